	.target	sm_90a

	.elftype	@"ET_EXEC"


//--------------------- .note.nv.tkinfo           --------------------------
	.section	.note.nv.tkinfo,"",@"SHT_NOTE"
	.sectionflags	@"SHF_NOTE_NV_TKINFO"
	.tkinfo
        /*0018*/ 	.word	0x00000002
        /*0030*/ 	.string	""
        /*0030*/ 	.string	"ptxas"
        /*0030*/ 	.string	"Cuda compilation tools, release 13.0, V13.0.88"
        /*0030*/ 	.string	"Build cuda_13.0.r13.0/compiler.36424714_0"
        /*0030*/ 	.string	"-arch sm_90a -m 64 "



//--------------------- .note.nv.cuinfo           --------------------------
	.section	.note.nv.cuinfo,"",@"SHT_NOTE"
	.sectionflags	@"SHF_NOTE_NV_CUINFO"
        /*0018*/ 	.short	0x0002
        /*001a*/ 	.short	0x005a
        /*001c*/ 	.short	0x0082
	.zero		2


//--------------------- .nv.info                  --------------------------
	.section	.nv.info,"",@"SHT_CUDA_INFO"
	.align	4


	//----- nvinfo : EIATTR_REGCOUNT
	.align		4
        /*0000*/ 	.byte	0x04, 0x2f
        /*0002*/ 	.short	(.L_12 - .L_11)
	.align		4
.L_11:
        /*0004*/ 	.word	index@(_ZN5flash16flash_fwd_kernelI23Flash_fwd_kernel_traitsILi64ELi128ELi64ELi4ELb0ELb0EN7cutlass6half_tE19Flash_kernel_traitsILi64ELi128ELi64ELi4ES3_EELb0ELb1ELb0ELb1ELb0ELb0ELb1ELb0EEEvNS_16Flash_fwd_paramsE)
        /*0008*/ 	.word	0x000000ff


	//----- nvinfo : EIATTR_FRAME_SIZE
	.align		4
.L_12:
        /*000c*/ 	.byte	0x04, 0x11
        /*000e*/ 	.short	(.L_14 - .L_13)
	.align		4
.L_13:
        /*0010*/ 	.word	index@(_ZN5flash16flash_fwd_kernelI23Flash_fwd_kernel_traitsILi64ELi128ELi64ELi4ELb0ELb0EN7cutlass6half_tE19Flash_kernel_traitsILi64ELi128ELi64ELi4ES3_EELb0ELb1ELb0ELb1ELb0ELb0ELb1ELb0EEEvNS_16Flash_fwd_paramsE)
        /*0014*/ 	.word	0x00000078


	//----- nvinfo : EIATTR_REGCOUNT
	.align		4
.L_14:
        /*0018*/ 	.byte	0x04, 0x2f
        /*001a*/ 	.short	(.L_16 - .L_15)
	.align		4
.L_15:
        /*001c*/ 	.word	index@(_ZN5flash16flash_fwd_kernelI23Flash_fwd_kernel_traitsILi64ELi128ELi64ELi4ELb0ELb0EN7cutlass6half_tE19Flash_kernel_traitsILi64ELi128ELi64ELi4ES3_EELb1ELb1ELb0ELb1ELb0ELb0ELb0ELb1EEEvNS_16Flash_fwd_paramsE)
        /*0020*/ 	.word	0x000000ff


	//----- nvinfo : EIATTR_FRAME_SIZE
	.align		4
.L_16:
        /*0024*/ 	.byte	0x04, 0x11
        /*0026*/ 	.short	(.L_18 - .L_17)
	.align		4
.L_17:
        /*0028*/ 	.word	index@(_ZN5flash16flash_fwd_kernelI23Flash_fwd_kernel_traitsILi64ELi128ELi64ELi4ELb0ELb0EN7cutlass6half_tE19Flash_kernel_traitsILi64ELi128ELi64ELi4ES3_EELb1ELb1ELb0ELb1ELb0ELb0ELb0ELb1EEEvNS_16Flash_fwd_paramsE)
        /*002c*/ 	.word	0x000001e8


	//----- nvinfo : EIATTR_REGCOUNT
	.align		4
.L_18:
        /*0030*/ 	.byte	0x04, 0x2f
        /*0032*/ 	.short	(.L_20 - .L_19)
	.align		4
.L_19:
        /*0034*/ 	.word	index@(_ZN5flash16flash_fwd_kernelI23Flash_fwd_kernel_traitsILi64ELi128ELi64ELi4ELb0ELb0EN7cutlass6half_tE19Flash_kernel_traitsILi64ELi128ELi64ELi4ES3_EELb0ELb1ELb0ELb0ELb0ELb0ELb1ELb0EEEvNS_16Flash_fwd_paramsE)
        /*0038*/ 	.word	0x000000ff


	//----- nvinfo : EIATTR_FRAME_SIZE
	.align		4
.L_20:
        /*003c*/ 	.byte	0x04, 0x11
        /*003e*/ 	.short	(.L_22 - .L_21)
	.align		4
.L_21:
        /*0040*/ 	.word	index@(_ZN5flash16flash_fwd_kernelI23Flash_fwd_kernel_traitsILi64ELi128ELi64ELi4ELb0ELb0EN7cutlass6half_tE19Flash_kernel_traitsILi64ELi128ELi64ELi4ES3_EELb0ELb1ELb0ELb0ELb0ELb0ELb1ELb0EEEvNS_16Flash_fwd_paramsE)
        /*0044*/ 	.word	0x00000098


	//----- nvinfo : EIATTR_REGCOUNT
	.align		4
.L_22:
        /*0048*/ 	.byte	0x04, 0x2f
        /*004a*/ 	.short	(.L_24 - .L_23)
	.align		4
.L_23:
        /*004c*/ 	.word	index@(_ZN5flash16flash_fwd_kernelI23Flash_fwd_kernel_traitsILi64ELi128ELi64ELi4ELb0ELb0EN7cutlass6half_tE19Flash_kernel_traitsILi64ELi128ELi64ELi4ES3_EELb1ELb1ELb0ELb0ELb0ELb0ELb0ELb1EEEvNS_16Flash_fwd_paramsE)
        /*0050*/ 	.word	0x000000ff


	//----- nvinfo : EIATTR_FRAME_SIZE
	.align		4
.L_24:
        /*0054*/ 	.byte	0x04, 0x11
        /*0056*/ 	.short	(.L_26 - .L_25)
	.align		4
.L_25:
        /*0058*/ 	.word	index@(_ZN5flash16flash_fwd_kernelI23Flash_fwd_kernel_traitsILi64ELi128ELi64ELi4ELb0ELb0EN7cutlass6half_tE19Flash_kernel_traitsILi64ELi128ELi64ELi4ES3_EELb1ELb1ELb0ELb0ELb0ELb0ELb0ELb1EEEvNS_16Flash_fwd_paramsE)
        /*005c*/ 	.word	0x000001e8


	//----- nvinfo : EIATTR_REGCOUNT
	.align		4
.L_26:
        /*0060*/ 	.byte	0x04, 0x2f
        /*0062*/ 	.short	(.L_28 - .L_27)
	.align		4
.L_27:
        /*0064*/ 	.word	index@(_ZN5flash16flash_fwd_kernelI23Flash_fwd_kernel_traitsILi64ELi128ELi64ELi4ELb0ELb0EN7cutlass6half_tE19Flash_kernel_traitsILi64ELi128ELi64ELi4ES3_EELb1ELb1ELb0ELb1ELb0ELb0ELb0ELb0EEEvNS_16Flash_fwd_paramsE)
        /*0068*/ 	.word	0x000000fe


	//----- nvinfo : EIATTR_FRAME_SIZE
	.align		4
.L_28:
        /*006c*/ 	.byte	0x04, 0x11
        /*006e*/ 	.short	(.L_30 - .L_29)
	.align		4
.L_29:
        /*0070*/ 	.word	index@(_ZN5flash16flash_fwd_kernelI23Flash_fwd_kernel_traitsILi64ELi128ELi64ELi4ELb0ELb0EN7cutlass6half_tE19Flash_kernel_traitsILi64ELi128ELi64ELi4ES3_EELb1ELb1ELb0ELb1ELb0ELb0ELb0ELb0EEEvNS_16Flash_fwd_paramsE)
        /*0074*/ 	.word	0x00000000


	//----- nvinfo : EIATTR_REGCOUNT
	.align		4
.L_30:
        /*0078*/ 	.byte	0x04, 0x2f
        /*007a*/ 	.short	(.L_32 - .L_31)
	.align		4
.L_31:
        /*007c*/ 	.word	index@(_ZN5flash16flash_fwd_kernelI23Flash_fwd_kernel_traitsILi64ELi128ELi64ELi4ELb0ELb0EN7cutlass6half_tE19Flash_kernel_traitsILi64ELi128ELi64ELi4ES3_EELb0ELb1ELb0ELb0ELb0ELb1ELb1ELb0EEEvNS_16Flash_fwd_paramsE)
        /*0080*/ 	.word	0x000000ff


	//----- nvinfo : EIATTR_FRAME_SIZE
	.align		4
.L_32:
        /*0084*/ 	.byte	0x04, 0x11
        /*0086*/ 	.short	(.L_34 - .L_33)
	.align		4
.L_33:
        /*0088*/ 	.word	index@(_ZN5flash16flash_fwd_kernelI23Flash_fwd_kernel_traitsILi64ELi128ELi64ELi4ELb0ELb0EN7cutlass6half_tE19Flash_kernel_traitsILi64ELi128ELi64ELi4ES3_EELb0ELb1ELb0ELb0ELb0ELb1ELb1ELb0EEEvNS_16Flash_fwd_paramsE)
        /*008c*/ 	.word	0x00000048


	//----- nvinfo : EIATTR_REGCOUNT
	.align		4
.L_34:
        /*0090*/ 	.byte	0x04, 0x2f
        /*0092*/ 	.short	(.L_36 - .L_35)
	.align		4
.L_35:
        /*0094*/ 	.word	index@(_ZN5flash16flash_fwd_kernelI23Flash_fwd_kernel_traitsILi64ELi128ELi64ELi4ELb0ELb0EN7cutlass6half_tE19Flash_kernel_traitsILi64ELi128ELi64ELi4ES3_EELb1ELb1ELb0ELb0ELb0ELb1ELb0ELb0EEEvNS_16Flash_fwd_paramsE)
        /*0098*/ 	.word	0x000000ff


	//----- nvinfo : EIATTR_FRAME_SIZE
	.align		4
.L_36:
        /*009c*/ 	.byte	0x04, 0x11
        /*009e*/ 	.short	(.L_38 - .L_37)
	.align		4
.L_37:
        /*00a0*/ 	.word	index@(_ZN5flash16flash_fwd_kernelI23Flash_fwd_kernel_traitsILi64ELi128ELi64ELi4ELb0ELb0EN7cutlass6half_tE19Flash_kernel_traitsILi64ELi128ELi64ELi4ES3_EELb1ELb1ELb0ELb0ELb0ELb1ELb0ELb0EEEvNS_16Flash_fwd_paramsE)
        /*00a4*/ 	.word	0x00000008


	//----- nvinfo : EIATTR_REGCOUNT
	.align		4
.L_38:
        /*00a8*/ 	.byte	0x04, 0x2f
        /*00aa*/ 	.short	(.L_40 - .L_39)
	.align		4
.L_39:
        /*00ac*/ 	.word	index@(_ZN5flash16flash_fwd_kernelI23Flash_fwd_kernel_traitsILi64ELi128ELi64ELi4ELb0ELb0EN7cutlass6half_tE19Flash_kernel_traitsILi64ELi128ELi64ELi4ES3_EELb0ELb1ELb0ELb0ELb1ELb1ELb1ELb0EEEvNS_16Flash_fwd_paramsE)
        /*00b0*/ 	.word	0x000000ff


	//----- nvinfo : EIATTR_FRAME_SIZE
	.align		4
.L_40:
        /*00b4*/ 	.byte	0x04, 0x11
        /*00b6*/ 	.short	(.L_42 - .L_41)
	.align		4
.L_41:
        /*00b8*/ 	.word	index@(_ZN5flash16flash_fwd_kernelI23Flash_fwd_kernel_traitsILi64ELi128ELi64ELi4ELb0ELb0EN7cutlass6half_tE19Flash_kernel_traitsILi64ELi128ELi64ELi4ES3_EELb0ELb1ELb0ELb0ELb1ELb1ELb1ELb0EEEvNS_16Flash_fwd_paramsE)
        /*00bc*/ 	.word	0x00000000


	//----- nvinfo : EIATTR_REGCOUNT
	.align		4
.L_42:
        /*00c0*/ 	.byte	0x04, 0x2f
        /*00c2*/ 	.short	(.L_44 - .L_43)
	.align		4
.L_43:
        /*00c4*/ 	.word	index@(_ZN5flash16flash_fwd_kernelI23Flash_fwd_kernel_traitsILi64ELi128ELi64ELi4ELb0ELb0EN7cutlass6half_tE19Flash_kernel_traitsILi64ELi128ELi64ELi4ES3_EELb1ELb1ELb0ELb0ELb1ELb1ELb0ELb0EEEvNS_16Flash_fwd_paramsE)
        /*00c8*/ 	.word	0x000000f6


	//----- nvinfo : EIATTR_FRAME_SIZE
	.align		4
.L_44:
        /*00cc*/ 	.byte	0x04, 0x11
        /*00ce*/ 	.short	(.L_46 - .L_45)
	.align		4
.L_45:
        /*00d0*/ 	.word	index@(_ZN5flash16flash_fwd_kernelI23Flash_fwd_kernel_traitsILi64ELi128ELi64ELi4ELb0ELb0EN7cutlass6half_tE19Flash_kernel_traitsILi64ELi128ELi64ELi4ES3_EELb1ELb1ELb0ELb0ELb1ELb1ELb0ELb0EEEvNS_16Flash_fwd_paramsE)
        /*00d4*/ 	.word	0x00000000


	//----- nvinfo : EIATTR_REGCOUNT
	.align		4
.L_46:
        /*00d8*/ 	.byte	0x04, 0x2f
        /*00da*/ 	.short	(.L_48 - .L_47)
	.align		4
.L_47:
        /*00dc*/ 	.word	index@(_ZN5flash16flash_fwd_kernelI23Flash_fwd_kernel_traitsILi64ELi128ELi64ELi4ELb0ELb0EN7cutlass6half_tE19Flash_kernel_traitsILi64ELi128ELi64ELi4ES3_EELb1ELb1ELb0ELb0ELb0ELb0ELb0ELb0EEEvNS_16Flash_fwd_paramsE)
        /*00e0*/ 	.word	0x000000ff


	//----- nvinfo : EIATTR_FRAME_SIZE
	.align		4
.L_48:
        /*00e4*/ 	.byte	0x04, 0x11
        /*00e6*/ 	.short	(.L_50 - .L_49)
	.align		4
.L_49:
        /*00e8*/ 	.word	index@(_ZN5flash16flash_fwd_kernelI23Flash_fwd_kernel_traitsILi64ELi128ELi64ELi4ELb0ELb0EN7cutlass6half_tE19Flash_kernel_traitsILi64ELi128ELi64ELi4ES3_EELb1ELb1ELb0ELb0ELb0ELb0ELb0ELb0EEEvNS_16Flash_fwd_paramsE)
        /*00ec*/ 	.word	0x00000080


	//----- nvinfo : EIATTR_REGCOUNT
	.align		4
.L_50:
        /*00f0*/ 	.byte	0x04, 0x2f
        /*00f2*/ 	.short	(.L_52 - .L_51)
	.align		4
.L_51:
        /*00f4*/ 	.word	index@(_ZN5flash16flash_fwd_kernelI23Flash_fwd_kernel_traitsILi64ELi128ELi128ELi4ELb0ELb0EN7cutlass6half_tE19Flash_kernel_traitsILi64ELi128ELi128ELi4ES3_EELb0ELb1ELb0ELb1ELb0ELb0ELb1ELb0EEEvNS_16Flash_fwd_paramsE)
        /*00f8*/ 	.word	0x000000ff


	//----- nvinfo : EIATTR_FRAME_SIZE
	.align		4
.L_52:
        /*00fc*/ 	.byte	0x04, 0x11
        /*00fe*/ 	.short	(.L_54 - .L_53)
	.align		4
.L_53:
        /*0100*/ 	.word	index@(_ZN5flash16flash_fwd_kernelI23Flash_fwd_kernel_traitsILi64ELi128ELi128ELi4ELb0ELb0EN7cutlass6half_tE19Flash_kernel_traitsILi64ELi128ELi128ELi4ES3_EELb0ELb1ELb0ELb1ELb0ELb0ELb1ELb0EEEvNS_16Flash_fwd_paramsE)
        /*0104*/ 	.word	0x00000158


	//----- nvinfo : EIATTR_REGCOUNT
	.align		4
.L_54:
        /*0108*/ 	.byte	0x04, 0x2f
        /*010a*/ 	.short	(.L_56 - .L_55)
	.align		4
.L_55:
        /*010c*/ 	.word	index@(_ZN5flash16flash_fwd_kernelI23Flash_fwd_kernel_traitsILi64ELi128ELi128ELi4ELb0ELb0EN7cutlass6half_tE19Flash_kernel_traitsILi64ELi128ELi128ELi4ES3_EELb0ELb1ELb0ELb1ELb0ELb0ELb0ELb0EEEvNS_16Flash_fwd_paramsE)
        /*0110*/ 	.word	0x000000ff


	//----- nvinfo : EIATTR_FRAME_SIZE
	.align		4
.L_56:
        /*0114*/ 	.byte	0x04, 0x11
        /*0116*/ 	.short	(.L_58 - .L_57)
	.align		4
.L_57:
        /*0118*/ 	.word	index@(_ZN5flash16flash_fwd_kernelI23Flash_fwd_kernel_traitsILi64ELi128ELi128ELi4ELb0ELb0EN7cutlass6half_tE19Flash_kernel_traitsILi64ELi128ELi128ELi4ES3_EELb0ELb1ELb0ELb1ELb0ELb0ELb0ELb0EEEvNS_16Flash_fwd_paramsE)
        /*011c*/ 	.word	0x00000190


	//----- nvinfo : EIATTR_REGCOUNT
	.align		4
.L_58:
        /*0120*/ 	.byte	0x04, 0x2f
        /*0122*/ 	.short	(.L_60 - .L_59)
	.align		4
.L_59:
        /*0124*/ 	.word	index@(_ZN5flash16flash_fwd_kernelI23Flash_fwd_kernel_traitsILi64ELi128ELi128ELi4ELb0ELb0EN7cutlass6half_tE19Flash_kernel_traitsILi64ELi128ELi128ELi4ES3_EELb0ELb1ELb0ELb0ELb0ELb0ELb1ELb0EEEvNS_16Flash_fwd_paramsE)
        /*0128*/ 	.word	0x000000ff


	//----- nvinfo : EIATTR_FRAME_SIZE
	.align		4
.L_60:
        /*012c*/ 	.byte	0x04, 0x11
        /*012e*/ 	.short	(.L_62 - .L_61)
	.align		4
.L_61:
        /*0130*/ 	.word	index@(_ZN5flash16flash_fwd_kernelI23Flash_fwd_kernel_traitsILi64ELi128ELi128ELi4ELb0ELb0EN7cutlass6half_tE19Flash_kernel_traitsILi64ELi128ELi128ELi4ES3_EELb0ELb1ELb0ELb0ELb0ELb0ELb1ELb0EEEvNS_16Flash_fwd_paramsE)
        /*0134*/ 	.word	0x00000148


	//----- nvinfo : EIATTR_REGCOUNT
	.align		4
.L_62:
        /*0138*/ 	.byte	0x04, 0x2f
        /*013a*/ 	.short	(.L_64 - .L_63)
	.align		4
.L_63:
        /*013c*/ 	.word	index@(_ZN5flash16flash_fwd_kernelI23Flash_fwd_kernel_traitsILi64ELi128ELi128ELi4ELb0ELb0EN7cutlass6half_tE19Flash_kernel_traitsILi64ELi128ELi128ELi4ES3_EELb0ELb1ELb0ELb0ELb0ELb0ELb0ELb0EEEvNS_16Flash_fwd_paramsE)
        /*0140*/ 	.word	0x000000ff


	//----- nvinfo : EIATTR_FRAME_SIZE
	.align		4
.L_64:
        /*0144*/ 	.byte	0x04, 0x11
        /*0146*/ 	.short	(.L_66 - .L_65)
	.align		4
.L_65:
        /*0148*/ 	.word	index@(_ZN5flash16flash_fwd_kernelI23Flash_fwd_kernel_traitsILi64ELi128ELi128ELi4ELb0ELb0EN7cutlass6half_tE19Flash_kernel_traitsILi64ELi128ELi128ELi4ES3_EELb0ELb1ELb0ELb0ELb0ELb0ELb0ELb0EEEvNS_16Flash_fwd_paramsE)
        /*014c*/ 	.word	0x00000100


	//----- nvinfo : EIATTR_REGCOUNT
	.align		4
.L_66:
        /*0150*/ 	.byte	0x04, 0x2f
        /*0152*/ 	.short	(.L_68 - .L_67)
	.align		4
.L_67:
        /*0154*/ 	.word	index@(_ZN5flash16flash_fwd_kernelI23Flash_fwd_kernel_traitsILi64ELi128ELi128ELi4ELb0ELb0EN7cutlass6half_tE19Flash_kernel_traitsILi64ELi128ELi128ELi4ES3_EELb0ELb1ELb0ELb0ELb0ELb1ELb1ELb0EEEvNS_16Flash_fwd_paramsE)
        /*0158*/ 	.word	0x000000ff


	//----- nvinfo : EIATTR_FRAME_SIZE
	.align		4
.L_68:
        /*015c*/ 	.byte	0x04, 0x11
        /*015e*/ 	.short	(.L_70 - .L_69)
	.align		4
.L_69:
        /*0160*/ 	.word	index@(_ZN5flash16flash_fwd_kernelI23Flash_fwd_kernel_traitsILi64ELi128ELi128ELi4ELb0ELb0EN7cutlass6half_tE19Flash_kernel_traitsILi64ELi128ELi128ELi4ES3_EELb0ELb1ELb0ELb0ELb0ELb1ELb1ELb0EEEvNS_16Flash_fwd_paramsE)
        /*0164*/ 	.word	0x00000100


	//----- nvinfo : EIATTR_REGCOUNT
	.align		4
.L_70:
        /*0168*/ 	.byte	0x04, 0x2f
        /*016a*/ 	.short	(.L_72 - .L_71)
	.align		4
.L_71:
        /*016c*/ 	.word	index@(_ZN5flash16flash_fwd_kernelI23Flash_fwd_kernel_traitsILi64ELi128ELi128ELi4ELb0ELb0EN7cutlass6half_tE19Flash_kernel_traitsILi64ELi128ELi128ELi4ES3_EELb0ELb1ELb0ELb0ELb0ELb1ELb0ELb0EEEvNS_16Flash_fwd_paramsE)
        /*0170*/ 	.word	0x000000ff


	//----- nvinfo : EIATTR_FRAME_SIZE
	.align		4
.L_72:
        /*0174*/ 	.byte	0x04, 0x11
        /*0176*/ 	.short	(.L_74 - .L_73)
	.align		4
.L_73:
        /*0178*/ 	.word	index@(_ZN5flash16flash_fwd_kernelI23Flash_fwd_kernel_traitsILi64ELi128ELi128ELi4ELb0ELb0EN7cutlass6half_tE19Flash_kernel_traitsILi64ELi128ELi128ELi4ES3_EELb0ELb1ELb0ELb0ELb0ELb1ELb0ELb0EEEvNS_16Flash_fwd_paramsE)
        /*017c*/ 	.word	0x00000100


	//----- nvinfo : EIATTR_REGCOUNT
	.align		4
.L_74:
        /*0180*/ 	.byte	0x04, 0x2f
        /*0182*/ 	.short	(.L_76 - .L_75)
	.align		4
.L_75:
        /*0184*/ 	.word	index@(_ZN5flash16flash_fwd_kernelI23Flash_fwd_kernel_traitsILi64ELi128ELi128ELi4ELb0ELb0EN7cutlass6half_tE19Flash_kernel_traitsILi64ELi128ELi128ELi4ES3_EELb0ELb1ELb0ELb0ELb1ELb1ELb1ELb0EEEvNS_16Flash_fwd_paramsE)
        /*0188*/ 	.word	0x000000ff


	//----- nvinfo : EIATTR_FRAME_SIZE
	.align		4
.L_76:
        /*018c*/ 	.byte	0x04, 0x11
        /*018e*/ 	.short	(.L_78 - .L_77)
	.align		4
.L_77:
        /*0190*/ 	.word	index@(_ZN5flash16flash_fwd_kernelI23Flash_fwd_kernel_traitsILi64ELi128ELi128ELi4ELb0ELb0EN7cutlass6half_tE19Flash_kernel_traitsILi64ELi128ELi128ELi4ES3_EELb0ELb1ELb0ELb0ELb1ELb1ELb1ELb0EEEvNS_16Flash_fwd_paramsE)
        /*0194*/ 	.word	0x000000a0


	//----- nvinfo : EIATTR_REGCOUNT
	.align		4
.L_78:
        /*0198*/ 	.byte	0x04, 0x2f
        /*019a*/ 	.short	(.L_80 - .L_79)
	.align		4
.L_79:
        /*019c*/ 	.word	index@(_ZN5flash16flash_fwd_kernelI23Flash_fwd_kernel_traitsILi64ELi128ELi128ELi4ELb0ELb0EN7cutlass6half_tE19Flash_kernel_traitsILi64ELi128ELi128ELi4ES3_EELb0ELb1ELb0ELb0ELb1ELb1ELb0ELb0EEEvNS_16Flash_fwd_paramsE)
        /*01a0*/ 	.word	0x000000ff


	//----- nvinfo : EIATTR_FRAME_SIZE
	.align		4
.L_80:
        /*01a4*/ 	.byte	0x04, 0x11
        /*01a6*/ 	.short	(.L_82 - .L_81)
	.align		4
.L_81:
        /*01a8*/ 	.word	index@(_ZN5flash16flash_fwd_kernelI23Flash_fwd_kernel_traitsILi64ELi128ELi128ELi4ELb0ELb0EN7cutlass6half_tE19Flash_kernel_traitsILi64ELi128ELi128ELi4ES3_EELb0ELb1ELb0ELb0ELb1ELb1ELb0ELb0EEEvNS_16Flash_fwd_paramsE)
        /*01ac*/ 	.word	0x000000c8


	//----- nvinfo : EIATTR_MIN_STACK_SIZE
	.align		4
.L_82:
        /*01b0*/ 	.byte	0x04, 0x12
        /*01b2*/ 	.short	(.L_84 - .L_83)
	.align		4
.L_83:
        /*01b4*/ 	.word	index@(_ZN5flash16flash_fwd_kernelI23Flash_fwd_kernel_traitsILi64ELi128ELi128ELi4ELb0ELb0EN7cutlass6half_tE19Flash_kernel_traitsILi64ELi128ELi128ELi4ES3_EELb0ELb1ELb0ELb0ELb1ELb1ELb0ELb0EEEvNS_16Flash_fwd_paramsE)
        /*01b8*/ 	.word	0x000000c8


	//----- nvinfo : EIATTR_MIN_STACK_SIZE
	.align		4
.L_84:
        /*01bc*/ 	.byte	0x04, 0x12
        /*01be*/ 	.short	(.L_86 - .L_85)
	.align		4
.L_85:
        /*01c0*/ 	.word	index@(_ZN5flash16flash_fwd_kernelI23Flash_fwd_kernel_traitsILi64ELi128ELi128ELi4ELb0ELb0EN7cutlass6half_tE19Flash_kernel_traitsILi64ELi128ELi128ELi4ES3_EELb0ELb1ELb0ELb0ELb1ELb1ELb1ELb0EEEvNS_16Flash_fwd_paramsE)
        /*01c4*/ 	.word	0x000000a0


	//----- nvinfo : EIATTR_MIN_STACK_SIZE
	.align		4
.L_86:
        /*01c8*/ 	.byte	0x04, 0x12
        /*01ca*/ 	.short	(.L_88 - .L_87)
	.align		4
.L_87:
        /*01cc*/ 	.word	index@(_ZN5flash16flash_fwd_kernelI23Flash_fwd_kernel_traitsILi64ELi128ELi128ELi4ELb0ELb0EN7cutlass6half_tE19Flash_kernel_traitsILi64ELi128ELi128ELi4ES3_EELb0ELb1ELb0ELb0ELb0ELb1ELb0ELb0EEEvNS_16Flash_fwd_paramsE)
        /*01d0*/ 	.word	0x00000100


	//----- nvinfo : EIATTR_MIN_STACK_SIZE
	.align		4
.L_88:
        /*01d4*/ 	.byte	0x04, 0x12
        /*01d6*/ 	.short	(.L_90 - .L_89)
	.align		4
.L_89:
        /*01d8*/ 	.word	index@(_ZN5flash16flash_fwd_kernelI23Flash_fwd_kernel_traitsILi64ELi128ELi128ELi4ELb0ELb0EN7cutlass6half_tE19Flash_kernel_traitsILi64ELi128ELi128ELi4ES3_EELb0ELb1ELb0ELb0ELb0ELb1ELb1ELb0EEEvNS_16Flash_fwd_paramsE)
        /*01dc*/ 	.word	0x00000100


	//----- nvinfo : EIATTR_MIN_STACK_SIZE
	.align		4
.L_90:
        /*01e0*/ 	.byte	0x04, 0x12
        /*01e2*/ 	.short	(.L_92 - .L_91)
	.align		4
.L_91:
        /*01e4*/ 	.word	index@(_ZN5flash16flash_fwd_kernelI23Flash_fwd_kernel_traitsILi64ELi128ELi128ELi4ELb0ELb0EN7cutlass6half_tE19Flash_kernel_traitsILi64ELi128ELi128ELi4ES3_EELb0ELb1ELb0ELb0ELb0ELb0ELb0ELb0EEEvNS_16Flash_fwd_paramsE)
        /*01e8*/ 	.word	0x00000100


	//----- nvinfo : EIATTR_MIN_STACK_SIZE
	.align		4
.L_92:
        /*01ec*/ 	.byte	0x04, 0x12
        /*01ee*/ 	.short	(.L_94 - .L_93)
	.align		4
.L_93:
        /*01f0*/ 	.word	index@(_ZN5flash16flash_fwd_kernelI23Flash_fwd_kernel_traitsILi64ELi128ELi128ELi4ELb0ELb0EN7cutlass6half_tE19Flash_kernel_traitsILi64ELi128ELi128ELi4ES3_EELb0ELb1ELb0ELb0ELb0ELb0ELb1ELb0EEEvNS_16Flash_fwd_paramsE)
        /*01f4*/ 	.word	0x00000148


	//----- nvinfo : EIATTR_MIN_STACK_SIZE
	.align		4
.L_94:
        /*01f8*/ 	.byte	0x04, 0x12
        /*01fa*/ 	.short	(.L_96 - .L_95)
	.align		4
.L_95:
        /*01fc*/ 	.word	index@(_ZN5flash16flash_fwd_kernelI23Flash_fwd_kernel_traitsILi64ELi128ELi128ELi4ELb0ELb0EN7cutlass6half_tE19Flash_kernel_traitsILi64ELi128ELi128ELi4ES3_EELb0ELb1ELb0ELb1ELb0ELb0ELb0ELb0EEEvNS_16Flash_fwd_paramsE)
        /*0200*/ 	.word	0x00000190


	//----- nvinfo : EIATTR_MIN_STACK_SIZE
	.align		4
.L_96:
        /*0204*/ 	.byte	0x04, 0x12
        /*0206*/ 	.short	(.L_98 - .L_97)
	.align		4
.L_97:
        /*0208*/ 	.word	index@(_ZN5flash16flash_fwd_kernelI23Flash_fwd_kernel_traitsILi64ELi128ELi128ELi4ELb0ELb0EN7cutlass6half_tE19Flash_kernel_traitsILi64ELi128ELi128ELi4ES3_EELb0ELb1ELb0ELb1ELb0ELb0ELb1ELb0EEEvNS_16Flash_fwd_paramsE)
        /*020c*/ 	.word	0x00000158


	//----- nvinfo : EIATTR_MIN_STACK_SIZE
	.align		4
.L_98:
        /*0210*/ 	.byte	0x04, 0x12
        /*0212*/ 	.short	(.L_100 - .L_99)
	.align		4
.L_99:
        /*0214*/ 	.word	index@(_ZN5flash16flash_fwd_kernelI23Flash_fwd_kernel_traitsILi64ELi128ELi64ELi4ELb0ELb0EN7cutlass6half_tE19Flash_kernel_traitsILi64ELi128ELi64ELi4ES3_EELb1ELb1ELb0ELb0ELb0ELb0ELb0ELb0EEEvNS_16Flash_fwd_paramsE)
        /*0218*/ 	.word	0x00000080


	//----- nvinfo : EIATTR_MIN_STACK_SIZE
	.align		4
.L_100:
        /*021c*/ 	.byte	0x04, 0x12
        /*021e*/ 	.short	(.L_102 - .L_101)
	.align		4
.L_101:
        /*0220*/ 	.word	index@(_ZN5flash16flash_fwd_kernelI23Flash_fwd_kernel_traitsILi64ELi128ELi64ELi4ELb0ELb0EN7cutlass6half_tE19Flash_kernel_traitsILi64ELi128ELi64ELi4ES3_EELb1ELb1ELb0ELb0ELb1ELb1ELb0ELb0EEEvNS_16Flash_fwd_paramsE)
        /*0224*/ 	.word	0x00000000


	//----- nvinfo : EIATTR_MIN_STACK_SIZE
	.align		4
.L_102:
        /*0228*/ 	.byte	0x04, 0x12
        /*022a*/ 	.short	(.L_104 - .L_103)
	.align		4
.L_103:
        /*022c*/ 	.word	index@(_ZN5flash16flash_fwd_kernelI23Flash_fwd_kernel_traitsILi64ELi128ELi64ELi4ELb0ELb0EN7cutlass6half_tE19Flash_kernel_traitsILi64ELi128ELi64ELi4ES3_EELb0ELb1ELb0ELb0ELb1ELb1ELb1ELb0EEEvNS_16Flash_fwd_paramsE)
        /*0230*/ 	.word	0x00000000


	//----- nvinfo : EIATTR_MIN_STACK_SIZE
	.align		4
.L_104:
        /*0234*/ 	.byte	0x04, 0x12
        /*0236*/ 	.short	(.L_106 - .L_105)
	.align		4
.L_105:
        /*0238*/ 	.word	index@(_ZN5flash16flash_fwd_kernelI23Flash_fwd_kernel_traitsILi64ELi128ELi64ELi4ELb0ELb0EN7cutlass6half_tE19Flash_kernel_traitsILi64ELi128ELi64ELi4ES3_EELb1ELb1ELb0ELb0ELb0ELb1ELb0ELb0EEEvNS_16Flash_fwd_paramsE)
        /*023c*/ 	.word	0x00000008


	//----- nvinfo : EIATTR_MIN_STACK_SIZE
	.align		4
.L_106:
        /*0240*/ 	.byte	0x04, 0x12
        /*0242*/ 	.short	(.L_108 - .L_107)
	.align		4
.L_107:
        /*0244*/ 	.word	index@(_ZN5flash16flash_fwd_kernelI23Flash_fwd_kernel_traitsILi64ELi128ELi64ELi4ELb0ELb0EN7cutlass6half_tE19Flash_kernel_traitsILi64ELi128ELi64ELi4ES3_EELb0ELb1ELb0ELb0ELb0ELb1ELb1ELb0EEEvNS_16Flash_fwd_paramsE)
        /*0248*/ 	.word	0x00000048


	//----- nvinfo : EIATTR_MIN_STACK_SIZE
	.align		4
.L_108:
        /*024c*/ 	.byte	0x04, 0x12
        /*024e*/ 	.short	(.L_110 - .L_109)
	.align		4
.L_109:
        /*0250*/ 	.word	index@(_ZN5flash16flash_fwd_kernelI23Flash_fwd_kernel_traitsILi64ELi128ELi64ELi4ELb0ELb0EN7cutlass6half_tE19Flash_kernel_traitsILi64ELi128ELi64ELi4ES3_EELb1ELb1ELb0ELb1ELb0ELb0ELb0ELb0EEEvNS_16Flash_fwd_paramsE)
        /*0254*/ 	.word	0x00000000


	//----- nvinfo : EIATTR_MIN_STACK_SIZE
	.align		4
.L_110:
        /*0258*/ 	.byte	0x04, 0x12
        /*025a*/ 	.short	(.L_112 - .L_111)
	.align		4
.L_111:
        /*025c*/ 	.word	index@(_ZN5flash16flash_fwd_kernelI23Flash_fwd_kernel_traitsILi64ELi128ELi64ELi4ELb0ELb0EN7cutlass6half_tE19Flash_kernel_traitsILi64ELi128ELi64ELi4ES3_EELb1ELb1ELb0ELb0ELb0ELb0ELb0ELb1EEEvNS_16Flash_fwd_paramsE)
        /*0260*/ 	.word	0x000001e8


	//----- nvinfo : EIATTR_MIN_STACK_SIZE
	.align		4
.L_112:
        /*0264*/ 	.byte	0x04, 0x12
        /*0266*/ 	.short	(.L_114 - .L_113)
	.align		4
.L_113:
        /*0268*/ 	.word	index@(_ZN5flash16flash_fwd_kernelI23Flash_fwd_kernel_traitsILi64ELi128ELi64ELi4ELb0ELb0EN7cutlass6half_tE19Flash_kernel_traitsILi64ELi128ELi64ELi4ES3_EELb0ELb1ELb0ELb0ELb0ELb0ELb1ELb0EEEvNS_16Flash_fwd_paramsE)
        /*026c*/ 	.word	0x00000098


	//----- nvinfo : EIATTR_MIN_STACK_SIZE
	.align		4
.L_114:
        /*0270*/ 	.byte	0x04, 0x12
        /*0272*/ 	.short	(.L_116 - .L_115)
	.align		4
.L_115:
        /*0274*/ 	.word	index@(_ZN5flash16flash_fwd_kernelI23Flash_fwd_kernel_traitsILi64ELi128ELi64ELi4ELb0ELb0EN7cutlass6half_tE19Flash_kernel_traitsILi64ELi128ELi64ELi4ES3_EELb1ELb1ELb0ELb1ELb0ELb0ELb0ELb1EEEvNS_16Flash_fwd_paramsE)
        /*0278*/ 	.word	0x000001e8


	//----- nvinfo : EIATTR_MIN_STACK_SIZE
	.align		4
.L_116:
        /*027c*/ 	.byte	0x04, 0x12
        /*027e*/ 	.short	(.L_118 - .L_117)
	.align		4
.L_117:
        /*0280*/ 	.word	index@(_ZN5flash16flash_fwd_kernelI23Flash_fwd_kernel_traitsILi64ELi128ELi64ELi4ELb0ELb0EN7cutlass6half_tE19Flash_kernel_traitsILi64ELi128ELi64ELi4ES3_EELb0ELb1ELb0ELb1ELb0ELb0ELb1ELb0EEEvNS_16Flash_fwd_paramsE)
        /*0284*/ 	.word	0x00000078
.L_118:


//--------------------- .nv.compat                --------------------------
	.section	.nv.compat,"",@"SHT_CUDA_COMPAT_INFO"
	.align	4
        /*0000*/ 	.byte	0x02, 0x09, 0x01, 0x00, 0x02, 0x02, 0x01, 0x00, 0x02, 0x05, 0x05, 0x00, 0x03, 0x07, 0x01, 0x01
        /*0010*/ 	.byte	0x02, 0x03, 0x00, 0x00, 0x02, 0x06, 0x01, 0x00, 0x04, 0x0b, 0x08, 0x00, 0x00, 0x00, 0x00, 0x00
        /*0020*/ 	.byte	0x00, 0x00, 0x00, 0x00


//--------------------- .nv.info._ZN5flash16flash_fwd_kernelI23Flash_fwd_kernel_traitsILi64ELi128ELi128ELi4ELb0ELb0EN7cutlass6half_tE19Flash_kernel_traitsILi64ELi128ELi128ELi4ES3_EELb0ELb1ELb0ELb0ELb1ELb1ELb0ELb0EEEvNS_16Flash_fwd_paramsE --------------------------
	.section	.nv.info._ZN5flash16flash_fwd_kernelI23Flash_fwd_kernel_traitsILi64ELi128ELi128ELi4ELb0ELb0EN7cutlass6half_tE19Flash_kernel_traitsILi64ELi128ELi128ELi4ES3_EELb0ELb1ELb0ELb0ELb1ELb1ELb0ELb0EEEvNS_16Flash_fwd_paramsE,"",@"SHT_CUDA_INFO"
	.sectionflags	@""
	.align	4


	//----- nvinfo : EIATTR_CUDA_API_VERSION
	.align		4
        /*0000*/ 	.byte	0x04, 0x37
        /*0002*/ 	.short	(.L_120 - .L_119)
.L_119:
        /*0004*/ 	.word	0x00000082


	//----- nvinfo : EIATTR_KPARAM_INFO
	.align		4
.L_120:
        /*0008*/ 	.byte	0x04, 0x17
        /*000a*/ 	.short	(.L_122 - .L_121)
.L_121:
        /*000c*/ 	.word	0x00000000
        /*0010*/ 	.short	0x0000
        /*0012*/ 	.short	0x0000
        /*0014*/ 	.byte	0x00, 0xf0, 0x41, 0x07


	//----- nvinfo : EIATTR_SPARSE_MMA_MASK
	.align		4
.L_122:
        /*0018*/ 	.byte	0x03, 0x50
        /*001a*/ 	.short	0x0000


	//----- nvinfo : EIATTR_MAXREG_COUNT
	.align		4
        /*001c*/ 	.byte	0x03, 0x1b
        /*001e*/ 	.short	0x00ff


	//----- nvinfo : EIATTR_NUM_BARRIERS
	.align		4
        /*0020*/ 	.byte	0x02, 0x4c
        /*0022*/ 	.byte	0x01
	.zero		1


	//----- nvinfo : EIATTR_ANNOTATIONS
	.align		4
        /*0024*/ 	.byte	0x04, 0x55
        /*0026*/ 	.short	(.L_124 - .L_123)


	//   ....[0]....
.L_123:
        /*0028*/ 	.word	0x00000001
        /*002c*/ 	.byte	0xc0, 0x02, 0x00, 0x00, 0x01, 0x00, 0x00, 0x00, 0x00, 0x0b, 0x00, 0x00, 0x01, 0x00, 0x00, 0x00
        /* <DEDUP_REMOVED lines=61> */
        /*040c*/ 	.byte	0x90, 0xba, 0x00, 0x00


	//----- nvinfo : EIATTR_MERCURY_ISA_VERSION
	.align		4
.L_124:
        /*0410*/ 	.byte	0x03, 0x5f
        /*0412*/ 	.short	0x0101


	//----- nvinfo : EIATTR_COOP_GROUP_MASK_REGIDS
	.align		4
        /*0414*/ 	.byte	0x04, 0x29
        /*0416*/ 	.short	(.L_126 - .L_125)


	//   ....[0]....
.L_125:
        /*0418*/ 	.word	0xffffffff


	//   ....[1]....
        /*041c*/ 	.word	0xffffffff


	//   ....[2]....
        /*0420*/ 	.word	0xffffffff


	//   ....[3]....
        /*0424*/ 	.word	0xffffffff


	//   ....[4]....
        /*0428*/ 	.word	0xffffffff


	//   ....[5]....
        /*042c*/ 	.word	0xffffffff


	//   ....[6]....
        /*0430*/ 	.word	0xffffffff


	//   ....[7]....
        /*0434*/ 	.word	0xffffffff


	//   ....[8]....
        /*0438*/ 	.word	0xffffffff


	//   ....[9]....
        /*043c*/ 	.word	0xffffffff


	//   ....[10]....
        /*0440*/ 	.word	0xffffffff


	//   ....[11]....
        /*0444*/ 	.word	0xffffffff


	//   ....[12]....
        /*0448*/ 	.word	0xffffffff


	//   ....[13]....
        /*044c*/ 	.word	0xffffffff


	//   ....[14]....
        /*0450*/ 	.word	0xffffffff


	//   ....[15]....
        /*0454*/ 	.word	0xffffffff


	//   ....[16]....
        /*0458*/ 	.word	0xffffffff


	//   ....[17]....
        /*045c*/ 	.word	0xffffffff


	//   ....[18]....
        /*0460*/ 	.word	0xffffffff


	//   ....[19]....
        /*0464*/ 	.word	0xffffffff


	//   ....[20]....
        /*0468*/ 	.word	0xffffffff


	//   ....[21]....
        /*046c*/ 	.word	0xffffffff


	//   ....[22]....
        /*0470*/ 	.word	0xffffffff


	//   ....[23]....
        /*0474*/ 	.word	0xffffffff


	//----- nvinfo : EIATTR_COOP_GROUP_INSTR_OFFSETS
	.align		4
.L_126:
        /*0478*/ 	.byte	0x04, 0x28
        /*047a*/ 	.short	(.L_128 - .L_127)


	//   ....[0]....
.L_127:
        /*047c*/ 	.word	0x000034c0


	//   ....[1]....
        /*0480*/ 	.word	0x00003660


	//   ....[2]....
        /*0484*/ 	.word	0x00003690


	//   ....[3]....
        /*0488*/ 	.word	0x000038a0


	//   ....[4]....
        /*048c*/ 	.word	0x00003a90


	//   ....[5]....
        /*0490*/ 	.word	0x00003bf0


	//   ....[6]....
        /*0494*/ 	.word	0x00004160


	//   ....[7]....
        /*0498*/ 	.word	0x000041f0


	//   ....[8]....
        /*049c*/ 	.word	0x00008d10


	//   ....[9]....
        /*04a0*/ 	.word	0x00008d70


	//   ....[10]....
        /*04a4*/ 	.word	0x00008dc0


	//   ....[11]....
        /*04a8*/ 	.word	0x00008df0


	//   ....[12]....
        /*04ac*/ 	.word	0x00008eb0


	//   ....[13]....
        /*04b0*/ 	.word	0x00008ec0


	//   ....[14]....
        /*04b4*/ 	.word	0x00008ed0


	//   ....[15]....
        /*04b8*/ 	.word	0x00008f20


	//   ....[16]....
        /*04bc*/ 	.word	0x0000bfc0


	//   ....[17]....
        /*04c0*/ 	.word	0x0000c000


	//   ....[18]....
        /*04c4*/ 	.word	0x0000c030


	//   ....[19]....
        /*04c8*/ 	.word	0x0000c050


	//   ....[20]....
        /*04cc*/ 	.word	0x0000c0d0


	//   ....[21]....
        /*04d0*/ 	.word	0x0000c100


	//   ....[22]....
        /*04d4*/ 	.word	0x0000c130


	//   ....[23]....
        /*04d8*/ 	.word	0x0000c140


	//----- nvinfo : EIATTR_EXIT_INSTR_OFFSETS
	.align		4
.L_128:
        /*04dc*/ 	.byte	0x04, 0x1c
        /*04de*/ 	.short	(.L_130 - .L_129)


	//   ....[0]....
.L_129:
        /*04e0*/ 	.word	0x000001b0


	//   ....[1]....
        /*04e4*/ 	.word	0x0000d6b0


	//   ....[2]....
        /*04e8*/ 	.word	0x0000e1b0


	//   ....[3]....
        /*04ec*/ 	.word	0x0000e240


	//----- nvinfo : EIATTR_CRS_STACK_SIZE
	.align		4
.L_130:
        /*04f0*/ 	.byte	0x04, 0x1e
        /*04f2*/ 	.short	(.L_132 - .L_131)
.L_131:
        /*04f4*/ 	.word	0x00000000


	//----- nvinfo : EIATTR_CBANK_PARAM_SIZE
	.align		4
.L_132:
        /*04f8*/ 	.byte	0x03, 0x19
        /*04fa*/ 	.short	0x01d0


	//----- nvinfo : EIATTR_PARAM_CBANK
	.align		4
        /*04fc*/ 	.byte	0x04, 0x0a
        /*04fe*/ 	.short	(.L_134 - .L_133)
	.align		4
.L_133:
        /*0500*/ 	.word	index@(.nv.constant0._ZN5flash16flash_fwd_kernelI23Flash_fwd_kernel_traitsILi64ELi128ELi128ELi4ELb0ELb0EN7cutlass6half_tE19Flash_kernel_traitsILi64ELi128ELi128ELi4ES3_EELb0ELb1ELb0ELb0ELb1ELb1ELb0ELb0EEEvNS_16Flash_fwd_paramsE)
        /*0504*/ 	.short	0x0210
        /*0506*/ 	.short	0x01d0


	//----- nvinfo : EIATTR_SW_WAR
	.align		4
.L_134:
        /*0508*/ 	.byte	0x04, 0x36
        /*050a*/ 	.short	(.L_136 - .L_135)
.L_135:
        /*050c*/ 	.word	0x00000008
.L_136:


//--------------------- .nv.info._ZN5flash16flash_fwd_kernelI23Flash_fwd_kernel_traitsILi64ELi128ELi128ELi4ELb0ELb0EN7cutlass6half_tE19Flash_kernel_traitsILi64ELi128ELi128ELi4ES3_EELb0ELb1ELb0ELb0ELb1ELb1ELb1ELb0EEEvNS_16Flash_fwd_paramsE --------------------------
	.section	.nv.info._ZN5flash16flash_fwd_kernelI23Flash_fwd_kernel_traitsILi64ELi128ELi128ELi4ELb0ELb0EN7cutlass6half_tE19Flash_kernel_traitsILi64ELi128ELi128ELi4ES3_EELb0ELb1ELb0ELb0ELb1ELb1ELb1ELb0EEEvNS_16Flash_fwd_paramsE,"",@"SHT_CUDA_INFO"
	.sectionflags	@""
	.align	4


	//----- nvinfo : EIATTR_CUDA_API_VERSION
	.align		4
        /*0000*/ 	.byte	0x04, 0x37
        /*0002*/ 	.short	(.L_138 - .L_137)
.L_137:
        /*0004*/ 	.word	0x00000082


	//----- nvinfo : EIATTR_KPARAM_INFO
	.align		4
.L_138:
        /*0008*/ 	.byte	0x04, 0x17
        /*000a*/ 	.short	(.L_140 - .L_139)
.L_139:
        /*000c*/ 	.word	0x00000000
        /*0010*/ 	.short	0x0000
        /*0012*/ 	.short	0x0000
        /*0014*/ 	.byte	0x00, 0xf0, 0x41, 0x07


	//----- nvinfo : EIATTR_SPARSE_MMA_MASK
	.align		4
.L_140:
        /*0018*/ 	.byte	0x03, 0x50
        /*001a*/ 	.short	0x0000


	//----- nvinfo : EIATTR_MAXREG_COUNT
	.align		4
        /*001c*/ 	.byte	0x03, 0x1b
        /*001e*/ 	.short	0x00ff


	//----- nvinfo : EIATTR_NUM_BARRIERS
	.align		4
        /*0020*/ 	.byte	0x02, 0x4c
        /*0022*/ 	.byte	0x01
	.zero		1


	//----- nvinfo : EIATTR_ANNOTATIONS
	.align		4
        /*0024*/ 	.byte	0x04, 0x55
        /*0026*/ 	.short	(.L_142 - .L_141)


	//   ....[0]....
.L_141:
        /* <DEDUP_REMOVED lines=56> */
        /*039c*/ 	.byte	0x00, 0xee, 0x00, 0x00, 0x01, 0x00, 0x00, 0x00, 0x10, 0xee, 0x00, 0x00


	//----- nvinfo : EIATTR_MERCURY_ISA_VERSION
	.align		4
.L_142:
        /*03a8*/ 	.byte	0x03, 0x5f
        /*03aa*/ 	.short	0x0101


	//----- nvinfo : EIATTR_COOP_GROUP_MASK_REGIDS
	.align		4
        /*03ac*/ 	.byte	0x04, 0x29
        /*03ae*/ 	.short	(.L_144 - .L_143)


	//   ....[0]....
.L_143:
        /*03b0*/ 	.word	0xffffffff


	//   ....[1]....
        /*03b4*/ 	.word	0xffffffff


	//   ....[2]....
        /*03b8*/ 	.word	0xffffffff


	//   ....[3]....
        /*03bc*/ 	.word	0xffffffff


	//   ....[4]....
        /*03c0*/ 	.word	0xffffffff


	//   ....[5]....
        /*03c4*/ 	.word	0xffffffff


	//   ....[6]....
        /*03c8*/ 	.word	0xffffffff


	//   ....[7]....
        /*03cc*/ 	.word	0xffffffff


	//   ....[8]....
        /*03d0*/ 	.word	0xffffffff


	//   ....[9]....
        /*03d4*/ 	.word	0xffffffff


	//   ....[10]....
        /*03d8*/ 	.word	0xffffffff


	//   ....[11]....
        /*03dc*/ 	.word	0xffffffff


	//   ....[12]....
        /*03e0*/ 	.word	0xffffffff


	//   ....[13]....
        /*03e4*/ 	.word	0xffffffff


	//   ....[14]....
        /*03e8*/ 	.word	0xffffffff


	//   ....[15]....
        /*03ec*/ 	.word	0xffffffff


	//   ....[16]....
        /*03f0*/ 	.word	0xffffffff


	//   ....[17]....
        /*03f4*/ 	.word	0xffffffff


	//   ....[18]....
        /*03f8*/ 	.word	0xffffffff


	//   ....[19]....
        /*03fc*/ 	.word	0xffffffff


	//   ....[20]....
        /*0400*/ 	.word	0xffffffff


	//   ....[21]....
        /*0404*/ 	.word	0xffffffff


	//   ....[22]....
        /*0408*/ 	.word	0xffffffff


	//   ....[23]....
        /*040c*/ 	.word	0xffffffff


	//----- nvinfo : EIATTR_COOP_GROUP_INSTR_OFFSETS
	.align		4
.L_144:
        /*0410*/ 	.byte	0x04, 0x28
        /*0412*/ 	.short	(.L_146 - .L_145)


	//   ....[0]....
.L_145:
        /*0414*/ 	.word	0x00004320


	//   ....[1]....
        /*0418*/ 	.word	0x000044c0


	//   ....[2]....
        /*041c*/ 	.word	0x00004540


	//   ....[3]....
        /*0420*/ 	.word	0x000046b0


	//   ....[4]....
        /*0424*/ 	.word	0x00004a70


	//   ....[5]....
        /*0428*/ 	.word	0x00004bc0


	//   ....[6]....
        /*042c*/ 	.word	0x000050e0


	//   ....[7]....
        /*0430*/ 	.word	0x00005180


	//   ....[8]....
        /*0434*/ 	.word	0x0000b3c0


	//   ....[9]....
        /*0438*/ 	.word	0x0000b480


	//   ....[10]....
        /*043c*/ 	.word	0x0000b490


	//   ....[11]....
        /*0440*/ 	.word	0x0000b4a0


	//   ....[12]....
        /*0444*/ 	.word	0x0000b540


	//   ....[13]....
        /*0448*/ 	.word	0x0000b560


	//   ....[14]....
        /*044c*/ 	.word	0x0000b570


	//   ....[15]....
        /*0450*/ 	.word	0x0000b580


	//   ....[16]....
        /*0454*/ 	.word	0x0000ef10


	//   ....[17]....
        /*0458*/ 	.word	0x0000ef20


	//   ....[18]....
        /*045c*/ 	.word	0x0000ef30


	//   ....[19]....
        /*0460*/ 	.word	0x0000ef50


	//   ....[20]....
        /*0464*/ 	.word	0x0000ef70


	//   ....[21]....
        /*0468*/ 	.word	0x0000ef90


	//   ....[22]....
        /*046c*/ 	.word	0x0000efa0


	//   ....[23]....
        /*0470*/ 	.word	0x0000efd0


	//----- nvinfo : EIATTR_EXIT_INSTR_OFFSETS
	.align		4
.L_146:
        /*0474*/ 	.byte	0x04, 0x1c
        /*0476*/ 	.short	(.L_148 - .L_147)


	//   ....[0]....
.L_147:
        /*0478*/ 	.word	0x000001b0


	//   ....[1]....
        /*047c*/ 	.word	0x00010510


	//   ....[2]....
        /*0480*/ 	.word	0x00011020


	//   ....[3]....
        /*0484*/ 	.word	0x000110b0


	//----- nvinfo : EIATTR_CRS_STACK_SIZE
	.align		4
.L_148:
        /*0488*/ 	.byte	0x04, 0x1e
        /*048a*/ 	.short	(.L_150 - .L_149)
.L_149:
        /*048c*/ 	.word	0x00000000


	//----- nvinfo : EIATTR_CBANK_PARAM_SIZE
	.align		4
.L_150:
        /*0490*/ 	.byte	0x03, 0x19
        /*0492*/ 	.short	0x01d0


	//----- nvinfo : EIATTR_PARAM_CBANK
	.align		4
        /*0494*/ 	.byte	0x04, 0x0a
        /*0496*/ 	.short	(.L_152 - .L_151)
	.align		4
.L_151:
        /*0498*/ 	.word	index@(.nv.constant0._ZN5flash16flash_fwd_kernelI23Flash_fwd_kernel_traitsILi64ELi128ELi128ELi4ELb0ELb0EN7cutlass6half_tE19Flash_kernel_traitsILi64ELi128ELi128ELi4ES3_EELb0ELb1ELb0ELb0ELb1ELb1ELb1ELb0EEEvNS_16Flash_fwd_paramsE)
        /*049c*/ 	.short	0x0210
        /*049e*/ 	.short	0x01d0


	//----- nvinfo : EIATTR_SW_WAR
	.align		4
.L_152:
        /*04a0*/ 	.byte	0x04, 0x36
        /*04a2*/ 	.short	(.L_154 - .L_153)
.L_153:
        /*04a4*/ 	.word	0x00000008
.L_154:


//--------------------- .nv.info._ZN5flash16flash_fwd_kernelI23Flash_fwd_kernel_traitsILi64ELi128ELi128ELi4ELb0ELb0EN7cutlass6half_tE19Flash_kernel_traitsILi64ELi128ELi128ELi4ES3_EELb0ELb1ELb0ELb0ELb0ELb1ELb0ELb0EEEvNS_16Flash_fwd_paramsE --------------------------
	.section	.nv.info._ZN5flash16flash_fwd_kernelI23Flash_fwd_kernel_traitsILi64ELi128ELi128ELi4ELb0ELb0EN7cutlass6half_tE19Flash_kernel_traitsILi64ELi128ELi128ELi4ES3_EELb0ELb1ELb0ELb0ELb0ELb1ELb0ELb0EEEvNS_16Flash_fwd_paramsE,"",@"SHT_CUDA_INFO"
	.sectionflags	@""
	.align	4


	//----- nvinfo : EIATTR_CUDA_API_VERSION
	.align		4
        /*0000*/ 	.byte	0x04, 0x37
        /*0002*/ 	.short	(.L_156 - .L_155)
.L_155:
        /*0004*/ 	.word	0x00000082


	//----- nvinfo : EIATTR_KPARAM_INFO
	.align		4
.L_156:
        /*0008*/ 	.byte	0x04, 0x17
        /*000a*/ 	.short	(.L_158 - .L_157)
.L_157:
        /*000c*/ 	.word	0x00000000
        /*0010*/ 	.short	0x0000
        /*0012*/ 	.short	0x0000
        /*0014*/ 	.byte	0x00, 0xf0, 0x41, 0x07


	//----- nvinfo : EIATTR_SPARSE_MMA_MASK
	.align		4
.L_158:
        /*0018*/ 	.byte	0x03, 0x50
        /*001a*/ 	.short	0x0000


	//----- nvinfo : EIATTR_MAXREG_COUNT
	.align		4
        /*001c*/ 	.byte	0x03, 0x1b
        /*001e*/ 	.short	0x00ff


	//----- nvinfo : EIATTR_NUM_BARRIERS
	.align		4
        /*0020*/ 	.byte	0x02, 0x4c
        /*0022*/ 	.byte	0x01
	.zero		1


	//----- nvinfo : EIATTR_ANNOTATIONS
	.align		4
        /*0024*/ 	.byte	0x04, 0x55
        /*0026*/ 	.short	(.L_160 - .L_159)


	//   ....[0]....
.L_159:
        /* <DEDUP_REMOVED lines=106> */


	//----- nvinfo : EIATTR_MERCURY_ISA_VERSION
	.align		4
.L_160:
        /*06b8*/ 	.byte	0x03, 0x5f
        /*06ba*/ 	.short	0x0101


	//----- nvinfo : EIATTR_INT_WARP_WIDE_INSTR_OFFSETS
	.align		4
        /*06bc*/ 	.byte	0x04, 0x31
        /*06be*/ 	.short	(.L_162 - .L_161)


	//   ....[0]....
.L_161:
        /*06c0*/ 	.word	0x000019a0


	//   ....[1]....
        /*06c4*/ 	.word	0x00001aa0


	//   ....[2]....
        /*06c8*/ 	.word	0x00001b40


	//   ....[3]....
        /*06cc*/ 	.word	0x00001d80


	//   ....[4]....
        /*06d0*/ 	.word	0x00002060


	//   ....[5]....
        /*06d4*/ 	.word	0x00002170


	//   ....[6]....
        /*06d8*/ 	.word	0x00002190


	//   ....[7]....
        /*06dc*/ 	.word	0x000023c0


	//----- nvinfo : EIATTR_COOP_GROUP_MASK_REGIDS
	.align		4
.L_162:
        /*06e0*/ 	.byte	0x04, 0x29
        /*06e2*/ 	.short	(.L_164 - .L_163)


	//   ....[0]....
.L_163:
        /*06e4*/ 	.word	0xffffffff


	//   ....[1]....
        /*06e8*/ 	.word	0xffffffff


	//   ....[2]....
        /*06ec*/ 	.word	0xffffffff


	//   ....[3]....
        /*06f0*/ 	.word	0xffffffff


	//   ....[4]....
        /*06f4*/ 	.word	0xffffffff


	//   ....[5]....
        /*06f8*/ 	.word	0xffffffff


	//   ....[6]....
        /*06fc*/ 	.word	0xffffffff


	//   ....[7]....
        /*0700*/ 	.word	0xffffffff


	//   ....[8]....
        /*0704*/ 	.word	0xffffffff


	//   ....[9]....
        /*0708*/ 	.word	0xffffffff


	//   ....[10]....
        /*070c*/ 	.word	0xffffffff


	//   ....[11]....
        /*0710*/ 	.word	0xffffffff


	//   ....[12]....
        /*0714*/ 	.word	0xffffffff


	//   ....[13]....
        /*0718*/ 	.word	0xffffffff


	//   ....[14]....
        /*071c*/ 	.word	0xffffffff


	//   ....[15]....
        /*0720*/ 	.word	0xffffffff


	//   ....[16]....
        /*0724*/ 	.word	0xffffffff


	//   ....[17]....
        /*0728*/ 	.word	0xffffffff


	//   ....[18]....
        /*072c*/ 	.word	0xffffffff


	//   ....[19]....
        /*0730*/ 	.word	0xffffffff


	//   ....[20]....
        /*0734*/ 	.word	0xffffffff


	//   ....[21]....
        /*0738*/ 	.word	0xffffffff


	//   ....[22]....
        /*073c*/ 	.word	0xffffffff


	//   ....[23]....
        /*0740*/ 	.word	0xffffffff


	//   ....[24]....
        /*0744*/ 	.word	0xffffffff


	//   ....[25]....
        /*0748*/ 	.word	0xffffffff


	//   ....[26]....
        /*074c*/ 	.word	0xffffffff


	//   ....[27]....
        /*0750*/ 	.word	0xffffffff


	//   ....[28]....
        /*0754*/ 	.word	0xffffffff


	//   ....[29]....
        /*0758*/ 	.word	0xffffffff


	//   ....[30]....
        /*075c*/ 	.word	0xffffffff


	//   ....[31]....
        /*0760*/ 	.word	0xffffffff


	//----- nvinfo : EIATTR_COOP_GROUP_INSTR_OFFSETS
	.align		4
.L_164:
        /*0764*/ 	.byte	0x04, 0x28
        /*0766*/ 	.short	(.L_166 - .L_165)


	//   ....[0]....
.L_165:
        /*0768*/ 	.word	0x00004c30


	//   ....[1]....
        /*076c*/ 	.word	0x00004e00


	//   ....[2]....
        /*0770*/ 	.word	0x00004e40


	//   ....[3]....
        /*0774*/ 	.word	0x00004fd0


	//   ....[4]....
        /*0778*/ 	.word	0x00005230


	//   ....[5]....
        /*077c*/ 	.word	0x00005380


	//   ....[6]....
        /*0780*/ 	.word	0x00005860


	//   ....[7]....
        /*0784*/ 	.word	0x00005930


	//   ....[8]....
        /*0788*/ 	.word	0x0000c9e0


	//   ....[9]....
        /*078c*/ 	.word	0x0000ca90


	//   ....[10]....
        /*0790*/ 	.word	0x0000cbe0


	//   ....[11]....
        /*0794*/ 	.word	0x0000cca0


	//   ....[12]....
        /*0798*/ 	.word	0x0000cd00


	//   ....[13]....
        /*079c*/ 	.word	0x0000cd30


	//   ....[14]....
        /*07a0*/ 	.word	0x0000cd70


	//   ....[15]....
        /*07a4*/ 	.word	0x0000ce00


	//   ....[16]....
        /*07a8*/ 	.word	0x00011f20


	//   ....[17]....
        /*07ac*/ 	.word	0x00011f90


	//   ....[18]....
        /*07b0*/ 	.word	0x00011fe0


	//   ....[19]....
        /*07b4*/ 	.word	0x00012010


	//   ....[20]....
        /*07b8*/ 	.word	0x000120d0


	//   ....[21]....
        /*07bc*/ 	.word	0x000120e0


	//   ....[22]....
        /*07c0*/ 	.word	0x000120f0


	//   ....[23]....
        /*07c4*/ 	.word	0x00012120


	//   ....[24]....
        /*07c8*/ 	.word	0x00015300


	//   ....[25]....
        /*07cc*/ 	.word	0x00015310


	//   ....[26]....
        /*07d0*/ 	.word	0x00015320


	//   ....[27]....
        /*07d4*/ 	.word	0x00015330


	//   ....[28]....
        /*07d8*/ 	.word	0x00015370


	//   ....[29]....
        /*07dc*/ 	.word	0x00015390


	//   ....[30]....
        /*07e0*/ 	.word	0x000153a0


	//   ....[31]....
        /*07e4*/ 	.word	0x000153b0


	//----- nvinfo : EIATTR_EXIT_INSTR_OFFSETS
	.align		4
.L_166:
        /*07e8*/ 	.byte	0x04, 0x1c
        /*07ea*/ 	.short	(.L_168 - .L_167)


	//   ....[0]....
.L_167:
        /*07ec*/ 	.word	0x000004c0


	//   ....[1]....
        /*07f0*/ 	.word	0x00016f60


	//   ....[2]....
        /*07f4*/ 	.word	0x00017040


	//   ....[3]....
        /*07f8*/ 	.word	0x00018230


	//   ....[4]....
        /*07fc*/ 	.word	0x000182c0


	//----- nvinfo : EIATTR_CRS_STACK_SIZE
	.align		4
.L_168:
        /*0800*/ 	.byte	0x04, 0x1e
        /*0802*/ 	.short	(.L_170 - .L_169)
.L_169:
        /*0804*/ 	.word	0x00000000


	//----- nvinfo : EIATTR_CBANK_PARAM_SIZE
	.align		4
.L_170:
        /*0808*/ 	.byte	0x03, 0x19
        /*080a*/ 	.short	0x01d0


	//----- nvinfo : EIATTR_PARAM_CBANK
	.align		4
        /*080c*/ 	.byte	0x04, 0x0a
        /*080e*/ 	.short	(.L_172 - .L_171)
	.align		4
.L_171:
        /*0810*/ 	.word	index@(.nv.constant0._ZN5flash16flash_fwd_kernelI23Flash_fwd_kernel_traitsILi64ELi128ELi128ELi4ELb0ELb0EN7cutlass6half_tE19Flash_kernel_traitsILi64ELi128ELi128ELi4ES3_EELb0ELb1ELb0ELb0ELb0ELb1ELb0ELb0EEEvNS_16Flash_fwd_paramsE)
        /*0814*/ 	.short	0x0210
        /*0816*/ 	.short	0x01d0


	//----- nvinfo : EIATTR_SW_WAR
	.align		4
.L_172:
        /*0818*/ 	.byte	0x04, 0x36
        /*081a*/ 	.short	(.L_174 - .L_173)
.L_173:
        /*081c*/ 	.word	0x00000008
.L_174:


//--------------------- .nv.info._ZN5flash16flash_fwd_kernelI23Flash_fwd_kernel_traitsILi64ELi128ELi128ELi4ELb0ELb0EN7cutlass6half_tE19Flash_kernel_traitsILi64ELi128ELi128ELi4ES3_EELb0ELb1ELb0ELb0ELb0ELb1ELb1ELb0EEEvNS_16Flash_fwd_paramsE --------------------------
	.section	.nv.info._ZN5flash16flash_fwd_kernelI23Flash_fwd_kernel_traitsILi64ELi128ELi128ELi4ELb0ELb0EN7cutlass6half_tE19Flash_kernel_traitsILi64ELi128ELi128ELi4ES3_EELb0ELb1ELb0ELb0ELb0ELb1ELb1ELb0EEEvNS_16Flash_fwd_paramsE,"",@"SHT_CUDA_INFO"
	.sectionflags	@""
	.align	4


	//----- nvinfo : EIATTR_CUDA_API_VERSION
	.align		4
        /*0000*/ 	.byte	0x04, 0x37
        /*0002*/ 	.short	(.L_176 - .L_175)
.L_175:
        /*0004*/ 	.word	0x00000082


	//----- nvinfo : EIATTR_KPARAM_INFO
	.align		4
.L_176:
        /*0008*/ 	.byte	0x04, 0x17
        /*000a*/ 	.short	(.L_178 - .L_177)
.L_177:
        /*000c*/ 	.word	0x00000000
        /*0010*/ 	.short	0x0000
        /*0012*/ 	.short	0x0000
        /*0014*/ 	.byte	0x00, 0xf0, 0x41, 0x07


	//----- nvinfo : EIATTR_SPARSE_MMA_MASK
	.align		4
.L_178:
        /*0018*/ 	.byte	0x03, 0x50
        /*001a*/ 	.short	0x0000


	//----- nvinfo : EIATTR_MAXREG_COUNT
	.align		4
        /*001c*/ 	.byte	0x03, 0x1b
        /*001e*/ 	.short	0x00ff


	//----- nvinfo : EIATTR_NUM_BARRIERS
	.align		4
        /*0020*/ 	.byte	0x02, 0x4c
        /*0022*/ 	.byte	0x01
	.zero		1


	//----- nvinfo : EIATTR_ANNOTATIONS
	.align		4
        /*0024*/ 	.byte	0x04, 0x55
        /*0026*/ 	.short	(.L_180 - .L_179)


	//   ....[0]....
.L_179:
        /* <DEDUP_REMOVED lines=91> */


	//----- nvinfo : EIATTR_MERCURY_ISA_VERSION
	.align		4
.L_180:
        /*05c0*/ 	.byte	0x03, 0x5f
        /*05c2*/ 	.short	0x0101


	//----- nvinfo : EIATTR_INT_WARP_WIDE_INSTR_OFFSETS
	.align		4
        /*05c4*/ 	.byte	0x04, 0x31
        /*05c6*/ 	.short	(.L_182 - .L_181)


	//   ....[0]....
.L_181:
        /*05c8*/ 	.word	0x000019c0


	//   ....[1]....
        /*05cc*/ 	.word	0x00001ac0


	//   ....[2]....
        /*05d0*/ 	.word	0x00001b50


	//   ....[3]....
        /*05d4*/ 	.word	0x00001d90


	//   ....[4]....
        /*05d8*/ 	.word	0x00002070


	//   ....[5]....
        /*05dc*/ 	.word	0x00002180


	//   ....[6]....
        /*05e0*/ 	.word	0x000021a0


	//   ....[7]....
        /*05e4*/ 	.word	0x000023d0


	//----- nvinfo : EIATTR_COOP_GROUP_MASK_REGIDS
	.align		4
.L_182:
        /*05e8*/ 	.byte	0x04, 0x29
        /*05ea*/ 	.short	(.L_184 - .L_183)


	//   ....[0]....
.L_183:
        /*05ec*/ 	.word	0xffffffff


	//   ....[1]....
        /*05f0*/ 	.word	0xffffffff


	//   ....[2]....
        /*05f4*/ 	.word	0xffffffff


	//   ....[3]....
        /*05f8*/ 	.word	0xffffffff


	//   ....[4]....
        /*05fc*/ 	.word	0xffffffff


	//   ....[5]....
        /*0600*/ 	.word	0xffffffff


	//   ....[6]....
        /*0604*/ 	.word	0xffffffff


	//   ....[7]....
        /*0608*/ 	.word	0xffffffff


	//   ....[8]....
        /*060c*/ 	.word	0xffffffff


	//   ....[9]....
        /*0610*/ 	.word	0xffffffff


	//   ....[10]....
        /*0614*/ 	.word	0xffffffff


	//   ....[11]....
        /*0618*/ 	.word	0xffffffff


	//   ....[12]....
        /*061c*/ 	.word	0xffffffff


	//   ....[13]....
        /*0620*/ 	.word	0xffffffff


	//   ....[14]....
        /*0624*/ 	.word	0xffffffff


	//   ....[15]....
        /*0628*/ 	.word	0xffffffff


	//   ....[16]....
        /*062c*/ 	.word	0xffffffff


	//   ....[17]....
        /*0630*/ 	.word	0xffffffff


	//   ....[18]....
        /*0634*/ 	.word	0xffffffff


	//   ....[19]....
        /*0638*/ 	.word	0xffffffff


	//   ....[20]....
        /*063c*/ 	.word	0xffffffff


	//   ....[21]....
        /*0640*/ 	.word	0xffffffff


	//   ....[22]....
        /*0644*/ 	.word	0xffffffff


	//   ....[23]....
        /*0648*/ 	.word	0xffffffff


	//   ....[24]....
        /*064c*/ 	.word	0xffffffff


	//   ....[25]....
        /*0650*/ 	.word	0xffffffff


	//   ....[26]....
        /*0654*/ 	.word	0xffffffff


	//   ....[27]....
        /*0658*/ 	.word	0xffffffff


	//   ....[28]....
        /*065c*/ 	.word	0xffffffff


	//   ....[29]....
        /*0660*/ 	.word	0xffffffff


	//   ....[30]....
        /*0664*/ 	.word	0xffffffff


	//   ....[31]....
        /*0668*/ 	.word	0xffffffff


	//----- nvinfo : EIATTR_COOP_GROUP_INSTR_OFFSETS
	.align		4
.L_184:
        /*066c*/ 	.byte	0x04, 0x28
        /*066e*/ 	.short	(.L_186 - .L_185)


	//   ....[0]....
.L_185:
        /*0670*/ 	.word	0x00005430


	//   ....[1]....
        /*0674*/ 	.word	0x00005930


	//   ....[2]....
        /*0678*/ 	.word	0x00005cf0


	//   ....[3]....
        /*067c*/ 	.word	0x00005e40


	//   ....[4]....
        /*0680*/ 	.word	0x00006130


	//   ....[5]....
        /*0684*/ 	.word	0x00006270


	//   ....[6]....
        /*0688*/ 	.word	0x00006740


	//   ....[7]....
        /*068c*/ 	.word	0x00006810


	//   ....[8]....
        /*0690*/ 	.word	0x0000e490


	//   ....[9]....
        /*0694*/ 	.word	0x0000e5c0


	//   ....[10]....
        /*0698*/ 	.word	0x0000e6e0


	//   ....[11]....
        /*069c*/ 	.word	0x0000e8c0


	//   ....[12]....
        /*06a0*/ 	.word	0x0000e930


	//   ....[13]....
        /*06a4*/ 	.word	0x0000e970


	//   ....[14]....
        /*06a8*/ 	.word	0x0000e9a0


	//   ....[15]....
        /*06ac*/ 	.word	0x0000ea30


	//   ....[16]....
        /*06b0*/ 	.word	0x00015380


	//   ....[17]....
        /*06b4*/ 	.word	0x00015440


	//   ....[18]....
        /*06b8*/ 	.word	0x00015450


	//   ....[19]....
        /*06bc*/ 	.word	0x00015460


	//   ....[20]....
        /*06c0*/ 	.word	0x000154b0


	//   ....[21]....
        /*06c4*/ 	.word	0x000154d0


	//   ....[22]....
        /*06c8*/ 	.word	0x000154e0


	//   ....[23]....
        /*06cc*/ 	.word	0x000154f0


	//   ....[24]....
        /*06d0*/ 	.word	0x00018960


	//   ....[25]....
        /*06d4*/ 	.word	0x00018970


	//   ....[26]....
        /*06d8*/ 	.word	0x00018980


	//   ....[27]....
        /*06dc*/ 	.word	0x00018990


	//   ....[28]....
        /*06e0*/ 	.word	0x000189d0


	//   ....[29]....
        /*06e4*/ 	.word	0x000189f0


	//   ....[30]....
        /*06e8*/ 	.word	0x00018a00


	//   ....[31]....
        /*06ec*/ 	.word	0x00018a10


	//----- nvinfo : EIATTR_EXIT_INSTR_OFFSETS
	.align		4
.L_186:
        /*06f0*/ 	.byte	0x04, 0x1c
        /*06f2*/ 	.short	(.L_188 - .L_187)


	//   ....[0]....
.L_187:
        /*06f4*/ 	.word	0x000004c0


	//   ....[1]....
        /*06f8*/ 	.word	0x0001a5c0


	//   ....[2]....
        /*06fc*/ 	.word	0x0001a6a0


	//   ....[3]....
        /*0700*/ 	.word	0x0001b890


	//   ....[4]....
        /*0704*/ 	.word	0x0001b920


	//----- nvinfo : EIATTR_CRS_STACK_SIZE
	.align		4
.L_188:
        /*0708*/ 	.byte	0x04, 0x1e
        /*070a*/ 	.short	(.L_190 - .L_189)
.L_189:
        /*070c*/ 	.word	0x00000000


	//----- nvinfo : EIATTR_CBANK_PARAM_SIZE
	.align		4
.L_190:
        /*0710*/ 	.byte	0x03, 0x19
        /*0712*/ 	.short	0x01d0


	//----- nvinfo : EIATTR_PARAM_CBANK
	.align		4
        /*0714*/ 	.byte	0x04, 0x0a
        /*0716*/ 	.short	(.L_192 - .L_191)
	.align		4
.L_191:
        /*0718*/ 	.word	index@(.nv.constant0._ZN5flash16flash_fwd_kernelI23Flash_fwd_kernel_traitsILi64ELi128ELi128ELi4ELb0ELb0EN7cutlass6half_tE19Flash_kernel_traitsILi64ELi128ELi128ELi4ES3_EELb0ELb1ELb0ELb0ELb0ELb1ELb1ELb0EEEvNS_16Flash_fwd_paramsE)
        /*071c*/ 	.short	0x0210
        /*071e*/ 	.short	0x01d0


	//----- nvinfo : EIATTR_SW_WAR
	.align		4
.L_192:
        /*0720*/ 	.byte	0x04, 0x36
        /*0722*/ 	.short	(.L_194 - .L_193)
.L_193:
        /*0724*/ 	.word	0x00000008
.L_194:


//--------------------- .nv.info._ZN5flash16flash_fwd_kernelI23Flash_fwd_kernel_traitsILi64ELi128ELi128ELi4ELb0ELb0EN7cutlass6half_tE19Flash_kernel_traitsILi64ELi128ELi128ELi4ES3_EELb0ELb1ELb0ELb0ELb0ELb0ELb0ELb0EEEvNS_16Flash_fwd_paramsE --------------------------
	.section	.nv.info._ZN5flash16flash_fwd_kernelI23Flash_fwd_kernel_traitsILi64ELi128ELi128ELi4ELb0ELb0EN7cutlass6half_tE19Flash_kernel_traitsILi64ELi128ELi128ELi4ES3_EELb0ELb1ELb0ELb0ELb0ELb0ELb0ELb0EEEvNS_16Flash_fwd_paramsE,"",@"SHT_CUDA_INFO"
	.sectionflags	@""
	.align	4


	//----- nvinfo : EIATTR_CUDA_API_VERSION
	.align		4
        /*0000*/ 	.byte	0x04, 0x37
        /*0002*/ 	.short	(.L_196 - .L_195)
.L_195:
        /*0004*/ 	.word	0x00000082


	//----- nvinfo : EIATTR_KPARAM_INFO
	.align		4
.L_196:
        /*0008*/ 	.byte	0x04, 0x17
        /*000a*/ 	.short	(.L_198 - .L_197)
.L_197:
        /*000c*/ 	.word	0x00000000
        /*0010*/ 	.short	0x0000
        /*0012*/ 	.short	0x0000
        /*0014*/ 	.byte	0x00, 0xf0, 0x41, 0x07


	//----- nvinfo : EIATTR_SPARSE_MMA_MASK
	.align		4
.L_198:
        /*0018*/ 	.byte	0x03, 0x50
        /*001a*/ 	.short	0x0000


	//----- nvinfo : EIATTR_MAXREG_COUNT
	.align		4
        /*001c*/ 	.byte	0x03, 0x1b
        /*001e*/ 	.short	0x00ff


	//----- nvinfo : EIATTR_NUM_BARRIERS
	.align		4
        /*0020*/ 	.byte	0x02, 0x4c
        /*0022*/ 	.byte	0x01
	.zero		1


	//----- nvinfo : EIATTR_ANNOTATIONS
	.align		4
        /*0024*/ 	.byte	0x04, 0x55
        /*0026*/ 	.short	(.L_200 - .L_199)


	//   ....[0]....
.L_199:
        /* <DEDUP_REMOVED lines=104> */


	//----- nvinfo : EIATTR_MERCURY_ISA_VERSION
	.align		4
.L_200:
        /*0690*/ 	.byte	0x03, 0x5f
        /*0692*/ 	.short	0x0101


	//----- nvinfo : EIATTR_INT_WARP_WIDE_INSTR_OFFSETS
	.align		4
        /*0694*/ 	.byte	0x04, 0x31
        /*0696*/ 	.short	(.L_202 - .L_201)


	//   ....[0]....
.L_201:
        /*0698*/ 	.word	0x00005550


	//   ....[1]....
        /*069c*/ 	.word	0x00009d70


	//----- nvinfo : EIATTR_COOP_GROUP_MASK_REGIDS
	.align		4
.L_202:
        /*06a0*/ 	.byte	0x04, 0x29
        /*06a2*/ 	.short	(.L_204 - .L_203)


	//   ....[0]....
.L_203:
        /*06a4*/ 	.word	0xffffffff


	//   ....[1]....
        /*06a8*/ 	.word	0xffffffff


	//   ....[2]....
        /*06ac*/ 	.word	0xffffffff


	//   ....[3]....
        /*06b0*/ 	.word	0xffffffff


	//   ....[4]....
        /*06b4*/ 	.word	0xffffffff


	//   ....[5]....
        /*06b8*/ 	.word	0xffffffff


	//   ....[6]....
        /*06bc*/ 	.word	0xffffffff


	//   ....[7]....
        /*06c0*/ 	.word	0xffffffff


	//   ....[8]....
        /*06c4*/ 	.word	0xffffffff


	//   ....[9]....
        /*06c8*/ 	.word	0xffffffff


	//   ....[10]....
        /*06cc*/ 	.word	0xffffffff


	//   ....[11]....
        /*06d0*/ 	.word	0xffffffff


	//   ....[12]....
        /*06d4*/ 	.word	0xffffffff


	//   ....[13]....
        /*06d8*/ 	.word	0xffffffff


	//   ....[14]....
        /*06dc*/ 	.word	0xffffffff


	//   ....[15]....
        /*06e0*/ 	.word	0xffffffff


	//   ....[16]....
        /*06e4*/ 	.word	0xffffffff


	//   ....[17]....
        /*06e8*/ 	.word	0xffffffff


	//   ....[18]....
        /*06ec*/ 	.word	0xffffffff


	//   ....[19]....
        /*06f0*/ 	.word	0xffffffff


	//   ....[20]....
        /*06f4*/ 	.word	0xffffffff


	//   ....[21]....
        /*06f8*/ 	.word	0xffffffff


	//   ....[22]....
        /*06fc*/ 	.word	0xffffffff


	//   ....[23]....
        /*0700*/ 	.word	0xffffffff


	//   ....[24]....
        /*0704*/ 	.word	0xffffffff


	//   ....[25]....
        /*0708*/ 	.word	0xffffffff


	//   ....[26]....
        /*070c*/ 	.word	0xffffffff


	//   ....[27]....
        /*0710*/ 	.word	0xffffffff


	//   ....[28]....
        /*0714*/ 	.word	0xffffffff


	//   ....[29]....
        /*0718*/ 	.word	0xffffffff


	//   ....[30]....
        /*071c*/ 	.word	0xffffffff


	//   ....[31]....
        /*0720*/ 	.word	0xffffffff


	//----- nvinfo : EIATTR_COOP_GROUP_INSTR_OFFSETS
	.align		4
.L_204:
        /*0724*/ 	.byte	0x04, 0x28
        /*0726*/ 	.short	(.L_206 - .L_205)


	//   ....[0]....
.L_205:
        /*0728*/ 	.word	0x00005f90


	//   ....[1]....
        /*072c*/ 	.word	0x000060a0


	//   ....[2]....
        /*0730*/ 	.word	0x00006290


	//   ....[3]....
        /*0734*/ 	.word	0x000062e0


	//   ....[4]....
        /*0738*/ 	.word	0x00006370


	//   ....[5]....
        /*073c*/ 	.word	0x00006630


	//   ....[6]....
        /*0740*/ 	.word	0x00006690


	//   ....[7]....
        /*0744*/ 	.word	0x00006770


	//   ....[8]....
        /*0748*/ 	.word	0x0000dd50


	//   ....[9]....
        /*074c*/ 	.word	0x0000dec0


	//   ....[10]....
        /*0750*/ 	.word	0x0000df10


	//   ....[11]....
        /*0754*/ 	.word	0x0000dfc0


	//   ....[12]....
        /*0758*/ 	.word	0x0000e040


	//   ....[13]....
        /*075c*/ 	.word	0x0000e080


	//   ....[14]....
        /*0760*/ 	.word	0x0000e100


	//   ....[15]....
        /*0764*/ 	.word	0x0000e130


	//   ....[16]....
        /*0768*/ 	.word	0x000149d0


	//   ....[17]....
        /*076c*/ 	.word	0x00014a40


	//   ....[18]....
        /*0770*/ 	.word	0x00014ad0


	//   ....[19]....
        /*0774*/ 	.word	0x00014af0


	//   ....[20]....
        /*0778*/ 	.word	0x00014b40


	//   ....[21]....
        /*077c*/ 	.word	0x00014b50


	//   ....[22]....
        /*0780*/ 	.word	0x00014b60


	//   ....[23]....
        /*0784*/ 	.word	0x00014b70


	//   ....[24]....
        /*0788*/ 	.word	0x00017cb0


	//   ....[25]....
        /*078c*/ 	.word	0x00017cc0


	//   ....[26]....
        /*0790*/ 	.word	0x00017cd0


	//   ....[27]....
        /*0794*/ 	.word	0x00017ce0


	//   ....[28]....
        /*0798*/ 	.word	0x00017d40


	//   ....[29]....
        /*079c*/ 	.word	0x00017db0


	//   ....[30]....
        /*07a0*/ 	.word	0x00017de0


	//   ....[31]....
        /*07a4*/ 	.word	0x00017e20


	//----- nvinfo : EIATTR_EXIT_INSTR_OFFSETS
	.align		4
.L_206:
        /*07a8*/ 	.byte	0x04, 0x1c
        /*07aa*/ 	.short	(.L_208 - .L_207)


	//   ....[0]....
.L_207:
        /*07ac*/ 	.word	0x000004c0


	//   ....[1]....
        /*07b0*/ 	.word	0x000199c0


	//   ....[2]....
        /*07b4*/ 	.word	0x00019aa0


	//   ....[3]....
        /*07b8*/ 	.word	0x0001ad60


	//   ....[4]....
        /*07bc*/ 	.word	0x0001adf0


	//----- nvinfo : EIATTR_CRS_STACK_SIZE
	.align		4
.L_208:
        /*07c0*/ 	.byte	0x04, 0x1e
        /*07c2*/ 	.short	(.L_210 - .L_209)
.L_209:
        /*07c4*/ 	.word	0x00000000


	//----- nvinfo : EIATTR_CBANK_PARAM_SIZE
	.align		4
.L_210:
        /*07c8*/ 	.byte	0x03, 0x19
        /*07ca*/ 	.short	0x01d0


	//----- nvinfo : EIATTR_PARAM_CBANK
	.align		4
        /*07cc*/ 	.byte	0x04, 0x0a
        /*07ce*/ 	.short	(.L_212 - .L_211)
	.align		4
.L_211:
        /*07d0*/ 	.word	index@(.nv.constant0._ZN5flash16flash_fwd_kernelI23Flash_fwd_kernel_traitsILi64ELi128ELi128ELi4ELb0ELb0EN7cutlass6half_tE19Flash_kernel_traitsILi64ELi128ELi128ELi4ES3_EELb0ELb1ELb0ELb0ELb0ELb0ELb0ELb0EEEvNS_16Flash_fwd_paramsE)
        /*07d4*/ 	.short	0x0210
        /*07d6*/ 	.short	0x01d0


	//----- nvinfo : EIATTR_SW_WAR
	.align		4
.L_212:
        /*07d8*/ 	.byte	0x04, 0x36
        /*07da*/ 	.short	(.L_214 - .L_213)
.L_213:
        /*07dc*/ 	.word	0x00000008
.L_214:


//--------------------- .nv.info._ZN5flash16flash_fwd_kernelI23Flash_fwd_kernel_traitsILi64ELi128ELi128ELi4ELb0ELb0EN7cutlass6half_tE19Flash_kernel_traitsILi64ELi128ELi128ELi4ES3_EELb0ELb1ELb0ELb0ELb0ELb0ELb1ELb0EEEvNS_16Flash_fwd_paramsE --------------------------
	.section	.nv.info._ZN5flash16flash_fwd_kernelI23Flash_fwd_kernel_traitsILi64ELi128ELi128ELi4ELb0ELb0EN7cutlass6half_tE19Flash_kernel_traitsILi64ELi128ELi128ELi4ES3_EELb0ELb1ELb0ELb0ELb0ELb0ELb1ELb0EEEvNS_16Flash_fwd_paramsE,"",@"SHT_CUDA_INFO"
	.sectionflags	@""
	.align	4


	//----- nvinfo : EIATTR_CUDA_API_VERSION
	.align		4
        /*0000*/ 	.byte	0x04, 0x37
        /*0002*/ 	.short	(.L_216 - .L_215)
.L_215:
        /*0004*/ 	.word	0x00000082


	//----- nvinfo : EIATTR_KPARAM_INFO
	.align		4
.L_216:
        /*0008*/ 	.byte	0x04, 0x17
        /*000a*/ 	.short	(.L_218 - .L_217)
.L_217:
        /*000c*/ 	.word	0x00000000
        /*0010*/ 	.short	0x0000
        /*0012*/ 	.short	0x0000
        /*0014*/ 	.byte	0x00, 0xf0, 0x41, 0x07


	//----- nvinfo : EIATTR_SPARSE_MMA_MASK
	.align		4
.L_218:
        /*0018*/ 	.byte	0x03, 0x50
        /*001a*/ 	.short	0x0000


	//----- nvinfo : EIATTR_MAXREG_COUNT
	.align		4
        /*001c*/ 	.byte	0x03, 0x1b
        /*001e*/ 	.short	0x00ff


	//----- nvinfo : EIATTR_NUM_BARRIERS
	.align		4
        /*0020*/ 	.byte	0x02, 0x4c
        /*0022*/ 	.byte	0x01
	.zero		1


	//----- nvinfo : EIATTR_ANNOTATIONS
	.align		4
        /*0024*/ 	.byte	0x04, 0x55
        /*0026*/ 	.short	(.L_220 - .L_219)


	//   ....[0]....
.L_219:
        /* <DEDUP_REMOVED lines=116> */


	//----- nvinfo : EIATTR_MERCURY_ISA_VERSION
	.align		4
.L_220:
        /*0750*/ 	.byte	0x03, 0x5f
        /*0752*/ 	.short	0x0101


	//----- nvinfo : EIATTR_INT_WARP_WIDE_INSTR_OFFSETS
	.align		4
        /*0754*/ 	.byte	0x04, 0x31
        /*0756*/ 	.short	(.L_222 - .L_221)


	//   ....[0]....
.L_221:
        /*0758*/ 	.word	0x00006360


	//   ....[1]....
        /*075c*/ 	.word	0x0000adf0


	//----- nvinfo : EIATTR_COOP_GROUP_MASK_REGIDS
	.align		4
.L_222:
        /*0760*/ 	.byte	0x04, 0x29
        /*0762*/ 	.short	(.L_224 - .L_223)


	//   ....[0]....
.L_223:
        /*0764*/ 	.word	0xffffffff


	//   ....[1]....
        /*0768*/ 	.word	0xffffffff


	//   ....[2]....
        /*076c*/ 	.word	0xffffffff


	//   ....[3]....
        /*0770*/ 	.word	0xffffffff


	//   ....[4]....
        /*0774*/ 	.word	0xffffffff


	//   ....[5]....
        /*0778*/ 	.word	0xffffffff


	//   ....[6]....
        /*077c*/ 	.word	0xffffffff


	//   ....[7]....
        /*0780*/ 	.word	0xffffffff


	//   ....[8]....
        /*0784*/ 	.word	0xffffffff


	//   ....[9]....
        /*0788*/ 	.word	0xffffffff


	//   ....[10]....
        /*078c*/ 	.word	0xffffffff


	//   ....[11]....
        /*0790*/ 	.word	0xffffffff


	//   ....[12]....
        /*0794*/ 	.word	0xffffffff


	//   ....[13]....
        /*0798*/ 	.word	0xffffffff


	//   ....[14]....
        /*079c*/ 	.word	0xffffffff


	//   ....[15]....
        /*07a0*/ 	.word	0xffffffff


	//   ....[16]....
        /*07a4*/ 	.word	0xffffffff


	//   ....[17]....
        /*07a8*/ 	.word	0xffffffff


	//   ....[18]....
        /*07ac*/ 	.word	0xffffffff


	//   ....[19]....
        /*07b0*/ 	.word	0xffffffff


	//   ....[20]....
        /*07b4*/ 	.word	0xffffffff


	//   ....[21]....
        /*07b8*/ 	.word	0xffffffff


	//   ....[22]....
        /*07bc*/ 	.word	0xffffffff


	//   ....[23]....
        /*07c0*/ 	.word	0xffffffff


	//   ....[24]....
        /*07c4*/ 	.word	0xffffffff


	//   ....[25]....
        /*07c8*/ 	.word	0xffffffff


	//   ....[26]....
        /*07cc*/ 	.word	0xffffffff


	//   ....[27]....
        /*07d0*/ 	.word	0xffffffff


	//   ....[28]....
        /*07d4*/ 	.word	0xffffffff


	//   ....[29]....
        /*07d8*/ 	.word	0xffffffff


	//   ....[30]....
        /*07dc*/ 	.word	0xffffffff


	//   ....[31]....
        /*07e0*/ 	.word	0xffffffff


	//----- nvinfo : EIATTR_COOP_GROUP_INSTR_OFFSETS
	.align		4
.L_224:
        /*07e4*/ 	.byte	0x04, 0x28
        /*07e6*/ 	.short	(.L_226 - .L_225)


	//   ....[0]....
.L_225:
        /*07e8*/ 	.word	0x00006e40


	//   ....[1]....
        /*07ec*/ 	.word	0x00006fb0


	//   ....[2]....
        /*07f0*/ 	.word	0x00007030


	//   ....[3]....
        /*07f4*/ 	.word	0x00007180


	//   ....[4]....
        /*07f8*/ 	.word	0x00007220


	//   ....[5]....
        /*07fc*/ 	.word	0x00007390


	//   ....[6]....
        /*0800*/ 	.word	0x00007500


	//   ....[7]....
        /*0804*/ 	.word	0x000075c0


	//   ....[8]....
        /*0808*/ 	.word	0x00010110


	//   ....[9]....
        /*080c*/ 	.word	0x00010280


	//   ....[10]....
        /*0810*/ 	.word	0x000102d0


	//   ....[11]....
        /*0814*/ 	.word	0x00010380


	//   ....[12]....
        /*0818*/ 	.word	0x00010400


	//   ....[13]....
        /*081c*/ 	.word	0x00010440


	//   ....[14]....
        /*0820*/ 	.word	0x000104c0


	//   ....[15]....
        /*0824*/ 	.word	0x000104f0


	//   ....[16]....
        /*0828*/ 	.word	0x00017460


	//   ....[17]....
        /*082c*/ 	.word	0x000174b0


	//   ....[18]....
        /*0830*/ 	.word	0x00017510


	//   ....[19]....
        /*0834*/ 	.word	0x00017550


	//   ....[20]....
        /*0838*/ 	.word	0x00017580


	//   ....[21]....
        /*083c*/ 	.word	0x00017590


	//   ....[22]....
        /*0840*/ 	.word	0x000175b0


	//   ....[23]....
        /*0844*/ 	.word	0x00017630


	//   ....[24]....
        /*0848*/ 	.word	0x0001a860


	//   ....[25]....
        /*084c*/ 	.word	0x0001a870


	//   ....[26]....
        /*0850*/ 	.word	0x0001a880


	//   ....[27]....
        /*0854*/ 	.word	0x0001a890


	//   ....[28]....
        /*0858*/ 	.word	0x0001a8f0


	//   ....[29]....
        /*085c*/ 	.word	0x0001a960


	//   ....[30]....
        /*0860*/ 	.word	0x0001a990


	//   ....[31]....
        /*0864*/ 	.word	0x0001a9d0


	//----- nvinfo : EIATTR_EXIT_INSTR_OFFSETS
	.align		4
.L_226:
        /*0868*/ 	.byte	0x04, 0x1c
        /*086a*/ 	.short	(.L_228 - .L_227)


	//   ....[0]....
.L_227:
        /*086c*/ 	.word	0x000004c0


	//   ....[1]....
        /*0870*/ 	.word	0x0001c570


	//   ....[2]....
        /*0874*/ 	.word	0x0001c650


	//   ....[3]....
        /*0878*/ 	.word	0x0001d910


	//   ....[4]....
        /*087c*/ 	.word	0x0001d9a0


	//----- nvinfo : EIATTR_CRS_STACK_SIZE
	.align		4
.L_228:
        /*0880*/ 	.byte	0x04, 0x1e
        /*0882*/ 	.short	(.L_230 - .L_229)
.L_229:
        /*0884*/ 	.word	0x00000000


	//----- nvinfo : EIATTR_CBANK_PARAM_SIZE
	.align		4
.L_230:
        /*0888*/ 	.byte	0x03, 0x19
        /*088a*/ 	.short	0x01d0


	//----- nvinfo : EIATTR_PARAM_CBANK
	.align		4
        /*088c*/ 	.byte	0x04, 0x0a
        /*088e*/ 	.short	(.L_232 - .L_231)
	.align		4
.L_231:
        /*0890*/ 	.word	index@(.nv.constant0._ZN5flash16flash_fwd_kernelI23Flash_fwd_kernel_traitsILi64ELi128ELi128ELi4ELb0ELb0EN7cutlass6half_tE19Flash_kernel_traitsILi64ELi128ELi128ELi4ES3_EELb0ELb1ELb0ELb0ELb0ELb0ELb1ELb0EEEvNS_16Flash_fwd_paramsE)
        /*0894*/ 	.short	0x0210
        /*0896*/ 	.short	0x01d0


	//----- nvinfo : EIATTR_SW_WAR
	.align		4
.L_232:
        /*0898*/ 	.byte	0x04, 0x36
        /*089a*/ 	.short	(.L_234 - .L_233)
.L_233:
        /*089c*/ 	.word	0x00000008
.L_234:


//--------------------- .nv.info._ZN5flash16flash_fwd_kernelI23Flash_fwd_kernel_traitsILi64ELi128ELi128ELi4ELb0ELb0EN7cutlass6half_tE19Flash_kernel_traitsILi64ELi128ELi128ELi4ES3_EELb0ELb1ELb0ELb1ELb0ELb0ELb0ELb0EEEvNS_16Flash_fwd_paramsE --------------------------
	.section	.nv.info._ZN5flash16flash_fwd_kernelI23Flash_fwd_kernel_traitsILi64ELi128ELi128ELi4ELb0ELb0EN7cutlass6half_tE19Flash_kernel_traitsILi64ELi128ELi128ELi4ES3_EELb0ELb1ELb0ELb1ELb0ELb0ELb0ELb0EEEvNS_16Flash_fwd_paramsE,"",@"SHT_CUDA_INFO"
	.sectionflags	@""
	.align	4


	//----- nvinfo : EIATTR_CUDA_API_VERSION
	.align		4
        /*0000*/ 	.byte	0x04, 0x37
        /*0002*/ 	.short	(.L_236 - .L_235)
.L_235:
        /*0004*/ 	.word	0x00000082


	//----- nvinfo : EIATTR_KPARAM_INFO
	.align		4
.L_236:
        /*0008*/ 	.byte	0x04, 0x17
        /*000a*/ 	.short	(.L_238 - .L_237)
.L_237:
        /*000c*/ 	.word	0x00000000
        /*0010*/ 	.short	0x0000
        /*0012*/ 	.short	0x0000
        /*0014*/ 	.byte	0x00, 0xf0, 0x41, 0x07


	//----- nvinfo : EIATTR_SPARSE_MMA_MASK
	.align		4
.L_238:
        /*0018*/ 	.byte	0x03, 0x50
        /*001a*/ 	.short	0x0000


	//----- nvinfo : EIATTR_MAXREG_COUNT
	.align		4
        /*001c*/ 	.byte	0x03, 0x1b
        /*001e*/ 	.short	0x00ff


	//----- nvinfo : EIATTR_NUM_BARRIERS
	.align		4
        /*0020*/ 	.byte	0x02, 0x4c
        /*0022*/ 	.byte	0x01
	.zero		1


	//----- nvinfo : EIATTR_ANNOTATIONS
	.align		4
        /*0024*/ 	.byte	0x04, 0x55
        /*0026*/ 	.short	(.L_240 - .L_239)


	//   ....[0]....
.L_239:
        /* <DEDUP_REMOVED lines=163> */


	//----- nvinfo : EIATTR_MERCURY_ISA_VERSION
	.align		4
.L_240:
        /*0a48*/ 	.byte	0x03, 0x5f
        /*0a4a*/ 	.short	0x0101


	//----- nvinfo : EIATTR_INT_WARP_WIDE_INSTR_OFFSETS
	.align		4
        /*0a4c*/ 	.byte	0x04, 0x31
        /*0a4e*/ 	.short	(.L_242 - .L_241)


	//   ....[0]....
.L_241:
        /*0a50*/ 	.word	0x000063d0


	//   ....[1]....
        /*0a54*/ 	.word	0x0000ade0


	//----- nvinfo : EIATTR_COOP_GROUP_MASK_REGIDS
	.align		4
.L_242:
        /*0a58*/ 	.byte	0x04, 0x29
        /*0a5a*/ 	.short	(.L_244 - .L_243)


	//   ....[0]....
.L_243:
        /*0a5c*/ 	.word	0xffffffff


	//   ....[1]....
        /*0a60*/ 	.word	0xffffffff


	//   ....[2]....
        /*0a64*/ 	.word	0xffffffff


	//   ....[3]....
        /*0a68*/ 	.word	0xffffffff


	//   ....[4]....
        /*0a6c*/ 	.word	0xffffffff


	//   ....[5]....
        /*0a70*/ 	.word	0xffffffff


	//   ....[6]....
        /*0a74*/ 	.word	0xffffffff


	//   ....[7]....
        /*0a78*/ 	.word	0xffffffff


	//   ....[8]....
        /*0a7c*/ 	.word	0xffffffff


	//   ....[9]....
        /*0a80*/ 	.word	0xffffffff


	//   ....[10]....
        /*0a84*/ 	.word	0xffffffff


	//   ....[11]....
        /*0a88*/ 	.word	0xffffffff


	//   ....[12]....
        /*0a8c*/ 	.word	0xffffffff


	//   ....[13]....
        /*0a90*/ 	.word	0xffffffff


	//   ....[14]....
        /*0a94*/ 	.word	0xffffffff


	//   ....[15]....
        /*0a98*/ 	.word	0xffffffff


	//   ....[16]....
        /*0a9c*/ 	.word	0xffffffff


	//   ....[17]....
        /*0aa0*/ 	.word	0xffffffff


	//   ....[18]....
        /*0aa4*/ 	.word	0xffffffff


	//   ....[19]....
        /*0aa8*/ 	.word	0xffffffff


	//   ....[20]....
        /*0aac*/ 	.word	0xffffffff


	//   ....[21]....
        /*0ab0*/ 	.word	0xffffffff


	//   ....[22]....
        /*0ab4*/ 	.word	0xffffffff


	//   ....[23]....
        /*0ab8*/ 	.word	0xffffffff


	//   ....[24]....
        /*0abc*/ 	.word	0xffffffff


	//   ....[25]....
        /*0ac0*/ 	.word	0xffffffff


	//   ....[26]....
        /*0ac4*/ 	.word	0xffffffff


	//   ....[27]....
        /*0ac8*/ 	.word	0xffffffff


	//   ....[28]....
        /*0acc*/ 	.word	0xffffffff


	//   ....[29]....
        /*0ad0*/ 	.word	0xffffffff


	//   ....[30]....
        /*0ad4*/ 	.word	0xffffffff


	//   ....[31]....
        /*0ad8*/ 	.word	0xffffffff


	//----- nvinfo : EIATTR_COOP_GROUP_INSTR_OFFSETS
	.align		4
.L_244:
        /*0adc*/ 	.byte	0x04, 0x28
        /*0ade*/ 	.short	(.L_246 - .L_245)


	//   ....[0]....
.L_245:
        /*0ae0*/ 	.word	0x00007060


	//   ....[1]....
        /*0ae4*/ 	.word	0x000071e0


	//   ....[2]....
        /*0ae8*/ 	.word	0x00007220


	//   ....[3]....
        /*0aec*/ 	.word	0x00007350


	//   ....[4]....
        /*0af0*/ 	.word	0x000073b0


	//   ....[5]....
        /*0af4*/ 	.word	0x00007480


	//   ....[6]....
        /*0af8*/ 	.word	0x00007590


	//   ....[7]....
        /*0afc*/ 	.word	0x00007700


	//   ....[8]....
        /*0b00*/ 	.word	0x0000fa90


	//   ....[9]....
        /*0b04*/ 	.word	0x0000fbf0


	//   ....[10]....
        /*0b08*/ 	.word	0x0000fc80


	//   ....[11]....
        /*0b0c*/ 	.word	0x0000fd20


	//   ....[12]....
        /*0b10*/ 	.word	0x0000fd60


	//   ....[13]....
        /*0b14*/ 	.word	0x0000fd90


	//   ....[14]....
        /*0b18*/ 	.word	0x0000fdd0


	//   ....[15]....
        /*0b1c*/ 	.word	0x0000fe50


	//   ....[16]....
        /*0b20*/ 	.word	0x00017690


	//   ....[17]....
        /*0b24*/ 	.word	0x000176e0


	//   ....[18]....
        /*0b28*/ 	.word	0x00017710


	//   ....[19]....
        /*0b2c*/ 	.word	0x00017750


	//   ....[20]....
        /*0b30*/ 	.word	0x00017760


	//   ....[21]....
        /*0b34*/ 	.word	0x00017780


	//   ....[22]....
        /*0b38*/ 	.word	0x000177a0


	//   ....[23]....
        /*0b3c*/ 	.word	0x000177d0


	//   ....[24]....
        /*0b40*/ 	.word	0x0001b4a0


	//   ....[25]....
        /*0b44*/ 	.word	0x0001b4b0


	//   ....[26]....
        /*0b48*/ 	.word	0x0001b4c0


	//   ....[27]....
        /*0b4c*/ 	.word	0x0001b4d0


	//   ....[28]....
        /*0b50*/ 	.word	0x0001b530


	//   ....[29]....
        /*0b54*/ 	.word	0x0001b570


	//   ....[30]....
        /*0b58*/ 	.word	0x0001b5b0


	//   ....[31]....
        /*0b5c*/ 	.word	0x0001b5e0


	//----- nvinfo : EIATTR_EXIT_INSTR_OFFSETS
	.align		4
.L_246:
        /*0b60*/ 	.byte	0x04, 0x1c
        /*0b62*/ 	.short	(.L_248 - .L_247)


	//   ....[0]....
.L_247:
        /*0b64*/ 	.word	0x000004c0


	//   ....[1]....
        /*0b68*/ 	.word	0x0001d1a0


	//   ....[2]....
        /*0b6c*/ 	.word	0x0001d280


	//   ....[3]....
        /*0b70*/ 	.word	0x0001e540


	//   ....[4]....
        /*0b74*/ 	.word	0x0001e5d0


	//----- nvinfo : EIATTR_CRS_STACK_SIZE
	.align		4
.L_248:
        /*0b78*/ 	.byte	0x04, 0x1e
        /*0b7a*/ 	.short	(.L_250 - .L_249)
.L_249:
        /*0b7c*/ 	.word	0x00000000


	//----- nvinfo : EIATTR_CBANK_PARAM_SIZE
	.align		4
.L_250:
        /*0b80*/ 	.byte	0x03, 0x19
        /*0b82*/ 	.short	0x01d0


	//----- nvinfo : EIATTR_PARAM_CBANK
	.align		4
        /*0b84*/ 	.byte	0x04, 0x0a
        /*0b86*/ 	.short	(.L_252 - .L_251)
	.align		4
.L_251:
        /*0b88*/ 	.word	index@(.nv.constant0._ZN5flash16flash_fwd_kernelI23Flash_fwd_kernel_traitsILi64ELi128ELi128ELi4ELb0ELb0EN7cutlass6half_tE19Flash_kernel_traitsILi64ELi128ELi128ELi4ES3_EELb0ELb1ELb0ELb1ELb0ELb0ELb0ELb0EEEvNS_16Flash_fwd_paramsE)
        /*0b8c*/ 	.short	0x0210
        /*0b8e*/ 	.short	0x01d0


	//----- nvinfo : EIATTR_SW_WAR
	.align		4
.L_252:
        /*0b90*/ 	.byte	0x04, 0x36
        /*0b92*/ 	.short	(.L_254 - .L_253)
.L_253:
        /*0b94*/ 	.word	0x00000008
.L_254:


//--------------------- .nv.info._ZN5flash16flash_fwd_kernelI23Flash_fwd_kernel_traitsILi64ELi128ELi128ELi4ELb0ELb0EN7cutlass6half_tE19Flash_kernel_traitsILi64ELi128ELi128ELi4ES3_EELb0ELb1ELb0ELb1ELb0ELb0ELb1ELb0EEEvNS_16Flash_fwd_paramsE --------------------------
	.section	.nv.info._ZN5flash16flash_fwd_kernelI23Flash_fwd_kernel_traitsILi64ELi128ELi128ELi4ELb0ELb0EN7cutlass6half_tE19Flash_kernel_traitsILi64ELi128ELi128ELi4ES3_EELb0ELb1ELb0ELb1ELb0ELb0ELb1ELb0EEEvNS_16Flash_fwd_paramsE,"",@"SHT_CUDA_INFO"
	.sectionflags	@""
	.align	4


	//----- nvinfo : EIATTR_CUDA_API_VERSION
	.align		4
        /*0000*/ 	.byte	0x04, 0x37
        /*0002*/ 	.short	(.L_256 - .L_255)
.L_255:
        /*0004*/ 	.word	0x00000082


	//----- nvinfo : EIATTR_KPARAM_INFO
	.align		4
.L_256:
        /*0008*/ 	.byte	0x04, 0x17
        /*000a*/ 	.short	(.L_258 - .L_257)
.L_257:
        /*000c*/ 	.word	0x00000000
        /*0010*/ 	.short	0x0000
        /*0012*/ 	.short	0x0000
        /*0014*/ 	.byte	0x00, 0xf0, 0x41, 0x07


	//----- nvinfo : EIATTR_SPARSE_MMA_MASK
	.align		4
.L_258:
        /*0018*/ 	.byte	0x03, 0x50
        /*001a*/ 	.short	0x0000


	//----- nvinfo : EIATTR_MAXREG_COUNT
	.align		4
        /*001c*/ 	.byte	0x03, 0x1b
        /*001e*/ 	.short	0x00ff


	//----- nvinfo : EIATTR_NUM_BARRIERS
	.align		4
        /*0020*/ 	.byte	0x02, 0x4c
        /*0022*/ 	.byte	0x01
	.zero		1


	//----- nvinfo : EIATTR_ANNOTATIONS
	.align		4
        /*0024*/ 	.byte	0x04, 0x55
        /*0026*/ 	.short	(.L_260 - .L_259)


	//   ....[0]....
.L_259:
        /* <DEDUP_REMOVED lines=139> */


	//----- nvinfo : EIATTR_MERCURY_ISA_VERSION
	.align		4
.L_260:
        /*08c0*/ 	.byte	0x03, 0x5f
        /*08c2*/ 	.short	0x0101


	//----- nvinfo : EIATTR_INT_WARP_WIDE_INSTR_OFFSETS
	.align		4
        /*08c4*/ 	.byte	0x04, 0x31
        /*08c6*/ 	.short	(.L_262 - .L_261)


	//   ....[0]....
.L_261:
        /*08c8*/ 	.word	0x00006dd0


	//   ....[1]....
        /*08cc*/ 	.word	0x0000b880


	//----- nvinfo : EIATTR_COOP_GROUP_MASK_REGIDS
	.align		4
.L_262:
        /*08d0*/ 	.byte	0x04, 0x29
        /*08d2*/ 	.short	(.L_264 - .L_263)


	//   ....[0]....
.L_263:
        /*08d4*/ 	.word	0xffffffff


	//   ....[1]....
        /*08d8*/ 	.word	0xffffffff


	//   ....[2]....
        /*08dc*/ 	.word	0xffffffff


	//   ....[3]....
        /*08e0*/ 	.word	0xffffffff


	//   ....[4]....
        /*08e4*/ 	.word	0xffffffff


	//   ....[5]....
        /*08e8*/ 	.word	0xffffffff


	//   ....[6]....
        /*08ec*/ 	.word	0xffffffff


	//   ....[7]....
        /*08f0*/ 	.word	0xffffffff


	//   ....[8]....
        /*08f4*/ 	.word	0xffffffff


	//   ....[9]....
        /*08f8*/ 	.word	0xffffffff


	//   ....[10]....
        /*08fc*/ 	.word	0xffffffff


	//   ....[11]....
        /*0900*/ 	.word	0xffffffff


	//   ....[12]....
        /*0904*/ 	.word	0xffffffff


	//   ....[13]....
        /*0908*/ 	.word	0xffffffff


	//   ....[14]....
        /*090c*/ 	.word	0xffffffff


	//   ....[15]....
        /*0910*/ 	.word	0xffffffff


	//   ....[16]....
        /*0914*/ 	.word	0xffffffff


	//   ....[17]....
        /*0918*/ 	.word	0xffffffff


	//   ....[18]....
        /*091c*/ 	.word	0xffffffff


	//   ....[19]....
        /*0920*/ 	.word	0xffffffff


	//   ....[20]....
        /*0924*/ 	.word	0xffffffff


	//   ....[21]....
        /*0928*/ 	.word	0xffffffff


	//   ....[22]....
        /*092c*/ 	.word	0xffffffff


	//   ....[23]....
        /*0930*/ 	.word	0xffffffff


	//   ....[24]....
        /*0934*/ 	.word	0xffffffff


	//   ....[25]....
        /*0938*/ 	.word	0xffffffff


	//   ....[26]....
        /*093c*/ 	.word	0xffffffff


	//   ....[27]....
        /*0940*/ 	.word	0xffffffff


	//   ....[28]....
        /*0944*/ 	.word	0xffffffff


	//   ....[29]....
        /*0948*/ 	.word	0xffffffff


	//   ....[30]....
        /*094c*/ 	.word	0xffffffff


	//   ....[31]....
        /*0950*/ 	.word	0xffffffff


	//----- nvinfo : EIATTR_COOP_GROUP_INSTR_OFFSETS
	.align		4
.L_264:
        /*0954*/ 	.byte	0x04, 0x28
        /*0956*/ 	.short	(.L_266 - .L_265)


	//   ....[0]....
.L_265:
        /*0958*/ 	.word	0x00007a20


	//   ....[1]....
        /*095c*/ 	.word	0x00007ba0


	//   ....[2]....
        /*0960*/ 	.word	0x00007be0


	//   ....[3]....
        /*0964*/ 	.word	0x00007d00


	//   ....[4]....
        /*0968*/ 	.word	0x00007d30


	//   ....[5]....
        /*096c*/ 	.word	0x00007dc0


	//   ....[6]....
        /*0970*/ 	.word	0x00007f30


	//   ....[7]....
        /*0974*/ 	.word	0x00008100


	//   ....[8]....
        /*0978*/ 	.word	0x00011d60


	//   ....[9]....
        /*097c*/ 	.word	0x00011e70


	//   ....[10]....
        /*0980*/ 	.word	0x00011f30


	//   ....[11]....
        /*0984*/ 	.word	0x00011fd0


	//   ....[12]....
        /*0988*/ 	.word	0x00012010


	//   ....[13]....
        /*098c*/ 	.word	0x00012050


	//   ....[14]....
        /*0990*/ 	.word	0x00012090


	//   ....[15]....
        /*0994*/ 	.word	0x00012130


	//   ....[16]....
        /*0998*/ 	.word	0x0001a700


	//   ....[17]....
        /*099c*/ 	.word	0x0001a770


	//   ....[18]....
        /*09a0*/ 	.word	0x0001a7b0


	//   ....[19]....
        /*09a4*/ 	.word	0x0001a800


	//   ....[20]....
        /*09a8*/ 	.word	0x0001a810


	//   ....[21]....
        /*09ac*/ 	.word	0x0001a830


	//   ....[22]....
        /*09b0*/ 	.word	0x0001a850


	//   ....[23]....
        /*09b4*/ 	.word	0x0001a880


	//   ....[24]....
        /*09b8*/ 	.word	0x0001e2a0


	//   ....[25]....
        /*09bc*/ 	.word	0x0001e2b0


	//   ....[26]....
        /*09c0*/ 	.word	0x0001e2c0


	//   ....[27]....
        /*09c4*/ 	.word	0x0001e2d0


	//   ....[28]....
        /*09c8*/ 	.word	0x0001e330


	//   ....[29]....
        /*09cc*/ 	.word	0x0001e370


	//   ....[30]....
        /*09d0*/ 	.word	0x0001e3b0


	//   ....[31]....
        /*09d4*/ 	.word	0x0001e3e0


	//----- nvinfo : EIATTR_EXIT_INSTR_OFFSETS
	.align		4
.L_266:
        /*09d8*/ 	.byte	0x04, 0x1c
        /*09da*/ 	.short	(.L_268 - .L_267)


	//   ....[0]....
.L_267:
        /*09dc*/ 	.word	0x000004c0


	//   ....[1]....
        /*09e0*/ 	.word	0x0001ffa0


	//   ....[2]....
        /*09e4*/ 	.word	0x00020080


	//   ....[3]....
        /*09e8*/ 	.word	0x00021340


	//   ....[4]....
        /*09ec*/ 	.word	0x000213d0


	//----- nvinfo : EIATTR_CRS_STACK_SIZE
	.align		4
.L_268:
        /*09f0*/ 	.byte	0x04, 0x1e
        /*09f2*/ 	.short	(.L_270 - .L_269)
.L_269:
        /*09f4*/ 	.word	0x00000000


	//----- nvinfo : EIATTR_CBANK_PARAM_SIZE
	.align		4
.L_270:
        /*09f8*/ 	.byte	0x03, 0x19
        /*09fa*/ 	.short	0x01d0


	//----- nvinfo : EIATTR_PARAM_CBANK
	.align		4
        /*09fc*/ 	.byte	0x04, 0x0a
        /*09fe*/ 	.short	(.L_272 - .L_271)
	.align		4
.L_271:
        /*0a00*/ 	.word	index@(.nv.constant0._ZN5flash16flash_fwd_kernelI23Flash_fwd_kernel_traitsILi64ELi128ELi128ELi4ELb0ELb0EN7cutlass6half_tE19Flash_kernel_traitsILi64ELi128ELi128ELi4ES3_EELb0ELb1ELb0ELb1ELb0ELb0ELb1ELb0EEEvNS_16Flash_fwd_paramsE)
        /*0a04*/ 	.short	0x0210
        /*0a06*/ 	.short	0x01d0


	//----- nvinfo : EIATTR_SW_WAR
	.align		4
.L_272:
        /*0a08*/ 	.byte	0x04, 0x36
        /*0a0a*/ 	.short	(.L_274 - .L_273)
.L_273:
        /*0a0c*/ 	.word	0x00000008
.L_274:


//--------------------- .nv.info._ZN5flash16flash_fwd_kernelI23Flash_fwd_kernel_traitsILi64ELi128ELi64ELi4ELb0ELb0EN7cutlass6half_tE19Flash_kernel_traitsILi64ELi128ELi64ELi4ES3_EELb1ELb1ELb0ELb0ELb0ELb0ELb0ELb0EEEvNS_16Flash_fwd_paramsE --------------------------
	.section	.nv.info._ZN5flash16flash_fwd_kernelI23Flash_fwd_kernel_traitsILi64ELi128ELi64ELi4ELb0ELb0EN7cutlass6half_tE19Flash_kernel_traitsILi64ELi128ELi64ELi4ES3_EELb1ELb1ELb0ELb0ELb0ELb0ELb0ELb0EEEvNS_16Flash_fwd_paramsE,"",@"SHT_CUDA_INFO"
	.sectionflags	@""
	.align	4


	//----- nvinfo : EIATTR_CUDA_API_VERSION
	.align		4
        /*0000*/ 	.byte	0x04, 0x37
        /*0002*/ 	.short	(.L_276 - .L_275)
.L_275:
        /*0004*/ 	.word	0x00000082


	//----- nvinfo : EIATTR_KPARAM_INFO
	.align		4
.L_276:
        /*0008*/ 	.byte	0x04, 0x17
        /*000a*/ 	.short	(.L_278 - .L_277)
.L_277:
        /*000c*/ 	.word	0x00000000
        /*0010*/ 	.short	0x0000
        /*0012*/ 	.short	0x0000
        /*0014*/ 	.byte	0x00, 0xf0, 0x41, 0x07


	//----- nvinfo : EIATTR_SPARSE_MMA_MASK
	.align		4
.L_278:
        /*0018*/ 	.byte	0x03, 0x50
        /*001a*/ 	.short	0x0000


	//----- nvinfo : EIATTR_MAXREG_COUNT
	.align		4
        /*001c*/ 	.byte	0x03, 0x1b
        /*001e*/ 	.short	0x00ff


	//----- nvinfo : EIATTR_NUM_BARRIERS
	.align		4
        /*0020*/ 	.byte	0x02, 0x4c
        /*0022*/ 	.byte	0x01
	.zero		1


	//----- nvinfo : EIATTR_ANNOTATIONS
	.align		4
        /*0024*/ 	.byte	0x04, 0x55
        /*0026*/ 	.short	(.L_280 - .L_279)


	//   ....[0]....
.L_279:
        /* <DEDUP_REMOVED lines=36> */


	//----- nvinfo : EIATTR_MERCURY_ISA_VERSION
	.align		4
.L_280:
        /*0250*/ 	.byte	0x03, 0x5f
        /*0252*/ 	.short	0x0101


	//----- nvinfo : EIATTR_COOP_GROUP_MASK_REGIDS
	.align		4
        /*0254*/ 	.byte	0x04, 0x29
        /*0256*/ 	.short	(.L_282 - .L_281)


	//   ....[0]....
.L_281:
        /*0258*/ 	.word	0xffffffff


	//   ....[1]....
        /*025c*/ 	.word	0xffffffff


	//   ....[2]....
        /*0260*/ 	.word	0xffffffff


	//   ....[3]....
        /*0264*/ 	.word	0xffffffff


	//   ....[4]....
        /*0268*/ 	.word	0xffffffff


	//   ....[5]....
        /*026c*/ 	.word	0xffffffff


	//   ....[6]....
        /*0270*/ 	.word	0xffffffff


	//   ....[7]....
        /*0274*/ 	.word	0xffffffff


	//   ....[8]....
        /*0278*/ 	.word	0xffffffff


	//   ....[9]....
        /*027c*/ 	.word	0xffffffff


	//   ....[10]....
        /*0280*/ 	.word	0xffffffff


	//   ....[11]....
        /*0284*/ 	.word	0xffffffff


	//   ....[12]....
        /*0288*/ 	.word	0xffffffff


	//   ....[13]....
        /*028c*/ 	.word	0xffffffff


	//   ....[14]....
        /*0290*/ 	.word	0xffffffff


	//   ....[15]....
        /*0294*/ 	.word	0xffffffff


	//   ....[16]....
        /*0298*/ 	.word	0xffffffff


	//   ....[17]....
        /*029c*/ 	.word	0xffffffff


	//   ....[18]....
        /*02a0*/ 	.word	0xffffffff


	//   ....[19]....
        /*02a4*/ 	.word	0xffffffff


	//   ....[20]....
        /*02a8*/ 	.word	0xffffffff


	//   ....[21]....
        /*02ac*/ 	.word	0xffffffff


	//   ....[22]....
        /*02b0*/ 	.word	0xffffffff


	//   ....[23]....
        /*02b4*/ 	.word	0xffffffff


	//   ....[24]....
        /*02b8*/ 	.word	0xffffffff


	//   ....[25]....
        /*02bc*/ 	.word	0xffffffff


	//   ....[26]....
        /*02c0*/ 	.word	0xffffffff


	//   ....[27]....
        /*02c4*/ 	.word	0xffffffff


	//   ....[28]....
        /*02c8*/ 	.word	0xffffffff


	//   ....[29]....
        /*02cc*/ 	.word	0xffffffff


	//   ....[30]....
        /*02d0*/ 	.word	0xffffffff


	//   ....[31]....
        /*02d4*/ 	.word	0xffffffff


	//   ....[32]....
        /*02d8*/ 	.word	0xffffffff


	//   ....[33]....
        /*02dc*/ 	.word	0xffffffff


	//   ....[34]....
        /*02e0*/ 	.word	0xffffffff


	//   ....[35]....
        /*02e4*/ 	.word	0xffffffff


	//   ....[36]....
        /*02e8*/ 	.word	0xffffffff


	//   ....[37]....
        /*02ec*/ 	.word	0xffffffff


	//   ....[38]....
        /*02f0*/ 	.word	0xffffffff


	//   ....[39]....
        /*02f4*/ 	.word	0xffffffff


	//----- nvinfo : EIATTR_COOP_GROUP_INSTR_OFFSETS
	.align		4
.L_282:
        /*02f8*/ 	.byte	0x04, 0x28
        /*02fa*/ 	.short	(.L_284 - .L_283)


	//   ....[0]....
.L_283:
        /*02fc*/ 	.word	0x00004100


	//   ....[1]....
        /*0300*/ 	.word	0x00004250


	//   ....[2]....
        /*0304*/ 	.word	0x000043b0


	//   ....[3]....
        /*0308*/ 	.word	0x00004540


	//   ....[4]....
        /*030c*/ 	.word	0x000045e0


	//   ....[5]....
        /*0310*/ 	.word	0x000046c0


	//   ....[6]....
        /*0314*/ 	.word	0x00004910


	//   ....[7]....
        /*0318*/ 	.word	0x000049b0


	//   ....[8]....
        /*031c*/ 	.word	0x000082d0


	//   ....[9]....
        /*0320*/ 	.word	0x000083a0


	//   ....[10]....
        /*0324*/ 	.word	0x000083c0


	//   ....[11]....
        /*0328*/ 	.word	0x00008450


	//   ....[12]....
        /*032c*/ 	.word	0x00008d60


	//   ....[13]....
        /*0330*/ 	.word	0x00008da0


	//   ....[14]....
        /*0334*/ 	.word	0x00008e10


	//   ....[15]....
        /*0338*/ 	.word	0x00008e80


	//   ....[16]....
        /*033c*/ 	.word	0x0000c8f0


	//   ....[17]....
        /*0340*/ 	.word	0x0000c9c0


	//   ....[18]....
        /*0344*/ 	.word	0x0000c9e0


	//   ....[19]....
        /*0348*/ 	.word	0x0000ca60


	//   ....[20]....
        /*034c*/ 	.word	0x0000d2b0


	//   ....[21]....
        /*0350*/ 	.word	0x0000d310


	//   ....[22]....
        /*0354*/ 	.word	0x0000d470


	//   ....[23]....
        /*0358*/ 	.word	0x0000d490


	//   ....[24]....
        /*035c*/ 	.word	0x000109d0


	//   ....[25]....
        /*0360*/ 	.word	0x00010a20


	//   ....[26]....
        /*0364*/ 	.word	0x00010aa0


	//   ....[27]....
        /*0368*/ 	.word	0x00010b10


	//   ....[28]....
        /*036c*/ 	.word	0x00010b90


	//   ....[29]....
        /*0370*/ 	.word	0x00010c00


	//   ....[30]....
        /*0374*/ 	.word	0x00011070


	//   ....[31]....
        /*0378*/ 	.word	0x00011220


	//   ....[32]....
        /*037c*/ 	.word	0x000136f0


	//   ....[33]....
        /*0380*/ 	.word	0x00013700


	//   ....[34]....
        /*0384*/ 	.word	0x00013710


	//   ....[35]....
        /*0388*/ 	.word	0x00013720


	//   ....[36]....
        /*038c*/ 	.word	0x00013760


	//   ....[37]....
        /*0390*/ 	.word	0x00013780


	//   ....[38]....
        /*0394*/ 	.word	0x000137a0


	//   ....[39]....
        /*0398*/ 	.word	0x000137f0


	//----- nvinfo : EIATTR_EXIT_INSTR_OFFSETS
	.align		4
.L_284:
        /*039c*/ 	.byte	0x04, 0x1c
        /*039e*/ 	.short	(.L_286 - .L_285)


	//   ....[0]....
.L_285:
        /*03a0*/ 	.word	0x00000590


	//   ....[1]....
        /*03a4*/ 	.word	0x00015430


	//   ....[2]....
        /*03a8*/ 	.word	0x00015510


	//   ....[3]....
        /*03ac*/ 	.word	0x00016810


	//   ....[4]....
        /*03b0*/ 	.word	0x000168a0


	//----- nvinfo : EIATTR_CRS_STACK_SIZE
	.align		4
.L_286:
        /*03b4*/ 	.byte	0x04, 0x1e
        /*03b6*/ 	.short	(.L_288 - .L_287)
.L_287:
        /*03b8*/ 	.word	0x00000000


	//----- nvinfo : EIATTR_CBANK_PARAM_SIZE
	.align		4
.L_288:
        /*03bc*/ 	.byte	0x03, 0x19
        /*03be*/ 	.short	0x01d0


	//----- nvinfo : EIATTR_PARAM_CBANK
	.align		4
        /*03c0*/ 	.byte	0x04, 0x0a
        /*03c2*/ 	.short	(.L_290 - .L_289)
	.align		4
.L_289:
        /*03c4*/ 	.word	index@(.nv.constant0._ZN5flash16flash_fwd_kernelI23Flash_fwd_kernel_traitsILi64ELi128ELi64ELi4ELb0ELb0EN7cutlass6half_tE19Flash_kernel_traitsILi64ELi128ELi64ELi4ES3_EELb1ELb1ELb0ELb0ELb0ELb0ELb0ELb0EEEvNS_16Flash_fwd_paramsE)
        /*03c8*/ 	.short	0x0210
        /*03ca*/ 	.short	0x01d0


	//----- nvinfo : EIATTR_SW_WAR
	.align		4
.L_290:
        /*03cc*/ 	.byte	0x04, 0x36
        /*03ce*/ 	.short	(.L_292 - .L_291)
.L_291:
        /*03d0*/ 	.word	0x00000008
.L_292:


//--------------------- .nv.info._ZN5flash16flash_fwd_kernelI23Flash_fwd_kernel_traitsILi64ELi128ELi64ELi4ELb0ELb0EN7cutlass6half_tE19Flash_kernel_traitsILi64ELi128ELi64ELi4ES3_EELb1ELb1ELb0ELb0ELb1ELb1ELb0ELb0EEEvNS_16Flash_fwd_paramsE --------------------------
	.section	.nv.info._ZN5flash16flash_fwd_kernelI23Flash_fwd_kernel_traitsILi64ELi128ELi64ELi4ELb0ELb0EN7cutlass6half_tE19Flash_kernel_traitsILi64ELi128ELi64ELi4ES3_EELb1ELb1ELb0ELb0ELb1ELb1ELb0ELb0EEEvNS_16Flash_fwd_paramsE,"",@"SHT_CUDA_INFO"
	.sectionflags	@""
	.align	4


	//----- nvinfo : EIATTR_CUDA_API_VERSION
	.align		4
        /*0000*/ 	.byte	0x04, 0x37
        /*0002*/ 	.short	(.L_294 - .L_293)
.L_293:
        /*0004*/ 	.word	0x00000082


	//----- nvinfo : EIATTR_KPARAM_INFO
	.align		4
.L_294:
        /*0008*/ 	.byte	0x04, 0x17
        /*000a*/ 	.short	(.L_296 - .L_295)
.L_295:
        /*000c*/ 	.word	0x00000000
        /*0010*/ 	.short	0x0000
        /*0012*/ 	.short	0x0000
        /*0014*/ 	.byte	0x00, 0xf0, 0x41, 0x07


	//----- nvinfo : EIATTR_SPARSE_MMA_MASK
	.align		4
.L_296:
        /*0018*/ 	.byte	0x03, 0x50
        /*001a*/ 	.short	0x0000


	//----- nvinfo : EIATTR_MAXREG_COUNT
	.align		4
        /*001c*/ 	.byte	0x03, 0x1b
        /*001e*/ 	.short	0x00ff


	//----- nvinfo : EIATTR_NUM_BARRIERS
	.align		4
        /*0020*/ 	.byte	0x02, 0x4c
        /*0022*/ 	.byte	0x01
	.zero		1


	//----- nvinfo : EIATTR_MERCURY_ISA_VERSION
	.align		4
        /*0024*/ 	.byte	0x03, 0x5f
        /*0026*/ 	.short	0x0101


	//----- nvinfo : EIATTR_COOP_GROUP_MASK_REGIDS
	.align		4
        /*0028*/ 	.byte	0x04, 0x29
        /*002a*/ 	.short	(.L_298 - .L_297)


	//   ....[0]....
.L_297:
        /*002c*/ 	.word	0xffffffff


	//   ....[1]....
        /*0030*/ 	.word	0xffffffff


	//   ....[2]....
        /*0034*/ 	.word	0xffffffff


	//   ....[3]....
        /*0038*/ 	.word	0xffffffff


	//   ....[4]....
        /*003c*/ 	.word	0xffffffff


	//   ....[5]....
        /*0040*/ 	.word	0xffffffff


	//   ....[6]....
        /*0044*/ 	.word	0xffffffff


	//   ....[7]....
        /*0048*/ 	.word	0xffffffff


	//   ....[8]....
        /*004c*/ 	.word	0xffffffff


	//   ....[9]....
        /*0050*/ 	.word	0xffffffff


	//   ....[10]....
        /*0054*/ 	.word	0xffffffff


	//   ....[11]....
        /*0058*/ 	.word	0xffffffff


	//   ....[12]....
        /*005c*/ 	.word	0xffffffff


	//   ....[13]....
        /*0060*/ 	.word	0xffffffff


	//   ....[14]....
        /*0064*/ 	.word	0xffffffff


	//   ....[15]....
        /*0068*/ 	.word	0xffffffff


	//   ....[16]....
        /*006c*/ 	.word	0xffffffff


	//   ....[17]....
        /*0070*/ 	.word	0xffffffff


	//   ....[18]....
        /*0074*/ 	.word	0xffffffff


	//   ....[19]....
        /*0078*/ 	.word	0xffffffff


	//   ....[20]....
        /*007c*/ 	.word	0xffffffff


	//   ....[21]....
        /*0080*/ 	.word	0xffffffff


	//   ....[22]....
        /*0084*/ 	.word	0xffffffff


	//   ....[23]....
        /*0088*/ 	.word	0xffffffff


	//   ....[24]....
        /*008c*/ 	.word	0xffffffff


	//   ....[25]....
        /*0090*/ 	.word	0xffffffff


	//   ....[26]....
        /*0094*/ 	.word	0xffffffff


	//   ....[27]....
        /*0098*/ 	.word	0xffffffff


	//   ....[28]....
        /*009c*/ 	.word	0xffffffff


	//   ....[29]....
        /*00a0*/ 	.word	0xffffffff


	//   ....[30]....
        /*00a4*/ 	.word	0xffffffff


	//   ....[31]....
        /*00a8*/ 	.word	0xffffffff


	//----- nvinfo : EIATTR_COOP_GROUP_INSTR_OFFSETS
	.align		4
.L_298:
        /*00ac*/ 	.byte	0x04, 0x28
        /*00ae*/ 	.short	(.L_300 - .L_299)


	//   ....[0]....
.L_299:
        /*00b0*/ 	.word	0x000022c0


	//   ....[1]....
        /*00b4*/ 	.word	0x00002690


	//   ....[2]....
        /*00b8*/ 	.word	0x00002ae0


	//   ....[3]....
        /*00bc*/ 	.word	0x00002bf0


	//   ....[4]....
        /*00c0*/ 	.word	0x00002ce0


	//   ....[5]....
        /*00c4*/ 	.word	0x00002d20


	//   ....[6]....
        /*00c8*/ 	.word	0x00002da0


	//   ....[7]....
        /*00cc*/ 	.word	0x00002ef0


	//   ....[8]....
        /*00d0*/ 	.word	0x00006200


	//   ....[9]....
        /*00d4*/ 	.word	0x00006500


	//   ....[10]....
        /*00d8*/ 	.word	0x00006530


	//   ....[11]....
        /*00dc*/ 	.word	0x00006690


	//   ....[12]....
        /*00e0*/ 	.word	0x00006830


	//   ....[13]....
        /*00e4*/ 	.word	0x00006870


	//   ....[14]....
        /*00e8*/ 	.word	0x000068e0


	//   ....[15]....
        /*00ec*/ 	.word	0x00006a20


	//   ....[16]....
        /*00f0*/ 	.word	0x00009f70


	//   ....[17]....
        /*00f4*/ 	.word	0x00009ff0


	//   ....[18]....
        /*00f8*/ 	.word	0x0000a030


	//   ....[19]....
        /*00fc*/ 	.word	0x0000a100


	//   ....[20]....
        /*0100*/ 	.word	0x0000a190


	//   ....[21]....
        /*0104*/ 	.word	0x0000a1c0


	//   ....[22]....
        /*0108*/ 	.word	0x0000a650


	//   ....[23]....
        /*010c*/ 	.word	0x0000a800


	//   ....[24]....
        /*0110*/ 	.word	0x0000cc50


	//   ....[25]....
        /*0114*/ 	.word	0x0000cc90


	//   ....[26]....
        /*0118*/ 	.word	0x0000ccd0


	//   ....[27]....
        /*011c*/ 	.word	0x0000cd10


	//   ....[28]....
        /*0120*/ 	.word	0x0000cd80


	//   ....[29]....
        /*0124*/ 	.word	0x0000cda0


	//   ....[30]....
        /*0128*/ 	.word	0x0000cdc0


	//   ....[31]....
        /*012c*/ 	.word	0x0000cdd0


	//----- nvinfo : EIATTR_EXIT_INSTR_OFFSETS
	.align		4
.L_300:
        /*0130*/ 	.byte	0x04, 0x1c
        /*0132*/ 	.short	(.L_302 - .L_301)


	//   ....[0]....
.L_301:
        /*0134*/ 	.word	0x00000360


	//   ....[1]....
        /*0138*/ 	.word	0x0000e280


	//   ....[2]....
        /*013c*/ 	.word	0x0000ed50


	//   ....[3]....
        /*0140*/ 	.word	0x0000ede0


	//----- nvinfo : EIATTR_CRS_STACK_SIZE
	.align		4
.L_302:
        /*0144*/ 	.byte	0x04, 0x1e
        /*0146*/ 	.short	(.L_304 - .L_303)
.L_303:
        /*0148*/ 	.word	0x00000000


	//----- nvinfo : EIATTR_CBANK_PARAM_SIZE
	.align		4
.L_304:
        /*014c*/ 	.byte	0x03, 0x19
        /*014e*/ 	.short	0x01d0


	//----- nvinfo : EIATTR_PARAM_CBANK
	.align		4
        /*0150*/ 	.byte	0x04, 0x0a
        /*0152*/ 	.short	(.L_306 - .L_305)
	.align		4
.L_305:
        /*0154*/ 	.word	index@(.nv.constant0._ZN5flash16flash_fwd_kernelI23Flash_fwd_kernel_traitsILi64ELi128ELi64ELi4ELb0ELb0EN7cutlass6half_tE19Flash_kernel_traitsILi64ELi128ELi64ELi4ES3_EELb1ELb1ELb0ELb0ELb1ELb1ELb0ELb0EEEvNS_16Flash_fwd_paramsE)
        /*0158*/ 	.short	0x0210
        /*015a*/ 	.short	0x01d0


	//----- nvinfo : EIATTR_SW_WAR
	.align		4
.L_306:
        /*015c*/ 	.byte	0x04, 0x36
        /*015e*/ 	.short	(.L_308 - .L_307)
.L_307:
        /*0160*/ 	.word	0x00000008
.L_308:


//--------------------- .nv.info._ZN5flash16flash_fwd_kernelI23Flash_fwd_kernel_traitsILi64ELi128ELi64ELi4ELb0ELb0EN7cutlass6half_tE19Flash_kernel_traitsILi64ELi128ELi64ELi4ES3_EELb0ELb1ELb0ELb0ELb1ELb1ELb1ELb0EEEvNS_16Flash_fwd_paramsE --------------------------
	.section	.nv.info._ZN5flash16flash_fwd_kernelI23Flash_fwd_kernel_traitsILi64ELi128ELi64ELi4ELb0ELb0EN7cutlass6half_tE19Flash_kernel_traitsILi64ELi128ELi64ELi4ES3_EELb0ELb1ELb0ELb0ELb1ELb1ELb1ELb0EEEvNS_16Flash_fwd_paramsE,"",@"SHT_CUDA_INFO"
	.sectionflags	@""
	.align	4


	//----- nvinfo : EIATTR_CUDA_API_VERSION
	.align		4
        /*0000*/ 	.byte	0x04, 0x37
        /*0002*/ 	.short	(.L_310 - .L_309)
.L_309:
        /*0004*/ 	.word	0x00000082


	//----- nvinfo : EIATTR_KPARAM_INFO
	.align		4
.L_310:
        /*0008*/ 	.byte	0x04, 0x17
        /*000a*/ 	.short	(.L_312 - .L_311)
.L_311:
        /*000c*/ 	.word	0x00000000
        /*0010*/ 	.short	0x0000
        /*0012*/ 	.short	0x0000
        /*0014*/ 	.byte	0x00, 0xf0, 0x41, 0x07


	//----- nvinfo : EIATTR_SPARSE_MMA_MASK
	.align		4
.L_312:
        /*0018*/ 	.byte	0x03, 0x50
        /*001a*/ 	.short	0x0000


	//----- nvinfo : EIATTR_MAXREG_COUNT
	.align		4
        /*001c*/ 	.byte	0x03, 0x1b
        /*001e*/ 	.short	0x00ff


	//----- nvinfo : EIATTR_NUM_BARRIERS
	.align		4
        /*0020*/ 	.byte	0x02, 0x4c
        /*0022*/ 	.byte	0x01
	.zero		1


	//----- nvinfo : EIATTR_MERCURY_ISA_VERSION
	.align		4
        /*0024*/ 	.byte	0x03, 0x5f
        /*0026*/ 	.short	0x0101


	//----- nvinfo : EIATTR_COOP_GROUP_MASK_REGIDS
	.align		4
        /*0028*/ 	.byte	0x04, 0x29
        /*002a*/ 	.short	(.L_314 - .L_313)


	//   ....[0]....
.L_313:
        /*002c*/ 	.word	0xffffffff


	//   ....[1]....
        /*0030*/ 	.word	0xffffffff


	//   ....[2]....
        /*0034*/ 	.word	0xffffffff


	//   ....[3]....
        /*0038*/ 	.word	0xffffffff


	//   ....[4]....
        /*003c*/ 	.word	0xffffffff


	//   ....[5]....
        /*0040*/ 	.word	0xffffffff


	//   ....[6]....
        /*0044*/ 	.word	0xffffffff


	//   ....[7]....
        /*0048*/ 	.word	0xffffffff


	//   ....[8]....
        /*004c*/ 	.word	0xffffffff


	//   ....[9]....
        /*0050*/ 	.word	0xffffffff


	//   ....[10]....
        /*0054*/ 	.word	0xffffffff


	//   ....[11]....
        /*0058*/ 	.word	0xffffffff


	//   ....[12]....
        /*005c*/ 	.word	0xffffffff


	//   ....[13]....
        /*0060*/ 	.word	0xffffffff


	//   ....[14]....
        /*0064*/ 	.word	0xffffffff


	//   ....[15]....
        /*0068*/ 	.word	0xffffffff


	//   ....[16]....
        /*006c*/ 	.word	0xffffffff


	//   ....[17]....
        /*0070*/ 	.word	0xffffffff


	//   ....[18]....
        /*0074*/ 	.word	0xffffffff


	//   ....[19]....
        /*0078*/ 	.word	0xffffffff


	//   ....[20]....
        /*007c*/ 	.word	0xffffffff


	//   ....[21]....
        /*0080*/ 	.word	0xffffffff


	//   ....[22]....
        /*0084*/ 	.word	0xffffffff


	//   ....[23]....
        /*0088*/ 	.word	0xffffffff


	//   ....[24]....
        /*008c*/ 	.word	0xffffffff


	//   ....[25]....
        /*0090*/ 	.word	0xffffffff


	//   ....[26]....
        /*0094*/ 	.word	0xffffffff


	//   ....[27]....
        /*0098*/ 	.word	0xffffffff


	//   ....[28]....
        /*009c*/ 	.word	0xffffffff


	//   ....[29]....
        /*00a0*/ 	.word	0xffffffff


	//   ....[30]....
        /*00a4*/ 	.word	0xffffffff


	//   ....[31]....
        /*00a8*/ 	.word	0xffffffff


	//----- nvinfo : EIATTR_COOP_GROUP_INSTR_OFFSETS
	.align		4
.L_314:
        /*00ac*/ 	.byte	0x04, 0x28
        /*00ae*/ 	.short	(.L_316 - .L_315)


	//   ....[0]....
.L_315:
        /*00b0*/ 	.word	0x00002610


	//   ....[1]....
        /*00b4*/ 	.word	0x000027e0


	//   ....[2]....
        /*00b8*/ 	.word	0x00002d40


	//   ....[3]....
        /*00bc*/ 	.word	0x00003000


	//   ....[4]....
        /*00c0*/ 	.word	0x00003040


	//   ....[5]....
        /*00c4*/ 	.word	0x000030c0


	//   ....[6]....
        /*00c8*/ 	.word	0x00003140


	//   ....[7]....
        /*00cc*/ 	.word	0x000031c0


	//   ....[8]....
        /*00d0*/ 	.word	0x000059c0


	//   ....[9]....
        /*00d4*/ 	.word	0x00005b70


	//   ....[10]....
        /*00d8*/ 	.word	0x00006050


	//   ....[11]....
        /*00dc*/ 	.word	0x000062e0


	//   ....[12]....
        /*00e0*/ 	.word	0x00006310


	//   ....[13]....
        /*00e4*/ 	.word	0x00006370


	//   ....[14]....
        /*00e8*/ 	.word	0x000063c0


	//   ....[15]....
        /*00ec*/ 	.word	0x00006430


	//   ....[16]....
        /*00f0*/ 	.word	0x00009140


	//   ....[17]....
        /*00f4*/ 	.word	0x00009160


	//   ....[18]....
        /*00f8*/ 	.word	0x00009170


	//   ....[19]....
        /*00fc*/ 	.word	0x00009180


	//   ....[20]....
        /*0100*/ 	.word	0x000091c0


	//   ....[21]....
        /*0104*/ 	.word	0x000091f0


	//   ....[22]....
        /*0108*/ 	.word	0x00009200


	//   ....[23]....
        /*010c*/ 	.word	0x00009210


	//   ....[24]....
        /*0110*/ 	.word	0x0000ab20


	//   ....[25]....
        /*0114*/ 	.word	0x0000ab60


	//   ....[26]....
        /*0118*/ 	.word	0x0000aba0


	//   ....[27]....
        /*011c*/ 	.word	0x0000abd0


	//   ....[28]....
        /*0120*/ 	.word	0x0000ac50


	//   ....[29]....
        /*0124*/ 	.word	0x0000ac80


	//   ....[30]....
        /*0128*/ 	.word	0x0000aca0


	//   ....[31]....
        /*012c*/ 	.word	0x0000acb0


	//----- nvinfo : EIATTR_EXIT_INSTR_OFFSETS
	.align		4
.L_316:
        /*0130*/ 	.byte	0x04, 0x1c
        /*0132*/ 	.short	(.L_318 - .L_317)


	//   ....[0]....
.L_317:
        /*0134*/ 	.word	0x000001a0


	//   ....[1]....
        /*0138*/ 	.word	0x0000c0f0


	//   ....[2]....
        /*013c*/ 	.word	0x0000cbe0


	//   ....[3]....
        /*0140*/ 	.word	0x0000cc70


	//----- nvinfo : EIATTR_CRS_STACK_SIZE
	.align		4
.L_318:
        /*0144*/ 	.byte	0x04, 0x1e
        /*0146*/ 	.short	(.L_320 - .L_319)
.L_319:
        /*0148*/ 	.word	0x00000000


	//----- nvinfo : EIATTR_CBANK_PARAM_SIZE
	.align		4
.L_320:
        /*014c*/ 	.byte	0x03, 0x19
        /*014e*/ 	.short	0x01d0


	//----- nvinfo : EIATTR_PARAM_CBANK
	.align		4
        /*0150*/ 	.byte	0x04, 0x0a
        /*0152*/ 	.short	(.L_322 - .L_321)
	.align		4
.L_321:
        /*0154*/ 	.word	index@(.nv.constant0._ZN5flash16flash_fwd_kernelI23Flash_fwd_kernel_traitsILi64ELi128ELi64ELi4ELb0ELb0EN7cutlass6half_tE19Flash_kernel_traitsILi64ELi128ELi64ELi4ES3_EELb0ELb1ELb0ELb0ELb1ELb1ELb1ELb0EEEvNS_16Flash_fwd_paramsE)
        /*0158*/ 	.short	0x0210
        /*015a*/ 	.short	0x01d0


	//----- nvinfo : EIATTR_SW_WAR
	.align		4
.L_322:
        /*015c*/ 	.byte	0x04, 0x36
        /*015e*/ 	.short	(.L_324 - .L_323)
.L_323:
        /*0160*/ 	.word	0x00000008
.L_324:


//--------------------- .nv.info._ZN5flash16flash_fwd_kernelI23Flash_fwd_kernel_traitsILi64ELi128ELi64ELi4ELb0ELb0EN7cutlass6half_tE19Flash_kernel_traitsILi64ELi128ELi64ELi4ES3_EELb1ELb1ELb0ELb0ELb0ELb1ELb0ELb0EEEvNS_16Flash_fwd_paramsE --------------------------
	.section	.nv.info._ZN5flash16flash_fwd_kernelI23Flash_fwd_kernel_traitsILi64ELi128ELi64ELi4ELb0ELb0EN7cutlass6half_tE19Flash_kernel_traitsILi64ELi128ELi64ELi4ES3_EELb1ELb1ELb0ELb0ELb0ELb1ELb0ELb0EEEvNS_16Flash_fwd_paramsE,"",@"SHT_CUDA_INFO"
	.sectionflags	@""
	.align	4


	//----- nvinfo : EIATTR_CUDA_API_VERSION
	.align		4
        /*0000*/ 	.byte	0x04, 0x37
        /*0002*/ 	.short	(.L_326 - .L_325)
.L_325:
        /*0004*/ 	.word	0x00000082


	//----- nvinfo : EIATTR_KPARAM_INFO
	.align		4
.L_326:
        /*0008*/ 	.byte	0x04, 0x17
        /*000a*/ 	.short	(.L_328 - .L_327)
.L_327:
        /*000c*/ 	.word	0x00000000
        /*0010*/ 	.short	0x0000
        /*0012*/ 	.short	0x0000
        /*0014*/ 	.byte	0x00, 0xf0, 0x41, 0x07


	//----- nvinfo : EIATTR_SPARSE_MMA_MASK
	.align		4
.L_328:
        /*0018*/ 	.byte	0x03, 0x50
        /*001a*/ 	.short	0x0000


	//----- nvinfo : EIATTR_MAXREG_COUNT
	.align		4
        /*001c*/ 	.byte	0x03, 0x1b
        /*001e*/ 	.short	0x00ff


	//----- nvinfo : EIATTR_NUM_BARRIERS
	.align		4
        /*0020*/ 	.byte	0x02, 0x4c
        /*0022*/ 	.byte	0x01
	.zero		1


	//----- nvinfo : EIATTR_ANNOTATIONS
	.align		4
        /*0024*/ 	.byte	0x04, 0x55
        /*0026*/ 	.short	(.L_330 - .L_329)


	//   ....[0]....
.L_329:
        /*0028*/ 	.word	0x00000001
        /*002c*/ 	.byte	0x80, 0x80, 0x00, 0x00, 0x01, 0x00, 0x00, 0x00, 0x20, 0x85, 0x00, 0x00


	//----- nvinfo : EIATTR_MERCURY_ISA_VERSION
	.align		4
.L_330:
        /*0038*/ 	.byte	0x03, 0x5f
        /*003a*/ 	.short	0x0101


	//----- nvinfo : EIATTR_COOP_GROUP_MASK_REGIDS
	.align		4
        /*003c*/ 	.byte	0x04, 0x29
        /*003e*/ 	.short	(.L_332 - .L_331)


	//   ....[0]....
.L_331:
        /*0040*/ 	.word	0xffffffff


	//   ....[1]....
        /*0044*/ 	.word	0xffffffff


	//   ....[2]....
        /*0048*/ 	.word	0xffffffff


	//   ....[3]....
        /*004c*/ 	.word	0xffffffff


	//   ....[4]....
        /*0050*/ 	.word	0xffffffff


	//   ....[5]....
        /*0054*/ 	.word	0xffffffff


	//   ....[6]....
        /*0058*/ 	.word	0xffffffff


	//   ....[7]....
        /*005c*/ 	.word	0xffffffff


	//   ....[8]....
        /*0060*/ 	.word	0xffffffff


	//   ....[9]....
        /*0064*/ 	.word	0xffffffff


	//   ....[10]....
        /*0068*/ 	.word	0xffffffff


	//   ....[11]....
        /*006c*/ 	.word	0xffffffff


	//   ....[12]....
        /*0070*/ 	.word	0xffffffff


	//   ....[13]....
        /*0074*/ 	.word	0xffffffff


	//   ....[14]....
        /*0078*/ 	.word	0xffffffff


	//   ....[15]....
        /*007c*/ 	.word	0xffffffff


	//   ....[16]....
        /*0080*/ 	.word	0xffffffff


	//   ....[17]....
        /*0084*/ 	.word	0xffffffff


	//   ....[18]....
        /*0088*/ 	.word	0xffffffff


	//   ....[19]....
        /*008c*/ 	.word	0xffffffff


	//   ....[20]....
        /*0090*/ 	.word	0xffffffff


	//   ....[21]....
        /*0094*/ 	.word	0xffffffff


	//   ....[22]....
        /*0098*/ 	.word	0xffffffff


	//   ....[23]....
        /*009c*/ 	.word	0xffffffff


	//   ....[24]....
        /*00a0*/ 	.word	0xffffffff


	//   ....[25]....
        /*00a4*/ 	.word	0xffffffff


	//   ....[26]....
        /*00a8*/ 	.word	0xffffffff


	//   ....[27]....
        /*00ac*/ 	.word	0xffffffff


	//   ....[28]....
        /*00b0*/ 	.word	0xffffffff


	//   ....[29]....
        /*00b4*/ 	.word	0xffffffff


	//   ....[30]....
        /*00b8*/ 	.word	0xffffffff


	//   ....[31]....
        /*00bc*/ 	.word	0xffffffff


	//   ....[32]....
        /*00c0*/ 	.word	0xffffffff


	//   ....[33]....
        /*00c4*/ 	.word	0xffffffff


	//   ....[34]....
        /*00c8*/ 	.word	0xffffffff


	//   ....[35]....
        /*00cc*/ 	.word	0xffffffff


	//   ....[36]....
        /*00d0*/ 	.word	0xffffffff


	//   ....[37]....
        /*00d4*/ 	.word	0xffffffff


	//   ....[38]....
        /*00d8*/ 	.word	0xffffffff


	//   ....[39]....
        /*00dc*/ 	.word	0xffffffff


	//----- nvinfo : EIATTR_COOP_GROUP_INSTR_OFFSETS
	.align		4
.L_332:
        /*00e0*/ 	.byte	0x04, 0x28
        /*00e2*/ 	.short	(.L_334 - .L_333)


	//   ....[0]....
.L_333:
        /*00e4*/ 	.word	0x000034d0


	//   ....[1]....
        /*00e8*/ 	.word	0x00003620


	//   ....[2]....
        /*00ec*/ 	.word	0x00003890


	//   ....[3]....
        /*00f0*/ 	.word	0x00003b00


	//   ....[4]....
        /*00f4*/ 	.word	0x00003ba0


	//   ....[5]....
        /*00f8*/ 	.word	0x00003d70


	//   ....[6]....
        /*00fc*/ 	.word	0x00003dd0


	//   ....[7]....
        /*0100*/ 	.word	0x00003fa0


	//   ....[8]....
        /*0104*/ 	.word	0x00006f50


	//   ....[9]....
        /*0108*/ 	.word	0x000070b0


	//   ....[10]....
        /*010c*/ 	.word	0x000070e0


	//   ....[11]....
        /*0110*/ 	.word	0x00007210


	//   ....[12]....
        /*0114*/ 	.word	0x00007fa0


	//   ....[13]....
        /*0118*/ 	.word	0x00008060


	//   ....[14]....
        /*011c*/ 	.word	0x000080c0


	//   ....[15]....
        /*0120*/ 	.word	0x00008150


	//   ....[16]....
        /*0124*/ 	.word	0x0000b850


	//   ....[17]....
        /*0128*/ 	.word	0x0000b980


	//   ....[18]....
        /*012c*/ 	.word	0x0000b9c0


	//   ....[19]....
        /*0130*/ 	.word	0x0000bb60


	//   ....[20]....
        /*0134*/ 	.word	0x0000bea0


	//   ....[21]....
        /*0138*/ 	.word	0x0000c2a0


	//   ....[22]....
        /*013c*/ 	.word	0x0000c500


	//   ....[23]....
        /*0140*/ 	.word	0x0000c770


	//   ....[24]....
        /*0144*/ 	.word	0x0000f540


	//   ....[25]....
        /*0148*/ 	.word	0x0000f5c0


	//   ....[26]....
        /*014c*/ 	.word	0x0000f600


	//   ....[27]....
        /*0150*/ 	.word	0x0000f6d0


	//   ....[28]....
        /*0154*/ 	.word	0x0000f760


	//   ....[29]....
        /*0158*/ 	.word	0x0000f790


	//   ....[30]....
        /*015c*/ 	.word	0x0000fba0


	//   ....[31]....
        /*0160*/ 	.word	0x0000fd50


	//   ....[32]....
        /*0164*/ 	.word	0x00012240


	//   ....[33]....
        /*0168*/ 	.word	0x00012280


	//   ....[34]....
        /*016c*/ 	.word	0x000122c0


	//   ....[35]....
        /*0170*/ 	.word	0x000122e0


	//   ....[36]....
        /*0174*/ 	.word	0x00012300


	//   ....[37]....
        /*0178*/ 	.word	0x00012320


	//   ....[38]....
        /*017c*/ 	.word	0x00012330


	//   ....[39]....
        /*0180*/ 	.word	0x00012370


	//----- nvinfo : EIATTR_EXIT_INSTR_OFFSETS
	.align		4
.L_334:
        /*0184*/ 	.byte	0x04, 0x1c
        /*0186*/ 	.short	(.L_336 - .L_335)


	//   ....[0]....
.L_335:
        /*0188*/ 	.word	0x00000570


	//   ....[1]....
        /*018c*/ 	.word	0x00013f40


	//   ....[2]....
        /*0190*/ 	.word	0x00014010


	//   ....[3]....
        /*0194*/ 	.word	0x00015210


	//   ....[4]....
        /*0198*/ 	.word	0x000152a0


	//----- nvinfo : EIATTR_CRS_STACK_SIZE
	.align		4
.L_336:
        /*019c*/ 	.byte	0x04, 0x1e
        /*019e*/ 	.short	(.L_338 - .L_337)
.L_337:
        /*01a0*/ 	.word	0x00000000


	//----- nvinfo : EIATTR_CBANK_PARAM_SIZE
	.align		4
.L_338:
        /*01a4*/ 	.byte	0x03, 0x19
        /*01a6*/ 	.short	0x01d0


	//----- nvinfo : EIATTR_PARAM_CBANK
	.align		4
        /*01a8*/ 	.byte	0x04, 0x0a
        /*01aa*/ 	.short	(.L_340 - .L_339)
	.align		4
.L_339:
        /*01ac*/ 	.word	index@(.nv.constant0._ZN5flash16flash_fwd_kernelI23Flash_fwd_kernel_traitsILi64ELi128ELi64ELi4ELb0ELb0EN7cutlass6half_tE19Flash_kernel_traitsILi64ELi128ELi64ELi4ES3_EELb1ELb1ELb0ELb0ELb0ELb1ELb0ELb0EEEvNS_16Flash_fwd_paramsE)
        /*01b0*/ 	.short	0x0210
        /*01b2*/ 	.short	0x01d0


	//----- nvinfo : EIATTR_SW_WAR
	.align		4
.L_340:
        /*01b4*/ 	.byte	0x04, 0x36
        /*01b6*/ 	.short	(.L_342 - .L_341)
.L_341:
        /*01b8*/ 	.word	0x00000008
.L_342:


//--------------------- .nv.info._ZN5flash16flash_fwd_kernelI23Flash_fwd_kernel_traitsILi64ELi128ELi64ELi4ELb0ELb0EN7cutlass6half_tE19Flash_kernel_traitsILi64ELi128ELi64ELi4ES3_EELb0ELb1ELb0ELb0ELb0ELb1ELb1ELb0EEEvNS_16Flash_fwd_paramsE --------------------------
	.section	.nv.info._ZN5flash16flash_fwd_kernelI23Flash_fwd_kernel_traitsILi64ELi128ELi64ELi4ELb0ELb0EN7cutlass6half_tE19Flash_kernel_traitsILi64ELi128ELi64ELi4ES3_EELb0ELb1ELb0ELb0ELb0ELb1ELb1ELb0EEEvNS_16Flash_fwd_paramsE,"",@"SHT_CUDA_INFO"
	.sectionflags	@""
	.align	4


	//----- nvinfo : EIATTR_CUDA_API_VERSION
	.align		4
        /*0000*/ 	.byte	0x04, 0x37
        /*0002*/ 	.short	(.L_344 - .L_343)
.L_343:
        /*0004*/ 	.word	0x00000082


	//----- nvinfo : EIATTR_KPARAM_INFO
	.align		4
.L_344:
        /*0008*/ 	.byte	0x04, 0x17
        /*000a*/ 	.short	(.L_346 - .L_345)
.L_345:
        /*000c*/ 	.word	0x00000000
        /*0010*/ 	.short	0x0000
        /*0012*/ 	.short	0x0000
        /*0014*/ 	.byte	0x00, 0xf0, 0x41, 0x07


	//----- nvinfo : EIATTR_SPARSE_MMA_MASK
	.align		4
.L_346:
        /*0018*/ 	.byte	0x03, 0x50
        /*001a*/ 	.short	0x0000


	//----- nvinfo : EIATTR_MAXREG_COUNT
	.align		4
        /*001c*/ 	.byte	0x03, 0x1b
        /*001e*/ 	.short	0x00ff


	//----- nvinfo : EIATTR_NUM_BARRIERS
	.align		4
        /*0020*/ 	.byte	0x02, 0x4c
        /*0022*/ 	.byte	0x01
	.zero		1


	//----- nvinfo : EIATTR_ANNOTATIONS
	.align		4
        /*0024*/ 	.byte	0x04, 0x55
        /*0026*/ 	.short	(.L_348 - .L_347)


	//   ....[0]....
.L_347:
        /* <DEDUP_REMOVED lines=16> */


	//----- nvinfo : EIATTR_MERCURY_ISA_VERSION
	.align		4
.L_348:
        /*0118*/ 	.byte	0x03, 0x5f
        /*011a*/ 	.short	0x0101


	//----- nvinfo : EIATTR_COOP_GROUP_MASK_REGIDS
	.align		4
        /*011c*/ 	.byte	0x04, 0x29
        /*011e*/ 	.short	(.L_350 - .L_349)


	//   ....[0]....
.L_349:
        /*0120*/ 	.word	0xffffffff


	//   ....[1]....
        /*0124*/ 	.word	0xffffffff


	//   ....[2]....
        /*0128*/ 	.word	0xffffffff


	//   ....[3]....
        /*012c*/ 	.word	0xffffffff


	//   ....[4]....
        /*0130*/ 	.word	0xffffffff


	//   ....[5]....
        /*0134*/ 	.word	0xffffffff


	//   ....[6]....
        /*0138*/ 	.word	0xffffffff


	//   ....[7]....
        /*013c*/ 	.word	0xffffffff


	//   ....[8]....
        /*0140*/ 	.word	0xffffffff


	//   ....[9]....
        /*0144*/ 	.word	0xffffffff


	//   ....[10]....
        /*0148*/ 	.word	0xffffffff


	//   ....[11]....
        /*014c*/ 	.word	0xffffffff


	//   ....[12]....
        /*0150*/ 	.word	0xffffffff


	//   ....[13]....
        /*0154*/ 	.word	0xffffffff


	//   ....[14]....
        /*0158*/ 	.word	0xffffffff


	//   ....[15]....
        /*015c*/ 	.word	0xffffffff


	//   ....[16]....
        /*0160*/ 	.word	0xffffffff


	//   ....[17]....
        /*0164*/ 	.word	0xffffffff


	//   ....[18]....
        /*0168*/ 	.word	0xffffffff


	//   ....[19]....
        /*016c*/ 	.word	0xffffffff


	//   ....[20]....
        /*0170*/ 	.word	0xffffffff


	//   ....[21]....
        /*0174*/ 	.word	0xffffffff


	//   ....[22]....
        /*0178*/ 	.word	0xffffffff


	//   ....[23]....
        /*017c*/ 	.word	0xffffffff


	//   ....[24]....
        /*0180*/ 	.word	0xffffffff


	//   ....[25]....
        /*0184*/ 	.word	0xffffffff


	//   ....[26]....
        /*0188*/ 	.word	0xffffffff


	//   ....[27]....
        /*018c*/ 	.word	0xffffffff


	//   ....[28]....
        /*0190*/ 	.word	0xffffffff


	//   ....[29]....
        /*0194*/ 	.word	0xffffffff


	//   ....[30]....
        /*0198*/ 	.word	0xffffffff


	//   ....[31]....
        /*019c*/ 	.word	0xffffffff


	//   ....[32]....
        /*01a0*/ 	.word	0xffffffff


	//   ....[33]....
        /*01a4*/ 	.word	0xffffffff


	//   ....[34]....
        /*01a8*/ 	.word	0xffffffff


	//   ....[35]....
        /*01ac*/ 	.word	0xffffffff


	//   ....[36]....
        /*01b0*/ 	.word	0xffffffff


	//   ....[37]....
        /*01b4*/ 	.word	0xffffffff


	//   ....[38]....
        /*01b8*/ 	.word	0xffffffff


	//   ....[39]....
        /*01bc*/ 	.word	0xffffffff


	//----- nvinfo : EIATTR_COOP_GROUP_INSTR_OFFSETS
	.align		4
.L_350:
        /*01c0*/ 	.byte	0x04, 0x28
        /*01c2*/ 	.short	(.L_352 - .L_351)


	//   ....[0]....
.L_351:
        /*01c4*/ 	.word	0x00003550


	//   ....[1]....
        /*01c8*/ 	.word	0x000038f0


	//   ....[2]....
        /*01cc*/ 	.word	0x00003c20


	//   ....[3]....
        /*01d0*/ 	.word	0x00003d40


	//   ....[4]....
        /*01d4*/ 	.word	0x00003e70


	//   ....[5]....
        /*01d8*/ 	.word	0x00003ed0


	//   ....[6]....
        /*01dc*/ 	.word	0x00003ff0


	//   ....[7]....
        /*01e0*/ 	.word	0x000040d0


	//   ....[8]....
        /*01e4*/ 	.word	0x000068a0


	//   ....[9]....
        /*01e8*/ 	.word	0x00006ad0


	//   ....[10]....
        /*01ec*/ 	.word	0x00007060


	//   ....[11]....
        /*01f0*/ 	.word	0x00007280


	//   ....[12]....
        /*01f4*/ 	.word	0x000072a0


	//   ....[13]....
        /*01f8*/ 	.word	0x000073a0


	//   ....[14]....
        /*01fc*/ 	.word	0x000073b0


	//   ....[15]....
        /*0200*/ 	.word	0x000074c0


	//   ....[16]....
        /*0204*/ 	.word	0x0000a300


	//   ....[17]....
        /*0208*/ 	.word	0x0000a570


	//   ....[18]....
        /*020c*/ 	.word	0x0000aa70


	//   ....[19]....
        /*0210*/ 	.word	0x0000ab40


	//   ....[20]....
        /*0214*/ 	.word	0x0000ac20


	//   ....[21]....
        /*0218*/ 	.word	0x0000acb0


	//   ....[22]....
        /*021c*/ 	.word	0x0000acc0


	//   ....[23]....
        /*0220*/ 	.word	0x0000ad20


	//   ....[24]....
        /*0224*/ 	.word	0x0000d9b0


	//   ....[25]....
        /*0228*/ 	.word	0x0000da30


	//   ....[26]....
        /*022c*/ 	.word	0x0000da80


	//   ....[27]....
        /*0230*/ 	.word	0x0000da90


	//   ....[28]....
        /*0234*/ 	.word	0x0000dad0


	//   ....[29]....
        /*0238*/ 	.word	0x0000dae0


	//   ....[30]....
        /*023c*/ 	.word	0x0000db10


	//   ....[31]....
        /*0240*/ 	.word	0x0000db20


	//   ....[32]....
        /*0244*/ 	.word	0x0000f460


	//   ....[33]....
        /*0248*/ 	.word	0x0000f470


	//   ....[34]....
        /*024c*/ 	.word	0x0000f480


	//   ....[35]....
        /*0250*/ 	.word	0x0000f490


	//   ....[36]....
        /*0254*/ 	.word	0x0000f4d0


	//   ....[37]....
        /*0258*/ 	.word	0x0000f520


	//   ....[38]....
        /*025c*/ 	.word	0x0000f550


	//   ....[39]....
        /*0260*/ 	.word	0x0000f640


	//----- nvinfo : EIATTR_EXIT_INSTR_OFFSETS
	.align		4
.L_352:
        /*0264*/ 	.byte	0x04, 0x1c
        /*0266*/ 	.short	(.L_354 - .L_353)


	//   ....[0]....
.L_353:
        /*0268*/ 	.word	0x00000330


	//   ....[1]....
        /*026c*/ 	.word	0x000110b0


	//   ....[2]....
        /*0270*/ 	.word	0x00011190


	//   ....[3]....
        /*0274*/ 	.word	0x00012370


	//   ....[4]....
        /*0278*/ 	.word	0x00012400


	//----- nvinfo : EIATTR_CRS_STACK_SIZE
	.align		4
.L_354:
        /*027c*/ 	.byte	0x04, 0x1e
        /*027e*/ 	.short	(.L_356 - .L_355)
.L_355:
        /*0280*/ 	.word	0x00000000


	//----- nvinfo : EIATTR_CBANK_PARAM_SIZE
	.align		4
.L_356:
        /*0284*/ 	.byte	0x03, 0x19
        /*0286*/ 	.short	0x01d0


	//----- nvinfo : EIATTR_PARAM_CBANK
	.align		4
        /*0288*/ 	.byte	0x04, 0x0a
        /*028a*/ 	.short	(.L_358 - .L_357)
	.align		4
.L_357:
        /*028c*/ 	.word	index@(.nv.constant0._ZN5flash16flash_fwd_kernelI23Flash_fwd_kernel_traitsILi64ELi128ELi64ELi4ELb0ELb0EN7cutlass6half_tE19Flash_kernel_traitsILi64ELi128ELi64ELi4ES3_EELb0ELb1ELb0ELb0ELb0ELb1ELb1ELb0EEEvNS_16Flash_fwd_paramsE)
        /*0290*/ 	.short	0x0210
        /*0292*/ 	.short	0x01d0


	//----- nvinfo : EIATTR_SW_WAR
	.align		4
.L_358:
        /*0294*/ 	.byte	0x04, 0x36
        /*0296*/ 	.short	(.L_360 - .L_359)
.L_359:
        /*0298*/ 	.word	0x00000008
.L_360:


//--------------------- .nv.info._ZN5flash16flash_fwd_kernelI23Flash_fwd_kernel_traitsILi64ELi128ELi64ELi4ELb0ELb0EN7cutlass6half_tE19Flash_kernel_traitsILi64ELi128ELi64ELi4ES3_EELb1ELb1ELb0ELb1ELb0ELb0ELb0ELb0EEEvNS_16Flash_fwd_paramsE --------------------------
	.section	.nv.info._ZN5flash16flash_fwd_kernelI23Flash_fwd_kernel_traitsILi64ELi128ELi64ELi4ELb0ELb0EN7cutlass6half_tE19Flash_kernel_traitsILi64ELi128ELi64ELi4ES3_EELb1ELb1ELb0ELb1ELb0ELb0ELb0ELb0EEEvNS_16Flash_fwd_paramsE,"",@"SHT_CUDA_INFO"
	.sectionflags	@""
	.align	4


	//----- nvinfo : EIATTR_CUDA_API_VERSION
	.align		4
        /*0000*/ 	.byte	0x04, 0x37
        /*0002*/ 	.short	(.L_362 - .L_361)
.L_361:
        /*0004*/ 	.word	0x00000082


	//----- nvinfo : EIATTR_KPARAM_INFO
	.align		4
.L_362:
        /*0008*/ 	.byte	0x04, 0x17
        /*000a*/ 	.short	(.L_364 - .L_363)
.L_363:
        /*000c*/ 	.word	0x00000000
        /*0010*/ 	.short	0x0000
        /*0012*/ 	.short	0x0000
        /*0014*/ 	.byte	0x00, 0xf0, 0x41, 0x07


	//----- nvinfo : EIATTR_SPARSE_MMA_MASK
	.align		4
.L_364:
        /*0018*/ 	.byte	0x03, 0x50
        /*001a*/ 	.short	0x0000


	//----- nvinfo : EIATTR_MAXREG_COUNT
	.align		4
        /*001c*/ 	.byte	0x03, 0x1b
        /*001e*/ 	.short	0x00ff


	//----- nvinfo : EIATTR_NUM_BARRIERS
	.align		4
        /*0020*/ 	.byte	0x02, 0x4c
        /*0022*/ 	.byte	0x01
	.zero		1


	//----- nvinfo : EIATTR_MERCURY_ISA_VERSION
	.align		4
        /*0024*/ 	.byte	0x03, 0x5f
        /*0026*/ 	.short	0x0101


	//----- nvinfo : EIATTR_INT_WARP_WIDE_INSTR_OFFSETS
	.align		4
        /*0028*/ 	.byte	0x04, 0x31
        /*002a*/ 	.short	(.L_366 - .L_365)


	//   ....[0]....
.L_365:
        /*002c*/ 	.word	0x00007120


	//----- nvinfo : EIATTR_COOP_GROUP_MASK_REGIDS
	.align		4
.L_366:
        /*0030*/ 	.byte	0x04, 0x29
        /*0032*/ 	.short	(.L_368 - .L_367)


	//   ....[0]....
.L_367:
        /*0034*/ 	.word	0xffffffff


	//   ....[1]....
        /*0038*/ 	.word	0xffffffff


	//   ....[2]....
        /*003c*/ 	.word	0xffffffff


	//   ....[3]....
        /*0040*/ 	.word	0xffffffff


	//   ....[4]....
        /*0044*/ 	.word	0xffffffff


	//   ....[5]....
        /*0048*/ 	.word	0xffffffff


	//   ....[6]....
        /*004c*/ 	.word	0xffffffff


	//   ....[7]....
        /*0050*/ 	.word	0xffffffff


	//   ....[8]....
        /*0054*/ 	.word	0xffffffff


	//   ....[9]....
        /*0058*/ 	.word	0xffffffff


	//   ....[10]....
        /*005c*/ 	.word	0xffffffff


	//   ....[11]....
        /*0060*/ 	.word	0xffffffff


	//   ....[12]....
        /*0064*/ 	.word	0xffffffff


	//   ....[13]....
        /*0068*/ 	.word	0xffffffff


	//   ....[14]....
        /*006c*/ 	.word	0xffffffff


	//   ....[15]....
        /*0070*/ 	.word	0xffffffff


	//   ....[16]....
        /*0074*/ 	.word	0xffffffff


	//   ....[17]....
        /*0078*/ 	.word	0xffffffff


	//   ....[18]....
        /*007c*/ 	.word	0xffffffff


	//   ....[19]....
        /*0080*/ 	.word	0xffffffff


	//   ....[20]....
        /*0084*/ 	.word	0xffffffff


	//   ....[21]....
        /*0088*/ 	.word	0xffffffff


	//   ....[22]....
        /*008c*/ 	.word	0xffffffff


	//   ....[23]....
        /*0090*/ 	.word	0xffffffff


	//   ....[24]....
        /*0094*/ 	.word	0xffffffff


	//   ....[25]....
        /*0098*/ 	.word	0xffffffff


	//   ....[26]....
        /*009c*/ 	.word	0xffffffff


	//   ....[27]....
        /*00a0*/ 	.word	0xffffffff


	//   ....[28]....
        /*00a4*/ 	.word	0xffffffff


	//   ....[29]....
        /*00a8*/ 	.word	0xffffffff


	//   ....[30]....
        /*00ac*/ 	.word	0xffffffff


	//   ....[31]....
        /*00b0*/ 	.word	0xffffffff


	//   ....[32]....
        /*00b4*/ 	.word	0xffffffff


	//   ....[33]....
        /*00b8*/ 	.word	0xffffffff


	//   ....[34]....
        /*00bc*/ 	.word	0xffffffff


	//   ....[35]....
        /*00c0*/ 	.word	0xffffffff


	//   ....[36]....
        /*00c4*/ 	.word	0xffffffff


	//   ....[37]....
        /*00c8*/ 	.word	0xffffffff


	//   ....[38]....
        /*00cc*/ 	.word	0xffffffff


	//   ....[39]....
        /*00d0*/ 	.word	0xffffffff


	//----- nvinfo : EIATTR_COOP_GROUP_INSTR_OFFSETS
	.align		4
.L_368:
        /*00d4*/ 	.byte	0x04, 0x28
        /*00d6*/ 	.short	(.L_370 - .L_369)


	//   ....[0]....
.L_369:
        /*00d8*/ 	.word	0x000047e0


	//   ....[1]....
        /*00dc*/ 	.word	0x000048d0


	//   ....[2]....
        /*00e0*/ 	.word	0x00004910


	//   ....[3]....
        /*00e4*/ 	.word	0x00004b10


	//   ....[4]....
        /*00e8*/ 	.word	0x00004b50


	//   ....[5]....
        /*00ec*/ 	.word	0x00004d30


	//   ....[6]....
        /*00f0*/ 	.word	0x00004db0


	//   ....[7]....
        /*00f4*/ 	.word	0x00004ff0


	//   ....[8]....
        /*00f8*/ 	.word	0x00008dc0


	//   ....[9]....
        /*00fc*/ 	.word	0x00008ed0


	//   ....[10]....
        /*0100*/ 	.word	0x00008f40


	//   ....[11]....
        /*0104*/ 	.word	0x00008f70


	//   ....[12]....
        /*0108*/ 	.word	0x00009100


	//   ....[13]....
        /*010c*/ 	.word	0x00009130


	//   ....[14]....
        /*0110*/ 	.word	0x000091a0


	//   ....[15]....
        /*0114*/ 	.word	0x00009350


	//   ....[16]....
        /*0118*/ 	.word	0x0000d9c0


	//   ....[17]....
        /*011c*/ 	.word	0x0000dae0


	//   ....[18]....
        /*0120*/ 	.word	0x0000db10


	//   ....[19]....
        /*0124*/ 	.word	0x0000db40


	//   ....[20]....
        /*0128*/ 	.word	0x0000dc20


	//   ....[21]....
        /*012c*/ 	.word	0x0000dc80


	//   ....[22]....
        /*0130*/ 	.word	0x0000dd40


	//   ....[23]....
        /*0134*/ 	.word	0x0000ddd0


	//   ....[24]....
        /*0138*/ 	.word	0x00011cd0


	//   ....[25]....
        /*013c*/ 	.word	0x00011d10


	//   ....[26]....
        /*0140*/ 	.word	0x00011dc0


	//   ....[27]....
        /*0144*/ 	.word	0x00011ea0


	//   ....[28]....
        /*0148*/ 	.word	0x00011ed0


	//   ....[29]....
        /*014c*/ 	.word	0x00011f10


	//   ....[30]....
        /*0150*/ 	.word	0x00012280


	//   ....[31]....
        /*0154*/ 	.word	0x00012440


	//   ....[32]....
        /*0158*/ 	.word	0x00014a80


	//   ....[33]....
        /*015c*/ 	.word	0x00014ac0


	//   ....[34]....
        /*0160*/ 	.word	0x00014b00


	//   ....[35]....
        /*0164*/ 	.word	0x00014b10


	//   ....[36]....
        /*0168*/ 	.word	0x00014b50


	//   ....[37]....
        /*016c*/ 	.word	0x00014b70


	//   ....[38]....
        /*0170*/ 	.word	0x00014b90


	//   ....[39]....
        /*0174*/ 	.word	0x00014ba0


	//----- nvinfo : EIATTR_EXIT_INSTR_OFFSETS
	.align		4
.L_370:
        /*0178*/ 	.byte	0x04, 0x1c
        /*017a*/ 	.short	(.L_372 - .L_371)


	//   ....[0]....
.L_371:
        /*017c*/ 	.word	0x00000700


	//   ....[1]....
        /*0180*/ 	.word	0x00016740


	//   ....[2]....
        /*0184*/ 	.word	0x00016820


	//   ....[3]....
        /*0188*/ 	.word	0x00017ad0


	//   ....[4]....
        /*018c*/ 	.word	0x00017b60


	//----- nvinfo : EIATTR_CRS_STACK_SIZE
	.align		4
.L_372:
        /*0190*/ 	.byte	0x04, 0x1e
        /*0192*/ 	.short	(.L_374 - .L_373)
.L_373:
        /*0194*/ 	.word	0x00000000


	//----- nvinfo : EIATTR_CBANK_PARAM_SIZE
	.align		4
.L_374:
        /*0198*/ 	.byte	0x03, 0x19
        /*019a*/ 	.short	0x01d0


	//----- nvinfo : EIATTR_PARAM_CBANK
	.align		4
        /*019c*/ 	.byte	0x04, 0x0a
        /*019e*/ 	.short	(.L_376 - .L_375)
	.align		4
.L_375:
        /*01a0*/ 	.word	index@(.nv.constant0._ZN5flash16flash_fwd_kernelI23Flash_fwd_kernel_traitsILi64ELi128ELi64ELi4ELb0ELb0EN7cutlass6half_tE19Flash_kernel_traitsILi64ELi128ELi64ELi4ES3_EELb1ELb1ELb0ELb1ELb0ELb0ELb0ELb0EEEvNS_16Flash_fwd_paramsE)
        /*01a4*/ 	.short	0x0210
        /*01a6*/ 	.short	0x01d0


	//----- nvinfo : EIATTR_SW_WAR
	.align		4
.L_376:
        /*01a8*/ 	.byte	0x04, 0x36
        /*01aa*/ 	.short	(.L_378 - .L_377)
.L_377:
        /*01ac*/ 	.word	0x00000008
.L_378:


//--------------------- .nv.info._ZN5flash16flash_fwd_kernelI23Flash_fwd_kernel_traitsILi64ELi128ELi64ELi4ELb0ELb0EN7cutlass6half_tE19Flash_kernel_traitsILi64ELi128ELi64ELi4ES3_EELb1ELb1ELb0ELb0ELb0ELb0ELb0ELb1EEEvNS_16Flash_fwd_paramsE --------------------------
	.section	.nv.info._ZN5flash16flash_fwd_kernelI23Flash_fwd_kernel_traitsILi64ELi128ELi64ELi4ELb0ELb0EN7cutlass6half_tE19Flash_kernel_traitsILi64ELi128ELi64ELi4ES3_EELb1ELb1ELb0ELb0ELb0ELb0ELb0ELb1EEEvNS_16Flash_fwd_paramsE,"",@"SHT_CUDA_INFO"
	.sectionflags	@""
	.align	4


	//----- nvinfo : EIATTR_CUDA_API_VERSION
	.align		4
        /*0000*/ 	.byte	0x04, 0x37
        /*0002*/ 	.short	(.L_380 - .L_379)
.L_379:
        /*0004*/ 	.word	0x00000082


	//----- nvinfo : EIATTR_KPARAM_INFO
	.align		4
.L_380:
        /*0008*/ 	.byte	0x04, 0x17
        /*000a*/ 	.short	(.L_382 - .L_381)
.L_381:
        /*000c*/ 	.word	0x00000000
        /*0010*/ 	.short	0x0000
        /*0012*/ 	.short	0x0000
        /*0014*/ 	.byte	0x00, 0xf0, 0x41, 0x07


	//----- nvinfo : EIATTR_SPARSE_MMA_MASK
	.align		4
.L_382:
        /*0018*/ 	.byte	0x03, 0x50
        /*001a*/ 	.short	0x0000


	//----- nvinfo : EIATTR_MAXREG_COUNT
	.align		4
        /*001c*/ 	.byte	0x03, 0x1b
        /*001e*/ 	.short	0x00ff


	//----- nvinfo : EIATTR_NUM_BARRIERS
	.align		4
        /*0020*/ 	.byte	0x02, 0x4c
        /*0022*/ 	.byte	0x01
	.zero		1


	//----- nvinfo : EIATTR_ANNOTATIONS
	.align		4
        /*0024*/ 	.byte	0x04, 0x55
        /*0026*/ 	.short	(.L_384 - .L_383)


	//   ....[0]....
.L_383:
        /* <DEDUP_REMOVED lines=191> */


	//----- nvinfo : EIATTR_MERCURY_ISA_VERSION
	.align		4
.L_384:
        /*0c00*/ 	.byte	0x03, 0x5f
        /*0c02*/ 	.short	0x0101


	//----- nvinfo : EIATTR_INT_WARP_WIDE_INSTR_OFFSETS
	.align		4
        /*0c04*/ 	.byte	0x04, 0x31
        /*0c06*/ 	.short	(.L_386 - .L_385)


	//   ....[0]....
.L_385:
        /*0c08*/ 	.word	0x0000a080


	//----- nvinfo : EIATTR_COOP_GROUP_MASK_REGIDS
	.align		4
.L_386:
        /*0c0c*/ 	.byte	0x04, 0x29
        /*0c0e*/ 	.short	(.L_388 - .L_387)


	//   ....[0]....
.L_387:
        /*0c10*/ 	.word	0xffffffff


	//   ....[1]....
        /*0c14*/ 	.word	0xffffffff


	//   ....[2]....
        /*0c18*/ 	.word	0xffffffff


	//   ....[3]....
        /*0c1c*/ 	.word	0xffffffff


	//   ....[4]....
        /*0c20*/ 	.word	0xffffffff


	//   ....[5]....
        /*0c24*/ 	.word	0xffffffff


	//   ....[6]....
        /*0c28*/ 	.word	0xffffffff


	//   ....[7]....
        /*0c2c*/ 	.word	0xffffffff


	//   ....[8]....
        /*0c30*/ 	.word	0xffffffff


	//   ....[9]....
        /*0c34*/ 	.word	0xffffffff


	//   ....[10]....
        /*0c38*/ 	.word	0xffffffff


	//   ....[11]....
        /*0c3c*/ 	.word	0xffffffff


	//   ....[12]....
        /*0c40*/ 	.word	0xffffffff


	//   ....[13]....
        /*0c44*/ 	.word	0xffffffff


	//   ....[14]....
        /*0c48*/ 	.word	0xffffffff


	//   ....[15]....
        /*0c4c*/ 	.word	0xffffffff


	//   ....[16]....
        /*0c50*/ 	.word	0xffffffff


	//   ....[17]....
        /*0c54*/ 	.word	0xffffffff


	//   ....[18]....
        /*0c58*/ 	.word	0xffffffff


	//   ....[19]....
        /*0c5c*/ 	.word	0xffffffff


	//   ....[20]....
        /*0c60*/ 	.word	0xffffffff


	//   ....[21]....
        /*0c64*/ 	.word	0xffffffff


	//   ....[22]....
        /*0c68*/ 	.word	0xffffffff


	//   ....[23]....
        /*0c6c*/ 	.word	0xffffffff


	//   ....[24]....
        /*0c70*/ 	.word	0xffffffff


	//   ....[25]....
        /*0c74*/ 	.word	0xffffffff


	//   ....[26]....
        /*0c78*/ 	.word	0xffffffff


	//   ....[27]....
        /*0c7c*/ 	.word	0xffffffff


	//   ....[28]....
        /*0c80*/ 	.word	0xffffffff


	//   ....[29]....
        /*0c84*/ 	.word	0xffffffff


	//   ....[30]....
        /*0c88*/ 	.word	0xffffffff


	//   ....[31]....
        /*0c8c*/ 	.word	0xffffffff


	//   ....[32]....
        /*0c90*/ 	.word	0xffffffff


	//   ....[33]....
        /*0c94*/ 	.word	0xffffffff


	//   ....[34]....
        /*0c98*/ 	.word	0xffffffff


	//   ....[35]....
        /*0c9c*/ 	.word	0xffffffff


	//   ....[36]....
        /*0ca0*/ 	.word	0xffffffff


	//   ....[37]....
        /*0ca4*/ 	.word	0xffffffff


	//   ....[38]....
        /*0ca8*/ 	.word	0xffffffff


	//   ....[39]....
        /*0cac*/ 	.word	0xffffffff


	//----- nvinfo : EIATTR_COOP_GROUP_INSTR_OFFSETS
	.align		4
.L_388:
        /*0cb0*/ 	.byte	0x04, 0x28
        /*0cb2*/ 	.short	(.L_390 - .L_389)


	//   ....[0]....
.L_389:
        /*0cb4*/ 	.word	0x00004200


	//   ....[1]....
        /*0cb8*/ 	.word	0x00004340


	//   ....[2]....
        /*0cbc*/ 	.word	0x000044b0


	//   ....[3]....
        /*0cc0*/ 	.word	0x00004690


	//   ....[4]....
        /*0cc4*/ 	.word	0x00004a00


	//   ....[5]....
        /*0cc8*/ 	.word	0x00004ad0


	//   ....[6]....
        /*0ccc*/ 	.word	0x00004ca0


	//   ....[7]....
        /*0cd0*/ 	.word	0x00004e00


	//   ....[8]....
        /*0cd4*/ 	.word	0x0000b880


	//   ....[9]....
        /*0cd8*/ 	.word	0x0000b9d0


	//   ....[10]....
        /*0cdc*/ 	.word	0x0000ba60


	//   ....[11]....
        /*0ce0*/ 	.word	0x0000bbc0


	//   ....[12]....
        /*0ce4*/ 	.word	0x0000cbb0


	//   ....[13]....
        /*0ce8*/ 	.word	0x0000cce0


	//   ....[14]....
        /*0cec*/ 	.word	0x0000cd10


	//   ....[15]....
        /*0cf0*/ 	.word	0x0000ce80


	//   ....[16]....
        /*0cf4*/ 	.word	0x00013250


	//   ....[17]....
        /*0cf8*/ 	.word	0x00013350


	//   ....[18]....
        /*0cfc*/ 	.word	0x00013380


	//   ....[19]....
        /*0d00*/ 	.word	0x000134f0


	//   ....[20]....
        /*0d04*/ 	.word	0x000145f0


	//   ....[21]....
        /*0d08*/ 	.word	0x00014630


	//   ....[22]....
        /*0d0c*/ 	.word	0x00014710


	//   ....[23]....
        /*0d10*/ 	.word	0x00014740


	//   ....[24]....
        /*0d14*/ 	.word	0x0001a8e0


	//   ....[25]....
        /*0d18*/ 	.word	0x0001a960


	//   ....[26]....
        /*0d1c*/ 	.word	0x0001aae0


	//   ....[27]....
        /*0d20*/ 	.word	0x0001ab50


	//   ....[28]....
        /*0d24*/ 	.word	0x0001ab80


	//   ....[29]....
        /*0d28*/ 	.word	0x0001ac60


	//   ....[30]....
        /*0d2c*/ 	.word	0x0001ad60


	//   ....[31]....
        /*0d30*/ 	.word	0x0001ada0


	//   ....[32]....
        /*0d34*/ 	.word	0x00020220


	//   ....[33]....
        /*0d38*/ 	.word	0x00020260


	//   ....[34]....
        /*0d3c*/ 	.word	0x00020280


	//   ....[35]....
        /*0d40*/ 	.word	0x00020290


	//   ....[36]....
        /*0d44*/ 	.word	0x00020320


	//   ....[37]....
        /*0d48*/ 	.word	0x00020340


	//   ....[38]....
        /*0d4c*/ 	.word	0x00020360


	//   ....[39]....
        /*0d50*/ 	.word	0x00020370


	//----- nvinfo : EIATTR_EXIT_INSTR_OFFSETS
	.align		4
.L_390:
        /*0d54*/ 	.byte	0x04, 0x1c
        /*0d56*/ 	.short	(.L_392 - .L_391)


	//   ....[0]....
.L_391:
        /*0d58*/ 	.word	0x000006b0


	//   ....[1]....
        /*0d5c*/ 	.word	0x00022090


	//   ....[2]....
        /*0d60*/ 	.word	0x00022170


	//   ....[3]....
        /*0d64*/ 	.word	0x00023440


	//   ....[4]....
        /*0d68*/ 	.word	0x000234d0


	//----- nvinfo : EIATTR_CRS_STACK_SIZE
	.align		4
.L_392:
        /*0d6c*/ 	.byte	0x04, 0x1e
        /*0d6e*/ 	.short	(.L_394 - .L_393)
.L_393:
        /*0d70*/ 	.word	0x00000000


	//----- nvinfo : EIATTR_CBANK_PARAM_SIZE
	.align		4
.L_394:
        /*0d74*/ 	.byte	0x03, 0x19
        /*0d76*/ 	.short	0x01d0


	//----- nvinfo : EIATTR_PARAM_CBANK
	.align		4
        /*0d78*/ 	.byte	0x04, 0x0a
        /*0d7a*/ 	.short	(.L_396 - .L_395)
	.align		4
.L_395:
        /*0d7c*/ 	.word	index@(.nv.constant0._ZN5flash16flash_fwd_kernelI23Flash_fwd_kernel_traitsILi64ELi128ELi64ELi4ELb0ELb0EN7cutlass6half_tE19Flash_kernel_traitsILi64ELi128ELi64ELi4ES3_EELb1ELb1ELb0ELb0ELb0ELb0ELb0ELb1EEEvNS_16Flash_fwd_paramsE)
        /*0d80*/ 	.short	0x0210
        /*0d82*/ 	.short	0x01d0


	//----- nvinfo : EIATTR_SW_WAR
	.align		4
.L_396:
        /*0d84*/ 	.byte	0x04, 0x36
        /*0d86*/ 	.short	(.L_398 - .L_397)
.L_397:
        /*0d88*/ 	.word	0x00000008
.L_398:


//--------------------- .nv.info._ZN5flash16flash_fwd_kernelI23Flash_fwd_kernel_traitsILi64ELi128ELi64ELi4ELb0ELb0EN7cutlass6half_tE19Flash_kernel_traitsILi64ELi128ELi64ELi4ES3_EELb0ELb1ELb0ELb0ELb0ELb0ELb1ELb0EEEvNS_16Flash_fwd_paramsE --------------------------
	.section	.nv.info._ZN5flash16flash_fwd_kernelI23Flash_fwd_kernel_traitsILi64ELi128ELi64ELi4ELb0ELb0EN7cutlass6half_tE19Flash_kernel_traitsILi64ELi128ELi64ELi4ES3_EELb0ELb1ELb0ELb0ELb0ELb0ELb1ELb0EEEvNS_16Flash_fwd_paramsE,"",@"SHT_CUDA_INFO"
	.sectionflags	@""
	.align	4


	//----- nvinfo : EIATTR_CUDA_API_VERSION
	.align		4
        /*0000*/ 	.byte	0x04, 0x37
        /*0002*/ 	.short	(.L_400 - .L_399)
.L_399:
        /*0004*/ 	.word	0x00000082


	//----- nvinfo : EIATTR_KPARAM_INFO
	.align		4
.L_400:
        /*0008*/ 	.byte	0x04, 0x17
        /*000a*/ 	.short	(.L_402 - .L_401)
.L_401:
        /*000c*/ 	.word	0x00000000
        /*0010*/ 	.short	0x0000
        /*0012*/ 	.short	0x0000
        /*0014*/ 	.byte	0x00, 0xf0, 0x41, 0x07


	//----- nvinfo : EIATTR_SPARSE_MMA_MASK
	.align		4
.L_402:
        /*0018*/ 	.byte	0x03, 0x50
        /*001a*/ 	.short	0x0000


	//----- nvinfo : EIATTR_MAXREG_COUNT
	.align		4
        /*001c*/ 	.byte	0x03, 0x1b
        /*001e*/ 	.short	0x00ff


	//----- nvinfo : EIATTR_NUM_BARRIERS
	.align		4
        /*0020*/ 	.byte	0x02, 0x4c
        /*0022*/ 	.byte	0x01
	.zero		1


	//----- nvinfo : EIATTR_ANNOTATIONS
	.align		4
        /*0024*/ 	.byte	0x04, 0x55
        /*0026*/ 	.short	(.L_404 - .L_403)


	//   ....[0]....
.L_403:
        /* <DEDUP_REMOVED lines=35> */


	//----- nvinfo : EIATTR_MERCURY_ISA_VERSION
	.align		4
.L_404:
        /*0248*/ 	.byte	0x03, 0x5f
        /*024a*/ 	.short	0x0101


	//----- nvinfo : EIATTR_COOP_GROUP_MASK_REGIDS
	.align		4
        /*024c*/ 	.byte	0x04, 0x29
        /*024e*/ 	.short	(.L_406 - .L_405)


	//   ....[0]....
.L_405:
        /*0250*/ 	.word	0xffffffff


	//   ....[1]....
        /*0254*/ 	.word	0xffffffff


	//   ....[2]....
        /*0258*/ 	.word	0xffffffff


	//   ....[3]....
        /*025c*/ 	.word	0xffffffff


	//   ....[4]....
        /*0260*/ 	.word	0xffffffff


	//   ....[5]....
        /*0264*/ 	.word	0xffffffff


	//   ....[6]....
        /*0268*/ 	.word	0xffffffff


	//   ....[7]....
        /*026c*/ 	.word	0xffffffff


	//   ....[8]....
        /*0270*/ 	.word	0xffffffff


	//   ....[9]....
        /*0274*/ 	.word	0xffffffff


	//   ....[10]....
        /*0278*/ 	.word	0xffffffff


	//   ....[11]....
        /*027c*/ 	.word	0xffffffff


	//   ....[12]....
        /*0280*/ 	.word	0xffffffff


	//   ....[13]....
        /*0284*/ 	.word	0xffffffff


	//   ....[14]....
        /*0288*/ 	.word	0xffffffff


	//   ....[15]....
        /*028c*/ 	.word	0xffffffff


	//   ....[16]....
        /*0290*/ 	.word	0xffffffff


	//   ....[17]....
        /*0294*/ 	.word	0xffffffff


	//   ....[18]....
        /*0298*/ 	.word	0xffffffff


	//   ....[19]....
        /*029c*/ 	.word	0xffffffff


	//   ....[20]....
        /*02a0*/ 	.word	0xffffffff


	//   ....[21]....
        /*02a4*/ 	.word	0xffffffff


	//   ....[22]....
        /*02a8*/ 	.word	0xffffffff


	//   ....[23]....
        /*02ac*/ 	.word	0xffffffff


	//   ....[24]....
        /*02b0*/ 	.word	0xffffffff


	//   ....[25]....
        /*02b4*/ 	.word	0xffffffff


	//   ....[26]....
        /*02b8*/ 	.word	0xffffffff


	//   ....[27]....
        /*02bc*/ 	.word	0xffffffff


	//   ....[28]....
        /*02c0*/ 	.word	0xffffffff


	//   ....[29]....
        /*02c4*/ 	.word	0xffffffff


	//   ....[30]....
        /*02c8*/ 	.word	0xffffffff


	//   ....[31]....
        /*02cc*/ 	.word	0xffffffff


	//   ....[32]....
        /*02d0*/ 	.word	0xffffffff


	//   ....[33]....
        /*02d4*/ 	.word	0xffffffff


	//   ....[34]....
        /*02d8*/ 	.word	0xffffffff


	//   ....[35]....
        /*02dc*/ 	.word	0xffffffff


	//   ....[36]....
        /*02e0*/ 	.word	0xffffffff


	//   ....[37]....
        /*02e4*/ 	.word	0xffffffff


	//   ....[38]....
        /*02e8*/ 	.word	0xffffffff


	//   ....[39]....
        /*02ec*/ 	.word	0xffffffff


	//----- nvinfo : EIATTR_COOP_GROUP_INSTR_OFFSETS
	.align		4
.L_406:
        /*02f0*/ 	.byte	0x04, 0x28
        /*02f2*/ 	.short	(.L_408 - .L_407)


	//   ....[0]....
.L_407:
        /*02f4*/ 	.word	0x00004460


	//   ....[1]....
        /*02f8*/ 	.word	0x00004490


	//   ....[2]....
        /*02fc*/ 	.word	0x000046a0


	//   ....[3]....
        /*0300*/ 	.word	0x00004730


	//   ....[4]....
        /*0304*/ 	.word	0x00004820


	//   ....[5]....
        /*0308*/ 	.word	0x00004900


	//   ....[6]....
        /*030c*/ 	.word	0x00004a20


	//   ....[7]....
        /*0310*/ 	.word	0x00004b00


	//   ....[8]....
        /*0314*/ 	.word	0x000079e0


	//   ....[9]....
        /*0318*/ 	.word	0x00007a10


	//   ....[10]....
        /*031c*/ 	.word	0x00007cb0


	//   ....[11]....
        /*0320*/ 	.word	0x00007d90


	//   ....[12]....
        /*0324*/ 	.word	0x00007e30


	//   ....[13]....
        /*0328*/ 	.word	0x00007ef0


	//   ....[14]....
        /*032c*/ 	.word	0x000080b0


	//   ....[15]....
        /*0330*/ 	.word	0x00008130


	//   ....[16]....
        /*0334*/ 	.word	0x0000b550


	//   ....[17]....
        /*0338*/ 	.word	0x0000b580


	//   ....[18]....
        /*033c*/ 	.word	0x0000b800


	//   ....[19]....
        /*0340*/ 	.word	0x0000b840


	//   ....[20]....
        /*0344*/ 	.word	0x0000b9e0


	//   ....[21]....
        /*0348*/ 	.word	0x0000ba20


	//   ....[22]....
        /*034c*/ 	.word	0x0000bac0


	//   ....[23]....
        /*0350*/ 	.word	0x0000bdf0


	//   ....[24]....
        /*0354*/ 	.word	0x0000ec90


	//   ....[25]....
        /*0358*/ 	.word	0x0000ed10


	//   ....[26]....
        /*035c*/ 	.word	0x0000ed60


	//   ....[27]....
        /*0360*/ 	.word	0x0000ed70


	//   ....[28]....
        /*0364*/ 	.word	0x0000edb0


	//   ....[29]....
        /*0368*/ 	.word	0x0000edc0


	//   ....[30]....
        /*036c*/ 	.word	0x0000edf0


	//   ....[31]....
        /*0370*/ 	.word	0x0000ee00


	//   ....[32]....
        /*0374*/ 	.word	0x00010740


	//   ....[33]....
        /*0378*/ 	.word	0x00010750


	//   ....[34]....
        /*037c*/ 	.word	0x00010760


	//   ....[35]....
        /*0380*/ 	.word	0x00010770


	//   ....[36]....
        /*0384*/ 	.word	0x000107b0


	//   ....[37]....
        /*0388*/ 	.word	0x00010800


	//   ....[38]....
        /*038c*/ 	.word	0x00010830


	//   ....[39]....
        /*0390*/ 	.word	0x00010920


	//----- nvinfo : EIATTR_EXIT_INSTR_OFFSETS
	.align		4
.L_408:
        /*0394*/ 	.byte	0x04, 0x1c
        /*0396*/ 	.short	(.L_410 - .L_409)


	//   ....[0]....
.L_409:
        /*0398*/ 	.word	0x00000330


	//   ....[1]....
        /*039c*/ 	.word	0x000123d0


	//   ....[2]....
        /*03a0*/ 	.word	0x000124b0


	//   ....[3]....
        /*03a4*/ 	.word	0x00013770


	//   ....[4]....
        /*03a8*/ 	.word	0x00013800


	//----- nvinfo : EIATTR_CRS_STACK_SIZE
	.align		4
.L_410:
        /*03ac*/ 	.byte	0x04, 0x1e
        /*03ae*/ 	.short	(.L_412 - .L_411)
.L_411:
        /*03b0*/ 	.word	0x00000000


	//----- nvinfo : EIATTR_CBANK_PARAM_SIZE
	.align		4
.L_412:
        /*03b4*/ 	.byte	0x03, 0x19
        /*03b6*/ 	.short	0x01d0


	//----- nvinfo : EIATTR_PARAM_CBANK
	.align		4
        /*03b8*/ 	.byte	0x04, 0x0a
        /*03ba*/ 	.short	(.L_414 - .L_413)
	.align		4
.L_413:
        /*03bc*/ 	.word	index@(.nv.constant0._ZN5flash16flash_fwd_kernelI23Flash_fwd_kernel_traitsILi64ELi128ELi64ELi4ELb0ELb0EN7cutlass6half_tE19Flash_kernel_traitsILi64ELi128ELi64ELi4ES3_EELb0ELb1ELb0ELb0ELb0ELb0ELb1ELb0EEEvNS_16Flash_fwd_paramsE)
        /*03c0*/ 	.short	0x0210
        /*03c2*/ 	.short	0x01d0


	//----- nvinfo : EIATTR_SW_WAR
	.align		4
.L_414:
        /*03c4*/ 	.byte	0x04, 0x36
        /*03c6*/ 	.short	(.L_416 - .L_415)
.L_415:
        /*03c8*/ 	.word	0x00000008
.L_416:


//--------------------- .nv.info._ZN5flash16flash_fwd_kernelI23Flash_fwd_kernel_traitsILi64ELi128ELi64ELi4ELb0ELb0EN7cutlass6half_tE19Flash_kernel_traitsILi64ELi128ELi64ELi4ES3_EELb1ELb1ELb0ELb1ELb0ELb0ELb0ELb1EEEvNS_16Flash_fwd_paramsE --------------------------
	.section	.nv.info._ZN5flash16flash_fwd_kernelI23Flash_fwd_kernel_traitsILi64ELi128ELi64ELi4ELb0ELb0EN7cutlass6half_tE19Flash_kernel_traitsILi64ELi128ELi64ELi4ES3_EELb1ELb1ELb0ELb1ELb0ELb0ELb0ELb1EEEvNS_16Flash_fwd_paramsE,"",@"SHT_CUDA_INFO"
	.sectionflags	@""
	.align	4


	//----- nvinfo : EIATTR_CUDA_API_VERSION
	.align		4
        /*0000*/ 	.byte	0x04, 0x37
        /*0002*/ 	.short	(.L_418 - .L_417)
.L_417:
        /*0004*/ 	.word	0x00000082


	//----- nvinfo : EIATTR_KPARAM_INFO
	.align		4
.L_418:
        /*0008*/ 	.byte	0x04, 0x17
        /*000a*/ 	.short	(.L_420 - .L_419)
.L_419:
        /*000c*/ 	.word	0x00000000
        /*0010*/ 	.short	0x0000
        /*0012*/ 	.short	0x0000
        /*0014*/ 	.byte	0x00, 0xf0, 0x41, 0x07


	//----- nvinfo : EIATTR_SPARSE_MMA_MASK
	.align		4
.L_420:
        /*0018*/ 	.byte	0x03, 0x50
        /*001a*/ 	.short	0x0000


	//----- nvinfo : EIATTR_MAXREG_COUNT
	.align		4
        /*001c*/ 	.byte	0x03, 0x1b
        /*001e*/ 	.short	0x00ff


	//----- nvinfo : EIATTR_NUM_BARRIERS
	.align		4
        /*0020*/ 	.byte	0x02, 0x4c
        /*0022*/ 	.byte	0x01
	.zero		1


	//----- nvinfo : EIATTR_ANNOTATIONS
	.align		4
        /*0024*/ 	.byte	0x04, 0x55
        /*0026*/ 	.short	(.L_422 - .L_421)


	//   ....[0]....
.L_421:
        /* <DEDUP_REMOVED lines=156> */


	//----- nvinfo : EIATTR_MERCURY_ISA_VERSION
	.align		4
.L_422:
        /*09d8*/ 	.byte	0x03, 0x5f
        /*09da*/ 	.short	0x0101


	//----- nvinfo : EIATTR_INT_WARP_WIDE_INSTR_OFFSETS
	.align		4
        /*09dc*/ 	.byte	0x04, 0x31
        /*09de*/ 	.short	(.L_424 - .L_423)


	//   ....[0]....
.L_423:
        /*09e0*/ 	.word	0x0000a630


	//----- nvinfo : EIATTR_COOP_GROUP_MASK_REGIDS
	.align		4
.L_424:
        /*09e4*/ 	.byte	0x04, 0x29
        /*09e6*/ 	.short	(.L_426 - .L_425)


	//   ....[0]....
.L_425:
        /*09e8*/ 	.word	0xffffffff


	//   ....[1]....
        /*09ec*/ 	.word	0xffffffff


	//   ....[2]....
        /*09f0*/ 	.word	0xffffffff


	//   ....[3]....
        /*09f4*/ 	.word	0xffffffff


	//   ....[4]....
        /*09f8*/ 	.word	0xffffffff


	//   ....[5]....
        /*09fc*/ 	.word	0xffffffff


	//   ....[6]....
        /*0a00*/ 	.word	0xffffffff


	//   ....[7]....
        /*0a04*/ 	.word	0xffffffff


	//   ....[8]....
        /*0a08*/ 	.word	0xffffffff


	//   ....[9]....
        /*0a0c*/ 	.word	0xffffffff


	//   ....[10]....
        /*0a10*/ 	.word	0xffffffff


	//   ....[11]....
        /*0a14*/ 	.word	0xffffffff


	//   ....[12]....
        /*0a18*/ 	.word	0xffffffff


	//   ....[13]....
        /*0a1c*/ 	.word	0xffffffff


	//   ....[14]....
        /*0a20*/ 	.word	0xffffffff


	//   ....[15]....
        /*0a24*/ 	.word	0xffffffff


	//   ....[16]....
        /*0a28*/ 	.word	0xffffffff


	//   ....[17]....
        /*0a2c*/ 	.word	0xffffffff


	//   ....[18]....
        /*0a30*/ 	.word	0xffffffff


	//   ....[19]....
        /*0a34*/ 	.word	0xffffffff


	//   ....[20]....
        /*0a38*/ 	.word	0xffffffff


	//   ....[21]....
        /*0a3c*/ 	.word	0xffffffff


	//   ....[22]....
        /*0a40*/ 	.word	0xffffffff


	//   ....[23]....
        /*0a44*/ 	.word	0xffffffff


	//   ....[24]....
        /*0a48*/ 	.word	0xffffffff


	//   ....[25]....
        /*0a4c*/ 	.word	0xffffffff


	//   ....[26]....
        /*0a50*/ 	.word	0xffffffff


	//   ....[27]....
        /*0a54*/ 	.word	0xffffffff


	//   ....[28]....
        /*0a58*/ 	.word	0xffffffff


	//   ....[29]....
        /*0a5c*/ 	.word	0xffffffff


	//   ....[30]....
        /*0a60*/ 	.word	0xffffffff


	//   ....[31]....
        /*0a64*/ 	.word	0xffffffff


	//   ....[32]....
        /*0a68*/ 	.word	0xffffffff


	//   ....[33]....
        /*0a6c*/ 	.word	0xffffffff


	//   ....[34]....
        /*0a70*/ 	.word	0xffffffff


	//   ....[35]....
        /*0a74*/ 	.word	0xffffffff


	//   ....[36]....
        /*0a78*/ 	.word	0xffffffff


	//   ....[37]....
        /*0a7c*/ 	.word	0xffffffff


	//   ....[38]....
        /*0a80*/ 	.word	0xffffffff


	//   ....[39]....
        /*0a84*/ 	.word	0xffffffff


	//----- nvinfo : EIATTR_COOP_GROUP_INSTR_OFFSETS
	.align		4
.L_426:
        /*0a88*/ 	.byte	0x04, 0x28
        /*0a8a*/ 	.short	(.L_428 - .L_427)


	//   ....[0]....
.L_427:
        /*0a8c*/ 	.word	0x00004960


	//   ....[1]....
        /*0a90*/ 	.word	0x00004a30


	//   ....[2]....
        /*0a94*/ 	.word	0x00004c10


	//   ....[3]....
        /*0a98*/ 	.word	0x00004df0


	//   ....[4]....
        /*0a9c*/ 	.word	0x000050a0


	//   ....[5]....
        /*0aa0*/ 	.word	0x000051c0


	//   ....[6]....
        /*0aa4*/ 	.word	0x00005220


	//   ....[7]....
        /*0aa8*/ 	.word	0x00005350


	//   ....[8]....
        /*0aac*/ 	.word	0x0000c2a0


	//   ....[9]....
        /*0ab0*/ 	.word	0x0000c350


	//   ....[10]....
        /*0ab4*/ 	.word	0x0000c3a0


	//   ....[11]....
        /*0ab8*/ 	.word	0x0000c3e0


	//   ....[12]....
        /*0abc*/ 	.word	0x0000d580


	//   ....[13]....
        /*0ac0*/ 	.word	0x0000d690


	//   ....[14]....
        /*0ac4*/ 	.word	0x0000d6c0


	//   ....[15]....
        /*0ac8*/ 	.word	0x0000d830


	//   ....[16]....
        /*0acc*/ 	.word	0x00014d00


	//   ....[17]....
        /*0ad0*/ 	.word	0x00014dd0


	//   ....[18]....
        /*0ad4*/ 	.word	0x00014e70


	//   ....[19]....
        /*0ad8*/ 	.word	0x00014f30


	//   ....[20]....
        /*0adc*/ 	.word	0x00015f30


	//   ....[21]....
        /*0ae0*/ 	.word	0x00015f60


	//   ....[22]....
        /*0ae4*/ 	.word	0x00015fd0


	//   ....[23]....
        /*0ae8*/ 	.word	0x00016020


	//   ....[24]....
        /*0aec*/ 	.word	0x0001d1b0


	//   ....[25]....
        /*0af0*/ 	.word	0x0001d390


	//   ....[26]....
        /*0af4*/ 	.word	0x0001d4b0


	//   ....[27]....
        /*0af8*/ 	.word	0x0001d4f0


	//   ....[28]....
        /*0afc*/ 	.word	0x0001d530


	//   ....[29]....
        /*0b00*/ 	.word	0x0001d6a0


	//   ....[30]....
        /*0b04*/ 	.word	0x0001d6e0


	//   ....[31]....
        /*0b08*/ 	.word	0x0001d7c0


	//   ....[32]....
        /*0b0c*/ 	.word	0x00022b20


	//   ....[33]....
        /*0b10*/ 	.word	0x00022b60


	//   ....[34]....
        /*0b14*/ 	.word	0x00022b80


	//   ....[35]....
        /*0b18*/ 	.word	0x00022b90


	//   ....[36]....
        /*0b1c*/ 	.word	0x00022c20


	//   ....[37]....
        /*0b20*/ 	.word	0x00022c40


	//   ....[38]....
        /*0b24*/ 	.word	0x00022c60


	//   ....[39]....
        /*0b28*/ 	.word	0x00022c70


	//----- nvinfo : EIATTR_EXIT_INSTR_OFFSETS
	.align		4
.L_428:
        /*0b2c*/ 	.byte	0x04, 0x1c
        /*0b2e*/ 	.short	(.L_430 - .L_429)


	//   ....[0]....
.L_429:
        /*0b30*/ 	.word	0x000006b0


	//   ....[1]....
        /*0b34*/ 	.word	0x00024990


	//   ....[2]....
        /*0b38*/ 	.word	0x00024a70


	//   ....[3]....
        /*0b3c*/ 	.word	0x00025d40


	//   ....[4]....
        /*0b40*/ 	.word	0x00025dd0


	//----- nvinfo : EIATTR_CRS_STACK_SIZE
	.align		4
.L_430:
        /*0b44*/ 	.byte	0x04, 0x1e
        /*0b46*/ 	.short	(.L_432 - .L_431)
.L_431:
        /*0b48*/ 	.word	0x00000000


	//----- nvinfo : EIATTR_CBANK_PARAM_SIZE
	.align		4
.L_432:
        /*0b4c*/ 	.byte	0x03, 0x19
        /*0b4e*/ 	.short	0x01d0


	//----- nvinfo : EIATTR_PARAM_CBANK
	.align		4
        /*0b50*/ 	.byte	0x04, 0x0a
        /*0b52*/ 	.short	(.L_434 - .L_433)
	.align		4
.L_433:
        /*0b54*/ 	.word	index@(.nv.constant0._ZN5flash16flash_fwd_kernelI23Flash_fwd_kernel_traitsILi64ELi128ELi64ELi4ELb0ELb0EN7cutlass6half_tE19Flash_kernel_traitsILi64ELi128ELi64ELi4ES3_EELb1ELb1ELb0ELb1ELb0ELb0ELb0ELb1EEEvNS_16Flash_fwd_paramsE)
        /*0b58*/ 	.short	0x0210
        /*0b5a*/ 	.short	0x01d0


	//----- nvinfo : EIATTR_SW_WAR
	.align		4
.L_434:
        /*0b5c*/ 	.byte	0x04, 0x36
        /*0b5e*/ 	.short	(.L_436 - .L_435)
.L_435:
        /*0b60*/ 	.word	0x00000008
.L_436:


//--------------------- .nv.info._ZN5flash16flash_fwd_kernelI23Flash_fwd_kernel_traitsILi64ELi128ELi64ELi4ELb0ELb0EN7cutlass6half_tE19Flash_kernel_traitsILi64ELi128ELi64ELi4ES3_EELb0ELb1ELb0ELb1ELb0ELb0ELb1ELb0EEEvNS_16Flash_fwd_paramsE --------------------------
	.section	.nv.info._ZN5flash16flash_fwd_kernelI23Flash_fwd_kernel_traitsILi64ELi128ELi64ELi4ELb0ELb0EN7cutlass6half_tE19Flash_kernel_traitsILi64ELi128ELi64ELi4ES3_EELb0ELb1ELb0ELb1ELb0ELb0ELb1ELb0EEEvNS_16Flash_fwd_paramsE,"",@"SHT_CUDA_INFO"
	.sectionflags	@""
	.align	4


	//----- nvinfo : EIATTR_CUDA_API_VERSION
	.align		4
        /*0000*/ 	.byte	0x04, 0x37
        /*0002*/ 	.short	(.L_438 - .L_437)
.L_437:
        /*0004*/ 	.word	0x00000082


	//----- nvinfo : EIATTR_KPARAM_INFO
	.align		4
.L_438:
        /*0008*/ 	.byte	0x04, 0x17
        /*000a*/ 	.short	(.L_440 - .L_439)
.L_439:
        /*000c*/ 	.word	0x00000000
        /*0010*/ 	.short	0x0000
        /*0012*/ 	.short	0x0000
        /*0014*/ 	.byte	0x00, 0xf0, 0x41, 0x07


	//----- nvinfo : EIATTR_SPARSE_MMA_MASK
	.align		4
.L_440:
        /*0018*/ 	.byte	0x03, 0x50
        /*001a*/ 	.short	0x0000


	//----- nvinfo : EIATTR_MAXREG_COUNT
	.align		4
        /*001c*/ 	.byte	0x03, 0x1b
        /*001e*/ 	.short	0x00ff


	//----- nvinfo : EIATTR_NUM_BARRIERS
	.align		4
        /*0020*/ 	.byte	0x02, 0x4c
        /*0022*/ 	.byte	0x01
	.zero		1


	//----- nvinfo : EIATTR_ANNOTATIONS
	.align		4
        /*0024*/ 	.byte	0x04, 0x55
        /*0026*/ 	.short	(.L_442 - .L_441)


	//   ....[0]....
.L_441:
        /* <DEDUP_REMOVED lines=27> */


	//----- nvinfo : EIATTR_MERCURY_ISA_VERSION
	.align		4
.L_442:
        /*01c0*/ 	.byte	0x03, 0x5f
        /*01c2*/ 	.short	0x0101


	//----- nvinfo : EIATTR_COOP_GROUP_MASK_REGIDS
	.align		4
        /*01c4*/ 	.byte	0x04, 0x29
        /*01c6*/ 	.short	(.L_444 - .L_443)


	//   ....[0]....
.L_443:
        /*01c8*/ 	.word	0xffffffff


	//   ....[1]....
        /*01cc*/ 	.word	0xffffffff


	//   ....[2]....
        /*01d0*/ 	.word	0xffffffff


	//   ....[3]....
        /*01d4*/ 	.word	0xffffffff


	//   ....[4]....
        /*01d8*/ 	.word	0xffffffff


	//   ....[5]....
        /*01dc*/ 	.word	0xffffffff


	//   ....[6]....
        /*01e0*/ 	.word	0xffffffff


	//   ....[7]....
        /*01e4*/ 	.word	0xffffffff


	//   ....[8]....
        /*01e8*/ 	.word	0xffffffff


	//   ....[9]....
        /*01ec*/ 	.word	0xffffffff


	//   ....[10]....
        /*01f0*/ 	.word	0xffffffff


	//   ....[11]....
        /*01f4*/ 	.word	0xffffffff


	//   ....[12]....
        /*01f8*/ 	.word	0xffffffff


	//   ....[13]....
        /*01fc*/ 	.word	0xffffffff


	//   ....[14]....
        /*0200*/ 	.word	0xffffffff


	//   ....[15]....
        /*0204*/ 	.word	0xffffffff


	//   ....[16]....
        /*0208*/ 	.word	0xffffffff


	//   ....[17]....
        /*020c*/ 	.word	0xffffffff


	//   ....[18]....
        /*0210*/ 	.word	0xffffffff


	//   ....[19]....
        /*0214*/ 	.word	0xffffffff


	//   ....[20]....
        /*0218*/ 	.word	0xffffffff


	//   ....[21]....
        /*021c*/ 	.word	0xffffffff


	//   ....[22]....
        /*0220*/ 	.word	0xffffffff


	//   ....[23]....
        /*0224*/ 	.word	0xffffffff


	//   ....[24]....
        /*0228*/ 	.word	0xffffffff


	//   ....[25]....
        /*022c*/ 	.word	0xffffffff


	//   ....[26]....
        /*0230*/ 	.word	0xffffffff


	//   ....[27]....
        /*0234*/ 	.word	0xffffffff


	//   ....[28]....
        /*0238*/ 	.word	0xffffffff


	//   ....[29]....
        /*023c*/ 	.word	0xffffffff


	//   ....[30]....
        /*0240*/ 	.word	0xffffffff


	//   ....[31]....
        /*0244*/ 	.word	0xffffffff


	//   ....[32]....
        /*0248*/ 	.word	0xffffffff


	//   ....[33]....
        /*024c*/ 	.word	0xffffffff


	//   ....[34]....
        /*0250*/ 	.word	0xffffffff


	//   ....[35]....
        /*0254*/ 	.word	0xffffffff


	//   ....[36]....
        /*0258*/ 	.word	0xffffffff


	//   ....[37]....
        /*025c*/ 	.word	0xffffffff


	//   ....[38]....
        /*0260*/ 	.word	0xffffffff


	//   ....[39]....
        /*0264*/ 	.word	0xffffffff


	//----- nvinfo : EIATTR_COOP_GROUP_INSTR_OFFSETS
	.align		4
.L_444:
        /*0268*/ 	.byte	0x04, 0x28
        /*026a*/ 	.short	(.L_446 - .L_445)


	//   ....[0]....
.L_445:
        /*026c*/ 	.word	0x00004ab0


	//   ....[1]....
        /*0270*/ 	.word	0x00004ae0


	//   ....[2]....
        /*0274*/ 	.word	0x00004cf0


	//   ....[3]....
        /*0278*/ 	.word	0x00004d80


	//   ....[4]....
        /*027c*/ 	.word	0x00004e70


	//   ....[5]....
        /*0280*/ 	.word	0x00004f30


	//   ....[6]....
        /*0284*/ 	.word	0x00005030


	//   ....[7]....
        /*0288*/ 	.word	0x00005080


	//   ....[8]....
        /*028c*/ 	.word	0x00008550


	//   ....[9]....
        /*0290*/ 	.word	0x00008580


	//   ....[10]....
        /*0294*/ 	.word	0x00008830


	//   ....[11]....
        /*0298*/ 	.word	0x00008910


	//   ....[12]....
        /*029c*/ 	.word	0x000089b0


	//   ....[13]....
        /*02a0*/ 	.word	0x00008a90


	//   ....[14]....
        /*02a4*/ 	.word	0x00008ab0


	//   ....[15]....
        /*02a8*/ 	.word	0x00008bf0


	//   ....[16]....
        /*02ac*/ 	.word	0x0000c5e0


	//   ....[17]....
        /*02b0*/ 	.word	0x0000c610


	//   ....[18]....
        /*02b4*/ 	.word	0x0000c890


	//   ....[19]....
        /*02b8*/ 	.word	0x0000c910


	//   ....[20]....
        /*02bc*/ 	.word	0x0000ca60


	//   ....[21]....
        /*02c0*/ 	.word	0x0000caf0


	//   ....[22]....
        /*02c4*/ 	.word	0x0000cb00


	//   ....[23]....
        /*02c8*/ 	.word	0x0000cb60


	//   ....[24]....
        /*02cc*/ 	.word	0x00010250


	//   ....[25]....
        /*02d0*/ 	.word	0x000102c0


	//   ....[26]....
        /*02d4*/ 	.word	0x000102d0


	//   ....[27]....
        /*02d8*/ 	.word	0x000102e0


	//   ....[28]....
        /*02dc*/ 	.word	0x00010320


	//   ....[29]....
        /*02e0*/ 	.word	0x00010340


	//   ....[30]....
        /*02e4*/ 	.word	0x00010350


	//   ....[31]....
        /*02e8*/ 	.word	0x00010360


	//   ....[32]....
        /*02ec*/ 	.word	0x00011ce0


	//   ....[33]....
        /*02f0*/ 	.word	0x00011cf0


	//   ....[34]....
        /*02f4*/ 	.word	0x00011d00


	//   ....[35]....
        /*02f8*/ 	.word	0x00011d10


	//   ....[36]....
        /*02fc*/ 	.word	0x00011d50


	//   ....[37]....
        /*0300*/ 	.word	0x00011da0


	//   ....[38]....
        /*0304*/ 	.word	0x00011dd0


	//   ....[39]....
        /*0308*/ 	.word	0x00011ec0


	//----- nvinfo : EIATTR_EXIT_INSTR_OFFSETS
	.align		4
.L_446:
        /*030c*/ 	.byte	0x04, 0x1c
        /*030e*/ 	.short	(.L_448 - .L_447)


	//   ....[0]....
.L_447:
        /*0310*/ 	.word	0x00000330


	//   ....[1]....
        /*0314*/ 	.word	0x00013940


	//   ....[2]....
        /*0318*/ 	.word	0x00013a20


	//   ....[3]....
        /*031c*/ 	.word	0x00014ce0


	//   ....[4]....
        /*0320*/ 	.word	0x00014d70


	//----- nvinfo : EIATTR_CRS_STACK_SIZE
	.align		4
.L_448:
        /*0324*/ 	.byte	0x04, 0x1e
        /*0326*/ 	.short	(.L_450 - .L_449)
.L_449:
        /*0328*/ 	.word	0x00000000


	//----- nvinfo : EIATTR_CBANK_PARAM_SIZE
	.align		4
.L_450:
        /*032c*/ 	.byte	0x03, 0x19
        /*032e*/ 	.short	0x01d0


	//----- nvinfo : EIATTR_PARAM_CBANK
	.align		4
        /*0330*/ 	.byte	0x04, 0x0a
        /*0332*/ 	.short	(.L_452 - .L_451)
	.align		4
.L_451:
        /*0334*/ 	.word	index@(.nv.constant0._ZN5flash16flash_fwd_kernelI23Flash_fwd_kernel_traitsILi64ELi128ELi64ELi4ELb0ELb0EN7cutlass6half_tE19Flash_kernel_traitsILi64ELi128ELi64ELi4ES3_EELb0ELb1ELb0ELb1ELb0ELb0ELb1ELb0EEEvNS_16Flash_fwd_paramsE)
        /*0338*/ 	.short	0x0210
        /*033a*/ 	.short	0x01d0


	//----- nvinfo : EIATTR_SW_WAR
	.align		4
.L_452:
        /*033c*/ 	.byte	0x04, 0x36
        /*033e*/ 	.short	(.L_454 - .L_453)
.L_453:
        /*0340*/ 	.word	0x00000008
.L_454:


//--------------------- .nv.callgraph             --------------------------
	.section	.nv.callgraph,"",@"SHT_CUDA_CALLGRAPH"
	.align	4
	.sectionentsize	8
	.align		4
        /*0000*/ 	.word	0x00000000
	.align		4
        /*0004*/ 	.word	0xffffffff
	.align		4
        /*0008*/ 	.word	0x00000000
	.align		4
        /*000c*/ 	.word	0xfffffffe
	.align		4
        /*0010*/ 	.word	0x00000000
	.align		4
        /*0014*/ 	.word	0xfffffffd
	.align		4
        /*0018*/ 	.word	0x00000000
	.align		4
        /*001c*/ 	.word	0xfffffffc


//--------------------- .nv.constant4             --------------------------
	.section	.nv.constant4,"a",@progbits
	.align	8
	.align		8
.nv.constant4:
        /*0000*/ 	.dword	_ZN72_INTERNAL_aa5abc54_36_flash_fwd_hdim64_fp16_causal_sm80_cu_e763cb1e_29084cuda3std3__45__cpo5beginE
	.align		8
        /*0008*/ 	.dword	_ZN72_INTERNAL_aa5abc54_36_flash_fwd_hdim64_fp16_causal_sm80_cu_e763cb1e_29084cuda3std3__45__cpo3endE
	.align		8
        /*0010*/ 	.dword	_ZN72_INTERNAL_aa5abc54_36_flash_fwd_hdim64_fp16_causal_sm80_cu_e763cb1e_29084cuda3std3__45__cpo6cbeginE
	.align		8
        /*0018*/ 	.dword	_ZN72_INTERNAL_aa5abc54_36_flash_fwd_hdim64_fp16_causal_sm80_cu_e763cb1e_29084cuda3std3__45__cpo4cendE
	.align		8
        /*0020*/ 	.dword	_ZN72_INTERNAL_aa5abc54_36_flash_fwd_hdim64_fp16_causal_sm80_cu_e763cb1e_29084cuda3std3__474_GLOBAL__N__aa5abc54_36_flash_fwd_hdim64_fp16_causal_sm80_cu_e763cb1e_29086ignoreE
	.align		8
        /*0028*/ 	.dword	_ZN72_INTERNAL_aa5abc54_36_flash_fwd_hdim64_fp16_causal_sm80_cu_e763cb1e_29084cuda3std3__419piecewise_constructE
	.align		8
        /*0030*/ 	.dword	_ZN72_INTERNAL_aa5abc54_36_flash_fwd_hdim64_fp16_causal_sm80_cu_e763cb1e_29084cuda3std3__48in_placeE
	.align		8
        /*0038*/ 	.dword	_ZN72_INTERNAL_aa5abc54_36_flash_fwd_hdim64_fp16_causal_sm80_cu_e763cb1e_29084cuda3std6ranges3__45__cpo4swapE
	.align		8
        /*0040*/ 	.dword	_ZN72_INTERNAL_aa5abc54_36_flash_fwd_hdim64_fp16_causal_sm80_cu_e763cb1e_29084cuda3std6ranges3__45__cpo9iter_moveE
	.align		8
        /*0048*/ 	.dword	_ZN72_INTERNAL_aa5abc54_36_flash_fwd_hdim64_fp16_causal_sm80_cu_e763cb1e_29084cute7productE
	.align		8
        /*0050*/ 	.dword	_ZN72_INTERNAL_aa5abc54_36_flash_fwd_hdim64_fp16_causal_sm80_cu_e763cb1e_29084cute1_E


//--------------------- .text._ZN5flash16flash_fwd_kernelI23Flash_fwd_kernel_traitsILi64ELi128ELi128ELi4ELb0ELb0EN7cutlass6half_tE19Flash_kernel_traitsILi64ELi128ELi128ELi4ES3_EELb0ELb1ELb0ELb0ELb1ELb1ELb0ELb0EEEvNS_16Flash_fwd_paramsE --------------------------
	.section	.text._ZN5flash16flash_fwd_kernelI23Flash_fwd_kernel_traitsILi64ELi128ELi128ELi4ELb0ELb0EN7cutlass6half_tE19Flash_kernel_traitsILi64ELi128ELi128ELi4ES3_EELb0ELb1ELb0ELb0ELb1ELb1ELb0ELb0EEEvNS_16Flash_fwd_paramsE,"ax",@progbits
	.align	128
        .global         _ZN5flash16flash_fwd_kernelI23Flash_fwd_kernel_traitsILi64ELi128ELi128ELi4ELb0ELb0EN7cutlass6half_tE19Flash_kernel_traitsILi64ELi128ELi128ELi4ES3_EELb0ELb1ELb0ELb0ELb1ELb1ELb0ELb0EEEvNS_16Flash_fwd_paramsE
        .type           _ZN5flash16flash_fwd_kernelI23Flash_fwd_kernel_traitsILi64ELi128ELi128ELi4ELb0ELb0EN7cutlass6half_tE19Flash_kernel_traitsILi64ELi128ELi128ELi4ES3_EELb0ELb1ELb0ELb0ELb1ELb1ELb0ELb0EEEvNS_16Flash_fwd_paramsE,@function
        .size           _ZN5flash16flash_fwd_kernelI23Flash_fwd_kernel_traitsILi64ELi128ELi128ELi4ELb0ELb0EN7cutlass6half_tE19Flash_kernel_traitsILi64ELi128ELi128ELi4ES3_EELb0ELb1ELb0ELb0ELb1ELb1ELb0ELb0EEEvNS_16Flash_fwd_paramsE,(.L_x_1415 - _ZN5flash16flash_fwd_kernelI23Flash_fwd_kernel_traitsILi64ELi128ELi128ELi4ELb0ELb0EN7cutlass6half_tE19Flash_kernel_traitsILi64ELi128ELi128ELi4ES3_EELb0ELb1ELb0ELb0ELb1ELb1ELb0ELb0EEEvNS_16Flash_fwd_paramsE)
        .other          _ZN5flash16flash_fwd_kernelI23Flash_fwd_kernel_traitsILi64ELi128ELi128ELi4ELb0ELb0EN7cutlass6half_tE19Flash_kernel_traitsILi64ELi128ELi128ELi4ES3_EELb0ELb1ELb0ELb0ELb1ELb1ELb0ELb0EEEvNS_16Flash_fwd_paramsE,@"STO_CUDA_ENTRY STV_DEFAULT"
_ZN5flash16flash_fwd_kernelI23Flash_fwd_kernel_traitsILi64ELi128ELi128ELi4ELb0ELb0EN7cutlass6half_tE19Flash_kernel_traitsILi64ELi128ELi128ELi4ES3_EELb0ELb1ELb0ELb0ELb1ELb1ELb0ELb0EEEvNS_16Flash_fwd_paramsE:
.text._ZN5flash16flash_fwd_kernelI23Flash_fwd_kernel_traitsILi64ELi128ELi128ELi4ELb0ELb0EN7cutlass6half_tE19Flash_kernel_traitsILi64ELi128ELi128ELi4ES3_EELb0ELb1ELb0ELb0ELb1ELb1ELb0ELb0EEEvNS_16Flash_fwd_paramsE:
[----:B------:R-:W1:Y:S08]  /*0000*/  LDC R1, c[0x0][0x28] ;  /* 0x00000a00ff017b82 */ /* 0x000e700000000800 */
[----:B------:R-:W2:Y:S01]  /*0010*/  LDC.64 R4, c[0x0][0x300] ;  /* 0x0000c000ff047b82 */ /* 0x000ea20000000a00 */
[----:B------:R-:W3:Y:S01]  /*0020*/  S2R R23, SR_CTAID.Y ;  /* 0x0000000000177919 */ /* 0x000ee20000002600 */
[----:B------:R-:W-:Y:S01]  /*0030*/  IMAD.MOV.U32 R11, RZ, RZ, RZ ;  /* 0x000000ffff0b7224 */ /* 0x000fe200078e00ff */
[----:B------:R-:W-:Y:S01]  /*0040*/  ULDC.64 UR14, c[0x0][0x208] ;  /* 0x00008200000e7ab9 */ /* 0x000fe20000000a00 */
[----:B------:R-:W-:Y:S01]  /*0050*/  ULDC UR19, c[0x0][0x2c4] ;  /* 0x0000b10000137ab9 */ /* 0x000fe20000000800 */
[----:B-1----:R-:W-:-:S03]  /*0060*/  VIADD R1, R1, 0xffffff38 ;  /* 0xffffff3801017836 */ /* 0x002fc60000000000 */
[----:B------:R-:W1:Y:S01]  /*0070*/  LDC.64 R2, c[0x0][0x308] ;  /* 0x0000c200ff027b82 */ /* 0x000e620000000a00 */
[----:B--2---:R-:W-:-:S04]  /*0080*/  ISETP.NE.U32.AND P0, PT, R4, RZ, PT ;  /* 0x000000ff0400720c */ /* 0x004fc80003f05070 */
[----:B------:R-:W-:Y:S02]  /*0090*/  ISETP.NE.AND.EX P0, PT, R5, RZ, PT, P0 ;  /* 0x000000ff0500720c */ /* 0x000fe40003f05300 */
[----:B-1----:R-:W-:-:S04]  /*00a0*/  ISETP.NE.U32.AND P2, PT, R2, RZ, PT ;  /* 0x000000ff0200720c */ /* 0x002fc80003f45070 */
[----:B------:R-:W-:-:S07]  /*00b0*/  ISETP.NE.AND.EX P2, PT, R3, RZ, PT, P2 ;  /* 0x000000ff0300720c */ /* 0x000fce0003f45320 */
[----:B------:R-:W3:Y:S08]  /*00c0*/  @P0 LDC.64 R2, c[0x0][0x300] ;  /* 0x0000c000ff020b82 */ /* 0x000ef00000000a00 */
[----:B------:R-:W1:Y:S01]  /*00d0*/  @P2 LDC.64 R6, c[0x0][0x308] ;  /* 0x0000c200ff062b82 */ /* 0x000e620000000a00 */
[----:B---3--:R-:W-:-:S05]  /*00e0*/  @P0 IMAD.WIDE R4, R23, 0x4, R2 ;  /* 0x0000000417040825 */ /* 0x008fca00078e0202 */
[----:B------:R2:W3:Y:S01]  /*00f0*/  @P0 LDG.E R11, desc[UR14][R4.64] ;  /* 0x0000000e040b0981 */ /* 0x0004e2000c1e1900 */
[----:B-1----:R-:W-:-:S05]  /*0100*/  @P2 IMAD.WIDE R2, R23, 0x4, R6 ;  /* 0x0000000417022825 */ /* 0x002fca00078e0206 */
[----:B------:R-:W3:Y:S01]  /*0110*/  @P2 LDG.E R0, desc[UR14][R2.64] ;  /* 0x0000000e02002981 */ /* 0x000ee2000c1e1900 */
[----:B------:R-:W1:Y:S01]  /*0120*/  S2R R27, SR_CTAID.X ;  /* 0x00000000001b7919 */ /* 0x000e620000002500 */
[----:B--2---:R-:W2:Y:S08]  /*0130*/  @!P2 LDC.64 R4, c[0x0][0x2c8] ;  /* 0x0000b200ff04ab82 */ /* 0x004eb00000000a00 */
[----:B------:R-:W4:Y:S01]  /*0140*/  @!P2 LDC.64 R2, c[0x0][0x318] ;  /* 0x0000c600ff02ab82 */ /* 0x000f220000000a00 */
[----:B-1----:R-:W-:-:S05]  /*0150*/  IMAD.SHL.U32 R243, R27, 0x80, RZ ;  /* 0x000000801bf37824 */ /* 0x002fca00078e00ff */
[----:B------:R-:W-:Y:S02]  /*0160*/  ISETP.GE.AND P1, PT, R243, UR19, PT ;  /* 0x00000013f3007c0c */ /* 0x000fe4000bf26270 */
[----:B----4-:R-:W-:-:S04]  /*0170*/  @!P2 ISETP.NE.U32.AND P0, PT, R2, RZ, PT ;  /* 0x000000ff0200a20c */ /* 0x010fc80003f05070 */
[----:B------:R-:W-:Y:S01]  /*0180*/  @!P2 ISETP.NE.AND.EX P0, PT, R3, RZ, PT, P0 ;  /* 0x000000ff0300a20c */ /* 0x000fe20003f05300 */
[----:B---3--:R-:W-:-:S03]  /*0190*/  @P2 IMAD.IADD R81, R0, 0x1, -R11 ;  /* 0x0000000100512824 */ /* 0x008fc600078e0a0b */
[----:B--2---:R-:W-:-:S03]  /*01a0*/  @!P2 SEL R0, R5, RZ, P0 ;  /* 0x000000ff0500a207 */ /* 0x004fc60000000000 */
[----:B------:R-:W-:Y:S06]  /*01b0*/  @P1 EXIT ;  /* 0x000000000000194d */ /* 0x000fec0003800000 */
[----:B------:R-:W-:Y:S01]  /*01c0*/  VIADD R2, R243, 0xff ;  /* 0x000000fff3027836 */ /* 0x000fe20000000000 */
[----:B------:R-:W-:Y:S01]  /*01d0*/  @!P2 IADD3 R81, R0, R4, -R11 ;  /* 0x000000040051a210 */ /* 0x000fe20007ffe80b */
[----:B------:R-:W-:Y:S01]  /*01e0*/  ULDC UR18, c[0x0][0x398] ;  /* 0x0000e60000127ab9 */ /* 0x000fe20000000800 */
[----:B------:R-:W1:Y:S02]  /*01f0*/  S2R R25, SR_CTAID.Z ;  /* 0x0000000000197919 */ /* 0x000e640000002700 */
[C---:B------:R-:W-:Y:S01]  /*0200*/  IADD3 R0, R81.reuse, -UR19, R2 ;  /* 0x8000001351007c10 */ /* 0x040fe2000fffe002 */
[----:B------:R-:W-:Y:S01]  /*0210*/  VIADD R2, R81, 0x7f ;  /* 0x0000007f51027836 */ /* 0x000fe20000000000 */
[----:B------:R-:W2:Y:S03]  /*0220*/  S2R R241, SR_TID.X ;  /* 0x0000000000f17919 */ /* 0x000ea60000002100 */
[----:B------:R-:W-:Y:S01]  /*0230*/  VIADD R3, R0, UR18 ;  /* 0x0000001200037c36 */ /* 0x000fe20008000000 */
[----:B------:R-:W-:-:S04]  /*0240*/  SHF.R.S32.HI R0, RZ, 0x1f, R2 ;  /* 0x0000001fff007819 */ /* 0x000fc80000011402 */
[----:B------:R-:W-:Y:S02]  /*0250*/  SHF.R.S32.HI R4, RZ, 0x1f, R3 ;  /* 0x0000001fff047819 */ /* 0x000fe40000011403 */
[----:B------:R-:W-:Y:S02]  /*0260*/  LEA.HI R0, R0, R2, RZ, 0x7 ;  /* 0x0000000200007211 */ /* 0x000fe400078f38ff */
[----:B------:R-:W-:Y:S02]  /*0270*/  LEA.HI R2, R4, R3, RZ, 0x7 ;  /* 0x0000000304027211 */ /* 0x000fe400078f38ff */
[----:B------:R-:W-:Y:S02]  /*0280*/  SHF.R.S32.HI R0, RZ, 0x7, R0 ;  /* 0x00000007ff007819 */ /* 0x000fe40000011400 */
[----:B------:R-:W-:-:S04]  /*0290*/  SHF.R.S32.HI R2, RZ, 0x7, R2 ;  /* 0x00000007ff027819 */ /* 0x000fc80000011402 */
[----:B------:R-:W-:-:S04]  /*02a0*/  VIMNMX R232, R0, R2, PT ;  /* 0x0000000200e87248 */ /* 0x000fc80003fe0100 */
[----:B------:R-:W-:Y:S01]  /*02b0*/  ISETP.GE.AND P0, PT, R232, 0x1, PT ;  /* 0x00000001e800780c */ /* 0x000fe20003f06270 */
[----:B------:R3:W-:-:S12]  /*02c0*/  STL [R1+0x8], R232 ;  /* 0x000008e801007387 */ /* 0x0007d80000100800 */
[----:B-12---:R-:W-:Y:S05]  /*02d0*/  @!P0 BRA `(.L_x_0) ;  /* 0x000000d000f88947 */ /* 0x006fea0003800000 */
[----:B------:R-:W1:Y:S01]  /*02e0*/  LDC R26, c[0x0][0x278] ;  /* 0x00009e00ff1a7b82 */ /* 0x000e620000000800 */
[----:B------:R-:W-:Y:S01]  /*02f0*/  SHF.R.S32.HI R22, RZ, 0x1f, R241 ;  /* 0x0000001fff167819 */ /* 0x000fe200000114f1 */
[----:B------:R-:W-:Y:S01]  /*0300*/  ULDC.64 UR4, c[0x0][0x228] ;  /* 0x00008a0000047ab9 */ /* 0x000fe20000000a00 */
[----:B------:R-:W-:Y:S01]  /*0310*/  SHF.R.S32.HI R18, RZ, 0x1f, R23 ;  /* 0x0000001fff127819 */ /* 0x000fe20000011417 */
[----:B------:R-:W-:Y:S01]  /*0320*/  ULDC.64 UR8, c[0x0][0x248] ;  /* 0x0000920000087ab9 */ /* 0x000fe20000000a00 */
[CC--:B------:R-:W-:Y:S01]  /*0330*/  LEA.HI R9, R22.reuse, R241.reuse, RZ, 0x4 ;  /* 0x000000f116097211 */ /* 0x0c0fe200078f20ff */
[----:B------:R-:W-:Y:S01]  /*0340*/  ULDC.64 UR6, c[0x0][0x250] ;  /* 0x0000940000067ab9 */ /* 0x000fe20000000a00 */
[----:B------:R-:W-:Y:S01]  /*0350*/  LEA.HI R21, R22, R241, RZ, 0x3 ;  /* 0x000000f116157211 */ /* 0x000fe200078f18ff */
[----:B------:R-:W-:Y:S01]  /*0360*/  IMAD R10, R18, UR4, RZ ;  /* 0x00000004120a7c24 */ /* 0x000fe2000f8e02ff */
[----:B------:R-:W-:Y:S01]  /*0370*/  IABS R24, R25 ;  /* 0x0000001900187213 */ /* 0x000fe20000000000 */
[----:B------:R-:W2:Y:S01]  /*0380*/  S2UR UR16, SR_CgaCtaId ;  /* 0x00000000001079c3 */ /* 0x000ea20000008800 */
[----:B------:R-:W-:Y:S01]  /*0390*/  SHF.R.S32.HI R6, RZ, 0x3, R21 ;  /* 0x00000003ff067819 */ /* 0x000fe20000011415 */
[----:B------:R-:W-:Y:S01]  /*03a0*/  IMAD R10, R23, UR5, R10 ;  /* 0x00000005170a7c24 */ /* 0x000fe2000f8e020a */
[----:B------:R-:W-:Y:S01]  /*03b0*/  LOP3.LUT R2, R21, 0xfffffff8, RZ, 0xc0, !PT ;  /* 0xfffffff815027812 */ /* 0x000fe200078ec0ff */
[----:B------:R-:W-:Y:S01]  /*03c0*/  ULDC.64 UR12, c[0x0][0x240] ;  /* 0x00009000000c7ab9 */ /* 0x000fe20000000a00 */
[----:B------:R-:W-:Y:S01]  /*03d0*/  IADD3 R8, P0, R6, R11, RZ ;  /* 0x0000000b06087210 */ /* 0x000fe20007f1e0ff */
[----:B------:R-:W-:Y:S01]  /*03e0*/  ULDC.64 UR10, c[0x0][0x230] ;  /* 0x00008c00000a7ab9 */ /* 0x000fe20000000a00 */
[----:B------:R-:W-:Y:S01]  /*03f0*/  SHF.R.S32.HI R13, RZ, 0x1f, R25 ;  /* 0x0000001fff0d7819 */ /* 0x000fe20000011419 */
[----:B------:R-:W-:Y:S01]  /*0400*/  IMAD.IADD R80, R241, 0x1, -R2 ;  /* 0x00000001f1507824 */ /* 0x000fe200078e0a02 */
[----:B------:R-:W-:Y:S01]  /*0410*/  USHF.L.U32 UR17, UR12, 0x5, URZ ;  /* 0x000000050c117899 */ /* 0x000fe2000800063f */
[----:B------:R-:W-:Y:S01]  /*0420*/  VIADD R83, R232, 0xffffffff ;  /* 0xffffffffe8537836 */ /* 0x000fe20000000000 */
[----:B------:R-:W-:Y:S01]  /*0430*/  USHF.L.U32 UR20, UR6, 0x5, URZ ;  /* 0x0000000506147899 */ /* 0x000fe2000800063f */
[----:B------:R-:W-:Y:S01]  /*0440*/  IMAD.SHL.U32 R2, R80, 0x8, RZ ;  /* 0x0000000850027824 */ /* 0x000fe200078e00ff */
[----:B------:R-:W-:Y:S01]  /*0450*/  USHF.L.U64.HI UR21, UR6, 0x5, UR7 ;  /* 0x0000000506157899 */ /* 0x000fe20008010207 */
[----:B-1----:R-:W-:-:S02]  /*0460*/  IABS R0, R26 ;  /* 0x0000001a00007213 */ /* 0x002fc40000000000 */
[----:B------:R-:W-:Y:S02]  /*0470*/  ISETP.NE.AND P2, PT, R26, RZ, PT ;  /* 0x000000ff1a00720c */ /* 0x000fe40003f45270 */
[----:B------:R-:W-:Y:S01]  /*0480*/  LEA.HI R240, R22, R241, RZ, 0x5 ;  /* 0x000000f116f07211 */ /* 0x000fe200078f28ff */
[----:B------:R-:W-:Y:S02]  /*0490*/  IMAD.MOV.U32 R17, RZ, RZ, R0 ;  /* 0x000000ffff117224 */ /* 0x000fe400078e0000 */
[----:B------:R-:W-:Y:S01]  /*04a0*/  IMAD.SHL.U32 R0, R6, 0x40, RZ ;  /* 0x0000004006007824 */ /* 0x000fe200078e00ff */
[----:B------:R-:W-:Y:S01]  /*04b0*/  SHF.R.S32.HI R235, RZ, 0x5, R240 ;  /* 0x00000005ffeb7819 */ /* 0x000fe200000114f0 */
[----:B------:R-:W1:Y:S03]  /*04c0*/  I2F.RP R4, R17 ;  /* 0x0000001100047306 */ /* 0x000e660000209400 */
[----:B------:R-:W-:-:S05]  /*04d0*/  LOP3.LUT R7, R0, 0x1c0, RZ, 0xc0, !PT ;  /* 0x000001c000077812 */ /* 0x000fca00078ec0ff */
[----:B-1----:R-:W1:Y:S02]  /*04e0*/  MUFU.RCP R4, R4 ;  /* 0x0000000400047308 */ /* 0x002e640000001000 */
[----:B-1----:R-:W-:-:S06]  /*04f0*/  VIADD R4, R4, 0xffffffe ;  /* 0x0ffffffe04047836 */ /* 0x002fcc0000000000 */
[----:B------:R1:W4:Y:S02]  /*0500*/  F2I.FTZ.U32.TRUNC.NTZ R5, R4 ;  /* 0x0000000400057305 */ /* 0x000324000021f000 */
[----:B-1----:R-:W-:Y:S01]  /*0510*/  SHF.R.S32.HI R4, RZ, 0x4, R9 ;  /* 0x00000004ff047819 */ /* 0x002fe20000011409 */
[----:B----4-:R-:W-:-:S03]  /*0520*/  IMAD.MOV R0, RZ, RZ, -R5 ;  /* 0x000000ffff007224 */ /* 0x010fc600078e0a05 */
[C---:B------:R-:W-:Y:S01]  /*0530*/  LEA.HI R3, R9.reuse, R4, RZ, 0x1 ;  /* 0x0000000409037211 */ /* 0x040fe200078f08ff */
[----:B------:R-:W-:Y:S01]  /*0540*/  IMAD R0, R0, R17, RZ ;  /* 0x0000001100007224 */ /* 0x000fe200078e02ff */
[----:B------:R-:W-:Y:S02]  /*0550*/  LOP3.LUT R9, R9, 0xfffffff0, RZ, 0xc0, !PT ;  /* 0xfffffff009097812 */ /* 0x000fe400078ec0ff */
[----:B------:R-:W-:-:S03]  /*0560*/  LOP3.LUT R3, R3, 0xfffffffe, RZ, 0xc0, !PT ;  /* 0xfffffffe03037812 */ /* 0x000fc600078ec0ff */
[----:B------:R-:W-:Y:S02]  /*0570*/  IMAD.IADD R12, R241, 0x1, -R9 ;  /* 0x00000001f10c7824 */ /* 0x000fe400078e0a09 */
[----:B------:R-:W-:Y:S01]  /*0580*/  IMAD.IADD R20, R4, 0x1, -R3 ;  /* 0x0000000104147824 */ /* 0x000fe200078e0a03 */
[----:B------:R-:W-:Y:S02]  /*0590*/  SHF.R.U32.HI R3, RZ, 0x3, R7 ;  /* 0x00000003ff037819 */ /* 0x000fe40000011607 */
[--C-:B------:R-:W-:Y:S02]  /*05a0*/  LOP3.LUT R4, R7, 0x38, R2.reuse, 0xf8, !PT ;  /* 0x0000003807047812 */ /* 0x100fe400078ef802 */
[----:B------:R-:W-:Y:S02]  /*05b0*/  LEA.HI R7, R22, R241, RZ, 0x6 ;  /* 0x000000f116077211 */ /* 0x000fe400078f30ff */
[----:B------:R-:W-:Y:S02]  /*05c0*/  LOP3.LUT R4, R4, R3, RZ, 0x3c, !PT ;  /* 0x0000000304047212 */ /* 0x000fe400078e3cff */
[----:B------:R-:W-:Y:S01]  /*05d0*/  SHF.R.S32.HI R3, RZ, 0x1f, R2 ;  /* 0x0000001fff037819 */ /* 0x000fe20000011402 */
[----:B------:R-:W-:Y:S01]  /*05e0*/  IMAD.SHL.U32 R7, R7, 0x8, RZ ;  /* 0x0000000807077824 */ /* 0x000fe200078e00ff */
[----:B------:R-:W-:-:S04]  /*05f0*/  SHF.R.S32.HI R16, RZ, 0x1f, R12 ;  /* 0x0000001fff107819 */ /* 0x000fc8000001140c */
[----:B------:R-:W-:Y:S01]  /*0600*/  LOP3.LUT R242, R4, 0x7ffffe00, R7, 0xf8, !PT ;  /* 0x7ffffe0004f27812 */ /* 0x000fe200078ef807 */
[----:B------:R-:W-:Y:S01]  /*0610*/  IMAD.MOV.U32 R4, RZ, RZ, RZ ;  /* 0x000000ffff047224 */ /* 0x000fe200078e00ff */
[----:B------:R-:W-:Y:S02]  /*0620*/  SHF.R.S32.HI R7, RZ, 0x1f, R6 ;  /* 0x0000001fff077819 */ /* 0x000fe40000011406 */
[----:B------:R-:W-:Y:S01]  /*0630*/  LEA.HI R19, R16, R12, RZ, 0x3 ;  /* 0x0000000c10137211 */ /* 0x000fe200078f18ff */
[----:B------:R-:W-:Y:S01]  /*0640*/  IMAD.HI.U32 R14, R5, R0, R4 ;  /* 0x00000000050e7227 */ /* 0x000fe200078e0004 */
[----:B------:R-:W-:-:S03]  /*0650*/  LEA.HI.X.SX32 R0, R11, R7, 0x1, P0 ;  /* 0x000000070b007211 */ /* 0x000fc600000f0eff */
[----:B------:R-:W-:Y:S01]  /*0660*/  IMAD.WIDE.U32 R4, R23, UR4, R2 ;  /* 0x0000000417047c25 */ /* 0x000fe2000f8e0002 */
[----:B------:R-:W-:-:S03]  /*0670*/  ULDC.64 UR4, c[0x0][0x258] ;  /* 0x0000960000047ab9 */ /* 0x000fc60000000a00 */
[C---:B------:R-:W-:Y:S02]  /*0680*/  IMAD R9, R0.reuse, UR8, RZ ;  /* 0x0000000800097c24 */ /* 0x040fe4000f8e02ff */
[----:B------:R-:W-:Y:S02]  /*0690*/  IMAD R0, R0, UR6, RZ ;  /* 0x0000000600007c24 */ /* 0x000fe4000f8e02ff */
[----:B------:R-:W-:Y:S02]  /*06a0*/  IMAD.IADD R5, R5, 0x1, R10 ;  /* 0x0000000105057824 */ /* 0x000fe400078e020a */
[C---:B------:R-:W-:Y:S02]  /*06b0*/  IMAD R15, R8.reuse, UR9, R9 ;  /* 0x00000009080f7c24 */ /* 0x040fe4000f8e0209 */
[C---:B------:R-:W-:Y:S02]  /*06c0*/  IMAD R0, R8.reuse, UR7, R0 ;  /* 0x0000000708007c24 */ /* 0x040fe4000f8e0200 */
[----:B------:R-:W-:-:S04]  /*06d0*/  IMAD.WIDE.U32 R10, R8, UR8, R2 ;  /* 0x00000008080a7c25 */ /* 0x000fc8000f8e0002 */
[----:B------:R-:W-:-:S04]  /*06e0*/  IMAD.WIDE.U32 R8, R8, UR6, R2 ;  /* 0x0000000608087c25 */ /* 0x000fc8000f8e0002 */
[----:B------:R-:W-:-:S04]  /*06f0*/  IMAD.HI.U32 R14, R14, R24, RZ ;  /* 0x000000180e0e7227 */ /* 0x000fc800078e00ff */
[----:B------:R-:W-:Y:S02]  /*0700*/  IMAD.IADD R9, R9, 0x1, R0 ;  /* 0x0000000109097824 */ /* 0x000fe400078e0200 */
[----:B------:R-:W-:Y:S02]  /*0710*/  IMAD.MOV R0, RZ, RZ, -R14 ;  /* 0x000000ffff007224 */ /* 0x000fe400078e0a0e */
[----:B------:R-:W-:Y:S01]  /*0720*/  IMAD.WIDE.U32 R2, R25, UR4, R4 ;  /* 0x0000000419027c25 */ /* 0x000fe2000f8e0004 */
[----:B------:R-:W-:-:S03]  /*0730*/  LOP3.LUT R4, R19, 0xfffffff8, RZ, 0xc0, !PT ;  /* 0xfffffff813047812 */ /* 0x000fc600078ec0ff */
[----:B------:R-:W-:Y:S02]  /*0740*/  IMAD R0, R17, R0, R24 ;  /* 0x0000000011007224 */ /* 0x000fe400078e0218 */
[----:B------:R-:W-:Y:S02]  /*0750*/  IMAD R13, R13, UR4, RZ ;  /* 0x000000040d0d7c24 */ /* 0x000fe4000f8e02ff */
[----:B------:R-:W-:Y:S01]  /*0760*/  IMAD.IADD R82, R12, 0x1, -R4 ;  /* 0x000000010c527824 */ /* 0x000fe200078e0a04 */
[----:B------:R-:W-:Y:S01]  /*0770*/  ISETP.GT.U32.AND P0, PT, R17, R0, PT ;  /* 0x000000001100720c */ /* 0x000fe20003f04070 */
[----:B------:R-:W-:Y:S01]  /*0780*/  IMAD R13, R25, UR5, R13 ;  /* 0x00000005190d7c24 */ /* 0x000fe2000f8e020d */
[----:B------:R-:W-:Y:S01]  /*0790*/  ULDC.64 UR4, c[0x0][0x238] ;  /* 0x00008e0000047ab9 */ /* 0x000fe20000000a00 */
[----:B------:R-:W-:-:S04]  /*07a0*/  IMAD.WIDE R4, R27, 0x80, R6 ;  /* 0x000000801b047825 */ /* 0x000fc800078e0206 */
[----:B------:R-:W-:Y:S02]  /*07b0*/  IMAD.IADD R3, R3, 0x1, R13 ;  /* 0x0000000103037824 */ /* 0x000fe400078e020d */
[----:B------:R-:W-:Y:S02]  /*07c0*/  IMAD R5, R5, UR12, RZ ;  /* 0x0000000c05057c24 */ /* 0x000fe4000f8e02ff */
[----:B------:R-:W-:Y:S02]  /*07d0*/  IMAD R16, R18, UR4, RZ ;  /* 0x0000000412107c24 */ /* 0x000fe4000f8e02ff */
[C---:B------:R-:W-:Y:S02]  /*07e0*/  IMAD R7, R4.reuse, UR13, R5 ;  /* 0x0000000d04077c24 */ /* 0x040fe4000f8e0205 */
[----:B------:R-:W-:-:S04]  /*07f0*/  IMAD.WIDE.U32 R2, R4, UR12, R2 ;  /* 0x0000000c04027c25 */ /* 0x000fc8000f8e0002 */
[----:B------:R-:W-:Y:S02]  /*0800*/  @!P0 IMAD.IADD R0, R0, 0x1, -R17 ;  /* 0x0000000100008824 */ /* 0x000fe400078e0a11 */
[C---:B------:R-:W-:Y:S02]  /*0810*/  IMAD R16, R23.reuse, UR5, R16 ;  /* 0x0000000517107c24 */ /* 0x040fe4000f8e0210 */
[----:B------:R-:W-:Y:S01]  /*0820*/  IMAD.WIDE.U32 R4, R23, UR4, R8 ;  /* 0x0000000417047c25 */ /* 0x000fe2000f8e0008 */
[----:B------:R-:W-:Y:S01]  /*0830*/  ULDC.64 UR4, c[0x0][0x210] ;  /* 0x0000840000047ab9 */ /* 0x000fe20000000a00 */
[----:B------:R-:W-:Y:S02]  /*0840*/  ISETP.GE.U32.AND P3, PT, R0, R17, PT ;  /* 0x000000110000720c */ /* 0x000fe40003f66070 */
[----:B------:R-:W-:Y:S01]  /*0850*/  IMAD.IADD R11, R11, 0x1, R15 ;  /* 0x000000010b0b7824 */ /* 0x000fe200078e020f */
[----:B------:R-:W-:Y:S01]  /*0860*/  LEA R8, P1, R2, UR4, 0x1 ;  /* 0x0000000402087c11 */ /* 0x000fe2000f8208ff */
[----:B------:R-:W-:Y:S01]  /*0870*/  IMAD R6, R18, UR10, RZ ;  /* 0x0000000a12067c24 */ /* 0x000fe2000f8e02ff */
[-C--:B------:R-:W-:Y:S01]  /*0880*/  LOP3.LUT R0, R25, R26.reuse, RZ, 0x3c, !PT ;  /* 0x0000001a19007212 */ /* 0x080fe200078e3cff */
[----:B------:R-:W-:Y:S01]  /*0890*/  IMAD.IADD R3, R3, 0x1, R7 ;  /* 0x0000000103037824 */ /* 0x000fe200078e0207 */
[----:B------:R-:W-:Y:S01]  /*08a0*/  USHF.L.U64.HI UR4, UR12, 0x5, UR13 ;  /* 0x000000050c047899 */ /* 0x000fe2000801020d */
[C---:B------:R-:W-:Y:S01]  /*08b0*/  IMAD R6, R23.reuse, UR11, R6 ;  /* 0x0000000b17067c24 */ /* 0x040fe2000f8e0206 */
[----:B------:R-:W-:Y:S01]  /*08c0*/  USHF.L.U64.HI UR12, UR8, 0x7, UR9 ;  /* 0x00000007080c7899 */ /* 0x000fe20008010209 */
[----:B------:R-:W-:Y:S01]  /*08d0*/  IMAD.WIDE.U32 R10, R23, UR10, R10 ;  /* 0x0000000a170a7c25 */ /* 0x000fe2000f8e000a */
[----:B------:R-:W-:Y:S01]  /*08e0*/  LEA.HI.X R9, R2, UR5, R3, 0x1, P1 ;  /* 0x0000000502097c11 */ /* 0x000fe200088f0c03 */
[----:B------:R-:W-:Y:S01]  /*08f0*/  UMOV UR5, 0x400 ;  /* 0x0000040000057882 */ /* 0x000fe20000000000 */
[----:B------:R-:W-:Y:S01]  /*0900*/  ISETP.GE.AND P1, PT, R0, RZ, PT ;  /* 0x000000ff0000720c */ /* 0x000fe20003f26270 */
[----:B------:R-:W-:Y:S01]  /*0910*/  IMAD.IADD R11, R11, 0x1, R6 ;  /* 0x000000010b0b7824 */ /* 0x000fe200078e0206 */
[----:B--2---:R-:W-:Y:S01]  /*0920*/  ULEA UR5, UR16, UR5, 0x18 ;  /* 0x0000000510057291 */ /* 0x004fe2000f8ec03f */
[----:B------:R-:W-:Y:S01]  /*0930*/  @!P0 VIADD R14, R14, 0x1 ;  /* 0x000000010e0e8836 */ /* 0x000fe20000000000 */
[----:B------:R-:W-:Y:S01]  /*0940*/  IADD3 R6, P0, R8, UR17, RZ ;  /* 0x0000001108067c10 */ /* 0x000fe2000ff1e0ff */
[----:B------:R-:W-:Y:S01]  /*0950*/  IMAD.IADD R17, R5, 0x1, R16 ;  /* 0x0000000105117824 */ /* 0x000fe200078e0210 */
[----:B------:R-:W-:Y:S01]  /*0960*/  ULDC.64 UR10, c[0x0][0x260] ;  /* 0x00009800000a7ab9 */ /* 0x000fe20000000a00 */
[----:B------:R-:W-:Y:S01]  /*0970*/  IMAD.MOV.U32 R16, RZ, RZ, R4 ;  /* 0x000000ffff107224 */ /* 0x000fe200078e0004 */
[----:B------:R-:W-:Y:S01]  /*0980*/  IADD3.X R7, R9, UR4, RZ, P0, !PT ;  /* 0x0000000409077c10 */ /* 0x000fe200087fe4ff */
[----:B------:R-:W-:Y:S01]  /*0990*/  @P3 VIADD R14, R14, 0x1 ;  /* 0x000000010e0e3836 */ /* 0x000fe20000000000 */
[----:B------:R-:W-:Y:S01]  /*09a0*/  IADD3 R4, P0, R6, UR17, RZ ;  /* 0x0000001106047c10 */ /* 0x000fe2000ff1e0ff */
[----:B------:R-:W-:Y:S01]  /*09b0*/  USHF.L.U32 UR13, UR8, 0x7, URZ ;  /* 0x00000007080d7899 */ /* 0x000fe2000800063f */
[----:B------:R-:W-:Y:S01]  /*09c0*/  LEA R242, R242, UR5, 0x1 ;  /* 0x00000005f2f27c11 */ /* 0x000fe2000f8e08ff */
[----:B------:R-:W-:Y:S01]  /*09d0*/  @!P1 IMAD.MOV R14, RZ, RZ, -R14 ;  /* 0x000000ffff0e9224 */ /* 0x000fe200078e0a0e */
[----:B------:R-:W-:Y:S01]  /*09e0*/  IADD3.X R5, R7, UR4, RZ, P0, !PT ;  /* 0x0000000407057c10 */ /* 0x000fe200087fe4ff */
[----:B------:R-:W-:Y:S01]  /*09f0*/  USHF.L.U32 UR16, UR8, 0x5, URZ ;  /* 0x0000000508107899 */ /* 0x000fe2000800063f */
[----:B------:R-:W-:Y:S01]  /*0a00*/  IADD3 R2, P0, R4, UR17, RZ ;  /* 0x0000001104027c10 */ /* 0x000fe2000ff1e0ff */
[----:B------:R-:W-:Y:S01]  /*0a10*/  @!PT LDS RZ, [RZ] ;  /* 0x00000000fffff984 */ /* 0x000fe20000000800 */
[----:B------:R-:W-:Y:S01]  /*0a20*/  @!PT LDS RZ, [RZ] ;  /* 0x00000000fffff984 */ /* 0x000fe20000000800 */
[----:B------:R-:W-:Y:S01]  /*0a30*/  @!PT LDS RZ, [RZ] ;  /* 0x00000000fffff984 */ /* 0x000fe20000000800 */
[----:B------:R-:W-:Y:S01]  /*0a40*/  LDGSTS.E.BYPASS.LTC128B.128 [R242], desc[UR14][R8.64] ;  /* 0x0000000008f27fae */ /* 0x000fe2000b901d4e */
[----:B------:R-:W-:-:S02]  /*0a50*/  @!P2 LOP3.LUT R14, RZ, R26, RZ, 0x33, !PT ;  /* 0x0000001aff0ea212 */ /* 0x000fc400078e33ff */
[----:B------:R-:W-:Y:S01]  /*0a60*/  IADD3.X R3, R5, UR4, RZ, P0, !PT ;  /* 0x0000000405037c10 */ /* 0x000fe200087fe4ff */
[----:B------:R1:W-:Y:S01]  /*0a70*/  LDGSTS.E.BYPASS.LTC128B.128 [R242+0x800], desc[UR14][R6.64] ;  /* 0x0080000006f27fae */ /* 0x0003e2000b901d4e */
[----:B------:R-:W-:Y:S01]  /*0a80*/  SHF.R.S32.HI R15, RZ, 0x1f, R14 ;  /* 0x0000001fff0f7819 */ /* 0x000fe2000001140e */
[----:B------:R-:W-:Y:S01]  /*0a90*/  IMAD.WIDE.U32 R28, R14, UR10, R10 ;  /* 0x0000000a0e1c7c25 */ /* 0x000fe2000f8e000a */
[----:B------:R-:W-:Y:S01]  /*0aa0*/  SHF.R.S32.HI R18, RZ, 0x1f, R83 ;  /* 0x0000001fff127819 */ /* 0x000fe20000011453 */
[----:B------:R2:W-:Y:S02]  /*0ab0*/  LDGSTS.E.BYPASS.LTC128B.128 [R242+0x1000], desc[UR14][R4.64] ;  /* 0x0100000004f27fae */ /* 0x0005e4000b901d4e */
[----:B------:R-:W-:Y:S02]  /*0ac0*/  IMAD R0, R15, UR10, RZ ;  /* 0x0000000a0f007c24 */ /* 0x000fe4000f8e02ff */
[----:B------:R4:W-:Y:S01]  /*0ad0*/  LDGSTS.E.BYPASS.LTC128B.128 [R242+0x1800], desc[UR14][R2.64] ;  /* 0x0180000002f27fae */ /* 0x0009e2000b901d4e */
[----:B------:R-:W-:-:S02]  /*0ae0*/  IMAD.MOV.U32 R12, RZ, RZ, R28 ;  /* 0x000000ffff0c7224 */ /* 0x000fc400078e001c */
[----:B------:R-:W-:Y:S01]  /*0af0*/  IMAD R0, R14, UR11, R0 ;  /* 0x0000000b0e007c24 */ /* 0x000fe2000f8e0200 */
[----:B------:R-:W-:Y:S01]  /*0b00*/  STL.64 [R1+0x60], R28 ;  /* 0x0000601c01007387 */ /* 0x000fe20000100a00 */
[----:B------:R-:W-:Y:S02]  /*0b10*/  ULDC.64 UR10, c[0x0][0x218] ;  /* 0x00008600000a7ab9 */ /* 0x000fe40000000a00 */
[----:B------:R-:W-:-:S05]  /*0b20*/  IMAD.IADD R13, R29, 0x1, R0 ;  /* 0x000000011d0d7824 */ /* 0x000fca00078e0200 */
[----:B------:R5:W-:Y:S01]  /*0b30*/  STL.64 [R1+0x50], R12 ;  /* 0x0000500c01007387 */ /* 0x000be20000100a00 */
[----:B-1----:R-:W-:-:S04]  /*0b40*/  IMAD.WIDE.U32 R6, R83, UR13, R12 ;  /* 0x0000000d53067c25 */ /* 0x002fc8000f8e000c */
[----:B--2---:R-:W-:Y:S01]  /*0b50*/  IMAD R4, R83, UR12, RZ ;  /* 0x0000000c53047c24 */ /* 0x004fe2000f8e02ff */
[----:B----4-:R-:W-:-:S03]  /*0b60*/  IADD3 R2, P0, R2, UR17, RZ ;  /* 0x0000001102027c10 */ /* 0x010fc6000ff1e0ff */
[----:B------:R-:W-:Y:S01]  /*0b70*/  IMAD R0, R18, UR13, R4 ;  /* 0x0000000d12007c24 */ /* 0x000fe2000f8e0204 */
[----:B------:R-:W-:-:S03]  /*0b80*/  IADD3.X R3, R3, UR4, RZ, P0, !PT ;  /* 0x0000000403037c10 */ /* 0x000fc600087fe4ff */
[----:B------:R-:W-:Y:S02]  /*0b90*/  IMAD.IADD R0, R7, 0x1, R0 ;  /* 0x0000000107007824 */ /* 0x000fe400078e0200 */
[----:B------:R1:W-:Y:S02]  /*0ba0*/  LDGSTS.E.BYPASS.LTC128B.128 [R242+0x2000], desc[UR14][R2.64] ;  /* 0x0200000002f27fae */ /* 0x0003e4000b901d4e */
[----:B-1----:R-:W-:-:S04]  /*0bb0*/  IADD3 R2, P0, R2, UR17, RZ ;  /* 0x0000001102027c10 */ /* 0x002fc8000ff1e0ff */
[----:B------:R-:W-:Y:S02]  /*0bc0*/  IADD3.X R3, R3, UR4, RZ, P0, !PT ;  /* 0x0000000403037c10 */ /* 0x000fe400087fe4ff */
[----:B------:R-:W-:Y:S02]  /*0bd0*/  IADD3 R4, P1, R2, UR17, RZ ;  /* 0x0000001102047c10 */ /* 0x000fe4000ff3e0ff */
[----:B-----5:R-:W-:Y:S01]  /*0be0*/  LEA R12, P0, R6, UR10, 0x1 ;  /* 0x0000000a060c7c11 */ /* 0x020fe2000f8008ff */
[----:B------:R1:W-:Y:S01]  /*0bf0*/  LDGSTS.E.BYPASS.LTC128B.128 [R242+0x2800], desc[UR14][R2.64] ;  /* 0x0280000002f27fae */ /* 0x0003e2000b901d4e */
[----:B------:R-:W-:Y:S02]  /*0c00*/  IADD3.X R5, R3, UR4, RZ, P1, !PT ;  /* 0x0000000403057c10 */ /* 0x000fe40008ffe4ff */
[----:B------:R-:W-:Y:S01]  /*0c10*/  IADD3 R8, P1, R4, UR17, RZ ;  /* 0x0000001104087c10 */ /* 0x000fe2000ff3e0ff */
[----:B------:R-:W-:Y:S01]  /*0c20*/  USHF.L.U64.HI UR17, UR8, 0x5, UR9 ;  /* 0x0000000508117899 */ /* 0x000fe20008010209 */
[----:B------:R-:W-:Y:S01]  /*0c30*/  LEA.HI.X R13, R6, UR11, R0, 0x1, P0 ;  /* 0x0000000b060d7c11 */ /* 0x000fe200080f0c00 */
[----:B------:R-:W-:Y:S01]  /*0c40*/  LDGSTS.E.BYPASS.LTC128B.128 [R242+0x3000], desc[UR14][R4.64] ;  /* 0x0300000004f27fae */ /* 0x000fe2000b901d4e */
[----:B------:R-:W-:Y:S01]  /*0c50*/  IADD3.X R9, R5, UR4, RZ, P1, !PT ;  /* 0x0000000405097c10 */ /* 0x000fe20008ffe4ff */
[----:B------:R-:W-:Y:S01]  /*0c60*/  ULDC.64 UR8, c[0x0][0x268] ;  /* 0x00009a0000087ab9 */ /* 0x000fe20000000a00 */
[----:B------:R-:W-:Y:S01]  /*0c70*/  UIADD3 UR4, UR5, 0x4000, URZ ;  /* 0x0000400005047890 */ /* 0x000fe2000fffe03f */
[----:B------:R-:W-:-:S02]  /*0c80*/  IMAD R0, R15, UR8, RZ ;  /* 0x000000080f007c24 */ /* 0x000fc4000f8e02ff */
[----:B------:R2:W-:Y:S01]  /*0c90*/  LDGSTS.E.BYPASS.LTC128B.128 [R242+0x3800], desc[UR14][R8.64] ;  /* 0x0380000008f27fae */ /* 0x0005e2000b901d4e */
[----:B------:R-:W-:-:S03]  /*0ca0*/  IMAD.WIDE.U32 R16, R14, UR8, R16 ;  /* 0x000000080e107c25 */ /* 0x000fc6000f8e0010 */
[----:B------:R-:W-:Y:S01]  /*0cb0*/  LDGSTS.E.BYPASS.LTC128B.128 [R242+0x4000], desc[UR14][R12.64] ;  /* 0x040000000cf27fae */ /* 0x000fe2000b901d4e */
[----:B------:R-:W-:Y:S01]  /*0cc0*/  IMAD R14, R14, UR9, R0 ;  /* 0x000000090e0e7c24 */ /* 0x000fe2000f8e0200 */
[----:B------:R-:W-:Y:S01]  /*0cd0*/  ULDC.64 UR8, c[0x0][0x220] ;  /* 0x0000880000087ab9 */ /* 0x000fe20000000a00 */
[----:B------:R-:W-:Y:S01]  /*0ce0*/  IMAD R0, R18, UR6, RZ ;  /* 0x0000000612007c24 */ /* 0x000fe2000f8e02ff */
[----:B------:R-:W-:Y:S03]  /*0cf0*/  STL.64 [R1+0x58], R16 ;  /* 0x0000581001007387 */ /* 0x000fe60000100a00 */
[----:B------:R-:W-:Y:S01]  /*0d00*/  IMAD R0, R83, UR7, R0 ;  /* 0x0000000753007c24 */ /* 0x000fe2000f8e0200 */
[----:B-1----:R-:W-:-:S04]  /*0d10*/  IADD3 R2, P0, R12, UR16, RZ ;  /* 0x000000100c027c10 */ /* 0x002fc8000ff1e0ff */
[----:B------:R-:W-:Y:S02]  /*0d20*/  IADD3.X R3, R13, UR17, RZ, P0, !PT ;  /* 0x000000110d037c10 */ /* 0x000fe400087fe4ff */
[----:B------:R-:W-:-:S03]  /*0d30*/  IADD3 R6, P0, R2, UR16, RZ ;  /* 0x0000001002067c10 */ /* 0x000fc6000ff1e0ff */
[----:B------:R1:W-:Y:S01]  /*0d40*/  LDGSTS.E.BYPASS.LTC128B.128 [R242+0x4800], desc[UR14][R2.64] ;  /* 0x0480000002f27fae */ /* 0x0003e2000b901d4e */
[----:B------:R-:W-:Y:S02]  /*0d50*/  IADD3.X R7, R3, UR17, RZ, P0, !PT ;  /* 0x0000001103077c10 */ /* 0x000fe400087fe4ff */
[----:B------:R-:W-:-:S03]  /*0d60*/  IADD3 R10, P0, R6, UR16, RZ ;  /* 0x00000010060a7c10 */ /* 0x000fc6000ff1e0ff */
[----:B------:R4:W-:Y:S01]  /*0d70*/  LDGSTS.E.BYPASS.LTC128B.128 [R242+0x5000], desc[UR14][R6.64] ;  /* 0x0500000006f27fae */ /* 0x0009e2000b901d4e */
[----:B------:R-:W-:Y:S02]  /*0d80*/  IADD3.X R11, R7, UR17, RZ, P0, !PT ;  /* 0x00000011070b7c10 */ /* 0x000fe400087fe4ff */
[----:B--2---:R-:W-:-:S03]  /*0d90*/  IADD3 R8, P0, R10, UR16, RZ ;  /* 0x000000100a087c10 */ /* 0x004fc6000ff1e0ff */
[----:B------:R-:W-:Y:S01]  /*0da0*/  LDGSTS.E.BYPASS.LTC128B.128 [R242+0x5800], desc[UR14][R10.64] ;  /* 0x058000000af27fae */ /* 0x000fe2000b901d4e */
[----:B------:R-:W-:Y:S02]  /*0db0*/  IADD3.X R9, R11, UR17, RZ, P0, !PT ;  /* 0x000000110b097c10 */ /* 0x000fe400087fe4ff */
[----:B------:R-:W-:-:S03]  /*0dc0*/  IADD3 R4, P0, R8, UR16, RZ ;  /* 0x0000001008047c10 */ /* 0x000fc6000ff1e0ff */
[----:B------:R-:W-:Y:S01]  /*0dd0*/  LDGSTS.E.BYPASS.LTC128B.128 [R242+0x6000], desc[UR14][R8.64] ;  /* 0x0600000008f27fae */ /* 0x000fe2000b901d4e */
[----:B------:R-:W-:-:S05]  /*0de0*/  IADD3.X R5, R9, UR17, RZ, P0, !PT ;  /* 0x0000001109057c10 */ /* 0x000fca00087fe4ff */
[----:B------:R2:W-:Y:S01]  /*0df0*/  LDGSTS.E.BYPASS.LTC128B.128 [R242+0x6800], desc[UR14][R4.64] ;  /* 0x0680000004f27fae */ /* 0x0005e2000b901d4e */
[----:B-1----:R-:W-:-:S04]  /*0e00*/  IADD3 R2, P0, R4, UR16, RZ ;  /* 0x0000001004027c10 */ /* 0x002fc8000ff1e0ff */
[----:B------:R-:W-:Y:S02]  /*0e10*/  IADD3.X R3, R5, UR17, RZ, P0, !PT ;  /* 0x0000001105037c10 */ /* 0x000fe400087fe4ff */
[----:B----4-:R-:W-:-:S03]  /*0e20*/  IADD3 R6, P0, R2, UR16, RZ ;  /* 0x0000001002067c10 */ /* 0x010fc6000ff1e0ff */
[----:B------:R1:W-:Y:S01]  /*0e30*/  LDGSTS.E.BYPASS.LTC128B.128 [R242+0x7000], desc[UR14][R2.64] ;  /* 0x0700000002f27fae */ /* 0x0003e2000b901d4e */
[----:B------:R-:W-:-:S05]  /*0e40*/  IADD3.X R7, R3, UR17, RZ, P0, !PT ;  /* 0x0000001103077c10 */ /* 0x000fca00087fe4ff */
[----:B------:R4:W-:Y:S04]  /*0e50*/  LDGSTS.E.BYPASS.LTC128B.128 [R242+0x7800], desc[UR14][R6.64] ;  /* 0x0780000006f27fae */ /* 0x0009e8000b901d4e */
[----:B------:R-:W0:Y:S01]  /*0e60*/  LDGDEPBAR ;  /* 0x00000000000079af */ /* 0x000e220000000000 */
[----:B--2---:R-:W-:-:S04]  /*0e70*/  IMAD.WIDE.U32 R4, R83, UR6, RZ ;  /* 0x0000000653047c25 */ /* 0x004fc8000f8e00ff */
[----:B-1----:R-:W-:Y:S02]  /*0e80*/  IMAD.IADD R2, R5, 0x1, R0 ;  /* 0x0000000105027824 */ /* 0x002fe400078e0200 */
[----:B------:R-:W-:Y:S02]  /*0e90*/  IMAD.SHL.U32 R0, R80, 0x40, RZ ;  /* 0x0000004050007824 */ /* 0x000fe400078e00ff */
[----:B------:R-:W-:Y:S01]  /*0ea0*/  IMAD.IADD R3, R17, 0x1, R14 ;  /* 0x0000000111037824 */ /* 0x000fe200078e020e */
[----:B----4-:R-:W-:Y:S01]  /*0eb0*/  LEA R6, P0, R4, R16, 0x7 ;  /* 0x0000001004067211 */ /* 0x010fe200078038ff */
[----:B------:R-:W-:-:S04]  /*0ec0*/  DEPBAR.LE SB0, 0x0 ;  /* 0x000080000000791a */ /* 0x000fc80000000000 */
[----:B------:R-:W-:Y:S01]  /*0ed0*/  LOP3.LUT R0, R0, 0x1c0, RZ, 0xc0, !PT ;  /* 0x000001c000007812 */ /* 0x000fe200078ec0ff */
[----:B------:R-:W-:Y:S01]  /*0ee0*/  IMAD.SHL.U32 R5, R82, 0x40, RZ ;  /* 0x0000004052057824 */ /* 0x000fe200078e00ff */
[----:B------:R1:W-:Y:S01]  /*0ef0*/  STL [R1+0x4c], R3 ;  /* 0x00004c0301007387 */ /* 0x0003e20000100800 */
[----:B------:R-:W-:Y:S01]  /*0f00*/  LEA.HI.X R7, R4, R3, R2, 0x7, P0 ;  /* 0x0000000304077211 */ /* 0x000fe200000f3c02 */
[----:B------:R-:W-:Y:S01]  /*0f10*/  IMAD.SHL.U32 R4, R20, 0x8, RZ ;  /* 0x0000000814047824 */ /* 0x000fe200078e00ff */
[----:B------:R-:W-:Y:S01]  /*0f20*/  LOP3.LUT R8, R0, 0x8, R21, 0xf8, !PT ;  /* 0x0000000800087812 */ /* 0x000fe200078ef815 */
[----:B------:R-:W-:Y:S01]  /*0f30*/  BAR.SYNC.DEFER_BLOCKING 0x0 ;  /* 0x0000000000007b1d */ /* 0x000fe20000010000 */
[----:B------:R-:W-:Y:S02]  /*0f40*/  LEA R2, P0, R6, UR8, 0x1 ;  /* 0x0000000806027c11 */ /* 0x000fe4000f8008ff */
[----:B-1----:R-:W-:Y:S02]  /*0f50*/  SHF.R.U32.HI R3, RZ, 0x3, R0 ;  /* 0x00000003ff037819 */ /* 0x002fe40000011600 */
[----:B------:R-:W-:-:S02]  /*0f60*/  LOP3.LUT R0, R5, 0x1c0, RZ, 0xc0, !PT ;  /* 0x000001c005007812 */ /* 0x000fc400078ec0ff */
[----:B------:R-:W-:Y:S02]  /*0f70*/  LOP3.LUT R8, R8, R3, RZ, 0x3c, !PT ;  /* 0x0000000308087212 */ /* 0x000fe400078e3cff */
[----:B------:R-:W-:Y:S02]  /*0f80*/  LEA.HI.X R3, R6, UR9, R7, 0x1, P0 ;  /* 0x0000000906037c11 */ /* 0x000fe400080f0c07 */
[----:B------:R-:W-:Y:S02]  /*0f90*/  IADD3 R6, P0, R2, UR20, RZ ;  /* 0x0000001402067c10 */ /* 0x000fe4000ff1e0ff */
[----:B------:R-:W-:Y:S01]  /*0fa0*/  LOP3.LUT R5, R0, 0x8, R4, 0xf8, !PT ;  /* 0x0000000800057812 */ /* 0x000fe200078ef804 */
[----:B------:R-:W-:Y:S01]  /*0fb0*/  @!PT LDS RZ, [RZ] ;  /* 0x00000000fffff984 */ /* 0x000fe20000000800 */
[----:B------:R-:W-:Y:S01]  /*0fc0*/  @!PT LDS RZ, [RZ] ;  /* 0x00000000fffff984 */ /* 0x000fe20000000800 */
[----:B------:R-:W-:Y:S01]  /*0fd0*/  @!PT LDS RZ, [RZ] ;  /* 0x00000000fffff984 */ /* 0x000fe20000000800 */
[----:B------:R1:W-:Y:S01]  /*0fe0*/  LDGSTS.E.BYPASS.LTC128B.128 [R242+0x8000], desc[UR14][R2.64] ;  /* 0x0800000002f27fae */ /* 0x0003e2000b901d4e */
[----:B------:R-:W-:Y:S01]  /*0ff0*/  SHF.R.U32.HI R4, RZ, 0x3, R0 ;  /* 0x00000003ff047819 */ /* 0x000fe20000011600 */
[----:B------:R-:W-:Y:S01]  /*1000*/  IMAD R0, R20, 0x200, R8 ;  /* 0x0000020014007824 */ /* 0x000fe200078e0208 */
[----:B------:R-:W-:-:S02]  /*1010*/  IADD3 R8, P1, R6, UR20, RZ ;  /* 0x0000001406087c10 */ /* 0x000fc4000ff3e0ff */
[----:B------:R-:W-:Y:S02]  /*1020*/  IADD3.X R7, R3, UR21, RZ, P0, !PT ;  /* 0x0000001503077c10 */ /* 0x000fe400087fe4ff */
[----:B------:R-:W-:Y:S02]  /*1030*/  LOP3.LUT R252, R5, R4, RZ, 0x3c, !PT ;  /* 0x0000000405fc7212 */ /* 0x000fe400078e3cff */
[----:B------:R-:W-:Y:S01]  /*1040*/  IADD3 R4, P0, R8, UR20, RZ ;  /* 0x0000001408047c10 */ /* 0x000fe2000ff1e0ff */
[----:B------:R2:W-:Y:S01]  /*1050*/  LDGSTS.E.BYPASS.LTC128B.128 [R242+0x8800], desc[UR14][R6.64] ;  /* 0x0880000006f27fae */ /* 0x0005e2000b901d4e */
[----:B------:R-:W-:Y:S02]  /*1060*/  IADD3.X R9, R7, UR21, RZ, P1, !PT ;  /* 0x0000001507097c10 */ /* 0x000fe40008ffe4ff */
[----:B------:R-:W-:Y:S02]  /*1070*/  LEA R229, R0, UR4, 0x1 ;  /* 0x0000000400e57c11 */ /* 0x000fe4000f8e08ff */
[----:B------:R-:W-:Y:S01]  /*1080*/  IADD3.X R5, R9, UR21, RZ, P0, !PT ;  /* 0x0000001509057c10 */ /* 0x000fe200087fe4ff */
[----:B------:R4:W-:Y:S02]  /*1090*/  LDGSTS.E.BYPASS.LTC128B.128 [R242+0x9000], desc[UR14][R8.64] ;  /* 0x0900000008f27fae */ /* 0x0009e4000b901d4e */
[----:B------:R-:W-:-:S02]  /*10a0*/  VIADD R234, R229, 0x40 ;  /* 0x00000040e5ea7836 */ /* 0x000fc40000000000 */
[----:B------:R5:W-:Y:S01]  /*10b0*/  LDGSTS.E.BYPASS.LTC128B.128 [R242+0x9800], desc[UR14][R4.64] ;  /* 0x0980000004f27fae */ /* 0x000be2000b901d4e */
[----:B-1----:R-:W-:Y:S01]  /*10c0*/  IMAD.SHL.U32 R3, R19, 0x40, RZ ;  /* 0x0000004013037824 */ /* 0x002fe200078e00ff */
[----:B------:R-:W-:-:S04]  /*10d0*/  IADD3 R2, P1, R4, UR20, RZ ;  /* 0x0000001404027c10 */ /* 0x000fc8000ff3e0ff */
[----:B------:R-:W-:Y:S02]  /*10e0*/  LOP3.LUT R10, R3, 0xfffffe00, RZ, 0xc0, !PT ;  /* 0xfffffe00030a7812 */ /* 0x000fe400078ec0ff */
[----:B------:R-:W-:Y:S02]  /*10f0*/  IADD3.X R3, R5, UR21, RZ, P1, !PT ;  /* 0x0000001505037c10 */ /* 0x000fe40008ffe4ff */
[----:B--2---:R-:W-:Y:S01]  /*1100*/  IADD3 R6, P0, R2, UR20, RZ ;  /* 0x0000001402067c10 */ /* 0x004fe2000ff1e0ff */
[----:B------:R-:W-:Y:S03]  /*1110*/  STL [R1+0xc], R10 ;  /* 0x00000c0a01007387 */ /* 0x000fe60000100800 */
[----:B------:R-:W-:Y:S01]  /*1120*/  IADD3.X R7, R3, UR21, RZ, P0, !PT ;  /* 0x0000001503077c10 */ /* 0x000fe200087fe4ff */
[----:B------:R1:W-:Y:S01]  /*1130*/  LDGSTS.E.BYPASS.LTC128B.128 [R242+0xa000], desc[UR14][R2.64] ;  /* 0x0a00000002f27fae */ /* 0x0003e2000b901d4e */
[----:B----4-:R-:W-:-:S03]  /*1140*/  IMAD R9, R235, 0x400, R10 ;  /* 0x00000400eb097824 */ /* 0x010fc600078e020a */
[----:B------:R-:W-:Y:S01]  /*1150*/  LDGSTS.E.BYPASS.LTC128B.128 [R242+0xa800], desc[UR14][R6.64] ;  /* 0x0a80000006f27fae */ /* 0x000fe2000b901d4e */
[----:B-----5:R-:W-:-:S04]  /*1160*/  IADD3 R4, P1, R6, UR20, RZ ;  /* 0x0000001406047c10 */ /* 0x020fc8000ff3e0ff */
[----:B------:R-:W-:Y:S02]  /*1170*/  IADD3 R8, P0, R4, UR20, RZ ;  /* 0x0000001404087c10 */ /* 0x000fe4000ff1e0ff */
[----:B------:R-:W-:Y:S02]  /*1180*/  IADD3.X R5, R7, UR21, RZ, P1, !PT ;  /* 0x0000001507057c10 */ /* 0x000fe40008ffe4ff */
[----:B------:R-:W-:-:S03]  /*1190*/  LOP3.LUT P1, RZ, R82, 0x4, RZ, 0xc0, !PT ;  /* 0x0000000452ff7812 */ /* 0x000fc6000782c0ff */
[----:B------:R2:W-:Y:S01]  /*11a0*/  LDGSTS.E.BYPASS.LTC128B.128 [R242+0xb000], desc[UR14][R4.64] ;  /* 0x0b00000004f27fae */ /* 0x0005e2000b901d4e */
[----:B-1----:R-:W-:Y:S01]  /*11b0*/  IMAD.IADD R2, R9, 0x1, R252 ;  /* 0x0000000109027824 */ /* 0x002fe200078e02fc */
[----:B------:R-:W-:Y:S02]  /*11c0*/  IADD3.X R9, R5, UR21, RZ, P0, !PT ;  /* 0x0000001505097c10 */ /* 0x000fe400087fe4ff */
[----:B------:R-:W-:Y:S02]  /*11d0*/  LEA R3, R0, UR5, 0x1 ;  /* 0x0000000500037c11 */ /* 0x000fe4000f8e08ff */
[----:B------:R-:W-:Y:S01]  /*11e0*/  LEA R230, R2, UR5, 0x1 ;  /* 0x0000000502e67c11 */ /* 0x000fe2000f8e08ff */
[----:B------:R1:W-:Y:S01]  /*11f0*/  LDGSTS.E.BYPASS.LTC128B.128 [R242+0xb800], desc[UR14][R8.64] ;  /* 0x0b80000008f27fae */ /* 0x0003e2000b901d4e */
[----:B------:R-:W-:-:S03]  /*1200*/  LOP3.LUT P0, RZ, R80, 0x2, RZ, 0xc0, !PT ;  /* 0x0000000250ff7812 */ /* 0x000fc6000780c0ff */
[----:B------:R-:W-:Y:S04]  /*1210*/  LDSM.16.M88.4 R12, [R3+0x4000] ;  /* 0x00400000030c783b */ /* 0x000fe80000000200 */
[----:B------:R-:W-:Y:S04]  /*1220*/  LDSM.16.M88.4 R20, [R3+0x7000] ;  /* 0x007000000314783b */ /* 0x000fe80000000200 */
[----:B--2---:R-:W2:Y:S04]  /*1230*/  LDSM.16.M88.4 R4, [R230+0x2000] ;  /* 0x00200000e604783b */ /* 0x004ea80000000200 */
[----:B------:R-:W-:Y:S04]  /*1240*/  LDSM.16.M88.4 R16, [R3+0x7800] ;  /* 0x007800000310783b */ /* 0x000fe80000000200 */
[----:B------:R-:W-:Y:S04]  /*1250*/  LDSM.16.M88.4 R40, [R3+0x4800] ;  /* 0x004800000328783b */ /* 0x000fe80000000200 */
[----:B------:R-:W-:Y:S04]  /*1260*/  LDSM.16.M88.4 R36, [R3+0x5000] ;  /* 0x005000000324783b */ /* 0x000fe80000000200 */
[----:B-1----:R-:W1:Y:S04]  /*1270*/  LDSM.16.M88.4 R8, [R230] ;  /* 0x00000000e608783b */ /* 0x002e680000000200 */
[----:B------:R-:W4:Y:S04]  /*1280*/  LDSM.16.M88.4 R32, [R3+0x5800] ;  /* 0x005800000320783b */ /* 0x000f280000000200 */
[----:B------:R-:W5:Y:S04]  /*1290*/  LDSM.16.M88.4 R28, [R3+0x6000] ;  /* 0x00600000031c783b */ /* 0x000f680000000200 */
[----:B------:R3:W5:Y:S04]  /*12a0*/  LDSM.16.M88.4 R24, [R3+0x6800] ;  /* 0x006800000318783b */ /* 0x0007680000000200 */
[----:B------:R-:W0:Y:S01]  /*12b0*/  LDGDEPBAR ;  /* 0x00000000000079af */ /* 0x000e220000000000 */
[C---:B--2---:R-:W-:Y:S06]  /*12c0*/  HMMA.16816.F32 R44, R4.reuse, R12, RZ ;  /* 0x0000000c042c723c */ /* 0x044fec00000018ff */
[----:B------:R-:W-:Y:S01]  /*12d0*/  HMMA.16816.F32 R84, R4, R14, RZ ;  /* 0x0000000e0454723c */ /* 0x000fe200000018ff */
[----:B---3--:R-:W-:-:S05]  /*12e0*/  IMAD.MOV.U32 R3, RZ, RZ, 0x20 ;  /* 0x00000020ff037424 */ /* 0x008fca00078e00ff */
[----:B------:R-:W-:Y:S01]  /*12f0*/  HMMA.16816.F32 R124, R4, R20, RZ ;  /* 0x00000014047c723c */ /* 0x000fe200000018ff */
[----:B------:R-:W-:Y:S02]  /*1300*/  SEL R2, R3, 0xffffffe0, !P0 ;  /* 0xffffffe003027807 */ /* 0x000fe40004000000 */
[----:B------:R-:W-:-:S03]  /*1310*/  LOP3.LUT P0, RZ, R82, 0x2, RZ, 0xc0, !PT ;  /* 0x0000000252ff7812 */ /* 0x000fc6000780c0ff */
[C---:B-1----:R-:W-:Y:S01]  /*1320*/  HMMA.16816.F32 R164, R8.reuse, R12, RZ ;  /* 0x0000000c08a4723c */ /* 0x042fe200000018ff */
[----:B------:R-:W-:Y:S01]  /*1330*/  IMAD.IADD R228, R229, 0x1, R2 ;  /* 0x00000001e5e47824 */ /* 0x000fe200078e0202 */
[----:B------:R-:W-:Y:S02]  /*1340*/  SEL R0, R3, 0xffffffe0, !P0 ;  /* 0xffffffe003007807 */ /* 0x000fe40004000000 */
[----:B------:R-:W-:Y:S02]  /*1350*/  LOP3.LUT P0, RZ, R80, 0x4, RZ, 0xc0, !PT ;  /* 0x0000000450ff7812 */ /* 0x000fe4000780c0ff */
[----:B------:R-:W-:Y:S01]  /*1360*/  HMMA.16816.F32 R160, R8, R14, RZ ;  /* 0x0000000e08a0723c */ /* 0x000fe200000018ff */
[----:B------:R-:W-:Y:S01]  /*1370*/  LDSM.16.M88.4 R112, [R228] ;  /* 0x00000000e470783b */ /* 0x000fe20000000200 */
[----:B------:R-:W-:-:S03]  /*1380*/  IMAD.IADD R233, R230, 0x1, R0 ;  /* 0x00000001e6e97824 */ /* 0x000fc600078e0200 */
[----:B------:R-:W-:Y:S01]  /*1390*/  LDSM.16.M88.4 R96, [R228+0x2000] ;  /* 0x00200000e460783b */ /* 0x000fe20000000200 */
[----:B------:R-:W-:Y:S03]  /*13a0*/  HMMA.16816.F32 R128, R4, R22, RZ ;  /* 0x000000160480723c */ /* 0x000fe600000018ff */
[----:B------:R-:W1:Y:S03]  /*13b0*/  LDSM.16.M88.4 R12, [R233+0x2000] ;  /* 0x00200000e90c783b */ /* 0x000e660000000200 */
[----:B------:R-:W-:Y:S01]  /*13c0*/  HMMA.16816.F32 R208, R8, R20, RZ ;  /* 0x0000001408d0723c */ /* 0x000fe200000018ff */
[----:B------:R-:W2:Y:S01]  /*13d0*/  LDSM.16.M88.4 R108, [R228+0x800] ;  /* 0x00080000e46c783b */ /* 0x000ea20000000200 */
[----:B------:R-:W-:-:S03]  /*13e0*/  @P0 VIADD R234, R229, 0xffffffc0 ;  /* 0xffffffc0e5ea0836 */ /* 0x000fc60000000000 */
[----:B------:R-:W3:Y:S01]  /*13f0*/  LDSM.16.M88.4 R104, [R228+0x1000] ;  /* 0x00100000e468783b */ /* 0x000ee20000000200 */
[C---:B------:R-:W-:Y:S03]  /*1400*/  HMMA.16816.F32 R148, R8.reuse, R22, RZ ;  /* 0x000000160894723c */ /* 0x040fe600000018ff */
[----:B------:R-:W3:Y:S03]  /*1410*/  LDSM.16.M88.4 R100, [R228+0x1800] ;  /* 0x00180000e464783b */ /* 0x000ee60000000200 */
[----:B------:R-:W-:Y:S01]  /*1420*/  HMMA.16816.F32 R20, R8, R16, RZ ;  /* 0x000000100814723c */ /* 0x000fe200000018ff */
[----:B------:R-:W3:Y:S04]  /*1430*/  LDSM.16.M88.4 R92, [R228+0x2800] ;  /* 0x00280000e45c783b */ /* 0x000ee80000000200 */
[----:B------:R-:W3:Y:S01]  /*1440*/  LDSM.16.M88.4 R88, [R228+0x3000] ;  /* 0x00300000e458783b */ /* 0x000ee20000000200 */
[C---:B------:R-:W-:Y:S06]  /*1450*/  HMMA.16816.F32 R76, R4.reuse, R40, RZ ;  /* 0x00000028044c723c */ /* 0x040fec00000018ff */
[C---:B------:R-:W-:Y:S06]  /*1460*/  HMMA.16816.F32 R72, R4.reuse, R42, RZ ;  /* 0x0000002a0448723c */ /* 0x040fec00000018ff */
[----:B------:R-:W-:Y:S01]  /*1470*/  HMMA.16816.F32 R68, R4, R36, RZ ;  /* 0x000000240444723c */ /* 0x000fe200000018ff */
[----:B------:R-:W-:-:S05]  /*1480*/  IMAD.MOV.U32 R3, RZ, RZ, R151 ;  /* 0x000000ffff037224 */ /* 0x000fca00078e0097 */
[C---:B------:R-:W-:Y:S06]  /*1490*/  HMMA.16816.F32 R64, R4.reuse, R38, RZ ;  /* 0x000000260440723c */ /* 0x040fec00000018ff */
[C---:B----4-:R-:W-:Y:S06]  /*14a0*/  HMMA.16816.F32 R60, R4.reuse, R32, RZ ;  /* 0x00000020043c723c */ /* 0x050fec00000018ff */
[C---:B------:R-:W-:Y:S06]  /*14b0*/  HMMA.16816.F32 R56, R4.reuse, R34, RZ ;  /* 0x000000220438723c */ /* 0x040fec00000018ff */
[C---:B-----5:R-:W-:Y:S06]  /*14c0*/  HMMA.16816.F32 R52, R4.reuse, R28, RZ ;  /* 0x0000001c0434723c */ /* 0x060fec00000018ff */
[C---:B------:R-:W-:Y:S06]  /*14d0*/  HMMA.16816.F32 R48, R4.reuse, R30, RZ ;  /* 0x0000001e0430723c */ /* 0x040fec00000018ff */
[C---:B------:R-:W-:Y:S06]  /*14e0*/  HMMA.16816.F32 R116, R4.reuse, R24, RZ ;  /* 0x000000180474723c */ /* 0x040fec00000018ff */
[C---:B------:R-:W-:Y:S06]  /*14f0*/  HMMA.16816.F32 R120, R4.reuse, R26, RZ ;  /* 0x0000001a0478723c */ /* 0x040fec00000018ff */
[C---:B------:R-:W-:Y:S06]  /*1500*/  HMMA.16816.F32 R132, R4.reuse, R16, RZ ;  /* 0x000000100484723c */ /* 0x040fec00000018ff */
[----:B------:R-:W-:Y:S01]  /*1510*/  HMMA.16816.F32 R136, R4, R18, RZ ;  /* 0x000000120488723c */ /* 0x000fe200000018ff */
[----:B------:R-:W-:-:S02]  /*1520*/  IMAD.MOV.U32 R17, RZ, RZ, R21 ;  /* 0x000000ffff117224 */ /* 0x000fc400078e0015 */
[----:B------:R-:W-:-:S03]  /*1530*/  IMAD.MOV.U32 R16, RZ, RZ, R22 ;  /* 0x000000ffff107224 */ /* 0x000fc600078e0016 */
[----:B------:R-:W-:Y:S01]  /*1540*/  HMMA.16816.F32 R200, R8, R24, RZ ;  /* 0x0000001808c8723c */ /* 0x000fe200000018ff */
[----:B------:R-:W-:Y:S02]  /*1550*/  IMAD.MOV.U32 R7, RZ, RZ, R23 ;  /* 0x000000ffff077224 */ /* 0x000fe400078e0017 */
[----:B------:R-:W-:Y:S02]  /*1560*/  IMAD.MOV.U32 R6, RZ, RZ, R148 ;  /* 0x000000ffff067224 */ /* 0x000fe400078e0094 */
[----:B------:R-:W-:Y:S01]  /*1570*/  IMAD.MOV.U32 R5, RZ, RZ, R149 ;  /* 0x000000ffff057224 */ /* 0x000fe200078e0095 */
[----:B-1----:R-:W-:Y:S01]  /*1580*/  HMMA.16816.F32 R236, R12, R114, R84 ;  /* 0x000000720cec723c */ /* 0x002fe20000001854 */
[----:B------:R-:W-:Y:S02]  /*1590*/  IMAD.MOV.U32 R24, RZ, RZ, R20 ;  /* 0x000000ffff187224 */ /* 0x000fe400078e0014 */
[----:B------:R-:W1:Y:S01]  /*15a0*/  LDSM.16.M88.4 R20, [R228+0x3800] ;  /* 0x00380000e414783b */ /* 0x000e620000000200 */
[----:B------:R-:W-:-:S02]  /*15b0*/  IMAD.MOV.U32 R4, RZ, RZ, R150 ;  /* 0x000000ffff047224 */ /* 0x000fc400078e0096 */
[C---:B------:R-:W-:Y:S01]  /*15c0*/  HMMA.16816.F32 R140, R8.reuse, R40, RZ ;  /* 0x00000028088c723c */ /* 0x040fe200000018ff */
[----:B------:R-:W-:Y:S02]  /*15d0*/  IMAD.MOV.U32 R85, RZ, RZ, R17 ;  /* 0x000000ffff557224 */ /* 0x000fe400078e0011 */
[----:B------:R-:W-:Y:S02]  /*15e0*/  IMAD.MOV.U32 R17, RZ, RZ, R3 ;  /* 0x000000ffff117224 */ /* 0x000fe400078e0003 */
[----:B------:R-:W-:Y:S01]  /*15f0*/  IMAD.MOV.U32 R3, RZ, RZ, 0x40 ;  /* 0x00000040ff037424 */ /* 0x000fe200078e00ff */
[C---:B------:R-:W-:Y:S01]  /*1600*/  HMMA.16816.F32 R144, R8.reuse, R42, RZ ;  /* 0x0000002a0890723c */ /* 0x040fe200000018ff */
[----:B------:R-:W-:Y:S01]  /*1610*/  IMAD.MOV.U32 R86, RZ, RZ, R16 ;  /* 0x000000ffff567224 */ /* 0x000fe200078e0010 */
[----:B------:R-:W-:Y:S01]  /*1620*/  LDSM.16.M88.4 R40, [R234+0x1000] ;  /* 0x00100000ea28783b */ /* 0x000fe20000000200 */
[----:B------:R-:W-:Y:S01]  /*1630*/  IMAD.MOV.U32 R87, RZ, RZ, R7 ;  /* 0x000000ffff577224 */ /* 0x000fe200078e0007 */
[----:B------:R-:W-:Y:S01]  /*1640*/  SEL R3, R3, 0xffffffc0, !P1 ;  /* 0xffffffc003037807 */ /* 0x000fe20004800000 */
[----:B------:R-:W-:Y:S01]  /*1650*/  IMAD.MOV.U32 R16, RZ, RZ, R4 ;  /* 0x000000ffff107224 */ /* 0x000fe200078e0004 */
[----:B------:R-:W-:Y:S01]  /*1660*/  HMMA.16816.F32 R168, R8, R36, RZ ;  /* 0x0000002408a8723c */ /* 0x000fe200000018ff */
[----:B------:R-:W-:-:S02]  /*1670*/  IMAD.MOV.U32 R84, RZ, RZ, R24 ;  /* 0x000000ffff547224 */ /* 0x000fc400078e0018 */
[----:B------:R-:W-:-:S03]  /*1680*/  IMAD.IADD R231, R230, 0x1, R3 ;  /* 0x00000001e6e77824 */ /* 0x000fc600078e0203 */
[C---:B------:R-:W-:Y:S01]  /*1690*/  HMMA.16816.F32 R176, R8.reuse, R38, RZ ;  /* 0x0000002608b0723c */ /* 0x040fe200000018ff */
[----:B------:R-:W-:Y:S05]  /*16a0*/  LDSM.16.M88.4 R36, [R234+0x1800] ;  /* 0x00180000ea24783b */ /* 0x000fea0000000200 */
[C---:B------:R-:W-:Y:S06]  /*16b0*/  HMMA.16816.F32 R180, R8.reuse, R32, RZ ;  /* 0x0000002008b4723c */ /* 0x040fec00000018ff */
[C---:B------:R-:W-:Y:S01]  /*16c0*/  HMMA.16816.F32 R188, R8.reuse, R34, RZ ;  /* 0x0000002208bc723c */ /* 0x040fe200000018ff */
[----:B------:R-:W-:Y:S05]  /*16d0*/  LDSM.16.M88.4 R32, [R234+0x2000] ;  /* 0x00200000ea20783b */ /* 0x000fea0000000200 */
[C---:B------:R-:W-:Y:S06]  /*16e0*/  HMMA.16816.F32 R192, R8.reuse, R28, RZ ;  /* 0x0000001c08c0723c */ /* 0x040fec00000018ff */
[C---:B------:R-:W-:Y:S01]  /*16f0*/  HMMA.16816.F32 R196, R8.reuse, R30, RZ ;  /* 0x0000001e08c4723c */ /* 0x040fe200000018ff */
[----:B------:R-:W-:Y:S05]  /*1700*/  LDSM.16.M88.4 R28, [R234+0x800] ;  /* 0x00080000ea1c783b */ /* 0x000fea0000000200 */
[C---:B------:R-:W-:Y:S01]  /*1710*/  HMMA.16816.F32 R204, R8.reuse, R26, RZ ;  /* 0x0000001a08cc723c */ /* 0x040fe200000018ff */
[----:B------:R-:W-:Y:S05]  /*1720*/  LDSM.16.M88.4 R24, [R234] ;  /* 0x00000000ea18783b */ /* 0x000fea0000000200 */
[----:B------:R-:W-:Y:S01]  /*1730*/  HMMA.16816.F32 R248, R8, R18, RZ ;  /* 0x0000001208f8723c */ /* 0x000fe200000018ff */
[----:B------:R-:W4:Y:S05]  /*1740*/  LDSM.16.M88.4 R8, [R233] ;  /* 0x00000000e908783b */ /* 0x000f2a0000000200 */
[----:B------:R-:W-:Y:S01]  /*1750*/  HMMA.16816.F32 R244, R12, R112, R44 ;  /* 0x000000700cf4723c */ /* 0x000fe2000000182c */
[----:B------:R-:W-:Y:S01]  /*1760*/  IMAD.MOV.U32 R18, RZ, RZ, R6 ;  /* 0x000000ffff127224 */ /* 0x000fe200078e0006 */
[----:B------:R-:W-:Y:S01]  /*1770*/  LDSM.16.M88.4 R44, [R234+0x3800] ;  /* 0x00380000ea2c783b */ /* 0x000fe20000000200 */
[----:B------:R-:W-:-:S03]  /*1780*/  IMAD.MOV.U32 R19, RZ, RZ, R5 ;  /* 0x000000ffff137224 */ /* 0x000fc600078e0005 */
[----:B------:R-:W5:Y:S01]  /*1790*/  LDSM.16.M88.4 R4, [R231+0x2000] ;  /* 0x00200000e704783b */ /* 0x000f620000000200 */
[C---:B------:R-:W-:Y:S03]  /*17a0*/  HMMA.16816.F32 R156, R12.reuse, R96, R52 ;  /* 0x000000600c9c723c */ /* 0x040fe60000001834 */
[----:B------:R-:W5:Y:S03]  /*17b0*/  LDSM.16.M88.4 R52, [R234+0x2800] ;  /* 0x00280000ea34783b */ /* 0x000f660000000200 */
[C---:B------:R-:W-:Y:S01]  /*17c0*/  HMMA.16816.F32 R152, R12.reuse, R98, R48 ;  /* 0x000000620c98723c */ /* 0x040fe20000001830 */
[----:B------:R-:W5:Y:S05]  /*17d0*/  LDSM.16.M88.4 R48, [R234+0x3000] ;  /* 0x00300000ea30783b */ /* 0x000f6a0000000200 */
[C---:B--2---:R-:W-:Y:S06]  /*17e0*/  HMMA.16816.F32 R224, R12.reuse, R108, R76 ;  /* 0x0000006c0ce0723c */ /* 0x044fec000000184c */
[C---:B------:R-:W-:Y:S06]  /*17f0*/  HMMA.16816.F32 R220, R12.reuse, R110, R72 ;  /* 0x0000006e0cdc723c */ /* 0x040fec0000001848 */
[C---:B---3--:R-:W-:Y:S06]  /*1800*/  HMMA.16816.F32 R216, R12.reuse, R104, R68 ;  /* 0x000000680cd8723c */ /* 0x048fec0000001844 */
[C---:B------:R-:W-:Y:S06]  /*1810*/  HMMA.16816.F32 R212, R12.reuse, R106, R64 ;  /* 0x0000006a0cd4723c */ /* 0x040fec0000001840 */
[C---:B------:R-:W-:Y:S06]  /*1820*/  HMMA.16816.F32 R184, R12.reuse, R100, R60 ;  /* 0x000000640cb8723c */ /* 0x040fec000000183c */
[C---:B------:R-:W-:Y:S06]  /*1830*/  HMMA.16816.F32 R172, R12.reuse, R102, R56 ;  /* 0x000000660cac723c */ /* 0x040fec0000001838 */
[C---:B------:R-:W-:Y:S06]  /*1840*/  HMMA.16816.F32 R148, R12.reuse, R92, R116 ;  /* 0x0000005c0c94723c */ /* 0x040fec0000001874 */
[C---:B------:R-:W-:Y:S06]  /*1850*/  HMMA.16816.F32 R72, R12.reuse, R94, R120 ;  /* 0x0000005e0c48723c */ /* 0x040fec0000001878 */
[C---:B------:R-:W-:Y:S06]  /*1860*/  HMMA.16816.F32 R68, R12.reuse, R88, R124 ;  /* 0x000000580c44723c */ /* 0x040fec000000187c */
[C---:B------:R-:W-:Y:S06]  /*1870*/  HMMA.16816.F32 R64, R12.reuse, R90, R128 ;  /* 0x0000005a0c40723c */ /* 0x040fec0000001880 */
[C---:B-1----:R-:W-:Y:S06]  /*1880*/  HMMA.16816.F32 R60, R12.reuse, R20, R132 ;  /* 0x000000140c3c723c */ /* 0x042fec0000001884 */
[----:B------:R-:W-:Y:S01]  /*1890*/  HMMA.16816.F32 R12, R12, R22, R136 ;  /* 0x000000160c0c723c */ /* 0x000fe20000001888 */
[----:B------:R-:W-:-:S02]  /*18a0*/  IMAD.MOV.U32 R132, RZ, RZ, R18 ;  /* 0x000000ffff847224 */ /* 0x000fc400078e0012 */
[----:B------:R-:W-:Y:S02]  /*18b0*/  IMAD.MOV.U32 R133, RZ, RZ, R19 ;  /* 0x000000ffff857224 */ /* 0x000fe400078e0013 */
[----:B------:R-:W-:Y:S01]  /*18c0*/  IMAD.MOV.U32 R134, RZ, RZ, R16 ;  /* 0x000000ffff867224 */ /* 0x000fe200078e0010 */
[C---:B----4-:R-:W-:Y:S01]  /*18d0*/  HMMA.16816.F32 R56, R8.reuse, R112, R164 ;  /* 0x000000700838723c */ /* 0x050fe200000018a4 */
[----:B------:R-:W-:Y:S02]  /*18e0*/  IMAD.MOV.U32 R135, RZ, RZ, R17 ;  /* 0x000000ffff877224 */ /* 0x000fe400078e0011 */
[----:B------:R-:W1:Y:S03]  /*18f0*/  LDSM.16.M88.4 R16, [R231] ;  /* 0x00000000e710783b */ /* 0x000e660000000200 */
[C---:B------:R-:W-:Y:S06]  /*1900*/  HMMA.16816.F32 R76, R8.reuse, R114, R160 ;  /* 0x00000072084c723c */ /* 0x040fec00000018a0 */
[C---:B------:R-:W-:Y:S06]  /*1910*/  HMMA.16816.F32 R124, R8.reuse, R100, R180 ;  /* 0x00000064087c723c */ /* 0x040fec00000018b4 */
[C---:B------:R-:W-:Y:S06]  /*1920*/  HMMA.16816.F32 R120, R8.reuse, R102, R188 ;  /* 0x000000660878723c */ /* 0x040fec00000018bc */
[C---:B------:R-:W-:Y:S06]  /*1930*/  HMMA.16816.F32 R112, R8.reuse, R92, R200 ;  /* 0x0000005c0870723c */ /* 0x040fec00000018c8 */
[C---:B------:R-:W-:Y:S06]  /*1940*/  HMMA.16816.F32 R100, R8.reuse, R94, R204 ;  /* 0x0000005e0864723c */ /* 0x040fec00000018cc */
[C---:B------:R-:W-:Y:S06]  /*1950*/  HMMA.16816.F32 R92, R8.reuse, R20, R84 ;  /* 0x00000014085c723c */ /* 0x040fec0000001854 */
[----:B------:R-:W-:Y:S06]  /*1960*/  HMMA.16816.F32 R84, R8, R22, R248 ;  /* 0x000000160854723c */ /* 0x000fec00000018f8 */
[----:B-----5:R-:W-:Y:S01]  /*1970*/  HMMA.16816.F32 R160, R4, R28, R224 ;  /* 0x0000001c04a0723c */ /* 0x020fe200000018e0 */
[----:B------:R-:W-:-:S02]  /*1980*/  IMAD.MOV.U32 R249, RZ, RZ, R232 ;  /* 0x000000fffff97224 */ /* 0x000fc400078e00e8 */
[----:B------:R-:W-:-:S03]  /*1990*/  IMAD.IADD R232, R0, 0x1, R231 ;  /* 0x0000000100e87824 */ /* 0x000fc600078e02e7 */
[----:B------:R-:W-:Y:S01]  /*19a0*/  HMMA.16816.F32 R128, R8, R108, R140 ;  /* 0x0000006c0880723c */ /* 0x000fe2000000188c */
[----:B------:R-:W-:Y:S01]  /*19b0*/  IMAD.IADD R227, R2, 0x1, R234 ;  /* 0x0000000102e37824 */ /* 0x000fe200078e02ea */
[----:B------:R-:W-:-:S04]  /*19c0*/  LOP3.LUT R2, R240, 0xffffffe0, RZ, 0xc0, !PT ;  /* 0xffffffe0f0027812 */ /* 0x000fc800078ec0ff */
[----:B------:R-:W-:Y:S01]  /*19d0*/  HMMA.16816.F32 R140, R8, R104, R168 ;  /* 0x00000068088c723c */ /* 0x000fe200000018a8 */
[----:B------:R-:W-:Y:S01]  /*19e0*/  LDSM.16.M88.4 R20, [R227+0x800] ;  /* 0x00080000e314783b */ /* 0x000fe20000000200 */
[----:B------:R-:W-:-:S04]  /*19f0*/  IMAD.IADD R2, R241, 0x1, -R2 ;  /* 0x00000001f1027824 */ /* 0x000fc800078e0a02 */
[C---:B------:R-:W-:Y:S06]  /*1a00*/  HMMA.16816.F32 R136, R8.reuse, R106, R176 ;  /* 0x0000006a0888723c */ /* 0x040fec00000018b0 */
[C---:B------:R-:W-:Y:S06]  /*1a10*/  HMMA.16816.F32 R144, R8.reuse, R110, R144 ;  /* 0x0000006e0890723c */ /* 0x040fec0000001890 */
[C---:B------:R-:W-:Y:S06]  /*1a20*/  HMMA.16816.F32 R116, R8.reuse, R96, R192 ;  /* 0x000000600874723c */ /* 0x040fec00000018c0 */
[C---:B------:R-:W-:Y:S06]  /*1a30*/  HMMA.16816.F32 R104, R8.reuse, R98, R196 ;  /* 0x000000620868723c */ /* 0x040fec00000018c4 */
[C---:B------:R-:W-:Y:S06]  /*1a40*/  HMMA.16816.F32 R108, R8.reuse, R88, R208 ;  /* 0x00000058086c723c */ /* 0x040fec00000018d0 */
[----:B------:R-:W-:Y:S01]  /*1a50*/  HMMA.16816.F32 R96, R8, R90, R132 ;  /* 0x0000005a0860723c */ /* 0x000fe20000001884 */
[----:B------:R-:W-:Y:S05]  /*1a60*/  LDSM.16.M88.4 R8, [R232+0x2000] ;  /* 0x00200000e808783b */ /* 0x000fea0000000200 */
[C---:B------:R-:W-:Y:S06]  /*1a70*/  HMMA.16816.F32 R180, R4.reuse, R40, R216 ;  /* 0x0000002804b4723c */ /* 0x040fec00000018d8 */
        /* <DEDUP_REMOVED lines=13> */
[----:B------:R-:W-:Y:S01]  /*1b50*/  HMMA.16816.F32 R152, R4, R46, R12 ;  /* 0x0000002e0498723c */ /* 0x000fe2000000180c */
[----:B------:R-:W2:Y:S04]  /*1b60*/  LDSM.16.M88.4 R4, [R227] ;  /* 0x00000000e304783b */ /* 0x000ea80000000200 */
[----:B------:R-:W3:Y:S01]  /*1b70*/  LDSM.16.M88.4 R12, [R232] ;  /* 0x00000000e80c783b */ /* 0x000ee20000000200 */
[C---:B-1----:R-:W-:Y:S06]  /*1b80*/  HMMA.16816.F32 R56, R16.reuse, R24, R56 ;  /* 0x000000181038723c */ /* 0x042fec0000001838 */
[C---:B------:R-:W-:Y:S06]  /*1b90*/  HMMA.16816.F32 R24, R16.reuse, R26, R76 ;  /* 0x0000001a1018723c */ /* 0x040fec000000184c */
[C---:B------:R-:W-:Y:S06]  /*1ba0*/  HMMA.16816.F32 R64, R16.reuse, R28, R128 ;  /* 0x0000001c1040723c */ /* 0x040fec0000001880 */
[C---:B------:R-:W-:Y:S06]  /*1bb0*/  HMMA.16816.F32 R156, R16.reuse, R32, R116 ;  /* 0x00000020109c723c */ /* 0x040fec0000001874 */
[C---:B------:R-:W-:Y:S01]  /*1bc0*/  HMMA.16816.F32 R148, R16.reuse, R34, R104 ;  /* 0x000000221094723c */ /* 0x040fe20000001868 */
[----:B------:R-:W-:Y:S05]  /*1bd0*/  LDSM.16.M88.4 R32, [R227+0x2800] ;  /* 0x00280000e320783b */ /* 0x000fea0000000200 */
[C---:B------:R-:W-:Y:S06]  /*1be0*/  HMMA.16816.F32 R128, R16.reuse, R52, R112 ;  /* 0x000000341080723c */ /* 0x040fec0000001870 */
[C---:B------:R-:W-:Y:S06]  /*1bf0*/  HMMA.16816.F32 R116, R16.reuse, R48, R108 ;  /* 0x000000301074723c */ /* 0x040fec000000186c */
[C---:B------:R-:W-:Y:S06]  /*1c00*/  HMMA.16816.F32 R112, R16.reuse, R50, R96 ;  /* 0x000000321070723c */ /* 0x040fec0000001860 */
[C---:B------:R-:W-:Y:S06]  /*1c10*/  HMMA.16816.F32 R108, R16.reuse, R44, R92 ;  /* 0x0000002c106c723c */ /* 0x040fec000000185c */
[----:B------:R-:W-:Y:S06]  /*1c20*/  HMMA.16816.F32 R104, R16, R46, R84 ;  /* 0x0000002e1068723c */ /* 0x000fec0000001854 */
[-C--:B--2---:R-:W-:Y:S06]  /*1c30*/  HMMA.16816.F32 R48, R8, R4.reuse, R88 ;  /* 0x000000040830723c */ /* 0x084fec0000001858 */
[----:B---3--:R-:W-:Y:S06]  /*1c40*/  HMMA.16816.F32 R44, R12, R4, R56 ;  /* 0x000000040c2c723c */ /* 0x008fec0000001838 */
[----:B------:R-:W-:Y:S01]  /*1c50*/  HMMA.16816.F32 R168, R16, R36, R124 ;  /* 0x0000002410a8723c */ /* 0x000fe2000000187c */
[----:B------:R-:W-:Y:S01]  /*1c60*/  SHF.R.S32.HI R4, RZ, 0x1f, R2 ;  /* 0x0000001fff047819 */ /* 0x000fe20000011402 */
[----:B------:R-:W-:-:S03]  /*1c70*/  IMAD.SHL.U32 R5, R241, 0x2, RZ ;  /* 0x00000002f1057824 */ /* 0x000fc600078e00ff */
[----:B------:R-:W-:Y:S01]  /*1c80*/  LEA.HI R2, R4, R2, RZ, 0x2 ;  /* 0x0000000204027211 */ /* 0x000fe200078f10ff */
[----:B------:R-:W-:Y:S01]  /*1c90*/  IMAD R4, R235, 0x10, R243 ;  /* 0x00000010eb047824 */ /* 0x000fe200078e02f3 */
[C---:B------:R-:W-:Y:S01]  /*1ca0*/  HMMA.16816.F32 R124, R16.reuse, R54, R100 ;  /* 0x00000036107c723c */ /* 0x040fe20000001864 */
[----:B------:R-:W1:Y:S01]  /*1cb0*/  LDSM.16.M88.4 R52, [R227+0x1800] ;  /* 0x00180000e334783b */ /* 0x000e620000000200 */
[----:B------:R-:W-:Y:S02]  /*1cc0*/  SHF.R.S32.HI R2, RZ, 0x2, R2 ;  /* 0x00000002ff027819 */ /* 0x000fe40000011402 */
[----:B------:R-:W-:Y:S02]  /*1cd0*/  LOP3.LUT R5, R5, 0x6, RZ, 0xc0, !PT ;  /* 0x0000000605057812 */ /* 0x000fe400078ec0ff */
[----:B------:R-:W-:Y:S01]  /*1ce0*/  HMMA.16816.F32 R144, R16, R30, R144 ;  /* 0x0000001e1090723c */ /* 0x000fe20000001890 */
[----:B------:R-:W-:Y:S01]  /*1cf0*/  LDSM.16.M88.4 R28, [R227+0x3000] ;  /* 0x00300000e31c783b */ /* 0x000fe20000000200 */
[----:B------:R-:W-:-:S04]  /*1d00*/  IADD3 R2, R4, 0x1, R2 ;  /* 0x0000000104027810 */ /* 0x000fc80007ffe002 */
[----:B------:R-:W-:Y:S01]  /*1d10*/  HMMA.16816.F32 R140, R16, R40, R140 ;  /* 0x00000028108c723c */ /* 0x000fe2000000188c */
[----:B------:R-:W-:Y:S01]  /*1d20*/  IADD3 R4, R81, -UR19, R2 ;  /* 0x8000001351047c10 */ /* 0x000fe2000fffe002 */
[----:B------:R-:W-:-:S04]  /*1d30*/  IMAD R2, R83, 0x80, R5 ;  /* 0x0000008053027824 */ /* 0x000fc800078e0205 */
[C---:B------:R-:W-:Y:S01]  /*1d40*/  HMMA.16816.F32 R136, R16.reuse, R42, R136 ;  /* 0x0000002a1088723c */ /* 0x040fe20000001888 */
[----:B------:R-:W-:Y:S05]  /*1d50*/  LDSM.16.M88.4 R40, [R227+0x2000] ;  /* 0x00200000e328783b */ /* 0x000fea0000000200 */
[----:B------:R-:W-:Y:S01]  /*1d60*/  HMMA.16816.F32 R164, R16, R38, R120 ;  /* 0x0000002610a4723c */ /* 0x000fe20000001878 */
[----:B------:R-:W2:Y:S05]  /*1d70*/  LDSM.16.M88.4 R36, [R227+0x1000] ;  /* 0x00100000e324783b */ /* 0x000eaa0000000200 */
[----:B------:R-:W-:Y:S01]  /*1d80*/  HMMA.16816.F32 R56, R12, R6, R24 ;  /* 0x000000060c38723c */ /* 0x000fe20000001818 */
[----:B------:R-:W3:Y:S01]  /*1d90*/  LDSM.16.M88.4 R24, [R227+0x3800] ;  /* 0x00380000e318783b */ /* 0x000ee20000000200 */
[----:B------:R-:W-:Y:S01]  /*1da0*/  VIADD R16, R2, 0x1 ;  /* 0x0000000102107836 */ /* 0x000fe20000000000 */
[----:B------:R-:W-:-:S04]  /*1db0*/  DEPBAR.LE SB0, 0x0 ;  /* 0x000080000000791a */ /* 0x000fc80000000000 */
[----:B------:R-:W-:Y:S01]  /*1dc0*/  HMMA.16816.F32 R60, R8, R6, R132 ;  /* 0x00000006083c723c */ /* 0x000fe20000001884 */
[----:B------:R-:W-:-:S05]  /*1dd0*/  VIADD R17, R2, 0x8 ;  /* 0x0000000802117836 */ /* 0x000fca0000000000 */
[----:B------:R-:W-:Y:S01]  /*1de0*/  HMMA.16816.F32 R64, R12, R20, R64 ;  /* 0x000000140c40723c */ /* 0x000fe20000001840 */
[----:B------:R-:W-:-:S05]  /*1df0*/  VIADD R6, R4, UR18 ;  /* 0x0000001204067c36 */ /* 0x000fca0008000000 */
[C-C-:B------:R-:W-:Y:S01]  /*1e00*/  VIADDMNMX R7, R6.reuse, 0x8, R81.reuse, PT ;  /* 0x0000000806077846 */ /* 0x140fe20003800151 */
[C---:B------:R-:W-:Y:S01]  /*1e10*/  HMMA.16816.F32 R68, R8.reuse, R20, R160 ;  /* 0x000000140844723c */ /* 0x040fe200000018a0 */
[C---:B------:R-:W-:Y:S02]  /*1e20*/  VIMNMX R5, R6.reuse, R81, PT ;  /* 0x0000005106057248 */ /* 0x040fe40003fe0100 */
[C-C-:B------:R-:W-:Y:S02]  /*1e30*/  VIADDMNMX R4, R6.reuse, 0x40, R81.reuse, PT ;  /* 0x0000004006047846 */ /* 0x140fe40003800151 */
[----:B------:R-:W-:Y:S01]  /*1e40*/  VIADDMNMX R6, R6, 0x48, R81, PT ;  /* 0x0000004806067846 */ /* 0x000fe20003800151 */
[----:B------:R-:W-:Y:S01]  /*1e50*/  HMMA.16816.F32 R72, R8, R22, R176 ;  /* 0x000000160848723c */ /* 0x000fe200000018b0 */
[----:B------:R-:W-:Y:S02]  /*1e60*/  ISETP.GE.AND P1, PT, R2, R7, PT ;  /* 0x000000070200720c */ /* 0x000fe40003f26270 */
[----:B------:R-:W-:-:S02]  /*1e70*/  ISETP.GE.AND P2, PT, R16, R5, PT ;  /* 0x000000051000720c */ /* 0x000fc40003f46270 */
[C---:B------:R-:W-:Y:S01]  /*1e80*/  ISETP.GE.AND P0, PT, R16.reuse, R7, PT ;  /* 0x000000071000720c */ /* 0x040fe20003f06270 */
[C---:B-1----:R-:W-:Y:S01]  /*1e90*/  HMMA.16816.F32 R84, R8.reuse, R54, R172 ;  /* 0x000000360854723c */ /* 0x042fe200000018ac */
[C---:B------:R-:W-:Y:S02]  /*1ea0*/  ISETP.GE.AND P3, PT, R16.reuse, R4, PT ;  /* 0x000000041000720c */ /* 0x040fe40003f66270 */
[----:B------:R-:W-:Y:S01]  /*1eb0*/  ISETP.GE.AND P4, PT, R16, R6, PT ;  /* 0x000000061000720c */ /* 0x000fe20003f86270 */
[----:B------:R-:W-:Y:S01]  /*1ec0*/  VIADD R16, R2, 0x9 ;  /* 0x0000000902107836 */ /* 0x000fe20000000000 */
[----:B------:R-:W-:Y:S01]  /*1ed0*/  FSEL R160, R46, -INF , !P1 ;  /* 0xff8000002ea07808 */ /* 0x000fe20004800000 */
[----:B--2---:R-:W-:Y:S01]  /*1ee0*/  HMMA.16816.F32 R88, R8, R36, R180 ;  /* 0x000000240858723c */ /* 0x004fe200000018b4 */
[----:B------:R-:W-:Y:S02]  /*1ef0*/  ISETP.GE.AND P1, PT, R17, R4, PT ;  /* 0x000000041100720c */ /* 0x000fe40003f26270 */
[----:B------:R-:W-:-:S02]  /*1f00*/  FSEL R161, R47, -INF , !P0 ;  /* 0xff8000002fa17808 */ /* 0x000fc40004000000 */
[----:B------:R-:W-:Y:S01]  /*1f10*/  FSEL R83, R49, -INF , !P3 ;  /* 0xff80000031537808 */ /* 0x000fe20005800000 */
[C---:B------:R-:W-:Y:S01]  /*1f20*/  HMMA.16816.F32 R76, R8.reuse, R38, R212 ;  /* 0x00000026084c723c */ /* 0x040fe200000018d4 */
[----:B------:R-:W-:Y:S02]  /*1f30*/  FSEL R120, R60, -INF , !P1 ;  /* 0xff8000003c787808 */ /* 0x000fe40004800000 */
[-C--:B------:R-:W-:Y:S02]  /*1f40*/  ISETP.GE.AND P0, PT, R2, R4.reuse, PT ;  /* 0x000000040200720c */ /* 0x080fe40003f06270 */
[----:B------:R-:W-:Y:S01]  /*1f50*/  ISETP.GE.AND P3, PT, R16, R4, PT ;  /* 0x000000041000720c */ /* 0x000fe20003f66270 */
[----:B------:R-:W-:Y:S01]  /*1f60*/  HMMA.16816.F32 R92, R8, R52, R184 ;  /* 0x00000034085c723c */ /* 0x000fe200000018b8 */
[----:B------:R-:W-:Y:S02]  /*1f70*/  ISETP.GE.AND P1, PT, R2, R6, PT ;  /* 0x000000060200720c */ /* 0x000fe40003f26270 */
[----:B------:R-:W-:-:S02]  /*1f80*/  FSEL R82, R48, -INF , !P0 ;  /* 0xff80000030527808 */ /* 0x000fc40004000000 */
[----:B------:R-:W-:Y:S01]  /*1f90*/  FSEL R121, R61, -INF , !P3 ;  /* 0xff8000003d797808 */ /* 0x000fe20005800000 */
[C---:B------:R-:W-:Y:S01]  /*1fa0*/  HMMA.16816.F32 R100, R8.reuse, R40, R196 ;  /* 0x000000280864723c */ /* 0x040fe200000018c4 */
[----:B------:R-:W-:Y:S02]  /*1fb0*/  FSEL R123, R50, -INF , !P1 ;  /* 0xff800000327b7808 */ /* 0x000fe40004800000 */
[C---:B------:R-:W-:Y:S02]  /*1fc0*/  ISETP.GE.AND P0, PT, R16.reuse, R5, PT ;  /* 0x000000051000720c */ /* 0x040fe40003f06270 */
[C---:B------:R-:W-:Y:S01]  /*1fd0*/  ISETP.GE.AND P3, PT, R16.reuse, R7, PT ;  /* 0x000000071000720c */ /* 0x040fe20003f66270 */
[----:B------:R-:W-:Y:S01]  /*1fe0*/  HMMA.16816.F32 R96, R8, R42, R204 ;  /* 0x0000002a0860723c */ /* 0x000fe200000018cc */
[----:B------:R-:W-:Y:S01]  /*1ff0*/  ISETP.GE.AND P1, PT, R16, R6, PT ;  /* 0x000000061000720c */ /* 0x000fe20003f26270 */
[----:B------:R-:W-:Y:S01]  /*2000*/  VIADD R16, R2, 0x10 ;  /* 0x0000001002107836 */ /* 0x000fe20000000000 */
[----:B------:R-:W-:-:S02]  /*2010*/  FSEL R122, R51, -INF , !P4 ;  /* 0xff800000337a7808 */ /* 0x000fc40006000000 */
[----:B------:R-:W-:Y:S01]  /*2020*/  ISETP.GE.AND P5, PT, R2, R5, PT ;  /* 0x000000050200720c */ /* 0x000fe20003fa6270 */
[----:B------:R-:W-:Y:S01]  /*2030*/  HMMA.16816.F32 R48, R12, R22, R144 ;  /* 0x000000160c30723c */ /* 0x000fe20000001890 */
[----:B------:R-:W-:Y:S02]  /*2040*/  ISETP.GE.AND P6, PT, R17, R7, PT ;  /* 0x000000071100720c */ /* 0x000fe40003fc6270 */
[----:B------:R-:W-:Y:S02]  /*2050*/  ISETP.GE.AND P4, PT, R16, R5, PT ;  /* 0x000000051000720c */ /* 0x000fe40003f86270 */
[----:B------:R-:W-:Y:S01]  /*2060*/  FSEL R80, R44, -INF , !P5 ;  /* 0xff8000002c507808 */ /* 0x000fe20006800000 */
[----:B------:R-:W-:Y:S01]  /*2070*/  HMMA.16816.F32 R208, R8, R32, R208 ;  /* 0x0000002008d0723c */ /* 0x000fe200000018d0 */
[----:B------:R-:W-:Y:S02]  /*2080*/  FSEL R81, R45, -INF , !P2 ;  /* 0xff8000002d517808 */ /* 0x000fe40005000000 */
[----:B------:R-:W-:-:S02]  /*2090*/  FSEL R60, R57, -INF , !P0 ;  /* 0xff800000393c7808 */ /* 0x000fc40004000000 */
[----:B------:R-:W-:Y:S01]  /*20a0*/  FSEL R135, R63, -INF , !P1 ;  /* 0xff8000003f877808 */ /* 0x000fe20004800000 */
[C---:B------:R-:W-:Y:S01]  /*20b0*/  HMMA.16816.F32 R200, R8.reuse, R34, R200 ;  /* 0x0000002208c8723c */ /* 0x040fe200000018c8 */
[----:B------:R-:W-:Y:S02]  /*20c0*/  FSEL R144, R58, -INF , !P6 ;  /* 0xff8000003a907808 */ /* 0x000fe40007000000 */
[----:B------:R-:W-:Y:S02]  /*20d0*/  FSEL R145, R59, -INF , !P3 ;  /* 0xff8000003b917808 */ /* 0x000fe40005800000 */
[----:B------:R-:W-:Y:S01]  /*20e0*/  FSEL R57, R64, -INF , !P4 ;  /* 0xff80000040397808 */ /* 0x000fe20006000000 */
[----:B------:R-:W-:Y:S01]  /*20f0*/  HMMA.16816.F32 R216, R8, R28, R216 ;  /* 0x0000001c08d8723c */ /* 0x000fe200000018d8 */
[C---:B------:R-:W-:Y:S01]  /*2100*/  ISETP.GE.AND P2, PT, R17.reuse, R6, PT ;  /* 0x000000061100720c */ /* 0x040fe20003f46270 */
[----:B------:R-:W-:Y:S01]  /*2110*/  BAR.SYNC.DEFER_BLOCKING 0x0 ;  /* 0x0000000000007b1d */ /* 0x000fe20000010000 */
[----:B------:R-:W-:-:S02]  /*2120*/  ISETP.GE.AND P5, PT, R17, R5, PT ;  /* 0x000000051100720c */ /* 0x000fc40003fa6270 */
[----:B------:R-:W-:Y:S01]  /*2130*/  ISETP.GE.AND P0, PT, R16, R4, PT ;  /* 0x000000041000720c */ /* 0x000fe20003f06270 */
[C---:B------:R-:W-:Y:S01]  /*2140*/  HMMA.16816.F32 R192, R8.reuse, R30, R192 ;  /* 0x0000001e08c0723c */ /* 0x040fe200000018c0 */
[----:B------:R-:W-:Y:S02]  /*2150*/  FSEL R56, R56, -INF , !P5 ;  /* 0xff80000038387808 */ /* 0x000fe40006800000 */
[----:B------:R-:W-:Y:S02]  /*2160*/  ISETP.GE.AND P5, PT, R16, R7, PT ;  /* 0x000000071000720c */ /* 0x000fe40003fa6270 */
[----:B------:R-:W-:Y:S01]  /*2170*/  FSEL R58, R68, -INF , !P0 ;  /* 0xff800000443a7808 */ /* 0x000fe20004000000 */
[C---:B---3--:R-:W-:Y:S06]  /*2180*/  HMMA.16816.F32 R188, R8.reuse, R24, R188 ;  /* 0x0000001808bc723c */ /* 0x048fec00000018bc */
[----:B------:R-:W-:Y:S06]  /*2190*/  HMMA.16816.F32 R172, R8, R26, R152 ;  /* 0x0000001a08ac723c */ /* 0x000fec0000001898 */
[----:B------:R-:W-:Y:S01]  /*21a0*/  HMMA.16816.F32 R44, R12, R36, R140 ;  /* 0x000000240c2c723c */ /* 0x000fe2000000188c */
[----:B------:R-:W-:Y:S01]  /*21b0*/  VIADD R8, R2, 0x11 ;  /* 0x0000001102087836 */ /* 0x000fe20000000000 */
[----:B------:R-:W-:Y:S01]  /*21c0*/  FSEL R152, R62, -INF , !P2 ;  /* 0xff8000003e987808 */ /* 0x000fe20005000000 */
[----:B------:R-:W-:Y:S01]  /*21d0*/  VIADD R9, R2, 0x18 ;  /* 0x0000001802097836 */ /* 0x000fe20000000000 */
[----:B------:R-:W-:-:S02]  /*21e0*/  ISETP.GE.AND P2, PT, R16, R6, PT ;  /* 0x000000061000720c */ /* 0x000fc40003f46270 */
[C---:B------:R-:W-:Y:S01]  /*21f0*/  ISETP.GE.AND P6, PT, R8.reuse, R5, PT ;  /* 0x000000050800720c */ /* 0x040fe20003fc6270 */
[C---:B------:R-:W-:Y:S01]  /*2200*/  HMMA.16816.F32 R16, R12.reuse, R38, R136 ;  /* 0x000000260c10723c */ /* 0x040fe20000001888 */
[C---:B------:R-:W-:Y:S02]  /*2210*/  ISETP.GE.AND P1, PT, R8.reuse, R7, PT ;  /* 0x000000070800720c */ /* 0x040fe40003f26270 */
[C---:B------:R-:W-:Y:S02]  /*2220*/  ISETP.GE.AND P3, PT, R8.reuse, R4, PT ;  /* 0x000000040800720c */ /* 0x040fe40003f66270 */
[----:B------:R-:W-:Y:S01]  /*2230*/  ISETP.GE.AND P4, PT, R8, R6, PT ;  /* 0x000000060800720c */ /* 0x000fe20003f86270 */
[----:B------:R-:W-:Y:S01]  /*2240*/  VIADD R8, R2, 0x19 ;  /* 0x0000001902087836 */ /* 0x000fe20000000000 */
[----:B------:R-:W-:Y:S01]  /*2250*/  FSEL R146, R67, -INF , !P1 ;  /* 0xff80000043927808 */ /* 0x000fe20004800000 */
[----:B------:R-:W-:Y:S01]  /*2260*/  HMMA.16816.F32 R20, R12, R52, R168 ;  /* 0x000000340c14723c */ /* 0x000fe200000018a8 */
[----:B------:R-:W-:-:S02]  /*2270*/  FSEL R59, R69, -INF , !P3 ;  /* 0xff800000453b7808 */ /* 0x000fc40005800000 */
[-C--:B------:R-:W-:Y:S02]  /*2280*/  ISETP.GE.AND P1, PT, R9, R4.reuse, PT ;  /* 0x000000040900720c */ /* 0x080fe40003f26270 */
[----:B------:R-:W-:Y:S01]  /*2290*/  ISETP.GE.AND P3, PT, R8, R4, PT ;  /* 0x000000040800720c */ /* 0x000fe20003f66270 */
[C---:B------:R-:W-:Y:S01]  /*22a0*/  HMMA.16816.F32 R52, R12.reuse, R54, R164 ;  /* 0x000000360c34723c */ /* 0x040fe200000018a4 */
[----:B------:R-:W-:Y:S02]  /*22b0*/  FSEL R61, R72, -INF , !P1 ;  /* 0xff800000483d7808 */ /* 0x000fe40004800000 */
[----:B------:R-:W-:Y:S02]  /*22c0*/  FSEL R63, R73, -INF , !P3 ;  /* 0xff800000493f7808 */ /* 0x000fe40005800000 */
[----:B------:R-:W-:Y:S01]  /*22d0*/  FSEL R62, R70, -INF , !P2 ;  /* 0xff800000463e7808 */ /* 0x000fe20005000000 */
[----:B------:R-:W-:Y:S01]  /*22e0*/  HMMA.16816.F32 R36, R12, R30, R112 ;  /* 0x0000001e0c24723c */ /* 0x000fe20000001870 */
[----:B------:R-:W-:-:S02]  /*22f0*/  FSEL R143, R66, -INF , !P5 ;  /* 0xff800000428f7808 */ /* 0x000fc40006800000 */
[C---:B------:R-:W-:Y:S02]  /*2300*/  ISETP.GE.AND P1, PT, R8.reuse, R5, PT ;  /* 0x000000050800720c */ /* 0x040fe40003f26270 */
[C---:B------:R-:W-:Y:S02]  /*2310*/  ISETP.GE.AND P3, PT, R8.reuse, R7, PT ;  /* 0x000000070800720c */ /* 0x040fe40003f66270 */
[-C--:B------:R-:W-:Y:S01]  /*2320*/  ISETP.GE.AND P2, PT, R8, R6.reuse, PT ;  /* 0x000000060800720c */ /* 0x080fe20003f46270 */
[----:B------:R-:W-:Y:S01]  /*2330*/  VIADD R8, R2, 0x20 ;  /* 0x0000002002087836 */ /* 0x000fe20000000000 */
[C---:B------:R-:W-:Y:S02]  /*2340*/  ISETP.GE.AND P5, PT, R9.reuse, R5, PT ;  /* 0x000000050900720c */ /* 0x040fe40003fa6270 */
[----:B------:R-:W-:Y:S02]  /*2350*/  ISETP.GE.AND P0, PT, R9, R6, PT ;  /* 0x000000060900720c */ /* 0x000fe40003f06270 */
[----:B------:R-:W-:-:S02]  /*2360*/  FSEL R72, R71, -INF , !P4 ;  /* 0xff80000047487808 */ /* 0x000fc40006000000 */
[----:B------:R-:W-:Y:S01]  /*2370*/  FSEL R137, R48, -INF , !P5 ;  /* 0xff80000030897808 */ /* 0x000fe20006800000 */
[C---:B------:R-:W-:Y:S01]  /*2380*/  HMMA.16816.F32 R68, R12.reuse, R40, R156 ;  /* 0x000000280c44723c */ /* 0x040fe2000000189c */
[----:B------:R-:W-:Y:S02]  /*2390*/  FSEL R138, R49, -INF , !P1 ;  /* 0xff800000318a7808 */ /* 0x000fe40004800000 */
[----:B------:R-:W-:Y:S02]  /*23a0*/  FSEL R74, R74, -INF , !P0 ;  /* 0xff8000004a4a7808 */ /* 0x000fe40004000000 */
[----:B------:R-:W-:Y:S02]  /*23b0*/  FSEL R140, R65, -INF , !P6 ;  /* 0xff800000418c7808 */ /* 0x000fe40007000000 */
[C---:B------:R-:W-:Y:S01]  /*23c0*/  ISETP.GE.AND P4, PT, R8.reuse, R5, PT ;  /* 0x000000050800720c */ /* 0x040fe20003f86270 */
[----:B------:R-:W-:Y:S01]  /*23d0*/  HMMA.16816.F32 R64, R12, R42, R148 ;  /* 0x0000002a0c40723c */ /* 0x000fe20000001894 */
[----:B------:R-:W-:-:S02]  /*23e0*/  ISETP.GE.AND P5, PT, R8, R7, PT ;  /* 0x000000070800720c */ /* 0x000fc40003fa6270 */
[C---:B------:R-:W-:Y:S02]  /*23f0*/  ISETP.GE.AND P1, PT, R8.reuse, R4, PT ;  /* 0x000000040800720c */ /* 0x040fe40003f26270 */
[----:B------:R-:W-:Y:S01]  /*2400*/  ISETP.GE.AND P0, PT, R8, R6, PT ;  /* 0x000000060800720c */ /* 0x000fe20003f06270 */
[C---:B------:R-:W-:Y:S01]  /*2410*/  VIADD R8, R2.reuse, 0x21 ;  /* 0x0000002102087836 */ /* 0x040fe20000000000 */
[----:B------:R-:W-:Y:S01]  /*2420*/  ISETP.GE.AND P6, PT, R9, R7, PT ;  /* 0x000000070900720c */ /* 0x000fe20003fc6270 */
[----:B------:R-:W-:Y:S01]  /*2430*/  VIADD R9, R2, 0x28 ;  /* 0x0000002802097836 */ /* 0x000fe20000000000 */
[----:B------:R-:W-:Y:S01]  /*2440*/  FSEL R133, R75, -INF , !P2 ;  /* 0xff8000004b857808 */ /* 0x000fe20005000000 */
[----:B------:R-:W-:Y:S01]  /*2450*/  HMMA.16816.F32 R40, R12, R34, R124 ;  /* 0x000000220c28723c */ /* 0x000fe2000000187c */
[----:B------:R-:W-:Y:S02]  /*2460*/  FSEL R141, R50, -INF , !P6 ;  /* 0xff800000328d7808 */ /* 0x000fe40007000000 */
[----:B------:R-:W-:-:S02]  /*2470*/  FSEL R142, R51, -INF , !P3 ;  /* 0xff800000338e7808 */ /* 0x000fc40005800000 */
[----:B------:R-:W-:Y:S01]  /*2480*/  FSEL R162, R44, -INF , !P4 ;  /* 0xff8000002ca27808 */ /* 0x000fe20006000000 */
[C---:B------:R-:W-:Y:S01]  /*2490*/  HMMA.16816.F32 R48, R12.reuse, R32, R128 ;  /* 0x000000200c30723c */ /* 0x040fe20000001880 */
[C---:B------:R-:W-:Y:S02]  /*24a0*/  ISETP.GE.AND P6, PT, R8.reuse, R5, PT ;  /* 0x000000050800720c */ /* 0x040fe40003fc6270 */
[C---:B------:R-:W-:Y:S02]  /*24b0*/  ISETP.GE.AND P2, PT, R8.reuse, R7, PT ;  /* 0x000000070800720c */ /* 0x040fe40003f46270 */
[C---:B------:R-:W-:Y:S01]  /*24c0*/  ISETP.GE.AND P3, PT, R8.reuse, R4, PT ;  /* 0x000000040800720c */ /* 0x040fe20003f66270 */
[----:B------:R-:W-:Y:S01]  /*24d0*/  HMMA.16816.F32 R32, R12, R24, R108 ;  /* 0x000000180c20723c */ /* 0x000fe2000000186c */
[----:B------:R-:W-:Y:S01]  /*24e0*/  ISETP.GE.AND P4, PT, R8, R6, PT ;  /* 0x000000060800720c */ /* 0x000fe20003f86270 */
[----:B------:R-:W-:Y:S01]  /*24f0*/  VIADD R8, R2, 0x29 ;  /* 0x0000002902087836 */ /* 0x000fe20000000000 */
[----:B------:R-:W-:-:S02]  /*2500*/  FSEL R156, R47, -INF , !P2 ;  /* 0xff8000002f9c7808 */ /* 0x000fc40005000000 */
[----:B------:R-:W-:Y:S02]  /*2510*/  FSEL R154, R89, -INF , !P3 ;  /* 0xff800000599a7808 */ /* 0x000fe40005800000 */
[-C--:B------:R-:W-:Y:S02]  /*2520*/  ISETP.GE.AND P2, PT, R9, R4.reuse, PT ;  /* 0x000000040900720c */ /* 0x080fe40003f46270 */
[----:B------:R-:W-:Y:S02]  /*2530*/  ISETP.GE.AND P3, PT, R8, R4, PT ;  /* 0x000000040800720c */ /* 0x000fe40003f66270 */
[----:B------:R-:W-:Y:S02]  /*2540*/  FSEL R147, R76, -INF , !P2 ;  /* 0xff8000004c937808 */ /* 0x000fe40005000000 */
[----:B------:R-:W-:Y:S02]  /*2550*/  FSEL R148, R77, -INF , !P3 ;  /* 0xff8000004d947808 */ /* 0x000fe40005800000 */
[----:B------:R-:W-:-:S02]  /*2560*/  FSEL R149, R90, -INF , !P0 ;  /* 0xff8000005a957808 */ /* 0x000fc40004000000 */
[----:B------:R-:W-:Y:S02]  /*2570*/  FSEL R157, R46, -INF , !P5 ;  /* 0xff8000002e9d7808 */ /* 0x000fe40006800000 */
[----:B------:R-:W-:Y:S02]  /*2580*/  FSEL R155, R88, -INF , !P1 ;  /* 0xff800000589b7808 */ /* 0x000fe40004800000 */
[C---:B------:R-:W-:Y:S02]  /*2590*/  ISETP.GE.AND P2, PT, R8.reuse, R5, PT ;  /* 0x000000050800720c */ /* 0x040fe40003f46270 */
[C---:B------:R-:W-:Y:S02]  /*25a0*/  ISETP.GE.AND P3, PT, R8.reuse, R7, PT ;  /* 0x000000070800720c */ /* 0x040fe40003f66270 */
[----:B------:R-:W-:Y:S01]  /*25b0*/  ISETP.GE.AND P0, PT, R8, R6, PT ;  /* 0x000000060800720c */ /* 0x000fe20003f06270 */
[----:B------:R-:W-:Y:S01]  /*25c0*/  VIADD R8, R2, 0x30 ;  /* 0x0000003002087836 */ /* 0x000fe20000000000 */
[----:B------:R-:W-:-:S02]  /*25d0*/  ISETP.GE.AND P5, PT, R9, R5, PT ;  /* 0x000000050900720c */ /* 0x000fc40003fa6270 */
[----:B------:R-:W-:Y:S02]  /*25e0*/  ISETP.GE.AND P1, PT, R9, R6, PT ;  /* 0x000000060900720c */ /* 0x000fe40003f26270 */
[----:B------:R-:W-:Y:S02]  /*25f0*/  FSEL R130, R91, -INF , !P4 ;  /* 0xff8000005b827808 */ /* 0x000fe40006000000 */
[----:B------:R-:W-:Y:S02]  /*2600*/  FSEL R129, R16, -INF , !P5 ;  /* 0xff80000010817808 */ /* 0x000fe40006800000 */
[----:B------:R-:W-:Y:S02]  /*2610*/  FSEL R128, R17, -INF , !P2 ;  /* 0xff80000011807808 */ /* 0x000fe40005000000 */
[----:B------:R-:W-:Y:S02]  /*2620*/  FSEL R131, R78, -INF , !P1 ;  /* 0xff8000004e837808 */ /* 0x000fe40004800000 */
[----:B------:R-:W-:-:S02]  /*2630*/  FSEL R153, R45, -INF , !P6 ;  /* 0xff8000002d997808 */ /* 0x000fc40007000000 */
[C---:B------:R-:W-:Y:S01]  /*2640*/  ISETP.GE.AND P5, PT, R8.reuse, R5, PT ;  /* 0x000000050800720c */ /* 0x040fe20003fa6270 */
[C---:B------:R-:W-:Y:S01]  /*2650*/  HMMA.16816.F32 R44, R12.reuse, R28, R116 ;  /* 0x0000001c0c2c723c */ /* 0x040fe20000001874 */
[CC--:B------:R-:W-:Y:S02]  /*2660*/  ISETP.GE.AND P4, PT, R8.reuse, R7.reuse, PT ;  /* 0x000000070800720c */ /* 0x0c0fe40003f86270 */
[C---:B------:R-:W-:Y:S02]  /*2670*/  ISETP.GE.AND P2, PT, R8.reuse, R4, PT ;  /* 0x000000040800720c */ /* 0x040fe40003f46270 */
[----:B------:R-:W-:Y:S01]  /*2680*/  ISETP.GE.AND P1, PT, R8, R6, PT ;  /* 0x000000060800720c */ /* 0x000fe20003f26270 */
[C---:B------:R-:W-:Y:S01]  /*2690*/  VIADD R8, R2.reuse, 0x31 ;  /* 0x0000003102087836 */ /* 0x040fe20000000000 */
[----:B------:R-:W-:Y:S01]  /*26a0*/  ISETP.GE.AND P6, PT, R9, R7, PT ;  /* 0x000000070900720c */ /* 0x000fe20003fc6270 */
[----:B------:R-:W-:Y:S01]  /*26b0*/  VIADD R9, R2, 0x38 ;  /* 0x0000003802097836 */ /* 0x000fe20000000000 */
[----:B------:R-:W-:Y:S01]  /*26c0*/  FSEL R124, R79, -INF , !P0 ;  /* 0xff8000004f7c7808 */ /* 0x000fe20004000000 */
[----:B------:R-:W-:Y:S01]  /*26d0*/  HMMA.16816.F32 R28, R12, R26, R104 ;  /* 0x0000001a0c1c723c */ /* 0x000fe20000001868 */
[----:B------:R-:W-:-:S02]  /*26e0*/  FSEL R126, R18, -INF , !P6 ;  /* 0xff800000127e7808 */ /* 0x000fc40007000000 */
[----:B------:R-:W-:Y:S02]  /*26f0*/  FSEL R125, R19, -INF , !P3 ;  /* 0xff800000137d7808 */ /* 0x000fe40005800000 */
[----:B------:R-:W-:Y:S02]  /*2700*/  FSEL R170, R20, -INF , !P5 ;  /* 0xff80000014aa7808 */ /* 0x000fe40006800000 */
[C---:B------:R-:W-:Y:S02]  /*2710*/  ISETP.GE.AND P6, PT, R8.reuse, R5, PT ;  /* 0x000000050800720c */ /* 0x040fe40003fc6270 */
[C---:B------:R-:W-:Y:S02]  /*2720*/  ISETP.GE.AND P0, PT, R8.reuse, R7, PT ;  /* 0x000000070800720c */ /* 0x040fe40003f06270 */
[C---:B------:R-:W-:Y:S02]  /*2730*/  ISETP.GE.AND P3, PT, R8.reuse, R4, PT ;  /* 0x000000040800720c */ /* 0x040fe40003f66270 */
[----:B------:R-:W-:Y:S01]  /*2740*/  ISETP.GE.AND P5, PT, R8, R6, PT ;  /* 0x000000060800720c */ /* 0x000fe20003fa6270 */
[C---:B------:R-:W-:Y:S01]  /*2750*/  VIADD R8, R2.reuse, 0x39 ;  /* 0x0000003902087836 */ /* 0x040fe20000000000 */
[----:B------:R-:W-:Y:S01]  /*2760*/  FSEL R163, R21, -INF , !P6 ;  /* 0xff80000015a37808 */ /* 0x000fe20007000000 */
[----:B------:R-:W-:Y:S01]  /*2770*/  VIADD R21, R2, 0x41 ;  /* 0x0000004102157836 */ /* 0x000fe20000000000 */
[----:B------:R-:W-:-:S02]  /*2780*/  FSEL R164, R93, -INF , !P3 ;  /* 0xff8000005da47808 */ /* 0x000fc40005800000 */
[----:B------:R-:W-:Y:S01]  /*2790*/  FSEL R167, R22, -INF , !P4 ;  /* 0xff80000016a77808 */ /* 0x000fe20006000000 */
[C---:B------:R-:W-:Y:S01]  /*27a0*/  VIADD R22, R2.reuse, 0x48 ;  /* 0x0000004802167836 */ /* 0x040fe20000000000 */
[----:B------:R-:W-:Y:S01]  /*27b0*/  FSEL R166, R23, -INF , !P0 ;  /* 0xff80000017a67808 */ /* 0x000fe20004000000 */
[----:B------:R-:W-:Y:S01]  /*27c0*/  VIADD R23, R2, 0x49 ;  /* 0x0000004902177836 */ /* 0x000fe20000000000 */
[CC--:B------:R-:W-:Y:S02]  /*27d0*/  ISETP.GE.AND P6, PT, R9.reuse, R4.reuse, PT ;  /* 0x000000040900720c */ /* 0x0c0fe40003fc6270 */
[----:B------:R-:W-:Y:S02]  /*27e0*/  ISETP.GE.AND P3, PT, R8, R4, PT ;  /* 0x000000040800720c */ /* 0x000fe40003f66270 */
[----:B------:R-:W-:Y:S02]  /*27f0*/  ISETP.GE.AND P0, PT, R9, R5, PT ;  /* 0x000000050900720c */ /* 0x000fe40003f06270 */
[----:B------:R-:W-:-:S02]  /*2800*/  FSEL R151, R84, -INF , !P6 ;  /* 0xff80000054977808 */ /* 0x000fc40007000000 */
[----:B------:R-:W-:Y:S02]  /*2810*/  FSEL R158, R85, -INF , !P3 ;  /* 0xff800000559e7808 */ /* 0x000fe40005800000 */
[----:B------:R-:W-:Y:S02]  /*2820*/  FSEL R168, R94, -INF , !P1 ;  /* 0xff8000005ea87808 */ /* 0x000fe40004800000 */
[C---:B------:R-:W-:Y:S02]  /*2830*/  ISETP.GE.AND P6, PT, R8.reuse, R5, PT ;  /* 0x000000050800720c */ /* 0x040fe40003fc6270 */
[C---:B------:R-:W-:Y:S02]  /*2840*/  ISETP.GE.AND P3, PT, R8.reuse, R7, PT ;  /* 0x000000070800720c */ /* 0x040fe40003f66270 */
[----:B------:R-:W-:Y:S01]  /*2850*/  ISETP.GE.AND P1, PT, R8, R6, PT ;  /* 0x000000060800720c */ /* 0x000fe20003f26270 */
[----:B------:R-:W-:Y:S01]  /*2860*/  VIADD R8, R2, 0x40 ;  /* 0x0000004002087836 */ /* 0x000fe20000000000 */
[----:B------:R-:W-:-:S02]  /*2870*/  FSEL R150, R52, -INF , !P0 ;  /* 0xff80000034967808 */ /* 0x000fc40004000000 */
[----:B------:R-:W-:Y:S02]  /*2880*/  ISETP.GE.AND P0, PT, R22, R4, PT ;  /* 0x000000041600720c */ /* 0x000fe40003f06270 */
[----:B------:R-:W-:Y:S02]  /*2890*/  FSEL R165, R92, -INF , !P2 ;  /* 0xff8000005ca57808 */ /* 0x000fe40005000000 */
[----:B------:R-:W-:Y:S02]  /*28a0*/  FSEL R183, R96, -INF , !P0 ;  /* 0xff80000060b77808 */ /* 0x000fe40004000000 */
[----:B------:R-:W-:Y:S02]  /*28b0*/  ISETP.GE.AND P0, PT, R8, R6, PT ;  /* 0x000000060800720c */ /* 0x000fe40003f06270 */
[----:B------:R-:W-:Y:S02]  /*28c0*/  FSEL R176, R87, -INF , !P1 ;  /* 0xff80000057b07808 */ /* 0x000fe40004800000 */
[----:B------:R-:W-:-:S02]  /*28d0*/  FSEL R182, R102, -INF , !P0 ;  /* 0xff80000066b67808 */ /* 0x000fc40004000000 */
[-C--:B------:R-:W-:Y:S02]  /*28e0*/  ISETP.GE.AND P0, PT, R22, R6.reuse, PT ;  /* 0x000000061600720c */ /* 0x080fe40003f06270 */
[----:B------:R-:W-:Y:S02]  /*28f0*/  ISETP.GE.AND P2, PT, R9, R6, PT ;  /* 0x000000060900720c */ /* 0x000fe40003f46270 */
[----:B------:R-:W-:Y:S02]  /*2900*/  ISETP.GE.AND P1, PT, R8, R4, PT ;  /* 0x000000040800720c */ /* 0x000fe40003f26270 */
[----:B------:R-:W-:Y:S02]  /*2910*/  FSEL R196, R98, -INF , !P0 ;  /* 0xff80000062c47808 */ /* 0x000fe40004000000 */
[----:B------:R-:W-:Y:S02]  /*2920*/  FSEL R171, R86, -INF , !P2 ;  /* 0xff80000056ab7808 */ /* 0x000fe40005000000 */
[----:B------:R-:W-:-:S02]  /*2930*/  FSEL R185, R100, -INF , !P1 ;  /* 0xff80000064b97808 */ /* 0x000fc40004800000 */
[----:B------:R-:W-:Y:S02]  /*2940*/  ISETP.NE.AND P0, PT, R249, 0x1, PT ;  /* 0x00000001f900780c */ /* 0x000fe40003f05270 */
[-C--:B------:R-:W-:Y:S02]  /*2950*/  ISETP.GE.AND P2, PT, R21, R4.reuse, PT ;  /* 0x000000041500720c */ /* 0x080fe40003f46270 */
[----:B------:R-:W-:Y:S02]  /*2960*/  ISETP.GE.AND P1, PT, R23, R4, PT ;  /* 0x000000041700720c */ /* 0x000fe40003f26270 */
[----:B------:R-:W-:Y:S02]  /*2970*/  FSEL R159, R95, -INF , !P5 ;  /* 0xff8000005f9f7808 */ /* 0x000fe40006800000 */
[----:B------:R-:W-:Y:S02]  /*2980*/  FSEL R184, R101, -INF , !P2 ;  /* 0xff80000065b87808 */ /* 0x000fe40005000000 */
[----:B------:R-:W-:-:S02]  /*2990*/  FSEL R187, R97, -INF , !P1 ;  /* 0xff80000061bb7808 */ /* 0x000fc40004800000 */
[C---:B------:R-:W-:Y:S02]  /*29a0*/  ISETP.GE.AND P5, PT, R8.reuse, R5, PT ;  /* 0x000000050800720c */ /* 0x040fe40003fa6270 */
[----:B------:R-:W-:Y:S02]  /*29b0*/  ISETP.GE.AND P2, PT, R8, R7, PT ;  /* 0x000000070800720c */ /* 0x000fe40003f46270 */
[-C--:B------:R-:W-:Y:S02]  /*29c0*/  ISETP.GE.AND P1, PT, R21, R6.reuse, PT ;  /* 0x000000061500720c */ /* 0x080fe40003f26270 */
[----:B------:R-:W-:Y:S02]  /*29d0*/  FMNMX.FTZ R8, R80, R81, !PT ;  /* 0x0000005150087209 */ /* 0x000fe40007810000 */
[----:B------:R-:W-:Y:S02]  /*29e0*/  FSEL R186, R103, -INF , !P1 ;  /* 0xff80000067ba7808 */ /* 0x000fe40004800000 */
[----:B------:R-:W-:-:S02]  /*29f0*/  ISETP.GE.AND P1, PT, R23, R6, PT ;  /* 0x000000061700720c */ /* 0x000fc40003f26270 */
[----:B------:R-:W-:Y:S02]  /*2a00*/  FMNMX.FTZ R8, R56, R8, !PT ;  /* 0x0000000838087209 */ /* 0x000fe40007810000 */
[----:B------:R-:W-:Y:S02]  /*2a10*/  ISETP.GE.AND P4, PT, R9, R7, PT ;  /* 0x000000070900720c */ /* 0x000fe40003f86270 */
[----:B------:R-:W-:Y:S02]  /*2a20*/  FSEL R197, R99, -INF , !P1 ;  /* 0xff80000063c57808 */ /* 0x000fe40004800000 */
[----:B------:R-:W-:Y:S01]  /*2a30*/  FMNMX.FTZ R20, R60, R8, !PT ;  /* 0x000000083c147209 */ /* 0x000fe20007810000 */
[----:B------:R-:W-:Y:S08]  /*2a40*/  @!P0 BRA `(.L_x_1) ;  /* 0x00000000008c8947 */ /* 0x000ff00003800000 */
[----:B------:R-:W2:Y:S01]  /*2a50*/  LDL.64 R250, [R1+0x50] ;  /* 0x0000500001fa7983 */ /* 0x000ea20000100a00 */
[----:B------:R-:W-:-:S04]  /*2a60*/  VIADD R8, R249, 0xfffffffe ;  /* 0xfffffffef9087836 */ /* 0x000fc80000000000 */
[----:B------:R-:W-:Y:S01]  /*2a70*/  IMAD R10, R8, UR12, RZ ;  /* 0x0000000c080a7c24 */ /* 0x000fe2000f8e02ff */
[----:B------:R-:W-:-:S05]  /*2a80*/  SHF.R.S32.HI R11, RZ, 0x1f, R8 ;  /* 0x0000001fff0b7819 */ /* 0x000fca0000011408 */
[----:B------:R-:W-:Y:S02]  /*2a90*/  IMAD R10, R11, UR13, R10 ;  /* 0x0000000d0b0a7c24 */ /* 0x000fe4000f8e020a */
[----:B--2---:R-:W-:-:S04]  /*2aa0*/  IMAD.WIDE.U32 R8, R8, UR13, R250 ;  /* 0x0000000d08087c25 */ /* 0x004fc8000f8e00fa */
[----:B------:R-:W-:Y:S01]  /*2ab0*/  IMAD.IADD R10, R9, 0x1, R10 ;  /* 0x00000001090a7824 */ /* 0x000fe200078e020a */
[----:B------:R-:W-:-:S04]  /*2ac0*/  LEA R18, P1, R8, UR10, 0x1 ;  /* 0x0000000a08127c11 */ /* 0x000fc8000f8208ff */
[----:B------:R-:W-:Y:S02]  /*2ad0*/  LEA.HI.X R19, R8, UR11, R10, 0x1, P1 ;  /* 0x0000000b08137c11 */ /* 0x000fe400088f0c0a */
[----:B------:R-:W-:-:S03]  /*2ae0*/  IADD3 R8, P1, R18, UR16, RZ ;  /* 0x0000001012087c10 */ /* 0x000fc6000ff3e0ff */
[----:B------:R-:W-:Y:S01]  /*2af0*/  @!PT LDS RZ, [RZ] ;  /* 0x00000000fffff984 */ /* 0x000fe20000000800 */
[----:B------:R-:W-:Y:S01]  /*2b00*/  @!PT LDS RZ, [RZ] ;  /* 0x00000000fffff984 */ /* 0x000fe20000000800 */
[----:B------:R-:W-:Y:S01]  /*2b10*/  @!PT LDS RZ, [RZ] ;  /* 0x00000000fffff984 */ /* 0x000fe20000000800 */
[----:B------:R-:W-:Y:S01]  /*2b20*/  LDGSTS.E.BYPASS.LTC128B.128 [R242+0x4000], desc[UR14][R18.64] ;  /* 0x0400000012f27fae */ /* 0x000fe2000b901d4e */
[----:B------:R-:W-:Y:S02]  /*2b30*/  IADD3.X R9, R19, UR17, RZ, P1, !PT ;  /* 0x0000001113097c10 */ /* 0x000fe40008ffe4ff */
[----:B------:R-:W-:-:S03]  /*2b40*/  IADD3 R16, P1, R8, UR16, RZ ;  /* 0x0000001008107c10 */ /* 0x000fc6000ff3e0ff */
[----:B------:R1:W-:Y:S01]  /*2b50*/  LDGSTS.E.BYPASS.LTC128B.128 [R242+0x4800], desc[UR14][R8.64] ;  /* 0x0480000008f27fae */ /* 0x0003e2000b901d4e */
        /* <DEDUP_REMOVED lines=9> */
[----:B------:R-:W-:-:S05]  /*2bf0*/  IADD3.X R11, R13, UR17, RZ, P1, !PT ;  /* 0x000000110d0b7c10 */ /* 0x000fca0008ffe4ff */
[----:B------:R3:W-:Y:S01]  /*2c00*/  LDGSTS.E.BYPASS.LTC128B.128 [R242+0x6800], desc[UR14][R10.64] ;  /* 0x068000000af27fae */ /* 0x0007e2000b901d4e */
[----:B-1----:R-:W-:-:S04]  /*2c10*/  IADD3 R8, P1, R10, UR16, RZ ;  /* 0x000000100a087c10 */ /* 0x002fc8000ff3e0ff */
[----:B------:R-:W-:Y:S02]  /*2c20*/  IADD3.X R9, R11, UR17, RZ, P1, !PT ;  /* 0x000000110b097c10 */ /* 0x000fe40008ffe4ff */
[----:B--2---:R-:W-:-:S03]  /*2c30*/  IADD3 R16, P1, R8, UR16, RZ ;  /* 0x0000001008107c10 */ /* 0x004fc6000ff3e0ff */
[----:B------:R3:W-:Y:S01]  /*2c40*/  LDGSTS.E.BYPASS.LTC128B.128 [R242+0x7000], desc[UR14][R8.64] ;  /* 0x0700000008f27fae */ /* 0x0007e2000b901d4e */
[----:B------:R-:W-:-:S05]  /*2c50*/  IADD3.X R17, R9, UR17, RZ, P1, !PT ;  /* 0x0000001109117c10 */ /* 0x000fca0008ffe4ff */
[----:B------:R3:W-:Y:S04]  /*2c60*/  LDGSTS.E.BYPASS.LTC128B.128 [R242+0x7800], desc[UR14][R16.64] ;  /* 0x0780000010f27fae */ /* 0x0007e8000b901d4e */
[----:B------:R-:W0:Y:S02]  /*2c70*/  LDGDEPBAR ;  /* 0x00000000000079af */ /* 0x000e240000000000 */
.L_x_1:
[----:B------:R-:W2:Y:S01]  /*2c80*/  LDL.LU R26, [R1+0xc] ;  /* 0x00000c00011a7983 */ /* 0x000ea20000300800 */
[----:B---3--:R-:W-:Y:S01]  /*2c90*/  FMNMX.FTZ R8, R57, R20, !PT ;  /* 0x0000001439087209 */ /* 0x008fe20007810000 */
[C---:B------:R-:W-:Y:S01]  /*2ca0*/  VIADD R10, R2.reuse, 0x50 ;  /* 0x00000050020a7836 */ /* 0x040fe20000000000 */
[C---:B------:R-:W-:Y:S01]  /*2cb0*/  IADD3 R11, R2.reuse, 0x51, RZ ;  /* 0x00000051020b7810 */ /* 0x040fe20007ffe0ff */
[----:B------:R-:W-:Y:S01]  /*2cc0*/  VIADD R12, R2, 0x58 ;  /* 0x00000058020c7836 */ /* 0x000fe20000000000 */
[----:B------:R-:W-:Y:S01]  /*2cd0*/  FMNMX.FTZ R8, R140, R8, !PT ;  /* 0x000000088c087209 */ /* 0x000fe20007810000 */
[C---:B------:R-:W-:Y:S01]  /*2ce0*/  VIADD R14, R2.reuse, 0x59 ;  /* 0x00000059020e7836 */ /* 0x040fe20000000000 */
[C---:B------:R-:W-:Y:S01]  /*2cf0*/  IADD3 R13, R2.reuse, 0x60, RZ ;  /* 0x00000060020d7810 */ /* 0x040fe20007ffe0ff */
[C---:B------:R-:W-:Y:S01]  /*2d00*/  VIADD R15, R2.reuse, 0x61 ;  /* 0x00000061020f7836 */ /* 0x040fe20000000000 */
[----:B------:R-:W-:Y:S01]  /*2d10*/  FMNMX.FTZ R8, R137, R8, !PT ;  /* 0x0000000889087209 */ /* 0x000fe20007810000 */
[C---:B------:R-:W-:Y:S01]  /*2d20*/  VIADD R17, R2.reuse, 0x68 ;  /* 0x0000006802117836 */ /* 0x040fe20000000000 */
[C---:B------:R-:W-:Y:S01]  /*2d30*/  IADD3 R16, R2.reuse, 0x69, RZ ;  /* 0x0000006902107810 */ /* 0x040fe20007ffe0ff */
[----:B------:R-:W-:Y:S01]  /*2d40*/  VIADD R18, R2, 0x70 ;  /* 0x0000007002127836 */ /* 0x000fe20000000000 */
[----:B------:R-:W-:Y:S01]  /*2d50*/  FMNMX.FTZ R8, R138, R8, !PT ;  /* 0x000000088a087209 */ /* 0x000fe20007810000 */
[C---:B------:R-:W-:Y:S01]  /*2d60*/  VIADD R19, R2.reuse, 0x71 ;  /* 0x0000007102137836 */ /* 0x040fe20000000000 */
[C---:B------:R-:W-:Y:S01]  /*2d70*/  IADD3 R20, R2.reuse, 0x78, RZ ;  /* 0x0000007802147810 */ /* 0x040fe20007ffe0ff */
[----:B------:R-:W-:Y:S01]  /*2d80*/  VIADD R24, R2, 0x79 ;  /* 0x0000007902187836 */ /* 0x000fe20000000000 */
[----:B------:R-:W-:Y:S01]  /*2d90*/  FMNMX.FTZ R2, R162, R8, !PT ;  /* 0x00000008a2027209 */ /* 0x000fe20007810000 */
[----:B------:R-:W-:Y:S01]  /*2da0*/  IMAD.MOV.U32 R25, RZ, RZ, R252 ;  /* 0x000000ffff197224 */ /* 0x000fe200078e00fc */
[----:B------:R-:W-:Y:S01]  /*2db0*/  FSEL R119, R53, -INF , !P6 ;  /* 0xff80000035777808 */ /* 0x000fe20007000000 */
[----:B------:R-:W-:Y:S01]  /*2dc0*/  ULDC UR4, c[0x0][0x2ec] ;  /* 0x0000bb0000047ab9 */ /* 0x000fe20000000800 */
[----:B------:R-:W-:Y:S01]  /*2dd0*/  FMNMX.FTZ R8, R153, R2, !PT ;  /* 0x0000000299087209 */ /* 0x000fe20007810000 */
[----:B------:R-:W-:Y:S01]  /*2de0*/  STL [R1+0x94], R234 ;  /* 0x000094ea01007387 */ /* 0x000fe20000100800 */
[----:B------:R-:W-:-:S02]  /*2df0*/  FMNMX.FTZ R2, R82, R83, !PT ;  /* 0x0000005352027209 */ /* 0x000fc40007810000 */
[----:B------:R-:W-:Y:S01]  /*2e00*/  FMNMX.FTZ R8, R129, R8, !PT ;  /* 0x0000000881087209 */ /* 0x000fe20007810000 */
[----:B------:R-:W-:Y:S01]  /*2e10*/  STL [R1+0x90], R242 ;  /* 0x000090f201007387 */ /* 0x000fe20000100800 */
[----:B------:R-:W-:Y:S02]  /*2e20*/  FMNMX.FTZ R2, R120, R2, !PT ;  /* 0x0000000278027209 */ /* 0x000fe40007810000 */
[----:B------:R-:W-:Y:S01]  /*2e30*/  FMNMX.FTZ R8, R128, R8, !PT ;  /* 0x0000000880087209 */ /* 0x000fe20007810000 */
[----:B------:R-:W-:Y:S01]  /*2e40*/  STL [R1+0x8c], R233 ;  /* 0x00008ce901007387 */ /* 0x000fe20000100800 */
[----:B------:R-:W-:Y:S02]  /*2e50*/  FMNMX.FTZ R2, R121, R2, !PT ;  /* 0x0000000279027209 */ /* 0x000fe40007810000 */
        /* <DEDUP_REMOVED lines=9> */
[----:B------:R-:W-:Y:S01]  /*2ef0*/  ISETP.GE.AND P1, PT, R21, R5, PT ;  /* 0x000000051500720c */ /* 0x000fe20003f26270 */
[----:B------:R-:W-:Y:S01]  /*2f00*/  STL [R1+0x7c], R229 ;  /* 0x00007ce501007387 */ /* 0x000fe20000100800 */
[----:B------:R-:W-:-:S02]  /*2f10*/  FMNMX.FTZ R2, R63, R2, !PT ;  /* 0x000000023f027209 */ /* 0x000fc40007810000 */
[----:B------:R-:W-:Y:S01]  /*2f20*/  FSEL R180, R68, -INF , !P5 ;  /* 0xff80000044b47808 */ /* 0x000fe20006800000 */
[----:B------:R-:W-:Y:S01]  /*2f30*/  STL [R1+0x78], R228 ;  /* 0x000078e401007387 */ /* 0x000fe20000100800 */
[----:B------:R-:W-:Y:S02]  /*2f40*/  FMNMX.FTZ R2, R155, R2, !PT ;  /* 0x000000029b027209 */ /* 0x000fe40007810000 */
[----:B------:R-:W-:Y:S01]  /*2f50*/  FMNMX.FTZ R8, R119, R8, !PT ;  /* 0x0000000877087209 */ /* 0x000fe20007810000 */
[----:B------:R-:W-:Y:S01]  /*2f60*/  STL [R1+0x74], R227 ;  /* 0x000074e301007387 */ /* 0x000fe20000100800 */
[----:B------:R-:W-:Y:S02]  /*2f70*/  FSEL R179, R69, -INF , !P1 ;  /* 0xff80000045b37808 */ /* 0x000fe40004800000 */
[----:B------:R-:W-:Y:S02]  /*2f80*/  FMNMX.FTZ R2, R154, R2, !PT ;  /* 0x000000029a027209 */ /* 0x000fe40007810000 */
[----:B------:R-:W-:-:S02]  /*2f90*/  ISETP.GE.AND P5, PT, R22, R5, PT ;  /* 0x000000051600720c */ /* 0x000fc40003fa6270 */
[-C--:B------:R-:W-:Y:S02]  /*2fa0*/  ISETP.GE.AND P1, PT, R23, R5.reuse, PT ;  /* 0x000000051700720c */ /* 0x080fe40003f26270 */
[----:B------:R-:W-:Y:S02]  /*2fb0*/  FMNMX.FTZ R9, R180, R8, !PT ;  /* 0x00000008b4097209 */ /* 0x000fe40007810000 */
[----:B------:R-:W-:Y:S02]  /*2fc0*/  FMNMX.FTZ R2, R147, R2, !PT ;  /* 0x0000000293027209 */ /* 0x000fe40007810000 */
[----:B------:R-:W-:Y:S02]  /*2fd0*/  FSEL R178, R64, -INF , !P5 ;  /* 0xff80000040b27808 */ /* 0x000fe40006800000 */
[----:B------:R-:W-:Y:S02]  /*2fe0*/  FSEL R177, R65, -INF , !P1 ;  /* 0xff80000041b17808 */ /* 0x000fe40004800000 */
[----:B------:R-:W-:-:S02]  /*2ff0*/  ISETP.GE.AND P5, PT, R10, R5, PT ;  /* 0x000000050a00720c */ /* 0x000fc40003fa6270 */
[----:B------:R-:W-:Y:S02]  /*3000*/  ISETP.GE.AND P1, PT, R11, R5, PT ;  /* 0x000000050b00720c */ /* 0x000fe40003f26270 */
        /* <DEDUP_REMOVED lines=10> */
[----:B------:R-:W-:-:S02]  /*30b0*/  FMNMX.FTZ R9, R177, R9, !PT ;  /* 0x00000009b1097209 */ /* 0x000fc40007810000 */
[-C--:B------:R-:W-:Y:S02]  /*30c0*/  ISETP.GE.AND P6, PT, R10, R4.reuse, PT ;  /* 0x000000040a00720c */ /* 0x080fe40003fc6270 */
[-C--:B------:R-:W-:Y:S02]  /*30d0*/  ISETP.GE.AND P5, PT, R11, R4.reuse, PT ;  /* 0x000000040b00720c */ /* 0x080fe40003fa6270 */
[----:B------:R-:W-:Y:S02]  /*30e0*/  ISETP.GE.AND P1, PT, R12, R4, PT ;  /* 0x000000040c00720c */ /* 0x000fe40003f26270 */
[----:B------:R-:W-:Y:S02]  /*30f0*/  FMNMX.FTZ R2, R164, R2, !PT ;  /* 0x00000002a4027209 */ /* 0x000fe40007810000 */
[----:B------:R-:W-:Y:S02]  /*3100*/  FMNMX.FTZ R9, R205, R9, !PT ;  /* 0x00000009cd097209 */ /* 0x000fe40007810000 */
[----:B------:R-:W-:-:S02]  /*3110*/  FSEL R221, R208, -INF , !P6 ;  /* 0xff800000d0dd7808 */ /* 0x000fc40007000000 */
[----:B------:R-:W-:Y:S02]  /*3120*/  FSEL R206, R209, -INF , !P5 ;  /* 0xff800000d1ce7808 */ /* 0x000fe40006800000 */
[----:B------:R-:W-:Y:S02]  /*3130*/  FSEL R200, R200, -INF , !P1 ;  /* 0xff800000c8c87808 */ /* 0x000fe40004800000 */
[----:B------:R-:W-:Y:S02]  /*3140*/  FMNMX.FTZ R2, R151, R2, !PT ;  /* 0x0000000297027209 */ /* 0x000fe40007810000 */
[----:B------:R-:W-:Y:S02]  /*3150*/  ISETP.GE.AND P6, PT, R14, R4, PT ;  /* 0x000000040e00720c */ /* 0x000fe40003fc6270 */
[-C--:B------:R-:W-:Y:S02]  /*3160*/  ISETP.GE.AND P5, PT, R13, R5.reuse, PT ;  /* 0x000000050d00720c */ /* 0x080fe40003fa6270 */
[----:B------:R-:W-:-:S02]  /*3170*/  ISETP.GE.AND P1, PT, R15, R5, PT ;  /* 0x000000050f00720c */ /* 0x000fc40003f26270 */
[----:B------:R-:W-:Y:S02]  /*3180*/  FMNMX.FTZ R9, R204, R9, !PT ;  /* 0x00000009cc097209 */ /* 0x000fe40007810000 */
[----:B------:R-:W-:Y:S02]  /*3190*/  FMNMX.FTZ R2, R158, R2, !PT ;  /* 0x000000029e027209 */ /* 0x000fe40007810000 */
[----:B------:R-:W-:Y:S02]  /*31a0*/  FSEL R201, R201, -INF , !P6 ;  /* 0xff800000c9c97808 */ /* 0x000fe40007000000 */
[----:B------:R-:W-:Y:S02]  /*31b0*/  FSEL R248, R44, -INF , !P5 ;  /* 0xff8000002cf87808 */ /* 0x000fe40006800000 */
[----:B------:R-:W-:Y:S02]  /*31c0*/  FSEL R247, R45, -INF , !P1 ;  /* 0xff8000002df77808 */ /* 0x000fe40004800000 */
[----:B------:R-:W-:-:S02]  /*31d0*/  ISETP.GE.AND P6, PT, R17, R5, PT ;  /* 0x000000051100720c */ /* 0x000fc40003fc6270 */
[-C--:B------:R-:W-:Y:S02]  /*31e0*/  ISETP.GE.AND P5, PT, R16, R5.reuse, PT ;  /* 0x000000051000720c */ /* 0x080fe40003fa6270 */
[----:B------:R-:W-:Y:S02]  /*31f0*/  ISETP.GE.AND P1, PT, R18, R5, PT ;  /* 0x000000051200720c */ /* 0x000fe40003f26270 */
[----:B------:R-:W-:Y:S02]  /*3200*/  FMNMX.FTZ R9, R199, R9, !PT ;  /* 0x00000009c7097209 */ /* 0x000fe40007810000 */
[----:B------:R-:W-:Y:S02]  /*3210*/  FMNMX.FTZ R8, R185, R2, !PT ;  /* 0x00000002b9087209 */ /* 0x000fe40007810000 */
[----:B------:R-:W-:Y:S02]  /*3220*/  FSEL R246, R36, -INF , !P6 ;  /* 0xff80000024f67808 */ /* 0x000fe40007000000 */
[----:B------:R-:W-:-:S02]  /*3230*/  FSEL R244, R37, -INF , !P5 ;  /* 0xff80000025f47808 */ /* 0x000fc40006800000 */
[----:B------:R-:W-:Y:S02]  /*3240*/  FSEL R241, R32, -INF , !P1 ;  /* 0xff80000020f17808 */ /* 0x000fe40004800000 */
[----:B------:R-:W-:Y:S02]  /*3250*/  FMNMX.FTZ R2, R123, R122, !PT ;  /* 0x0000007a7b027209 */ /* 0x000fe40007810000 */
[----:B------:R-:W-:Y:S02]  /*3260*/  FMNMX.FTZ R9, R198, R9, !PT ;  /* 0x00000009c6097209 */ /* 0x000fe40007810000 */
[-C--:B------:R-:W-:Y:S02]  /*3270*/  ISETP.GE.AND P6, PT, R19, R5.reuse, PT ;  /* 0x000000051300720c */ /* 0x080fe40003fc6270 */
[-C--:B------:R-:W-:Y:S02]  /*3280*/  ISETP.GE.AND P5, PT, R20, R5.reuse, PT ;  /* 0x000000051400720c */ /* 0x080fe40003fa6270 */
[----:B------:R-:W-:-:S02]  /*3290*/  ISETP.GE.AND P1, PT, R24, R5, PT ;  /* 0x000000051800720c */ /* 0x000fc40003f26270 */
[----:B------:R-:W-:Y:S02]  /*32a0*/  FMNMX.FTZ R5, R184, R8, !PT ;  /* 0x00000008b8057209 */ /* 0x000fe40007810000 */
[----:B------:R-:W-:Y:S02]  /*32b0*/  FMNMX.FTZ R2, R152, R2, !PT ;  /* 0x0000000298027209 */ /* 0x000fe40007810000 */
[----:B------:R-:W-:Y:S02]  /*32c0*/  FMNMX.FTZ R9, R248, R9, !PT ;  /* 0x00000009f8097209 */ /* 0x000fe40007810000 */
[----:B------:R-:W-:Y:S02]  /*32d0*/  FMNMX.FTZ R5, R183, R5, !PT ;  /* 0x00000005b7057209 */ /* 0x000fe40007810000 */
[----:B------:R-:W-:Y:S02]  /*32e0*/  FMNMX.FTZ R2, R135, R2, !PT ;  /* 0x0000000287027209 */ /* 0x000fe40007810000 */
[----:B------:R-:W-:-:S02]  /*32f0*/  FMNMX.FTZ R9, R247, R9, !PT ;  /* 0x00000009f7097209 */ /* 0x000fc40007810000 */
        /* <DEDUP_REMOVED lines=8> */
[----:B------:R-:W-:Y:S02]  /*3380*/  FSEL R240, R33, -INF , !P6 ;  /* 0xff80000021f07808 */ /* 0x000fe40007000000 */
[----:B------:R-:W-:Y:S02]  /*3390*/  FMNMX.FTZ R8, R241, R8, !PT ;  /* 0x00000008f1087209 */ /* 0x000fe40007810000 */
[----:B------:R-:W-:Y:S02]  /*33a0*/  ISETP.GE.AND P6, PT, R13, R4, PT ;  /* 0x000000040d00720c */ /* 0x000fe40003fc6270 */
[----:B------:R-:W-:-:S02]  /*33b0*/  FMNMX.FTZ R5, R200, R5, !PT ;  /* 0x00000005c8057209 */ /* 0x000fc40007810000 */
[----:B------:R-:W-:Y:S02]  /*33c0*/  FMNMX.FTZ R2, R133, R2, !PT ;  /* 0x0000000285027209 */ /* 0x000fe40007810000 */
[----:B------:R-:W-:Y:S02]  /*33d0*/  FSEL R235, R28, -INF , !P5 ;  /* 0xff8000001ceb7808 */ /* 0x000fe40006800000 */
[----:B------:R-:W-:Y:S02]  /*33e0*/  FMNMX.FTZ R8, R240, R8, !PT ;  /* 0x00000008f0087209 */ /* 0x000fe40007810000 */
[----:B------:R-:W-:Y:S02]  /*33f0*/  ISETP.GE.AND P5, PT, R15, R4, PT ;  /* 0x000000040f00720c */ /* 0x000fe40003fa6270 */
[----:B------:R-:W-:Y:S02]  /*3400*/  FSEL R238, R216, -INF , !P6 ;  /* 0xff800000d8ee7808 */ /* 0x000fe40007000000 */
        /* <DEDUP_REMOVED lines=8> */
[----:B------:R-:W-:Y:S02]  /*3490*/  FMNMX.FTZ R8, R223, R8, !PT ;  /* 0x00000008df087209 */ /* 0x000fe40007810000 */
[----:B------:R-:W-:Y:S02]  /*34a0*/  ISETP.GE.AND P5, PT, R16, R4, PT ;  /* 0x000000041000720c */ /* 0x000fe40003fa6270 */
[----:B------:R-:W-:Y:S01]  /*34b0*/  FSEL R236, R192, -INF , !P1 ;  /* 0xff800000c0ec7808 */ /* 0x000fe20004800000 */
[----:B------:R-:W1:Y:S01]  /*34c0*/  SHFL.BFLY PT, R9, R8, 0x2, 0x1f ;  /* 0x0c401f0008097f89 */ /* 0x000e6200000e0000 */
[----:B------:R-:W-:Y:S02]  /*34d0*/  FMNMX.FTZ R5, R237, R5, !PT ;  /* 0x00000005ed057209 */ /* 0x000fe40007810000 */
[----:B------:R-:W-:-:S02]  /*34e0*/  FMNMX.FTZ R2, R131, R2, !PT ;  /* 0x0000000283027209 */ /* 0x000fc40007810000 */
[----:B------:R-:W-:Y:S02]  /*34f0*/  ISETP.GE.AND P1, PT, R18, R4, PT ;  /* 0x000000041200720c */ /* 0x000fe40003f26270 */
[----:B------:R-:W-:Y:S02]  /*3500*/  FSEL R239, R193, -INF , !P5 ;  /* 0xff800000c1ef7808 */ /* 0x000fe40006800000 */
[----:B------:R-:W-:Y:S02]  /*3510*/  FMNMX.FTZ R5, R236, R5, !PT ;  /* 0x00000005ec057209 */ /* 0x000fe40007810000 */
[----:B------:R-:W-:Y:S02]  /*3520*/  FMNMX.FTZ R2, R124, R2, !PT ;  /* 0x000000027c027209 */ /* 0x000fe40007810000 */
[----:B------:R-:W-:Y:S02]  /*3530*/  ISETP.GE.AND P5, PT, R19, R4, PT ;  /* 0x000000041300720c */ /* 0x000fe40003fa6270 */
[----:B------:R-:W-:-:S02]  /*3540*/  FSEL R215, R188, -INF , !P1 ;  /* 0xff800000bcd77808 */ /* 0x000fc40004800000 */
[----:B------:R-:W-:Y:S02]  /*3550*/  FMNMX.FTZ R5, R239, R5, !PT ;  /* 0x00000005ef057209 */ /* 0x000fe40007810000 */
[----:B------:R-:W-:Y:S02]  /*3560*/  FMNMX.FTZ R2, R168, R2, !PT ;  /* 0x00000002a8027209 */ /* 0x000fe40007810000 */
[----:B------:R-:W-:Y:S02]  /*3570*/  ISETP.GE.AND P1, PT, R20, R4, PT ;  /* 0x000000041400720c */ /* 0x000fe40003f26270 */
[----:B------:R-:W-:Y:S02]  /*3580*/  FSEL R27, R189, -INF , !P5 ;  /* 0xff800000bd1b7808 */ /* 0x000fe40006800000 */
[----:B------:R-:W-:Y:S02]  /*3590*/  FMNMX.FTZ R5, R215, R5, !PT ;  /* 0x00000005d7057209 */ /* 0x000fe40007810000 */
[----:B------:R-:W-:Y:S01]  /*35a0*/  FMNMX.FTZ R2, R159, R2, !PT ;  /* 0x000000029f027209 */ /* 0x000fe20007810000 */
[----:B------:R-:W-:Y:S01]  /*35b0*/  STL [R1], R27 ;  /* 0x0000001b01007387 */ /* 0x000fe20000100800 */
[----:B------:R-:W-:-:S02]  /*35c0*/  ISETP.GE.AND P5, PT, R24, R4, PT ;  /* 0x000000041800720c */ /* 0x000fc40003fa6270 */
[----:B------:R-:W-:Y:S02]  /*35d0*/  FSEL R252, R172, -INF , !P1 ;  /* 0xff800000acfc7808 */ /* 0x000fe40004800000 */
[----:B------:R-:W-:Y:S02]  /*35e0*/  FMNMX.FTZ R5, R27, R5, !PT ;  /* 0x000000051b057209 */ /* 0x000fe40007810000 */
[----:B------:R-:W-:Y:S02]  /*35f0*/  FMNMX.FTZ R2, R171, R2, !PT ;  /* 0x00000002ab027209 */ /* 0x000fe40007810000 */
[----:B------:R-:W-:Y:S02]  /*3600*/  FSEL R251, R173, -INF , !P5 ;  /* 0xff800000adfb7808 */ /* 0x000fe40006800000 */
[----:B------:R-:W-:Y:S02]  /*3610*/  FMNMX.FTZ R5, R252, R5, !PT ;  /* 0x00000005fc057209 */ /* 0x000fe40007810000 */
[----:B------:R-:W-:-:S02]  /*3620*/  FMNMX.FTZ R4, R176, R2, !PT ;  /* 0x00000002b0047209 */ /* 0x000fc40007810000 */
[----:B------:R-:W-:Y:S02]  /*3630*/  FMNMX.FTZ R2, R251, R5, !PT ;  /* 0x00000005fb027209 */ /* 0x000fe40007810000 */
[----:B------:R-:W-:Y:S02]  /*3640*/  FMNMX.FTZ R4, R182, R4, !PT ;  /* 0x00000004b6047209 */ /* 0x000fe40007810000 */
[----:B-1----:R-:W-:Y:S02]  /*3650*/  FMNMX.FTZ R136, R8, R9, !PT ;  /* 0x0000000908887209 */ /* 0x002fe40007810000 */
[----:B------:R-:W1:Y:S01]  /*3660*/  SHFL.BFLY PT, R8, R2, 0x2, 0x1f ;  /* 0x0c401f0002087f89 */ /* 0x000e6200000e0000 */
[----:B------:R-:W-:Y:S02]  /*3670*/  FMNMX.FTZ R4, R186, R4, !PT ;  /* 0x00000004ba047209 */ /* 0x000fe40007810000 */
[----:B------:R-:W-:Y:S01]  /*3680*/  ISETP.GE.AND P1, PT, R10, R6, PT ;  /* 0x000000060a00720c */ /* 0x000fe20003f26270 */
[----:B------:R-:W3:Y:S01]  /*3690*/  SHFL.BFLY PT, R9, R136, 0x1, 0x1f ;  /* 0x0c201f0088097f89 */ /* 0x000ee200000e0000 */
[----:B------:R-:W-:-:S02]  /*36a0*/  FMNMX.FTZ R4, R196, R4, !PT ;  /* 0x00000004c4047209 */ /* 0x000fc40007810000 */
[----:B------:R-:W-:Y:S02]  /*36b0*/  ISETP.GE.AND P6, PT, R11, R6, PT ;  /* 0x000000060b00720c */ /* 0x000fe40003fc6270 */
[----:B------:R-:W-:Y:S02]  /*36c0*/  FSEL R173, R210, -INF , !P1 ;  /* 0xff800000d2ad7808 */ /* 0x000fe40004800000 */
[----:B------:R-:W-:Y:S02]  /*36d0*/  FMNMX.FTZ R4, R197, R4, !PT ;  /* 0x00000004c5047209 */ /* 0x000fe40007810000 */
[----:B------:R-:W-:Y:S02]  /*36e0*/  ISETP.GE.AND P5, PT, R12, R6, PT ;  /* 0x000000060c00720c */ /* 0x000fe40003fa6270 */
[----:B------:R-:W-:Y:S02]  /*36f0*/  FSEL R181, R211, -INF , !P6 ;  /* 0xff800000d3b57808 */ /* 0x000fe40007000000 */
[----:B------:R-:W-:-:S02]  /*3700*/  FMNMX.FTZ R4, R173, R4, !PT ;  /* 0x00000004ad047209 */ /* 0x000fc40007810000 */
[----:B------:R-:W-:Y:S02]  /*3710*/  ISETP.GE.AND P1, PT, R14, R6, PT ;  /* 0x000000060e00720c */ /* 0x000fe40003f26270 */
[----:B------:R-:W-:Y:S02]  /*3720*/  FSEL R202, R202, -INF , !P5 ;  /* 0xff800000caca7808 */ /* 0x000fe40006800000 */
[----:B------:R-:W-:Y:S02]  /*3730*/  FMNMX.FTZ R4, R181, R4, !PT ;  /* 0x00000004b5047209 */ /* 0x000fe40007810000 */
[----:B------:R-:W-:Y:S02]  /*3740*/  FSEL R203, R203, -INF , !P1 ;  /* 0xff800000cbcb7808 */ /* 0x000fe40004800000 */
[----:B------:R-:W-:Y:S02]  /*3750*/  ISETP.GE.AND P1, PT, R13, R6, PT ;  /* 0x000000060d00720c */ /* 0x000fe40003f26270 */
[----:B------:R-:W-:-:S02]  /*3760*/  FMNMX.FTZ R5, R202, R4, !PT ;  /* 0x00000004ca057209 */ /* 0x000fc40007810000 */
[----:B------:R-:W-:Y:S02]  /*3770*/  FMNMX.FTZ R4, R160, R161, !PT ;  /* 0x000000a1a0047209 */ /* 0x000fe40007810000 */
[----:B-1----:R-:W-:Y:S02]  /*3780*/  FMNMX.FTZ R134, R2, R8, !PT ;  /* 0x0000000802867209 */ /* 0x002fe40007810000 */
[----:B------:R-:W-:Y:S02]  /*3790*/  ISETP.GE.AND P6, PT, R15, R6, PT ;  /* 0x000000060f00720c */ /* 0x000fe40003fc6270 */
[----:B------:R-:W-:Y:S02]  /*37a0*/  FSEL R193, R218, -INF , !P1 ;  /* 0xff800000dac17808 */ /* 0x000fe40004800000 */
[----:B------:R-:W-:Y:S02]  /*37b0*/  FMNMX.FTZ R2, R203, R5, !PT ;  /* 0x00000005cb027209 */ /* 0x000fe40007810000 */
[----:B------:R-:W-:-:S02]  /*37c0*/  FMNMX.FTZ R4, R144, R4, !PT ;  /* 0x0000000490047209 */ /* 0x000fc40007810000 */
[----:B------:R-:W-:Y:S02]  /*37d0*/  ISETP.GE.AND P5, PT, R17, R6, PT ;  /* 0x000000061100720c */ /* 0x000fe40003fa6270 */
[----:B------:R-:W-:Y:S02]  /*37e0*/  FSEL R222, R219, -INF , !P6 ;  /* 0xff800000dbde7808 */ /* 0x000fe40007000000 */
[----:B------:R-:W-:Y:S02]  /*37f0*/  FMNMX.FTZ R2, R193, R2, !PT ;  /* 0x00000002c1027209 */ /* 0x000fe40007810000 */
[----:B------:R-:W-:Y:S02]  /*3800*/  FMNMX.FTZ R4, R145, R4, !PT ;  /* 0x0000000491047209 */ /* 0x000fe40007810000 */
[----:B------:R-:W-:Y:S02]  /*3810*/  FSEL R194, R194, -INF , !P5 ;  /* 0xff800000c2c27808 */ /* 0x000fe40006800000 */
[----:B------:R-:W-:-:S02]  /*3820*/  FMNMX.FTZ R2, R222, R2, !PT ;  /* 0x00000002de027209 */ /* 0x000fc40007810000 */
[----:B------:R-:W-:Y:S02]  /*3830*/  FMNMX.FTZ R4, R143, R4, !PT ;  /* 0x000000048f047209 */ /* 0x000fe40007810000 */
[----:B------:R-:W-:Y:S02]  /*3840*/  ISETP.GE.AND P1, PT, R16, R6, PT ;  /* 0x000000061000720c */ /* 0x000fe40003f26270 */
[----:B------:R-:W-:Y:S02]  /*3850*/  FMNMX.FTZ R132, R194, R2, !PT ;  /* 0x00000002c2847209 */ /* 0x000fe40007810000 */
[----:B------:R-:W-:Y:S02]  /*3860*/  FMNMX.FTZ R2, R146, R4, !PT ;  /* 0x0000000492027209 */ /* 0x000fe40007810000 */
[----:B------:R-:W-:Y:S02]  /*3870*/  FSEL R243, R195, -INF , !P1 ;  /* 0xff800000c3f37808 */ /* 0x000fe40004800000 */
[----:B---3--:R-:W-:-:S02]  /*3880*/  FMNMX.FTZ R136, R136, R9, !PT ;  /* 0x0000000988887209 */ /* 0x008fc40007810000 */
[----:B------:R-:W-:Y:S01]  /*3890*/  ISETP.GE.AND P1, PT, R19, R6, PT ;  /* 0x000000061300720c */ /* 0x000fe20003f26270 */
[----:B------:R-:W1:Y:S01]  /*38a0*/  SHFL.BFLY PT, R9, R134, 0x1, 0x1f ;  /* 0x0c201f0086097f89 */ /* 0x000e6200000e0000 */
[----:B------:R-:W-:Y:S01]  /*38b0*/  FMNMX.FTZ R2, R141, R2, !PT ;  /* 0x000000028d027209 */ /* 0x000fe20007810000 */
[----:B------:R-:W-:Y:S01]  /*38c0*/  FMUL.FTZ R8, R136, UR4 ;  /* 0x0000000488087c20 */ /* 0x000fe20008410000 */
[----:B------:R-:W-:Y:S01]  /*38d0*/  ISETP.GE.AND P5, PT, R18, R6, PT ;  /* 0x000000061200720c */ /* 0x000fe20003fa6270 */
[----:B------:R-:W-:Y:S01]  /*38e0*/  STL [R1+0x98], R136 ;  /* 0x0000988801007387 */ /* 0x000fe20000100800 */
[----:B------:R-:W-:Y:S02]  /*38f0*/  FSEL R250, R191, -INF , !P1 ;  /* 0xff800000bffa7808 */ /* 0x000fe40004800000 */
[----:B------:R-:W-:Y:S02]  /*3900*/  FSETP.NEU.FTZ.AND P1, PT, R136, -INF , PT ;  /* 0xff8000008800780b */ /* 0x000fe40003f3d000 */
[----:B------:R-:W-:-:S02]  /*3910*/  FMNMX.FTZ R2, R142, R2, !PT ;  /* 0x000000028e027209 */ /* 0x000fc40007810000 */
[----:B------:R-:W-:Y:S02]  /*3920*/  FSEL R249, R190, -INF , !P5 ;  /* 0xff800000bef97808 */ /* 0x000fe40006800000 */
[----:B------:R-:W-:Y:S02]  /*3930*/  FMNMX.FTZ R132, R243, R132, !PT ;  /* 0x00000084f3847209 */ /* 0x000fe40007810000 */
[----:B------:R-:W-:Y:S02]  /*3940*/  FSEL R8, R8, RZ, P1 ;  /* 0x000000ff08087208 */ /* 0x000fe40000800000 */
[----:B------:R-:W-:Y:S02]  /*3950*/  FMNMX.FTZ R2, R157, R2, !PT ;  /* 0x000000029d027209 */ /* 0x000fe40007810000 */
[----:B------:R-:W-:Y:S01]  /*3960*/  ISETP.GE.AND P5, PT, R20, R6, PT ;  /* 0x000000061400720c */ /* 0x000fe20003fa6270 */
[--C-:B------:R-:W-:Y:S01]  /*3970*/  FFMA.FTZ R4, R81, UR4, -R8.reuse ;  /* 0x0000000451047c23 */ /* 0x100fe20008010808 */
[----:B------:R-:W-:Y:S01]  /*3980*/  FMNMX.FTZ R132, R249, R132, !PT ;  /* 0x00000084f9847209 */ /* 0x000fe20007810000 */
[----:B------:R-:W-:Y:S01]  /*3990*/  FFMA.FTZ R5, R80, UR4, -R8 ;  /* 0x0000000450057c23 */ /* 0x000fe20008010808 */
[----:B------:R-:W-:Y:S01]  /*39a0*/  FMNMX.FTZ R2, R156, R2, !PT ;  /* 0x000000029c027209 */ /* 0x000fe20007810000 */
[----:B------:R3:W-:Y:S01]  /*39b0*/  MUFU.EX2 R217, R4 ;  /* 0x0000000400d97308 */ /* 0x0007e20000000800 */
[----:B------:R-:W-:-:S02]  /*39c0*/  FSEL R245, R174, -INF , !P5 ;  /* 0xff800000aef57808 */ /* 0x000fc40006800000 */
[----:B------:R-:W-:Y:S02]  /*39d0*/  ISETP.GE.AND P1, PT, R24, R6, PT ;  /* 0x000000061800720c */ /* 0x000fe40003f26270 */
[----:B------:R-:W-:Y:S02]  /*39e0*/  FMNMX.FTZ R132, R250, R132, !PT ;  /* 0x00000084fa847209 */ /* 0x000fe40007810000 */
[----:B------:R-:W-:Y:S01]  /*39f0*/  FMNMX.FTZ R2, R126, R2, !PT ;  /* 0x000000027e027209 */ /* 0x000fe20007810000 */
[----:B------:R4:W-:Y:S01]  /*3a00*/  MUFU.EX2 R216, R5 ;  /* 0x0000000500d87308 */ /* 0x0009e20000000800 */
[----:B------:R-:W-:Y:S02]  /*3a10*/  FSEL R195, R175, -INF , !P1 ;  /* 0xff800000afc37808 */ /* 0x000fe40004800000 */
[----:B------:R-:W-:Y:S02]  /*3a20*/  FMNMX.FTZ R132, R245, R132, !PT ;  /* 0x00000084f5847209 */ /* 0x000fe40007810000 */
[----:B------:R-:W-:-:S02]  /*3a30*/  FMNMX.FTZ R2, R125, R2, !PT ;  /* 0x000000027d027209 */ /* 0x000fc40007810000 */
[----:B------:R-:W-:Y:S01]  /*3a40*/  FMNMX.FTZ R132, R195, R132, !PT ;  /* 0x00000084c3847209 */ /* 0x000fe20007810000 */
[----:B---3--:R-:W-:Y:S01]  /*3a50*/  FFMA.FTZ R4, R56, UR4, -R8 ;  /* 0x0000000438047c23 */ /* 0x008fe20008010808 */
[----:B------:R-:W-:Y:S02]  /*3a60*/  FMNMX.FTZ R2, R167, R2, !PT ;  /* 0x00000002a7027209 */ /* 0x000fe40007810000 */
[----:B-1----:R-:W-:Y:S01]  /*3a70*/  FMNMX.FTZ R134, R134, R9, !PT ;  /* 0x0000000986867209 */ /* 0x002fe20007810000 */
[----:B------:R1:W-:Y:S01]  /*3a80*/  MUFU.EX2 R214, R4 ;  /* 0x0000000400d67308 */ /* 0x0003e20000000800 */
[----:B------:R-:W3:Y:S01]  /*3a90*/  SHFL.BFLY PT, R6, R132, 0x2, 0x1f ;  /* 0x0c401f0084067f89 */ /* 0x000ee200000e0000 */
[----:B------:R-:W-:Y:S02]  /*3aa0*/  FSEL R116, R54, -INF , !P4 ;  /* 0xff80000036747808 */ /* 0x000fe40006000000 */
[----:B------:R-:W-:Y:S01]  /*3ab0*/  FMNMX.FTZ R2, R166, R2, !PT ;  /* 0x00000002a6027209 */ /* 0x000fe20007810000 */
[----:B----4-:R-:W-:Y:S01]  /*3ac0*/  FMUL.FTZ R5, R134, UR4 ;  /* 0x0000000486057c20 */ /* 0x010fe20008410000 */
[----:B------:R-:W-:Y:S01]  /*3ad0*/  FSEL R117, R70, -INF , !P2 ;  /* 0xff80000046757808 */ /* 0x000fe20005000000 */
[----:B------:R-:W-:Y:S01]  /*3ae0*/  STL [R1+0x9c], R134 ;  /* 0x00009c8601007387 */ /* 0x000fe20000100800 */
[----:B------:R-:W-:-:S02]  /*3af0*/  FSEL R9, R55, -INF , !P3 ;  /* 0xff80000037097808 */ /* 0x000fc40005800000 */
[----:B------:R-:W-:Y:S02]  /*3b00*/  FSETP.NEU.FTZ.AND P2, PT, R134, -INF , PT ;  /* 0xff8000008600780b */ /* 0x000fe40003f5d000 */
[-C--:B------:R-:W-:Y:S02]  /*3b10*/  ISETP.GE.AND P6, PT, R21, R7.reuse, PT ;  /* 0x000000071500720c */ /* 0x080fe40003fc6270 */
[----:B------:R-:W-:Y:S02]  /*3b20*/  FSEL R5, R5, RZ, P2 ;  /* 0x000000ff05057208 */ /* 0x000fe40001000000 */
[-C--:B------:R-:W-:Y:S01]  /*3b30*/  ISETP.GE.AND P1, PT, R10, R7.reuse, PT ;  /* 0x000000070a00720c */ /* 0x080fe20003f26270 */
[----:B-1----:R-:W-:Y:S01]  /*3b40*/  FFMA.FTZ R4, R60, UR4, -R8 ;  /* 0x000000043c047c23 */ /* 0x002fe20008010808 */
[-C--:B------:R-:W-:Y:S02]  /*3b50*/  ISETP.GE.AND P5, PT, R22, R7.reuse, PT ;  /* 0x000000071600720c */ /* 0x080fe40003fa6270 */
[----:B------:R-:W-:Y:S01]  /*3b60*/  FSEL R10, R71, -INF , !P6 ;  /* 0xff800000470a7808 */ /* 0x000fe20007000000 */
[----:B------:R1:W-:Y:S01]  /*3b70*/  MUFU.EX2 R212, R4 ;  /* 0x0000000400d47308 */ /* 0x0003e20000000800 */
[----:B------:R-:W-:-:S02]  /*3b80*/  ISETP.GE.AND P4, PT, R23, R7, PT ;  /* 0x000000071700720c */ /* 0x000fc40003f86270 */
[----:B------:R-:W-:Y:S02]  /*3b90*/  FSEL R118, R66, -INF , !P5 ;  /* 0xff80000042767808 */ /* 0x000fe40006800000 */
[-C--:B------:R-:W-:Y:S02]  /*3ba0*/  ISETP.GE.AND P3, PT, R11, R7.reuse, PT ;  /* 0x000000070b00720c */ /* 0x080fe40003f66270 */
[----:B------:R-:W-:Y:S02]  /*3bb0*/  FSEL R11, R67, -INF , !P4 ;  /* 0xff800000430b7808 */ /* 0x000fe40006000000 */
[----:B---3--:R-:W-:Y:S02]  /*3bc0*/  FMNMX.FTZ R132, R132, R6, !PT ;  /* 0x0000000684847209 */ /* 0x008fe40007810000 */
[----:B------:R-:W-:Y:S02]  /*3bd0*/  FSEL R127, R50, -INF , !P1 ;  /* 0xff800000327f7808 */ /* 0x000fe40004800000 */
[-C--:B------:R-:W-:Y:S01]  /*3be0*/  ISETP.GE.AND P6, PT, R12, R7.reuse, PT ;  /* 0x000000070c00720c */ /* 0x080fe20003fc6270 */
[----:B------:R-:W3:Y:S01]  /*3bf0*/  SHFL.BFLY PT, R6, R132, 0x1, 0x1f ;  /* 0x0c201f0084067f89 */ /* 0x000ee200000e0000 */
[----:B------:R-:W-:Y:S01]  /*3c00*/  ISETP.GE.AND P2, PT, R14, R7, PT ;  /* 0x000000070e00720c */ /* 0x000fe20003f46270 */
[----:B-1----:R-:W-:Y:S01]  /*3c10*/  FFMA.FTZ R4, R57, UR4, -R8 ;  /* 0x0000000439047c23 */ /* 0x002fe20008010808 */
[----:B------:R-:W-:-:S02]  /*3c20*/  FSEL R169, R42, -INF , !P6 ;  /* 0xff8000002aa97808 */ /* 0x000fc40007000000 */
[-C--:B------:R-:W-:Y:S01]  /*3c30*/  ISETP.GE.AND P5, PT, R13, R7.reuse, PT ;  /* 0x000000070d00720c */ /* 0x080fe20003fa6270 */
[----:B------:R1:W-:Y:S01]  /*3c40*/  MUFU.EX2 R210, R4 ;  /* 0x0000000400d27308 */ /* 0x0003e20000000800 */
[-C--:B------:R-:W-:Y:S02]  /*3c50*/  ISETP.GE.AND P4, PT, R15, R7.reuse, PT ;  /* 0x000000070f00720c */ /* 0x080fe40003f86270 */
[----:B------:R-:W-:Y:S02]  /*3c60*/  FSEL R175, R46, -INF , !P5 ;  /* 0xff8000002eaf7808 */ /* 0x000fe40006800000 */
[----:B------:R-:W-:Y:S02]  /*3c70*/  ISETP.GE.AND P1, PT, R17, R7, PT ;  /* 0x000000071100720c */ /* 0x000fe40003f26270 */
[----:B------:R-:W-:Y:S02]  /*3c80*/  FSEL R174, R47, -INF , !P4 ;  /* 0xff8000002fae7808 */ /* 0x000fe40006000000 */
[----:B------:R-:W-:-:S02]  /*3c90*/  FSEL R172, R38, -INF , !P1 ;  /* 0xff80000026ac7808 */ /* 0x000fc40004800000 */
[-C--:B------:R-:W-:Y:S02]  /*3ca0*/  ISETP.GE.AND P6, PT, R18, R7.reuse, PT ;  /* 0x000000071200720c */ /* 0x080fe40003fc6270 */
[-C--:B------:R-:W-:Y:S02]  /*3cb0*/  ISETP.GE.AND P5, PT, R20, R7.reuse, PT ;  /* 0x000000071400720c */ /* 0x080fe40003fa6270 */
[----:B------:R-:W-:Y:S02]  /*3cc0*/  FSEL R191, R34, -INF , !P6 ;  /* 0xff80000022bf7808 */ /* 0x000fe40007000000 */
[----:B-1----:R-:W-:Y:S01]  /*3cd0*/  FMNMX.FTZ R4, R116, R2, !PT ;  /* 0x0000000274047209 */ /* 0x002fe20007810000 */
[--C-:B------:R-:W-:Y:S01]  /*3ce0*/  FFMA.FTZ R2, R82, UR4, -R5.reuse ;  /* 0x0000000452027c23 */ /* 0x100fe20008010805 */
[----:B---3--:R-:W-:Y:S01]  /*3cf0*/  FMNMX.FTZ R132, R132, R6, !PT ;  /* 0x0000000684847209 */ /* 0x008fe20007810000 */
[----:B------:R-:W-:Y:S01]  /*3d00*/  FFMA.FTZ R6, R61, UR4, -R5 ;  /* 0x000000043d067c23 */ /* 0x000fe20008010805 */
[----:B------:R-:W-:Y:S01]  /*3d10*/  FMNMX.FTZ R4, R9, R4, !PT ;  /* 0x0000000409047209 */ /* 0x000fe20007810000 */
[----:B------:R1:W-:Y:S01]  /*3d20*/  MUFU.EX2 R229, R2 ;  /* 0x0000000200e57308 */ /* 0x0003e20000000800 */
[----:B------:R-:W-:-:S02]  /*3d30*/  ISETP.GE.AND P1, PT, R24, R7, PT ;  /* 0x000000071800720c */ /* 0x000fc40003f26270 */
[----:B------:R-:W-:Y:S02]  /*3d40*/  FMNMX.FTZ R4, R117, R4, !PT ;  /* 0x0000000475047209 */ /* 0x000fe40007810000 */
[----:B------:R-:W-:Y:S02]  /*3d50*/  FSEL R189, R30, -INF , !P5 ;  /* 0xff8000001ebd7808 */ /* 0x000fe40006800000 */
[----:B------:R-:W-:Y:S01]  /*3d60*/  FMNMX.FTZ R4, R10, R4, !PT ;  /* 0x000000040a047209 */ /* 0x000fe20007810000 */
[----:B------:R-:W-:Y:S01]  /*3d70*/  MUFU.EX2 R234, R6 ;  /* 0x0000000600ea7308 */ /* 0x000fe20000000800 */
[----:B------:R-:W-:Y:S02]  /*3d80*/  FSEL R188, R31, -INF , !P1 ;  /* 0xff8000001fbc7808 */ /* 0x000fe40004800000 */
[----:B------:R-:W-:-:S04]  /*3d90*/  FMNMX.FTZ R4, R118, R4, !PT ;  /* 0x0000000476047209 */ /* 0x000fc80007810000 */
[----:B------:R-:W-:Y:S01]  /*3da0*/  FMNMX.FTZ R4, R11, R4, !PT ;  /* 0x000000040b047209 */ /* 0x000fe20007810000 */
[----:B-1----:R-:W-:-:S04]  /*3db0*/  FFMA.FTZ R2, R83, UR4, -R5 ;  /* 0x0000000453027c23 */ /* 0x002fc80008010805 */
[----:B------:R1:W3:Y:S02]  /*3dc0*/  MUFU.EX2 R209, R2 ;  /* 0x0000000200d17308 */ /* 0x0002e40000000800 */
[----:B-1----:R-:W-:Y:S01]  /*3dd0*/  FFMA.FTZ R2, R120, UR4, -R5 ;  /* 0x0000000478027c23 */ /* 0x002fe20008010805 */
[----:B------:R-:W-:Y:S02]  /*3de0*/  FSEL R120, R51, -INF , !P3 ;  /* 0xff80000033787808 */ /* 0x000fe40005800000 */
[----:B------:R-:W-:-:S03]  /*3df0*/  ISETP.GE.AND P3, PT, R16, R7, PT ;  /* 0x000000071000720c */ /* 0x000fc60003f66270 */
[----:B------:R1:W-:Y:S01]  /*3e00*/  MUFU.EX2 R213, R2 ;  /* 0x0000000200d57308 */ /* 0x0003e20000000800 */
[----:B---3--:R-:W-:Y:S02]  /*3e10*/  F2FP.F16.F32.PACK_AB R12, R209, R229 ;  /* 0x000000e5d10c723e */ /* 0x008fe400000000ff */
[----:B------:R-:W-:Y:S02]  /*3e20*/  FSEL R192, R39, -INF , !P3 ;  /* 0xff80000027c07808 */ /* 0x000fe40005800000 */
[----:B------:R-:W-:Y:S02]  /*3e30*/  FSETP.NEU.FTZ.AND P3, PT, R132, -INF , PT ;  /* 0xff8000008400780b */ /* 0x000fe40003f7d000 */
[----:B-1----:R-:W-:Y:S01]  /*3e40*/  FMNMX.FTZ R2, R127, R4, !PT ;  /* 0x000000047f027209 */ /* 0x002fe20007810000 */
[----:B------:R-:W-:Y:S01]  /*3e50*/  FFMA.FTZ R4, R121, UR4, -R5 ;  /* 0x0000000479047c23 */ /* 0x000fe20008010805 */
[----:B------:R-:W-:Y:S02]  /*3e60*/  FSEL R121, R43, -INF , !P2 ;  /* 0xff8000002b797808 */ /* 0x000fe40005000000 */
[----:B------:R-:W-:Y:S01]  /*3e70*/  FMNMX.FTZ R2, R120, R2, !PT ;  /* 0x0000000278027209 */ /* 0x000fe20007810000 */
[----:B------:R1:W3:Y:S01]  /*3e80*/  MUFU.EX2 R220, R4 ;  /* 0x0000000400dc7308 */ /* 0x0002e20000000800 */
[----:B------:R-:W-:-:S02]  /*3e90*/  ISETP.GE.AND P2, PT, R19, R7, PT ;  /* 0x000000071300720c */ /* 0x000fc40003f46270 */
[----:B------:R-:W-:Y:S02]  /*3ea0*/  FMNMX.FTZ R2, R169, R2, !PT ;  /* 0x00000002a9027209 */ /* 0x000fe40007810000 */
[----:B------:R-:W-:Y:S02]  /*3eb0*/  FSEL R190, R35, -INF , !P2 ;  /* 0xff80000023be7808 */ /* 0x000fe40005000000 */
[----:B------:R-:W-:Y:S01]  /*3ec0*/  FMNMX.FTZ R2, R121, R2, !PT ;  /* 0x0000000279027209 */ /* 0x000fe20007810000 */
[----:B-1----:R-:W-:Y:S01]  /*3ed0*/  FFMA.FTZ R4, R58, UR4, -R5 ;  /* 0x000000043a047c23 */ /* 0x002fe20008010805 */
[----:B---3--:R-:W-:-:S03]  /*3ee0*/  F2FP.F16.F32.PACK_AB R14, R220, R213 ;  /* 0x000000d5dc0e723e */ /* 0x008fc600000000ff */
[----:B------:R1:W3:Y:S02]  /*3ef0*/  MUFU.EX2 R32, R4 ;  /* 0x0000000400207308 */ /* 0x0002e40000000800 */
[----:B-1----:R-:W-:Y:S01]  /*3f00*/  FMNMX.FTZ R4, R175, R2, !PT ;  /* 0x00000002af047209 */ /* 0x002fe20007810000 */
[----:B------:R-:W-:Y:S01]  /*3f10*/  FFMA.FTZ R2, R59, UR4, -R5 ;  /* 0x000000043b027c23 */ /* 0x000fe20008010805 */
[----:B---3--:R-:W-:Y:S02]  /*3f20*/  STL [R1+0x6c], R32 ;  /* 0x00006c2001007387 */ /* 0x008fe40000100800 */
[----:B------:R-:W-:Y:S02]  /*3f30*/  FMNMX.FTZ R4, R174, R4, !PT ;  /* 0x00000004ae047209 */ /* 0x000fe40007810000 */
[----:B------:R1:W3:Y:S02]  /*3f40*/  MUFU.EX2 R33, R2 ;  /* 0x0000000200217308 */ /* 0x0002e40000000800 */
[----:B-1----:R-:W-:Y:S01]  /*3f50*/  FMNMX.FTZ R2, R172, R4, !PT ;  /* 0x00000004ac027209 */ /* 0x002fe20007810000 */
[----:B------:R-:W-:Y:S01]  /*3f60*/  FMUL.FTZ R4, R132, UR4 ;  /* 0x0000000484047c20 */ /* 0x000fe20008410000 */
[----:B---3--:R-:W-:Y:S02]  /*3f70*/  STL [R1+0x70], R33 ;  /* 0x0000702101007387 */ /* 0x008fe40000100800 */
[----:B------:R-:W-:-:S02]  /*3f80*/  FMNMX.FTZ R2, R192, R2, !PT ;  /* 0x00000002c0027209 */ /* 0x000fc40007810000 */
[----:B------:R-:W-:Y:S01]  /*3f90*/  FSEL R4, R4, RZ, P3 ;  /* 0x000000ff04047208 */ /* 0x000fe20001800000 */
[----:B------:R-:W-:Y:S01]  /*3fa0*/  STL [R1+0xa0], R132 ;  /* 0x0000a08401007387 */ /* 0x000fe20000100800 */
[----:B------:R-:W-:Y:S02]  /*3fb0*/  FMNMX.FTZ R7, R191, R2, !PT ;  /* 0x00000002bf077209 */ /* 0x000fe40007810000 */
[----:B--2---:R-:W-:Y:S01]  /*3fc0*/  LOP3.LUT R2, R25, R26, RZ, 0xfc, !PT ;  /* 0x0000001a19027212 */ /* 0x004fe200078efcff */
[----:B------:R-:W-:Y:S01]  /*3fd0*/  FFMA.FTZ R6, R123, UR4, -R4 ;  /* 0x000000047b067c23 */ /* 0x000fe20008010804 */
[----:B------:R-:W-:Y:S02]  /*3fe0*/  FMNMX.FTZ R7, R190, R7, !PT ;  /* 0x00000007be077209 */ /* 0x000fe40007810000 */
[----:B------:R-:W-:Y:S01]  /*3ff0*/  LEA R139, R2, UR5, 0x1 ;  /* 0x00000005028b7c11 */ /* 0x000fe2000f8e08ff */
[----:B------:R1:W-:Y:S01]  /*4000*/  MUFU.EX2 R207, R6 ;  /* 0x0000000600cf7308 */ /* 0x0003e20000000800 */
[----:B------:R-:W-:-:S02]  /*4010*/  FMNMX.FTZ R2, R189, R7, !PT ;  /* 0x00000007bd027209 */ /* 0x000fc40007810000 */
[----:B------:R-:W-:Y:S01]  /*4020*/  IADD3 R224, R3, R139, RZ ;  /* 0x0000008b03e07210 */ /* 0x000fe20007ffe0ff */
[----:B------:R-:W-:Y:S01]  /*4030*/  FFMA.FTZ R3, R152, UR4, -R4 ;  /* 0x0000000498037c23 */ /* 0x000fe20008010804 */
[----:B------:R-:W-:Y:S01]  /*4040*/  FMNMX.FTZ R2, R188, R2, !PT ;  /* 0x00000002bc027209 */ /* 0x000fe20007810000 */
[C---:B------:R-:W-:Y:S01]  /*4050*/  IMAD.IADD R226, R0.reuse, 0x1, R139 ;  /* 0x0000000100e27824 */ /* 0x040fe200078e028b */
[----:B------:R-:W-:Y:S01]  /*4060*/  LDSM.16.MT88.4 R36, [R139+0x8000] ;  /* 0x008000008b24783b */ /* 0x000fe20000004200 */
[----:B------:R-:W-:Y:S01]  /*4070*/  IMAD.IADD R225, R0, 0x1, R224 ;  /* 0x0000000100e17824 */ /* 0x000fe200078e02e0 */
[----:B------:R-:W-:Y:S01]  /*4080*/  MUFU.EX2 R219, R3 ;  /* 0x0000000300db7308 */ /* 0x000fe20000000800 */
[--C-:B------:R-:W-:Y:S01]  /*4090*/  FFMA.FTZ R0, R135, UR4, -R4.reuse ;  /* 0x0000000487007c23 */ /* 0x100fe20008010804 */
[----:B------:R-:W2:Y:S04]  /*40a0*/  LDSM.16.MT88.4 R28, [R226+0x8000] ;  /* 0x00800000e21c783b */ /* 0x000ea80000004200 */
[----:B------:R-:W3:Y:S01]  /*40b0*/  LDSM.16.MT88.4 R24, [R224+0x8000] ;  /* 0x00800000e018783b */ /* 0x000ee20000004200 */
[----:B-1----:R-:W-:-:S02]  /*40c0*/  FFMA.FTZ R6, R122, UR4, -R4 ;  /* 0x000000047a067c23 */ /* 0x002fc40008010804 */
[----:B------:R1:W4:Y:S01]  /*40d0*/  MUFU.EX2 R122, R0 ;  /* 0x00000000007a7308 */ /* 0x0003220000000800 */
[----:B------:R-:W-:Y:S04]  /*40e0*/  LDSM.16.MT88.4 R20, [R225+0x8000] ;  /* 0x00800000e114783b */ /* 0x000fe80000004200 */
[----:B------:R-:W-:Y:S03]  /*40f0*/  LDSM.16.MT88.4 R68, [R139+0x8800] ;  /* 0x008800008b44783b */ /* 0x000fe60000004200 */
[----:B------:R2:W2:Y:S01]  /*4100*/  MUFU.EX2 R134, R6 ;  /* 0x0000000600867308 */ /* 0x0004a20000000800 */
[----:B------:R-:W-:Y:S04]  /*4110*/  LDSM.16.MT88.4 R80, [R224+0x8800] ;  /* 0x00880000e050783b */ /* 0x000fe80000004200 */
[----:B------:R-:W-:Y:S01]  /*4120*/  LDSM.16.MT88.4 R76, [R225+0x8800] ;  /* 0x00880000e14c783b */ /* 0x000fe20000004200 */
[----:B-1----:R-:W-:Y:S01]  /*4130*/  FFMA.FTZ R0, R63, UR4, -R5 ;  /* 0x000000043f007c23 */ /* 0x002fe20008010805 */
[----:B----4-:R-:W-:-:S03]  /*4140*/  F2FP.F16.F32.PACK_AB R15, R122, R219 ;  /* 0x000000db7a0f723e */ /* 0x010fc600000000ff */
[----:B------:R1:W-:Y:S01]  /*4150*/  MUFU.EX2 R16, R0 ;  /* 0x0000000000107308 */ /* 0x0003e20000000800 */
[----:B--2---:R-:W2:Y:S01]  /*4160*/  SHFL.BFLY PT, R6, R2, 0x2, 0x1f ;  /* 0x0c401f0002067f89 */ /* 0x004ea200000e0000 */
[----:B------:R-:W-:-:S07]  /*4170*/  F2FP.F16.F32.PACK_AB R13, R134, R207 ;  /* 0x000000cf860d723e */ /* 0x000fce00000000ff */
[----:B------:R-:W-:Y:S01]  /*4180*/  HMMA.16816.F32 R56, R12, R28, RZ ;  /* 0x0000001c0c38723c */ /* 0x000fe200000018ff */
[----:B-1----:R-:W-:-:S05]  /*4190*/  FFMA.FTZ R0, R62, UR4, -R4 ;  /* 0x000000043e007c23 */ /* 0x002fca0008010804 */
[C---:B---3--:R-:W-:Y:S01]  /*41a0*/  HMMA.16816.F32 R52, R12.reuse, R24, RZ ;  /* 0x000000180c34723c */ /* 0x048fe200000018ff */
[----:B------:R1:W3:Y:S05]  /*41b0*/  MUFU.EX2 R17, R0 ;  /* 0x0000000000117308 */ /* 0x0002ea0000000800 */
[----:B------:R-:W-:Y:S01]  /*41c0*/  HMMA.16816.F32 R60, R12, R36, RZ ;  /* 0x000000240c3c723c */ /* 0x000fe200000018ff */
[----:B--2---:R-:W-:-:S05]  /*41d0*/  FMNMX.FTZ R2, R2, R6, !PT ;  /* 0x0000000602027209 */ /* 0x004fca0007810000 */
[C---:B------:R-:W-:Y:S01]  /*41e0*/  HMMA.16816.F32 R64, R12.reuse, R20, RZ ;  /* 0x000000140c40723c */ /* 0x040fe200000018ff */
[----:B------:R-:W2:Y:S05]  /*41f0*/  SHFL.BFLY PT, R3, R2, 0x1, 0x1f ;  /* 0x0c201f0002037f89 */ /* 0x000eaa00000e0000 */
[C---:B------:R-:W-:Y:S01]  /*4200*/  HMMA.16816.F32 R48, R12.reuse, R38, RZ ;  /* 0x000000260c30723c */ /* 0x040fe200000018ff */
[----:B-1----:R-:W-:Y:S01]  /*4210*/  FFMA.FTZ R0, R72, UR4, -R4 ;  /* 0x0000000448007c23 */ /* 0x002fe20008010804 */
[----:B---3--:R1:W-:Y:S03]  /*4220*/  STL [R1+0x68], R17 ;  /* 0x0000681101007387 */ /* 0x0083e60000100800 */
[----:B------:R3:W1:Y:S01]  /*4230*/  MUFU.EX2 R218, R0 ;  /* 0x0000000000da7308 */ /* 0x0006620000000800 */
[C---:B------:R-:W-:Y:S06]  /*4240*/  HMMA.16816.F32 R44, R12.reuse, R30, RZ ;  /* 0x0000001e0c2c723c */ /* 0x040fec00000018ff */
[----:B------:R-:W-:Y:S01]  /*4250*/  HMMA.16816.F32 R40, R12, R26, RZ ;  /* 0x0000001a0c28723c */ /* 0x000fe200000018ff */
[----:B--2---:R-:W-:Y:S01]  /*4260*/  FMNMX.FTZ R135, R2, R3, !PT ;  /* 0x0000000302877209 */ /* 0x004fe20007810000 */
[----:B------:R-:W-:Y:S01]  /*4270*/  FFMA.FTZ R2, R140, UR4, -R8 ;  /* 0x000000048c027c23 */ /* 0x000fe20008010808 */
[----:B---3--:R-:W-:-:S02]  /*4280*/  FFMA.FTZ R0, R74, UR4, -R4 ;  /* 0x000000044a007c23 */ /* 0x008fc40008010804 */
[----:B------:R-:W-:Y:S01]  /*4290*/  FSETP.NEU.FTZ.AND P1, PT, R135, -INF , PT ;  /* 0xff8000008700780b */ /* 0x000fe20003f3d000 */
[----:B------:R2:W-:Y:S01]  /*42a0*/  MUFU.EX2 R211, R2 ;  /* 0x0000000200d37308 */ /* 0x0005e20000000800 */
[----:B------:R-:W-:Y:S01]  /*42b0*/  STL [R1+0xa4], R135 ;  /* 0x0000a48701007387 */ /* 0x000fe20000100800 */
[----:B-1----:R-:W-:-:S03]  /*42c0*/  F2FP.F16.F32.PACK_AB R17, R218, R17 ;  /* 0x00000011da11723e */ /* 0x002fc600000000ff */
[----:B------:R-:W-:Y:S03]  /*42d0*/  STL [R1+0xa8], R234 ;  /* 0x0000a8ea01007387 */ /* 0x000fe60000100800 */
[----:B------:R1:W-:Y:S01]  /*42e0*/  MUFU.EX2 R242, R0 ;  /* 0x0000000000f27308 */ /* 0x0003e20000000800 */
[----:B------:R-:W3:Y:S01]  /*42f0*/  LDSM.16.MT88.4 R72, [R226+0x8800] ;  /* 0x00880000e248783b */ /* 0x000ee20000004200 */
[----:B--2---:R-:W-:Y:S01]  /*4300*/  FFMA.FTZ R2, R137, UR4, -R8 ;  /* 0x0000000489027c23 */ /* 0x004fe20008010808 */
[----:B------:R-:W-:-:S05]  /*4310*/  IMAD.MOV.U32 R137, RZ, RZ, R220 ;  /* 0x000000ffff897224 */ /* 0x000fca00078e00dc */
[----:B------:R-:W-:Y:S01]  /*4320*/  MUFU.EX2 R132, R2 ;  /* 0x0000000200847308 */ /* 0x000fe20000000800 */
[----:B-1----:R-:W-:Y:S01]  /*4330*/  FFMA.FTZ R0, R133, UR4, -R4 ;  /* 0x0000000485007c23 */ /* 0x002fe20008010804 */
[----:B------:R-:W-:Y:S01]  /*4340*/  IMAD.MOV.U32 R133, RZ, RZ, R16 ;  /* 0x000000ffff857224 */ /* 0x000fe200078e0010 */
[----:B------:R-:W-:-:S05]  /*4350*/  F2FP.F16.F32.PACK_AB R16, R33, R32 ;  /* 0x000000202110723e */ /* 0x000fca00000000ff */
[----:B------:R1:W2:Y:S01]  /*4360*/  MUFU.EX2 R208, R0 ;  /* 0x0000000000d07308 */ /* 0x0002a20000000800 */
[----:B------:R-:W-:Y:S01]  /*4370*/  HMMA.16816.F32 R32, R12, R22, RZ ;  /* 0x000000160c20723c */ /* 0x000fe200000018ff */
[----:B------:R-:W-:-:S06]  /*4380*/  F2FP.F16.F32.PACK_AB R18, R133, R234 ;  /* 0x000000ea8512723e */ /* 0x000fcc00000000ff */
[----:B------:R-:W-:Y:S02]  /*4390*/  F2FP.F16.F32.PACK_AB R12, R217, R216 ;  /* 0x000000d8d90c723e */ /* 0x000fe400000000ff */
[----:B------:R-:W-:Y:S01]  /*43a0*/  F2FP.F16.F32.PACK_AB R14, R212, R214 ;  /* 0x000000d6d40e723e */ /* 0x000fe200000000ff */
[----:B-1----:R-:W-:Y:S01]  /*43b0*/  FMUL.FTZ R0, R135, UR4 ;  /* 0x0000000487007c20 */ /* 0x002fe20008410000 */
[----:B--2---:R-:W-:-:S04]  /*43c0*/  F2FP.F16.F32.PACK_AB R19, R208, R242 ;  /* 0x000000f2d013723e */ /* 0x004fc800000000ff */
[----:B------:R-:W-:-:S03]  /*43d0*/  FSEL R0, R0, RZ, P1 ;  /* 0x000000ff00007208 */ /* 0x000fc60000800000 */
[----:B------:R-:W-:Y:S02]  /*43e0*/  HMMA.16816.F32 R108, R16, R68, R60 ;  /* 0x00000044106c723c */ /* 0x000fe4000000183c */
[----:B------:R-:W-:-:S04]  /*43f0*/  FFMA.FTZ R2, R160, UR4, -R0 ;  /* 0x00000004a0027c23 */ /* 0x000fc80008010800 */
[----:B------:R1:W-:Y:S01]  /*4400*/  MUFU.EX2 R7, R2 ;  /* 0x0000000200077308 */ /* 0x0003e20000000800 */
[C---:B---3--:R-:W-:Y:S06]  /*4410*/  HMMA.16816.F32 R100, R16.reuse, R72, R56 ;  /* 0x000000481064723c */ /* 0x048fec0000001838 */
[C---:B------:R-:W-:Y:S06]  /*4420*/  HMMA.16816.F32 R88, R16.reuse, R80, R52 ;  /* 0x000000501058723c */ /* 0x040fec0000001834 */
[----:B------:R-:W-:Y:S01]  /*4430*/  HMMA.16816.F32 R112, R16, R76, R64 ;  /* 0x0000004c1070723c */ /* 0x000fe20000001840 */
[----:B-1----:R-:W-:-:S05]  /*4440*/  FFMA.FTZ R2, R161, UR4, -R0 ;  /* 0x00000004a1027c23 */ /* 0x002fca0008010800 */
[C---:B------:R-:W-:Y:S01]  /*4450*/  HMMA.16816.F32 R60, R16.reuse, R70, R48 ;  /* 0x00000046103c723c */ /* 0x040fe20000001830 */
[----:B------:R1:W2:Y:S05]  /*4460*/  MUFU.EX2 R6, R2 ;  /* 0x0000000200067308 */ /* 0x0002aa0000000800 */
[C---:B------:R-:W-:Y:S06]  /*4470*/  HMMA.16816.F32 R92, R16.reuse, R74, R44 ;  /* 0x0000004a105c723c */ /* 0x040fec000000182c */
[C---:B------:R-:W-:Y:S06]  /*4480*/  HMMA.16816.F32 R104, R16.reuse, R82, R40 ;  /* 0x000000521068723c */ /* 0x040fec0000001828 */
[----:B------:R-:W-:Y:S01]  /*4490*/  HMMA.16816.F32 R96, R16, R78, R32 ;  /* 0x0000004e1060723c */ /* 0x000fe20000001820 */
[----:B-1----:R-:W-:Y:S01]  /*44a0*/  FFMA.FTZ R2, R144, UR4, -R0 ;  /* 0x0000000490027c23 */ /* 0x002fe20008010800 */
[----:B--2---:R-:W-:Y:S01]  /*44b0*/  F2FP.F16.F32.PACK_AB R13, R6, R7 ;  /* 0x00000007060d723e */ /* 0x004fe200000000ff */
[----:B------:R-:W-:-:S02]  /*44c0*/  IMAD.MOV.U32 R144, RZ, RZ, R219 ;  /* 0x000000ffff907224 */ /* 0x000fc400078e00db */
[----:B------:R1:W-:Y:S02]  /*44d0*/  MUFU.EX2 R160, R2 ;  /* 0x0000000200a07308 */ /* 0x0003e40000000800 */
[----:B-1----:R-:W-:-:S06]  /*44e0*/  FFMA.FTZ R2, R145, UR4, -R0 ;  /* 0x0000000491027c23 */ /* 0x002fcc0008010800 */
[----:B------:R1:W2:Y:S02]  /*44f0*/  MUFU.EX2 R152, R2 ;  /* 0x0000000200987308 */ /* 0x0002a40000000800 */
[----:B-1----:R-:W-:Y:S01]  /*4500*/  FFMA.FTZ R2, R138, UR4, -R8 ;  /* 0x000000048a027c23 */ /* 0x002fe20008010808 */
[----:B--2---:R-:W-:Y:S02]  /*4510*/  F2FP.F16.F32.PACK_AB R15, R152, R160 ;  /* 0x000000a0980f723e */ /* 0x004fe400000000ff */
[----:B------:R-:W-:-:S03]  /*4520*/  MOV R138, R229 ;  /* 0x000000e5008a7202 */ /* 0x000fc60000000f00 */
[----:B------:R1:W2:Y:S02]  /*4530*/  MUFU.EX2 R233, R2 ;  /* 0x0000000200e97308 */ /* 0x0002a40000000800 */
[C---:B------:R-:W-:Y:S06]  /*4540*/  HMMA.16816.F32 R44, R12.reuse, R36, RZ ;  /* 0x000000240c2c723c */ /* 0x040fec00000018ff */
[C---:B------:R-:W-:Y:S06]  /*4550*/  HMMA.16816.F32 R16, R12.reuse, R20, RZ ;  /* 0x000000140c10723c */ /* 0x040fec00000018ff */
[----:B------:R-:W-:Y:S01]  /*4560*/  HMMA.16816.F32 R20, R12, R22, RZ ;  /* 0x000000160c14723c */ /* 0x000fe200000018ff */
[----:B-1----:R-:W-:Y:S01]  /*4570*/  FFMA.FTZ R2, R143, UR4, -R0 ;  /* 0x000000048f027c23 */ /* 0x002fe20008010800 */
[----:B------:R-:W-:-:S03]  /*4580*/  MOV R143, R134 ;  /* 0x00000086008f7202 */ /* 0x000fc60000000f00 */
[----:B------:R1:W-:Y:S01]  /*4590*/  MUFU.EX2 R234, R2 ;  /* 0x0000000200ea7308 */ /* 0x0003e20000000800 */
[C---:B------:R-:W-:Y:S06]  /*45a0*/  HMMA.16816.F32 R40, R12.reuse, R28, RZ ;  /* 0x0000001c0c28723c */ /* 0x040fec00000018ff */
[C---:B------:R-:W-:Y:S06]  /*45b0*/  HMMA.16816.F32 R32, R12.reuse, R24, RZ ;  /* 0x000000180c20723c */ /* 0x040fec00000018ff */
[----:B------:R-:W-:Y:S01]  /*45c0*/  HMMA.16816.F32 R36, R12, R38, RZ ;  /* 0x000000260c24723c */ /* 0x000fe200000018ff */
[----:B-1----:R-:W-:Y:S01]  /*45d0*/  FFMA.FTZ R2, R146, UR4, -R0 ;  /* 0x0000000492027c23 */ /* 0x002fe20008010800 */
[----:B------:R-:W-:-:S04]  /*45e0*/  MOV R146, R218 ;  /* 0x000000da00927202 */ /* 0x000fc80000000f00 */
[C---:B------:R-:W-:Y:S01]  /*45f0*/  HMMA.16816.F32 R28, R12.reuse, R30, RZ ;  /* 0x0000001e0c1c723c */ /* 0x040fe200000018ff */
[----:B------:R1:W3:Y:S05]  /*4600*/  MUFU.EX2 R161, R2 ;  /* 0x0000000200a17308 */ /* 0x0002ea0000000800 */
[----:B------:R-:W-:Y:S07]  /*4610*/  HMMA.16816.F32 R24, R12, R26, RZ ;  /* 0x0000001a0c18723c */ /* 0x000fee00000018ff */
[----:B------:R-:W-:-:S02]  /*4620*/  F2FP.F16.F32.PACK_AB R12, R211, R210 ;  /* 0x000000d2d30c723e */ /* 0x000fc400000000ff */
[----:B--2---:R-:W-:Y:S01]  /*4630*/  F2FP.F16.F32.PACK_AB R14, R233, R132 ;  /* 0x00000084e90e723e */ /* 0x004fe200000000ff */
[----:B-1----:R-:W-:Y:S01]  /*4640*/  FFMA.FTZ R2, R141, UR4, -R0 ;  /* 0x000000048d027c23 */ /* 0x002fe20008010800 */
[----:B---3--:R-:W-:Y:S01]  /*4650*/  F2FP.F16.F32.PACK_AB R13, R161, R234 ;  /* 0x000000eaa10d723e */ /* 0x008fe200000000ff */
[----:B------:R-:W-:Y:S02]  /*4660*/  IMAD.MOV.U32 R141, RZ, RZ, R216 ;  /* 0x000000ffff8d7224 */ /* 0x000fe400078e00d8 */
[----:B------:R1:W-:Y:S02]  /*4670*/  MUFU.EX2 R140, R2 ;  /* 0x00000002008c7308 */ /* 0x0003e40000000800 */
[----:B-1----:R-:W-:-:S06]  /*4680*/  FFMA.FTZ R2, R142, UR4, -R0 ;  /* 0x000000048e027c23 */ /* 0x002fcc0008010800 */
[----:B------:R1:W2:Y:S02]  /*4690*/  MUFU.EX2 R145, R2 ;  /* 0x0000000200917308 */ /* 0x0002a40000000800 */
[----:B-1----:R-:W-:Y:S01]  /*46a0*/  FFMA.FTZ R2, R162, UR4, -R8 ;  /* 0x00000004a2027c23 */ /* 0x002fe20008010808 */
[----:B--2---:R-:W-:-:S05]  /*46b0*/  F2FP.F16.F32.PACK_AB R15, R145, R140 ;  /* 0x0000008c910f723e */ /* 0x004fca00000000ff */
[----:B------:R1:W-:Y:S02]  /*46c0*/  MUFU.EX2 R135, R2 ;  /* 0x0000000200877308 */ /* 0x0003e40000000800 */
[C---:B------:R-:W-:Y:S06]  /*46d0*/  HMMA.16816.F32 R56, R12.reuse, R68, R44 ;  /* 0x000000440c38723c */ /* 0x040fec000000182c */
[C---:B------:R-:W-:Y:S01]  /*46e0*/  HMMA.16816.F32 R44, R12.reuse, R78, R20 ;  /* 0x0000004e0c2c723c */ /* 0x040fe20000001814 */
[----:B------:R-:W2:Y:S05]  /*46f0*/  LDSM.16.MT88.4 R20, [R139+0x9000] ;  /* 0x009000008b14783b */ /* 0x000eaa0000004200 */
[----:B------:R-:W-:Y:S01]  /*4700*/  HMMA.16816.F32 R48, R12, R72, R40 ;  /* 0x000000480c30723c */ /* 0x000fe20000001828 */
[----:B-1----:R-:W-:-:S04]  /*4710*/  FFMA.FTZ R2, R153, UR4, -R8 ;  /* 0x0000000499027c23 */ /* 0x002fc80008010808 */
[----:B------:R1:W-:Y:S01]  /*4720*/  MUFU.EX2 R123, R2 ;  /* 0x00000002007b7308 */ /* 0x0003e20000000800 */
[C---:B------:R-:W-:Y:S06]  /*4730*/  HMMA.16816.F32 R64, R12.reuse, R80, R32 ;  /* 0x000000500c40723c */ /* 0x040fec0000001820 */
[C---:B------:R-:W-:Y:S01]  /*4740*/  HMMA.16816.F32 R84, R12.reuse, R76, R16 ;  /* 0x0000004c0c54723c */ /* 0x040fe20000001810 */
[----:B------:R-:W3:Y:S05]  /*4750*/  LDSM.16.MT88.4 R16, [R226+0x9000] ;  /* 0x00900000e210783b */ /* 0x000eea0000004200 */
[----:B------:R-:W-:Y:S01]  /*4760*/  HMMA.16816.F32 R36, R12, R70, R36 ;  /* 0x000000460c24723c */ /* 0x000fe20000001824 */
[----:B-1----:R-:W-:-:S05]  /*4770*/  FFMA.FTZ R2, R129, UR4, -R8 ;  /* 0x0000000481027c23 */ /* 0x002fca0008010808 */
[C---:B------:R-:W-:Y:S01]  /*4780*/  HMMA.16816.F32 R32, R12.reuse, R74, R28 ;  /* 0x0000004a0c20723c */ /* 0x040fe2000000181c */
[----:B------:R-:W-:Y:S01]  /*4790*/  LDSM.16.MT88.4 R28, [R225+0x9000] ;  /* 0x00900000e11c783b */ /* 0x000fe20000004200 */
[----:B------:R1:W-:Y:S04]  /*47a0*/  MUFU.EX2 R3, R2 ;  /* 0x0000000200037308 */ /* 0x0003e80000000800 */
[----:B------:R-:W-:Y:S01]  /*47b0*/  HMMA.16816.F32 R40, R12, R82, R24 ;  /* 0x000000520c28723c */ /* 0x000fe20000001818 */
[----:B------:R-:W4:Y:S01]  /*47c0*/  LDSM.16.MT88.4 R24, [R224+0x9000] ;  /* 0x00900000e018783b */ /* 0x000f220000004200 */
[----:B-1----:R-:W-:Y:S01]  /*47d0*/  FFMA.FTZ R2, R128, UR4, -R8 ;  /* 0x0000000480027c23 */ /* 0x002fe20008010808 */
[----:B------:R-:W-:-:S03]  /*47e0*/  IMAD.MOV.U32 R128, RZ, RZ, R217 ;  /* 0x000000ffff807224 */ /* 0x000fc600078e00d9 */
[----:B------:R1:W-:Y:S02]  /*47f0*/  MUFU.EX2 R136, R2 ;  /* 0x0000000200887308 */ /* 0x0003e40000000800 */
[----:B-1----:R-:W-:-:S06]  /*4800*/  FFMA.FTZ R2, R157, UR4, -R0 ;  /* 0x000000049d027c23 */ /* 0x002fcc0008010800 */
[----:B------:R1:W-:Y:S02]  /*4810*/  MUFU.EX2 R232, R2 ;  /* 0x0000000200e87308 */ /* 0x0003e40000000800 */
[----:B-1----:R-:W-:-:S06]  /*4820*/  FFMA.FTZ R2, R156, UR4, -R0 ;  /* 0x000000049c027c23 */ /* 0x002fcc0008010800 */
[----:B------:R1:W-:Y:S02]  /*4830*/  MUFU.EX2 R228, R2 ;  /* 0x0000000200e47308 */ /* 0x0003e40000000800 */
[----:B-1----:R-:W-:-:S06]  /*4840*/  FFMA.FTZ R2, R155, UR4, -R5 ;  /* 0x000000049b027c23 */ /* 0x002fcc0008010805 */
[----:B------:R1:W-:Y:S02]  /*4850*/  MUFU.EX2 R231, R2 ;  /* 0x0000000200e77308 */ /* 0x0003e40000000800 */
[----:B-1----:R-:W-:-:S06]  /*4860*/  FFMA.FTZ R2, R154, UR4, -R5 ;  /* 0x000000049a027c23 */ /* 0x002fcc0008010805 */
[----:B------:R1:W2:Y:S02]  /*4870*/  MUFU.EX2 R227, R2 ;  /* 0x0000000200e37308 */ /* 0x0002a40000000800 */
[----:B-1----:R-:W-:Y:S01]  /*4880*/  FFMA.FTZ R2, R147, UR4, -R5 ;  /* 0x0000000493027c23 */ /* 0x002fe20008010805 */
[----:B--2---:R-:W-:Y:S02]  /*4890*/  F2FP.F16.F32.PACK_AB R12, R227, R231 ;  /* 0x000000e7e30c723e */ /* 0x004fe400000000ff */
[----:B------:R-:W-:-:S03]  /*48a0*/  MOV R147, R123 ;  /* 0x0000007b00937202 */ /* 0x000fc60000000f00 */
[----:B------:R1:W-:Y:S01]  /*48b0*/  MUFU.EX2 R154, R2 ;  /* 0x00000002009a7308 */ /* 0x0003e20000000800 */
[----:B------:R-:W-:Y:S02]  /*48c0*/  IMAD.MOV.U32 R123, RZ, RZ, R215 ;  /* 0x000000ffff7b7224 */ /* 0x000fe400078e00d7 */
[----:B-1----:R-:W-:-:S05]  /*48d0*/  FFMA.FTZ R2, R148, UR4, -R5 ;  /* 0x0000000494027c23 */ /* 0x002fca0008010805 */
[----:B------:R1:W2:Y:S02]  /*48e0*/  MUFU.EX2 R129, R2 ;  /* 0x0000000200817308 */ /* 0x0002a40000000800 */
[----:B-1----:R-:W-:Y:S01]  /*48f0*/  FFMA.FTZ R2, R149, UR4, -R4 ;  /* 0x0000000495027c23 */ /* 0x002fe20008010804 */
[----:B--2---:R-:W-:-:S05]  /*4900*/  F2FP.F16.F32.PACK_AB R14, R129, R154 ;  /* 0x0000009a810e723e */ /* 0x004fca00000000ff */
[----:B------:R1:W-:Y:S02]  /*4910*/  MUFU.EX2 R230, R2 ;  /* 0x0000000200e67308 */ /* 0x0003e40000000800 */
[----:B-1----:R-:W-:-:S06]  /*4920*/  FFMA.FTZ R2, R130, UR4, -R4 ;  /* 0x0000000482027c23 */ /* 0x002fcc0008010804 */
[----:B------:R1:W2:Y:S02]  /*4930*/  MUFU.EX2 R52, R2 ;  /* 0x0000000200347308 */ /* 0x0002a40000000800 */
[----:B-1----:R-:W-:-:S06]  /*4940*/  FFMA.FTZ R2, R131, UR4, -R4 ;  /* 0x0000000483027c23 */ /* 0x002fcc0008010804 */
[----:B------:R1:W-:Y:S02]  /*4950*/  MUFU.EX2 R68, R2 ;  /* 0x0000000200447308 */ /* 0x0003e40000000800 */
[----:B-1----:R-:W-:Y:S01]  /*4960*/  FFMA.FTZ R2, R124, UR4, -R4 ;  /* 0x000000047c027c23 */ /* 0x002fe20008010804 */
[----:B------:R-:W-:-:S05]  /*4970*/  IMAD.MOV.U32 R124, RZ, RZ, R3 ;  /* 0x000000ffff7c7224 */ /* 0x000fca00078e0003 */
[----:B------:R1:W3:Y:S02]  /*4980*/  MUFU.EX2 R3, R2 ;  /* 0x0000000200037308 */ /* 0x0002e40000000800 */
[----:B-1----:R-:W-:Y:S01]  /*4990*/  FFMA.FTZ R2, R126, UR4, -R0 ;  /* 0x000000047e027c23 */ /* 0x002fe20008010800 */
[----:B--2---:R-:W-:Y:S01]  /*49a0*/  IMAD.MOV.U32 R126, RZ, RZ, R52 ;  /* 0x000000ffff7e7224 */ /* 0x004fe200078e0034 */
[----:B---3--:R-:W-:-:S04]  /*49b0*/  F2FP.F16.F32.PACK_AB R15, R3, R68 ;  /* 0x00000044030f723e */ /* 0x008fc800000000ff */
[----:B------:R1:W-:Y:S01]  /*49c0*/  MUFU.EX2 R155, R2 ;  /* 0x00000002009b7308 */ /* 0x0003e20000000800 */
[----:B------:R-:W-:-:S07]  /*49d0*/  F2FP.F16.F32.PACK_AB R13, R126, R230 ;  /* 0x000000e67e0d723e */ /* 0x000fce00000000ff */
[C---:B------:R-:W-:Y:S06]  /*49e0*/  HMMA.16816.F32 R52, R12.reuse, R20, R108 ;  /* 0x000000140c34723c */ /* 0x040fec000000186c */
[C---:B------:R-:W-:Y:S01]  /*49f0*/  HMMA.16816.F32 R72, R12.reuse, R16, R100 ;  /* 0x000000100c48723c */ /* 0x040fe20000001864 */
[----:B------:R-:W-:Y:S01]  /*4a00*/  MOV R110, R132 ;  /* 0x00000084006e7202 */ /* 0x000fe20000000f00 */
[----:B-1----:R-:W-:Y:S01]  /*4a10*/  FFMA.FTZ R2, R125, UR4, -R0 ;  /* 0x000000047d027c23 */ /* 0x002fe20008010800 */
[----:B------:R-:W-:Y:S02]  /*4a20*/  IMAD.MOV.U32 R111, RZ, RZ, R135 ;  /* 0x000000ffff6f7224 */ /* 0x000fe400078e0087 */
[----:B------:R-:W-:Y:S01]  /*4a30*/  IMAD.MOV.U32 R108, RZ, RZ, R214 ;  /* 0x000000ffff6c7224 */ /* 0x000fe200078e00d6 */
[----:B------:R1:W2:Y:S01]  /*4a40*/  MUFU.EX2 R134, R2 ;  /* 0x0000000200867308 */ /* 0x0002a20000000800 */
[----:B----4-:R-:W-:Y:S01]  /*4a50*/  HMMA.16816.F32 R88, R12, R24, R88 ;  /* 0x000000180c58723c */ /* 0x010fe20000001858 */
[----:B------:R-:W-:-:S05]  /*4a60*/  IMAD.MOV.U32 R109, RZ, RZ, R68 ;  /* 0x000000ffff6d7224 */ /* 0x000fca00078e0044 */
[C---:B------:R-:W-:Y:S06]  /*4a70*/  HMMA.16816.F32 R112, R12.reuse, R28, R112 ;  /* 0x0000001c0c70723c */ /* 0x040fec0000001870 */
[----:B------:R-:W-:Y:S01]  /*4a80*/  HMMA.16816.F32 R60, R12, R22, R60 ;  /* 0x000000160c3c723c */ /* 0x000fe2000000183c */
[----:B-1----:R-:W-:-:S05]  /*4a90*/  FFMA.FTZ R2, R170, UR4, -R8 ;  /* 0x00000004aa027c23 */ /* 0x002fca0008010808 */
[C---:B------:R-:W-:Y:S01]  /*4aa0*/  HMMA.16816.F32 R76, R12.reuse, R18, R92 ;  /* 0x000000120c4c723c */ /* 0x040fe2000000185c */
[----:B------:R1:W-:Y:S05]  /*4ab0*/  MUFU.EX2 R132, R2 ;  /* 0x0000000200847308 */ /* 0x0003ea0000000800 */
[C---:B------:R-:W-:Y:S06]  /*4ac0*/  HMMA.16816.F32 R104, R12.reuse, R26, R104 ;  /* 0x0000001a0c68723c */ /* 0x040fec0000001868 */
[----:B------:R-:W-:Y:S01]  /*4ad0*/  HMMA.16816.F32 R96, R12, R30, R96 ;  /* 0x0000001e0c60723c */ /* 0x000fe20000001860 */
[----:B-1----:R-:W-:-:S06]  /*4ae0*/  FFMA.FTZ R2, R163, UR4, -R8 ;  /* 0x00000004a3027c23 */ /* 0x002fcc0008010808 */
[----:B------:R-:W-:Y:S02]  /*4af0*/  F2FP.F16.F32.PACK_AB R12, R147, R111 ;  /* 0x0000006f930c723e */ /* 0x000fe400000000ff */
[----:B------:R-:W-:Y:S01]  /*4b00*/  F2FP.F16.F32.PACK_AB R13, R228, R232 ;  /* 0x000000e8e40d723e */ /* 0x000fe200000000ff */
[----:B------:R1:W-:Y:S01]  /*4b10*/  MUFU.EX2 R156, R2 ;  /* 0x00000002009c7308 */ /* 0x0003e20000000800 */
[----:B------:R-:W-:Y:S02]  /*4b20*/  F2FP.F16.F32.PACK_AB R14, R136, R124 ;  /* 0x0000007c880e723e */ /* 0x000fe400000000ff */
[----:B--2---:R-:W-:-:S07]  /*4b30*/  F2FP.F16.F32.PACK_AB R15, R134, R155 ;  /* 0x0000009b860f723e */ /* 0x004fce00000000ff */
[C---:B------:R-:W-:Y:S06]  /*4b40*/  HMMA.16816.F32 R100, R12.reuse, R20, R56 ;  /* 0x000000140c64723c */ /* 0x040fec0000001838 */
[C---:B------:R-:W-:Y:S01]  /*4b50*/  HMMA.16816.F32 R92, R12.reuse, R22, R36 ;  /* 0x000000160c5c723c */ /* 0x040fe20000001824 */
[--C-:B-1----:R-:W-:Y:S01]  /*4b60*/  FFMA.FTZ R2, R150, UR4, -R8.reuse ;  /* 0x0000000496027c23 */ /* 0x102fe20008010808 */
[----:B------:R-:W1:Y:S01]  /*4b70*/  LDSM.16.MT88.4 R20, [R139+0x9800] ;  /* 0x009800008b14783b */ /* 0x000e620000004200 */
[----:B------:R-:W-:Y:S02]  /*4b80*/  MOV R150, R213 ;  /* 0x000000d500967202 */ /* 0x000fe40000000f00 */
[----:B------:R2:W-:Y:S01]  /*4b90*/  MUFU.EX2 R130, R2 ;  /* 0x0000000200827308 */ /* 0x0005e20000000800 */
[C---:B------:R-:W-:Y:S06]  /*4ba0*/  HMMA.16816.F32 R80, R12.reuse, R16, R48 ;  /* 0x000000100c50723c */ /* 0x040fec0000001830 */
[C---:B------:R-:W-:Y:S01]  /*4bb0*/  HMMA.16816.F32 R68, R12.reuse, R18, R32 ;  /* 0x000000120c44723c */ /* 0x040fe20000001820 */
[----:B------:R-:W3:Y:S05]  /*4bc0*/  LDSM.16.MT88.4 R16, [R226+0x9800] ;  /* 0x00980000e210783b */ /* 0x000eea0000004200 */
[----:B------:R-:W-:Y:S01]  /*4bd0*/  HMMA.16816.F32 R48, R12, R24, R64 ;  /* 0x000000180c30723c */ /* 0x000fe20000001840 */
[----:B--2---:R-:W-:Y:S01]  /*4be0*/  FFMA.FTZ R2, R119, UR4, -R8 ;  /* 0x0000000477027c23 */ /* 0x004fe20008010808 */
[----:B------:R-:W-:-:S04]  /*4bf0*/  IMAD.MOV.U32 R119, RZ, RZ, R212 ;  /* 0x000000ffff777224 */ /* 0x000fc800078e00d4 */
[C---:B------:R-:W-:Y:S01]  /*4c00*/  HMMA.16816.F32 R40, R12.reuse, R26, R40 ;  /* 0x0000001a0c28723c */ /* 0x040fe20000001828 */
[----:B------:R-:W2:Y:S01]  /*4c10*/  LDSM.16.MT88.4 R24, [R224+0x9800] ;  /* 0x00980000e018783b */ /* 0x000ea20000004200 */
[----:B------:R4:W-:Y:S04]  /*4c20*/  MUFU.EX2 R220, R2 ;  /* 0x0000000200dc7308 */ /* 0x0009e80000000800 */
[C---:B------:R-:W-:Y:S06]  /*4c30*/  HMMA.16816.F32 R36, R12.reuse, R28, R84 ;  /* 0x0000001c0c24723c */ /* 0x040fec0000001854 */
[----:B------:R-:W-:Y:S01]  /*4c40*/  HMMA.16816.F32 R32, R12, R30, R44 ;  /* 0x0000001e0c20723c */ /* 0x000fe2000000182c */
[----:B------:R-:W2:Y:S01]  /*4c50*/  LDSM.16.MT88.4 R28, [R225+0x9800] ;  /* 0x00980000e11c783b */ /* 0x000ea20000004200 */
[----:B----4-:R-:W-:Y:S01]  /*4c60*/  FFMA.FTZ R2, R167, UR4, -R0 ;  /* 0x00000004a7027c23 */ /* 0x010fe20008010800 */
[----:B------:R-:W-:-:S02]  /*4c70*/  IMAD.MOV.U32 R167, RZ, RZ, R3 ;  /* 0x000000ffffa77224 */ /* 0x000fc400078e0003 */
[----:B------:R-:W-:Y:S01]  /*4c80*/  FFMA.FTZ R3, R171, UR4, -R4 ;  /* 0x00000004ab037c23 */ /* 0x000fe20008010804 */
[----:B------:R-:W-:Y:S01]  /*4c90*/  MOV R171, R109 ;  /* 0x0000006d00ab7202 */ /* 0x000fe20000000f00 */
[----:B------:R4:W-:Y:S08]  /*4ca0*/  MUFU.EX2 R135, R2 ;  /* 0x0000000200877308 */ /* 0x0009f00000000800 */
[----:B------:R1:W-:Y:S01]  /*4cb0*/  MUFU.EX2 R125, R3 ;  /* 0x00000003007d7308 */ /* 0x0003e20000000800 */
[----:B----4-:R-:W-:-:S07]  /*4cc0*/  FFMA.FTZ R2, R166, UR4, -R0 ;  /* 0x00000004a6027c23 */ /* 0x010fce0008010800 */
[----:B------:R4:W-:Y:S01]  /*4cd0*/  MUFU.EX2 R157, R2 ;  /* 0x00000002009d7308 */ /* 0x0009e20000000800 */
[----:B-1----:R-:W-:Y:S01]  /*4ce0*/  FFMA.FTZ R3, R196, UR4, -R4 ;  /* 0x00000004c4037c23 */ /* 0x002fe20008010804 */
[----:B----4-:R-:W-:-:S06]  /*4cf0*/  FFMA.FTZ R2, R165, UR4, -R5 ;  /* 0x00000004a5027c23 */ /* 0x010fcc0008010805 */
[----:B------:R1:W-:Y:S02]  /*4d00*/  MUFU.EX2 R149, R2 ;  /* 0x0000000200957308 */ /* 0x0003e40000000800 */
[----:B-1----:R-:W-:Y:S01]  /*4d10*/  FFMA.FTZ R2, R164, UR4, -R5 ;  /* 0x00000004a4027c23 */ /* 0x002fe20008010805 */
[----:B------:R-:W-:Y:S01]  /*4d20*/  IMAD.MOV.U32 R164, RZ, RZ, R167 ;  /* 0x000000ffffa47224 */ /* 0x000fe200078e00a7 */
[----:B------:R-:W-:-:S04]  /*4d30*/  MOV R167, R145 ;  /* 0x0000009100a77202 */ /* 0x000fc80000000f00 */
[----:B------:R1:W4:Y:S02]  /*4d40*/  MUFU.EX2 R142, R2 ;  /* 0x00000002008e7308 */ /* 0x0003240000000800 */
[----:B-1----:R-:W-:Y:S01]  /*4d50*/  FFMA.FTZ R2, R151, UR4, -R5 ;  /* 0x0000000497027c23 */ /* 0x002fe20008010805 */
[----:B----4-:R-:W-:Y:S01]  /*4d60*/  F2FP.F16.F32.PACK_AB R12, R142, R149 ;  /* 0x000000958e0c723e */ /* 0x010fe200000000ff */
[----:B------:R-:W-:-:S04]  /*4d70*/  IMAD.MOV.U32 R151, RZ, RZ, R144 ;  /* 0x000000ffff977224 */ /* 0x000fc800078e0090 */
[----:B------:R1:W-:Y:S02]  /*4d80*/  MUFU.EX2 R170, R2 ;  /* 0x0000000200aa7308 */ /* 0x0003e40000000800 */
[----:B-1----:R-:W-:Y:S01]  /*4d90*/  FFMA.FTZ R2, R158, UR4, -R5 ;  /* 0x000000049e027c23 */ /* 0x002fe20008010805 */
[----:B------:R-:W-:-:S05]  /*4da0*/  MOV R158, R119 ;  /* 0x00000077009e7202 */ /* 0x000fca0000000f00 */
[----:B------:R1:W4:Y:S02]  /*4db0*/  MUFU.EX2 R131, R2 ;  /* 0x0000000200837308 */ /* 0x0003240000000800 */
[----:B-1----:R-:W-:Y:S01]  /*4dc0*/  FFMA.FTZ R2, R168, UR4, -R4 ;  /* 0x00000004a8027c23 */ /* 0x002fe20008010804 */
[----:B----4-:R-:W-:Y:S01]  /*4dd0*/  F2FP.F16.F32.PACK_AB R14, R131, R170 ;  /* 0x000000aa830e723e */ /* 0x010fe200000000ff */
[----:B------:R-:W-:-:S04]  /*4de0*/  IMAD.MOV.U32 R168, RZ, RZ, R150 ;  /* 0x000000ffffa87224 */ /* 0x000fc800078e0096 */
[----:B------:R1:W-:Y:S01]  /*4df0*/  MUFU.EX2 R148, R2 ;  /* 0x0000000200947308 */ /* 0x0003e20000000800 */
[----:B------:R-:W-:Y:S02]  /*4e00*/  IMAD.MOV.U32 R150, RZ, RZ, R137 ;  /* 0x000000ffff967224 */ /* 0x000fe400078e0089 */
[----:B-1----:R-:W-:Y:S01]  /*4e10*/  FFMA.FTZ R2, R159, UR4, -R4 ;  /* 0x000000049f027c23 */ /* 0x002fe20008010804 */
[----:B------:R-:W-:-:S04]  /*4e20*/  IMAD.MOV.U32 R159, RZ, RZ, R108 ;  /* 0x000000ffff9f7224 */ /* 0x000fc800078e006c */
[----:B------:R1:W4:Y:S02]  /*4e30*/  MUFU.EX2 R229, R2 ;  /* 0x0000000200e57308 */ /* 0x0003240000000800 */
[----:B-1----:R-:W-:Y:S01]  /*4e40*/  FFMA.FTZ R2, R176, UR4, -R4 ;  /* 0x00000004b0027c23 */ /* 0x002fe20008010804 */
[----:B----4-:R-:W-:Y:S01]  /*4e50*/  F2FP.F16.F32.PACK_AB R13, R229, R148 ;  /* 0x00000094e50d723e */ /* 0x010fe200000000ff */
[----:B------:R-:W-:-:S04]  /*4e60*/  IMAD.MOV.U32 R176, RZ, RZ, R110 ;  /* 0x000000ffffb07224 */ /* 0x000fc800078e006e */
[----:B------:R1:W4:Y:S02]  /*4e70*/  MUFU.EX2 R153, R2 ;  /* 0x0000000200997308 */ /* 0x0003240000000800 */
[----:B-1----:R-:W-:Y:S01]  /*4e80*/  FFMA.FTZ R2, R116, UR4, -R0 ;  /* 0x0000000474027c23 */ /* 0x002fe20008010800 */
[----:B----4-:R-:W-:-:S05]  /*4e90*/  F2FP.F16.F32.PACK_AB R15, R153, R125 ;  /* 0x0000007d990f723e */ /* 0x010fca00000000ff */
[----:B------:R1:W-:Y:S02]  /*4ea0*/  MUFU.EX2 R218, R2 ;  /* 0x0000000200da7308 */ /* 0x0003e40000000800 */
[C---:B------:R-:W-:Y:S06]  /*4eb0*/  HMMA.16816.F32 R64, R12.reuse, R20, R52 ;  /* 0x000000140c40723c */ /* 0x040fec0000001834 */
[C---:B---3--:R-:W-:Y:S06]  /*4ec0*/  HMMA.16816.F32 R56, R12.reuse, R16, R72 ;  /* 0x000000100c38723c */ /* 0x048fec0000001848 */
[----:B------:R-:W-:Y:S01]  /*4ed0*/  HMMA.16816.F32 R52, R12, R18, R76 ;  /* 0x000000120c34723c */ /* 0x000fe2000000184c */
[----:B-1----:R-:W-:Y:S01]  /*4ee0*/  FFMA.FTZ R2, R9, UR4, -R0 ;  /* 0x0000000409027c23 */ /* 0x002fe20008010800 */
[----:B------:R-:W-:-:S03]  /*4ef0*/  IMAD.MOV.U32 R9, RZ, RZ, R111 ;  /* 0x000000ffff097224 */ /* 0x000fc600078e006f */
[----:B------:R1:W3:Y:S01]  /*4f00*/  MUFU.EX2 R219, R2 ;  /* 0x0000000200db7308 */ /* 0x0002e20000000800 */
[C---:B------:R-:W-:Y:S06]  /*4f10*/  HMMA.16816.F32 R60, R12.reuse, R22, R60 ;  /* 0x000000160c3c723c */ /* 0x040fec000000183c */
[C---:B--2---:R-:W-:Y:S06]  /*4f20*/  HMMA.16816.F32 R44, R12.reuse, R24, R88 ;  /* 0x000000180c2c723c */ /* 0x044fec0000001858 */
[----:B------:R-:W-:Y:S01]  /*4f30*/  HMMA.16816.F32 R72, R12, R26, R104 ;  /* 0x0000001a0c48723c */ /* 0x000fe20000001868 */
[----:B-1----:R-:W-:-:S05]  /*4f40*/  FFMA.FTZ R2, R180, UR4, -R8 ;  /* 0x00000004b4027c23 */ /* 0x002fca0008010808 */
[C---:B------:R-:W-:Y:S01]  /*4f50*/  HMMA.16816.F32 R112, R12.reuse, R28, R112 ;  /* 0x0000001c0c70723c */ /* 0x040fe20000001870 */
[----:B------:R1:W-:Y:S05]  /*4f60*/  MUFU.EX2 R180, R3 ;  /* 0x0000000300b47308 */ /* 0x0003ea0000000800 */
[----:B------:R-:W-:Y:S03]  /*4f70*/  HMMA.16816.F32 R76, R12, R30, R96 ;  /* 0x0000001e0c4c723c */ /* 0x000fe60000001860 */
[----:B------:R2:W-:Y:S04]  /*4f80*/  MUFU.EX2 R214, R2 ;  /* 0x0000000200d67308 */ /* 0x0005e80000000800 */
[----:B------:R-:W-:-:S02]  /*4f90*/  F2FP.F16.F32.PACK_AB R14, R220, R130 ;  /* 0x00000082dc0e723e */ /* 0x000fc400000000ff */
[----:B------:R-:W-:Y:S02]  /*4fa0*/  F2FP.F16.F32.PACK_AB R12, R156, R132 ;  /* 0x000000849c0c723e */ /* 0x000fe400000000ff */
[----:B------:R-:W-:Y:S01]  /*4fb0*/  F2FP.F16.F32.PACK_AB R13, R157, R135 ;  /* 0x000000879d0d723e */ /* 0x000fe200000000ff */
[----:B-1----:R-:W-:Y:S01]  /*4fc0*/  FFMA.FTZ R3, R202, UR4, -R4 ;  /* 0x00000004ca037c23 */ /* 0x002fe20008010804 */
[----:B---3--:R-:W-:Y:S01]  /*4fd0*/  F2FP.F16.F32.PACK_AB R15, R219, R218 ;  /* 0x000000dadb0f723e */ /* 0x008fe200000000ff */
[----:B--2---:R-:W-:Y:S01]  /*4fe0*/  FFMA.FTZ R2, R179, UR4, -R8 ;  /* 0x00000004b3027c23 */ /* 0x004fe20008010808 */
[----:B------:R-:W-:-:S05]  /*4ff0*/  MOV R179, R130 ;  /* 0x0000008200b37202 */ /* 0x000fca0000000f00 */
[C---:B------:R-:W-:Y:S01]  /*5000*/  HMMA.16816.F32 R104, R12.reuse, R20, R100 ;  /* 0x000000140c68723c */ /* 0x040fe20000001864 */
[----:B------:R-:W-:Y:S01]  /*5010*/  MOV R130, R210 ;  /* 0x000000d200827202 */ /* 0x000fe20000000f00 */
[----:B------:R1:W-:Y:S04]  /*5020*/  MUFU.EX2 R215, R2 ;  /* 0x0000000200d77308 */ /* 0x0003e80000000800 */
[C---:B------:R-:W-:Y:S01]  /*5030*/  HMMA.16816.F32 R100, R12.reuse, R22, R92 ;  /* 0x000000160c64723c */ /* 0x040fe2000000185c */
[----:B------:R-:W2:Y:S05]  /*5040*/  LDSM.16.MT88.4 R20, [R139+0xa000] ;  /* 0x00a000008b14783b */ /* 0x000eaa0000004200 */
[C---:B------:R-:W-:Y:S06]  /*5050*/  HMMA.16816.F32 R48, R12.reuse, R24, R48 ;  /* 0x000000180c30723c */ /* 0x040fec0000001830 */
[C---:B------:R-:W-:Y:S01]  /*5060*/  HMMA.16816.F32 R40, R12.reuse, R26, R40 ;  /* 0x0000001a0c28723c */ /* 0x040fe20000001828 */
[--C-:B-1----:R-:W-:Y:S01]  /*5070*/  FFMA.FTZ R2, R178, UR4, -R8.reuse ;  /* 0x00000004b2027c23 */ /* 0x102fe20008010808 */
[----:B------:R-:W1:Y:S03]  /*5080*/  LDSM.16.MT88.4 R24, [R224+0xa000] ;  /* 0x00a00000e018783b */ /* 0x000e660000004200 */
[----:B------:R3:W-:Y:S01]  /*5090*/  MUFU.EX2 R216, R2 ;  /* 0x0000000200d87308 */ /* 0x0007e20000000800 */
[C---:B------:R-:W-:Y:S06]  /*50a0*/  HMMA.16816.F32 R92, R12.reuse, R16, R80 ;  /* 0x000000100c5c723c */ /* 0x040fec0000001850 */
[C---:B------:R-:W-:Y:S01]  /*50b0*/  HMMA.16816.F32 R88, R12.reuse, R18, R68 ;  /* 0x000000120c58723c */ /* 0x040fe20000001844 */
[----:B------:R-:W4:Y:S05]  /*50c0*/  LDSM.16.MT88.4 R16, [R226+0xa000] ;  /* 0x00a00000e210783b */ /* 0x000f2a0000004200 */
[----:B------:R-:W-:Y:S01]  /*50d0*/  HMMA.16816.F32 R36, R12, R28, R36 ;  /* 0x0000001c0c24723c */ /* 0x000fe20000001824 */
[----:B---3--:R-:W-:-:S05]  /*50e0*/  FFMA.FTZ R2, R177, UR4, -R8 ;  /* 0x00000004b1027c23 */ /* 0x008fca0008010808 */
[----:B------:R-:W-:Y:S01]  /*50f0*/  HMMA.16816.F32 R32, R12, R30, R32 ;  /* 0x0000001e0c20723c */ /* 0x000fe20000001820 */
[----:B------:R-:W3:Y:S01]  /*5100*/  LDSM.16.MT88.4 R28, [R225+0xa000] ;  /* 0x00a00000e11c783b */ /* 0x000ee20000004200 */
[----:B------:R2:W-:Y:S02]  /*5110*/  MUFU.EX2 R217, R2 ;  /* 0x0000000200d97308 */ /* 0x0005e40000000800 */
[----:B--2---:R-:W-:-:S06]  /*5120*/  FFMA.FTZ R2, R117, UR4, -R0 ;  /* 0x0000000475027c23 */ /* 0x004fcc0008010800 */
[----:B------:R2:W-:Y:S02]  /*5130*/  MUFU.EX2 R212, R2 ;  /* 0x0000000200d47308 */ /* 0x0005e40000000800 */
[----:B--2---:R-:W-:Y:S01]  /*5140*/  FFMA.FTZ R2, R10, UR4, -R0 ;  /* 0x000000040a027c23 */ /* 0x004fe20008010800 */
[----:B------:R-:W-:Y:S02]  /*5150*/  IMAD.MOV.U32 R10, RZ, RZ, R147 ;  /* 0x000000ffff0a7224 */ /* 0x000fe400078e0093 */
[----:B------:R-:W-:-:S03]  /*5160*/  IMAD.MOV.U32 R147, RZ, RZ, R211 ;  /* 0x000000ffff937224 */ /* 0x000fc600078e00d3 */
[----:B------:R2:W-:Y:S02]  /*5170*/  MUFU.EX2 R213, R2 ;  /* 0x0000000200d57308 */ /* 0x0005e40000000800 */
[----:B--2---:R-:W-:Y:S01]  /*5180*/  FFMA.FTZ R2, R185, UR4, -R5 ;  /* 0x00000004b9027c23 */ /* 0x004fe20008010805 */
[----:B------:R-:W-:Y:S01]  /*5190*/  IMAD.MOV.U32 R185, RZ, RZ, R147 ;  /* 0x000000ffffb97224 */ /* 0x000fe200078e0093 */
[----:B------:R-:W-:Y:S01]  /*51a0*/  MOV R147, R141 ;  /* 0x0000008d00937202 */ /* 0x000fe20000000f00 */
[----:B------:R-:W-:-:S03]  /*51b0*/  IMAD.MOV.U32 R141, RZ, RZ, R208 ;  /* 0x000000ffff8d7224 */ /* 0x000fc600078e00d0 */
[----:B------:R2:W-:Y:S02]  /*51c0*/  MUFU.EX2 R177, R2 ;  /* 0x0000000200b17308 */ /* 0x0005e40000000800 */
[----:B--2---:R-:W-:Y:S01]  /*51d0*/  FFMA.FTZ R2, R184, UR4, -R5 ;  /* 0x00000004b8027c23 */ /* 0x004fe20008010805 */
[----:B------:R-:W-:Y:S01]  /*51e0*/  MOV R184, R130 ;  /* 0x0000008200b87202 */ /* 0x000fe20000000f00 */
[----:B------:R-:W-:-:S04]  /*51f0*/  IMAD.MOV.U32 R130, RZ, RZ, R128 ;  /* 0x000000ffff827224 */ /* 0x000fc800078e0080 */
[----:B------:R2:W1:Y:S01]  /*5200*/  MUFU.EX2 R163, R2 ;  /* 0x0000000200a37308 */ /* 0x0004620000000800 */
[----:B------:R-:W-:Y:S02]  /*5210*/  IMAD.MOV.U32 R128, RZ, RZ, R207 ;  /* 0x000000ffff807224 */ /* 0x000fe400078e00cf */
[----:B--2---:R-:W-:Y:S01]  /*5220*/  FFMA.FTZ R2, R183, UR4, -R5 ;  /* 0x00000004b7027c23 */ /* 0x004fe20008010805 */
[----:B------:R-:W-:Y:S01]  /*5230*/  IMAD.MOV.U32 R183, RZ, RZ, R131 ;  /* 0x000000ffffb77224 */ /* 0x000fe200078e0083 */
[----:B-1----:R-:W-:-:S03]  /*5240*/  F2FP.F16.F32.PACK_AB R12, R163, R177 ;  /* 0x000000b1a30c723e */ /* 0x002fc600000000ff */
[----:B------:R1:W-:Y:S02]  /*5250*/  MUFU.EX2 R166, R2 ;  /* 0x0000000200a67308 */ /* 0x0003e40000000800 */
[----:B-1----:R-:W-:Y:S01]  /*5260*/  FFMA.FTZ R2, R187, UR4, -R5 ;  /* 0x00000004bb027c23 */ /* 0x002fe20008010805 */
[----:B------:R-:W-:-:S05]  /*5270*/  IMAD.MOV.U32 R187, RZ, RZ, R124 ;  /* 0x000000ffffbb7224 */ /* 0x000fca00078e007c */
[----:B------:R1:W2:Y:S02]  /*5280*/  MUFU.EX2 R165, R2 ;  /* 0x0000000200a57308 */ /* 0x0002a40000000800 */
[----:B-1----:R-:W-:Y:S01]  /*5290*/  FFMA.FTZ R2, R182, UR4, -R4 ;  /* 0x00000004b6027c23 */ /* 0x002fe20008010804 */
[----:B--2---:R-:W-:Y:S01]  /*52a0*/  MOV R196, R165 ;  /* 0x000000a500c47202 */ /* 0x004fe20000000f00 */
[----:B------:R-:W-:-:S04]  /*52b0*/  IMAD.MOV.U32 R165, RZ, RZ, R129 ;  /* 0x000000ffffa57224 */ /* 0x000fc800078e0081 */
[----:B------:R1:W-:Y:S02]  /*52c0*/  MUFU.EX2 R178, R2 ;  /* 0x0000000200b27308 */ /* 0x0003e40000000800 */
[----:B-1----:R-:W-:Y:S01]  /*52d0*/  FFMA.FTZ R2, R186, UR4, -R4 ;  /* 0x00000004ba027c23 */ /* 0x002fe20008010804 */
[----:B------:R-:W-:-:S05]  /*52e0*/  MOV R186, R126 ;  /* 0x0000007e00ba7202 */ /* 0x000fca0000000f00 */
[----:B------:R1:W2:Y:S02]  /*52f0*/  MUFU.EX2 R162, R2 ;  /* 0x0000000200a27308 */ /* 0x0002a40000000800 */
[----:B-1----:R-:W-:Y:S01]  /*5300*/  FFMA.FTZ R2, R197, UR4, -R4 ;  /* 0x00000004c5027c23 */ /* 0x002fe20008010804 */
[----:B------:R-:W-:Y:S01]  /*5310*/  IMAD.MOV.U32 R197, RZ, RZ, R166 ;  /* 0x000000ffffc57224 */ /* 0x000fe200078e00a6 */
[----:B--2---:R-:W-:Y:S01]  /*5320*/  F2FP.F16.F32.PACK_AB R13, R162, R178 ;  /* 0x000000b2a20d723e */ /* 0x004fe200000000ff */
[----:B------:R-:W-:-:S03]  /*5330*/  IMAD.MOV.U32 R166, RZ, RZ, R146 ;  /* 0x000000ffffa67224 */ /* 0x000fc600078e0092 */
[----:B------:R1:W2:Y:S01]  /*5340*/  MUFU.EX2 R182, R2 ;  /* 0x0000000200b67308 */ /* 0x0002a20000000800 */
[----:B------:R-:W-:Y:S01]  /*5350*/  F2FP.F16.F32.PACK_AB R14, R196, R197 ;  /* 0x000000c5c40e723e */ /* 0x000fe200000000ff */
[----:B-1----:R-:W-:Y:S01]  /*5360*/  FFMA.FTZ R2, R118, UR4, -R0 ;  /* 0x0000000476027c23 */ /* 0x002fe20008010800 */
[----:B--2---:R-:W-:-:S05]  /*5370*/  F2FP.F16.F32.PACK_AB R15, R182, R180 ;  /* 0x000000b4b60f723e */ /* 0x004fca00000000ff */
[----:B------:R1:W-:Y:S02]  /*5380*/  MUFU.EX2 R210, R2 ;  /* 0x0000000200d27308 */ /* 0x0003e40000000800 */
[C---:B------:R-:W-:Y:S06]  /*5390*/  HMMA.16816.F32 R108, R12.reuse, R20, R64 ;  /* 0x000000140c6c723c */ /* 0x040fec0000001840 */
[C---:B------:R-:W-:Y:S06]  /*53a0*/  HMMA.16816.F32 R96, R12.reuse, R22, R60 ;  /* 0x000000160c60723c */ /* 0x040fec000000183c */
[----:B------:R-:W-:Y:S01]  /*53b0*/  HMMA.16816.F32 R68, R12, R24, R44 ;  /* 0x000000180c44723c */ /* 0x000fe2000000182c */
[----:B-1----:R-:W-:Y:S01]  /*53c0*/  FFMA.FTZ R2, R11, UR4, -R0 ;  /* 0x000000040b027c23 */ /* 0x002fe20008010800 */
[----:B------:R-:W-:-:S03]  /*53d0*/  IMAD.MOV.U32 R11, RZ, RZ, R147 ;  /* 0x000000ffff0b7224 */ /* 0x000fc600078e0093 */
[----:B------:R1:W2:Y:S01]  /*53e0*/  MUFU.EX2 R211, R2 ;  /* 0x0000000200d37308 */ /* 0x0002a20000000800 */
[C---:B----4-:R-:W-:Y:S06]  /*53f0*/  HMMA.16816.F32 R84, R12.reuse, R16, R56 ;  /* 0x000000100c54723c */ /* 0x050fec0000001838 */
[C---:B------:R-:W-:Y:S06]  /*5400*/  HMMA.16816.F32 R80, R12.reuse, R18, R52 ;  /* 0x000000120c50723c */ /* 0x040fec0000001834 */
[----:B------:R-:W-:Y:S01]  /*5410*/  HMMA.16816.F32 R64, R12, R26, R72 ;  /* 0x0000001a0c40723c */ /* 0x000fe20000001848 */
[----:B-1----:R-:W-:-:S05]  /*5420*/  FFMA.FTZ R2, R205, UR4, -R8 ;  /* 0x00000004cd027c23 */ /* 0x002fca0008010808 */
[C---:B---3--:R-:W-:Y:S01]  /*5430*/  HMMA.16816.F32 R60, R12.reuse, R28, R112 ;  /* 0x0000001c0c3c723c */ /* 0x048fe20000001870 */
[----:B------:R1:W-:Y:S05]  /*5440*/  MUFU.EX2 R205, R2 ;  /* 0x0000000200cd7308 */ /* 0x0003ea0000000800 */
[----:B------:R-:W-:Y:S07]  /*5450*/  HMMA.16816.F32 R44, R12, R30, R76 ;  /* 0x0000001e0c2c723c */ /* 0x000fee000000184c */
[----:B------:R-:W-:-:S02]  /*5460*/  F2FP.F16.F32.PACK_AB R12, R215, R214 ;  /* 0x000000d6d70c723e */ /* 0x000fc400000000ff */
[----:B------:R-:W-:Y:S02]  /*5470*/  F2FP.F16.F32.PACK_AB R13, R213, R212 ;  /* 0x000000d4d50d723e */ /* 0x000fe400000000ff */
[----:B------:R-:W-:Y:S01]  /*5480*/  F2FP.F16.F32.PACK_AB R14, R217, R216 ;  /* 0x000000d8d90e723e */ /* 0x000fe200000000ff */
[----:B-1----:R-:W-:Y:S01]  /*5490*/  FFMA.FTZ R2, R204, UR4, -R8 ;  /* 0x00000004cc027c23 */ /* 0x002fe20008010808 */
[----:B--2---:R-:W-:-:S03]  /*54a0*/  F2FP.F16.F32.PACK_AB R15, R211, R210 ;  /* 0x000000d2d30f723e */ /* 0x004fc600000000ff */
[----:B------:R1:W-:Y:S04]  /*54b0*/  MUFU.EX2 R207, R2 ;  /* 0x0000000200cf7308 */ /* 0x0003e80000000800 */
[C---:B------:R-:W-:Y:S06]  /*54c0*/  HMMA.16816.F32 R52, R12.reuse, R22, R100 ;  /* 0x000000160c34723c */ /* 0x040fec0000001864 */
[----:B------:R-:W-:Y:S01]  /*54d0*/  HMMA.16816.F32 R56, R12, R20, R104 ;  /* 0x000000140c38723c */ /* 0x000fe20000001868 */
[----:B------:R-:W-:Y:S01]  /*54e0*/  IMAD.MOV.U32 R101, RZ, RZ, R125 ;  /* 0x000000ffff657224 */ /* 0x000fe200078e007d */
[----:B------:R-:W-:Y:S01]  /*54f0*/  LDSM.16.MT88.4 R20, [R226+0xa800] ;  /* 0x00a80000e214783b */ /* 0x000fe20000004200 */
[----:B------:R-:W-:Y:S01]  /*5500*/  IMAD.MOV.U32 R102, RZ, RZ, R170 ;  /* 0x000000ffff667224 */ /* 0x000fe200078e00aa */
[----:B------:R-:W-:-:S02]  /*5510*/  MOV R170, R122 ;  /* 0x0000007a00aa7202 */ /* 0x000fc40000000f00 */
[C---:B------:R-:W-:Y:S01]  /*5520*/  HMMA.16816.F32 R72, R12.reuse, R16, R92 ;  /* 0x000000100c48723c */ /* 0x040fe2000000185c */
[--C-:B-1----:R-:W-:Y:S01]  /*5530*/  FFMA.FTZ R2, R199, UR4, -R8.reuse ;  /* 0x00000004c7027c23 */ /* 0x102fe20008010808 */
[----:B------:R-:W-:Y:S01]  /*5540*/  IMAD.MOV.U32 R199, RZ, RZ, R143 ;  /* 0x000000ffffc77224 */ /* 0x000fe200078e008f */
[----:B------:R-:W-:Y:S02]  /*5550*/  MOV R143, R133 ;  /* 0x00000085008f7202 */ /* 0x000fe40000000f00 */
[----:B------:R1:W-:Y:S01]  /*5560*/  MUFU.EX2 R208, R2 ;  /* 0x0000000200d07308 */ /* 0x0003e20000000800 */
[C---:B------:R-:W-:Y:S01]  /*5570*/  HMMA.16816.F32 R76, R12.reuse, R18, R88 ;  /* 0x000000120c4c723c */ /* 0x040fe20000001858 */
[----:B------:R-:W2:Y:S05]  /*5580*/  LDSM.16.MT88.4 R16, [R139+0xa800] ;  /* 0x00a800008b10783b */ /* 0x000eaa0000004200 */
[C---:B------:R-:W-:Y:S06]  /*5590*/  HMMA.16816.F32 R48, R12.reuse, R24, R48 ;  /* 0x000000180c30723c */ /* 0x040fec0000001830 */
[----:B------:R-:W-:Y:S01]  /*55a0*/  HMMA.16816.F32 R40, R12, R26, R40 ;  /* 0x0000001a0c28723c */ /* 0x000fe20000001828 */
[----:B------:R-:W3:Y:S01]  /*55b0*/  LDSM.16.MT88.4 R24, [R224+0xa800] ;  /* 0x00a80000e018783b */ /* 0x000ee20000004200 */
[----:B-1----:R-:W-:Y:S01]  /*55c0*/  FFMA.FTZ R2, R198, UR4, -R8 ;  /* 0x00000004c6027c23 */ /* 0x002fe20008010808 */
[----:B------:R-:W-:-:S03]  /*55d0*/  IMAD.MOV.U32 R198, RZ, RZ, R209 ;  /* 0x000000ffffc67224 */ /* 0x000fc600078e00d1 */
[C---:B------:R-:W-:Y:S01]  /*55e0*/  HMMA.16816.F32 R36, R12.reuse, R28, R36 ;  /* 0x0000001c0c24723c */ /* 0x040fe20000001824 */
[----:B------:R1:W-:Y:S05]  /*55f0*/  MUFU.EX2 R209, R2 ;  /* 0x0000000200d17308 */ /* 0x0003ea0000000800 */
[----:B------:R-:W-:Y:S01]  /*5600*/  HMMA.16816.F32 R32, R12, R30, R32 ;  /* 0x0000001e0c20723c */ /* 0x000fe20000001820 */
[----:B------:R-:W4:Y:S01]  /*5610*/  LDSM.16.MT88.4 R28, [R225+0xa800] ;  /* 0x00a80000e11c783b */ /* 0x000f220000004200 */
[--C-:B-1----:R-:W-:Y:S02]  /*5620*/  FFMA.FTZ R2, R127, UR4, -R0.reuse ;  /* 0x000000047f027c23 */ /* 0x102fe40008010800 */
[----:B------:R1:W-:Y:S08]  /*5630*/  MUFU.EX2 R127, R3 ;  /* 0x00000003007f7308 */ /* 0x0003f00000000800 */
[----:B------:R2:W-:Y:S01]  /*5640*/  MUFU.EX2 R133, R2 ;  /* 0x0000000200857308 */ /* 0x0005e20000000800 */
[--C-:B-1----:R-:W-:Y:S01]  /*5650*/  FFMA.FTZ R3, R192, UR4, -R0.reuse ;  /* 0x00000004c0037c23 */ /* 0x102fe20008010800 */
[----:B--2---:R-:W-:-:S06]  /*5660*/  FFMA.FTZ R2, R120, UR4, -R0 ;  /* 0x0000000478027c23 */ /* 0x004fcc0008010800 */
[----:B------:R1:W-:Y:S02]  /*5670*/  MUFU.EX2 R204, R2 ;  /* 0x0000000200cc7308 */ /* 0x0003e40000000800 */
[----:B-1----:R-:W-:Y:S01]  /*5680*/  FFMA.FTZ R2, R221, UR4, -R5 ;  /* 0x00000004dd027c23 */ /* 0x002fe20008010805 */
[----:B------:R-:W-:-:S05]  /*5690*/  MOV R221, R138 ;  /* 0x0000008a00dd7202 */ /* 0x000fca0000000f00 */
[----:B------:R1:W-:Y:S02]  /*56a0*/  MUFU.EX2 R131, R2 ;  /* 0x0000000200837308 */ /* 0x0003e40000000800 */
[----:B-1----:R-:W-:-:S06]  /*56b0*/  FFMA.FTZ R2, R206, UR4, -R5 ;  /* 0x00000004ce027c23 */ /* 0x002fcc0008010805 */
[----:B------:R1:W2:Y:S02]  /*56c0*/  MUFU.EX2 R138, R2 ;  /* 0x00000002008a7308 */ /* 0x0002a40000000800 */
[----:B-1----:R-:W-:Y:S01]  /*56d0*/  FFMA.FTZ R2, R200, UR4, -R5 ;  /* 0x00000004c8027c23 */ /* 0x002fe20008010805 */
[----:B------:R-:W-:Y:S02]  /*56e0*/  MOV R200, R128 ;  /* 0x0000008000c87202 */ /* 0x000fe40000000f00 */
[----:B--2---:R-:W-:-:S03]  /*56f0*/  F2FP.F16.F32.PACK_AB R12, R138, R131 ;  /* 0x000000838a0c723e */ /* 0x004fc600000000ff */
[----:B------:R1:W-:Y:S02]  /*5700*/  MUFU.EX2 R206, R2 ;  /* 0x0000000200ce7308 */ /* 0x0003e40000000800 */
[----:B-1----:R-:W-:Y:S01]  /*5710*/  FFMA.FTZ R2, R201, UR4, -R5 ;  /* 0x00000004c9027c23 */ /* 0x002fe20008010805 */
[----:B------:R-:W-:-:S05]  /*5720*/  IMAD.MOV.U32 R201, RZ, RZ, R130 ;  /* 0x000000ffffc97224 */ /* 0x000fca00078e0082 */
[----:B------:R1:W2:Y:S02]  /*5730*/  MUFU.EX2 R137, R2 ;  /* 0x0000000200897308 */ /* 0x0002a40000000800 */
[----:B-1----:R-:W-:Y:S01]  /*5740*/  FFMA.FTZ R2, R173, UR4, -R4 ;  /* 0x00000004ad027c23 */ /* 0x002fe20008010804 */
[----:B------:R-:W-:Y:S01]  /*5750*/  IMAD.MOV.U32 R173, RZ, RZ, R123 ;  /* 0x000000ffffad7224 */ /* 0x000fe200078e007b */
[----:B--2---:R-:W-:-:S04]  /*5760*/  F2FP.F16.F32.PACK_AB R14, R137, R206 ;  /* 0x000000ce890e723e */ /* 0x004fc800000000ff */
[----:B------:R1:W-:Y:S02]  /*5770*/  MUFU.EX2 R130, R2 ;  /* 0x0000000200827308 */ /* 0x0003e40000000800 */
[----:B-1----:R-:W-:-:S06]  /*5780*/  FFMA.FTZ R2, R181, UR4, -R4 ;  /* 0x00000004b5027c23 */ /* 0x002fcc0008010804 */
[----:B------:R1:W2:Y:S02]  /*5790*/  MUFU.EX2 R129, R2 ;  /* 0x0000000200817308 */ /* 0x0002a40000000800 */
[----:B-1----:R-:W-:Y:S01]  /*57a0*/  FFMA.FTZ R2, R203, UR4, -R4 ;  /* 0x00000004cb027c23 */ /* 0x002fe20008010804 */
[----:B--2---:R-:W-:-:S05]  /*57b0*/  F2FP.F16.F32.PACK_AB R13, R129, R130 ;  /* 0x00000082810d723e */ /* 0x004fca00000000ff */
[----:B------:R1:W2:Y:S02]  /*57c0*/  MUFU.EX2 R128, R2 ;  /* 0x0000000200807308 */ /* 0x0002a40000000800 */
[----:B-1----:R-:W-:Y:S01]  /*57d0*/  FFMA.FTZ R2, R169, UR4, -R0 ;  /* 0x00000004a9027c23 */ /* 0x002fe20008010800 */
[----:B--2---:R-:W-:-:S05]  /*57e0*/  F2FP.F16.F32.PACK_AB R15, R128, R127 ;  /* 0x0000007f800f723e */ /* 0x004fca00000000ff */
[----:B------:R1:W-:Y:S02]  /*57f0*/  MUFU.EX2 R125, R2 ;  /* 0x00000002007d7308 */ /* 0x0003e40000000800 */
[C---:B------:R-:W-:Y:S06]  /*5800*/  HMMA.16816.F32 R108, R12.reuse, R16, R108 ;  /* 0x000000100c6c723c */ /* 0x040fec000000186c */
[C---:B------:R-:W-:Y:S06]  /*5810*/  HMMA.16816.F32 R96, R12.reuse, R18, R96 ;  /* 0x000000120c60723c */ /* 0x040fec0000001860 */
[----:B------:R-:W-:Y:S01]  /*5820*/  HMMA.16816.F32 R84, R12, R20, R84 ;  /* 0x000000140c54723c */ /* 0x000fe20000001854 */
[----:B-1----:R-:W-:-:S04]  /*5830*/  FFMA.FTZ R2, R121, UR4, -R0 ;  /* 0x0000000479027c23 */ /* 0x002fc80008010800 */
[----:B------:R1:W2:Y:S01]  /*5840*/  MUFU.EX2 R126, R2 ;  /* 0x00000002007e7308 */ /* 0x0002a20000000800 */
[C---:B------:R-:W-:Y:S06]  /*5850*/  HMMA.16816.F32 R80, R12.reuse, R22, R80 ;  /* 0x000000160c50723c */ /* 0x040fec0000001850 */
[C---:B---3--:R-:W-:Y:S06]  /*5860*/  HMMA.16816.F32 R68, R12.reuse, R24, R68 ;  /* 0x000000180c44723c */ /* 0x048fec0000001844 */
[----:B------:R-:W-:Y:S01]  /*5870*/  HMMA.16816.F32 R64, R12, R26, R64 ;  /* 0x0000001a0c40723c */ /* 0x000fe20000001840 */
[----:B-1----:R-:W-:-:S05]  /*5880*/  FFMA.FTZ R2, R248, UR4, -R8 ;  /* 0x00000004f8027c23 */ /* 0x002fca0008010808 */
[C---:B----4-:R-:W-:Y:S01]  /*5890*/  HMMA.16816.F32 R60, R12.reuse, R28, R60 ;  /* 0x0000001c0c3c723c */ /* 0x050fe2000000183c */
        /* <DEDUP_REMOVED lines=9> */
[C---:B------:R-:W-:Y:S06]  /*5930*/  HMMA.16816.F32 R144, R12.reuse, R16, R56 ;  /* 0x000000100c90723c */ /* 0x040fec0000001838 */
[----:B------:R-:W-:Y:S01]  /*5940*/  HMMA.16816.F32 R36, R12, R30, R32 ;  /* 0x0000001e0c24723c */ /* 0x000fe20000001820 */
[----:B-1----:R-:W-:Y:S01]  /*5950*/  FFMA.FTZ R2, R246, UR4, -R8 ;  /* 0x00000004f6027c23 */ /* 0x002fe20008010808 */
[----:B------:R-:W-:-:S03]  /*5960*/  FFMA.FTZ R57, R188, UR4, -R0 ;  /* 0x00000004bc397c23 */ /* 0x000fc60008010800 */
[----:B------:R1:W-:Y:S01]  /*5970*/  MUFU.EX2 R119, R2 ;  /* 0x0000000200777308 */ /* 0x0003e20000000800 */
[C---:B------:R-:W-:Y:S01]  /*5980*/  HMMA.16816.F32 R92, R12.reuse, R18, R52 ;  /* 0x000000120c5c723c */ /* 0x040fe20000001834 */
[--C-:B------:R-:W-:Y:S01]  /*5990*/  FFMA.FTZ R33, R191, UR4, -R0.reuse ;  /* 0x00000004bf217c23 */ /* 0x100fe20008010800 */
[--C-:B------:R-:W-:Y:S01]  /*59a0*/  FFMA.FTZ R34, R190, UR4, -R0.reuse ;  /* 0x00000004be227c23 */ /* 0x100fe20008010800 */
[----:B------:R-:W-:Y:S01]  /*59b0*/  FFMA.FTZ R35, R189, UR4, -R0 ;  /* 0x00000004bd237c23 */ /* 0x000fe20008010800 */
[----:B------:R-:W-:Y:S02]  /*59c0*/  LDSM.16.MT88.4 R16, [R224+0xb000] ;  /* 0x00b00000e010783b */ /* 0x000fe40000004200 */
[C---:B------:R-:W-:Y:S06]  /*59d0*/  HMMA.16816.F32 R72, R12.reuse, R20, R72 ;  /* 0x000000140c48723c */ /* 0x040fec0000001848 */
[----:B------:R-:W-:Y:S01]  /*59e0*/  HMMA.16816.F32 R76, R12, R22, R76 ;  /* 0x000000160c4c723c */ /* 0x000fe2000000184c */
[----:B------:R-:W-:Y:S01]  /*59f0*/  LDSM.16.MT88.4 R20, [R226+0xb000] ;  /* 0x00b00000e214783b */ /* 0x000fe20000004200 */
[----:B-1----:R-:W-:-:S04]  /*5a00*/  FFMA.FTZ R2, R244, UR4, -R8 ;  /* 0x00000004f4027c23 */ /* 0x002fc80008010808 */
[C---:B------:R-:W-:Y:S01]  /*5a10*/  HMMA.16816.F32 R48, R12.reuse, R24, R48 ;  /* 0x000000180c30723c */ /* 0x040fe20000001830 */
[----:B------:R1:W-:Y:S05]  /*5a20*/  MUFU.EX2 R120, R2 ;  /* 0x0000000200787308 */ /* 0x0003ea0000000800 */
[----:B------:R-:W-:Y:S01]  /*5a30*/  HMMA.16816.F32 R40, R12, R26, R40 ;  /* 0x0000001a0c28723c */ /* 0x000fe20000001828 */
[----:B------:R-:W2:Y:S04]  /*5a40*/  LDSM.16.MT88.4 R24, [R139+0xb000] ;  /* 0x00b000008b18783b */ /* 0x000ea80000004200 */
[----:B------:R-:W3:Y:S01]  /*5a50*/  LDSM.16.MT88.4 R12, [R225+0xb000] ;  /* 0x00b00000e10c783b */ /* 0x000ee20000004200 */
[----:B-1----:R-:W-:-:S04]  /*5a60*/  FFMA.FTZ R2, R241, UR4, -R8 ;  /* 0x00000004f1027c23 */ /* 0x002fc80008010808 */
        /* <DEDUP_REMOVED lines=11> */
[----:B-1----:R-:W-:Y:S01]  /*5b20*/  FFMA.FTZ R2, R172, UR4, -R0 ;  /* 0x00000004ac027c23 */ /* 0x002fe20008010800 */
[----:B------:R-:W-:Y:S01]  /*5b30*/  FFMA.FTZ R0, R173, UR4, -R5 ;  /* 0x00000004ad007c23 */ /* 0x000fe20008010805 */
[----:B------:R-:W-:Y:S01]  /*5b40*/  IMAD.MOV.U32 R173, RZ, RZ, R201 ;  /* 0x000000ffffad7224 */ /* 0x000fe200078e00c9 */
[----:B------:R-:W-:Y:S01]  /*5b50*/  MOV R201, R221 ;  /* 0x000000dd00c97202 */ /* 0x000fe20000000f00 */
[----:B------:R-:W-:Y:S02]  /*5b60*/  IMAD.MOV.U32 R221, RZ, RZ, R198 ;  /* 0x000000ffffdd7224 */ /* 0x000fe400078e00c6 */
[----:B------:R1:W-:Y:S01]  /*5b70*/  MUFU.EX2 R116, R2 ;  /* 0x0000000200747308 */ /* 0x0003e20000000800 */
[----:B------:R-:W-:Y:S01]  /*5b80*/  IMAD.MOV.U32 R198, RZ, RZ, R199 ;  /* 0x000000ffffc67224 */ /* 0x000fe200078e00c7 */
[----:B------:R-:W-:Y:S01]  /*5b90*/  MOV R199, R101 ;  /* 0x0000006500c77202 */ /* 0x000fe20000000f00 */
[----:B------:R-:W-:-:S02]  /*5ba0*/  IMAD.MOV.U32 R101, RZ, RZ, R102 ;  /* 0x000000ffff657224 */ /* 0x000fc400078e0066 */
[----:B------:R-:W-:Y:S02]  /*5bb0*/  IMAD.MOV.U32 R102, RZ, RZ, R10 ;  /* 0x000000ffff667224 */ /* 0x000fe400078e000a */
[----:B------:R-:W4:Y:S01]  /*5bc0*/  LDL.LU R10, [R1] ;  /* 0x00000000010a7983 */ /* 0x000f220000300800 */
[----:B-1----:R-:W-:-:S04]  /*5bd0*/  FFMA.FTZ R2, R238, UR4, -R5 ;  /* 0x00000004ee027c23 */ /* 0x002fc80008010805 */
[----:B------:R1:W-:Y:S02]  /*5be0*/  MUFU.EX2 R106, R2 ;  /* 0x00000002006a7308 */ /* 0x0003e40000000800 */
[----:B-1----:R-:W-:-:S06]  /*5bf0*/  FFMA.FTZ R2, R237, UR4, -R5 ;  /* 0x00000004ed027c23 */ /* 0x002fcc0008010805 */
[----:B------:R1:W-:Y:S02]  /*5c00*/  MUFU.EX2 R113, R2 ;  /* 0x0000000200717308 */ /* 0x0003e40000000800 */
[----:B-1----:R-:W-:-:S06]  /*5c10*/  FFMA.FTZ R2, R236, UR4, -R5 ;  /* 0x00000004ec027c23 */ /* 0x002fcc0008010805 */
[----:B------:R1:W-:Y:S01]  /*5c20*/  MUFU.EX2 R115, R2 ;  /* 0x0000000200737308 */ /* 0x0003e20000000800 */
[----:B------:R-:W-:Y:S01]  /*5c30*/  MOV R202, R173 ;  /* 0x000000ad00ca7202 */ /* 0x000fe20000000f00 */
[----:B-1----:R-:W-:-:S06]  /*5c40*/  FFMA.FTZ R2, R239, UR4, -R5 ;  /* 0x00000004ef027c23 */ /* 0x002fcc0008010805 */
[----:B------:R1:W2:Y:S01]  /*5c50*/  MUFU.EX2 R112, R2 ;  /* 0x0000000200707308 */ /* 0x0002a20000000800 */
[----:B------:R-:W-:Y:S01]  /*5c60*/  IMAD.MOV.U32 R173, RZ, RZ, R201 ;  /* 0x000000ffffad7224 */ /* 0x000fe200078e00c9 */
[----:B------:R-:W-:Y:S01]  /*5c70*/  MOV R201, R198 ;  /* 0x000000c600c97202 */ /* 0x000fe20000000f00 */
[----:B------:R-:W-:Y:S02]  /*5c80*/  IMAD.MOV.U32 R198, RZ, RZ, R101 ;  /* 0x000000ffffc67224 */ /* 0x000fe400078e0065 */
[----:B-1----:R-:W-:-:S04]  /*5c90*/  FFMA.FTZ R2, R193, UR4, -R4 ;  /* 0x00000004c1027c23 */ /* 0x002fc80008010804 */
[----:B------:R1:W-:Y:S01]  /*5ca0*/  MUFU.EX2 R105, R2 ;  /* 0x0000000200697308 */ /* 0x0003e20000000800 */
[----:B------:R-:W-:Y:S01]  /*5cb0*/  MOV R101, R179 ;  /* 0x000000b300657202 */ /* 0x000fe20000000f00 */
[----:B------:R-:W-:Y:S01]  /*5cc0*/  IMAD.MOV.U32 R179, RZ, RZ, R176 ;  /* 0x000000ffffb37224 */ /* 0x000fe200078e00b0 */
[----:B------:R-:W-:Y:S01]  /*5cd0*/  MOV R176, R171 ;  /* 0x000000ab00b07202 */ /* 0x000fe20000000f00 */
[----:B------:R-:W-:Y:S02]  /*5ce0*/  IMAD.MOV.U32 R171, RZ, RZ, R159 ;  /* 0x000000ffffab7224 */ /* 0x000fe400078e009f */
[----:B-1----:R-:W-:-:S04]  /*5cf0*/  FFMA.FTZ R2, R222, UR4, -R4 ;  /* 0x00000004de027c23 */ /* 0x002fc80008010804 */
[----:B------:R1:W-:Y:S01]  /*5d00*/  MUFU.EX2 R104, R2 ;  /* 0x0000000200687308 */ /* 0x0003e20000000800 */
[----:B------:R-:W-:Y:S01]  /*5d10*/  IMAD.MOV.U32 R159, RZ, RZ, R168 ;  /* 0x000000ffff9f7224 */ /* 0x000fe200078e00a8 */
[----:B------:R-:W-:Y:S01]  /*5d20*/  MOV R168, R158 ;  /* 0x0000009e00a87202 */ /* 0x000fe20000000f00 */
[----:B------:R-:W-:Y:S02]  /*5d30*/  IMAD.MOV.U32 R181, RZ, RZ, R221 ;  /* 0x000000ffffb57224 */ /* 0x000fe400078e00dd */
[----:B-1----:R-:W-:-:S04]  /*5d40*/  FFMA.FTZ R2, R194, UR4, -R4 ;  /* 0x00000004c2027c23 */ /* 0x002fc80008010804 */
[----:B------:R1:W-:Y:S01]  /*5d50*/  MUFU.EX2 R100, R2 ;  /* 0x0000000200647308 */ /* 0x0003e20000000800 */
[----:B------:R-:W-:Y:S02]  /*5d60*/  IMAD.MOV.U32 R221, RZ, RZ, R102 ;  /* 0x000000ffffdd7224 */ /* 0x000fe400078e0066 */
[----:B------:R-:W-:Y:S02]  /*5d70*/  IMAD.MOV.U32 R102, RZ, RZ, R9 ;  /* 0x000000ffff667224 */ /* 0x000fe400078e0009 */
[----:B------:R-:W-:Y:S02]  /*5d80*/  IMAD.MOV.U32 R241, RZ, RZ, R168 ;  /* 0x000000fffff17224 */ /* 0x000fe400078e00a8 */
[----:B-1----:R-:W-:-:S04]  /*5d90*/  FFMA.FTZ R2, R243, UR4, -R4 ;  /* 0x00000004f3027c23 */ /* 0x002fc80008010804 */
[----:B------:R1:W3:Y:S01]  /*5da0*/  MUFU.EX2 R103, R2 ;  /* 0x0000000200677308 */ /* 0x0002e20000000800 */
[----:B------:R-:W-:Y:S01]  /*5db0*/  IMAD.MOV.U32 R52, RZ, RZ, R148 ;  /* 0x000000ffff347224 */ /* 0x000fe200078e0094 */
[----:B------:R-:W-:Y:S01]  /*5dc0*/  MOV R56, R141 ;  /* 0x0000008d00387202 */ /* 0x000fe20000000f00 */
[----:B------:R-:W-:Y:S01]  /*5dd0*/  FADD.FTZ R32, R200, R201 ;  /* 0x000000c9c8207221 */ /* 0x000fe20000010000 */
[----:B------:R-:W-:Y:S01]  /*5de0*/  MOV R201, R102 ;  /* 0x0000006600c97202 */ /* 0x000fe20000000f00 */
[----:B------:R-:W-:Y:S01]  /*5df0*/  FFMA.FTZ R9, R252, UR4, -R5 ;  /* 0x00000004fc097c23 */ /* 0x000fe20008010805 */
[----:B------:R-:W-:Y:S01]  /*5e00*/  MOV R235, R171 ;  /* 0x000000ab00eb7202 */ /* 0x000fe20000000f00 */
[----:B------:R-:W-:Y:S01]  /*5e10*/  FADD.FTZ R11, R11, R202 ;  /* 0x000000ca0b0b7221 */ /* 0x000fe20000010000 */
[----:B------:R-:W-:Y:S01]  /*5e20*/  FADD.FTZ R31, R173, R181 ;  /* 0x000000b5ad1f7221 */ /* 0x000fe20000010000 */
[----:B------:R-:W-:Y:S01]  /*5e30*/  IMAD.MOV.U32 R240, RZ, RZ, R159 ;  /* 0x000000fffff07224 */ /* 0x000fe200078e009f */
[----:B------:R-:W-:Y:S01]  /*5e40*/  MOV R247, R170 ;  /* 0x000000aa00f77202 */ /* 0x000fe20000000f00 */
[----:B------:R-:W-:Y:S01]  /*5e50*/  FADD.FTZ R30, R7, R6 ;  /* 0x00000006071e7221 */ /* 0x000fe20000010000 */
[----:B------:R-:W-:Y:S01]  /*5e60*/  MOV R223, R241 ;  /* 0x000000f100df7202 */ /* 0x000fe20000000f00 */
[----:B------:R-:W-:Y:S01]  /*5e70*/  IMAD.MOV.U32 R244, RZ, RZ, R151 ;  /* 0x000000fffff47224 */ /* 0x000fe200078e0097 */
[----:B------:R-:W-:Y:S01]  /*5e80*/  MOV R53, R156 ;  /* 0x0000009c00357202 */ /* 0x000fe20000000f00 */
[----:B------:R-:W-:-:S02]  /*5e90*/  IMAD.MOV.U32 R246, RZ, RZ, R150 ;  /* 0x000000fffff67224 */ /* 0x000fc400078e0096 */
[----:B------:R-:W-:Y:S02]  /*5ea0*/  IMAD.MOV.U32 R248, RZ, RZ, R149 ;  /* 0x000000fffff87224 */ /* 0x000fe400078e0095 */
[----:B------:R-:W-:Y:S02]  /*5eb0*/  IMAD.MOV.U32 R54, RZ, RZ, R157 ;  /* 0x000000ffff367224 */ /* 0x000fe400078e009d */
[----:B------:R-:W-:Y:S01]  /*5ec0*/  IMAD.MOV.U32 R241, RZ, RZ, R52 ;  /* 0x000000fffff17224 */ /* 0x000fe200078e0034 */
[----:B------:R2:W-:Y:S01]  /*5ed0*/  MUFU.EX2 R102, R0 ;  /* 0x0000000000667308 */ /* 0x0005e20000000800 */
[----:B------:R-:W-:Y:S02]  /*5ee0*/  IMAD.MOV.U32 R200, RZ, RZ, R101 ;  /* 0x000000ffffc87224 */ /* 0x000fe400078e0065 */
[----:B------:R-:W-:Y:S02]  /*5ef0*/  IMAD.MOV.U32 R203, RZ, RZ, R143 ;  /* 0x000000ffffcb7224 */ /* 0x000fe400078e008f */
[----:B------:R-:W-:Y:S01]  /*5f00*/  IMAD.MOV.U32 R52, RZ, RZ, R56 ;  /* 0x000000ffff347224 */ /* 0x000fe200078e0038 */
[----:B------:R-:W-:Y:S01]  /*5f10*/  MOV R56, R201 ;  /* 0x000000c900387202 */ /* 0x000fe20000000f00 */
[----:B------:R-:W-:Y:S01]  /*5f20*/  IMAD.MOV.U32 R55, RZ, RZ, R142 ;  /* 0x000000ffff377224 */ /* 0x000fe200078e008e */
[----:B------:R3:W4:Y:S01]  /*5f30*/  MUFU.EX2 R59, R3 ;  /* 0x00000003003b7308 */ /* 0x0007220000000800 */
[----:B------:R-:W-:-:S02]  /*5f40*/  IMAD.MOV.U32 R202, RZ, RZ, R140 ;  /* 0x000000ffffca7224 */ /* 0x000fc400078e008c */
[----:B------:R-:W-:Y:S01]  /*5f50*/  FFMA.FTZ R8, R251, UR4, -R5 ;  /* 0x00000004fb087c23 */ /* 0x000fe20008010805 */
[----:B------:R-:W-:Y:S02]  /*5f60*/  IMAD.MOV.U32 R181, RZ, RZ, R179 ;  /* 0x000000ffffb57224 */ /* 0x000fe400078e00b3 */
[--C-:B-1----:R-:W-:Y:S01]  /*5f70*/  FFMA.FTZ R2, R249, UR4, -R4.reuse ;  /* 0x00000004f9027c23 */ /* 0x102fe20008010804 */
[----:B------:R-:W-:Y:S02]  /*5f80*/  IMAD.MOV.U32 R201, RZ, RZ, R199 ;  /* 0x000000ffffc97224 */ /* 0x000fe400078e00c7 */
[--C-:B------:R-:W-:Y:S01]  /*5f90*/  FFMA.FTZ R29, R250, UR4, -R4.reuse ;  /* 0x00000004fa1d7c23 */ /* 0x100fe20008010804 */
[----:B------:R-:W-:Y:S01]  /*5fa0*/  FFMA.FTZ R28, R245, UR4, -R4 ;  /* 0x00000004f51c7c23 */ /* 0x000fe20008010804 */
[----:B------:R1:W-:Y:S01]  /*5fb0*/  MUFU.EX2 R58, R9 ;  /* 0x00000009003a7308 */ /* 0x0003e20000000800 */
[----:B--2---:R-:W-:Y:S01]  /*5fc0*/  FADD.FTZ R0, R235, R11 ;  /* 0x0000000beb007221 */ /* 0x004fe20000010000 */
[----:B------:R-:W-:Y:S01]  /*5fd0*/  FADD.FTZ R11, R244, R32 ;  /* 0x00000020f40b7221 */ /* 0x000fe20000010000 */
[----:B------:R-:W-:Y:S01]  /*5fe0*/  IMAD.MOV.U32 R235, RZ, RZ, R246 ;  /* 0x000000ffffeb7224 */ /* 0x000fe200078e00f6 */
[----:B------:R-:W-:Y:S01]  /*5ff0*/  F2FP.F16.F32.PACK_AB R6, R112, R115 ;  /* 0x000000737006723e */ /* 0x000fe200000000ff */
[----:B------:R-:W-:Y:S01]  /*6000*/  IMAD.MOV.U32 R199, RZ, RZ, R184 ;  /* 0x000000ffffc77224 */ /* 0x000fe200078e00b8 */
[----:B---3--:R-:W-:Y:S01]  /*6010*/  F2FP.F16.F32.PACK_AB R7, R103, R100 ;  /* 0x000000646707723e */ /* 0x008fe200000000ff */
[----:B------:R-:W-:Y:S01]  /*6020*/  IMAD.MOV.U32 R244, RZ, RZ, R53 ;  /* 0x000000fffff47224 */ /* 0x000fe200078e0035 */
[----:B------:R-:W-:Y:S01]  /*6030*/  MOV R246, R248 ;  /* 0x000000f800f67202 */ /* 0x000fe20000000f00 */
[----:B------:R-:W-:Y:S01]  /*6040*/  FFMA.FTZ R3, R195, UR4, -R4 ;  /* 0x00000004c3037c23 */ /* 0x000fe20008010804 */
[----:B------:R-:W-:Y:S01]  /*6050*/  F2FP.F16.F32.PACK_AB R4, R113, R106 ;  /* 0x0000006a7104723e */ /* 0x000fe200000000ff */
[----:B------:R-:W-:Y:S01]  /*6060*/  IMAD.MOV.U32 R158, RZ, RZ, R164 ;  /* 0x000000ffff9e7224 */ /* 0x000fe200078e00a4 */
[----:B------:R-:W-:Y:S01]  /*6070*/  MOV R53, R203 ;  /* 0x000000cb00357202 */ /* 0x000fe20000000f00 */
[----:B------:R-:W-:-:S02]  /*6080*/  IMAD.MOV.U32 R248, RZ, RZ, R55 ;  /* 0x000000fffff87224 */ /* 0x000fc400078e0037 */
[----:B-1----:R-:W-:Y:S01]  /*6090*/  FADD.FTZ R9, R160, R30 ;  /* 0x0000001ea0097221 */ /* 0x002fe20000010000 */
[----:B------:R-:W-:Y:S01]  /*60a0*/  IMAD.MOV.U32 R55, RZ, RZ, R181 ;  /* 0x000000ffff377224 */ /* 0x000fe200078e00b5 */
[----:B------:R-:W-:Y:S01]  /*60b0*/  MOV R181, R198 ;  /* 0x000000c600b57202 */ /* 0x000fe20000000f00 */
[----:B------:R-:W-:Y:S02]  /*60c0*/  IMAD.MOV.U32 R195, RZ, RZ, R199 ;  /* 0x000000ffffc37224 */ /* 0x000fe400078e00c7 */
[----:B------:R-:W-:Y:S01]  /*60d0*/  FADD.FTZ R30, R152, R9 ;  /* 0x00000009981e7221 */ /* 0x000fe20000010000 */
[----:B------:R-:W-:Y:S01]  /*60e0*/  FADD.FTZ R0, R223, R0 ;  /* 0x00000000df007221 */ /* 0x000fe20000010000 */
[----:B------:R-:W-:Y:S01]  /*60f0*/  IMAD.MOV.U32 R179, RZ, RZ, R176 ;  /* 0x000000ffffb37224 */ /* 0x000fe200078e00b0 */
[----:B------:R-:W-:Y:S01]  /*6100*/  MOV R176, R158 ;  /* 0x0000009e00b07202 */ /* 0x000fe20000000f00 */
[----:B------:R-:W-:Y:S01]  /*6110*/  IMAD.MOV.U32 R203, RZ, RZ, R200 ;  /* 0x000000ffffcb7224 */ /* 0x000fe200078e00c8 */
[----:B------:R-:W2:Y:S01]  /*6120*/  LDL.LU R164, [R1+0x70] ;  /* 0x0000700001a47983 */ /* 0x000ea20000300800 */
[----:B------:R-:W-:Y:S01]  /*6130*/  IMAD.MOV.U32 R198, RZ, RZ, R183 ;  /* 0x000000ffffc67224 */ /* 0x000fe200078e00b7 */
[----:B------:R-:W-:Y:S01]  /*6140*/  MOV R183, R185 ;  /* 0x000000b900b77202 */ /* 0x000fe20000000f00 */
[----:B------:R-:W-:-:S02]  /*6150*/  IMAD.MOV.U32 R200, RZ, RZ, R186 ;  /* 0x000000ffffc87224 */ /* 0x000fc400078e00ba */
[----:B------:R-:W-:Y:S02]  /*6160*/  IMAD.MOV.U32 R194, RZ, RZ, R52 ;  /* 0x000000ffffc27224 */ /* 0x000fe400078e0034 */
[----:B------:R-:W-:Y:S02]  /*6170*/  IMAD.MOV.U32 R192, RZ, RZ, R53 ;  /* 0x000000ffffc07224 */ /* 0x000fe400078e0035 */
[----:B------:R-:W-:Y:S02]  /*6180*/  IMAD.MOV.U32 R252, RZ, RZ, R55 ;  /* 0x000000fffffc7224 */ /* 0x000fe400078e0037 */
[----:B----4-:R-:W-:Y:S01]  /*6190*/  FFMA.FTZ R10, R10, UR4, -R5 ;  /* 0x000000040a0a7c23 */ /* 0x010fe20008010805 */
[----:B------:R-:W-:-:S03]  /*61a0*/  F2FP.F16.F32.PACK_AB R5, R104, R105 ;  /* 0x000000696805723e */ /* 0x000fc600000000ff */
[----:B------:R1:W3:Y:S04]  /*61b0*/  MUFU.EX2 R101, R10 ;  /* 0x0000000a00657308 */ /* 0x0002e80000000800 */
[C---:B------:R-:W-:Y:S01]  /*61c0*/  HMMA.16816.F32 R140, R4.reuse, R24, R108 ;  /* 0x00000018048c723c */ /* 0x040fe2000000186c */
[----:B-1----:R-:W-:Y:S01]  /*61d0*/  FADD.FTZ R10, R240, R31 ;  /* 0x0000001ff00a7221 */ /* 0x002fe20000010000 */
[----:B------:R-:W-:Y:S01]  /*61e0*/  IMAD.MOV.U32 R240, RZ, RZ, R247 ;  /* 0x000000fffff07224 */ /* 0x000fe200078e00f7 */
[----:B------:R-:W-:Y:S01]  /*61f0*/  MOV R247, R54 ;  /* 0x0000003600f77202 */ /* 0x000fe20000000f00 */
[----:B------:R-:W-:Y:S02]  /*6200*/  IMAD.MOV.U32 R54, RZ, RZ, R202 ;  /* 0x000000ffff367224 */ /* 0x000fe400078e00ca */
[----:B------:R-:W-:Y:S01]  /*6210*/  IMAD.MOV.U32 R202, RZ, RZ, R221 ;  /* 0x000000ffffca7224 */ /* 0x000fe200078e00dd */
[----:B------:R-:W-:Y:S01]  /*6220*/  MOV R221, R187 ;  /* 0x000000bb00dd7202 */ /* 0x000fe20000000f00 */
[----:B------:R-:W-:Y:S01]  /*6230*/  IMAD.MOV.U32 R193, RZ, RZ, R247 ;  /* 0x000000ffffc17224 */ /* 0x000fe200078e00f7 */
[----:B------:R-:W-:Y:S01]  /*6240*/  MOV R243, R54 ;  /* 0x0000003600f37202 */ /* 0x000fe20000000f00 */
[----:B------:R1:W-:Y:S01]  /*6250*/  MUFU.EX2 R247, R3 ;  /* 0x0000000300f77308 */ /* 0x0003e20000000800 */
[C---:B------:R-:W-:Y:S06]  /*6260*/  HMMA.16816.F32 R148, R4.reuse, R26, R96 ;  /* 0x0000001a0494723c */ /* 0x040fec0000001860 */
[C---:B------:R-:W-:Y:S06]  /*6270*/  HMMA.16816.F32 R156, R4.reuse, R20, R84 ;  /* 0x00000014049c723c */ /* 0x040fec0000001854 */
[----:B------:R-:W-:Y:S01]  /*6280*/  HMMA.16816.F32 R168, R4, R22, R80 ;  /* 0x0000001604a8723c */ /* 0x000fe20000001850 */
[----:B-1----:R-:W-:-:S05]  /*6290*/  FADD.FTZ R3, R234, R30 ;  /* 0x0000001eea037221 */ /* 0x002fca0000010000 */
[C---:B------:R-:W-:Y:S01]  /*62a0*/  HMMA.16816.F32 R172, R4.reuse, R16, R68 ;  /* 0x0000001004ac723c */ /* 0x040fe20000001844 */
[----:B------:R-:W4:Y:S05]  /*62b0*/  LDL.LU R234, [R1+0xa8] ;  /* 0x0000a80001ea7983 */ /* 0x000f2a0000300800 */
[C---:B------:R-:W-:Y:S06]  /*62c0*/  HMMA.16816.F32 R184, R4.reuse, R18, R64 ;  /* 0x0000001204b8723c */ /* 0x040fec0000001840 */
[C---:B------:R-:W-:Y:S06]  /*62d0*/  HMMA.16816.F32 R188, R4.reuse, R12, R60 ;  /* 0x0000000c04bc723c */ /* 0x040fec000000183c */
[----:B------:R-:W-:Y:S07]  /*62e0*/  HMMA.16816.F32 R52, R4, R14, R88 ;  /* 0x0000000e0434723c */ /* 0x000fee0000001858 */
[----:B------:R-:W-:-:S02]  /*62f0*/  FADD.FTZ R4, R195, R0 ;  /* 0x00000000c3047221 */ /* 0x000fc40000010000 */
[----:B------:R-:W3:Y:S01]  /*6300*/  LDL.LU R195, [R1+0x6c] ;  /* 0x00006c0001c37983 */ /* 0x000ee20000300800 */
[----:B------:R-:W-:Y:S01]  /*6310*/  FADD.FTZ R31, R235, R10 ;  /* 0x0000000aeb1f7221 */ /* 0x000fe20000010000 */
[----:B------:R-:W-:Y:S02]  /*6320*/  IMAD.MOV.U32 R236, RZ, RZ, R56 ;  /* 0x000000ffffec7224 */ /* 0x000fe400078e0038 */
[----:B------:R3:W-:Y:S02]  /*6330*/  MUFU.EX2 R56, R2 ;  /* 0x0000000200387308 */ /* 0x0007e40000000800 */
[----:B---3--:R-:W-:Y:S02]  /*6340*/  FADD.FTZ R2, R195, R31 ;  /* 0x0000001fc3027221 */ /* 0x008fe40000010000 */
[----:B------:R-:W3:Y:S01]  /*6350*/  LDL.LU R195, [R1+0x68] ;  /* 0x0000680001c37983 */ /* 0x000ee20000300800 */
[----:B------:R-:W-:Y:S01]  /*6360*/  FADD.FTZ R32, R240, R11 ;  /* 0x0000000bf0207221 */ /* 0x000fe20000010000 */
[----:B------:R-:W-:Y:S01]  /*6370*/  IMAD.MOV.U32 R250, RZ, RZ, R183 ;  /* 0x000000fffffa7224 */ /* 0x000fe200078e00b7 */
[----:B------:R-:W-:Y:S01]  /*6380*/  MOV R251, R166 ;  /* 0x000000a600fb7202 */ /* 0x000fe20000000f00 */
[----:B--2---:R-:W-:Y:S01]  /*6390*/  IMAD.MOV.U32 R249, RZ, RZ, R164 ;  /* 0x000000fffff97224 */ /* 0x004fe200078e00a4 */
[----:B------:R-:W-:Y:S01]  /*63a0*/  MOV R222, R248 ;  /* 0x000000f800de7202 */ /* 0x000fe20000000f00 */
[----:B------:R-:W-:Y:S01]  /*63b0*/  IMAD.MOV.U32 R239, RZ, RZ, R244 ;  /* 0x000000ffffef7224 */ /* 0x000fe200078e00f4 */
[----:B------:R-:W-:-:S02]  /*63c0*/  MOV R237, R203 ;  /* 0x000000cb00ed7202 */ /* 0x000fc40000000f00 */
[----:B------:R-:W-:Y:S01]  /*63d0*/  MOV R203, R198 ;  /* 0x000000c600cb7202 */ /* 0x000fe20000000f00 */
[----:B------:R-:W-:Y:S01]  /*63e0*/  FADD.FTZ R6, R161, R3 ;  /* 0x00000003a1067221 */ /* 0x000fe20000010000 */
[----:B------:R-:W-:Y:S01]  /*63f0*/  MOV R198, R176 ;  /* 0x000000b000c67202 */ /* 0x000fe20000000f00 */
[----:B------:R-:W-:Y:S01]  /*6400*/  IMAD.MOV.U32 R176, RZ, RZ, R167 ;  /* 0x000000ffffb07224 */ /* 0x000fe200078e00a7 */
[----:B------:R-:W-:Y:S01]  /*6410*/  MOV R235, R201 ;  /* 0x000000c900eb7202 */ /* 0x000fe20000000f00 */
[----:B------:R-:W-:Y:S01]  /*6420*/  IMAD.MOV.U32 R248, RZ, RZ, R196 ;  /* 0x000000fffff87224 */ /* 0x000fe200078e00c4 */
[----:B------:R-:W-:Y:S01]  /*6430*/  MOV R201, R155 ;  /* 0x0000009b00c97202 */ /* 0x000fe20000000f00 */
[----:B------:R-:W-:Y:S02]  /*6440*/  IMAD.MOV.U32 R238, RZ, RZ, R202 ;  /* 0x000000ffffee7224 */ /* 0x000fe400078e00ca */
[----:B------:R-:W-:Y:S02]  /*6450*/  IMAD.MOV.U32 R240, RZ, RZ, R200 ;  /* 0x000000fffff07224 */ /* 0x000fe400078e00c8 */
[----:B------:R-:W-:-:S02]  /*6460*/  IMAD.MOV.U32 R196, RZ, RZ, R165 ;  /* 0x000000ffffc47224 */ /* 0x000fc400078e00a5 */
[----:B------:R-:W-:Y:S02]  /*6470*/  IMAD.MOV.U32 R200, RZ, RZ, R154 ;  /* 0x000000ffffc87224 */ /* 0x000fe400078e009a */
[----:B------:R-:W-:Y:S01]  /*6480*/  IMAD.MOV.U32 R83, RZ, RZ, R236 ;  /* 0x000000ffff537224 */ /* 0x000fe200078e00ec */
[----:B------:R-:W-:Y:S01]  /*6490*/  MOV R85, R240 ;  /* 0x000000f000557202 */ /* 0x000fe20000000f00 */
[----:B------:R-:W-:Y:S01]  /*64a0*/  IMAD.MOV.U32 R84, RZ, RZ, R238 ;  /* 0x000000ffff547224 */ /* 0x000fe200078e00ee */
[----:B------:R-:W-:Y:S01]  /*64b0*/  MOV R87, R200 ;  /* 0x000000c800577202 */ /* 0x000fe20000000f00 */
[----:B------:R-:W-:Y:S02]  /*64c0*/  IMAD.MOV.U32 R86, RZ, RZ, R201 ;  /* 0x000000ffff567224 */ /* 0x000fe400078e00c9 */
[----:B------:R-:W-:Y:S02]  /*64d0*/  IMAD.MOV.U32 R96, RZ, RZ, R179 ;  /* 0x000000ffff607224 */ /* 0x000fe400078e00b3 */
[----:B------:R-:W-:-:S02]  /*64e0*/  IMAD.MOV.U32 R223, RZ, RZ, R181 ;  /* 0x000000ffffdf7224 */ /* 0x000fc400078e00b5 */
[----:B------:R-:W-:Y:S01]  /*64f0*/  IMAD.MOV.U32 R199, RZ, RZ, R180 ;  /* 0x000000ffffc77224 */ /* 0x000fe200078e00b4 */
[----:B------:R1:W-:Y:S01]  /*6500*/  MUFU.EX2 R245, R8 ;  /* 0x0000000800f57308 */ /* 0x0003e20000000800 */
[----:B------:R-:W-:Y:S01]  /*6510*/  IMAD.MOV.U32 R244, RZ, RZ, R221 ;  /* 0x000000fffff47224 */ /* 0x000fe200078e00dd */
[----:B------:R-:W-:Y:S01]  /*6520*/  F2FP.F16.F32.PACK_AB R9, R114, R107 ;  /* 0x0000006b7209723e */ /* 0x000fe200000000ff */
[----:B---3--:R-:W-:Y:S01]  /*6530*/  FADD.FTZ R0, R195, R32 ;  /* 0x00000020c3007221 */ /* 0x008fe20000010000 */
[----:B------:R-:W-:Y:S01]  /*6540*/  IMAD.MOV.U32 R195, RZ, RZ, R250 ;  /* 0x000000ffffc37224 */ /* 0x000fe200078e00fa */
[----:B------:R-:W-:Y:S01]  /*6550*/  MOV R250, R249 ;  /* 0x000000f900fa7202 */ /* 0x000fe20000000f00 */
[----:B------:R-:W-:Y:S01]  /*6560*/  IMAD.MOV.U32 R249, RZ, RZ, R251 ;  /* 0x000000fffff97224 */ /* 0x000fe200078e00fb */
[----:B------:R-:W-:Y:S01]  /*6570*/  F2FP.F16.F32.PACK_AB R10, R120, R119 ;  /* 0x00000077780a723e */ /* 0x000fe200000000ff */
[----:B------:R-:W-:Y:S01]  /*6580*/  IMAD.MOV.U32 R251, RZ, RZ, R252 ;  /* 0x000000fffffb7224 */ /* 0x000fe200078e00fc */
[----:B------:R-:W-:Y:S01]  /*6590*/  MOV R252, R243 ;  /* 0x000000f300fc7202 */ /* 0x000fe20000000f00 */
[----:B------:R-:W-:Y:S01]  /*65a0*/  FADD.FTZ R4, R195, R4 ;  /* 0x00000004c3047221 */ /* 0x000fe20000010000 */
[----:B------:R-:W-:Y:S01]  /*65b0*/  IMAD.MOV.U32 R195, RZ, RZ, R250 ;  /* 0x000000ffffc37224 */ /* 0x000fe200078e00fa */
[----:B------:R-:W-:Y:S01]  /*65c0*/  MOV R250, R249 ;  /* 0x000000f900fa7202 */ /* 0x000fe20000000f00 */
[----:B------:R-:W-:Y:S01]  /*65d0*/  IMAD.MOV.U32 R249, RZ, RZ, R251 ;  /* 0x000000fffff97224 */ /* 0x000fe200078e00fb */
[----:B------:R-:W-:Y:S01]  /*65e0*/  MOV R251, R252 ;  /* 0x000000fc00fb7202 */ /* 0x000fe20000000f00 */
[----:B------:R-:W-:Y:S01]  /*65f0*/  IMAD.MOV.U32 R243, RZ, RZ, R192 ;  /* 0x000000fffff37224 */ /* 0x000fe200078e00c0 */
[----:B------:R-:W-:Y:S01]  /*6600*/  F2FP.F16.F32.PACK_AB R11, R59, R116 ;  /* 0x000000743b0b723e */ /* 0x000fe200000000ff */
[----:B------:R-:W-:Y:S01]  /*6610*/  IMAD.MOV.U32 R192, RZ, RZ, R194 ;  /* 0x000000ffffc07224 */ /* 0x000fe200078e00c2 */
[----:B------:R-:W-:Y:S01]  /*6620*/  MOV R194, R222 ;  /* 0x000000de00c27202 */ /* 0x000fe20000000f00 */
[----:B------:R-:W-:Y:S01]  /*6630*/  IMAD.MOV.U32 R222, RZ, RZ, R193 ;  /* 0x000000ffffde7224 */ /* 0x000fe200078e00c1 */
[----:B------:R-:W-:Y:S01]  /*6640*/  MOV R109, R249 ;  /* 0x000000f9006d7202 */ /* 0x000fe20000000f00 */
[----:B------:R-:W-:-:S02]  /*6650*/  IMAD.MOV.U32 R110, RZ, RZ, R251 ;  /* 0x000000ffff6e7224 */ /* 0x000fc400078e00fb */
[----:B------:R-:W-:Y:S01]  /*6660*/  FADD.FTZ R5, R195, R2 ;  /* 0x00000002c3057221 */ /* 0x000fe20000010000 */
[----:B------:R-:W-:Y:S01]  /*6670*/  IMAD.MOV.U32 R193, RZ, RZ, R239 ;  /* 0x000000ffffc17224 */ /* 0x000fe200078e00ef */
[----:B------:R-:W-:Y:S01]  /*6680*/  MOV R239, R241 ;  /* 0x000000f100ef7202 */ /* 0x000fe20000000f00 */
[----:B------:R-:W-:Y:S01]  /*6690*/  IMAD.MOV.U32 R252, RZ, RZ, R243 ;  /* 0x000000fffffc7224 */ /* 0x000fe200078e00f3 */
[----:B------:R-:W-:Y:S01]  /*66a0*/  MOV R243, R192 ;  /* 0x000000c000f37202 */ /* 0x000fe20000000f00 */
[----:B------:R-:W-:Y:S02]  /*66b0*/  IMAD.MOV.U32 R241, RZ, RZ, R246 ;  /* 0x000000fffff17224 */ /* 0x000fe400078e00f6 */
[----:B------:R-:W-:Y:S01]  /*66c0*/  FADD.FTZ R2, R109, R4 ;  /* 0x000000046d027221 */ /* 0x000fe20000010000 */
[----:B------:R-:W-:Y:S01]  /*66d0*/  IMAD.MOV.U32 R192, RZ, RZ, R194 ;  /* 0x000000ffffc07224 */ /* 0x000fe200078e00c2 */
[----:B------:R-:W-:Y:S01]  /*66e0*/  MOV R194, R222 ;  /* 0x000000de00c27202 */ /* 0x000fe20000000f00 */
[----:B------:R-:W-:Y:S01]  /*66f0*/  IMAD.MOV.U32 R222, RZ, RZ, R193 ;  /* 0x000000ffffde7224 */ /* 0x000fe200078e00c1 */
[----:B------:R-:W-:Y:S01]  /*6700*/  MOV R109, R110 ;  /* 0x0000006e006d7202 */ /* 0x000fe20000000f00 */
[----:B------:R-:W-:Y:S01]  /*6710*/  FADD.FTZ R3, R250, R0 ;  /* 0x00000000fa037221 */ /* 0x000fe20000010000 */
[----:B------:R-:W-:Y:S01]  /*6720*/  MOV R246, R135 ;  /* 0x0000008700f67202 */ /* 0x000fe20000000f00 */
[----:B------:R-:W-:Y:S01]  /*6730*/  IMAD.MOV.U32 R202, RZ, RZ, R153 ;  /* 0x000000ffffca7224 */ /* 0x000fe200078e0099 */
[----:B------:R-:W-:Y:S01]  /*6740*/  MOV R193, R239 ;  /* 0x000000ef00c17202 */ /* 0x000fe20000000f00 */
[----:B------:R-:W-:Y:S01]  /*6750*/  IMAD.MOV.U32 R239, RZ, RZ, R241 ;  /* 0x000000ffffef7224 */ /* 0x000fe200078e00f1 */
[----:B------:R-:W-:Y:S01]  /*6760*/  MOV R111, R252 ;  /* 0x000000fc006f7202 */ /* 0x000fe20000000f00 */
[----:B------:R-:W-:-:S02]  /*6770*/  IMAD.MOV.U32 R110, RZ, RZ, R176 ;  /* 0x000000ffff6e7224 */ /* 0x000fc400078e00b0 */
[----:B------:R-:W-:Y:S01]  /*6780*/  FADD.FTZ R0, R109, R6 ;  /* 0x000000066d007221 */ /* 0x000fe20000010000 */
[----:B------:R-:W-:Y:S01]  /*6790*/  MOV R241, R246 ;  /* 0x000000f600f17202 */ /* 0x000fe20000000f00 */
[----:B----4-:R-:W-:Y:S01]  /*67a0*/  FADD.FTZ R4, R234, R5 ;  /* 0x00000005ea047221 */ /* 0x010fe20000010000 */
[----:B------:R-:W-:Y:S02]  /*67b0*/  IMAD.MOV.U32 R246, RZ, RZ, R132 ;  /* 0x000000fffff67224 */ /* 0x000fe400078e0084 */
[----:B------:R-:W-:Y:S01]  /*67c0*/  FADD.FTZ R3, R242, R3 ;  /* 0x00000003f2037221 */ /* 0x000fe20000010000 */
[----:B------:R-:W-:Y:S01]  /*67d0*/  IMAD.MOV.U32 R195, RZ, RZ, R243 ;  /* 0x000000ffffc37224 */ /* 0x000fe200078e00f3 */
[----:B------:R-:W-:Y:S01]  /*67e0*/  MOV R243, R239 ;  /* 0x000000ef00f37202 */ /* 0x000fe20000000f00 */
[----:B------:R-:W-:Y:S01]  /*67f0*/  FADD.FTZ R5, R233, R2 ;  /* 0x00000002e9057221 */ /* 0x000fe20000010000 */
[----:B------:R-:W-:Y:S02]  /*6800*/  IMAD.MOV.U32 R250, RZ, RZ, R193 ;  /* 0x000000fffffa7224 */ /* 0x000fe400078e00c1 */
        /* <DEDUP_REMOVED lines=8> */
[----:B------:R-:W-:Y:S01]  /*6890*/  FADD.FTZ R4, R195, R3 ;  /* 0x00000003c3047221 */ /* 0x000fe20000010000 */
[----:B------:R-:W-:Y:S01]  /*68a0*/  MOV R252, R192 ;  /* 0x000000c000fc7202 */ /* 0x000fe20000000f00 */
[----:B------:R-:W-:Y:S01]  /*68b0*/  FADD.FTZ R3, R83, R5 ;  /* 0x0000000553037221 */ /* 0x000fe20000010000 */
[----:B------:R-:W-:Y:S01]  /*68c0*/  MOV R194, R246 ;  /* 0x000000f600c27202 */ /* 0x000fe20000000f00 */
[----:B------:R-:W-:Y:S01]  /*68d0*/  IMAD.MOV.U32 R192, RZ, RZ, R241 ;  /* 0x000000ffffc07224 */ /* 0x000fe200078e00f1 */
        /* <DEDUP_REMOVED lines=14> */
[----:B------:R2:W5:Y:S01]  /*69c0*/  LDL.LU R135, [R1+0xa4] ;  /* 0x0000a40001877983 */ /* 0x0005620000300800 */
[----:B------:R-:W-:Y:S01]  /*69d0*/  MOV R98, R99 ;  /* 0x0000006300627202 */ /* 0x000fe20000000f00 */
[----:B------:R-:W-:Y:S01]  /*69e0*/  IMAD.MOV.U32 R99, RZ, RZ, R108 ;  /* 0x000000ffff637224 */ /* 0x000fe200078e006c */
[----:B------:R-:W-:Y:S01]  /*69f0*/  MOV R108, R109 ;  /* 0x0000006d006c7202 */ /* 0x000fe20000000f00 */
[----:B------:R2:W5:Y:S01]  /*6a00*/  LDL.LU R132, [R1+0xa0] ;  /* 0x0000a00001847983 */ /* 0x0005620000300800 */
[----:B------:R-:W-:Y:S01]  /*6a10*/  IMAD.MOV.U32 R109, RZ, RZ, R110 ;  /* 0x000000ffff6d7224 */ /* 0x000fe200078e006e */
[----:B------:R-:W-:-:S02]  /*6a20*/  MOV R110, R111 ;  /* 0x0000006f006e7202 */ /* 0x000fc40000000f00 */
[----:B------:R2:W5:Y:S01]  /*6a30*/  LDL.LU R134, [R1+0x9c] ;  /* 0x00009c0001867983 */ /* 0x0005620000300800 */
[----:B------:R-:W-:-:S03]  /*6a40*/  IMAD.MOV.U32 R111, RZ, RZ, R250 ;  /* 0x000000ffff6f7224 */ /* 0x000fc600078e00fa */
[----:B------:R2:W5:Y:S01]  /*6a50*/  LDL.LU R136, [R1+0x98] ;  /* 0x0000980001887983 */ /* 0x0005620000300800 */
[----:B------:R-:W-:Y:S01]  /*6a60*/  FADD.FTZ R2, R232, R2 ;  /* 0x00000002e8027221 */ /* 0x000fe20000010000 */
[----:B------:R-:W-:Y:S02]  /*6a70*/  MOV R250, R249 ;  /* 0x000000f900fa7202 */ /* 0x000fe40000000f00 */
[----:B------:R-:W3:Y:S01]  /*6a80*/  LDL.LU R234, [R1+0x94] ;  /* 0x0000940001ea7983 */ /* 0x000ee20000300800 */
[----:B------:R-:W-:Y:S01]  /*6a90*/  FADD.FTZ R0, R231, R0 ;  /* 0x00000000e7007221 */ /* 0x000fe20000010000 */
[----:B------:R-:W-:Y:S02]  /*6aa0*/  IMAD.MOV.U32 R249, RZ, RZ, R251 ;  /* 0x000000fffff97224 */ /* 0x000fe400078e00fb */
[----:B------:R2:W5:Y:S01]  /*6ab0*/  LDL.LU R242, [R1+0x90] ;  /* 0x0000900001f27983 */ /* 0x0005620000300800 */
[----:B------:R-:W-:Y:S01]  /*6ac0*/  FADD.FTZ R4, R230, R4 ;  /* 0x00000004e6047221 */ /* 0x000fe20000010000 */
[----:B------:R-:W-:-:S02]  /*6ad0*/  MOV R251, R252 ;  /* 0x000000fc00fb7202 */ /* 0x000fc40000000f00 */
[----:B------:R2:W5:Y:S01]  /*6ae0*/  LDL.LU R233, [R1+0x8c] ;  /* 0x00008c0001e97983 */ /* 0x0005620000300800 */
[----:B------:R-:W-:-:S03]  /*6af0*/  IMAD.MOV.U32 R252, RZ, RZ, R229 ;  /* 0x000000fffffc7224 */ /* 0x000fc600078e00e5 */
[----:B------:R2:W5:Y:S01]  /*6b00*/  LDL.LU R232, [R1+0x88] ;  /* 0x0000880001e87983 */ /* 0x0005620000300800 */
[----:B------:R-:W-:-:S03]  /*6b10*/  FADD.FTZ R2, R228, R2 ;  /* 0x00000002e4027221 */ /* 0x000fc60000010000 */
[----:B------:R2:W5:Y:S01]  /*6b20*/  LDL.LU R231, [R1+0x84] ;  /* 0x0000840001e77983 */ /* 0x0005620000300800 */
[----:B------:R-:W-:-:S03]  /*6b30*/  FADD.FTZ R0, R227, R0 ;  /* 0x00000000e3007221 */ /* 0x000fc60000010000 */
[----:B------:R2:W5:Y:S04]  /*6b40*/  LDL.LU R230, [R1+0x80] ;  /* 0x0000800001e67983 */ /* 0x0005680000300800 */
[----:B------:R2:W5:Y:S04]  /*6b50*/  LDL.LU R229, [R1+0x7c] ;  /* 0x00007c0001e57983 */ /* 0x0005680000300800 */
[----:B------:R2:W5:Y:S04]  /*6b60*/  LDL.LU R228, [R1+0x78] ;  /* 0x0000780001e47983 */ /* 0x0005680000300800 */
[----:B------:R2:W5:Y:S01]  /*6b70*/  LDL.LU R227, [R1+0x74] ;  /* 0x0000740001e37983 */ /* 0x0005620000300800 */
[----:B------:R-:W-:Y:S01]  /*6b80*/  FADD.FTZ R3, R83, R3 ;  /* 0x0000000353037221 */ /* 0x000fe20000010000 */
[----:B------:R-:W-:Y:S01]  /*6b90*/  FADD.FTZ R4, R84, R4 ;  /* 0x0000000454047221 */ /* 0x000fe20000010000 */
[----:B------:R-:W-:Y:S01]  /*6ba0*/  IMAD.MOV.U32 R236, RZ, RZ, R203 ;  /* 0x000000ffffec7224 */ /* 0x000fe200078e00cb */
[----:B------:R-:W-:Y:S01]  /*6bb0*/  LDSM.16.MT88.4 R164, [R226+0xb800] ;  /* 0x00b80000e2a4783b */ /* 0x000fe20000004200 */
[----:B------:R-:W-:Y:S01]  /*6bc0*/  FADD.FTZ R244, R244, R3 ;  /* 0x00000003f4f47221 */ /* 0x000fe20000010000 */
        /* <DEDUP_REMOVED lines=11> */
[----:B------:R-:W-:Y:S01]  /*6c80*/  MOV R243, R237 ;  /* 0x000000ed00f37202 */ /* 0x000fe20000000f00 */
[----:B------:R-:W-:Y:S01]  /*6c90*/  IMAD.MOV.U32 R239, RZ, RZ, R235 ;  /* 0x000000ffffef7224 */ /* 0x000fe200078e00eb */
[----:B------:R-:W-:Y:S01]  /*6ca0*/  MOV R222, R223 ;  /* 0x000000df00de7202 */ /* 0x000fe20000000f00 */
[----:B------:R-:W-:Y:S01]  /*6cb0*/  FADD.FTZ R244, R250, R244 ;  /* 0x000000f4faf47221 */ /* 0x000fe20000010000 */
[----:B------:R-:W-:Y:S01]  /*6cc0*/  FADD.FTZ R3, R249, R3 ;  /* 0x00000003f9037221 */ /* 0x000fe20000010000 */
[----:B------:R-:W-:Y:S01]  /*6cd0*/  FADD.FTZ R2, R251, R2 ;  /* 0x00000002fb027221 */ /* 0x000fe20000010000 */
[----:B------:R-:W-:Y:S01]  /*6ce0*/  FADD.FTZ R0, R252, R0 ;  /* 0x00000000fc007221 */ /* 0x000fe20000010000 */
[----:B------:R-:W-:Y:S01]  /*6cf0*/  MOV R237, R202 ;  /* 0x000000ca00ed7202 */ /* 0x000fe20000000f00 */
[----:B------:R-:W-:Y:S01]  /*6d00*/  FADD.FTZ R244, R243, R244 ;  /* 0x000000f4f3f47221 */ /* 0x000fe20000010000 */
[----:B------:R-:W-:Y:S01]  /*6d10*/  FADD.FTZ R3, R218, R3 ;  /* 0x00000003da037221 */ /* 0x000fe20000010000 */
[----:B------:R-:W-:Y:S01]  /*6d20*/  FADD.FTZ R2, R222, R2 ;  /* 0x00000002de027221 */ /* 0x000fe20000010000 */
[----:B------:R-:W-:Y:S01]  /*6d30*/  FADD.FTZ R0, R239, R0 ;  /* 0x00000000ef007221 */ /* 0x000fe20000010000 */
[----:B------:R-:W-:Y:S01]  /*6d40*/  MOV R223, R178 ;  /* 0x000000b200df7202 */ /* 0x000fe20000000f00 */
[----:B------:R-:W-:-:S02]  /*6d50*/  IMAD.MOV.U32 R238, RZ, RZ, R177 ;  /* 0x000000ffffee7224 */ /* 0x000fc400078e00b1 */
[----:B------:R-:W-:Y:S01]  /*6d60*/  FADD.FTZ R244, R220, R244 ;  /* 0x000000f4dcf47221 */ /* 0x000fe20000010000 */
[----:B------:R-:W-:Y:S01]  /*6d70*/  FADD.FTZ R3, R219, R3 ;  /* 0x00000003db037221 */ /* 0x000fe20000010000 */
[----:B------:R-:W-:Y:S01]  /*6d80*/  FADD.FTZ R2, R236, R2 ;  /* 0x00000002ec027221 */ /* 0x000fe20000010000 */
[----:B------:R-:W-:Y:S01]  /*6d90*/  FADD.FTZ R0, R237, R0 ;  /* 0x00000000ed007221 */ /* 0x000fe20000010000 */
[----:B------:R-:W-:Y:S01]  /*6da0*/  MOV R240, R162 ;  /* 0x000000a200f07202 */ /* 0x000fe20000000f00 */
[----:B------:R-:W-:Y:S02]  /*6db0*/  IMAD.MOV.U32 R235, RZ, RZ, R163 ;  /* 0x000000ffffeb7224 */ /* 0x000fe400078e00a3 */
        /* <DEDUP_REMOVED lines=11> */
[----:B------:R-:W-:Y:S01]  /*6e70*/  FADD.FTZ R244, R216, R244 ;  /* 0x000000f4d8f47221 */ /* 0x000fe20000010000 */
[----:B-1----:R-:W-:Y:S01]  /*6e80*/  F2FP.F16.F32.PACK_AB R8, R118, R117 ;  /* 0x000000757608723e */ /* 0x002fe200000000ff */
[----:B------:R-:W-:Y:S01]  /*6e90*/  FADD.FTZ R3, R210, R3 ;  /* 0x00000003d2037221 */ /* 0x000fe20000010000 */
[----:B------:R-:W-:Y:S01]  /*6ea0*/  FADD.FTZ R2, R241, R2 ;  /* 0x00000002f1027221 */ /* 0x000fe20000010000 */
[----:B------:R-:W-:Y:S01]  /*6eb0*/  FADD.FTZ R0, R246, R0 ;  /* 0x00000000f6007221 */ /* 0x000fe20000010000 */
[----:B------:R-:W-:Y:S01]  /*6ec0*/  FADD.FTZ R244, R217, R244 ;  /* 0x000000f4d9f47221 */ /* 0x000fe20000010000 */
[----:B------:R-:W-:Y:S01]  /*6ed0*/  FADD.FTZ R3, R211, R3 ;  /* 0x00000003d3037221 */ /* 0x000fe20000010000 */
[----:B------:R-:W-:Y:S01]  /*6ee0*/  FADD.FTZ R2, R248, R2 ;  /* 0x00000002f8027221 */ /* 0x000fe20000010000 */
[----:B------:R-:W-:Y:S01]  /*6ef0*/  FADD.FTZ R0, R221, R0 ;  /* 0x00000000dd007221 */ /* 0x000fe20000010000 */
[----:B------:R-:W1:Y:S01]  /*6f00*/  LDSM.16.MT88.4 R152, [R139+0xb800] ;  /* 0x00b800008b98783b */ /* 0x000e620000004200 */
[C---:B------:R-:W-:Y:S01]  /*6f10*/  HMMA.16816.F32 R48, R8.reuse, R16, R48 ;  /* 0x000000100830723c */ /* 0x040fe20000001830 */
[----:B------:R-:W-:Y:S01]  /*6f20*/  FADD.FTZ R244, R205, R244 ;  /* 0x000000f4cdf47221 */ /* 0x000fe20000010000 */
[----:B------:R-:W-:Y:S01]  /*6f30*/  FADD.FTZ R3, R133, R3 ;  /* 0x0000000385037221 */ /* 0x000fe20000010000 */
[----:B------:R-:W4:Y:S01]  /*6f40*/  LDSM.16.MT88.4 R180, [R224+0xb800] ;  /* 0x00b80000e0b4783b */ /* 0x000f220000004200 */
[----:B------:R-:W-:Y:S01]  /*6f50*/  FADD.FTZ R2, R131, R2 ;  /* 0x0000000283027221 */ /* 0x000fe20000010000 */
[----:B------:R-:W-:Y:S01]  /*6f60*/  FADD.FTZ R0, R130, R0 ;  /* 0x0000000082007221 */ /* 0x000fe20000010000 */
[C---:B------:R-:W-:Y:S01]  /*6f70*/  HMMA.16816.F32 R40, R8.reuse, R18, R40 ;  /* 0x000000120828723c */ /* 0x040fe20000001828 */
[----:B------:R-:W2:Y:S01]  /*6f80*/  LDSM.16.MT88.4 R16, [R225+0xb800] ;  /* 0x00b80000e110783b */ /* 0x000ea20000004200 */
        /* <DEDUP_REMOVED lines=12> */
[----:B------:R-:W-:Y:S01]  /*7050*/  HMMA.16816.F32 R144, R8, R24, R144 ;  /* 0x000000180890723c */ /* 0x000fe20000001890 */
[----:B------:R-:W1:Y:S01]  /*7060*/  MUFU.EX2 R29, R29 ;  /* 0x0000001d001d7308 */ /* 0x000e620000000800 */
[----:B------:R-:W-:Y:S01]  /*7070*/  FADD.FTZ R244, R117, R244 ;  /* 0x000000f475f47221 */ /* 0x000fe20000010000 */
[----:B------:R-:W-:Y:S01]  /*7080*/  FADD.FTZ R3, R107, R3 ;  /* 0x000000036b037221 */ /* 0x000fe20000010000 */
[----:B------:R-:W-:-:S02]  /*7090*/  FADD.FTZ R2, R106, R2 ;  /* 0x000000026a027221 */ /* 0x000fc40000010000 */
[C---:B------:R-:W-:Y:S01]  /*70a0*/  HMMA.16816.F32 R24, R8.reuse, R26, R92 ;  /* 0x0000001a0818723c */ /* 0x040fe2000000185c */
[----:B------:R-:W-:Y:S02]  /*70b0*/  FADD.FTZ R0, R105, R0 ;  /* 0x0000000069007221 */ /* 0x000fe40000010000 */
[----:B------:R-:W-:Y:S03]  /*70c0*/  MUFU.EX2 R28, R28 ;  /* 0x0000001c001c7308 */ /* 0x000fe60000000800 */
[C---:B------:R-:W-:Y:S05]  /*70d0*/  HMMA.16816.F32 R72, R8.reuse, R20, R72 ;  /* 0x000000140848723c */ /* 0x040fea0000001848 */
[----:B------:R-:W4:Y:S01]  /*70e0*/  MUFU.EX2 R20, R33 ;  /* 0x0000002100147308 */ /* 0x000f220000000800 */
[C---:B------:R-:W-:Y:S06]  /*70f0*/  HMMA.16816.F32 R76, R8.reuse, R22, R76 ;  /* 0x00000016084c723c */ /* 0x040fec000000184c */
[C---:B------:R-:W-:Y:S01]  /*7100*/  HMMA.16816.F32 R44, R8.reuse, R12, R44 ;  /* 0x0000000c082c723c */ /* 0x040fe2000000182c */
[----:B------:R-:W2:Y:S05]  /*7110*/  MUFU.EX2 R12, R34 ;  /* 0x00000022000c7308 */ /* 0x000eaa0000000800 */
[----:B------:R-:W-:Y:S03]  /*7120*/  HMMA.16816.F32 R36, R8, R14, R36 ;  /* 0x0000000e0824723c */ /* 0x000fe60000001824 */
[----:B------:R-:W-:Y:S01]  /*7130*/  MUFU.EX2 R8, R35 ;  /* 0x0000002300087308 */ /* 0x000fe20000000800 */
[----:B------:R-:W-:Y:S01]  /*7140*/  FADD.FTZ R244, R118, R244 ;  /* 0x000000f476f47221 */ /* 0x000fe20000010000 */
[----:B------:R-:W-:Y:S01]  /*7150*/  FADD.FTZ R3, R114, R3 ;  /* 0x0000000372037221 */ /* 0x000fe20000010000 */
[----:B------:R-:W-:-:S05]  /*7160*/  FADD.FTZ R2, R113, R2 ;  /* 0x0000000271027221 */ /* 0x000fca0000010000 */
[----:B------:R-:W2:Y:S01]  /*7170*/  MUFU.EX2 R7, R57 ;  /* 0x0000003900077308 */ /* 0x000ea20000000800 */
        /* <DEDUP_REMOVED lines=9> */
[----:B------:R-:W-:Y:S01]  /*7210*/  F2FP.F16.F32.PACK_AB R196, R101, R102 ;  /* 0x0000006665c4723e */ /* 0x000fe200000000ff */
[----:B------:R-:W-:Y:S01]  /*7220*/  FADD.FTZ R244, R121, R244 ;  /* 0x000000f479f47221 */ /* 0x000fe20000010000 */
[----:B-1----:R-:W-:Y:S01]  /*7230*/  F2FP.F16.F32.PACK_AB R197, R29, R56 ;  /* 0x000000381dc5723e */ /* 0x002fe200000000ff */
[----:B----4-:R-:W-:Y:S01]  /*7240*/  FADD.FTZ R3, R20, R3 ;  /* 0x0000000314037221 */ /* 0x010fe20000010000 */
[----:B------:R-:W-:Y:S01]  /*7250*/  F2FP.F16.F32.PACK_AB R198, R245, R58 ;  /* 0x0000003af5c6723e */ /* 0x000fe200000000ff */
[----:B------:R-:W-:Y:S01]  /*7260*/  FADD.FTZ R2, R102, R2 ;  /* 0x0000000266027221 */ /* 0x000fe20000010000 */
[----:B------:R-:W-:Y:S01]  /*7270*/  F2FP.F16.F32.PACK_AB R199, R247, R28 ;  /* 0x0000001cf7c7723e */ /* 0x000fe200000000ff */
[----:B------:R-:W-:Y:S01]  /*7280*/  FADD.FTZ R0, R56, R0 ;  /* 0x0000000038007221 */ /* 0x000fe20000010000 */
[----:B------:R-:W-:-:S02]  /*7290*/  F2FP.F16.F32.PACK_AB R200, R123, R121 ;  /* 0x000000797bc8723e */ /* 0x000fc400000000ff */
[----:B--2---:R-:W-:Y:S02]  /*72a0*/  F2FP.F16.F32.PACK_AB R201, R12, R20 ;  /* 0x000000140cc9723e */ /* 0x004fe400000000ff */
[----:B------:R-:W-:Y:S02]  /*72b0*/  F2FP.F16.F32.PACK_AB R202, R122, R124 ;  /* 0x0000007c7aca723e */ /* 0x000fe400000000ff */
[----:B------:R-:W-:Y:S01]  /*72c0*/  F2FP.F16.F32.PACK_AB R203, R7, R8 ;  /* 0x0000000807cb723e */ /* 0x000fe200000000ff */
[----:B------:R-:W-:Y:S01]  /*72d0*/  FADD.FTZ R244, R123, R244 ;  /* 0x000000f47bf47221 */ /* 0x000fe20000010000 */
[----:B------:R-:W-:Y:S01]  /*72e0*/  FADD.FTZ R3, R12, R3 ;  /* 0x000000030c037221 */ /* 0x000fe20000010000 */
[----:B------:R-:W-:Y:S01]  /*72f0*/  FADD.FTZ R2, R101, R2 ;  /* 0x0000000265027221 */ /* 0x000fe20000010000 */
[----:B------:R-:W-:Y:S01]  /*7300*/  FADD.FTZ R0, R29, R0 ;  /* 0x000000001d007221 */ /* 0x000fe20000010000 */
[----:B------:R-:W-:Y:S01]  /*7310*/  HMMA.16816.F32 R140, R196, R152, R140 ;  /* 0x00000098c48c723c */ /* 0x000fe2000000188c */
[----:B------:R-:W-:Y:S01]  /*7320*/  FADD.FTZ R244, R124, R244 ;  /* 0x000000f47cf47221 */ /* 0x000fe20000010000 */
[----:B------:R-:W-:Y:S01]  /*7330*/  FADD.FTZ R3, R8, R3 ;  /* 0x0000000308037221 */ /* 0x000fe20000010000 */
[----:B------:R-:W-:Y:S01]  /*7340*/  FADD.FTZ R2, R58, R2 ;  /* 0x000000023a027221 */ /* 0x000fe20000010000 */
[----:B------:R-:W-:-:S02]  /*7350*/  FADD.FTZ R0, R28, R0 ;  /* 0x000000001c007221 */ /* 0x000fc40000010000 */
[----:B------:R-:W-:Y:S01]  /*7360*/  HMMA.16816.F32 R148, R196, R154, R148 ;  /* 0x0000009ac494723c */ /* 0x000fe20000001894 */
[----:B------:R-:W-:-:S05]  /*7370*/  FADD.FTZ R244, R122, R244 ;  /* 0x000000f47af47221 */ /* 0x000fca0000010000 */
[----:B------:R-:W-:Y:S01]  /*7380*/  HMMA.16816.F32 R156, R196, R164, R156 ;  /* 0x000000a4c49c723c */ /* 0x000fe2000000189c */
[----:B------:R-:W-:-:S05]  /*7390*/  FADD.FTZ R246, R7, R3 ;  /* 0x0000000307f67221 */ /* 0x000fca0000010000 */
[----:B------:R-:W-:Y:S01]  /*73a0*/  HMMA.16816.F32 R168, R196, R166, R168 ;  /* 0x000000a6c4a8723c */ /* 0x000fe200000018a8 */
[----:B------:R-:W-:-:S05]  /*73b0*/  FADD.FTZ R245, R245, R2 ;  /* 0x00000002f5f57221 */ /* 0x000fca0000010000 */
[----:B------:R-:W-:Y:S01]  /*73c0*/  HMMA.16816.F32 R172, R196, R180, R172 ;  /* 0x000000b4c4ac723c */ /* 0x000fe200000018ac */
[----:B------:R-:W-:-:S05]  /*73d0*/  FADD.FTZ R247, R247, R0 ;  /* 0x00000000f7f77221 */ /* 0x000fca0000010000 */
[----:B------:R-:W-:Y:S06]  /*73e0*/  HMMA.16816.F32 R184, R196, R182, R184 ;  /* 0x000000b6c4b8723c */ /* 0x000fec00000018b8 */
[C---:B------:R-:W-:Y:S06]  /*73f0*/  HMMA.16816.F32 R144, R200.reuse, R152, R144 ;  /* 0x00000098c890723c */ /* 0x040fec0000001890 */
[C---:B------:R-:W-:Y:S06]  /*7400*/  HMMA.16816.F32 R160, R200.reuse, R164, R72 ;  /* 0x000000a4c8a0723c */ /* 0x040fec0000001848 */
[----:B------:R-:W-:Y:S06]  /*7410*/  HMMA.16816.F32 R176, R200, R180, R48 ;  /* 0x000000b4c8b0723c */ /* 0x000fec0000001830 */
[----:B------:R-:W-:Y:S06]  /*7420*/  HMMA.16816.F32 R188, R196, R16, R188 ;  /* 0x00000010c4bc723c */ /* 0x000fec00000018bc */
[C---:B------:R-:W-:Y:S06]  /*7430*/  HMMA.16816.F32 R152, R200.reuse, R154, R24 ;  /* 0x0000009ac898723c */ /* 0x040fec0000001818 */
[C---:B------:R-:W-:Y:S06]  /*7440*/  HMMA.16816.F32 R164, R200.reuse, R166, R76 ;  /* 0x000000a6c8a4723c */ /* 0x040fec000000184c */
[C---:B------:R-:W-:Y:S06]  /*7450*/  HMMA.16816.F32 R180, R200.reuse, R182, R40 ;  /* 0x000000b6c8b4723c */ /* 0x040fec0000001828 */
[----:B------:R-:W-:Y:S06]  /*7460*/  HMMA.16816.F32 R192, R200, R16, R44 ;  /* 0x00000010c8c0723c */ /* 0x000fec000000182c */
[-C--:B------:R-:W-:Y:S06]  /*7470*/  HMMA.16816.F32 R196, R196, R18.reuse, R52 ;  /* 0x00000012c4c4723c */ /* 0x080fec0000001834 */
[----:B------:R-:W-:Y:S01]  /*7480*/  HMMA.16816.F32 R200, R200, R18, R36 ;  /* 0x00000012c8c8723c */ /* 0x000fe20000001824 */
[C---:B---3--:R-:W-:Y:S01]  /*7490*/  IADD3 R241, R234.reuse, 0x800, RZ ;  /* 0x00000800eaf17810 */ /* 0x048fe20007ffe0ff */
[C---:B------:R-:W-:Y:S01]  /*74a0*/  VIADD R240, R234.reuse, 0x1000 ;  /* 0x00001000eaf07836 */ /* 0x040fe20000000000 */
[C---:B------:R-:W-:Y:S01]  /*74b0*/  IADD3 R239, R234.reuse, 0x1800, RZ ;  /* 0x00001800eaef7810 */ /* 0x040fe20007ffe0ff */
[C---:B------:R-:W-:Y:S01]  /*74c0*/  VIADD R238, R234.reuse, 0x2000 ;  /* 0x00002000eaee7836 */ /* 0x040fe20000000000 */
[C---:B------:R-:W-:Y:S01]  /*74d0*/  IADD3 R237, R234.reuse, 0x2800, RZ ;  /* 0x00002800eaed7810 */ /* 0x040fe20007ffe0ff */
[C---:B------:R-:W-:Y:S01]  /*74e0*/  VIADD R236, R234.reuse, 0x3000 ;  /* 0x00003000eaec7836 */ /* 0x040fe20000000000 */
[----:B------:R-:W-:Y:S01]  /*74f0*/  IADD3 R235, R234, 0x3800, RZ ;  /* 0x00003800eaeb7810 */ /* 0x000fe20007ffe0ff */
[----:B------:R-:W-:-:S01]  /*7500*/  NOP ;  /* 0x0000000000007918 */ /* 0x000fc20000000000 */
[----:B------:R-:W-:-:S15]  /*7510*/  @!P0 BRA `(.L_x_2) ;  /* 0x0000004800a88947 */ /* 0x000fde0003800000 */
[----:B------:R-:W2:Y:S01]  /*7520*/  LDL.LU R221, [R1+0x8] ;  /* 0x0000080001dd7983 */ /* 0x000ea20000300800 */
[----:B-----5:R-:W-:Y:S01]  /*7530*/  MOV R133, R135 ;  /* 0x0000008700857202 */ /* 0x020fe20000000f00 */
[----:B------:R-:W-:Y:S01]  /*7540*/  IMAD.MOV.U32 R3, RZ, RZ, R136 ;  /* 0x000000ffff037224 */ /* 0x000fe200078e0088 */
[----:B------:R-:W-:Y:S01]  /*7550*/  MOV R138, R132 ;  /* 0x00000084008a7202 */ /* 0x000fe20000000f00 */
[----:B------:R-:W-:Y:S01]  /*7560*/  IMAD.MOV.U32 R137, RZ, RZ, R134 ;  /* 0x000000ffff897224 */ /* 0x000fe200078e0086 */
[----:B------:R-:W-:Y:S01]  /*7570*/  ULDC UR4, c[0x0][0x2ec] ;  /* 0x0000bb0000047ab9 */ /* 0x000fe20000000800 */
[----:B------:R-:W-:Y:S01]  /*7580*/  ULDC.64 UR10, c[0x0][0x220] ;  /* 0x00008800000a7ab9 */ /* 0x000fe20000000a00 */
[----:B------:R-:W-:Y:S01]  /*7590*/  ULDC.64 UR12, c[0x0][0x250] ;  /* 0x00009400000c7ab9 */ /* 0x000fe20000000a00 */
[----:B------:R-:W-:Y:S01]  /*75a0*/  ULDC.64 UR6, c[0x0][0x218] ;  /* 0x0000860000067ab9 */ /* 0x000fe20000000a00 */
[----:B------:R-:W-:Y:S01]  /*75b0*/  ULDC.64 UR8, c[0x0][0x248] ;  /* 0x0000920000087ab9 */ /* 0x000fe20000000a00 */
[----:B--2---:R-:W-:Y:S01]  /*75c0*/  IADD3 R243, R221, -0x2, RZ ;  /* 0xfffffffeddf37810 */ /* 0x004fe20007ffe0ff */
[----:B------:R-:W-:Y:S06]  /*75d0*/  BRA `(.L_x_3) ;  /* 0x00000000009c7947 */ /* 0x000fec0003800000 */
.L_x_5:
[----:B------:R-:W2:Y:S01]  /*75e0*/  LDL.64 R250, [R1+0x60] ;  /* 0x0000600001fa7983 */ /* 0x000ea20000100a00 */
[----:B------:R-:W-:Y:S03]  /*75f0*/  VIADD R0, R243, 0xffffffff ;  /* 0xfffffffff3007836 */ /* 0x000fe60000000000 */
[----:B------:R-:W3:Y:S01]  /*7600*/  LDL.64 R248, [R1+0x50] ;  /* 0x0000500001f87983 */ /* 0x000ee20000100a00 */
[----:B------:R-:W-:Y:S01]  /*7610*/  IMAD.WIDE.U32 R204, R0, UR8, RZ ;  /* 0x0000000800cc7c25 */ /* 0x000fe2000f8e00ff */
[----:B------:R-:W-:Y:S05]  /*7620*/  SHF.R.S32.HI R2, RZ, 0x1f, R0 ;  /* 0x0000001fff027819 */ /* 0x000fea0000011400 */
[----:B------:R-:W-:Y:S04]  /*7630*/  IMAD R2, R2, UR8, RZ ;  /* 0x0000000802027c24 */ /* 0x000fe8000f8e02ff */
[----:B------:R-:W-:Y:S04]  /*7640*/  IMAD R2, R0, UR9, R2 ;  /* 0x0000000900027c24 */ /* 0x000fe8000f8e0202 */
[----:B------:R-:W-:Y:S01]  /*7650*/  IMAD.IADD R2, R205, 0x1, R2 ;  /* 0x00000001cd027824 */ /* 0x000fe200078e0202 */
[----:B--2---:R-:W-:Y:S04]  /*7660*/  LEA R0, P1, R204, R250, 0x7 ;  /* 0x000000facc007211 */ /* 0x004fe800078238ff */
[----:B------:R-:W-:Y:S02]  /*7670*/  LEA R134, P2, R0, UR6, 0x1 ;  /* 0x0000000600867c11 */ /* 0x000fe4000f8408ff */
[----:B---3--:R-:W-:Y:S02]  /*7680*/  LEA.HI.X R2, R204, R249, R2, 0x7, P1 ;  /* 0x000000f9cc027211 */ /* 0x008fe400008f3c02 */
[----:B------:R-:W-:Y:S02]  /*7690*/  IADD3 R206, P1, R134, UR16, RZ ;  /* 0x0000001086ce7c10 */ /* 0x000fe4000ff3e0ff */
[----:B------:R-:W-:Y:S02]  /*76a0*/  LEA.HI.X R135, R0, UR7, R2, 0x1, P2 ;  /* 0x0000000700877c11 */ /* 0x000fe400090f0c02 */
[----:B------:R-:W-:Y:S02]  /*76b0*/  IADD3 R212, P2, R206, UR16, RZ ;  /* 0x00000010ced47c10 */ /* 0x000fe4000ff5e0ff */
[----:B------:R-:W-:Y:S01]  /*76c0*/  IADD3.X R207, R135, UR17, RZ, P1, !PT ;  /* 0x0000001187cf7c10 */ /* 0x000fe20008ffe4ff */
[----:B------:R-:W-:Y:S01]  /*76d0*/  @!PT LDS RZ, [RZ] ;  /* 0x00000000fffff984 */ /* 0x000fe20000000800 */
[----:B------:R-:W-:Y:S01]  /*76e0*/  @!PT LDS RZ, [RZ] ;  /* 0x00000000fffff984 */ /* 0x000fe20000000800 */
[----:B------:R-:W-:Y:S01]  /*76f0*/  @!PT LDS RZ, [RZ] ;  /* 0x00000000fffff984 */ /* 0x000fe20000000800 */
[----:B------:R1:W-:Y:S01]  /*7700*/  LDGSTS.E.BYPASS.LTC128B.128 [R242+0x4000], desc[UR14][R134.64] ;  /* 0x0400000086f27fae */ /* 0x0003e2000b901d4e */
[----:B------:R-:W-:Y:S02]  /*7710*/  IADD3 R210, P1, R212, UR16, RZ ;  /* 0x00000010d4d27c10 */ /* 0x000fe4000ff3e0ff */
[----:B------:R-:W-:Y:S01]  /*7720*/  IADD3.X R213, R207, UR17, RZ, P2, !PT ;  /* 0x00000011cfd57c10 */ /* 0x000fe200097fe4ff */
[----:B------:R2:W-:Y:S01]  /*7730*/  LDGSTS.E.BYPASS.LTC128B.128 [R242+0x4800], desc[UR14][R206.64] ;  /* 0x04800000cef27fae */ /* 0x0005e2000b901d4e */
[----:B------:R-:W-:Y:S02]  /*7740*/  IADD3 R208, P2, R210, UR16, RZ ;  /* 0x00000010d2d07c10 */ /* 0x000fe4000ff5e0ff */
[----:B------:R-:W-:Y:S01]  /*7750*/  IADD3.X R211, R213, UR17, RZ, P1, !PT ;  /* 0x00000011d5d37c10 */ /* 0x000fe20008ffe4ff */
[----:B------:R3:W-:Y:S01]  /*7760*/  LDGSTS.E.BYPASS.LTC128B.128 [R242+0x5000], desc[UR14][R212.64] ;  /* 0x05000000d4f27fae */ /* 0x0007e2000b901d4e */
[----:B------:R-:W-:Y:S02]  /*7770*/  IADD3 R204, P1, R208, UR16, RZ ;  /* 0x00000010d0cc7c10 */ /* 0x000fe4000ff3e0ff */
[----:B------:R-:W-:Y:S01]  /*7780*/  IADD3.X R209, R211, UR17, RZ, P2, !PT ;  /* 0x00000011d3d17c10 */ /* 0x000fe200097fe4ff */
[----:B------:R3:W-:Y:S03]  /*7790*/  LDGSTS.E.BYPASS.LTC128B.128 [R242+0x5800], desc[UR14][R210.64] ;  /* 0x05800000d2f27fae */ /* 0x0007e6000b901d4e */
[----:B------:R-:W-:Y:S01]  /*77a0*/  IADD3.X R205, R209, UR17, RZ, P1, !PT ;  /* 0x00000011d1cd7c10 */ /* 0x000fe20008ffe4ff */
[----:B------:R3:W-:Y:S04]  /*77b0*/  LDGSTS.E.BYPASS.LTC128B.128 [R242+0x6000], desc[UR14][R208.64] ;  /* 0x06000000d0f27fae */ /* 0x0007e8000b901d4e */
[----:B------:R3:W-:Y:S01]  /*77c0*/  LDGSTS.E.BYPASS.LTC128B.128 [R242+0x6800], desc[UR14][R204.64] ;  /* 0x06800000ccf27fae */ /* 0x0007e2000b901d4e */
[----:B-1----:R-:W-:Y:S04]  /*77d0*/  IADD3 R134, P2, R204, UR16, RZ ;  /* 0x00000010cc867c10 */ /* 0x002fe8000ff5e0ff */
[----:B--2---:R-:W-:Y:S02]  /*77e0*/  IADD3 R206, P1, R134, UR16, RZ ;  /* 0x0000001086ce7c10 */ /* 0x004fe4000ff3e0ff */
[----:B------:R-:W-:Y:S04]  /*77f0*/  IADD3.X R135, R205, UR17, RZ, P2, !PT ;  /* 0x00000011cd877c10 */ /* 0x000fe800097fe4ff */
[----:B------:R-:W-:Y:S01]  /*7800*/  IADD3.X R207, R135, UR17, RZ, P1, !PT ;  /* 0x0000001187cf7c10 */ /* 0x000fe20008ffe4ff */
[----:B------:R3:W-:Y:S04]  /*7810*/  LDGSTS.E.BYPASS.LTC128B.128 [R242+0x7000], desc[UR14][R134.64] ;  /* 0x0700000086f27fae */ /* 0x0007e8000b901d4e */
[----:B------:R3:W-:Y:S04]  /*7820*/  LDGSTS.E.BYPASS.LTC128B.128 [R242+0x7800], desc[UR14][R206.64] ;  /* 0x07800000cef27fae */ /* 0x0007e8000b901d4e */
[----:B------:R-:W0:Y:S01]  /*7830*/  LDGDEPBAR ;  /* 0x00000000000079af */ /* 0x000e220000000000 */
[----:B------:R-:W-:Y:S05]  /*7840*/  BRA `(.L_x_4) ;  /* 0x0000001400307947 */ /* 0x000fea0003800000 */
.L_x_3:
[----:B------:R-:W2:Y:S01]  /*7850*/  LDL.64 R16, [R1+0x58] ;  /* 0x0000580001107983 */ /* 0x000ea20000100a00 */
[----:B------:R-:W-:Y:S01]  /*7860*/  SHF.R.S32.HI R0, RZ, 0x1f, R243 ;  /* 0x0000001fff007819 */ /* 0x000fe200000114f3 */
[----:B------:R-:W-:Y:S04]  /*7870*/  DEPBAR.LE SB0, 0x0 ;  /* 0x000080000000791a */ /* 0x000fe80000000000 */
[----:B------:R-:W3:Y:S01]  /*7880*/  LDL R8, [R1+0x4c] ;  /* 0x00004c0001087983 */ /* 0x000ee20000100800 */
[----:B------:R-:W-:Y:S02]  /*7890*/  IMAD R0, R0, UR12, RZ ;  /* 0x0000000c00007c24 */ /* 0x000fe4000f8e02ff */
[C---:B------:R-:W-:Y:S01]  /*78a0*/  IMAD.WIDE.U32 R6, R243.reuse, UR12, RZ ;  /* 0x0000000cf3067c25 */ /* 0x040fe2000f8e00ff */
[----:B------:R-:W-:Y:S03]  /*78b0*/  BAR.SYNC.DEFER_BLOCKING 0x0 ;  /* 0x0000000000007b1d */ /* 0x000fe60000010000 */
        /* <DEDUP_REMOVED lines=12> */
[----:B-----5:R1:W-:Y:S01]  /*7980*/  LDGSTS.E.BYPASS.LTC128B.128 [R242+0x8000], desc[UR14][R4.64] ;  /* 0x0800000004f27fae */ /* 0x0203e2000b901d4e */
[----:B------:R-:W-:Y:S02]  /*7990*/  IADD3 R12, P0, R14, UR20, RZ ;  /* 0x000000140e0c7c10 */ /* 0x000fe4000ff1e0ff */
[----:B------:R-:W-:Y:S02]  /*79a0*/  IADD3.X R15, R9, UR21, RZ, P1, !PT ;  /* 0x00000015090f7c10 */ /* 0x000fe40008ffe4ff */
[----:B------:R-:W-:Y:S02]  /*79b0*/  IADD3 R10, P1, R12, UR20, RZ ;  /* 0x000000140c0a7c10 */ /* 0x000fe4000ff3e0ff */
[----:B------:R-:W-:Y:S01]  /*79c0*/  IADD3.X R13, R15, UR21, RZ, P0, !PT ;  /* 0x000000150f0d7c10 */ /* 0x000fe200087fe4ff */
[----:B------:R2:W-:Y:S01]  /*79d0*/  LDGSTS.E.BYPASS.LTC128B.128 [R242+0x8800], desc[UR14][R8.64] ;  /* 0x0880000008f27fae */ /* 0x0005e2000b901d4e */
[----:B------:R-:W-:Y:S02]  /*79e0*/  IADD3 R6, P0, R10, UR20, RZ ;  /* 0x000000140a067c10 */ /* 0x000fe4000ff1e0ff */
[----:B------:R-:W-:Y:S04]  /*79f0*/  IADD3.X R11, R13, UR21, RZ, P1, !PT ;  /* 0x000000150d0b7c10 */ /* 0x000fe80008ffe4ff */
[----:B------:R-:W-:Y:S01]  /*7a00*/  IADD3.X R7, R11, UR21, RZ, P0, !PT ;  /* 0x000000150b077c10 */ /* 0x000fe200087fe4ff */
[----:B------:R-:W-:Y:S08]  /*7a10*/  LDGSTS.E.BYPASS.LTC128B.128 [R242+0x9000], desc[UR14][R14.64] ;  /* 0x090000000ef27fae */ /* 0x000ff0000b901d4e */
[----:B------:R-:W-:Y:S01]  /*7a20*/  LDGSTS.E.BYPASS.LTC128B.128 [R242+0x9800], desc[UR14][R12.64] ;  /* 0x098000000cf27fae */ /* 0x000fe2000b901d4e */
[----:B-1----:R-:W-:Y:S04]  /*7a30*/  IADD3 R4, P1, R6, UR20, RZ ;  /* 0x0000001406047c10 */ /* 0x002fe8000ff3e0ff */
[----:B------:R-:W-:Y:S03]  /*7a40*/  IADD3.X R5, R7, UR21, RZ, P1, !PT ;  /* 0x0000001507057c10 */ /* 0x000fe60008ffe4ff */
[----:B------:R-:W-:Y:S01]  /*7a50*/  LDGSTS.E.BYPASS.LTC128B.128 [R242+0xa000], desc[UR14][R10.64] ;  /* 0x0a0000000af27fae */ /* 0x000fe2000b901d4e */
[----:B--2---:R-:W-:Y:S04]  /*7a60*/  IADD3 R8, P0, R4, UR20, RZ ;  /* 0x0000001404087c10 */ /* 0x004fe8000ff1e0ff */
[----:B------:R-:W-:Y:S03]  /*7a70*/  IADD3.X R9, R5, UR21, RZ, P0, !PT ;  /* 0x0000001505097c10 */ /* 0x000fe600087fe4ff */
[----:B------:R-:W-:Y:S01]  /*7a80*/  LDGSTS.E.BYPASS.LTC128B.128 [R242+0xa800], desc[UR14][R6.64] ;  /* 0x0a80000006f27fae */ /* 0x000fe2000b901d4e */
[----:B------:R-:W-:Y:S07]  /*7a90*/  ISETP.GT.AND P0, PT, R243, RZ, PT ;  /* 0x000000fff300720c */ /* 0x000fee0003f04270 */
[----:B------:R1:W-:Y:S08]  /*7aa0*/  LDGSTS.E.BYPASS.LTC128B.128 [R242+0xb000], desc[UR14][R4.64] ;  /* 0x0b00000004f27fae */ /* 0x0003f0000b901d4e */
[----:B------:R2:W-:Y:S08]  /*7ab0*/  LDGSTS.E.BYPASS.LTC128B.128 [R242+0xb800], desc[UR14][R8.64] ;  /* 0x0b80000008f27fae */ /* 0x0005f0000b901d4e */
[----:B------:R-:W-:Y:S08]  /*7ac0*/  LDSM.16.M88.4 R128, [R230] ;  /* 0x00000000e680783b */ /* 0x000ff00000000200 */
[----:B------:R-:W1:Y:S08]  /*7ad0*/  LDSM.16.M88.4 R16, [R229] ;  /* 0x00000000e510783b */ /* 0x000e700000000200 */
[----:B------:R-:W2:Y:S08]  /*7ae0*/  LDSM.16.M88.4 R124, [R230+0x2000] ;  /* 0x00200000e67c783b */ /* 0x000eb00000000200 */
[----:B------:R-:W3:Y:S08]  /*7af0*/  LDSM.16.M88.4 R32, [R229+0x800] ;  /* 0x00080000e520783b */ /* 0x000ef00000000200 */
[----:B------:R-:W0:Y:S08]  /*7b00*/  LDGDEPBAR ;  /* 0x00000000000079af */ /* 0x000e300000000000 */
[----:B------:R-:W4:Y:S08]  /*7b10*/  LDSM.16.M88.4 R48, [R229+0x1000] ;  /* 0x00100000e530783b */ /* 0x000f300000000200 */
[----:B------:R-:W5:Y:S01]  /*7b20*/  LDSM.16.M88.4 R64, [R229+0x1800] ;  /* 0x00180000e540783b */ /* 0x000f620000000200 */
[-C--:B-1----:R-:W-:Y:S07]  /*7b30*/  HMMA.16816.F32 R4, R128, R16.reuse, RZ ;  /* 0x000000108004723c */ /* 0x082fee00000018ff */
[----:B------:R-:W1:Y:S01]  /*7b40*/  LDSM.16.M88.4 R80, [R229+0x2000] ;  /* 0x00200000e550783b */ /* 0x000e620000000200 */
[C---:B--2---:R-:W-:Y:S07]  /*7b50*/  HMMA.16816.F32 R8, R124.reuse, R16, RZ ;  /* 0x000000107c08723c */ /* 0x044fee00000018ff */
[----:B------:R-:W2:Y:S01]  /*7b60*/  LDSM.16.M88.4 R96, [R229+0x2800] ;  /* 0x00280000e560783b */ /* 0x000ea20000000200 */
[-C--:B------:R-:W-:Y:S06]  /*7b70*/  HMMA.16816.F32 R12, R124, R18.reuse, RZ ;  /* 0x000000127c0c723c */ /* 0x080fec00000018ff */
[C---:B------:R-:W-:Y:S01]  /*7b80*/  HMMA.16816.F32 R16, R128.reuse, R18, RZ ;  /* 0x000000128010723c */ /* 0x040fe200000018ff */
[----:B------:R-:W2:Y:S05]  /*7b90*/  LDSM.16.M88.4 R112, [R229+0x3000] ;  /* 0x00300000e570783b */ /* 0x000eaa0000000200 */
[-C--:B---3--:R-:W-:Y:S03]  /*7ba0*/  HMMA.16816.F32 R20, R128, R32.reuse, RZ ;  /* 0x000000208014723c */ /* 0x088fe600000018ff */
[----:B------:R-:W3:Y:S03]  /*7bb0*/  LDSM.16.M88.4 R204, [R229+0x3800] ;  /* 0x00380000e5cc783b */ /* 0x000ee60000000200 */
[C---:B------:R-:W-:Y:S05]  /*7bc0*/  HMMA.16816.F32 R24, R124.reuse, R32, RZ ;  /* 0x000000207c18723c */ /* 0x040fea00000018ff */
[----:B------:R-:W-:Y:S01]  /*7bd0*/  LDSM.16.M88.4 R208, [R233] ;  /* 0x00000000e9d0783b */ /* 0x000fe20000000200 */
[-C--:B------:R-:W-:Y:S06]  /*7be0*/  HMMA.16816.F32 R28, R124, R34.reuse, RZ ;  /* 0x000000227c1c723c */ /* 0x080fec00000018ff */
[C---:B------:R-:W-:Y:S01]  /*7bf0*/  HMMA.16816.F32 R32, R128.reuse, R34, RZ ;  /* 0x000000228020723c */ /* 0x040fe200000018ff */
[----:B------:R-:W3:Y:S05]  /*7c00*/  LDSM.16.M88.4 R212, [R228] ;  /* 0x00000000e4d4783b */ /* 0x000eea0000000200 */
[-C--:B----4-:R-:W-:Y:S03]  /*7c10*/  HMMA.16816.F32 R36, R128, R48.reuse, RZ ;  /* 0x000000308024723c */ /* 0x090fe600000018ff */
[----:B------:R-:W4:Y:S03]  /*7c20*/  LDSM.16.M88.4 R216, [R233+0x2000] ;  /* 0x00200000e9d8783b */ /* 0x000f260000000200 */
[C---:B------:R-:W-:Y:S05]  /*7c30*/  HMMA.16816.F32 R40, R124.reuse, R48, RZ ;  /* 0x000000307c28723c */ /* 0x040fea00000018ff */
[----:B------:R-:W4:Y:S01]  /*7c40*/  LDSM.16.M88.4 R220, [R228+0x800] ;  /* 0x00080000e4dc783b */ /* 0x000f220000000200 */
[-C--:B------:R-:W-:Y:S06]  /*7c50*/  HMMA.16816.F32 R44, R124, R50.reuse, RZ ;  /* 0x000000327c2c723c */ /* 0x080fec00000018ff */
[C---:B------:R-:W-:Y:S06]  /*7c60*/  HMMA.16816.F32 R48, R128.reuse, R50, RZ ;  /* 0x000000328030723c */ /* 0x040fec00000018ff */
[-C--:B-----5:R-:W-:Y:S06]  /*7c70*/  HMMA.16816.F32 R52, R128, R64.reuse, RZ ;  /* 0x000000408034723c */ /* 0x0a0fec00000018ff */
[C---:B------:R-:W-:Y:S06]  /*7c80*/  HMMA.16816.F32 R56, R124.reuse, R64, RZ ;  /* 0x000000407c38723c */ /* 0x040fec00000018ff */
[-C--:B------:R-:W-:Y:S06]  /*7c90*/  HMMA.16816.F32 R60, R124, R66.reuse, RZ ;  /* 0x000000427c3c723c */ /* 0x080fec00000018ff */
[C---:B------:R-:W-:Y:S06]  /*7ca0*/  HMMA.16816.F32 R64, R128.reuse, R66, RZ ;  /* 0x000000428040723c */ /* 0x040fec00000018ff */
[-C--:B-1----:R-:W-:Y:S06]  /*7cb0*/  HMMA.16816.F32 R68, R128, R80.reuse, RZ ;  /* 0x000000508044723c */ /* 0x082fec00000018ff */
[C---:B------:R-:W-:Y:S06]  /*7cc0*/  HMMA.16816.F32 R72, R124.reuse, R80, RZ ;  /* 0x000000507c48723c */ /* 0x040fec00000018ff */
[-C--:B------:R-:W-:Y:S06]  /*7cd0*/  HMMA.16816.F32 R76, R124, R82.reuse, RZ ;  /* 0x000000527c4c723c */ /* 0x080fec00000018ff */
[C---:B------:R-:W-:Y:S06]  /*7ce0*/  HMMA.16816.F32 R80, R128.reuse, R82, RZ ;  /* 0x000000528050723c */ /* 0x040fec00000018ff */
[-C--:B--2---:R-:W-:Y:S06]  /*7cf0*/  HMMA.16816.F32 R84, R128, R96.reuse, RZ ;  /* 0x000000608054723c */ /* 0x084fec00000018ff */
[C---:B------:R-:W-:Y:S06]  /*7d00*/  HMMA.16816.F32 R88, R124.reuse, R96, RZ ;  /* 0x000000607c58723c */ /* 0x040fec00000018ff */
[-C--:B------:R-:W-:Y:S06]  /*7d10*/  HMMA.16816.F32 R92, R124, R98.reuse, RZ ;  /* 0x000000627c5c723c */ /* 0x080fec00000018ff */
[C---:B------:R-:W-:Y:S06]  /*7d20*/  HMMA.16816.F32 R96, R128.reuse, R98, RZ ;  /* 0x000000628060723c */ /* 0x040fec00000018ff */
[-C--:B------:R-:W-:Y:S06]  /*7d30*/  HMMA.16816.F32 R100, R128, R112.reuse, RZ ;  /* 0x000000708064723c */ /* 0x080fec00000018ff */
[C---:B------:R-:W-:Y:S06]  /*7d40*/  HMMA.16816.F32 R104, R124.reuse, R112, RZ ;  /* 0x000000707c68723c */ /* 0x040fec00000018ff */
[-C--:B------:R-:W-:Y:S06]  /*7d50*/  HMMA.16816.F32 R108, R124, R114.reuse, RZ ;  /* 0x000000727c6c723c */ /* 0x080fec00000018ff */
[C---:B------:R-:W-:Y:S06]  /*7d60*/  HMMA.16816.F32 R112, R128.reuse, R114, RZ ;  /* 0x000000728070723c */ /* 0x040fec00000018ff */
[-C--:B---3--:R-:W-:Y:S06]  /*7d70*/  HMMA.16816.F32 R116, R128, R204.reuse, RZ ;  /* 0x000000cc8074723c */ /* 0x088fec00000018ff */
[C---:B------:R-:W-:Y:S06]  /*7d80*/  HMMA.16816.F32 R120, R124.reuse, R204, RZ ;  /* 0x000000cc7c78723c */ /* 0x040fec00000018ff */
[-C--:B------:R-:W-:Y:S06]  /*7d90*/  HMMA.16816.F32 R124, R124, R206.reuse, RZ ;  /* 0x000000ce7c7c723c */ /* 0x080fec00000018ff */
[----:B------:R-:W-:Y:S01]  /*7da0*/  HMMA.16816.F32 R128, R128, R206, RZ ;  /* 0x000000ce8080723c */ /* 0x000fe200000018ff */
[----:B------:R-:W1:Y:S05]  /*7db0*/  LDSM.16.M88.4 R204, [R228+0x1000] ;  /* 0x00100000e4cc783b */ /* 0x000e6a0000000200 */
[-C--:B------:R-:W-:Y:S06]  /*7dc0*/  HMMA.16816.F32 R4, R208, R212.reuse, R4 ;  /* 0x000000d4d004723c */ /* 0x080fec0000001804 */
[C---:B----4-:R-:W-:Y:S06]  /*7dd0*/  HMMA.16816.F32 R8, R216.reuse, R212, R8 ;  /* 0x000000d4d808723c */ /* 0x050fec0000001808 */
[-C--:B------:R-:W-:Y:S06]  /*7de0*/  HMMA.16816.F32 R12, R216, R214.reuse, R12 ;  /* 0x000000d6d80c723c */ /* 0x080fec000000180c */
[C---:B------:R-:W-:Y:S01]  /*7df0*/  HMMA.16816.F32 R16, R208.reuse, R214, R16 ;  /* 0x000000d6d010723c */ /* 0x040fe20000001810 */
[----:B------:R-:W2:Y:S05]  /*7e00*/  LDSM.16.M88.4 R212, [R228+0x1800] ;  /* 0x00180000e4d4783b */ /* 0x000eaa0000000200 */
[-C--:B------:R-:W-:Y:S06]  /*7e10*/  HMMA.16816.F32 R20, R208, R220.reuse, R20 ;  /* 0x000000dcd014723c */ /* 0x080fec0000001814 */
[C---:B------:R-:W-:Y:S06]  /*7e20*/  HMMA.16816.F32 R24, R216.reuse, R220, R24 ;  /* 0x000000dcd818723c */ /* 0x040fec0000001818 */
[-C--:B------:R-:W-:Y:S06]  /*7e30*/  HMMA.16816.F32 R28, R216, R222.reuse, R28 ;  /* 0x000000ded81c723c */ /* 0x080fec000000181c */
[C---:B------:R-:W-:Y:S01]  /*7e40*/  HMMA.16816.F32 R32, R208.reuse, R222, R32 ;  /* 0x000000ded020723c */ /* 0x040fe20000001820 */
[----:B------:R-:W3:Y:S05]  /*7e50*/  LDSM.16.M88.4 R220, [R228+0x2000] ;  /* 0x00200000e4dc783b */ /* 0x000eea0000000200 */
[-C--:B-1----:R-:W-:Y:S06]  /*7e60*/  HMMA.16816.F32 R36, R208, R204.reuse, R36 ;  /* 0x000000ccd024723c */ /* 0x082fec0000001824 */
[C---:B------:R-:W-:Y:S06]  /*7e70*/  HMMA.16816.F32 R40, R216.reuse, R204, R40 ;  /* 0x000000ccd828723c */ /* 0x040fec0000001828 */
[-C--:B------:R-:W-:Y:S06]  /*7e80*/  HMMA.16816.F32 R44, R216, R206.reuse, R44 ;  /* 0x000000ced82c723c */ /* 0x080fec000000182c */
[C---:B------:R-:W-:Y:S01]  /*7e90*/  HMMA.16816.F32 R48, R208.reuse, R206, R48 ;  /* 0x000000ced030723c */ /* 0x040fe20000001830 */
[----:B------:R-:W1:Y:S05]  /*7ea0*/  LDSM.16.M88.4 R204, [R228+0x2800] ;  /* 0x00280000e4cc783b */ /* 0x000e6a0000000200 */
[-C--:B--2---:R-:W-:Y:S06]  /*7eb0*/  HMMA.16816.F32 R52, R208, R212.reuse, R52 ;  /* 0x000000d4d034723c */ /* 0x084fec0000001834 */
[C---:B------:R-:W-:Y:S06]  /*7ec0*/  HMMA.16816.F32 R56, R216.reuse, R212, R56 ;  /* 0x000000d4d838723c */ /* 0x040fec0000001838 */
[-C--:B------:R-:W-:Y:S06]  /*7ed0*/  HMMA.16816.F32 R60, R216, R214.reuse, R60 ;  /* 0x000000d6d83c723c */ /* 0x080fec000000183c */
[C---:B------:R-:W-:Y:S01]  /*7ee0*/  HMMA.16816.F32 R64, R208.reuse, R214, R64 ;  /* 0x000000d6d040723c */ /* 0x040fe20000001840 */
[----:B------:R-:W2:Y:S05]  /*7ef0*/  LDSM.16.M88.4 R212, [R228+0x3000] ;  /* 0x00300000e4d4783b */ /* 0x000eaa0000000200 */
[-C--:B---3--:R-:W-:Y:S06]  /*7f00*/  HMMA.16816.F32 R68, R208, R220.reuse, R68 ;  /* 0x000000dcd044723c */ /* 0x088fec0000001844 */
        /* <DEDUP_REMOVED lines=8> */
[----:B------:R-:W-:Y:S05]  /*7f90*/  LDSM.16.M88.4 R204, [R231] ;  /* 0x00000000e7cc783b */ /* 0x000fea0000000200 */
[-C--:B--2---:R-:W-:Y:S06]  /*7fa0*/  HMMA.16816.F32 R100, R208, R212.reuse, R100 ;  /* 0x000000d4d064723c */ /* 0x084fec0000001864 */
[C---:B------:R-:W-:Y:S06]  /*7fb0*/  HMMA.16816.F32 R104, R216.reuse, R212, R104 ;  /* 0x000000d4d868723c */ /* 0x040fec0000001868 */
[-C--:B------:R-:W-:Y:S06]  /*7fc0*/  HMMA.16816.F32 R108, R216, R214.reuse, R108 ;  /* 0x000000d6d86c723c */ /* 0x080fec000000186c */
[C---:B------:R-:W-:Y:S01]  /*7fd0*/  HMMA.16816.F32 R112, R208.reuse, R214, R112 ;  /* 0x000000d6d070723c */ /* 0x040fe20000001870 */
[----:B------:R-:W1:Y:S05]  /*7fe0*/  LDSM.16.M88.4 R212, [R234] ;  /* 0x00000000ead4783b */ /* 0x000e6a0000000200 */
[-C--:B---3--:R-:W-:Y:S06]  /*7ff0*/  HMMA.16816.F32 R116, R208, R220.reuse, R116 ;  /* 0x000000dcd074723c */ /* 0x088fec0000001874 */
[C---:B------:R-:W-:Y:S06]  /*8000*/  HMMA.16816.F32 R120, R216.reuse, R220, R120 ;  /* 0x000000dcd878723c */ /* 0x040fec0000001878 */
[-C--:B------:R-:W-:Y:S01]  /*8010*/  HMMA.16816.F32 R124, R216, R222.reuse, R124 ;  /* 0x000000ded87c723c */ /* 0x080fe2000000187c */
[----:B------:R-:W2:Y:S05]  /*8020*/  LDSM.16.M88.4 R216, [R231+0x2000] ;  /* 0x00200000e7d8783b */ /* 0x000eaa0000000200 */
[----:B------:R-:W-:Y:S03]  /*8030*/  HMMA.16816.F32 R128, R208, R222, R128 ;  /* 0x000000ded080723c */ /* 0x000fe60000001880 */
[----:B------:R-:W3:Y:S08]  /*8040*/  LDSM.16.M88.4 R208, [R241] ;  /* 0x00000000f1d0783b */ /* 0x000ef00000000200 */
[----:B------:R-:W-:Y:S01]  /*8050*/  LDSM.16.M88.4 R220, [R239] ;  /* 0x00000000efdc783b */ /* 0x000fe20000000200 */
[-C--:B-1----:R-:W-:Y:S06]  /*8060*/  HMMA.16816.F32 R4, R204, R212.reuse, R4 ;  /* 0x000000d4cc04723c */ /* 0x082fec0000001804 */
[C---:B--2---:R-:W-:Y:S06]  /*8070*/  HMMA.16816.F32 R8, R216.reuse, R212, R8 ;  /* 0x000000d4d808723c */ /* 0x044fec0000001808 */
[-C--:B------:R-:W-:Y:S06]  /*8080*/  HMMA.16816.F32 R12, R216, R214.reuse, R12 ;  /* 0x000000d6d80c723c */ /* 0x080fec000000180c */
[C---:B------:R-:W-:Y:S01]  /*8090*/  HMMA.16816.F32 R16, R204.reuse, R214, R16 ;  /* 0x000000d6cc10723c */ /* 0x040fe20000001810 */
[----:B------:R-:W1:Y:S05]  /*80a0*/  LDSM.16.M88.4 R212, [R240] ;  /* 0x00000000f0d4783b */ /* 0x000e6a0000000200 */
[-C--:B---3--:R-:W-:Y:S06]  /*80b0*/  HMMA.16816.F32 R20, R204, R208.reuse, R20 ;  /* 0x000000d0cc14723c */ /* 0x088fec0000001814 */
[C---:B------:R-:W-:Y:S06]  /*80c0*/  HMMA.16816.F32 R24, R216.reuse, R208, R24 ;  /* 0x000000d0d818723c */ /* 0x040fec0000001818 */
[-C--:B------:R-:W-:Y:S06]  /*80d0*/  HMMA.16816.F32 R28, R216, R210.reuse, R28 ;  /* 0x000000d2d81c723c */ /* 0x080fec000000181c */
[C---:B------:R-:W-:Y:S01]  /*80e0*/  HMMA.16816.F32 R32, R204.reuse, R210, R32 ;  /* 0x000000d2cc20723c */ /* 0x040fe20000001820 */
[----:B------:R-:W2:Y:S05]  /*80f0*/  LDSM.16.M88.4 R208, [R238] ;  /* 0x00000000eed0783b */ /* 0x000eaa0000000200 */
[-C--:B-1----:R-:W-:Y:S06]  /*8100*/  HMMA.16816.F32 R36, R204, R212.reuse, R36 ;  /* 0x000000d4cc24723c */ /* 0x082fec0000001824 */
[C---:B------:R-:W-:Y:S06]  /*8110*/  HMMA.16816.F32 R40, R216.reuse, R212, R40 ;  /* 0x000000d4d828723c */ /* 0x040fec0000001828 */
[-C--:B------:R-:W-:Y:S06]  /*8120*/  HMMA.16816.F32 R44, R216, R214.reuse, R44 ;  /* 0x000000d6d82c723c */ /* 0x080fec000000182c */
[C---:B------:R-:W-:Y:S01]  /*8130*/  HMMA.16816.F32 R48, R204.reuse, R214, R48 ;  /* 0x000000d6cc30723c */ /* 0x040fe20000001830 */
[----:B------:R-:W1:Y:S05]  /*8140*/  LDSM.16.M88.4 R212, [R237] ;  /* 0x00000000edd4783b */ /* 0x000e6a0000000200 */
[-C--:B------:R-:W-:Y:S06]  /*8150*/  HMMA.16816.F32 R52, R204, R220.reuse, R52 ;  /* 0x000000dccc34723c */ /* 0x080fec0000001834 */
[C---:B------:R-:W-:Y:S06]  /*8160*/  HMMA.16816.F32 R56, R216.reuse, R220, R56 ;  /* 0x000000dcd838723c */ /* 0x040fec0000001838 */
[-C--:B------:R-:W-:Y:S06]  /*8170*/  HMMA.16816.F32 R60, R216, R222.reuse, R60 ;  /* 0x000000ded83c723c */ /* 0x080fec000000183c */
[C---:B------:R-:W-:Y:S01]  /*8180*/  HMMA.16816.F32 R64, R204.reuse, R222, R64 ;  /* 0x000000decc40723c */ /* 0x040fe20000001840 */
[----:B------:R-:W3:Y:S05]  /*8190*/  LDSM.16.M88.4 R220, [R236] ;  /* 0x00000000ecdc783b */ /* 0x000eea0000000200 */
[-C--:B--2---:R-:W-:Y:S06]  /*81a0*/  HMMA.16816.F32 R68, R204, R208.reuse, R68 ;  /* 0x000000d0cc44723c */ /* 0x084fec0000001844 */
        /* <DEDUP_REMOVED lines=8> */
[----:B------:R-:W-:Y:S05]  /*8230*/  LDSM.16.M88.4 R212, [R232] ;  /* 0x00000000e8d4783b */ /* 0x000fea0000000200 */
[-C--:B---3--:R-:W-:Y:S06]  /*8240*/  HMMA.16816.F32 R100, R204, R220.reuse, R100 ;  /* 0x000000dccc64723c */ /* 0x088fec0000001864 */
[C---:B------:R-:W-:Y:S06]  /*8250*/  HMMA.16816.F32 R104, R216.reuse, R220, R104 ;  /* 0x000000dcd868723c */ /* 0x040fec0000001868 */
[-C--:B------:R-:W-:Y:S06]  /*8260*/  HMMA.16816.F32 R108, R216, R222.reuse, R108 ;  /* 0x000000ded86c723c */ /* 0x080fec000000186c */
[C---:B------:R-:W-:Y:S01]  /*8270*/  HMMA.16816.F32 R112, R204.reuse, R222, R112 ;  /* 0x000000decc70723c */ /* 0x040fe20000001870 */
[----:B------:R-:W1:Y:S05]  /*8280*/  LDSM.16.M88.4 R220, [R227] ;  /* 0x00000000e3dc783b */ /* 0x000e6a0000000200 */
[-C--:B--2---:R-:W-:Y:S06]  /*8290*/  HMMA.16816.F32 R116, R204, R208.reuse, R116 ;  /* 0x000000d0cc74723c */ /* 0x084fec0000001874 */
[C---:B------:R-:W-:Y:S06]  /*82a0*/  HMMA.16816.F32 R120, R216.reuse, R208, R120 ;  /* 0x000000d0d878723c */ /* 0x040fec0000001878 */
[-C--:B------:R-:W-:Y:S01]  /*82b0*/  HMMA.16816.F32 R124, R216, R210.reuse, R124 ;  /* 0x000000d2d87c723c */ /* 0x080fe2000000187c */
[----:B------:R-:W2:Y:S05]  /*82c0*/  LDSM.16.M88.4 R216, [R232+0x2000] ;  /* 0x00200000e8d8783b */ /* 0x000eaa0000000200 */
[----:B------:R-:W-:Y:S03]  /*82d0*/  HMMA.16816.F32 R128, R204, R210, R128 ;  /* 0x000000d2cc80723c */ /* 0x000fe60000001880 */
[----:B------:R-:W3:Y:S08]  /*82e0*/  LDSM.16.M88.4 R204, [R227+0x800] ;  /* 0x00080000e3cc783b */ /* 0x000ef00000000200 */
[----:B------:R-:W4:Y:S01]  /*82f0*/  LDSM.16.M88.4 R208, [R227+0x1000] ;  /* 0x00100000e3d0783b */ /* 0x000f220000000200 */
[-C--:B-1----:R-:W-:Y:S06]  /*8300*/  HMMA.16816.F32 R4, R212, R220.reuse, R4 ;  /* 0x000000dcd404723c */ /* 0x082fec0000001804 */
[C---:B--2---:R-:W-:Y:S11]  /*8310*/  HMMA.16816.F32 R8, R216.reuse, R220, R8 ;  /* 0x000000dcd808723c */ /* 0x044ff60000001808 */
[----:B------:R-:W-:Y:S07]  /*8320*/  @!UPT UIADD3 URZ, URZ, URZ, URZ ;  /* 0x0000003f3f3ff290 */ /* 0x000fee000fffe03f */
[----:B------:R-:W-:Y:S01]  /*8330*/  FMNMX.FTZ R0, R4, R3, !PT ;  /* 0x0000000304007209 */ /* 0x000fe20007810000 */
[-C--:B------:R-:W-:Y:S03]  /*8340*/  HMMA.16816.F32 R12, R216, R222.reuse, R12 ;  /* 0x000000ded80c723c */ /* 0x080fe6000000180c */
[----:B------:R-:W-:Y:S02]  /*8350*/  FMNMX.FTZ R2, R6, R133, !PT ;  /* 0x0000008506027209 */ /* 0x000fe40007810000 */
[----:B------:R-:W-:Y:S01]  /*8360*/  FMNMX.FTZ R132, R5, R0, !PT ;  /* 0x0000000005847209 */ /* 0x000fe20007810000 */
[C---:B------:R-:W-:Y:S01]  /*8370*/  HMMA.16816.F32 R16, R212.reuse, R222, R16 ;  /* 0x000000ded410723c */ /* 0x040fe20000001810 */
[----:B------:R-:W1:Y:S04]  /*8380*/  LDSM.16.M88.4 R220, [R227+0x1800] ;  /* 0x00180000e3dc783b */ /* 0x000e680000000200 */
[----:B------:R-:W-:Y:S01]  /*8390*/  FMNMX.FTZ R0, R7, R2, !PT ;  /* 0x0000000207007209 */ /* 0x000fe20007810000 */
[-C--:B---3--:R-:W-:Y:S06]  /*83a0*/  HMMA.16816.F32 R20, R212, R204.reuse, R20 ;  /* 0x000000ccd414723c */ /* 0x088fec0000001814 */
[C---:B------:R-:W-:Y:S06]  /*83b0*/  HMMA.16816.F32 R24, R216.reuse, R204, R24 ;  /* 0x000000ccd818723c */ /* 0x040fec0000001818 */
[-C--:B------:R-:W-:Y:S06]  /*83c0*/  HMMA.16816.F32 R28, R216, R206.reuse, R28 ;  /* 0x000000ced81c723c */ /* 0x080fec000000181c */
[----:B------:R-:W-:Y:S01]  /*83d0*/  FMNMX.FTZ R2, R16, R132, !PT ;  /* 0x0000008410027209 */ /* 0x000fe20007810000 */
[C---:B------:R-:W-:Y:S01]  /*83e0*/  HMMA.16816.F32 R32, R212.reuse, R206, R32 ;  /* 0x000000ced420723c */ /* 0x040fe20000001820 */
[----:B------:R-:W2:Y:S03]  /*83f0*/  LDSM.16.M88.4 R204, [R227+0x2000] ;  /* 0x00200000e3cc783b */ /* 0x000ea60000000200 */
[----:B------:R-:W-:Y:S02]  /*8400*/  FMNMX.FTZ R132, R8, R137, !PT ;  /* 0x0000008908847209 */ /* 0x000fe40007810000 */
[----:B------:R-:W-:Y:S01]  /*8410*/  FMNMX.FTZ R134, R18, R0, !PT ;  /* 0x0000000012867209 */ /* 0x000fe20007810000 */
[-C--:B----4-:R-:W-:Y:S04]  /*8420*/  HMMA.16816.F32 R36, R212, R208.reuse, R36 ;  /* 0x000000d0d424723c */ /* 0x090fe80000001824 */
[----:B------:R-:W-:Y:S02]  /*8430*/  FMNMX.FTZ R135, R17, R2, !PT ;  /* 0x0000000211877209 */ /* 0x000fe40007810000 */
[----:B------:R-:W-:Y:S01]  /*8440*/  FMNMX.FTZ R0, R10, R138, !PT ;  /* 0x0000008a0a007209 */ /* 0x000fe20007810000 */
[C---:B------:R-:W-:Y:S04]  /*8450*/  HMMA.16816.F32 R40, R216.reuse, R208, R40 ;  /* 0x000000d0d828723c */ /* 0x040fe80000001828 */
[----:B------:R-:W-:Y:S02]  /*8460*/  FMNMX.FTZ R2, R9, R132, !PT ;  /* 0x0000008409027209 */ /* 0x000fe40007810000 */
[----:B------:R-:W-:Y:S01]  /*8470*/  FMNMX.FTZ R132, R19, R134, !PT ;  /* 0x0000008613847209 */ /* 0x000fe20007810000 */
[-C--:B------:R-:W-:Y:S04]  /*8480*/  HMMA.16816.F32 R44, R216, R210.reuse, R44 ;  /* 0x000000d2d82c723c */ /* 0x080fe8000000182c */
[----:B------:R-:W-:Y:S02]  /*8490*/  FMNMX.FTZ R135, R20, R135, !PT ;  /* 0x0000008714877209 */ /* 0x000fe40007810000 */
[----:B------:R-:W-:Y:S01]  /*84a0*/  FMNMX.FTZ R0, R11, R0, !PT ;  /* 0x000000000b007209 */ /* 0x000fe20007810000 */
[C---:B------:R-:W-:Y:S01]  /*84b0*/  HMMA.16816.F32 R48, R212.reuse, R210, R48 ;  /* 0x000000d2d430723c */ /* 0x040fe20000001830 */
[----:B------:R-:W3:Y:S03]  /*84c0*/  LDSM.16.M88.4 R208, [R227+0x2800] ;  /* 0x00280000e3d0783b */ /* 0x000ee60000000200 */
[----:B------:R-:W-:Y:S02]  /*84d0*/  FMNMX.FTZ R2, R12, R2, !PT ;  /* 0x000000020c027209 */ /* 0x000fe40007810000 */
[----:B------:R-:W-:Y:S01]  /*84e0*/  FMNMX.FTZ R132, R22, R132, !PT ;  /* 0x0000008416847209 */ /* 0x000fe20007810000 */
[-C--:B-1----:R-:W-:Y:S04]  /*84f0*/  HMMA.16816.F32 R52, R212, R220.reuse, R52 ;  /* 0x000000dcd434723c */ /* 0x082fe80000001834 */
        /* <DEDUP_REMOVED lines=9> */
[----:B------:R-:W1:Y:S03]  /*8590*/  LDSM.16.M88.4 R220, [R227+0x3000] ;  /* 0x00300000e3dc783b */ /* 0x000e660000000200 */
[----:B------:R-:W-:Y:S02]  /*85a0*/  FMNMX.FTZ R2, R24, R2, !PT ;  /* 0x0000000218027209 */ /* 0x000fe40007810000 */
[----:B------:R-:W-:Y:S01]  /*85b0*/  FMNMX.FTZ R132, R34, R132, !PT ;  /* 0x0000008422847209 */ /* 0x000fe20007810000 */
[-C--:B--2---:R-:W-:Y:S04]  /*85c0*/  HMMA.16816.F32 R68, R212, R204.reuse, R68 ;  /* 0x000000ccd444723c */ /* 0x084fe80000001844 */
        /* <DEDUP_REMOVED lines=9> */
[----:B------:R-:W2:Y:S01]  /*8660*/  LDSM.16.M88.4 R204, [R227+0x3800] ;  /* 0x00380000e3cc783b */ /* 0x000ea20000000200 */
[----:B------:R-:W-:Y:S04]  /*8670*/  DEPBAR.LE SB0, 0x0 ;  /* 0x000080000000791a */ /* 0x000fe80000000000 */
[----:B------:R-:W-:Y:S01]  /*8680*/  FMNMX.FTZ R2, R28, R2, !PT ;  /* 0x000000021c027209 */ /* 0x000fe20007810000 */
[-C--:B---3--:R-:W-:Y:S01]  /*8690*/  HMMA.16816.F32 R84, R212, R208.reuse, R84 ;  /* 0x000000d0d454723c */ /* 0x088fe20000001854 */
[----:B------:R-:W-:Y:S04]  /*86a0*/  BAR.SYNC.DEFER_BLOCKING 0x0 ;  /* 0x0000000000007b1d */ /* 0x000fe80000010000 */
[----:B------:R-:W-:Y:S01]  /*86b0*/  FMNMX.FTZ R132, R38, R132, !PT ;  /* 0x0000008426847209 */ /* 0x000fe20007810000 */
[C---:B------:R-:W-:Y:S05]  /*86c0*/  HMMA.16816.F32 R88, R216.reuse, R208, R88 ;  /* 0x000000d0d858723c */ /* 0x040fea0000001858 */
[----:B------:R-:W-:Y:S01]  /*86d0*/  FMNMX.FTZ R136, R37, R136, !PT ;  /* 0x0000008825887209 */ /* 0x000fe20007810000 */
[-C--:B------:R-:W-:Y:S05]  /*86e0*/  HMMA.16816.F32 R92, R216, R210.reuse, R92 ;  /* 0x000000d2d85c723c */ /* 0x080fea000000185c */
[----:B------:R-:W-:Y:S01]  /*86f0*/  FMNMX.FTZ R0, R30, R0, !PT ;  /* 0x000000001e007209 */ /* 0x000fe20007810000 */
[C---:B------:R-:W-:Y:S05]  /*8700*/  HMMA.16816.F32 R96, R212.reuse, R210, R96 ;  /* 0x000000d2d460723c */ /* 0x040fea0000001860 */
[----:B------:R-:W-:Y:S01]  /*8710*/  FMNMX.FTZ R2, R29, R2, !PT ;  /* 0x000000021d027209 */ /* 0x000fe20007810000 */
[-C--:B-1----:R-:W-:Y:S05]  /*8720*/  HMMA.16816.F32 R100, R212, R220.reuse, R100 ;  /* 0x000000dcd464723c */ /* 0x082fea0000001864 */
[----:B------:R-:W-:Y:S01]  /*8730*/  FMNMX.FTZ R132, R39, R132, !PT ;  /* 0x0000008427847209 */ /* 0x000fe20007810000 */
[C---:B------:R-:W-:Y:S05]  /*8740*/  HMMA.16816.F32 R104, R216.reuse, R220, R104 ;  /* 0x000000dcd868723c */ /* 0x040fea0000001868 */
[----:B------:R-:W-:Y:S01]  /*8750*/  FMNMX.FTZ R136, R48, R136, !PT ;  /* 0x0000008830887209 */ /* 0x000fe20007810000 */
[-C--:B------:R-:W-:Y:S05]  /*8760*/  HMMA.16816.F32 R108, R216, R222.reuse, R108 ;  /* 0x000000ded86c723c */ /* 0x080fea000000186c */
[----:B------:R-:W-:Y:S01]  /*8770*/  FMNMX.FTZ R0, R31, R0, !PT ;  /* 0x000000001f007209 */ /* 0x000fe20007810000 */
[C---:B------:R-:W-:Y:S05]  /*8780*/  HMMA.16816.F32 R112, R212.reuse, R222, R112 ;  /* 0x000000ded470723c */ /* 0x040fea0000001870 */
[----:B------:R-:W-:Y:S01]  /*8790*/  FMNMX.FTZ R2, R40, R2, !PT ;  /* 0x0000000228027209 */ /* 0x000fe20007810000 */
[-C--:B--2---:R-:W-:Y:S05]  /*87a0*/  HMMA.16816.F32 R116, R212, R204.reuse, R116 ;  /* 0x000000ccd474723c */ /* 0x084fea0000001874 */
[----:B------:R-:W-:Y:S01]  /*87b0*/  FMNMX.FTZ R132, R50, R132, !PT ;  /* 0x0000008432847209 */ /* 0x000fe20007810000 */
[C---:B------:R-:W-:Y:S05]  /*87c0*/  HMMA.16816.F32 R120, R216.reuse, R204, R120 ;  /* 0x000000ccd878723c */ /* 0x040fea0000001878 */
[----:B------:R-:W-:Y:S01]  /*87d0*/  FMNMX.FTZ R136, R49, R136, !PT ;  /* 0x0000008831887209 */ /* 0x000fe20007810000 */
[-C--:B------:R-:W-:Y:S05]  /*87e0*/  HMMA.16816.F32 R124, R216, R206.reuse, R124 ;  /* 0x000000ced87c723c */ /* 0x080fea000000187c */
[----:B------:R-:W-:Y:S01]  /*87f0*/  FMNMX.FTZ R0, R42, R0, !PT ;  /* 0x000000002a007209 */ /* 0x000fe20007810000 */
[----:B------:R-:W-:Y:S05]  /*8800*/  HMMA.16816.F32 R128, R212, R206, R128 ;  /* 0x000000ced480723c */ /* 0x000fea0000001880 */
[----:B------:R-:W-:Y:S02]  /*8810*/  FMNMX.FTZ R2, R41, R2, !PT ;  /* 0x0000000229027209 */ /* 0x000fe40007810000 */
[----:B------:R-:W-:Y:S04]  /*8820*/  FMNMX.FTZ R132, R51, R132, !PT ;  /* 0x0000008433847209 */ /* 0x000fe80007810000 */
[----:B------:R-:W-:Y:S02]  /*8830*/  FMNMX.FTZ R136, R52, R136, !PT ;  /* 0x0000008834887209 */ /* 0x000fe40007810000 */
        /* <DEDUP_REMOVED lines=75> */
[----:B------:R-:W-:Y:S01]  /*8cf0*/  FMNMX.FTZ R136, R129, R136, !PT ;  /* 0x0000008881887209 */ /* 0x000fe20007810000 */
[----:B------:R-:W-:Y:S06]  /*8d00*/  @P0 BRA `(.L_x_5) ;  /* 0xffffffe800340947 */ /* 0x000fec000383ffff */
.L_x_4:
[----:B---3--:R-:W-:Y:S01]  /*8d10*/  SHFL.BFLY PT, R135, R136, 0x2, 0x1f ;  /* 0x0c401f0088877f89 */ /* 0x008fe200000e0000 */
[----:B------:R-:W-:Y:S02]  /*8d20*/  FMNMX.FTZ R134, R131, R214, !PT ;  /* 0x000000d683867209 */ /* 0x000fe40007810000 */
[----:B------:R-:W-:Y:S05]  /*8d30*/  FMNMX.FTZ R2, R121, R132, !PT ;  /* 0x0000008479027209 */ /* 0x000fea0007810000 */
[----:B------:R-:W-:Y:S01]  /*8d40*/  STL [R1+0xb4], R243 ;  /* 0x0000b4f301007387 */ /* 0x000fe20000100800 */
[----:B------:R-:W-:Y:S02]  /*8d50*/  FMNMX.FTZ R0, R122, R215, !PT ;  /* 0x000000d77a007209 */ /* 0x000fe40007810000 */
[----:B------:R-:W-:Y:S01]  /*8d60*/  FMNMX.FTZ R2, R124, R2, !PT ;  /* 0x000000027c027209 */ /* 0x000fe20007810000 */
[----:B------:R-:W-:Y:S01]  /*8d70*/  SHFL.BFLY PT, R205, R134, 0x2, 0x1f ;  /* 0x0c401f0086cd7f89 */ /* 0x000fe200000e0000 */
[----:B------:R-:W-:Y:S02]  /*8d80*/  FMNMX.FTZ R0, R123, R0, !PT ;  /* 0x000000007b007209 */ /* 0x000fe40007810000 */
[----:B------:R-:W-:Y:S05]  /*8d90*/  FMNMX.FTZ R132, R125, R2, !PT ;  /* 0x000000027d847209 */ /* 0x000fea0007810000 */
[----:B------:R-:W-:Y:S01]  /*8da0*/  STL [R1+0xb0], R242 ;  /* 0x0000b0f201007387 */ /* 0x000fe20000100800 */
[----:B------:R-:W-:Y:S03]  /*8db0*/  FMNMX.FTZ R0, R126, R0, !PT ;  /* 0x000000007e007209 */ /* 0x000fe60007810000 */
[----:B------:R-:W-:Y:S01]  /*8dc0*/  SHFL.BFLY PT, R204, R132, 0x2, 0x1f ;  /* 0x0c401f0084cc7f89 */ /* 0x000fe200000e0000 */
[----:B------:R-:W-:Y:S07]  /*8dd0*/  FMNMX.FTZ R0, R127, R0, !PT ;  /* 0x000000007f007209 */ /* 0x000fee0007810000 */
[----:B------:R-:W-:Y:S04]  /*8de0*/  STL [R1+0xac], R241 ;  /* 0x0000acf101007387 */ /* 0x000fe80000100800 */
[----:B------:R-:W1:Y:S08]  /*8df0*/  SHFL.BFLY PT, R2, R0, 0x2, 0x1f ;  /* 0x0c401f0000027f89 */ /* 0x000e7000000e0000 */
[----:B------:R-:W-:Y:S04]  /*8e00*/  STL [R1+0xa8], R240 ;  /* 0x0000a8f001007387 */ /* 0x000fe80000100800 */
[----:B------:R-:W-:Y:S04]  /*8e10*/  STL [R1+0xa4], R239 ;  /* 0x0000a4ef01007387 */ /* 0x000fe80000100800 */
[----:B------:R-:W-:Y:S04]  /*8e20*/  STL [R1+0xa0], R238 ;  /* 0x0000a0ee01007387 */ /* 0x000fe80000100800 */
[----:B------:R-:W-:Y:S04]  /*8e30*/  STL [R1+0x9c], R237 ;  /* 0x00009ced01007387 */ /* 0x000fe80000100800 */
[----:B------:R-:W-:Y:S01]  /*8e40*/  STL [R1+0x98], R236 ;  /* 0x000098ec01007387 */ /* 0x000fe20000100800 */
[----:B-1----:R-:W-:Y:S03]  /*8e50*/  FMNMX.FTZ R2, R0, R2, !PT ;  /* 0x0000000200027209 */ /* 0x002fe60007810000 */
[----:B------:R-:W-:Y:S01]  /*8e60*/  STL [R1+0x94], R235 ;  /* 0x000094eb01007387 */ /* 0x000fe20000100800 */
[----:B------:R-:W-:Y:S02]  /*8e70*/  FMNMX.FTZ R136, R136, R135, !PT ;  /* 0x0000008788887209 */ /* 0x000fe40007810000 */
[----:B------:R-:W-:Y:S01]  /*8e80*/  FMNMX.FTZ R134, R134, R205, !PT ;  /* 0x000000cd86867209 */ /* 0x000fe20007810000 */
[----:B------:R-:W-:Y:S01]  /*8e90*/  STL [R1+0x90], R234 ;  /* 0x000090ea01007387 */ /* 0x000fe20000100800 */
[----:B------:R-:W-:Y:S03]  /*8ea0*/  FMNMX.FTZ R204, R132, R204, !PT ;  /* 0x000000cc84cc7209 */ /* 0x000fe60007810000 */
[----:B------:R-:W1:Y:S08]  /*8eb0*/  SHFL.BFLY PT, R135, R136, 0x1, 0x1f ;  /* 0x0c201f0088877f89 */ /* 0x000e7000000e0000 */
[----:B------:R-:W2:Y:S08]  /*8ec0*/  SHFL.BFLY PT, R205, R134, 0x1, 0x1f ;  /* 0x0c201f0086cd7f89 */ /* 0x000eb000000e0000 */
[----:B------:R-:W3:Y:S08]  /*8ed0*/  SHFL.BFLY PT, R206, R204, 0x1, 0x1f ;  /* 0x0c201f00ccce7f89 */ /* 0x000ef000000e0000 */
[----:B------:R-:W-:Y:S04]  /*8ee0*/  STL [R1+0x8c], R233 ;  /* 0x00008ce901007387 */ /* 0x000fe80000100800 */
[----:B------:R-:W-:Y:S04]  /*8ef0*/  STL [R1+0x88], R232 ;  /* 0x000088e801007387 */ /* 0x000fe80000100800 */
[----:B------:R-:W-:Y:S01]  /*8f00*/  STL [R1+0x84], R231 ;  /* 0x000084e701007387 */ /* 0x000fe20000100800 */
[----:B-1----:R-:W-:Y:S03]  /*8f10*/  FMNMX.FTZ R136, R136, R135, !PT ;  /* 0x0000008788887209 */ /* 0x002fe60007810000 */
[----:B------:R-:W1:Y:S01]  /*8f20*/  SHFL.BFLY PT, R132, R2, 0x1, 0x1f ;  /* 0x0c201f0002847f89 */ /* 0x000e6200000e0000 */
[----:B--2---:R-:W-:Y:S01]  /*8f30*/  FMNMX.FTZ R135, R134, R205, !PT ;  /* 0x000000cd86877209 */ /* 0x004fe20007810000 */
[C---:B------:R-:W-:Y:S06]  /*8f40*/  FADD.FTZ R0, -R136.reuse, R3 ;  /* 0x0000000388007221 */ /* 0x040fec0000010100 */
[----:B------:R-:W-:Y:S01]  /*8f50*/  STL [R1+0x80], R230 ;  /* 0x000080e601007387 */ /* 0x000fe20000100800 */
[----:B------:R-:W-:Y:S01]  /*8f60*/  FSETP.NEU.FTZ.AND P1, PT, R136, -INF , PT ;  /* 0xff8000008800780b */ /* 0x000fe20003f3d000 */
[----:B------:R-:W-:Y:S01]  /*8f70*/  FMUL.FTZ R3, R0, UR4 ;  /* 0x0000000400037c20 */ /* 0x000fe20008410000 */
[----:B------:R-:W-:Y:S01]  /*8f80*/  FADD.FTZ R0, -R135, R133 ;  /* 0x0000008587007221 */ /* 0x000fe20000010100 */
[----:B------:R-:W-:Y:S01]  /*8f90*/  STL [R1+0x7c], R229 ;  /* 0x00007ce501007387 */ /* 0x000fe20000100800 */
[----:B---3--:R-:W-:Y:S01]  /*8fa0*/  FMNMX.FTZ R134, R204, R206, !PT ;  /* 0x000000cecc867209 */ /* 0x008fe20007810000 */
[----:B------:R2:W-:Y:S02]  /*8fb0*/  MUFU.EX2 R133, R3 ;  /* 0x0000000300857308 */ /* 0x0005e40000000800 */
[----:B------:R-:W-:Y:S02]  /*8fc0*/  STL [R1+0x78], R228 ;  /* 0x000078e401007387 */ /* 0x000fe40000100800 */
[----:B------:R-:W-:Y:S02]  /*8fd0*/  FMUL.FTZ R204, R134, UR4 ;  /* 0x0000000486cc7c20 */ /* 0x000fe40008410000 */
[----:B------:R-:W-:Y:S04]  /*8fe0*/  STL [R1+0x74], R227 ;  /* 0x000074e301007387 */ /* 0x000fe80000100800 */
[----:B------:R-:W-:Y:S01]  /*8ff0*/  STL [R1+0xb8], R136 ;  /* 0x0000b88801007387 */ /* 0x000fe20000100800 */
[----:B-1----:R-:W-:Y:S03]  /*9000*/  FMNMX.FTZ R132, R2, R132, !PT ;  /* 0x0000008402847209 */ /* 0x002fe60007810000 */
[----:B------:R-:W-:Y:S01]  /*9010*/  STL [R1+0xbc], R135 ;  /* 0x0000bc8701007387 */ /* 0x000fe20000100800 */
[----:B--2---:R-:W-:Y:S01]  /*9020*/  FMUL.FTZ R3, R0, UR4 ;  /* 0x0000000400037c20 */ /* 0x004fe20008410000 */
[----:B------:R-:W-:Y:S01]  /*9030*/  FADD.FTZ R0, -R134, R137 ;  /* 0x0000008986007221 */ /* 0x000fe20000010100 */
[----:B------:R-:W-:Y:S01]  /*9040*/  FMUL.FTZ R137, R136, UR4 ;  /* 0x0000000488897c20 */ /* 0x000fe20008410000 */
[----:B------:R-:W-:Y:S01]  /*9050*/  STL [R1+0xc0], R134 ;  /* 0x0000c08601007387 */ /* 0x000fe20000100800 */
[----:B------:R-:W-:Y:S01]  /*9060*/  FMUL.FTZ R205, R132, UR4 ;  /* 0x0000000484cd7c20 */ /* 0x000fe20008410000 */
[----:B------:R-:W-:Y:S01]  /*9070*/  FMUL.FTZ R2, R0, UR4 ;  /* 0x0000000400027c20 */ /* 0x000fe20008410000 */
[----:B------:R-:W-:Y:S01]  /*9080*/  MUFU.EX2 R3, R3 ;  /* 0x0000000300037308 */ /* 0x000fe20000000800 */
[----:B------:R-:W-:Y:S01]  /*9090*/  FSEL R137, R137, RZ, P1 ;  /* 0x000000ff89897208 */ /* 0x000fe20000800000 */
[----:B------:R-:W-:Y:S01]  /*90a0*/  STL [R1+0xc4], R132 ;  /* 0x0000c48401007387 */ /* 0x000fe20000100800 */
[----:B------:R-:W-:Y:S01]  /*90b0*/  FADD.FTZ R0, -R132, R138 ;  /* 0x0000008a84007221 */ /* 0x000fe20000010100 */
[C---:B------:R-:W-:Y:S01]  /*90c0*/  FMUL.FTZ R138, R135.reuse, UR4 ;  /* 0x00000004878a7c20 */ /* 0x040fe20008410000 */
[----:B------:R-:W-:Y:S01]  /*90d0*/  FSETP.NEU.FTZ.AND P1, PT, R135, -INF , PT ;  /* 0xff8000008700780b */ /* 0x000fe20003f3d000 */
[--C-:B------:R-:W-:Y:S01]  /*90e0*/  FFMA.FTZ R4, R4, UR4, -R137.reuse ;  /* 0x0000000404047c23 */ /* 0x100fe20008010889 */
[--C-:B------:R-:W-:Y:S03]  /*90f0*/  FFMA.FTZ R21, R21, UR4, -R137.reuse ;  /* 0x0000000415157c23 */ /* 0x100fe60008010889 */
[----:B------:R-:W-:Y:S01]  /*9100*/  MUFU.EX2 R2, R2 ;  /* 0x0000000200027308 */ /* 0x000fe20000000800 */
[--C-:B------:R-:W-:Y:S01]  /*9110*/  FFMA.FTZ R20, R20, UR4, -R137.reuse ;  /* 0x0000000414147c23 */ /* 0x100fe20008010889 */
[----:B------:R-:W-:Y:S01]  /*9120*/  FSEL R138, R138, RZ, P1 ;  /* 0x000000ff8a8a7208 */ /* 0x000fe20000800000 */
[--C-:B------:R-:W-:Y:S01]  /*9130*/  FFMA.FTZ R5, R5, UR4, -R137.reuse ;  /* 0x0000000405057c23 */ /* 0x100fe20008010889 */
[--C-:B------:R-:W-:Y:S01]  /*9140*/  FFMA.FTZ R32, R32, UR4, -R137.reuse ;  /* 0x0000000420207c23 */ /* 0x100fe20008010889 */
[--C-:B------:R-:W-:Y:S01]  /*9150*/  FFMA.FTZ R33, R33, UR4, -R137.reuse ;  /* 0x0000000421217c23 */ /* 0x100fe20008010889 */
[----:B------:R-:W-:Y:S01]  /*9160*/  FSETP.NEU.FTZ.AND P1, PT, R134, -INF , PT ;  /* 0xff8000008600780b */ /* 0x000fe20003f3d000 */
[--C-:B------:R-:W-:Y:S03]  /*9170*/  FFMA.FTZ R23, R23, UR4, -R138.reuse ;  /* 0x0000000417177c23 */ /* 0x100fe6000801088a */
[----:B------:R-:W-:Y:S01]  /*9180*/  MUFU.EX2 R208, R4 ;  /* 0x0000000400d07308 */ /* 0x000fe20000000800 */
[--C-:B------:R-:W-:Y:S01]  /*9190*/  FFMA.FTZ R22, R22, UR4, -R138.reuse ;  /* 0x0000000416167c23 */ /* 0x100fe2000801088a */
[--C-:B------:R-:W-:Y:S01]  /*91a0*/  FFMA.FTZ R34, R34, UR4, -R138.reuse ;  /* 0x0000000422227c23 */ /* 0x100fe2000801088a */
[----:B------:R-:W-:Y:S01]  /*91b0*/  FFMA.FTZ R35, R35, UR4, -R138 ;  /* 0x0000000423237c23 */ /* 0x000fe2000801088a */
[----:B------:R-:W-:Y:S01]  /*91c0*/  FSEL R204, R204, RZ, P1 ;  /* 0x000000ffcccc7208 */ /* 0x000fe20000800000 */
[--C-:B------:R-:W-:Y:S01]  /*91d0*/  FFMA.FTZ R16, R16, UR4, -R137.reuse ;  /* 0x0000000410107c23 */ /* 0x100fe20008010889 */
[----:B------:R-:W-:Y:S01]  /*91e0*/  FSETP.NEU.FTZ.AND P1, PT, R132, -INF , PT ;  /* 0xff8000008400780b */ /* 0x000fe20003f3d000 */
[----:B------:R-:W-:Y:S03]  /*91f0*/  FFMA.FTZ R17, R17, UR4, -R137 ;  /* 0x0000000411117c23 */ /* 0x000fe60008010889 */
[----:B------:R-:W1:Y:S01]  /*9200*/  MUFU.EX2 R4, R21 ;  /* 0x0000001500047308 */ /* 0x000e620000000800 */
[--C-:B------:R-:W-:Y:S01]  /*9210*/  FFMA.FTZ R60, R60, UR4, -R204.reuse ;  /* 0x000000043c3c7c23 */ /* 0x100fe200080108cc */
[--C-:B------:R-:W-:Y:S01]  /*9220*/  FFMA.FTZ R61, R61, UR4, -R204.reuse ;  /* 0x000000043d3d7c23 */ /* 0x100fe200080108cc */
[--C-:B------:R-:W-:Y:S01]  /*9230*/  FFMA.FTZ R72, R72, UR4, -R204.reuse ;  /* 0x0000000448487c23 */ /* 0x100fe200080108cc */
[--C-:B------:R-:W-:Y:S01]  /*9240*/  FFMA.FTZ R73, R73, UR4, -R204.reuse ;  /* 0x0000000449497c23 */ /* 0x100fe200080108cc */
[--C-:B------:R-:W-:Y:S01]  /*9250*/  FFMA.FTZ R88, R88, UR4, -R204.reuse ;  /* 0x0000000458587c23 */ /* 0x100fe200080108cc */
[--C-:B------:R-:W-:Y:S01]  /*9260*/  FFMA.FTZ R89, R89, UR4, -R204.reuse ;  /* 0x0000000459597c23 */ /* 0x100fe200080108cc */
[----:B------:R-:W-:Y:S03]  /*9270*/  FSEL R205, R205, RZ, P1 ;  /* 0x000000ffcdcd7208 */ /* 0x000fe60000800000 */
[----:B------:R-:W-:Y:S01]  /*9280*/  MUFU.EX2 R215, R5 ;  /* 0x0000000500d77308 */ /* 0x000fe20000000800 */
[--C-:B------:R-:W-:Y:S01]  /*9290*/  FFMA.FTZ R25, R25, UR4, -R204.reuse ;  /* 0x0000000419197c23 */ /* 0x100fe200080108cc */
[--C-:B------:R-:W-:Y:S01]  /*92a0*/  FFMA.FTZ R28, R28, UR4, -R204.reuse ;  /* 0x000000041c1c7c23 */ /* 0x100fe200080108cc */
[----:B------:R-:W-:Y:S01]  /*92b0*/  FFMA.FTZ R29, R29, UR4, -R204 ;  /* 0x000000041d1d7c23 */ /* 0x000fe200080108cc */
[--C-:B------:R-:W-:Y:S01]  /*92c0*/  FFMA.FTZ R62, R62, UR4, -R205.reuse ;  /* 0x000000043e3e7c23 */ /* 0x100fe200080108cd */
[--C-:B------:R-:W-:Y:S01]  /*92d0*/  FFMA.FTZ R63, R63, UR4, -R205.reuse ;  /* 0x000000043f3f7c23 */ /* 0x100fe200080108cd */
[--C-:B------:R-:W-:Y:S01]  /*92e0*/  FFMA.FTZ R74, R74, UR4, -R205.reuse ;  /* 0x000000044a4a7c23 */ /* 0x100fe200080108cd */
[--C-:B------:R-:W-:Y:S03]  /*92f0*/  FFMA.FTZ R75, R75, UR4, -R205.reuse ;  /* 0x000000044b4b7c23 */ /* 0x100fe600080108cd */
[----:B------:R2:W-:Y:S01]  /*9300*/  MUFU.EX2 R5, R32 ;  /* 0x0000002000057308 */ /* 0x0005e20000000800 */
[----:B-1----:R1:W-:Y:S01]  /*9310*/  STL [R1+0x20], R4 ;  /* 0x0000200401007387 */ /* 0x0023e20000100800 */
[--C-:B------:R-:W-:Y:S01]  /*9320*/  FFMA.FTZ R90, R90, UR4, -R205.reuse ;  /* 0x000000045a5a7c23 */ /* 0x100fe200080108cd */
[--C-:B------:R-:W-:Y:S01]  /*9330*/  FFMA.FTZ R91, R91, UR4, -R205.reuse ;  /* 0x000000045b5b7c23 */ /* 0x100fe200080108cd */
[--C-:B------:R-:W-:Y:S01]  /*9340*/  FFMA.FTZ R94, R94, UR4, -R205.reuse ;  /* 0x000000045e5e7c23 */ /* 0x100fe200080108cd */
[--C-:B------:R-:W-:Y:S01]  /*9350*/  FFMA.FTZ R95, R95, UR4, -R205.reuse ;  /* 0x000000045f5f7c23 */ /* 0x100fe200080108cd */
[--C-:B------:R-:W-:Y:S01]  /*9360*/  FFMA.FTZ R26, R26, UR4, -R205.reuse ;  /* 0x000000041a1a7c23 */ /* 0x100fe200080108cd */
[--C-:B------:R-:W-:Y:S03]  /*9370*/  FFMA.FTZ R27, R27, UR4, -R205.reuse ;  /* 0x000000041b1b7c23 */ /* 0x100fe600080108cd */
[----:B------:R-:W-:Y:S01]  /*9380*/  MUFU.EX2 R220, R20 ;  /* 0x0000001400dc7308 */ /* 0x000fe20000000800 */
[--C-:B------:R-:W-:Y:S01]  /*9390*/  FFMA.FTZ R10, R10, UR4, -R205.reuse ;  /* 0x000000040a0a7c23 */ /* 0x100fe200080108cd */
[--C-:B------:R-:W-:Y:S01]  /*93a0*/  FFMA.FTZ R18, R18, UR4, -R138.reuse ;  /* 0x0000000412127c23 */ /* 0x100fe2000801088a */
[----:B------:R-:W-:Y:S01]  /*93b0*/  FFMA.FTZ R19, R19, UR4, -R138 ;  /* 0x0000000413137c23 */ /* 0x000fe2000801088a */
[--C-:B------:R-:W-:Y:S01]  /*93c0*/  FFMA.FTZ R12, R12, UR4, -R204.reuse ;  /* 0x000000040c0c7c23 */ /* 0x100fe200080108cc */
[----:B------:R-:W-:Y:S01]  /*93d0*/  FFMA.FTZ R13, R13, UR4, -R204 ;  /* 0x000000040d0d7c23 */ /* 0x000fe200080108cc */
[--C-:B------:R-:W-:Y:S01]  /*93e0*/  FFMA.FTZ R14, R14, UR4, -R205.reuse ;  /* 0x000000040e0e7c23 */ /* 0x100fe200080108cd */
[--C-:B------:R-:W-:Y:S03]  /*93f0*/  FFMA.FTZ R15, R15, UR4, -R205.reuse ;  /* 0x000000040f0f7c23 */ /* 0x100fe600080108cd */
[----:B------:R-:W-:Y:S01]  /*9400*/  MUFU.EX2 R222, R22 ;  /* 0x0000001600de7308 */ /* 0x000fe20000000800 */
[--C-:B------:R-:W-:Y:S01]  /*9410*/  FFMA.FTZ R30, R30, UR4, -R205.reuse ;  /* 0x000000041e1e7c23 */ /* 0x100fe200080108cd */
[----:B------:R-:W-:Y:S01]  /*9420*/  FFMA.FTZ R31, R31, UR4, -R205 ;  /* 0x000000041f1f7c23 */ /* 0x000fe200080108cd */
[----:B------:R-:W-:Y:S01]  /*9430*/  FFMA.FTZ R36, R36, UR4, -R137 ;  /* 0x0000000424247c23 */ /* 0x000fe20008010889 */
[----:B------:R-:W-:Y:S01]  /*9440*/  FFMA.FTZ R38, R38, UR4, -R138 ;  /* 0x0000000426267c23 */ /* 0x000fe2000801088a */
[----:B------:R-:W-:Y:S01]  /*9450*/  FFMA.FTZ R40, R40, UR4, -R204 ;  /* 0x0000000428287c23 */ /* 0x000fe200080108cc */
[----:B------:R-:W-:Y:S01]  /*9460*/  FFMA.FTZ R42, R42, UR4, -R205 ;  /* 0x000000042a2a7c23 */ /* 0x000fe200080108cd */
[----:B--2---:R-:W-:Y:S03]  /*9470*/  FMUL.FTZ R32, R133, R164 ;  /* 0x000000a485207220 */ /* 0x004fe60000410000 */
[----:B------:R-:W-:Y:S01]  /*9480*/  MUFU.EX2 R206, R10 ;  /* 0x0000000a00ce7308 */ /* 0x000fe20000000800 */
[--C-:B------:R-:W-:Y:S01]  /*9490*/  FFMA.FTZ R164, R114, UR4, -R138.reuse ;  /* 0x0000000472a47c23 */ /* 0x100fe2000801088a */
[----:B------:R-:W-:Y:S01]  /*94a0*/  FFMA.FTZ R37, R37, UR4, -R137 ;  /* 0x0000000425257c23 */ /* 0x000fe20008010889 */
[----:B------:R-:W-:Y:S01]  /*94b0*/  FFMA.FTZ R39, R39, UR4, -R138 ;  /* 0x0000000427277c23 */ /* 0x000fe2000801088a */
[--C-:B------:R-:W-:Y:S01]  /*94c0*/  FFMA.FTZ R41, R41, UR4, -R204.reuse ;  /* 0x0000000429297c23 */ /* 0x100fe200080108cc */
[--C-:B------:R-:W-:Y:S01]  /*94d0*/  FFMA.FTZ R43, R43, UR4, -R205.reuse ;  /* 0x000000042b2b7c23 */ /* 0x100fe200080108cd */
[--C-:B------:R-:W-:Y:S01]  /*94e0*/  FFMA.FTZ R44, R44, UR4, -R204.reuse ;  /* 0x000000042c2c7c23 */ /* 0x100fe200080108cc */
[----:B------:R-:W-:Y:S03]  /*94f0*/  FFMA.FTZ R45, R45, UR4, -R204 ;  /* 0x000000042d2d7c23 */ /* 0x000fe600080108cc */
[----:B-1----:R-:W1:Y:S01]  /*9500*/  MUFU.EX2 R4, R23 ;  /* 0x0000001700047308 */ /* 0x002e620000000800 */
[--C-:B------:R-:W-:Y:S01]  /*9510*/  FFMA.FTZ R46, R46, UR4, -R205.reuse ;  /* 0x000000042e2e7c23 */ /* 0x100fe200080108cd */
[----:B------:R-:W-:Y:S01]  /*9520*/  FFMA.FTZ R47, R47, UR4, -R205 ;  /* 0x000000042f2f7c23 */ /* 0x000fe200080108cd */
[--C-:B------:R-:W-:Y:S01]  /*9530*/  FFMA.FTZ R48, R48, UR4, -R137.reuse ;  /* 0x0000000430307c23 */ /* 0x100fe20008010889 */
[--C-:B------:R-:W-:Y:S01]  /*9540*/  FFMA.FTZ R49, R49, UR4, -R137.reuse ;  /* 0x0000000431317c23 */ /* 0x100fe20008010889 */
[--C-:B------:R-:W-:Y:S01]  /*9550*/  FFMA.FTZ R50, R50, UR4, -R138.reuse ;  /* 0x0000000432327c23 */ /* 0x100fe2000801088a */
[--C-:B------:R-:W-:Y:S01]  /*9560*/  FFMA.FTZ R51, R51, UR4, -R138.reuse ;  /* 0x0000000433337c23 */ /* 0x100fe2000801088a */
[--C-:B------:R-:W-:Y:S03]  /*9570*/  FFMA.FTZ R52, R52, UR4, -R137.reuse ;  /* 0x0000000434347c23 */ /* 0x100fe60008010889 */
[----:B------:R2:W-:Y:S01]  /*9580*/  MUFU.EX2 R10, R29 ;  /* 0x0000001d000a7308 */ /* 0x0005e20000000800 */
[--C-:B------:R-:W-:Y:S01]  /*9590*/  FFMA.FTZ R6, R6, UR4, -R138.reuse ;  /* 0x0000000406067c23 */ /* 0x100fe2000801088a */
[--C-:B------:R-:W-:Y:S01]  /*95a0*/  FFMA.FTZ R7, R7, UR4, -R138.reuse ;  /* 0x0000000407077c23 */ /* 0x100fe2000801088a */
[--C-:B------:R-:W-:Y:S01]  /*95b0*/  FFMA.FTZ R53, R53, UR4, -R137.reuse ;  /* 0x0000000435357c23 */ /* 0x100fe20008010889 */
[--C-:B------:R-:W-:Y:S01]  /*95c0*/  FFMA.FTZ R54, R54, UR4, -R138.reuse ;  /* 0x0000000436367c23 */ /* 0x100fe2000801088a */
[----:B------:R-:W-:Y:S01]  /*95d0*/  FFMA.FTZ R55, R55, UR4, -R138 ;  /* 0x0000000437377c23 */ /* 0x000fe2000801088a */
[----:B------:R-:W-:Y:S01]  /*95e0*/  FFMA.FTZ R64, R64, UR4, -R137 ;  /* 0x0000000440407c23 */ /* 0x000fe20008010889 */
[--C-:B------:R-:W-:Y:S03]  /*95f0*/  FFMA.FTZ R56, R56, UR4, -R204.reuse ;  /* 0x0000000438387c23 */ /* 0x100fe600080108cc */
[----:B------:R3:W4:Y:S01]  /*9600*/  MUFU.EX2 R209, R6 ;  /* 0x0000000600d17308 */ /* 0x0007220000000800 */
[----:B-1----:R1:W-:Y:S01]  /*9610*/  STL [R1+0x18], R4 ;  /* 0x0000180401007387 */ /* 0x0023e20000100800 */
[--C-:B------:R-:W-:Y:S01]  /*9620*/  FFMA.FTZ R57, R57, UR4, -R204.reuse ;  /* 0x0000000439397c23 */ /* 0x100fe200080108cc */
[--C-:B------:R-:W-:Y:S01]  /*9630*/  FFMA.FTZ R58, R58, UR4, -R205.reuse ;  /* 0x000000043a3a7c23 */ /* 0x100fe200080108cd */
[--C-:B------:R-:W-:Y:S01]  /*9640*/  FFMA.FTZ R76, R76, UR4, -R204.reuse ;  /* 0x000000044c4c7c23 */ /* 0x100fe200080108cc */
[----:B------:R-:W1:Y:S01]  /*9650*/  LDSM.16.MT88.4 R20, [R139+0x8000] ;  /* 0x008000008b14783b */ /* 0x000e620000004200 */
[--C-:B------:R-:W-:Y:S01]  /*9660*/  FFMA.FTZ R77, R77, UR4, -R204.reuse ;  /* 0x000000044d4d7c23 */ /* 0x100fe200080108cc */
[--C-:B------:R-:W-:Y:S03]  /*9670*/  FFMA.FTZ R78, R78, UR4, -R205.reuse ;  /* 0x000000044e4e7c23 */ /* 0x100fe600080108cd */
[----:B------:R4:W-:Y:S01]  /*9680*/  MUFU.EX2 R213, R7 ;  /* 0x0000000700d57308 */ /* 0x0009e20000000800 */
[----:B--2---:R-:W-:Y:S01]  /*9690*/  FMUL.FTZ R29, R2, R169 ;  /* 0x000000a9021d7220 */ /* 0x004fe20000410000 */
[--C-:B------:R-:W-:Y:S01]  /*96a0*/  FFMA.FTZ R79, R79, UR4, -R205.reuse ;  /* 0x000000044f4f7c23 */ /* 0x100fe200080108cd */
[----:B------:R-:W-:Y:S01]  /*96b0*/  FMUL.FTZ R0, R0, UR4 ;  /* 0x0000000400007c20 */ /* 0x000fe20008410000 */
[--C-:B------:R-:W-:Y:S01]  /*96c0*/  FFMA.FTZ R8, R8, UR4, -R204.reuse ;  /* 0x0000000408087c23 */ /* 0x100fe200080108cc */
[----:B------:R2:W-:Y:S01]  /*96d0*/  STL [R1+0x24], R5 ;  /* 0x0000240501007387 */ /* 0x0005e20000100800 */
[--C-:B------:R-:W-:Y:S01]  /*96e0*/  FFMA.FTZ R9, R9, UR4, -R204.reuse ;  /* 0x0000000409097c23 */ /* 0x100fe200080108cc */
[----:B------:R-:W-:Y:S03]  /*96f0*/  FFMA.FTZ R11, R11, UR4, -R205 ;  /* 0x000000040b0b7c23 */ /* 0x000fe600080108cd */
[----:B------:R1:W-:Y:S01]  /*9700*/  MUFU.EX2 R216, R16 ;  /* 0x0000001000d87308 */ /* 0x0003e20000000800 */
[----:B---3--:R-:W-:Y:S01]  /*9710*/  FMUL.FTZ R6, R3, R146 ;  /* 0x0000009203067220 */ /* 0x008fe20000410000 */
[----:B------:R-:W-:Y:S01]  /*9720*/  FFMA.FTZ R24, R24, UR4, -R204 ;  /* 0x0000000418187c23 */ /* 0x000fe200080108cc */
[--C-:B------:R-:W-:Y:S01]  /*9730*/  FFMA.FTZ R65, R65, UR4, -R137.reuse ;  /* 0x0000000441417c23 */ /* 0x100fe20008010889 */
[----:B------:R-:W-:Y:S01]  /*9740*/  FFMA.FTZ R169, R113, UR4, -R137 ;  /* 0x0000000471a97c23 */ /* 0x000fe20008010889 */
[----:B------:R-:W-:Y:S01]  /*9750*/  FFMA.FTZ R113, R82, UR4, -R138 ;  /* 0x0000000452717c23 */ /* 0x000fe2000801088a */
[----:B------:R-:W-:Y:S01]  /*9760*/  FFMA.FTZ R114, R92, UR4, -R204 ;  /* 0x000000045c727c23 */ /* 0x000fe200080108cc */
[C---:B----4-:R-:W-:Y:S03]  /*9770*/  FFMA.FTZ R92, R3.reuse, R246, R209 ;  /* 0x000000f6035c7223 */ /* 0x050fe600000100d1 */
[----:B------:R3:W4:Y:S01]  /*9780*/  MUFU.EX2 R248, R17 ;  /* 0x0000001100f87308 */ /* 0x0007220000000800 */
[----:B------:R-:W-:Y:S01]  /*9790*/  FMUL.FTZ R7, R3, R147 ;  /* 0x0000009303077220 */ /* 0x000fe20000410000 */
[--C-:B------:R-:W-:Y:S01]  /*97a0*/  FFMA.FTZ R118, R118, UR4, -R138.reuse ;  /* 0x0000000476767c23 */ /* 0x100fe2000801088a */
[--C-:B------:R-:W-:Y:S01]  /*97b0*/  FFMA.FTZ R119, R119, UR4, -R138.reuse ;  /* 0x0000000477777c23 */ /* 0x100fe2000801088a */
[----:B------:R-:W-:Y:S01]  /*97c0*/  FFMA.FTZ R130, R130, UR4, -R138 ;  /* 0x0000000482827c23 */ /* 0x000fe2000801088a */
[--C-:B------:R-:W-:Y:S01]  /*97d0*/  FFMA.FTZ R104, R104, UR4, -R204.reuse ;  /* 0x0000000468687c23 */ /* 0x100fe200080108cc */
[--C-:B------:R-:W-:Y:S01]  /*97e0*/  FFMA.FTZ R105, R105, UR4, -R204.reuse ;  /* 0x0000000469697c23 */ /* 0x100fe200080108cc */
[--C-:B------:R-:W-:Y:S03]  /*97f0*/  FFMA.FTZ R108, R108, UR4, -R204.reuse ;  /* 0x000000046c6c7c23 */ /* 0x100fe600080108cc */
[----:B-1----:R-:W1:Y:S01]  /*9800*/  MUFU.EX2 R4, R33 ;  /* 0x0000002100047308 */ /* 0x002e620000000800 */
[----:B------:R-:W-:Y:S01]  /*9810*/  FMUL.FTZ R16, R133, R152 ;  /* 0x0000009885107220 */ /* 0x000fe20000410000 */
[--C-:B------:R-:W-:Y:S01]  /*9820*/  FFMA.FTZ R109, R109, UR4, -R204.reuse ;  /* 0x000000046d6d7c23 */ /* 0x100fe200080108cc */
[--C-:B------:R-:W-:Y:S01]  /*9830*/  FFMA.FTZ R120, R120, UR4, -R204.reuse ;  /* 0x0000000478787c23 */ /* 0x100fe200080108cc */
[--C-:B------:R-:W-:Y:S01]  /*9840*/  FFMA.FTZ R121, R121, UR4, -R204.reuse ;  /* 0x0000000479797c23 */ /* 0x100fe200080108cc */
[----:B------:R-:W-:Y:S01]  /*9850*/  FFMA.FTZ R124, R124, UR4, -R204 ;  /* 0x000000047c7c7c23 */ /* 0x000fe200080108cc */
[--C-:B------:R-:W-:Y:S01]  /*9860*/  FFMA.FTZ R106, R106, UR4, -R205.reuse ;  /* 0x000000046a6a7c23 */ /* 0x100fe200080108cd */
[--C-:B------:R-:W-:Y:S03]  /*9870*/  FFMA.FTZ R107, R107, UR4, -R205.reuse ;  /* 0x000000046b6b7c23 */ /* 0x100fe600080108cd */
[----:B--2---:R-:W2:Y:S01]  /*9880*/  MUFU.EX2 R5, R34 ;  /* 0x0000002200057308 */ /* 0x004ea20000000800 */
[----:B---3--:R-:W-:Y:S01]  /*9890*/  FMUL.FTZ R17, R133, R153 ;  /* 0x0000009985117220 */ /* 0x008fe20000410000 */
[----:B----4-:R-:W-:Y:S01]  /*98a0*/  F2FP.F16.F32.PACK_AB R146, R248, R216 ;  /* 0x000000d8f892723e */ /* 0x010fe200000000ff */
[--C-:B------:R-:W-:Y:S01]  /*98b0*/  FFMA.FTZ R110, R110, UR4, -R205.reuse ;  /* 0x000000046e6e7c23 */ /* 0x100fe200080108cd */
[--C-:B------:R-:W-:Y:S01]  /*98c0*/  FFMA.FTZ R111, R111, UR4, -R205.reuse ;  /* 0x000000046f6f7c23 */ /* 0x100fe200080108cd */
[--C-:B------:R-:W-:Y:S01]  /*98d0*/  FFMA.FTZ R122, R122, UR4, -R205.reuse ;  /* 0x000000047a7a7c23 */ /* 0x100fe200080108cd */
[--C-:B------:R-:W-:Y:S01]  /*98e0*/  FFMA.FTZ R123, R123, UR4, -R205.reuse ;  /* 0x000000047b7b7c23 */ /* 0x100fe200080108cd */
[----:B------:R-:W-:Y:S03]  /*98f0*/  FFMA.FTZ R126, R126, UR4, -R205 ;  /* 0x000000047e7e7c23 */ /* 0x000fe600080108cd */
[----:B------:R3:W-:Y:S01]  /*9900*/  MUFU.EX2 R214, R18 ;  /* 0x0000001200d67308 */ /* 0x0007e20000000800 */
[----:B-1----:R1:W-:Y:S01]  /*9910*/  STL [R1+0x48], R4 ;  /* 0x0000480401007387 */ /* 0x0023e20000100800 */
[----:B------:R-:W-:Y:S01]  /*9920*/  FMUL.FTZ R33, R133, R165 ;  /* 0x000000a585217220 */ /* 0x000fe20000410000 */
[----:B------:R-:W-:Y:S01]  /*9930*/  FFMA.FTZ R165, R115, UR4, -R138 ;  /* 0x0000000473a57c23 */ /* 0x000fe2000801088a */
[--C-:B------:R-:W-:Y:S01]  /*9940*/  FFMA.FTZ R115, R93, UR4, -R204.reuse ;  /* 0x000000045d737c23 */ /* 0x100fe200080108cc */
[----:B------:R-:W-:Y:S05]  /*9950*/  FFMA.FTZ R204, R125, UR4, -R204 ;  /* 0x000000047dcc7c23 */ /* 0x000fea00080108cc */
[----:B------:R4:W1:Y:S01]  /*9960*/  MUFU.EX2 R223, R19 ;  /* 0x0000001300df7308 */ /* 0x0008620000000800 */
[----:B--2---:R2:W-:Y:S01]  /*9970*/  STL [R1+0x1c], R5 ;  /* 0x00001c0501007387 */ /* 0x0045e20000100800 */
[C---:B------:R-:W-:Y:S01]  /*9980*/  FMUL.FTZ R34, R3.reuse, R166 ;  /* 0x000000a603227220 */ /* 0x040fe20000410000 */
[--C-:B------:R-:W-:Y:S07]  /*9990*/  FFMA.FTZ R166, R100, UR4, -R137.reuse ;  /* 0x0000000464a67c23 */ /* 0x100fee0008010889 */
[----:B------:R-:W2:Y:S01]  /*99a0*/  MUFU.EX2 R0, R0 ;  /* 0x0000000000007308 */ /* 0x000ea20000000800 */
[C---:B---3--:R-:W-:Y:S09]  /*99b0*/  FMUL.FTZ R18, R3.reuse, R154 ;  /* 0x0000009a03127220 */ /* 0x048ff20000410000 */
[----:B------:R3:W-:Y:S01]  /*99c0*/  MUFU.EX2 R207, R8 ;  /* 0x0000000800cf7308 */ /* 0x0007e20000000800 */
[----:B----4-:R-:W-:Y:S01]  /*99d0*/  FMUL.FTZ R19, R3, R155 ;  /* 0x0000009b03137220 */ /* 0x010fe20000410000 */
[----:B-1----:R-:W-:Y:S01]  /*99e0*/  F2FP.F16.F32.PACK_AB R147, R223, R214 ;  /* 0x000000d6df93723e */ /* 0x002fe200000000ff */
[----:B------:R-:W-:Y:S07]  /*99f0*/  LDSM.16.MT88.4 R152, [R225+0x8000] ;  /* 0x00800000e198783b */ /* 0x000fee0000004200 */
[----:B------:R-:W1:Y:S01]  /*9a00*/  MUFU.EX2 R4, R35 ;  /* 0x0000002300047308 */ /* 0x000e620000000800 */
[----:B--2---:R-:W-:Y:S09]  /*9a10*/  FFMA.FTZ R93, R0, R247, R206 ;  /* 0x000000f7005d7223 */ /* 0x004ff200000100ce */
[----:B------:R2:W-:Y:S01]  /*9a20*/  MUFU.EX2 R5, R26 ;  /* 0x0000001a00057308 */ /* 0x0005e20000000800 */
[----:B---3--:R-:W-:Y:S09]  /*9a30*/  FMUL.FTZ R8, R2, R140 ;  /* 0x0000008c02087220 */ /* 0x008ff20000410000 */
[----:B------:R-:W3:Y:S01]  /*9a40*/  MUFU.EX2 R212, R9 ;  /* 0x0000000900d47308 */ /* 0x000ee20000000800 */
[----:B-1----:R1:W-:Y:S01]  /*9a50*/  STL [R1+0x44], R4 ;  /* 0x0000440401007387 */ /* 0x0023e20000100800 */
[----:B------:R-:W-:Y:S01]  /*9a60*/  FMUL.FTZ R35, R3, R167 ;  /* 0x000000a703237220 */ /* 0x000fe20000410000 */
[--C-:B------:R-:W-:Y:S07]  /*9a70*/  FFMA.FTZ R167, R101, UR4, -R137.reuse ;  /* 0x0000000465a77c23 */ /* 0x100fee0008010889 */
[----:B------:R-:W4:Y:S01]  /*9a80*/  MUFU.EX2 R210, R11 ;  /* 0x0000000b00d27308 */ /* 0x000f220000000800 */
[----:B--2---:R-:W-:Y:S01]  /*9a90*/  FMUL.FTZ R26, R0, R158 ;  /* 0x0000009e001a7220 */ /* 0x004fe20000410000 */
[--C-:B------:R-:W-:Y:S08]  /*9aa0*/  FFMA.FTZ R158, R81, UR4, -R137.reuse ;  /* 0x00000004519e7c23 */ /* 0x100ff00008010889 */
[----:B------:R2:W-:Y:S01]  /*9ab0*/  MUFU.EX2 R211, R12 ;  /* 0x0000000c00d37308 */ /* 0x0005e20000000800 */
[----:B---3--:R-:W-:Y:S01]  /*9ac0*/  F2FP.F16.F32.PACK_AB R140, R212, R207 ;  /* 0x000000cfd48c723e */ /* 0x008fe200000000ff */
[----:B------:R-:W-:Y:S08]  /*9ad0*/  FMUL.FTZ R9, R2, R141 ;  /* 0x0000008d02097220 */ /* 0x000ff00000410000 */
[----:B------:R3:W-:Y:S01]  /*9ae0*/  MUFU.EX2 R219, R13 ;  /* 0x0000000d00db7308 */ /* 0x0007e20000000800 */
[----:B----4-:R-:W-:Y:S01]  /*9af0*/  F2FP.F16.F32.PACK_AB R141, R210, R206 ;  /* 0x000000ced28d723e */ /* 0x010fe200000000ff */
[----:B------:R-:W-:Y:S08]  /*9b00*/  FMUL.FTZ R11, R0, R143 ;  /* 0x0000008f000b7220 */ /* 0x000ff00000410000 */
[----:B-1----:R-:W1:Y:S01]  /*9b10*/  MUFU.EX2 R4, R25 ;  /* 0x0000001900047308 */ /* 0x002e620000000800 */
[C---:B--2---:R-:W-:Y:S09]  /*9b20*/  FMUL.FTZ R12, R2.reuse, R148 ;  /* 0x00000094020c7220 */ /* 0x044ff20000410000 */
[----:B------:R-:W-:Y:S01]  /*9b30*/  MUFU.EX2 R218, R14 ;  /* 0x0000000e00da7308 */ /* 0x000fe20000000800 */
[C---:B---3--:R-:W-:Y:S09]  /*9b40*/  FMUL.FTZ R13, R2.reuse, R149 ;  /* 0x00000095020d7220 */ /* 0x048ff20000410000 */
[----:B------:R-:W2:Y:S01]  /*9b50*/  MUFU.EX2 R221, R15 ;  /* 0x0000000f00dd7308 */ /* 0x000ea20000000800 */
[----:B-1----:R1:W-:Y:S01]  /*9b60*/  STL [R1+0x14], R4 ;  /* 0x0000140401007387 */ /* 0x0023e20000100800 */
[----:B------:R-:W-:Y:S01]  /*9b70*/  FMUL.FTZ R25, R2, R157 ;  /* 0x0000009d02197220 */ /* 0x000fe20000410000 */
[--C-:B------:R-:W-:Y:S01]  /*9b80*/  FFMA.FTZ R157, R69, UR4, -R137.reuse ;  /* 0x00000004459d7c23 */ /* 0x100fe20008010889 */
[--C-:B------:R-:W-:Y:S01]  /*9b90*/  FFMA.FTZ R69, R67, UR4, -R138.reuse ;  /* 0x0000000443457c23 */ /* 0x100fe2000801088a */
[----:B------:R3:W-:Y:S01]  /*9ba0*/  STL [R1+0x4], R5 ;  /* 0x0000040501007387 */ /* 0x0007e20000100800 */
[C---:B------:R-:W-:Y:S04]  /*9bb0*/  FMUL.FTZ R67, R0.reuse, R191 ;  /* 0x000000bf00437220 */ /* 0x040fe80000410000 */
[----:B------:R4:W-:Y:S10]  /*9bc0*/  MUFU.EX2 R14, R30 ;  /* 0x0000001e000e7308 */ /* 0x0009f40000000800 */
[----:B------:R3:W-:Y:S01]  /*9bd0*/  MUFU.EX2 R217, R24 ;  /* 0x0000001800d97308 */ /* 0x0007e20000000800 */
[----:B--2---:R-:W-:Y:S01]  /*9be0*/  F2FP.F16.F32.PACK_AB R143, R221, R218 ;  /* 0x000000dadd8f723e */ /* 0x004fe200000000ff */
[C---:B------:R-:W-:Y:S08]  /*9bf0*/  FMUL.FTZ R15, R0.reuse, R151 ;  /* 0x00000097000f7220 */ /* 0x040ff00000410000 */
[----:B------:R2:W-:Y:S01]  /*9c00*/  MUFU.EX2 R132, R37 ;  /* 0x0000002500847308 */ /* 0x0005e20000000800 */
[----:B----4-:R-:W-:Y:S01]  /*9c10*/  FMUL.FTZ R30, R0, R170 ;  /* 0x000000aa001e7220 */ /* 0x010fe20000410000 */
[--C-:B------:R-:W-:Y:S01]  /*9c20*/  FFMA.FTZ R170, R116, UR4, -R137.reuse ;  /* 0x0000000474aa7c23 */ /* 0x100fe20008010889 */
[--C-:B------:R-:W-:Y:S01]  /*9c30*/  FFMA.FTZ R116, R70, UR4, -R138.reuse ;  /* 0x0000000446747c23 */ /* 0x100fe2000801088a */
[----:B------:R-:W-:Y:S06]  /*9c40*/  FMUL.FTZ R70, R0, R198 ;  /* 0x000000c600467220 */ /* 0x000fec0000410000 */
[----:B-1----:R-:W1:Y:S01]  /*9c50*/  MUFU.EX2 R4, R27 ;  /* 0x0000001b00047308 */ /* 0x002e620000000800 */
[----:B---3--:R-:W-:Y:S01]  /*9c60*/  FMUL.FTZ R24, R2, R156 ;  /* 0x0000009c02187220 */ /* 0x008fe20000410000 */
[--C-:B------:R-:W-:Y:S01]  /*9c70*/  FFMA.FTZ R156, R68, UR4, -R137.reuse ;  /* 0x00000004449c7c23 */ /* 0x100fe20008010889 */
[--C-:B------:R-:W-:Y:S01]  /*9c80*/  FFMA.FTZ R68, R66, UR4, -R138.reuse ;  /* 0x0000000442447c23 */ /* 0x100fe2000801088a */
[C---:B------:R-:W-:Y:S06]  /*9c90*/  FMUL.FTZ R66, R0.reuse, R190 ;  /* 0x000000be00427220 */ /* 0x040fec0000410000 */
[----:B------:R-:W3:Y:S01]  /*9ca0*/  MUFU.EX2 R5, R28 ;  /* 0x0000001c00057308 */ /* 0x000ee20000000800 */
[----:B--2---:R-:W-:Y:S09]  /*9cb0*/  FMUL.FTZ R37, R133, R177 ;  /* 0x000000b185257220 */ /* 0x004ff20000410000 */
[----:B------:R2:W-:Y:S01]  /*9cc0*/  MUFU.EX2 R28, R40 ;  /* 0x00000028001c7308 */ /* 0x0005e20000000800 */
[----:B-1----:R1:W-:Y:S01]  /*9cd0*/  STL [R1+0x10], R4 ;  /* 0x0000100401007387 */ /* 0x0023e20000100800 */
[----:B------:R-:W-:Y:S01]  /*9ce0*/  FMUL.FTZ R27, R0, R159 ;  /* 0x0000009f001b7220 */ /* 0x000fe20000410000 */
[----:B------:R-:W-:Y:S01]  /*9cf0*/  FFMA.FTZ R159, R80, UR4, -R137 ;  /* 0x00000004509f7c23 */ /* 0x000fe20008010889 */
[--C-:B------:R-:W-:Y:S01]  /*9d00*/  FFMA.FTZ R80, R59, UR4, -R205.reuse ;  /* 0x000000043b507c23 */ /* 0x100fe200080108cd */
[----:B------:R-:W-:Y:S01]  /*9d10*/  FMUL.FTZ R59, R3, R203 ;  /* 0x000000cb033b7220 */ /* 0x000fe20000410000 */
[----:B------:R-:W-:Y:S04]  /*9d20*/  FFMA.FTZ R205, R127, UR4, -R205 ;  /* 0x000000047fcd7c23 */ /* 0x000fe800080108cd */
[----:B------:R4:W-:Y:S01]  /*9d30*/  MUFU.EX2 R134, R39 ;  /* 0x0000002700867308 */ /* 0x0009e20000000800 */
[----:B---3--:R3:W-:Y:S04]  /*9d40*/  STL [R1+0xc], R5 ;  /* 0x00000c0501007387 */ /* 0x0087e80000100800 */
[----:B------:R3:W-:Y:S05]  /*9d50*/  STL [R1+0x3c], R10 ;  /* 0x00003c0a01007387 */ /* 0x0007ea0000100800 */
[----:B------:R3:W-:Y:S01]  /*9d60*/  MUFU.EX2 R135, R41 ;  /* 0x0000002900877308 */ /* 0x0007e20000000800 */
[----:B------:R3:W-:Y:S01]  /*9d70*/  STL [R1+0x34], R14 ;  /* 0x0000340e01007387 */ /* 0x0007e20000100800 */
[----:B--2---:R-:W-:Y:S01]  /*9d80*/  FMUL.FTZ R40, R2, R172 ;  /* 0x000000ac02287220 */ /* 0x004fe20000410000 */
[--C-:B------:R-:W-:Y:S01]  /*9d90*/  FFMA.FTZ R172, R128, UR4, -R137.reuse ;  /* 0x0000000480ac7c23 */ /* 0x100fe20008010889 */
[--C-:B------:R-:W-:Y:S06]  /*9da0*/  FFMA.FTZ R128, R87, UR4, -R138.reuse ;  /* 0x0000000457807c23 */ /* 0x100fec000801088a */
[----:B------:R2:W-:Y:S01]  /*9db0*/  MUFU.EX2 R136, R43 ;  /* 0x0000002b00887308 */ /* 0x0005e20000000800 */
[----:B----4-:R-:W-:Y:S01]  /*9dc0*/  FMUL.FTZ R39, R3, R179 ;  /* 0x000000b303277220 */ /* 0x010fe20000410000 */
[----:B-1----:R-:W-:Y:S01]  /*9dd0*/  FMUL.FTZ R4, R133, R144 ;  /* 0x0000009085047220 */ /* 0x002fe20000410000 */
[----:B------:R-:W-:Y:S07]  /*9de0*/  F2FP.F16.F32.PACK_AB R144, R215, R208 ;  /* 0x000000d0d790723e */ /* 0x000fee00000000ff */
[----:B------:R1:W-:Y:S01]  /*9df0*/  MUFU.EX2 R241, R44 ;  /* 0x0000002c00f17308 */ /* 0x0003e20000000800 */
[----:B---3--:R-:W-:Y:S01]  /*9e00*/  FMUL.FTZ R41, R2, R173 ;  /* 0x000000ad02297220 */ /* 0x008fe20000410000 */
[----:B------:R-:W-:Y:S01]  /*9e10*/  FMUL.FTZ R5, R133, R145 ;  /* 0x0000009185057220 */ /* 0x000fe20000410000 */
[----:B------:R-:W-:Y:S01]  /*9e20*/  F2FP.F16.F32.PACK_AB R145, R213, R209 ;  /* 0x000000d1d591723e */ /* 0x000fe200000000ff */
[C---:B------:R-:W-:Y:S01]  /*9e30*/  FMUL.FTZ R10, R0.reuse, R142 ;  /* 0x0000008e000a7220 */ /* 0x040fe20000410000 */
[----:B------:R-:W-:Y:S05]  /*9e40*/  F2FP.F16.F32.PACK_AB R142, R219, R211 ;  /* 0x000000d3db8e723e */ /* 0x000fea00000000ff */
[----:B------:R-:W-:Y:S01]  /*9e50*/  MUFU.EX2 R237, R45 ;  /* 0x0000002d00ed7308 */ /* 0x000fe20000000800 */
[C---:B--2---:R-:W-:Y:S01]  /*9e60*/  FMUL.FTZ R43, R0.reuse, R175 ;  /* 0x000000af002b7220 */ /* 0x044fe20000410000 */
[-C--:B------:R-:W-:Y:S05]  /*9e70*/  HMMA.16816.F32 R4, R144, R20.reuse, R4 ;  /* 0x000000149004723c */ /* 0x080fea0000001804 */
[----:B------:R-:W-:Y:S01]  /*9e80*/  FMUL.FTZ R14, R0, R150 ;  /* 0x00000096000e7220 */ /* 0x000fe20000410000 */
[C---:B------:R-:W-:Y:S02]  /*9e90*/  HMMA.16816.F32 R8, R140.reuse, R20, R8 ;  /* 0x000000148c08723c */ /* 0x040fe40000001808 */
[----:B------:R-:W2:Y:S01]  /*9ea0*/  MUFU.EX2 R20, R31 ;  /* 0x0000001f00147308 */ /* 0x000ea20000000800 */
[----:B------:R-:W3:Y:S02]  /*9eb0*/  LDSM.16.MT88.4 R148, [R226+0x8000] ;  /* 0x00800000e294783b */ /* 0x000ee40000004200 */
[----:B-1----:R-:W-:Y:S01]  /*9ec0*/  FMUL.FTZ R44, R2, R184 ;  /* 0x000000b8022c7220 */ /* 0x002fe20000410000 */
[-C--:B------:R-:W-:Y:S06]  /*9ed0*/  HMMA.16816.F32 R12, R140, R22.reuse, R12 ;  /* 0x000000168c0c723c */ /* 0x080fec000000180c */
[----:B------:R1:W-:Y:S01]  /*9ee0*/  MUFU.EX2 R240, R46 ;  /* 0x0000002e00f07308 */ /* 0x0003e20000000800 */
[----:B------:R-:W-:Y:S01]  /*9ef0*/  FMUL.FTZ R21, R133, R161 ;  /* 0x000000a185157220 */ /* 0x000fe20000410000 */
[C---:B------:R-:W-:Y:S08]  /*9f00*/  HMMA.16816.F32 R16, R144.reuse, R22, R16 ;  /* 0x000000169010723c */ /* 0x040ff00000001810 */
[----:B------:R4:W-:Y:S01]  /*9f10*/  MUFU.EX2 R236, R47 ;  /* 0x0000002f00ec7308 */ /* 0x0009e20000000800 */
[----:B--2---:R2:W-:Y:S02]  /*9f20*/  STL [R1+0x38], R20 ;  /* 0x0000381401007387 */ /* 0x0045e40000100800 */
[C---:B------:R-:W-:Y:S01]  /*9f30*/  FMUL.FTZ R22, R3.reuse, R162 ;  /* 0x000000a203167220 */ /* 0x040fe20000410000 */
[----:B------:R-:W-:Y:S01]  /*9f40*/  FMUL.FTZ R23, R3, R163 ;  /* 0x000000a303177220 */ /* 0x000fe20000410000 */
[----:B------:R-:W-:Y:S01]  /*9f50*/  FMUL.FTZ R31, R0, R171 ;  /* 0x000000ab001f7220 */ /* 0x000fe20000410000 */
[----:B------:R-:W-:Y:S04]  /*9f60*/  FMUL.FTZ R45, R2, R185 ;  /* 0x000000b9022d7220 */ /* 0x000fe80000410000 */
[----:B------:R3:W-:Y:S01]  /*9f70*/  MUFU.EX2 R243, R48 ;  /* 0x0000003000f37308 */ /* 0x0007e20000000800 */
[C---:B-1----:R-:W-:Y:S01]  /*9f80*/  FMUL.FTZ R46, R0.reuse, R186 ;  /* 0x000000ba002e7220 */ /* 0x042fe20000410000 */
[--C-:B------:R-:W-:Y:S01]  /*9f90*/  FFMA.FTZ R171, R117, UR4, -R137.reuse ;  /* 0x0000000475ab7c23 */ /* 0x100fe20008010889 */
[--C-:B------:R-:W-:Y:S01]  /*9fa0*/  FFMA.FTZ R117, R71, UR4, -R138.reuse ;  /* 0x0000000447757c23 */ /* 0x100fe2000801088a */
[----:B------:R-:W-:Y:S01]  /*9fb0*/  FMUL.FTZ R71, R0, R199 ;  /* 0x000000c700477220 */ /* 0x000fe20000410000 */
[--C-:B------:R-:W-:Y:S01]  /*9fc0*/  FFMA.FTZ R161, R85, UR4, -R137.reuse ;  /* 0x0000000455a17c23 */ /* 0x100fe20008010889 */
[--C-:B------:R-:W-:Y:S01]  /*9fd0*/  FFMA.FTZ R162, R96, UR4, -R137.reuse ;  /* 0x0000000460a27c23 */ /* 0x100fe20008010889 */
[--C-:B------:R-:W-:Y:S03]  /*9fe0*/  FFMA.FTZ R163, R97, UR4, -R137.reuse ;  /* 0x0000000461a37c23 */ /* 0x100fe60008010889 */
[----:B------:R1:W-:Y:S01]  /*9ff0*/  MUFU.EX2 R239, R49 ;  /* 0x0000003100ef7308 */ /* 0x0003e20000000800 */
[C---:B----4-:R-:W-:Y:S09]  /*a000*/  FMUL.FTZ R47, R0.reuse, R187 ;  /* 0x000000bb002f7220 */ /* 0x050ff20000410000 */
[----:B------:R4:W-:Y:S01]  /*a010*/  MUFU.EX2 R242, R50 ;  /* 0x0000003200f27308 */ /* 0x0009e20000000800 */
[C---:B---3--:R-:W-:Y:S09]  /*a020*/  FMUL.FTZ R48, R133.reuse, R180 ;  /* 0x000000b485307220 */ /* 0x048ff20000410000 */
[----:B--2---:R-:W2:Y:S01]  /*a030*/  MUFU.EX2 R20, R36 ;  /* 0x0000002400147308 */ /* 0x004ea20000000800 */
[----:B-1----:R-:W-:Y:S09]  /*a040*/  FMUL.FTZ R49, R133, R181 ;  /* 0x000000b585317220 */ /* 0x002ff20000410000 */
[----:B------:R1:W-:Y:S01]  /*a050*/  MUFU.EX2 R36, R42 ;  /* 0x0000002a00247308 */ /* 0x0003e20000000800 */
[C---:B----4-:R-:W-:Y:S09]  /*a060*/  FMUL.FTZ R50, R3.reuse, R182 ;  /* 0x000000b603327220 */ /* 0x050ff20000410000 */
[----:B------:R3:W-:Y:S01]  /*a070*/  MUFU.EX2 R238, R51 ;  /* 0x0000003300ee7308 */ /* 0x0007e20000000800 */
[----:B--2---:R2:W-:Y:S09]  /*a080*/  STL [R1+0x30], R20 ;  /* 0x0000301401007387 */ /* 0x0045f20000100800 */
[----:B------:R4:W-:Y:S01]  /*a090*/  MUFU.EX2 R235, R52 ;  /* 0x0000003400eb7308 */ /* 0x0009e20000000800 */
[----:B-1----:R-:W-:Y:S09]  /*a0a0*/  FMUL.FTZ R42, R0, R174 ;  /* 0x000000ae002a7220 */ /* 0x002ff20000410000 */
[----:B------:R1:W-:Y:S01]  /*a0b0*/  MUFU.EX2 R231, R53 ;  /* 0x0000003500e77308 */ /* 0x0003e20000000800 */
[----:B---3--:R-:W-:Y:S09]  /*a0c0*/  FMUL.FTZ R51, R3, R183 ;  /* 0x000000b703337220 */ /* 0x008ff20000410000 */
[----:B------:R3:W-:Y:S01]  /*a0d0*/  MUFU.EX2 R234, R54 ;  /* 0x0000003600ea7308 */ /* 0x0007e20000000800 */
[C---:B----4-:R-:W-:Y:S09]  /*a0e0*/  FMUL.FTZ R52, R133.reuse, R192 ;  /* 0x000000c085347220 */ /* 0x050ff20000410000 */
[----:B--2---:R-:W2:Y:S01]  /*a0f0*/  MUFU.EX2 R20, R38 ;  /* 0x0000002600147308 */ /* 0x004ea20000000800 */
[----:B-1----:R-:W-:Y:S09]  /*a100*/  FMUL.FTZ R53, R133, R193 ;  /* 0x000000c185357220 */ /* 0x002ff20000410000 */
[----:B------:R1:W-:Y:S01]  /*a110*/  MUFU.EX2 R230, R55 ;  /* 0x0000003700e67308 */ /* 0x0003e20000000800 */
[C---:B---3--:R-:W-:Y:S09]  /*a120*/  FMUL.FTZ R54, R3.reuse, R194 ;  /* 0x000000c203367220 */ /* 0x048ff20000410000 */
[----:B------:R3:W-:Y:S01]  /*a130*/  MUFU.EX2 R227, R64 ;  /* 0x0000004000e37308 */ /* 0x0007e20000000800 */
[----:B--2---:R2:W-:Y:S01]  /*a140*/  STL [R1+0x2c], R20 ;  /* 0x00002c1401007387 */ /* 0x0045e20000100800 */
[C---:B------:R-:W-:Y:S03]  /*a150*/  FMUL.FTZ R38, R3.reuse, R178 ;  /* 0x000000b203267220 */ /* 0x040fe60000410000 */
[----:B------:R4:W-:Y:S05]  /*a160*/  STL [R1+0x28], R28 ;  /* 0x0000281c01007387 */ /* 0x0009ea0000100800 */
[----:B------:R2:W4:Y:S01]  /*a170*/  MUFU.EX2 R175, R65 ;  /* 0x0000004100af7308 */ /* 0x0005220000000800 */
[----:B------:R4:W-:Y:S01]  /*a180*/  STL [R1+0x40], R36 ;  /* 0x0000402401007387 */ /* 0x0009e20000100800 */
[----:B-1----:R-:W-:Y:S03]  /*a190*/  FMUL.FTZ R55, R3, R195 ;  /* 0x000000c303377220 */ /* 0x002fe60000410000 */
[----:B------:R-:W4:Y:S05]  /*a1a0*/  LDL.LU R180, [R1+0x40] ;  /* 0x0000400001b47983 */ /* 0x000f2a0000300800 */
[----:B------:R1:W-:Y:S01]  /*a1b0*/  MUFU.EX2 R173, R68 ;  /* 0x0000004400ad7308 */ /* 0x0003e20000000800 */
[----:B------:R-:W4:Y:S01]  /*a1c0*/  LDL.LU R181, [R1+0x28] ;  /* 0x0000280001b57983 */ /* 0x000f220000300800 */
[C---:B---3--:R-:W-:Y:S03]  /*a1d0*/  FMUL.FTZ R64, R2.reuse, R188 ;  /* 0x000000bc02407220 */ /* 0x048fe60000410000 */
[----:B------:R-:W3:Y:S05]  /*a1e0*/  LDL.LU R182, [R1+0x2c] ;  /* 0x00002c0001b67983 */ /* 0x000eea0000300800 */
[----:B------:R1:W-:Y:S01]  /*a1f0*/  MUFU.EX2 R233, R56 ;  /* 0x0000003800e97308 */ /* 0x0003e20000000800 */
[----:B--2---:R-:W-:Y:S01]  /*a200*/  FMUL.FTZ R65, R2, R189 ;  /* 0x000000bd02417220 */ /* 0x004fe20000410000 */
[----:B------:R-:W-:Y:S01]  /*a210*/  FMUL.FTZ R20, R133, R160 ;  /* 0x000000a085147220 */ /* 0x000fe20000410000 */
[----:B------:R-:W2:Y:S01]  /*a220*/  LDL.LU R183, [R1+0x30] ;  /* 0x0000300001b77983 */ /* 0x000ea20000300800 */
[--C-:B------:R-:W-:Y:S01]  /*a230*/  FFMA.FTZ R160, R84, UR4, -R137.reuse ;  /* 0x0000000454a07c23 */ /* 0x100fe20008010889 */
[----:B----4-:R-:W-:Y:S01]  /*a240*/  MOV R209, R175 ;  /* 0x000000af00d17202 */ /* 0x010fe20000000f00 */
[----:B------:R-:W-:Y:S01]  /*a250*/  FMUL.FTZ R28, R2, R168 ;  /* 0x000000a8021c7220 */ /* 0x000fe20000410000 */
[--C-:B------:R-:W-:Y:S03]  /*a260*/  FFMA.FTZ R168, R112, UR4, -R137.reuse ;  /* 0x0000000470a87c23 */ /* 0x100fe60008010889 */
[----:B------:R4:W-:Y:S01]  /*a270*/  MUFU.EX2 R229, R57 ;  /* 0x0000003900e57308 */ /* 0x0009e20000000800 */
[-C--:B------:R-:W-:Y:S03]  /*a280*/  HMMA.16816.F32 R20, R144, R148.reuse, R20 ;  /* 0x000000949014723c */ /* 0x080fe60000001814 */
[----:B-1----:R-:W-:Y:S01]  /*a290*/  FMUL.FTZ R68, R2, R196 ;  /* 0x000000c402447220 */ /* 0x002fe20000410000 */
[----:B------:R-:W-:Y:S01]  /*a2a0*/  FFMA.FTZ R137, R129, UR4, -R137 ;  /* 0x0000000481897c23 */ /* 0x000fe20008010889 */
[--C-:B------:R-:W-:Y:S01]  /*a2b0*/  FFMA.FTZ R129, R86, UR4, -R138.reuse ;  /* 0x0000000456817c23 */ /* 0x100fe2000801088a */
[C---:B------:R-:W-:Y:S01]  /*a2c0*/  HMMA.16816.F32 R24, R140.reuse, R148, R24 ;  /* 0x000000948c18723c */ /* 0x040fe20000001818 */
[----:B------:R-:W-:Y:S02]  /*a2d0*/  LDSM.16.MT88.4 R84, [R139+0x8800] ;  /* 0x008800008b54783b */ /* 0x000fe40000004200 */
[----:B------:R1:W-:Y:S02]  /*a2e0*/  MUFU.EX2 R232, R58 ;  /* 0x0000003a00e87308 */ /* 0x0003e40000000800 */
[C---:B------:R-:W-:Y:S01]  /*a2f0*/  FMUL.FTZ R56, R133.reuse, R200 ;  /* 0x000000c885387220 */ /* 0x040fe20000410000 */
[-C--:B------:R-:W-:Y:S07]  /*a300*/  HMMA.16816.F32 R28, R140, R150.reuse, R28 ;  /* 0x000000968c1c723c */ /* 0x080fee000000181c */
[----:B------:R-:W-:Y:S01]  /*a310*/  MUFU.EX2 R228, R80 ;  /* 0x0000005000e47308 */ /* 0x000fe20000000800 */
[C---:B----4-:R-:W-:Y:S01]  /*a320*/  FMUL.FTZ R57, R133.reuse, R201 ;  /* 0x000000c985397220 */ /* 0x050fe20000410000 */
[C---:B------:R-:W-:Y:S01]  /*a330*/  HMMA.16816.F32 R32, R144.reuse, R150, R32 ;  /* 0x000000969020723c */ /* 0x040fe20000001820 */
[----:B------:R-:W4:Y:S03]  /*a340*/  LDSM.16.MT88.4 R148, [R224+0x8000] ;  /* 0x00800000e094783b */ /* 0x000f260000004200 */
[----:B------:R-:W-:Y:S04]  /*a350*/  FMUL.FTZ R36, R133, R176 ;  /* 0x000000b085247220 */ /* 0x000fe80000410000 */
[----:B------:R-:W1:Y:S03]  /*a360*/  MUFU.EX2 R174, R60 ;  /* 0x0000003c00ae7308 */ /* 0x000e660000000800 */
[----:B-1----:R-:W-:Y:S01]  /*a370*/  FMUL.FTZ R58, R3, R202 ;  /* 0x000000ca033a7220 */ /* 0x002fe20000410000 */
[----:B------:R-:W-:Y:S01]  /*a380*/  FFMA.FTZ R112, R83, UR4, -R138 ;  /* 0x0000000453707c23 */ /* 0x000fe2000801088a */
[----:B------:R-:W-:Y:S05]  /*a390*/  FFMA.FTZ R133, R133, R244, R208 ;  /* 0x000000f485857223 */ /* 0x000fea00000100d0 */
[----:B------:R-:W-:Y:S01]  /*a3a0*/  MUFU.EX2 R184, R61 ;  /* 0x0000003d00b87308 */ /* 0x000fe20000000800 */
[----:B------:R-:W-:Y:S09]  /*a3b0*/  FADD.FTZ R3, R215, R133 ;  /* 0x00000085d7037221 */ /* 0x000ff20000010000 */
[----:B------:R-:W-:Y:S01]  /*a3c0*/  MUFU.EX2 R249, R62 ;  /* 0x0000003e00f97308 */ /* 0x000fe20000000800 */
[----:B------:R-:W-:Y:S09]  /*a3d0*/  MOV R246, R174 ;  /* 0x000000ae00f67202 */ /* 0x000ff20000000f00 */
[----:B------:R1:W-:Y:S10]  /*a3e0*/  MUFU.EX2 R185, R63 ;  /* 0x0000003f00b97308 */ /* 0x0003f40000000800 */
[----:B------:R-:W-:Y:S01]  /*a3f0*/  MUFU.EX2 R193, R73 ;  /* 0x0000004900c17308 */ /* 0x000fe20000000800 */
[-C--:B----4-:R-:W-:Y:S09]  /*a400*/  HMMA.16816.F32 R36, R144, R148.reuse, R36 ;  /* 0x000000949024723c */ /* 0x090ff20000001824 */
[----:B------:R-:W-:Y:S01]  /*a410*/  MUFU.EX2 R191, R75 ;  /* 0x0000004b00bf7308 */ /* 0x000fe20000000800 */
[C---:B------:R-:W-:Y:S01]  /*a420*/  HMMA.16816.F32 R40, R140.reuse, R148, R40 ;  /* 0x000000948c28723c */ /* 0x040fe20000001828 */
[----:B-1----:R-:W-:Y:S05]  /*a430*/  LDSM.16.MT88.4 R60, [R225+0x8800] ;  /* 0x00880000e13c783b */ /* 0x002fea0000004200 */
[-C--:B------:R-:W-:Y:S03]  /*a440*/  HMMA.16816.F32 R44, R140, R150.reuse, R44 ;  /* 0x000000968c2c723c */ /* 0x080fe6000000182c */
[----:B------:R-:W-:Y:S02]  /*a450*/  MUFU.EX2 R175, R88 ;  /* 0x0000005800af7308 */ /* 0x000fe40000000800 */
[--C-:B------:R-:W-:Y:S01]  /*a460*/  FFMA.FTZ R148, R98, UR4, -R138.reuse ;  /* 0x0000000462947c23 */ /* 0x100fe2000801088a */
[C---:B------:R-:W-:Y:S07]  /*a470*/  HMMA.16816.F32 R48, R144.reuse, R150, R48 ;  /* 0x000000969030723c */ /* 0x040fee0000001830 */
[----:B------:R-:W-:Y:S01]  /*a480*/  MUFU.EX2 R174, R89 ;  /* 0x0000005900ae7308 */ /* 0x000fe20000000800 */
[--C-:B------:R-:W-:Y:S01]  /*a490*/  FFMA.FTZ R149, R99, UR4, -R138.reuse ;  /* 0x0000000463957c23 */ /* 0x100fe2000801088a */
[-C--:B------:R-:W-:Y:S08]  /*a4a0*/  HMMA.16816.F32 R52, R144, R152.reuse, R52 ;  /* 0x000000989034723c */ /* 0x080ff00000001834 */
[----:B------:R1:W-:Y:S01]  /*a4b0*/  MUFU.EX2 R176, R69 ;  /* 0x0000004500b07308 */ /* 0x0003e20000000800 */
[C---:B------:R-:W-:Y:S01]  /*a4c0*/  HMMA.16816.F32 R64, R140.reuse, R152, R64 ;  /* 0x000000988c40723c */ /* 0x040fe20000001840 */
[----:B------:R-:W4:Y:S04]  /*a4d0*/  LDL.LU R152, [R1+0x3c] ;  /* 0x00003c0001987983 */ /* 0x000f280000300800 */
[----:B------:R-:W3:Y:S01]  /*a4e0*/  LDL.LU R153, [R1+0x38] ;  /* 0x0000380001997983 */ /* 0x000ee20000300800 */
[--C-:B------:R-:W-:Y:S01]  /*a4f0*/  FFMA.FTZ R151, R102, UR4, -R138.reuse ;  /* 0x0000000466977c23 */ /* 0x100fe2000801088a */
[--C-:B------:R-:W-:Y:S02]  /*a500*/  FFMA.FTZ R150, R103, UR4, -R138.reuse ;  /* 0x0000000467967c23 */ /* 0x100fe4000801088a */
[----:B------:R-:W-:Y:S01]  /*a510*/  MUFU.EX2 R186, R156 ;  /* 0x0000009c00ba7308 */ /* 0x000fe20000000800 */
[----:B------:R-:W2:Y:S01]  /*a520*/  LDL.LU R196, [R1+0x44] ;  /* 0x0000440001c47983 */ /* 0x000ea20000300800 */
[----:B------:R-:W-:Y:S03]  /*a530*/  FFMA.FTZ R138, R131, UR4, -R138 ;  /* 0x00000004838a7c23 */ /* 0x000fe6000801088a */
[----:B------:R-:W2:Y:S01]  /*a540*/  LDSM.16.MT88.4 R100, [R226+0x8800] ;  /* 0x00880000e264783b */ /* 0x000ea20000004200 */
[----:B-1----:R-:W-:Y:S04]  /*a550*/  FMUL.FTZ R69, R2, R197 ;  /* 0x000000c502457220 */ /* 0x002fe80000410000 */
[----:B------:R-:W-:Y:S03]  /*a560*/  MUFU.EX2 R156, R74 ;  /* 0x0000004a009c7308 */ /* 0x000fe60000000800 */
[----:B------:R-:W2:Y:S01]  /*a570*/  LDL.LU R197, [R1+0x48] ;  /* 0x0000480001c57983 */ /* 0x000ea20000300800 */
[-C--:B------:R-:W-:Y:S03]  /*a580*/  HMMA.16816.F32 R68, R140, R154.reuse, R68 ;  /* 0x0000009a8c44723c */ /* 0x080fe60000001844 */
[----:B------:R-:W3:Y:S03]  /*a590*/  LDL.LU R198, [R1+0x34] ;  /* 0x0000340001c67983 */ /* 0x000ee60000300800 */
[----:B------:R-:W-:Y:S01]  /*a5a0*/  MUFU.EX2 R131, R91 ;  /* 0x0000005b00837308 */ /* 0x000fe20000000800 */
[----:B------:R-:W-:Y:S01]  /*a5b0*/  HMMA.16816.F32 R56, R144, R154, R56 ;  /* 0x0000009a9038723c */ /* 0x000fe20000001838 */
[----:B------:R-:W4:Y:S04]  /*a5c0*/  LDL.LU R199, [R1+0xc] ;  /* 0x00000c0001c77983 */ /* 0x000f280000300800 */
[----:B------:R-:W2:Y:S04]  /*a5d0*/  LDL.LU R140, [R1+0x14] ;  /* 0x00001400018c7983 */ /* 0x000ea80000300800 */
[----:B------:R-:W-:Y:S01]  /*a5e0*/  MUFU.EX2 R252, R157 ;  /* 0x0000009d00fc7308 */ /* 0x000fe20000000800 */
[----:B------:R-:W2:Y:S04]  /*a5f0*/  LDL.LU R141, [R1+0x10] ;  /* 0x00001000018d7983 */ /* 0x000ea80000300800 */
[----:B------:R-:W2:Y:S05]  /*a600*/  LDL.LU R142, [R1+0x24] ;  /* 0x00002400018e7983 */ /* 0x000eaa0000300800 */
[----:B------:R1:W-:Y:S01]  /*a610*/  MUFU.EX2 R157, R72 ;  /* 0x00000048009d7308 */ /* 0x0003e20000000800 */
[----:B------:R-:W2:Y:S04]  /*a620*/  LDL.LU R143, [R1+0x1c] ;  /* 0x00001c00018f7983 */ /* 0x000ea80000300800 */
[----:B------:R-:W2:Y:S05]  /*a630*/  LDL.LU R200, [R1+0x18] ;  /* 0x0000180001c87983 */ /* 0x000eaa0000300800 */
[----:B------:R-:W-:Y:S01]  /*a640*/  MUFU.EX2 R194, R76 ;  /* 0x0000004c00c27308 */ /* 0x000fe20000000800 */
[----:B------:R-:W2:Y:S04]  /*a650*/  LDL.LU R201, [R1+0x20] ;  /* 0x0000200001c97983 */ /* 0x000ea80000300800 */
[----:B------:R-:W2:Y:S05]  /*a660*/  LDL.LU R202, [R1+0x4] ;  /* 0x0000040001ca7983 */ /* 0x000eaa0000300800 */
[----:B------:R-:W-:Y:S01]  /*a670*/  MUFU.EX2 R192, R77 ;  /* 0x0000004d00c07308 */ /* 0x000fe20000000800 */
[----:B-1----:R-:W-:Y:S09]  /*a680*/  LDSM.16.MT88.4 R72, [R139+0x9000] ;  /* 0x009000008b48783b */ /* 0x002ff20000004200 */
[----:B------:R1:W-:Y:S10]  /*a690*/  MUFU.EX2 R179, R78 ;  /* 0x0000004e00b37308 */ /* 0x0003f40000000800 */
[----:B------:R1:W-:Y:S10]  /*a6a0*/  MUFU.EX2 R178, R79 ;  /* 0x0000004f00b27308 */ /* 0x0003f40000000800 */
[----:B------:R-:W1:Y:S02]  /*a6b0*/  MUFU.EX2 R187, R112 ;  /* 0x0000007000bb7308 */ /* 0x000e640000000800 */
[----:B-1----:R-:W-:Y:S08]  /*a6c0*/  F2FP.F16.F32.PACK_AB R78, R237, R241 ;  /* 0x000000f1ed4e723e */ /* 0x002ff000000000ff */
[----:B------:R-:W1:Y:S01]  /*a6d0*/  MUFU.EX2 R158, R158 ;  /* 0x0000009e009e7308 */ /* 0x000e620000000800 */
[----:B------:R-:W-:Y:S09]  /*a6e0*/  F2FP.F16.F32.PACK_AB R79, R236, R240 ;  /* 0x000000f0ec4f723e */ /* 0x000ff200000000ff */
[----:B------:R1:W-:Y:S01]  /*a6f0*/  MUFU.EX2 R177, R160 ;  /* 0x000000a000b17308 */ /* 0x0003e20000000800 */
[----:B------:R-:W-:Y:S09]  /*a700*/  MOV R208, R187 ;  /* 0x000000bb00d07202 */ /* 0x000ff20000000f00 */
[----:B------:R1:W-:Y:S02]  /*a710*/  MUFU.EX2 R187, R161 ;  /* 0x000000a100bb7308 */ /* 0x0003e40000000800 */
[----:B-1----:R-:W-:Y:S02]  /*a720*/  MOV R244, R158 ;  /* 0x0000009e00f47202 */ /* 0x002fe40000000f00 */
[----:B------:R-:W-:Y:S06]  /*a730*/  MOV R158, R185 ;  /* 0x000000b9009e7202 */ /* 0x000fec0000000f00 */
[----:B------:R1:W-:Y:S01]  /*a740*/  MUFU.EX2 R251, R159 ;  /* 0x0000009f00fb7308 */ /* 0x0003e20000000800 */
[----:B------:R-:W-:Y:S09]  /*a750*/  MOV R160, R184 ;  /* 0x000000b800a07202 */ /* 0x000ff20000000f00 */
[----:B------:R-:W-:Y:S01]  /*a760*/  MUFU.EX2 R127, R94 ;  /* 0x0000005e007f7308 */ /* 0x000fe20000000800 */
[----:B------:R-:W-:Y:S09]  /*a770*/  MOV R161, R176 ;  /* 0x000000b000a17202 */ /* 0x000ff20000000f00 */
[----:B------:R-:W-:Y:S01]  /*a780*/  MUFU.EX2 R125, R95 ;  /* 0x0000005f007d7308 */ /* 0x000fe20000000800 */
[----:B-1----:R-:W-:Y:S09]  /*a790*/  MOV R159, R186 ;  /* 0x000000ba009f7202 */ /* 0x002ff20000000f00 */
[----:B------:R-:W-:Y:S10]  /*a7a0*/  MUFU.EX2 R190, R116 ;  /* 0x0000007400be7308 */ /* 0x000ff40000000800 */
[----:B------:R-:W-:Y:S10]  /*a7b0*/  MUFU.EX2 R116, R167 ;  /* 0x000000a700747308 */ /* 0x000ff40000000800 */
[----:B------:R-:W-:Y:S10]  /*a7c0*/  MUFU.EX2 R195, R117 ;  /* 0x0000007500c37308 */ /* 0x000ff40000000800 */
[----:B------:R-:W-:Y:S10]  /*a7d0*/  MUFU.EX2 R117, R166 ;  /* 0x000000a600757308 */ /* 0x000ff40000000800 */
[----:B------:R-:W-:Y:S10]  /*a7e0*/  MUFU.EX2 R250, R113 ;  /* 0x0000007100fa7308 */ /* 0x000ff40000000800 */
[----:B------:R-:W-:Y:S10]  /*a7f0*/  MUFU.EX2 R176, R129 ;  /* 0x0000008100b07308 */ /* 0x000ff40000000800 */
[----:B------:R-:W-:Y:S01]  /*a800*/  MUFU.EX2 R186, R128 ;  /* 0x0000008000ba7308 */ /* 0x000fe20000000800 */
[----:B------:R-:W-:Y:S02]  /*a810*/  F2FP.F16.F32.PACK_AB R77, R136, R180 ;  /* 0x000000b4884d723e */ /* 0x000fe400000000ff */
[----:B------:R-:W-:Y:S07]  /*a820*/  F2FP.F16.F32.PACK_AB R76, R135, R181 ;  /* 0x000000b5874c723e */ /* 0x000fee00000000ff */
[----:B------:R-:W-:Y:S10]  /*a830*/  MUFU.EX2 R185, R162 ;  /* 0x000000a200b97308 */ /* 0x000ff40000000800 */
        /* <DEDUP_REMOVED lines=15> */
[----:B------:R-:W-:Y:S01]  /*a930*/  MUFU.EX2 R106, R106 ;  /* 0x0000006a006a7308 */ /* 0x000fe20000000800 */
[----:B---3--:R-:W-:Y:S02]  /*a940*/  F2FP.F16.F32.PACK_AB R99, R153, R198 ;  /* 0x000000c69963723e */ /* 0x008fe400000000ff */
[----:B----4-:R-:W-:Y:S07]  /*a950*/  F2FP.F16.F32.PACK_AB R98, R152, R199 ;  /* 0x000000c79862723e */ /* 0x010fee00000000ff */
[----:B------:R-:W-:Y:S01]  /*a960*/  MUFU.EX2 R107, R107 ;  /* 0x0000006b006b7308 */ /* 0x000fe20000000800 */
[----:B--2---:R-:W-:Y:S09]  /*a970*/  F2FP.F16.F32.PACK_AB R96, R140, R217 ;  /* 0x000000d98c60723e */ /* 0x004ff200000000ff */
[----:B------:R-:W-:Y:S01]  /*a980*/  MUFU.EX2 R108, R108 ;  /* 0x0000006c006c7308 */ /* 0x000fe20000000800 */
[----:B------:R-:W-:Y:S02]  /*a990*/  F2FP.F16.F32.PACK_AB R82, R197, R142 ;  /* 0x0000008ec552723e */ /* 0x000fe400000000ff */
[----:B------:R-:W-:Y:S07]  /*a9a0*/  F2FP.F16.F32.PACK_AB R83, R196, R143 ;  /* 0x0000008fc453723e */ /* 0x000fee00000000ff */
[----:B------:R-:W-:Y:S01]  /*a9b0*/  MUFU.EX2 R109, R109 ;  /* 0x0000006d006d7308 */ /* 0x000fe20000000800 */
[----:B------:R-:W-:Y:S02]  /*a9c0*/  F2FP.F16.F32.PACK_AB R81, R200, R222 ;  /* 0x000000dec851723e */ /* 0x000fe400000000ff */
[----:B------:R-:W-:Y:S07]  /*a9d0*/  F2FP.F16.F32.PACK_AB R80, R201, R220 ;  /* 0x000000dcc950723e */ /* 0x000fee00000000ff */
[----:B------:R-:W-:Y:S01]  /*a9e0*/  MUFU.EX2 R110, R110 ;  /* 0x0000006e006e7308 */ /* 0x000fe20000000800 */
[----:B------:R-:W-:Y:S01]  /*a9f0*/  F2FP.F16.F32.PACK_AB R97, R141, R202 ;  /* 0x000000ca8d61723e */ /* 0x000fe200000000ff */
[-C--:B------:R-:W-:Y:S08]  /*aa00*/  HMMA.16816.F32 R4, R80, R84.reuse, R4 ;  /* 0x000000545004723c */ /* 0x080ff00000001804 */
[----:B------:R-:W-:Y:S01]  /*aa10*/  MUFU.EX2 R111, R111 ;  /* 0x0000006f006f7308 */ /* 0x000fe20000000800 */
[C---:B------:R-:W-:Y:S09]  /*aa20*/  HMMA.16816.F32 R8, R96.reuse, R84, R8 ;  /* 0x000000546008723c */ /* 0x040ff20000001808 */
[----:B------:R-:W-:Y:S01]  /*aa30*/  MUFU.EX2 R122, R122 ;  /* 0x0000007a007a7308 */ /* 0x000fe20000000800 */
[-C--:B------:R-:W-:Y:S06]  /*aa40*/  HMMA.16816.F32 R12, R96, R86.reuse, R12 ;  /* 0x00000056600c723c */ /* 0x080fec000000180c */
[C---:B------:R-:W-:Y:S01]  /*aa50*/  HMMA.16816.F32 R16, R80.reuse, R86, R16 ;  /* 0x000000565010723c */ /* 0x040fe20000001810 */
[----:B------:R-:W1:Y:S02]  /*aa60*/  LDSM.16.MT88.4 R84, [R224+0x8800] ;  /* 0x00880000e054783b */ /* 0x000e640000004200 */
[----:B------:R-:W-:Y:S03]  /*aa70*/  MUFU.EX2 R123, R123 ;  /* 0x0000007b007b7308 */ /* 0x000fe60000000800 */
[-C--:B------:R-:W-:Y:S07]  /*aa80*/  HMMA.16816.F32 R20, R80, R100.reuse, R20 ;  /* 0x000000645014723c */ /* 0x080fee0000001814 */
[----:B------:R-:W-:Y:S01]  /*aa90*/  MUFU.EX2 R204, R204 ;  /* 0x000000cc00cc7308 */ /* 0x000fe20000000800 */
[C---:B------:R-:W-:Y:S06]  /*aaa0*/  HMMA.16816.F32 R24, R96.reuse, R100, R24 ;  /* 0x000000646018723c */ /* 0x040fec0000001818 */
[-C--:B------:R-:W-:Y:S03]  /*aab0*/  HMMA.16816.F32 R28, R96, R102.reuse, R28 ;  /* 0x00000066601c723c */ /* 0x080fe6000000181c */
[----:B------:R-:W-:Y:S02]  /*aac0*/  MUFU.EX2 R101, R170 ;  /* 0x000000aa00657308 */ /* 0x000fe40000000800 */
[----:B------:R-:W-:Y:S01]  /*aad0*/  FFMA.FTZ R100, R2, R245, R207 ;  /* 0x000000f502647223 */ /* 0x000fe200000100cf */
[C---:B------:R-:W-:Y:S07]  /*aae0*/  HMMA.16816.F32 R32, R80.reuse, R102, R32 ;  /* 0x000000665020723c */ /* 0x040fee0000001820 */
[----:B------:R-:W-:Y:S01]  /*aaf0*/  MUFU.EX2 R103, R164 ;  /* 0x000000a400677308 */ /* 0x000fe20000000800 */
[----:B------:R-:W-:Y:S03]  /*ab00*/  MOV R207, R173 ;  /* 0x000000ad00cf7202 */ /* 0x000fe60000000f00 */
[----:B------:R-:W-:Y:S01]  /*ab10*/  FADD.FTZ R2, R213, R92 ;  /* 0x0000005cd5027221 */ /* 0x000fe20000010000 */
[----:B------:R-:W-:Y:S01]  /*ab20*/  FADD.FTZ R92, R210, R93 ;  /* 0x0000005dd25c7221 */ /* 0x000fe20000010000 */
[----:B------:R-:W-:Y:S04]  /*ab30*/  FADD.FTZ R0, R212, R100 ;  /* 0x00000064d4007221 */ /* 0x000fe80000010000 */
[----:B------:R2:W-:Y:S01]  /*ab40*/  MUFU.EX2 R173, R90 ;  /* 0x0000005a00ad7308 */ /* 0x0005e20000000800 */
[----:B------:R-:W-:Y:S01]  /*ab50*/  FADD.FTZ R93, R214, R2 ;  /* 0x00000002d65d7221 */ /* 0x000fe20000010000 */
[-C--:B-1----:R-:W-:Y:S08]  /*ab60*/  HMMA.16816.F32 R36, R80, R84.reuse, R36 ;  /* 0x000000545024723c */ /* 0x082ff00000001824 */
[----:B------:R1:W-:Y:S01]  /*ab70*/  MUFU.EX2 R102, R165 ;  /* 0x000000a500667308 */ /* 0x0003e20000000800 */
[C---:B------:R-:W-:Y:S09]  /*ab80*/  HMMA.16816.F32 R40, R96.reuse, R84, R40 ;  /* 0x000000546028723c */ /* 0x040ff20000001828 */
[----:B------:R-:W-:Y:S01]  /*ab90*/  MUFU.EX2 R100, R171 ;  /* 0x000000ab00647308 */ /* 0x000fe20000000800 */
[----:B--2---:R-:W-:Y:S01]  /*aba0*/  LDSM.16.MT88.4 R88, [R224+0x9800] ;  /* 0x00980000e058783b */ /* 0x004fe20000004200 */
[-C--:B------:R-:W-:Y:S06]  /*abb0*/  HMMA.16816.F32 R44, R96, R86.reuse, R44 ;  /* 0x00000056602c723c */ /* 0x080fec000000182c */
[C---:B------:R-:W-:Y:S01]  /*abc0*/  HMMA.16816.F32 R48, R80.reuse, R86, R48 ;  /* 0x000000565030723c */ /* 0x040fe20000001830 */
[----:B------:R-:W2:Y:S01]  /*abd0*/  LDSM.16.MT88.4 R84, [R226+0x9000] ;  /* 0x00900000e254783b */ /* 0x000ea20000004200 */
[----:B------:R-:W-:Y:S04]  /*abe0*/  MUFU.EX2 R205, R205 ;  /* 0x000000cd00cd7308 */ /* 0x000fe80000000800 */
[-C--:B------:R-:W-:Y:S03]  /*abf0*/  HMMA.16816.F32 R52, R80, R60.reuse, R52 ;  /* 0x0000003c5034723c */ /* 0x080fe60000001834 */
[----:B-1----:R-:W-:Y:S03]  /*ac00*/  LDSM.16.MT88.4 R164, [R226+0xb800] ;  /* 0x00b80000e2a4783b */ /* 0x002fe60000004200 */
[C---:B------:R-:W-:Y:S06]  /*ac10*/  HMMA.16816.F32 R64, R96.reuse, R60, R64 ;  /* 0x0000003c6040723c */ /* 0x040fec0000001840 */
[-C--:B------:R-:W-:Y:S01]  /*ac20*/  HMMA.16816.F32 R68, R96, R62.reuse, R68 ;  /* 0x0000003e6044723c */ /* 0x080fe20000001844 */
[----:B------:R-:W1:Y:S04]  /*ac30*/  LDSM.16.MT88.4 R96, [R224+0x9000] ;  /* 0x00900000e060783b */ /* 0x000e680000004200 */
[----:B------:R-:W-:Y:S01]  /*ac40*/  F2FP.F16.F32.PACK_AB R60, R132, R183 ;  /* 0x000000b7843c723e */ /* 0x000fe200000000ff */
[----:B------:R-:W-:Y:S03]  /*ac50*/  HMMA.16816.F32 R56, R80, R62, R56 ;  /* 0x0000003e5038723c */ /* 0x000fe60000001838 */
[----:B------:R-:W3:Y:S02]  /*ac60*/  LDSM.16.MT88.4 R80, [R225+0x9000] ;  /* 0x00900000e150783b */ /* 0x000ee40000004200 */
[----:B------:R-:W-:Y:S02]  /*ac70*/  F2FP.F16.F32.PACK_AB R61, R134, R182 ;  /* 0x000000b6863d723e */ /* 0x000fe400000000ff */
[----:B------:R-:W-:Y:S04]  /*ac80*/  F2FP.F16.F32.PACK_AB R62, R239, R243 ;  /* 0x000000f3ef3e723e */ /* 0x000fe800000000ff */
[----:B------:R-:W-:Y:S07]  /*ac90*/  F2FP.F16.F32.PACK_AB R63, R238, R242 ;  /* 0x000000f2ee3f723e */ /* 0x000fee00000000ff */
[-C--:B------:R-:W-:Y:S06]  /*aca0*/  HMMA.16816.F32 R4, R60, R72.reuse, R4 ;  /* 0x000000483c04723c */ /* 0x080fec0000001804 */
[C---:B------:R-:W-:Y:S06]  /*acb0*/  HMMA.16816.F32 R8, R76.reuse, R72, R8 ;  /* 0x000000484c08723c */ /* 0x040fec0000001808 */
[-C--:B------:R-:W-:Y:S06]  /*acc0*/  HMMA.16816.F32 R12, R76, R74.reuse, R12 ;  /* 0x0000004a4c0c723c */ /* 0x080fec000000180c */
[C---:B------:R-:W-:Y:S01]  /*acd0*/  HMMA.16816.F32 R16, R60.reuse, R74, R16 ;  /* 0x0000004a3c10723c */ /* 0x040fe20000001810 */
[----:B------:R-:W4:Y:S05]  /*ace0*/  LDSM.16.MT88.4 R72, [R139+0x9800] ;  /* 0x009800008b48783b */ /* 0x000f2a0000004200 */
[-C--:B--2---:R-:W-:Y:S06]  /*acf0*/  HMMA.16816.F32 R20, R60, R84.reuse, R20 ;  /* 0x000000543c14723c */ /* 0x084fec0000001814 */
[C---:B------:R-:W-:Y:S06]  /*ad00*/  HMMA.16816.F32 R24, R76.reuse, R84, R24 ;  /* 0x000000544c18723c */ /* 0x040fec0000001818 */
[-C--:B------:R-:W-:Y:S06]  /*ad10*/  HMMA.16816.F32 R28, R76, R86.reuse, R28 ;  /* 0x000000564c1c723c */ /* 0x080fec000000181c */
[C---:B------:R-:W-:Y:S01]  /*ad20*/  HMMA.16816.F32 R32, R60.reuse, R86, R32 ;  /* 0x000000563c20723c */ /* 0x040fe20000001820 */
[----:B------:R-:W2:Y:S05]  /*ad30*/  LDSM.16.MT88.4 R84, [R226+0x9800] ;  /* 0x00980000e254783b */ /* 0x000eaa0000004200 */
[-C--:B-1----:R-:W-:Y:S06]  /*ad40*/  HMMA.16816.F32 R36, R60, R96.reuse, R36 ;  /* 0x000000603c24723c */ /* 0x082fec0000001824 */
[C---:B------:R-:W-:Y:S06]  /*ad50*/  HMMA.16816.F32 R40, R76.reuse, R96, R40 ;  /* 0x000000604c28723c */ /* 0x040fec0000001828 */
[-C--:B------:R-:W-:Y:S05]  /*ad60*/  HMMA.16816.F32 R44, R76, R98.reuse, R44 ;  /* 0x000000624c2c723c */ /* 0x080fea000000182c */
[----:B------:R-:W-:Y:S01]  /*ad70*/  FADD.FTZ R96, R216, R3 ;  /* 0x00000003d8607221 */ /* 0x000fe20000010000 */
[C---:B------:R-:W-:Y:S01]  /*ad80*/  HMMA.16816.F32 R48, R60.reuse, R98, R48 ;  /* 0x000000623c30723c */ /* 0x040fe20000001830 */
[----:B------:R-:W1:Y:S04]  /*ad90*/  MUFU.EX2 R99, R172 ;  /* 0x000000ac00637308 */ /* 0x000e680000000800 */
[----:B------:R-:W-:Y:S01]  /*ada0*/  FADD.FTZ R3, R211, R0 ;  /* 0x00000000d3037221 */ /* 0x000fe20000010000 */
[-C--:B---3--:R-:W-:Y:S05]  /*adb0*/  HMMA.16816.F32 R52, R60, R80.reuse, R52 ;  /* 0x000000503c34723c */ /* 0x088fea0000001834 */
[----:B------:R-:W-:Y:S01]  /*adc0*/  FADD.FTZ R0, R218, R92 ;  /* 0x0000005cda007221 */ /* 0x000fe20000010000 */
[C---:B------:R-:W-:Y:S05]  /*add0*/  HMMA.16816.F32 R64, R76.reuse, R80, R64 ;  /* 0x000000504c40723c */ /* 0x040fea0000001840 */
[----:B------:R-:W-:Y:S01]  /*ade0*/  FADD.FTZ R2, R248, R96 ;  /* 0x00000060f8027221 */ /* 0x000fe20000010000 */
[-C--:B------:R-:W-:Y:S05]  /*adf0*/  HMMA.16816.F32 R68, R76, R82.reuse, R68 ;  /* 0x000000524c44723c */ /* 0x080fea0000001844 */
[----:B------:R-:W-:Y:S01]  /*ae00*/  FADD.FTZ R97, R220, R2 ;  /* 0x00000002dc617221 */ /* 0x000fe20000010000 */
[----:B------:R-:W-:Y:S01]  /*ae10*/  HMMA.16816.F32 R56, R60, R82, R56 ;  /* 0x000000523c38723c */ /* 0x000fe20000001838 */
[----:B------:R-:W3:Y:S04]  /*ae20*/  LDSM.16.MT88.4 R80, [R225+0x9800] ;  /* 0x00980000e150783b */ /* 0x000ee80000004200 */
[----:B------:R-:W-:Y:S01]  /*ae30*/  F2FP.F16.F32.PACK_AB R76, R229, R233 ;  /* 0x000000e9e54c723e */ /* 0x000fe200000000ff */
[----:B------:R-:W-:Y:S01]  /*ae40*/  FADD.FTZ R3, R219, R3 ;  /* 0x00000003db037221 */ /* 0x000fe20000010000 */
[----:B------:R-:W-:Y:S01]  /*ae50*/  F2FP.F16.F32.PACK_AB R60, R231, R235 ;  /* 0x000000ebe73c723e */ /* 0x000fe200000000ff */
[----:B------:R-:W-:Y:S03]  /*ae60*/  FADD.FTZ R0, R221, R0 ;  /* 0x00000000dd007221 */ /* 0x000fe60000010000 */
[----:B------:R-:W-:Y:S01]  /*ae70*/  F2FP.F16.F32.PACK_AB R61, R230, R234 ;  /* 0x000000eae63d723e */ /* 0x000fe200000000ff */
[----:B------:R-:W-:Y:S01]  /*ae80*/  FADD.FTZ R98, R217, R3 ;  /* 0x00000003d9627221 */ /* 0x000fe20000010000 */
[----:B------:R-:W-:Y:S01]  /*ae90*/  F2FP.F16.F32.PACK_AB R62, R209, R227 ;  /* 0x000000e3d13e723e */ /* 0x000fe200000000ff */
[----:B------:R-:W-:Y:S01]  /*aea0*/  FADD.FTZ R2, R202, R0 ;  /* 0x00000000ca027221 */ /* 0x000fe20000010000 */
[----:B------:R-:W-:Y:S01]  /*aeb0*/  F2FP.F16.F32.PACK_AB R63, R161, R207 ;  /* 0x000000cfa13f723e */ /* 0x000fe200000000ff */
[----:B------:R-:W-:Y:S01]  /*aec0*/  FADD.FTZ R0, R140, R98 ;  /* 0x000000628c007221 */ /* 0x000fe20000010000 */
[----:B------:R-:W-:Y:S01]  /*aed0*/  F2FP.F16.F32.PACK_AB R77, R228, R232 ;  /* 0x000000e8e44d723e */ /* 0x000fe200000000ff */
[----:B------:R-:W-:Y:S01]  /*aee0*/  FADD.FTZ R2, R141, R2 ;  /* 0x000000028d027221 */ /* 0x000fe20000010000 */
[----:B------:R-:W-:Y:S01]  /*aef0*/  F2FP.F16.F32.PACK_AB R78, R160, R246 ;  /* 0x000000f6a04e723e */ /* 0x000fe200000000ff */
[----:B------:R-:W2:Y:S01]  /*af00*/  MUFU.EX2 R98, R130 ;  /* 0x0000008200627308 */ /* 0x000ea20000000800 */
[----:B------:R-:W-:Y:S01]  /*af10*/  F2FP.F16.F32.PACK_AB R79, R158, R249 ;  /* 0x000000f99e4f723e */ /* 0x000fe200000000ff */
[-C--:B----4-:R-:W-:Y:S03]  /*af20*/  HMMA.16816.F32 R4, R60, R72.reuse, R4 ;  /* 0x000000483c04723c */ /* 0x090fe60000001804 */
[----:B-1----:R-:W-:Y:S03]  /*af30*/  F2FP.F16.F32.PACK_AB R202, R137, R99 ;  /* 0x0000006389ca723e */ /* 0x002fe600000000ff */
[C---:B------:R-:W-:Y:S06]  /*af40*/  HMMA.16816.F32 R8, R76.reuse, R72, R8 ;  /* 0x000000484c08723c */ /* 0x040fec0000001808 */
[-C--:B------:R-:W-:Y:S05]  /*af50*/  HMMA.16816.F32 R12, R76, R74.reuse, R12 ;  /* 0x0000004a4c0c723c */ /* 0x080fea000000180c */
[----:B--2---:R-:W-:Y:S01]  /*af60*/  F2FP.F16.F32.PACK_AB R203, R138, R98 ;  /* 0x000000628acb723e */ /* 0x004fe200000000ff */
[C---:B------:R-:W-:Y:S01]  /*af70*/  HMMA.16816.F32 R16, R60.reuse, R74, R16 ;  /* 0x0000004a3c10723c */ /* 0x040fe20000001810 */
[----:B------:R-:W1:Y:S05]  /*af80*/  LDSM.16.MT88.4 R72, [R139+0xa000] ;  /* 0x00a000008b48783b */ /* 0x000e6a0000004200 */
[-C--:B------:R-:W-:Y:S06]  /*af90*/  HMMA.16816.F32 R20, R60, R84.reuse, R20 ;  /* 0x000000543c14723c */ /* 0x080fec0000001814 */
[C---:B------:R-:W-:Y:S06]  /*afa0*/  HMMA.16816.F32 R24, R76.reuse, R84, R24 ;  /* 0x000000544c18723c */ /* 0x040fec0000001818 */
[-C--:B------:R-:W-:Y:S06]  /*afb0*/  HMMA.16816.F32 R28, R76, R86.reuse, R28 ;  /* 0x000000564c1c723c */ /* 0x080fec000000181c */
[C---:B------:R-:W-:Y:S01]  /*afc0*/  HMMA.16816.F32 R32, R60.reuse, R86, R32 ;  /* 0x000000563c20723c */ /* 0x040fe20000001820 */
[----:B------:R-:W2:Y:S05]  /*afd0*/  LDSM.16.MT88.4 R84, [R226+0xa000] ;  /* 0x00a00000e254783b */ /* 0x000eaa0000004200 */
[-C--:B------:R-:W-:Y:S06]  /*afe0*/  HMMA.16816.F32 R36, R60, R88.reuse, R36 ;  /* 0x000000583c24723c */ /* 0x080fec0000001824 */
[C---:B------:R-:W-:Y:S06]  /*aff0*/  HMMA.16816.F32 R40, R76.reuse, R88, R40 ;  /* 0x000000584c28723c */ /* 0x040fec0000001828 */
[-C--:B------:R-:W-:Y:S06]  /*b000*/  HMMA.16816.F32 R44, R76, R90.reuse, R44 ;  /* 0x0000005a4c2c723c */ /* 0x080fec000000182c */
[C---:B------:R-:W-:Y:S01]  /*b010*/  HMMA.16816.F32 R48, R60.reuse, R90, R48 ;  /* 0x0000005a3c30723c */ /* 0x040fe20000001830 */
[----:B------:R-:W4:Y:S05]  /*b020*/  LDSM.16.MT88.4 R88, [R224+0xa000] ;  /* 0x00a00000e058783b */ /* 0x000f2a0000004200 */
[-C--:B---3--:R-:W-:Y:S06]  /*b030*/  HMMA.16816.F32 R52, R60, R80.reuse, R52 ;  /* 0x000000503c34723c */ /* 0x088fec0000001834 */
[C---:B------:R-:W-:Y:S06]  /*b040*/  HMMA.16816.F32 R64, R76.reuse, R80, R64 ;  /* 0x000000504c40723c */ /* 0x040fec0000001840 */
[-C--:B------:R-:W-:Y:S05]  /*b050*/  HMMA.16816.F32 R68, R76, R82.reuse, R68 ;  /* 0x000000524c44723c */ /* 0x080fea0000001844 */
[----:B------:R-:W-:Y:S01]  /*b060*/  FADD.FTZ R80, R223, R93 ;  /* 0x0000005ddf507221 */ /* 0x000fe20000010000 */
[----:B------:R-:W-:Y:S01]  /*b070*/  HMMA.16816.F32 R56, R60, R82, R56 ;  /* 0x000000523c38723c */ /* 0x000fe20000001838 */
[----:B------:R-:W3:Y:S04]  /*b080*/  LDSM.16.MT88.4 R92, [R225+0xa000] ;  /* 0x00a00000e15c783b */ /* 0x000ee80000004200 */
[----:B------:R-:W-:Y:S01]  /*b090*/  F2FP.F16.F32.PACK_AB R76, R193, R157 ;  /* 0x0000009dc14c723e */ /* 0x000fe200000000ff */
[----:B------:R-:W-:Y:S01]  /*b0a0*/  FADD.FTZ R96, R222, R80 ;  /* 0x00000050de607221 */ /* 0x000fe20000010000 */
[----:B------:R-:W-:Y:S02]  /*b0b0*/  F2FP.F16.F32.PACK_AB R60, R252, R159 ;  /* 0x0000009ffc3c723e */ /* 0x000fe400000000ff */
[----:B------:R-:W-:Y:S02]  /*b0c0*/  LDSM.16.MT88.4 R80, [R226+0xa800] ;  /* 0x00a80000e250783b */ /* 0x000fe40000004200 */
[----:B------:R-:W-:Y:S01]  /*b0d0*/  F2FP.F16.F32.PACK_AB R61, R195, R190 ;  /* 0x000000bec33d723e */ /* 0x000fe200000000ff */
[----:B------:R-:W-:Y:S01]  /*b0e0*/  FADD.FTZ R3, R200, R96 ;  /* 0x00000060c8037221 */ /* 0x000fe20000010000 */
[----:B------:R-:W-:Y:S02]  /*b0f0*/  F2FP.F16.F32.PACK_AB R62, R244, R251 ;  /* 0x000000fbf43e723e */ /* 0x000fe400000000ff */
[----:B------:R-:W-:Y:S01]  /*b100*/  F2FP.F16.F32.PACK_AB R63, R208, R250 ;  /* 0x000000fad03f723e */ /* 0x000fe200000000ff */
[----:B------:R-:W-:Y:S01]  /*b110*/  FADD.FTZ R3, R143, R3 ;  /* 0x000000038f037221 */ /* 0x000fe20000010000 */
[----:B------:R-:W-:Y:S02]  /*b120*/  F2FP.F16.F32.PACK_AB R77, R191, R156 ;  /* 0x0000009cbf4d723e */ /* 0x000fe400000000ff */
[----:B------:R-:W-:Y:S01]  /*b130*/  F2FP.F16.F32.PACK_AB R78, R192, R194 ;  /* 0x000000c2c04e723e */ /* 0x000fe200000000ff */
[----:B------:R-:W-:Y:S01]  /*b140*/  FADD.FTZ R3, R196, R3 ;  /* 0x00000003c4037221 */ /* 0x000fe20000010000 */
[----:B------:R-:W-:Y:S01]  /*b150*/  F2FP.F16.F32.PACK_AB R79, R178, R179 ;  /* 0x000000b3b24f723e */ /* 0x000fe200000000ff */
[-C--:B-1----:R-:W-:Y:S03]  /*b160*/  HMMA.16816.F32 R4, R60, R72.reuse, R4 ;  /* 0x000000483c04723c */ /* 0x082fe60000001804 */
[----:B------:R-:W-:Y:S03]  /*b170*/  F2FP.F16.F32.PACK_AB R200, R100, R101 ;  /* 0x0000006564c8723e */ /* 0x000fe600000000ff */
[C---:B------:R-:W-:Y:S06]  /*b180*/  HMMA.16816.F32 R8, R76.reuse, R72, R8 ;  /* 0x000000484c08723c */ /* 0x040fec0000001808 */
[-C--:B------:R-:W-:Y:S06]  /*b190*/  HMMA.16816.F32 R12, R76, R74.reuse, R12 ;  /* 0x0000004a4c0c723c */ /* 0x080fec000000180c */
[C---:B------:R-:W-:Y:S01]  /*b1a0*/  HMMA.16816.F32 R16, R60.reuse, R74, R16 ;  /* 0x0000004a3c10723c */ /* 0x040fe20000001810 */
[----:B------:R-:W1:Y:S05]  /*b1b0*/  LDSM.16.MT88.4 R72, [R139+0xa800] ;  /* 0x00a800008b48783b */ /* 0x000e6a0000004200 */
[-C--:B--2---:R-:W-:Y:S06]  /*b1c0*/  HMMA.16816.F32 R20, R60, R84.reuse, R20 ;  /* 0x000000543c14723c */ /* 0x084fec0000001814 */
[C---:B------:R-:W-:Y:S06]  /*b1d0*/  HMMA.16816.F32 R24, R76.reuse, R84, R24 ;  /* 0x000000544c18723c */ /* 0x040fec0000001818 */
[-C--:B------:R-:W-:Y:S06]  /*b1e0*/  HMMA.16816.F32 R28, R76, R86.reuse, R28 ;  /* 0x000000564c1c723c */ /* 0x080fec000000181c */
[C---:B------:R-:W-:Y:S01]  /*b1f0*/  HMMA.16816.F32 R32, R60.reuse, R86, R32 ;  /* 0x000000563c20723c */ /* 0x040fe20000001820 */
[----:B------:R-:W2:Y:S05]  /*b200*/  LDSM.16.MT88.4 R84, [R224+0xa800] ;  /* 0x00a80000e054783b */ /* 0x000eaa0000004200 */
[-C--:B----4-:R-:W-:Y:S06]  /*b210*/  HMMA.16816.F32 R36, R60, R88.reuse, R36 ;  /* 0x000000583c24723c */ /* 0x090fec0000001824 */
[C---:B------:R-:W-:Y:S06]  /*b220*/  HMMA.16816.F32 R40, R76.reuse, R88, R40 ;  /* 0x000000584c28723c */ /* 0x040fec0000001828 */
[-C--:B------:R-:W-:Y:S05]  /*b230*/  HMMA.16816.F32 R44, R76, R90.reuse, R44 ;  /* 0x0000005a4c2c723c */ /* 0x080fea000000182c */
[----:B------:R-:W-:Y:S01]  /*b240*/  FADD.FTZ R88, R201, R97 ;  /* 0x00000061c9587221 */ /* 0x000fe20000010000 */
[C---:B------:R-:W-:Y:S05]  /*b250*/  HMMA.16816.F32 R48, R60.reuse, R90, R48 ;  /* 0x0000005a3c30723c */ /* 0x040fea0000001830 */
[----:B------:R-:W-:Y:S01]  /*b260*/  FADD.FTZ R96, R142, R88 ;  /* 0x000000588e607221 */ /* 0x000fe20000010000 */
[-C--:B---3--:R-:W-:Y:S01]  /*b270*/  HMMA.16816.F32 R52, R60, R92.reuse, R52 ;  /* 0x0000005c3c34723c */ /* 0x088fe20000001834 */
[----:B------:R-:W3:Y:S04]  /*b280*/  LDSM.16.MT88.4 R88, [R225+0xa800] ;  /* 0x00a80000e158783b */ /* 0x000ee80000004200 */
[----:B------:R-:W-:Y:S01]  /*b290*/  F2FP.F16.F32.PACK_AB R201, R119, R118 ;  /* 0x0000007677c9723e */ /* 0x000fe200000000ff */
[C---:B------:R-:W-:Y:S06]  /*b2a0*/  HMMA.16816.F32 R64, R76.reuse, R92, R64 ;  /* 0x0000005c4c40723c */ /* 0x040fec0000001840 */
[-C--:B------:R-:W-:Y:S05]  /*b2b0*/  HMMA.16816.F32 R68, R76, R94.reuse, R68 ;  /* 0x0000005e4c44723c */ /* 0x080fea0000001844 */
[----:B------:R-:W-:Y:S01]  /*b2c0*/  FADD.FTZ R93, R199, R0 ;  /* 0x00000000c75d7221 */ /* 0x000fe20000010000 */
[----:B------:R-:W-:Y:S05]  /*b2d0*/  HMMA.16816.F32 R56, R60, R94, R56 ;  /* 0x0000005e3c38723c */ /* 0x000fea0000001838 */
        /* <DEDUP_REMOVED lines=10> */
[----:B------:R-:W-:Y:S02]  /*b380*/  F2FP.F16.F32.PACK_AB R77, R131, R173 ;  /* 0x000000ad834d723e */ /* 0x000fe400000000ff */
[----:B------:R-:W-:Y:S01]  /*b390*/  F2FP.F16.F32.PACK_AB R78, R128, R129 ;  /* 0x00000081804e723e */ /* 0x000fe200000000ff */
[----:B------:R-:W-:Y:S01]  /*b3a0*/  FADD.FTZ R3, R132, R97 ;  /* 0x0000006184037221 */ /* 0x000fe20000010000 */
[----:B------:R-:W-:Y:S01]  /*b3b0*/  F2FP.F16.F32.PACK_AB R79, R125, R127 ;  /* 0x0000007f7d4f723e */ /* 0x000fe200000000ff */
[-C--:B-1----:R-:W-:Y:S01]  /*b3c0*/  HMMA.16816.F32 R4, R60, R72.reuse, R4 ;  /* 0x000000483c04723c */ /* 0x082fe20000001804 */
[----:B------:R-:W4:Y:S02]  /*b3d0*/  LDL.LU R132, [R1+0xc4] ;  /* 0x0000c40001847983 */ /* 0x000f240000300800 */
[----:B------:R-:W-:Y:S01]  /*b3e0*/  FADD.FTZ R3, R243, R3 ;  /* 0x00000003f3037221 */ /* 0x000fe20000010000 */
[----:B------:R-:W-:Y:S02]  /*b3f0*/  F2FP.F16.F32.PACK_AB R197, R123, R122 ;  /* 0x0000007a7bc5723e */ /* 0x000fe400000000ff */
[C---:B------:R-:W-:Y:S05]  /*b400*/  HMMA.16816.F32 R8, R76.reuse, R72, R8 ;  /* 0x000000484c08723c */ /* 0x040fea0000001808 */
[----:B------:R-:W-:Y:S01]  /*b410*/  FADD.FTZ R3, R239, R3 ;  /* 0x00000003ef037221 */ /* 0x000fe20000010000 */
[-C--:B------:R-:W-:Y:S06]  /*b420*/  HMMA.16816.F32 R12, R76, R74.reuse, R12 ;  /* 0x0000004a4c0c723c */ /* 0x080fec000000180c */
[C---:B------:R-:W-:Y:S01]  /*b430*/  HMMA.16816.F32 R16, R60.reuse, R74, R16 ;  /* 0x0000004a3c10723c */ /* 0x040fe20000001810 */
[----:B------:R-:W1:Y:S05]  /*b440*/  LDSM.16.MT88.4 R72, [R139+0xb000] ;  /* 0x00b000008b48783b */ /* 0x000e6a0000004200 */
[-C--:B------:R-:W-:Y:S06]  /*b450*/  HMMA.16816.F32 R20, R60, R80.reuse, R20 ;  /* 0x000000503c14723c */ /* 0x080fec0000001814 */
        /* <DEDUP_REMOVED lines=9> */
[-C--:B---3--:R-:W-:Y:S06]  /*b4f0*/  HMMA.16816.F32 R52, R60, R88.reuse, R52 ;  /* 0x000000583c34723c */ /* 0x088fec0000001834 */
[C---:B------:R-:W-:Y:S06]  /*b500*/  HMMA.16816.F32 R64, R76.reuse, R88, R64 ;  /* 0x000000584c40723c */ /* 0x040fec0000001840 */
[-C--:B------:R-:W-:Y:S05]  /*b510*/  HMMA.16816.F32 R68, R76, R90.reuse, R68 ;  /* 0x0000005a4c44723c */ /* 0x080fea0000001844 */
[----:B------:R-:W-:Y:S01]  /*b520*/  FADD.FTZ R88, R153, R92 ;  /* 0x0000005c99587221 */ /* 0x000fe20000010000 */
[----:B------:R-:W-:Y:S01]  /*b530*/  HMMA.16816.F32 R56, R60, R90, R56 ;  /* 0x0000005a3c38723c */ /* 0x000fe20000001838 */
[----:B------:R-:W3:Y:S01]  /*b540*/  LDSM.16.MT88.4 R92, [R225+0xb000] ;  /* 0x00b00000e15c783b */ /* 0x000ee20000004200 */
[----:B------:R-:W-:Y:S03]  /*b550*/  MUFU.EX2 R91, R120 ;  /* 0x00000078005b7308 */ /* 0x000fe60000000800 */
[----:B------:R-:W-:Y:S01]  /*b560*/  F2FP.F16.F32.PACK_AB R76, R105, R104 ;  /* 0x00000068694c723e */ /* 0x000fe200000000ff */
[----:B------:R-:W-:Y:S01]  /*b570*/  FADD.FTZ R89, R181, R2 ;  /* 0x00000002b5597221 */ /* 0x000fe20000010000 */
[----:B------:R-:W-:Y:S01]  /*b580*/  F2FP.F16.F32.PACK_AB R60, R116, R117 ;  /* 0x00000075743c723e */ /* 0x000fe200000000ff */
[----:B------:R-:W-:Y:S01]  /*b590*/  FADD.FTZ R2, R134, R96 ;  /* 0x0000006086027221 */ /* 0x000fe20000010000 */
[----:B------:R-:W3:Y:S03]  /*b5a0*/  LDSM.16.MT88.4 R152, [R139+0xb800] ;  /* 0x00b800008b98783b */ /* 0x000ee60000004200 */
[----:B------:R-:W2:Y:S01]  /*b5b0*/  MUFU.EX2 R90, R121 ;  /* 0x00000079005a7308 */ /* 0x000ea20000000800 */
[----:B------:R-:W-:Y:S01]  /*b5c0*/  F2FP.F16.F32.PACK_AB R61, R114, R115 ;  /* 0x00000073723d723e */ /* 0x000fe200000000ff */
[----:B------:R-:W-:Y:S01]  /*b5d0*/  FADD.FTZ R0, R180, R88 ;  /* 0x00000058b4007221 */ /* 0x000fe20000010000 */
[----:B------:R-:W-:Y:S01]  /*b5e0*/  F2FP.F16.F32.PACK_AB R62, R112, R113 ;  /* 0x00000071703e723e */ /* 0x000fe200000000ff */
[----:B------:R-:W-:Y:S01]  /*b5f0*/  FADD.FTZ R2, R242, R2 ;  /* 0x00000002f2027221 */ /* 0x000fe20000010000 */
[----:B------:R-:W-:Y:S02]  /*b600*/  F2FP.F16.F32.PACK_AB R63, R102, R103 ;  /* 0x00000067663f723e */ /* 0x000fe400000000ff */
[----:B------:R-:W-:Y:S01]  /*b610*/  F2FP.F16.F32.PACK_AB R77, R107, R106 ;  /* 0x0000006a6b4d723e */ /* 0x000fe200000000ff */
[----:B------:R-:W4:Y:S01]  /*b620*/  LDL.LU R134, [R1+0xc0] ;  /* 0x0000c00001867983 */ /* 0x000f220000300800 */
[----:B------:R-:W-:Y:S02]  /*b630*/  F2FP.F16.F32.PACK_AB R78, R109, R108 ;  /* 0x0000006c6d4e723e */ /* 0x000fe400000000ff */
[----:B------:R-:W-:Y:S01]  /*b640*/  F2FP.F16.F32.PACK_AB R79, R111, R110 ;  /* 0x0000006e6f4f723e */ /* 0x000fe200000000ff */
[-C--:B-1----:R-:W-:Y:S01]  /*b650*/  HMMA.16816.F32 R4, R60, R72.reuse, R4 ;  /* 0x000000483c04723c */ /* 0x082fe20000001804 */
[----:B------:R-:W1:Y:S02]  /*b660*/  LDSM.16.MT88.4 R180, [R224+0xb800] ;  /* 0x00b80000e0b4783b */ /* 0x000e640000004200 */
[----:B--2---:R-:W-:Y:S03]  /*b670*/  F2FP.F16.F32.PACK_AB R196, R90, R91 ;  /* 0x0000005b5ac4723e */ /* 0x004fe600000000ff */
[C---:B------:R-:W-:Y:S06]  /*b680*/  HMMA.16816.F32 R8, R76.reuse, R72, R8 ;  /* 0x000000484c08723c */ /* 0x040fec0000001808 */
[-C--:B------:R-:W-:Y:S05]  /*b690*/  HMMA.16816.F32 R12, R76, R74.reuse, R12 ;  /* 0x0000004a4c0c723c */ /* 0x080fea000000180c */
[----:B------:R-:W-:Y:S01]  /*b6a0*/  FADD.FTZ R73, R135, R89 ;  /* 0x0000005987497221 */ /* 0x000fe20000010000 */
[C---:B------:R-:W-:Y:S01]  /*b6b0*/  HMMA.16816.F32 R16, R60.reuse, R74, R16 ;  /* 0x0000004a3c10723c */ /* 0x040fe20000001810 */
[----:B------:R-:W2:Y:S01]  /*b6c0*/  LDL.LU R135, [R1+0xbc] ;  /* 0x0000bc0001877983 */ /* 0x000ea20000300800 */
[----:B------:R-:W-:Y:S03]  /*b6d0*/  MUFU.EX2 R75, R126 ;  /* 0x0000007e004b7308 */ /* 0x000fe60000000800 */
[----:B------:R-:W-:Y:S01]  /*b6e0*/  FADD.FTZ R72, R136, R0 ;  /* 0x0000000088487221 */ /* 0x000fe20000010000 */
[-C--:B------:R-:W-:Y:S01]  /*b6f0*/  HMMA.16816.F32 R20, R60, R80.reuse, R20 ;  /* 0x000000503c14723c */ /* 0x080fe20000001814 */
[----:B------:R-:W2:Y:S04]  /*b700*/  LDL.LU R136, [R1+0xb8] ;  /* 0x0000b80001887983 */ /* 0x000ea80000300800 */
[----:B------:R-:W2:Y:S01]  /*b710*/  LDL.LU R243, [R1+0xb4] ;  /* 0x0000b40001f37983 */ /* 0x000ea20000300800 */
[C---:B------:R-:W-:Y:S01]  /*b720*/  HMMA.16816.F32 R24, R76.reuse, R80, R24 ;  /* 0x000000504c18723c */ /* 0x040fe20000001818 */
[----:B------:R-:W1:Y:S02]  /*b730*/  MUFU.EX2 R80, R124 ;  /* 0x0000007c00507308 */ /* 0x000e640000000800 */
[----:B------:R1:W5:Y:S02]  /*b740*/  LDL.LU R242, [R1+0xb0] ;  /* 0x0000b00001f27983 */ /* 0x0003640000300800 */
[----:B------:R-:W-:Y:S01]  /*b750*/  FADD.FTZ R0, R241, R73 ;  /* 0x00000049f1007221 */ /* 0x000fe20000010000 */
[-C--:B------:R-:W-:Y:S01]  /*b760*/  HMMA.16816.F32 R28, R76, R82.reuse, R28 ;  /* 0x000000524c1c723c */ /* 0x080fe2000000181c */
[----:B------:R1:W5:Y:S04]  /*b770*/  LDL.LU R241, [R1+0xac] ;  /* 0x0000ac0001f17983 */ /* 0x0003680000300800 */
[----:B------:R-:W-:Y:S01]  /*b780*/  FADD.FTZ R72, R240, R72 ;  /* 0x00000048f0487221 */ /* 0x000fe20000010000 */
[C---:B------:R-:W-:Y:S01]  /*b790*/  HMMA.16816.F32 R32, R60.reuse, R82, R32 ;  /* 0x000000523c20723c */ /* 0x040fe20000001820 */
[----:B------:R1:W5:Y:S04]  /*b7a0*/  LDL.LU R240, [R1+0xa8] ;  /* 0x0000a80001f07983 */ /* 0x0003680000300800 */
[----:B------:R1:W5:Y:S01]  /*b7b0*/  LDL.LU R239, [R1+0xa4] ;  /* 0x0000a40001ef7983 */ /* 0x0003620000300800 */
[-C--:B------:R-:W-:Y:S05]  /*b7c0*/  HMMA.16816.F32 R36, R60, R84.reuse, R36 ;  /* 0x000000543c24723c */ /* 0x080fea0000001824 */
[----:B------:R-:W-:Y:S01]  /*b7d0*/  FADD.FTZ R73, R238, R2 ;  /* 0x00000002ee497221 */ /* 0x000fe20000010000 */
[C---:B------:R-:W-:Y:S01]  /*b7e0*/  HMMA.16816.F32 R40, R76.reuse, R84, R40 ;  /* 0x000000544c28723c */ /* 0x040fe20000001828 */
[----:B------:R1:W5:Y:S04]  /*b7f0*/  LDL.LU R238, [R1+0xa0] ;  /* 0x0000a00001ee7983 */ /* 0x0003680000300800 */
[----:B------:R-:W-:Y:S01]  /*b800*/  FADD.FTZ R74, R237, R0 ;  /* 0x00000000ed4a7221 */ /* 0x000fe20000010000 */
[-C--:B------:R-:W-:Y:S01]  /*b810*/  HMMA.16816.F32 R44, R76, R86.reuse, R44 ;  /* 0x000000564c2c723c */ /* 0x080fe2000000182c */
[----:B------:R1:W5:Y:S04]  /*b820*/  LDL.LU R237, [R1+0x9c] ;  /* 0x00009c0001ed7983 */ /* 0x0003680000300800 */
[----:B------:R-:W-:Y:S01]  /*b830*/  FADD.FTZ R2, R236, R72 ;  /* 0x00000048ec027221 */ /* 0x000fe20000010000 */
[C---:B------:R-:W-:Y:S01]  /*b840*/  HMMA.16816.F32 R48, R60.reuse, R86, R48 ;  /* 0x000000563c30723c */ /* 0x040fe20000001830 */
[----:B------:R1:W5:Y:S04]  /*b850*/  LDL.LU R236, [R1+0x98] ;  /* 0x0000980001ec7983 */ /* 0x0003680000300800 */
[----:B------:R-:W-:Y:S01]  /*b860*/  FADD.FTZ R0, R234, R73 ;  /* 0x00000049ea007221 */ /* 0x000fe20000010000 */
[-C--:B---3--:R-:W-:Y:S05]  /*b870*/  HMMA.16816.F32 R52, R60, R92.reuse, R52 ;  /* 0x0000005c3c34723c */ /* 0x088fea0000001834 */
[----:B------:R-:W-:Y:S01]  /*b880*/  FADD.FTZ R2, R232, R2 ;  /* 0x00000002e8027221 */ /* 0x000fe20000010000 */
[C---:B------:R-:W-:Y:S05]  /*b890*/  HMMA.16816.F32 R64, R76.reuse, R92, R64 ;  /* 0x0000005c4c40723c */ /* 0x040fea0000001840 */
[----:B------:R-:W-:Y:S01]  /*b8a0*/  FADD.FTZ R0, R230, R0 ;  /* 0x00000000e6007221 */ /* 0x000fe20000010000 */
[-C--:B------:R-:W-:Y:S05]  /*b8b0*/  HMMA.16816.F32 R68, R76, R94.reuse, R68 ;  /* 0x0000005e4c44723c */ /* 0x080fea0000001844 */
[----:B------:R-:W-:Y:S01]  /*b8c0*/  FADD.FTZ R2, R228, R2 ;  /* 0x00000002e4027221 */ /* 0x000fe20000010000 */
[----:B------:R-:W-:Y:S05]  /*b8d0*/  HMMA.16816.F32 R56, R60, R94, R56 ;  /* 0x0000005e3c38723c */ /* 0x000fea0000001838 */
[----:B------:R-:W-:Y:S01]  /*b8e0*/  FADD.FTZ R2, R249, R2 ;  /* 0x00000002f9027221 */ /* 0x000fe20000010000 */
[-C--:B------:R-:W-:Y:S05]  /*b8f0*/  HMMA.16816.F32 R144, R200, R152.reuse, R4 ;  /* 0x00000098c890723c */ /* 0x080fea0000001804 */
[----:B-1----:R-:W-:Y:S02]  /*b900*/  F2FP.F16.F32.PACK_AB R198, R204, R80 ;  /* 0x00000050ccc6723e */ /* 0x002fe400000000ff */
[----:B------:R-:W-:Y:S01]  /*b910*/  FADD.FTZ R4, R235, R3 ;  /* 0x00000003eb047221 */ /* 0x000fe20000010000 */
[----:B------:R-:W-:Y:S01]  /*b920*/  FADD.FTZ R3, R233, R74 ;  /* 0x0000004ae9037221 */ /* 0x000fe20000010000 */
[----:B------:R1:W5:Y:S02]  /*b930*/  LDL.LU R235, [R1+0x94] ;  /* 0x0000940001eb7983 */ /* 0x0003640000300800 */
[----:B------:R-:W-:Y:S01]  /*b940*/  FADD.FTZ R4, R231, R4 ;  /* 0x00000004e7047221 */ /* 0x000fe20000010000 */
[----:B------:R-:W-:Y:S01]  /*b950*/  FADD.FTZ R3, R229, R3 ;  /* 0x00000003e5037221 */ /* 0x000fe20000010000 */
[----:B------:R1:W5:Y:S01]  /*b960*/  LDL.LU R234, [R1+0x90] ;  /* 0x0000900001ea7983 */ /* 0x0003620000300800 */
[----:B------:R-:W-:Y:S01]  /*b970*/  F2FP.F16.F32.PACK_AB R199, R205, R75 ;  /* 0x0000004bcdc7723e */ /* 0x000fe200000000ff */
[----:B------:R-:W-:Y:S01]  /*b980*/  FADD.FTZ R4, R227, R4 ;  /* 0x00000004e3047221 */ /* 0x000fe20000010000 */
[----:B------:R-:W-:Y:S01]  /*b990*/  FADD.FTZ R5, R207, R0 ;  /* 0x00000000cf057221 */ /* 0x000fe20000010000 */
[----:B------:R1:W5:Y:S01]  /*b9a0*/  LDL.LU R233, [R1+0x8c] ;  /* 0x00008c0001e97983 */ /* 0x0003620000300800 */
[----:B------:R-:W-:Y:S01]  /*b9b0*/  FADD.FTZ R0, R246, R3 ;  /* 0x00000003f6007221 */ /* 0x000fe20000010000 */
[----:B------:R-:W-:Y:S01]  /*b9c0*/  FADD.FTZ R4, R209, R4 ;  /* 0x00000004d1047221 */ /* 0x000fe20000010000 */
[----:B------:R-:W-:Y:S01]  /*b9d0*/  FADD.FTZ R5, R161, R5 ;  /* 0x00000005a1057221 */ /* 0x000fe20000010000 */
[C---:B------:R-:W-:Y:S01]  /*b9e0*/  HMMA.16816.F32 R140, R196.reuse, R152, R8 ;  /* 0x00000098c48c723c */ /* 0x040fe20000001808 */
[----:B------:R1:W5:Y:S03]  /*b9f0*/  LDL.LU R232, [R1+0x88] ;  /* 0x0000880001e87983 */ /* 0x0003660000300800 */
[----:B------:R-:W-:Y:S01]  /*ba00*/  FADD.FTZ R3, R160, R0 ;  /* 0x00000000a0037221 */ /* 0x000fe20000010000 */
[----:B------:R1:W5:Y:S01]  /*ba10*/  LDL.LU R231, [R1+0x84] ;  /* 0x0000840001e77983 */ /* 0x0003620000300800 */
[-C--:B------:R-:W-:Y:S03]  /*ba20*/  HMMA.16816.F32 R148, R196, R154.reuse, R12 ;  /* 0x0000009ac494723c */ /* 0x080fe6000000180c */
[----:B------:R1:W5:Y:S02]  /*ba30*/  LDL.LU R230, [R1+0x80] ;  /* 0x0000800001e67983 */ /* 0x0003640000300800 */
[----:B------:R-:W-:Y:S01]  /*ba40*/  FADD.FTZ R9, R190, R5 ;  /* 0x00000005be097221 */ /* 0x000fe20000010000 */
[C---:B------:R-:W-:Y:S01]  /*ba50*/  HMMA.16816.F32 R152, R200.reuse, R154, R16 ;  /* 0x0000009ac898723c */ /* 0x040fe20000001810 */
[----:B------:R1:W5:Y:S04]  /*ba60*/  LDL.LU R229, [R1+0x7c] ;  /* 0x00007c0001e57983 */ /* 0x0003680000300800 */
[----:B------:R1:W5:Y:S01]  /*ba70*/  LDL.LU R228, [R1+0x78] ;  /* 0x0000780001e47983 */ /* 0x0003620000300800 */
[-C--:B------:R-:W-:Y:S03]  /*ba80*/  HMMA.16816.F32 R160, R200, R164.reuse, R20 ;  /* 0x000000a4c8a0723c */ /* 0x080fe60000001814 */
[----:B------:R1:W5:Y:S02]  /*ba90*/  LDL.LU R227, [R1+0x74] ;  /* 0x0000740001e37983 */ /* 0x0003640000300800 */
[----:B------:R-:W-:Y:S01]  /*baa0*/  FADD.FTZ R0, R158, R2 ;  /* 0x000000029e007221 */ /* 0x000fe20000010000 */
[----:B------:R-:W-:Y:S01]  /*bab0*/  FADD.FTZ R8, R157, R3 ;  /* 0x000000039d087221 */ /* 0x000fe20000010000 */
[----:B------:R-:W-:Y:S02]  /*bac0*/  FADD.FTZ R2, R159, R4 ;  /* 0x000000049f027221 */ /* 0x000fe40000010000 */
[----:B------:R-:W3:Y:S02]  /*bad0*/  LDSM.16.MT88.4 R4, [R225+0xb800] ;  /* 0x00b80000e104783b */ /* 0x000ee40000004200 */
[----:B------:R-:W-:Y:S01]  /*bae0*/  FADD.FTZ R3, R156, R0 ;  /* 0x000000009c037221 */ /* 0x000fe20000010000 */
[----:B------:R-:W-:Y:S01]  /*baf0*/  FADD.FTZ R0, R252, R2 ;  /* 0x00000002fc007221 */ /* 0x000fe20000010000 */
[C---:B------:R-:W-:Y:S04]  /*bb00*/  HMMA.16816.F32 R156, R196.reuse, R164, R24 ;  /* 0x000000a4c49c723c */ /* 0x040fe80000001818 */
[----:B------:R-:W-:Y:S01]  /*bb10*/  FADD.FTZ R2, R195, R9 ;  /* 0x00000009c3027221 */ /* 0x000fe20000010000 */
[----:B------:R-:W-:Y:S01]  /*bb20*/  FADD.FTZ R8, R193, R8 ;  /* 0x00000008c1087221 */ /* 0x000fe20000010000 */
[-C--:B------:R-:W-:Y:S05]  /*bb30*/  HMMA.16816.F32 R168, R196, R166.reuse, R28 ;  /* 0x000000a6c4a8723c */ /* 0x080fea000000181c */
[----:B------:R-:W-:Y:S01]  /*bb40*/  FADD.FTZ R3, R191, R3 ;  /* 0x00000003bf037221 */ /* 0x000fe20000010000 */
[----:B------:R-:W-:Y:S01]  /*bb50*/  FADD.FTZ R0, R251, R0 ;  /* 0x00000000fb007221 */ /* 0x000fe20000010000 */
[----:B------:R-:W-:Y:S01]  /*bb60*/  FADD.FTZ R2, R250, R2 ;  /* 0x00000002fa027221 */ /* 0x000fe20000010000 */
[----:B------:R-:W-:Y:S01]  /*bb70*/  FADD.FTZ R8, R194, R8 ;  /* 0x00000008c2087221 */ /* 0x000fe20000010000 */
[C---:B------:R-:W-:Y:S04]  /*bb80*/  HMMA.16816.F32 R164, R200.reuse, R166, R32 ;  /* 0x000000a6c8a4723c */ /* 0x040fe80000001820 */
[----:B------:R-:W-:Y:S01]  /*bb90*/  FADD.FTZ R3, R179, R3 ;  /* 0x00000003b3037221 */ /* 0x000fe20000010000 */
[----:B------:R-:W-:Y:S01]  /*bba0*/  FADD.FTZ R9, R244, R0 ;  /* 0x00000000f4097221 */ /* 0x000fe20000010000 */
[----:B------:R-:W-:Y:S01]  /*bbb0*/  FADD.FTZ R0, R208, R2 ;  /* 0x00000002d0007221 */ /* 0x000fe20000010000 */
[----:B------:R-:W-:Y:S01]  /*bbc0*/  FADD.FTZ R2, R192, R8 ;  /* 0x00000008c0027221 */ /* 0x000fe20000010000 */
[----:B------:R-:W-:Y:S03]  /*bbd0*/  FADD.FTZ R3, R178, R3 ;  /* 0x00000003b2037221 */ /* 0x000fe60000010000 */
[----:B------:R-:W-:Y:S01]  /*bbe0*/  FADD.FTZ R9, R177, R9 ;  /* 0x00000009b1097221 */ /* 0x000fe20000010000 */
[----:B------:R-:W-:Y:S01]  /*bbf0*/  FADD.FTZ R8, R176, R0 ;  /* 0x00000000b0087221 */ /* 0x000fe20000010000 */
[----:B------:R-:W-:Y:S01]  /*bc00*/  FADD.FTZ R0, R175, R2 ;  /* 0x00000002af007221 */ /* 0x000fe20000010000 */
[-C--:B------:R-:W-:Y:S03]  /*bc10*/  HMMA.16816.F32 R176, R200, R180.reuse, R36 ;  /* 0x000000b4c8b0723c */ /* 0x080fe60000001824 */
[----:B------:R-:W-:Y:S01]  /*bc20*/  FADD.FTZ R2, R173, R3 ;  /* 0x00000003ad027221 */ /* 0x000fe20000010000 */
        /* <DEDUP_REMOVED lines=8> */
[-C--:B------:R-:W-:Y:S04]  /*bcb0*/  HMMA.16816.F32 R184, R196, R182.reuse, R44 ;  /* 0x000000b6c4b8723c */ /* 0x080fe8000000182c */
[----:B------:R-:W-:Y:S01]  /*bcc0*/  FADD.FTZ R2, R127, R0 ;  /* 0x000000007f027221 */ /* 0x000fe20000010000 */
[----:B------:R-:W-:Y:S01]  /*bcd0*/  FADD.FTZ R0, R189, R3 ;  /* 0x00000003bd007221 */ /* 0x000fe20000010000 */
[C---:B------:R-:W-:Y:S05]  /*bce0*/  HMMA.16816.F32 R180, R200.reuse, R182, R48 ;  /* 0x000000b6c8b4723c */ /* 0x040fea0000001830 */
[----:B------:R-:W-:Y:S01]  /*bcf0*/  FADD.FTZ R9, R188, R9 ;  /* 0x00000009bc097221 */ /* 0x000fe20000010000 */
[-C--:B---3--:R-:W-:Y:S05]  /*bd00*/  HMMA.16816.F32 R192, R200, R4.reuse, R52 ;  /* 0x00000004c8c0723c */ /* 0x088fea0000001834 */
        /* <DEDUP_REMOVED lines=16> */
[----:B------:R-:W-:Y:S01]  /*be10*/  FADD.FTZ R2, R112, R9 ;  /* 0x0000000970027221 */ /* 0x000fe20000010000 */
[----:B------:R-:W-:Y:S04]  /*be20*/  HMMA.16816.F32 R200, R200, R6, R56 ;  /* 0x00000006c8c8723c */ /* 0x000fe80000001838 */
        /* <DEDUP_REMOVED lines=17> */
[----:B----4-:R-:W-:Y:S01]  /*bf40*/  MOV R138, R132 ;  /* 0x00000084008a7202 */ /* 0x010fe20000000f00 */
[----:B------:R-:W-:Y:S01]  /*bf50*/  FADD.FTZ R245, R204, R2 ;  /* 0x00000002ccf57221 */ /* 0x000fe20000010000 */
[----:B------:R-:W-:Y:S01]  /*bf60*/  FADD.FTZ R247, R205, R0 ;  /* 0x00000000cdf77221 */ /* 0x000fe20000010000 */
[----:B------:R-:W-:Y:S02]  /*bf70*/  MOV R137, R134 ;  /* 0x0000008600897202 */ /* 0x000fe40000000f00 */
[----:B--2---:R-:W-:Y:S02]  /*bf80*/  MOV R133, R135 ;  /* 0x0000008700857202 */ /* 0x004fe40000000f00 */
[----:B------:R-:W-:Y:S02]  /*bf90*/  MOV R3, R136 ;  /* 0x0000008800037202 */ /* 0x000fe40000000f00 */
[----:B------:R-:W-:Y:S01]  /*bfa0*/  IADD3 R243, R243, -0x1, RZ ;  /* 0xfffffffff3f37810 */ /* 0x000fe20007ffe0ff */
[----:B-1----:R-:W-:Y:S06]  /*bfb0*/  @P0 BRA `(.L_x_3) ;  /* 0xffffffb800240947 */ /* 0x002fec000383ffff */
.L_x_2:
[----:B------:R-:W1:Y:S01]  /*bfc0*/  SHFL.BFLY PT, R3, R244, 0x2, 0x1f ;  /* 0x0c401f00f4037f89 */ /* 0x000e6200000e0000 */
[----:B------:R-:W2:Y:S01]  /*bfd0*/  S2UR UR4, SR_CgaCtaId ;  /* 0x00000000000479c3 */ /* 0x000ea20000008800 */
[----:B------:R-:W-:Y:S01]  /*bfe0*/  UMOV UR5, 0x400 ;  /* 0x0000040000057882 */ /* 0x000fe20000000000 */
[----:B------:R-:W-:Y:S01]  /*bff0*/  UMOV UR16, URZ ;  /* 0x0000003f00107c82 */ /* 0x000fe20008000000 */
[----:B------:R-:W3:Y:S01]  /*c000*/  SHFL.BFLY PT, R2, R246, 0x2, 0x1f ;  /* 0x0c401f00f6027f89 */ /* 0x000ee200000e0000 */
[----:B------:R-:W-:Y:S01]  /*c010*/  UMOV UR17, URZ ;  /* 0x0000003f00117c82 */ /* 0x000fe20008000000 */
[----:B------:R-:W-:Y:S02]  /*c020*/  BSSY B0, `(.L_x_6) ;  /* 0x0000131000007945 */ /* 0x000fe40003800000 */
[----:B------:R-:W4:Y:S01]  /*c030*/  SHFL.BFLY PT, R0, R245, 0x2, 0x1f ;  /* 0x0c401f00f5007f89 */ /* 0x000f2200000e0000 */
[----:B------:R-:W4:Y:S03]  /*c040*/  S2UR UR12, SR_CTAID.Y ;  /* 0x00000000000c79c3 */ /* 0x000f260000002600 */
[----:B------:R-:W4:Y:S01]  /*c050*/  SHFL.BFLY PT, R5, R247, 0x2, 0x1f ;  /* 0x0c401f00f7057f89 */ /* 0x000f2200000e0000 */
[----:B------:R-:W4:Y:S04]  /*c060*/  S2R R9, SR_TID.X ;  /* 0x0000000000097919 */ /* 0x000f280000002100 */
[----:B------:R-:W4:Y:S01]  /*c070*/  S2UR UR10, SR_CTAID.X ;  /* 0x00000000000a79c3 */ /* 0x000f220000002500 */
[----:B------:R-:W4:Y:S01]  /*c080*/  S2R R41, SR_TID.X ;  /* 0x0000000000297919 */ /* 0x000f220000002100 */
[----:B-1----:R-:W-:Y:S01]  /*c090*/  FADD.FTZ R3, R3, R244 ;  /* 0x000000f403037221 */ /* 0x002fe20000010000 */
[----:B--2---:R-:W-:-:S05]  /*c0a0*/  ULEA UR4, UR4, UR5, 0x18 ;  /* 0x0000000504047291 */ /* 0x004fca000f8ec03f */
[----:B------:R-:W1:Y:S01]  /*c0b0*/  S2UR UR11, SR_CTAID.Z ;  /* 0x00000000000b79c3 */ /* 0x000e620000002700 */
[----:B---3--:R-:W-:Y:S01]  /*c0c0*/  FADD.FTZ R2, R2, R246 ;  /* 0x000000f602027221 */ /* 0x008fe20000010000 */
[----:B------:R-:W2:Y:S01]  /*c0d0*/  SHFL.BFLY PT, R7, R3, 0x1, 0x1f ;  /* 0x0c201f0003077f89 */ /* 0x000ea200000e0000 */
[----:B------:R-:W-:Y:S01]  /*c0e0*/  ULDC.U8 UR5, c[0x0][0x3d8] ;  /* 0x0000f60000057ab9 */ /* 0x000fe20000000000 */
[----:B----4-:R-:W-:Y:S02]  /*c0f0*/  FADD.FTZ R0, R0, R245 ;  /* 0x000000f500007221 */ /* 0x010fe40000010000 */
[----:B------:R-:W3:Y:S01]  /*c100*/  SHFL.BFLY PT, R6, R2, 0x1, 0x1f ;  /* 0x0c201f0002067f89 */ /* 0x000ee200000e0000 */
[----:B------:R-:W-:Y:S01]  /*c110*/  UISETP.NE.AND UP1, UPT, UR5, URZ, UPT ;  /* 0x0000003f0500728c */ /* 0x000fe2000bf25270 */
[----:B------:R-:W-:Y:S02]  /*c120*/  FADD.FTZ R5, R5, R247 ;  /* 0x000000f705057221 */ /* 0x000fe40000010000 */
[----:B------:R-:W4:Y:S04]  /*c130*/  SHFL.BFLY PT, R4, R0, 0x1, 0x1f ;  /* 0x0c201f0000047f89 */ /* 0x000f2800000e0000 */
[----:B------:R-:W1:Y:S01]  /*c140*/  SHFL.BFLY PT, R8, R5, 0x1, 0x1f ;  /* 0x0c201f0005087f89 */ /* 0x000e6200000e0000 */
[----:B------:R-:W-:Y:S01]  /*c150*/  SHF.R.S32.HI R42, RZ, 0x1f, R41 ;  /* 0x0000001fff2a7819 */ /* 0x000fe20000011429 */
[----:B--2---:R-:W-:-:S03]  /*c160*/  FADD.FTZ R38, R3, R7 ;  /* 0x0000000703267221 */ /* 0x004fc60000010000 */
[----:B------:R-:W-:Y:S01]  /*c170*/  LEA.HI R42, R42, R41, RZ, 0x3 ;  /* 0x000000292a2a7211 */ /* 0x000fe200078f18ff */
[----:B---3--:R-:W-:Y:S01]  /*c180*/  FADD.FTZ R37, R2, R6 ;  /* 0x0000000602257221 */ /* 0x008fe20000010000 */
[----:B------:R-:W-:Y:S02]  /*c190*/  SHF.R.S32.HI R2, RZ, 0x1f, R9 ;  /* 0x0000001fff027819 */ /* 0x000fe40000011409 */
[----:B------:R-:W-:Y:S01]  /*c1a0*/  FSETP.NE.FTZ.AND P5, PT, R38, RZ, PT ;  /* 0x000000ff2600720b */ /* 0x000fe20003fb5000 */
[----:B----4-:R-:W-:Y:S01]  /*c1b0*/  FADD.FTZ R39, R0, R4 ;  /* 0x0000000400277221 */ /* 0x010fe20000010000 */
[CC--:B------:R-:W-:Y:S02]  /*c1c0*/  LEA.HI R4, R2.reuse, R9.reuse, RZ, 0x2 ;  /* 0x0000000902047211 */ /* 0x0c0fe400078f10ff */
[----:B------:R-:W-:Y:S01]  /*c1d0*/  LEA.HI R2, R2, R9, RZ, 0x5 ;  /* 0x0000000902027211 */ /* 0x000fe200078f28ff */
[----:B-1----:R-:W-:Y:S01]  /*c1e0*/  FADD.FTZ R40, R5, R8 ;  /* 0x0000000805287221 */ /* 0x002fe20000010000 */
[----:B------:R-:W-:-:S02]  /*c1f0*/  MOV R0, 0x3f800000 ;  /* 0x3f80000000007802 */ /* 0x000fc40000000f00 */
[----:B------:R-:W-:Y:S02]  /*c200*/  SHF.R.S32.HI R6, RZ, 0x5, R2 ;  /* 0x00000005ff067819 */ /* 0x000fe40000011402 */
[----:B------:R-:W-:Y:S02]  /*c210*/  LOP3.LUT R2, R2, 0xffffffe0, RZ, 0xc0, !PT ;  /* 0xffffffe002027812 */ /* 0x000fe400078ec0ff */
[----:B------:R-:W-:Y:S01]  /*c220*/  FSETP.NE.FTZ.AND P4, PT, R37, RZ, PT ;  /* 0x000000ff2500720b */ /* 0x000fe20003f95000 */
[----:B------:R-:W1:Y:S01]  /*c230*/  @P5 MUFU.RCP R0, R38 ;  /* 0x0000002600005308 */ /* 0x000e620000001000 */
[----:B------:R-:W-:Y:S02]  /*c240*/  FSETP.NE.FTZ.AND P3, PT, R39, RZ, PT ;  /* 0x000000ff2700720b */ /* 0x000fe40003f75000 */
[----:B------:R-:W-:Y:S02]  /*c250*/  LOP3.LUT R3, R42, 0xfffffff8, RZ, 0xc0, !PT ;  /* 0xfffffff82a037812 */ /* 0x000fe400078ec0ff */
[----:B------:R-:W-:-:S02]  /*c260*/  IADD3 R2, -R2, R9, RZ ;  /* 0x0000000902027210 */ /* 0x000fc40007ffe1ff */
[----:B------:R-:W-:Y:S02]  /*c270*/  IADD3 R41, -R3, R41, RZ ;  /* 0x0000002903297210 */ /* 0x000fe40007ffe1ff */
[----:B------:R-:W-:Y:S02]  /*c280*/  LOP3.LUT P6, RZ, R2, 0x3, RZ, 0xc0, !PT ;  /* 0x0000000302ff7812 */ /* 0x000fe400078cc0ff */
[----:B------:R-:W-:Y:S02]  /*c290*/  MOV R3, 0x3f800000 ;  /* 0x3f80000000037802 */ /* 0x000fe40000000f00 */
[----:B------:R-:W-:Y:S02]  /*c2a0*/  MOV R2, 0x3f800000 ;  /* 0x3f80000000027802 */ /* 0x000fe40000000f00 */
[----:B------:R-:W-:Y:S02]  /*c2b0*/  LOP3.LUT R7, R4, 0x3ffffffc, RZ, 0xc0, !PT ;  /* 0x3ffffffc04077812 */ /* 0x000fe400078ec0ff */
[----:B------:R-:W2:Y:S01]  /*c2c0*/  @P4 MUFU.RCP R3, R37 ;  /* 0x0000002500034308 */ /* 0x000ea20000001000 */
[----:B------:R-:W-:Y:S01]  /*c2d0*/  FSETP.NE.FTZ.AND P0, PT, R40, RZ, PT ;  /* 0x000000ff2800720b */ /* 0x000fe20003f15000 */
[C---:B-1----:R-:W-:Y:S01]  /*c2e0*/  FMUL.FTZ R144, R0.reuse, R144 ;  /* 0x0000009000907220 */ /* 0x042fe20000410000 */
[----:B------:R-:W-:Y:S01]  /*c2f0*/  IADD3 R7, -R7, R9, RZ ;  /* 0x0000000907077210 */ /* 0x000fe20007ffe1ff */
[C---:B------:R-:W-:Y:S01]  /*c300*/  FMUL.FTZ R152, R0.reuse, R152 ;  /* 0x0000009800987220 */ /* 0x040fe20000410000 */
[C---:B------:R-:W-:Y:S01]  /*c310*/  FMUL.FTZ R153, R0.reuse, R153 ;  /* 0x0000009900997220 */ /* 0x040fe20000410000 */
[----:B------:R-:W-:Y:S01]  /*c320*/  FMUL.FTZ R160, R0, R160 ;  /* 0x000000a000a07220 */ /* 0x000fe20000410000 */
[----:B------:R-:W-:Y:S01]  /*c330*/  LEA R7, R6, R7, 0x9 ;  /* 0x0000000706077211 */ /* 0x000fe200078e48ff */
[----:B------:R-:W1:Y:S01]  /*c340*/  @P3 MUFU.RCP R2, R39 ;  /* 0x0000002700023308 */ /* 0x000e620000001000 */
[C---:B------:R-:W-:Y:S01]  /*c350*/  FMUL.FTZ R6, R0.reuse, R145 ;  /* 0x0000009100067220 */ /* 0x040fe20000410000 */
        /* <DEDUP_REMOVED lines=10> */
[----:B------:R-:W-:Y:S01]  /*c400*/  FMUL.FTZ R19, R0, R201 ;  /* 0x000000c900137220 */ /* 0x000fe20000410000 */
[----:B------:R-:W-:Y:S01]  /*c410*/  MOV R0, 0x3f800000 ;  /* 0x3f80000000007802 */ /* 0x000fe20000000f00 */
[C---:B--2---:R-:W-:Y:S01]  /*c420*/  FMUL.FTZ R146, R3.reuse, R146 ;  /* 0x0000009203927220 */ /* 0x044fe20000410000 */
[C---:B------:R-:W-:Y:S01]  /*c430*/  FMUL.FTZ R5, R3.reuse, R147 ;  /* 0x0000009303057220 */ /* 0x040fe20000410000 */
[C---:B------:R-:W-:Y:S01]  /*c440*/  FMUL.FTZ R154, R3.reuse, R154 ;  /* 0x0000009a039a7220 */ /* 0x040fe20000410000 */
[C---:B------:R-:W-:Y:S01]  /*c450*/  FMUL.FTZ R8, R3.reuse, R155 ;  /* 0x0000009b03087220 */ /* 0x040fe20000410000 */
[C---:B------:R-:W-:Y:S01]  /*c460*/  FMUL.FTZ R162, R3.reuse, R162 ;  /* 0x000000a203a27220 */ /* 0x040fe20000410000 */
[----:B------:R-:W2:Y:S01]  /*c470*/  @P0 MUFU.RCP R0, R40 ;  /* 0x0000002800000308 */ /* 0x000ea20000001000 */
        /* <DEDUP_REMOVED lines=11> */
[C---:B-1----:R-:W-:Y:S01]  /*c530*/  FMUL.FTZ R140, R2.reuse, R140 ;  /* 0x0000008c028c7220 */ /* 0x042fe20000410000 */
        /* <DEDUP_REMOVED lines=15> */
[--C-:B------:R-:W-:Y:S01]  /*c630*/  SHF.R.S32.HI R3, RZ, 0x2, R4.reuse ;  /* 0x00000002ff037819 */ /* 0x100fe20000011404 */
[C---:B--2---:R-:W-:Y:S01]  /*c640*/  FMUL.FTZ R143, R0.reuse, R143 ;  /* 0x0000008f008f7220 */ /* 0x044fe20000410000 */
[----:B------:R-:W-:Y:S01]  /*c650*/  SHF.R.S32.HI R2, RZ, 0x1f, R4 ;  /* 0x0000001fff027819 */ /* 0x000fe20000011404 */
[C---:B------:R-:W-:Y:S01]  /*c660*/  FMUL.FTZ R10, R0.reuse, R142 ;  /* 0x0000008e000a7220 */ /* 0x040fe20000410000 */
[C---:B------:R-:W-:Y:S01]  /*c670*/  FMUL.FTZ R151, R0.reuse, R151 ;  /* 0x0000009700977220 */ /* 0x040fe20000410000 */
[----:B------:R-:W-:Y:S01]  /*c680*/  FMUL.FTZ R16, R0, R150 ;  /* 0x0000009600107220 */ /* 0x000fe20000410000 */
[----:B------:R-:W-:Y:S01]  /*c690*/  LEA.HI R2, R2, R3, RZ, 0x3 ;  /* 0x0000000302027211 */ /* 0x000fe200078f18ff */
[C---:B------:R-:W-:Y:S01]  /*c6a0*/  FMUL.FTZ R159, R0.reuse, R159 ;  /* 0x0000009f009f7220 */ /* 0x040fe20000410000 */
[C---:B------:R-:W-:Y:S01]  /*c6b0*/  FMUL.FTZ R22, R0.reuse, R158 ;  /* 0x0000009e00167220 */ /* 0x040fe20000410000 */
[----:B------:R-:W-:Y:S01]  /*c6c0*/  FMUL.FTZ R171, R0, R171 ;  /* 0x000000ab00ab7220 */ /* 0x000fe20000410000 */
[----:B------:R-:W-:Y:S01]  /*c6d0*/  LOP3.LUT R2, R2, 0xfffffff8, RZ, 0xc0, !PT ;  /* 0xfffffff802027812 */ /* 0x000fe200078ec0ff */
        /* <DEDUP_REMOVED lines=9> */
[----:B------:R-:W-:Y:S01]  /*c770*/  IMAD.IADD R0, R3, 0x1, -R2 ;  /* 0x0000000103007824 */ /* 0x000fe200078e0a02 */
[----:B------:R-:W-:-:S02]  /*c780*/  F2FP.F16.F32.PACK_AB R6, R6, R144 ;  /* 0x000000900606723e */ /* 0x000fc400000000ff */
[----:B------:R-:W-:Y:S02]  /*c790*/  F2FP.F16.F32.PACK_AB R5, R5, R146 ;  /* 0x000000920505723e */ /* 0x000fe400000000ff */
[C---:B------:R-:W-:Y:S02]  /*c7a0*/  SHF.L.U32 R2, R0.reuse, 0x6, RZ ;  /* 0x0000000600027819 */ /* 0x040fe400000006ff */
[----:B------:R-:W-:Y:S02]  /*c7b0*/  LOP3.LUT R3, R0, 0x1, RZ, 0xc0, !PT ;  /* 0x0000000100037812 */ /* 0x000fe400078ec0ff */
[----:B------:R-:W-:Y:S02]  /*c7c0*/  LOP3.LUT R2, R2, 0x1c0, RZ, 0xc0, !PT ;  /* 0x000001c002027812 */ /* 0x000fe400078ec0ff */
[----:B------:R-:W-:Y:S02]  /*c7d0*/  ISETP.NE.U32.AND P1, PT, R3, 0x1, PT ;  /* 0x000000010300780c */ /* 0x000fe40003f25070 */
[----:B------:R-:W-:-:S02]  /*c7e0*/  LEA.HI R2, R2, R2, RZ, 0x1d ;  /* 0x0000000202027211 */ /* 0x000fc400078fe8ff */
[----:B------:R-:W-:Y:S02]  /*c7f0*/  MOV R3, 0xfffffff0 ;  /* 0xfffffff000037802 */ /* 0x000fe40000000f00 */
[----:B------:R-:W-:Y:S02]  /*c800*/  LEA R2, R7, R2, 0x1 ;  /* 0x0000000207027211 */ /* 0x000fe400078e08ff */
[----:B------:R-:W-:Y:S02]  /*c810*/  SEL R7, R3, 0x10, !P1 ;  /* 0x0000001003077807 */ /* 0x000fe40004800000 */
[----:B------:R-:W-:Y:S01]  /*c820*/  LEA R2, R2, UR4, 0x1 ;  /* 0x0000000402027c11 */ /* 0x000fe2000f8e08ff */
[----:B------:R-:W-:Y:S01]  /*c830*/  ULDC.U8 UR4, c[0x0][0x3d9] ;  /* 0x0000f64000047ab9 */ /* 0x000fe20000000000 */
[----:B------:R-:W-:Y:S01]  /*c840*/  R2P PR, R0, 0x6 ;  /* 0x0000000600007804 */ /* 0x000fe20000000000 */
[----:B------:R-:W-:Y:S01]  /*c850*/  UISETP.NE.AND UP0, UPT, UR4, URZ, UPT ;  /* 0x0000003f0400728c */ /* 0x000fe2000bf05270 */
[----:B------:R-:W-:Y:S01]  /*c860*/  F2FP.F16.F32.PACK_AB R4, R153, R152 ;  /* 0x000000989904723e */ /* 0x000fe200000000ff */
[----:B------:R-:W-:Y:S01]  /*c870*/  STS [R2], R6 ;  /* 0x0000000602007388 */ /* 0x000fe20000000800 */
[----:B------:R-:W-:Y:S01]  /*c880*/  IADD3 R3, R2, R7, RZ ;  /* 0x0000000702037210 */ /* 0x000fe20007ffe0ff */
[----:B------:R-:W-:Y:S01]  /*c890*/  UISETP.NE.OR UP2, UPT, UR4, URZ, !UP1 ;  /* 0x0000003f0400728c */ /* 0x000fe2000cf45670 */
[----:B------:R-:W-:Y:S01]  /*c8a0*/  MOV R0, 0x20 ;  /* 0x0000002000007802 */ /* 0x000fe20000000f00 */
[----:B------:R-:W-:Y:S01]  /*c8b0*/  STS [R2+0x400], R5 ;  /* 0x0004000502007388 */ /* 0x000fe20000000800 */
[----:B------:R-:W-:-:S02]  /*c8c0*/  F2FP.F16.F32.PACK_AB R8, R8, R154 ;  /* 0x0000009a0808723e */ /* 0x000fc400000000ff */
[----:B------:R-:W-:Y:S01]  /*c8d0*/  F2FP.F16.F32.PACK_AB R9, R9, R140 ;  /* 0x0000008c0909723e */ /* 0x000fe200000000ff */
[----:B------:R1:W-:Y:S01]  /*c8e0*/  STS [R3], R4 ;  /* 0x0000000403007388 */ /* 0x0003e20000000800 */
[----:B------:R-:W-:Y:S01]  /*c8f0*/  F2FP.F16.F32.PACK_AB R10, R143, R10 ;  /* 0x0000000a8f0a723e */ /* 0x000fe200000000ff */
[----:B------:R-:W-:Y:S01]  /*c900*/  @UP0 ULDC.64 UR8, c[0x0][0x2c0] ;  /* 0x0000b00000080ab9 */ /* 0x000fe20000000a00 */
[----:B------:R-:W-:Y:S01]  /*c910*/  F2FP.F16.F32.PACK_AB R17, R17, R148 ;  /* 0x000000941111723e */ /* 0x000fe200000000ff */
[----:B------:R2:W-:Y:S01]  /*c920*/  STS [R3+0x400], R8 ;  /* 0x0004000803007388 */ /* 0x0005e20000000800 */
[----:B------:R-:W-:Y:S01]  /*c930*/  F2FP.F16.F32.PACK_AB R16, R151, R16 ;  /* 0x000000109710723e */ /* 0x000fe200000000ff */
[----:B------:R-:W-:Y:S01]  /*c940*/  @UP0 UIMAD UR8, UR9, UR8, URZ ;  /* 0x00000008090802a4 */ /* 0x000fe2000f8e023f */
[----:B------:R-:W-:Y:S01]  /*c950*/  F2FP.F16.F32.PACK_AB R15, R15, R160 ;  /* 0x000000a00f0f723e */ /* 0x000fe200000000ff */
[----:B------:R-:W-:Y:S01]  /*c960*/  STS [R2+0x2000], R9 ;  /* 0x0020000902007388 */ /* 0x000fe20000000800 */
[----:B------:R-:W-:Y:S01]  /*c970*/  F2FP.F16.F32.PACK_AB R14, R14, R162 ;  /* 0x000000a20e0e723e */ /* 0x000fe200000000ff */
[----:B------:R-:W-:Y:S01]  /*c980*/  @!UP0 ULDC UR6, c[0x0][0x2e4] ;  /* 0x0000b90000068ab9 */ /* 0x000fe20000000800 */
[----:B------:R-:W-:Y:S01]  /*c990*/  F2FP.F16.F32.PACK_AB R13, R13, R164 ;  /* 0x000000a40d0d723e */ /* 0x000fe200000000ff */
[----:B------:R3:W-:Y:S01]  /*c9a0*/  STS [R2+0x2400], R10 ;  /* 0x0024000a02007388 */ /* 0x0007e20000000800 */
[----:B------:R-:W-:Y:S01]  /*c9b0*/  F2FP.F16.F32.PACK_AB R21, R21, R166 ;  /* 0x000000a61515723e */ /* 0x000fe200000000ff */
[----:B------:R-:W-:Y:S01]  /*c9c0*/  @!UP0 ULDC UR9, c[0x0][0x2c4] ;  /* 0x0000b10000098ab9 */ /* 0x000fe20000000800 */
[----:B------:R-:W-:Y:S01]  /*c9d0*/  F2FP.F16.F32.PACK_AB R23, R23, R156 ;  /* 0x0000009c1717723e */ /* 0x000fe200000000ff */
[----:B------:R-:W-:Y:S01]  /*c9e0*/  STS [R3+0x2000], R17 ;  /* 0x0020001103007388 */ /* 0x000fe20000000800 */
[----:B------:R-:W-:Y:S01]  /*c9f0*/  F2FP.F16.F32.PACK_AB R22, R159, R22 ;  /* 0x000000169f16723e */ /* 0x000fe200000000ff */
[----:B------:R-:W-:Y:S01]  /*ca00*/  @!UP0 USEL UR8, UR9, UR6, !UP1 ;  /* 0x0000000609088287 */ /* 0x000fe2000c800000 */
[----:B------:R-:W-:Y:S01]  /*ca10*/  F2FP.F16.F32.PACK_AB R30, R30, R168 ;  /* 0x000000a81e1e723e */ /* 0x000fe200000000ff */
[----:B------:R4:W-:Y:S01]  /*ca20*/  STS [R3+0x2400], R16 ;  /* 0x0024001003007388 */ /* 0x0009e20000000800 */
[----:B------:R-:W-:Y:S01]  /*ca30*/  F2FP.F16.F32.PACK_AB R29, R171, R29 ;  /* 0x0000001dab1d723e */ /* 0x000fe200000000ff */
[----:B------:R-:W-:Y:S01]  /*ca40*/  @!UP0 ULDC UR5, c[0x0][0x270] ;  /* 0x00009c0000058ab9 */ /* 0x000fe20000000800 */
[----:B------:R-:W-:Y:S01]  /*ca50*/  F2FP.F16.F32.PACK_AB R28, R28, R176 ;  /* 0x000000b01c1c723e */ /* 0x000fe200000000ff */
[----:B------:R-:W-:Y:S01]  /*ca60*/  @UP0 UMOV UR7, 0x1 ;  /* 0x0000000100070882 */ /* 0x000fe20000000000 */
[----:B-1----:R-:W-:Y:S01]  /*ca70*/  SEL R4, R0, 0xffffffe0, !P1 ;  /* 0xffffffe000047807 */ /* 0x002fe20004800000 */
[C---:B------:R-:W-:Y:S01]  /*ca80*/  VIADD R0, R2.reuse, 0x40 ;  /* 0x0000004002007836 */ /* 0x040fe20000000000 */
[C---:B------:R-:W-:Y:S01]  /*ca90*/  @P2 IADD3 R0, R2.reuse, -0x40, RZ ;  /* 0xffffffc002002810 */ /* 0x040fe20007ffe0ff */
[----:B------:R-:W-:Y:S01]  /*caa0*/  @!UP0 UIMAD UR7, UR8, UR5, URZ ;  /* 0x00000005080782a4 */ /* 0x000fe2000f8e023f */
[-C--:B------:R-:W-:Y:S01]  /*cab0*/  IADD3 R6, R2, R4.reuse, RZ ;  /* 0x0000000402067210 */ /* 0x080fe20007ffe0ff */
[----:B--2---:R-:W1:Y:S01]  /*cac0*/  @P4 LDC R8, c[0x0][0x2e8] ;  /* 0x0000ba00ff084b82 */ /* 0x004e620000000800 */
[----:B------:R-:W-:Y:S01]  /*cad0*/  IADD3 R5, R3, R4, RZ ;  /* 0x0000000403057210 */ /* 0x000fe20007ffe0ff */
[----:B------:R-:W-:Y:S01]  /*cae0*/  UIMAD UR6, UR12, UR7, URZ ;  /* 0x000000070c0672a4 */ /* 0x000fe2000f8e023f */
[----:B------:R-:W-:Y:S01]  /*caf0*/  F2FP.F16.F32.PACK_AB R27, R27, R178 ;  /* 0x000000b21b1b723e */ /* 0x000fe200000000ff */
[----:B------:R-:W-:Y:S01]  /*cb00*/  STS [R6], R15 ;  /* 0x0000000f06007388 */ /* 0x000fe20000000800 */
[----:B------:R-:W-:Y:S01]  /*cb10*/  F2FP.F16.F32.PACK_AB R25, R25, R180 ;  /* 0x000000b41919723e */ /* 0x000fe200000000ff */
[----:B------:R-:W-:Y:S01]  /*cb20*/  @UP0 ULDC UR13, c[0x0][0x2c0] ;  /* 0x0000b000000d0ab9 */ /* 0x000fe20000000800 */
[----:B---3--:R-:W-:Y:S01]  /*cb30*/  IADD3 R2, R0, 0x400, RZ ;  /* 0x0000040000027810 */ /* 0x008fe20007ffe0ff */
[----:B------:R-:W-:Y:S01]  /*cb40*/  STS [R6+0x400], R14 ;  /* 0x0004000e06007388 */ /* 0x000fe20000000800 */
[----:B------:R-:W-:Y:S01]  /*cb50*/  F2FP.F16.F32.PACK_AB R24, R24, R182 ;  /* 0x000000b61818723e */ /* 0x000fe200000000ff */
[----:B------:R-:W-:Y:S01]  /*cb60*/  @!UP2 ULDC UR4, c[0x0][0x2c4] ;  /* 0x0000b1000004aab9 */ /* 0x000fe20000000800 */
[----:B------:R-:W-:Y:S01]  /*cb70*/  F2FP.F16.F32.PACK_AB R26, R26, R172 ;  /* 0x000000ac1a1a723e */ /* 0x000fe200000000ff */
[----:B------:R2:W-:Y:S01]  /*cb80*/  STS [R5], R13 ;  /* 0x0000000d05007388 */ /* 0x0005e20000000800 */
[----:B------:R-:W-:Y:S01]  /*cb90*/  F2FP.F16.F32.PACK_AB R32, R175, R32 ;  /* 0x00000020af20723e */ /* 0x000fe200000000ff */
[----:B------:R-:W-:Y:S01]  /*cba0*/  @!UP0 UMOV UR13, 0x1 ;  /* 0x00000001000d8882 */ /* 0x000fe20000000000 */
[----:B------:R-:W-:Y:S01]  /*cbb0*/  F2FP.F16.F32.PACK_AB R36, R36, R184 ;  /* 0x000000b82424723e */ /* 0x000fe200000000ff */
[----:B------:R-:W-:Y:S01]  /*cbc0*/  STS [R5+0x400], R21 ;  /* 0x0004001505007388 */ /* 0x000fe20000000800 */
[----:B------:R-:W-:Y:S01]  /*cbd0*/  F2FP.F16.F32.PACK_AB R35, R187, R35 ;  /* 0x00000023bb23723e */ /* 0x000fe200000000ff */
[----:B----4-:R-:W-:Y:S01]  /*cbe0*/  IMAD.IADD R3, R4, 0x1, R0 ;  /* 0x0000000104037824 */ /* 0x010fe200078e0200 */
[----:B------:R-:W-:Y:S01]  /*cbf0*/  F2FP.F16.F32.PACK_AB R34, R34, R192 ;  /* 0x000000c02222723e */ /* 0x000fe200000000ff */
[----:B------:R-:W-:Y:S01]  /*cc00*/  STS [R6+0x2000], R23 ;  /* 0x0020001706007388 */ /* 0x000fe20000000800 */
[----:B------:R-:W-:Y:S01]  /*cc10*/  F2FP.F16.F32.PACK_AB R33, R33, R194 ;  /* 0x000000c22121723e */ /* 0x000fe200000000ff */
[----:B------:R-:W-:Y:S01]  /*cc20*/  @!UP2 UIMAD UR4, UR12, UR4, URZ ;  /* 0x000000040c04a2a4 */ /* 0x000fe2000f8e023f */
[----:B------:R-:W-:Y:S01]  /*cc30*/  F2FP.F16.F32.PACK_AB R19, R19, R200 ;  /* 0x000000c81313723e */ /* 0x000fe200000000ff */
[----:B------:R3:W-:Y:S01]  /*cc40*/  STS [R6+0x2400], R22 ;  /* 0x0024001606007388 */ /* 0x0007e20000000800 */
[----:B------:R-:W-:Y:S01]  /*cc50*/  F2FP.F16.F32.PACK_AB R12, R12, R202 ;  /* 0x000000ca0c0c723e */ /* 0x000fe200000000ff */
[----:B------:R-:W-:Y:S01]  /*cc60*/  USEL UR6, UR6, URZ, UP2 ;  /* 0x0000003f06067287 */ /* 0x000fe20009000000 */
[----:B------:R-:W-:Y:S01]  /*cc70*/  F2FP.F16.F32.PACK_AB R31, R31, R188 ;  /* 0x000000bc1f1f723e */ /* 0x000fe200000000ff */
[----:B------:R-:W-:Y:S01]  /*cc80*/  STS [R5+0x2000], R30 ;  /* 0x0020001e05007388 */ /* 0x000fe20000000800 */
[----:B------:R-:W-:Y:S01]  /*cc90*/  F2FP.F16.F32.PACK_AB R20, R191, R20 ;  /* 0x00000014bf14723e */ /* 0x000fe200000000ff */
[----:B------:R-:W-:Y:S01]  /*cca0*/  UIMAD UR5, UR10, UR13, URZ ;  /* 0x0000000d0a0572a4 */ /* 0x000fe2000f8e023f */
[----:B------:R-:W-:Y:S01]  /*ccb0*/  F2FP.F16.F32.PACK_AB R11, R11, R196 ;  /* 0x000000c40b0b723e */ /* 0x000fe200000000ff */
[----:B------:R4:W-:Y:S01]  /*ccc0*/  STS [R5+0x2400], R29 ;  /* 0x0024001d05007388 */ /* 0x0009e20000000800 */
[----:B------:R-:W-:Y:S01]  /*ccd0*/  F2FP.F16.F32.PACK_AB R18, R199, R18 ;  /* 0x00000012c712723e */ /* 0x000fe200000000ff */
[----:B------:R-:W-:-:S02]  /*cce0*/  UIMAD UR8, UR11, UR8, UR6 ;  /* 0x000000080b0872a4 */ /* 0x000fc4000f8e0206 */
[----:B------:R-:W-:Y:S01]  /*ccf0*/  STS [R0], R28 ;  /* 0x0000001c00007388 */ /* 0x000fe20000000800 */
[----:B------:R-:W-:Y:S01]  /*cd00*/  USHF.L.U32 UR7, UR5, 0x7, URZ ;  /* 0x0000000705077899 */ /* 0x000fe2000800063f */
[----:B--2---:R-:W-:Y:S01]  /*cd10*/  MOV R13, 0x7f800000 ;  /* 0x7f800000000d7802 */ /* 0x004fe20000000f00 */
[----:B------:R-:W-:Y:S01]  /*cd20*/  @!UP2 UMOV UR16, UR4 ;  /* 0x000000040010ac82 */ /* 0x000fe20008000000 */
[----:B------:R-:W-:Y:S01]  /*cd30*/  STS [R0+0x400], R27 ;  /* 0x0004001b00007388 */ /* 0x000fe20000000800 */
[----:B------:R-:W-:Y:S02]  /*cd40*/  USHF.R.S32.HI UR6, URZ, 0x1f, UR8 ;  /* 0x0000001f3f067899 */ /* 0x000fe40008011408 */
[----:B------:R-:W-:Y:S02]  /*cd50*/  @!UP2 USHF.R.S32.HI UR17, URZ, 0x1f, UR4 ;  /* 0x0000001f3f11a899 */ /* 0x000fe40008011404 */
[----:B------:R-:W-:Y:S02]  /*cd60*/  USHF.R.S32.HI UR5, URZ, 0x1f, UR7 ;  /* 0x0000001f3f057899 */ /* 0x000fe40008011407 */
[----:B------:R-:W-:Y:S01]  /*cd70*/  UIADD3 UR8, UP1, UP0, UR7, UR16, UR8 ;  /* 0x0000001007087290 */ /* 0x000fe2000f83e008 */
[C---:B---3--:R-:W-:Y:S01]  /*cd80*/  IADD3 R6, R7.reuse, R2, R4 ;  /* 0x0000000207067210 */ /* 0x048fe20007ffe004 */
[----:B------:R-:W2:Y:S01]  /*cd90*/  LDC.64 R22, c[0x0][0x290] ;  /* 0x0000a400ff167b82 */ /* 0x000ea20000000a00 */
[----:B------:R-:W-:Y:S01]  /*cda0*/  IADD3 R2, R7, R0, RZ ;  /* 0x0000000007027210 */ /* 0x000fe20007ffe0ff */
[----:B------:R-:W-:Y:S01]  /*cdb0*/  UIADD3.X UR16, UR5, UR17, UR6, UP1, UP0 ;  /* 0x0000001105107290 */ /* 0x000fe20008fe0406 */
[----:B------:R-:W-:Y:S02]  /*cdc0*/  @P4 MUFU.LG2 R7, R37 ;  /* 0x0000002500074308 */ /* 0x000fe40000000c00 */
[----:B------:R-:W-:Y:S01]  /*cdd0*/  IADD3 R4, R4, R2, RZ ;  /* 0x0000000204047210 */ /* 0x000fe20007ffe0ff */
[----:B------:R-:W-:Y:S02]  /*cde0*/  STS [R2], R25 ;  /* 0x0000001902007388 */ /* 0x000fe40000000800 */
[----:B----4-:R-:W3:Y:S02]  /*cdf0*/  @P3 LDC R5, c[0x0][0x2e8] ;  /* 0x0000ba00ff053b82 */ /* 0x010ee40000000800 */
[----:B------:R4:W-:Y:S04]  /*ce00*/  STS [R2+0x400], R24 ;  /* 0x0004001802007388 */ /* 0x0009e80000000800 */
[----:B------:R-:W-:Y:S04]  /*ce10*/  STS [R0+0x2000], R26 ;  /* 0x0020001a00007388 */ /* 0x000fe80000000800 */
[----:B------:R1:W-:Y:S04]  /*ce20*/  STS [R0+0x2400], R32 ;  /* 0x0024002000007388 */ /* 0x0003e80000000800 */
[----:B------:R-:W-:Y:S04]  /*ce30*/  STS [R2+0x2000], R36 ;  /* 0x0020002402007388 */ /* 0x000fe80000000800 */
[----:B------:R2:W-:Y:S04]  /*ce40*/  STS [R2+0x2400], R35 ;  /* 0x0024002302007388 */ /* 0x0005e80000000800 */
[----:B------:R-:W-:Y:S04]  /*ce50*/  STS [R3], R34 ;  /* 0x0000002203007388 */ /* 0x000fe80000000800 */
[----:B------:R-:W-:Y:S01]  /*ce60*/  STS [R3+0x400], R33 ;  /* 0x0004002103007388 */ /* 0x000fe20000000800 */
[----:B----4-:R-:W4:Y:S03]  /*ce70*/  LDC.64 R24, c[0x0][0x2a0] ;  /* 0x0000a800ff187b82 */ /* 0x010f260000000a00 */
[----:B------:R3:W-:Y:S04]  /*ce80*/  STS [R4], R19 ;  /* 0x0000001304007388 */ /* 0x0007e80000000800 */
[----:B------:R3:W-:Y:S01]  /*ce90*/  STS [R6], R12 ;  /* 0x0000000c06007388 */ /* 0x0007e20000000800 */
[----:B-1----:R-:W1:Y:S03]  /*cea0*/  @P5 MUFU.LG2 R0, R38 ;  /* 0x0000002600005308 */ /* 0x002e660000000c00 */
[----:B------:R-:W-:Y:S04]  /*ceb0*/  STS [R3+0x2000], R31 ;  /* 0x0020001f03007388 */ /* 0x000fe80000000800 */
[----:B------:R4:W-:Y:S01]  /*cec0*/  STS [R3+0x2400], R20 ;  /* 0x0024001403007388 */ /* 0x0009e20000000800 */
[----:B--2---:R-:W2:Y:S03]  /*ced0*/  @P5 LDC R2, c[0x0][0x2e8] ;  /* 0x0000ba00ff025b82 */ /* 0x004ea60000000800 */
[----:B------:R2:W-:Y:S04]  /*cee0*/  STS [R4+0x2000], R11 ;  /* 0x0020000b04007388 */ /* 0x0005e80000000800 */
[----:B------:R2:W-:Y:S01]  /*cef0*/  STS [R6+0x2000], R18 ;  /* 0x0020001206007388 */ /* 0x0005e20000000800 */
[----:B-1----:R-:W-:Y:S01]  /*cf00*/  @P5 FMUL.FTZ R0, R0, 0.69314718246459960938 ;  /* 0x3f31721800005820 */ /* 0x002fe20000410000 */
[----:B---3--:R-:W-:-:S02]  /*cf10*/  MOV R19, 0x7f800000 ;  /* 0x7f80000000137802 */ /* 0x008fc40000000f00 */
[----:B------:R-:W-:Y:S01]  /*cf20*/  SHF.L.U32 R12, R41, 0x3, RZ ;  /* 0x00000003290c7819 */ /* 0x000fe200000006ff */
[----:B----4-:R-:W1:Y:S01]  /*cf30*/  @P0 MUFU.LG2 R3, R40 ;  /* 0x0000002800030308 */ /* 0x010e620000000c00 */
[----:B------:R-:W-:Y:S01]  /*cf40*/  MOV R20, 0x7f800000 ;  /* 0x7f80000000147802 */ /* 0x000fe20000000f00 */
[----:B--2--5:R-:W-:Y:S01]  /*cf50*/  @P5 FFMA.FTZ R20, R136, R2, R0 ;  /* 0x0000000288145223 */ /* 0x024fe20000010000 */
[----:B------:R-:W-:Y:S01]  /*cf60*/  @P4 FMUL.FTZ R0, R7, 0.69314718246459960938 ;  /* 0x3f31721807004820 */ /* 0x000fe20000410000 */
[----:B------:R-:W2:Y:S03]  /*cf70*/  @P0 LDC R4, c[0x0][0x2e8] ;  /* 0x0000ba00ff040b82 */ /* 0x000ea60000000800 */
[----:B------:R-:W-:Y:S01]  /*cf80*/  @P4 FFMA.FTZ R19, R135, R8, R0 ;  /* 0x0000000887134223 */ /* 0x000fe20000010000 */
[----:B------:R-:W3:Y:S01]  /*cf90*/  @P3 MUFU.LG2 R6, R39 ;  /* 0x0000002700063308 */ /* 0x000ee20000000c00 */
[----:B------:R-:W-:Y:S01]  /*cfa0*/  MOV R18, 0x7f800000 ;  /* 0x7f80000000127802 */ /* 0x000fe20000000f00 */
[----:B-1----:R-:W-:Y:S01]  /*cfb0*/  @P0 FMUL.FTZ R0, R3, 0.69314718246459960938 ;  /* 0x3f31721803000820 */ /* 0x002fe20000410000 */
[----:B---3--:R-:W-:-:S03]  /*cfc0*/  @P3 FMUL.FTZ R2, R6, 0.69314718246459960938 ;  /* 0x3f31721806023820 */ /* 0x008fc60000410000 */
[----:B--2---:R-:W-:Y:S01]  /*cfd0*/  @P0 FFMA.FTZ R18, R132, R4, R0 ;  /* 0x0000000484120223 */ /* 0x004fe20000010000 */
[----:B------:R-:W-:Y:S01]  /*cfe0*/  @P3 FFMA.FTZ R13, R134, R5, R2 ;  /* 0x00000005860d3223 */ /* 0x000fe20000010002 */
[----:B------:R-:W-:Y:S06]  /*cff0*/  BAR.SYNC.DEFER_BLOCKING 0x0 ;  /* 0x0000000000007b1d */ /* 0x000fec0000010000 */
[----:B------:R-:W-:Y:S05]  /*d000*/  @P6 BRA `(.L_x_7) ;  /* 0x0000000000c86947 */ /* 0x000fea0003800000 */
[----:B------:R-:W1:Y:S01]  /*d010*/  S2R R3, SR_TID.X ;  /* 0x0000000000037919 */ /* 0x000e620000002100 */
[----:B------:R-:W-:Y:S01]  /*d020*/  UIMAD UR4, UR10, -0x80, UR9 ;  /* 0xffffff800a0478a4 */ /* 0x000fe2000f8e0209 */
[----:B-1----:R-:W-:-:S04]  /*d030*/  SHF.R.S32.HI R2, RZ, 0x1f, R3 ;  /* 0x0000001fff027819 */ /* 0x002fc80000011403 */
[----:B------:R-:W-:-:S04]  /*d040*/  LEA.HI R2, R2, R3, RZ, 0x5 ;  /* 0x0000000302027211 */ /* 0x000fc800078f28ff */
[----:B------:R-:W-:Y:S02]  /*d050*/  LOP3.LUT R0, R2, 0xffffffe0, RZ, 0xc0, !PT ;  /* 0xffffffe002007812 */ /* 0x000fe400078ec0ff */
[--C-:B------:R-:W-:Y:S02]  /*d060*/  SHF.R.S32.HI R4, RZ, 0x5, R2.reuse ;  /* 0x00000005ff047819 */ /* 0x100fe40000011402 */
[----:B------:R-:W-:Y:S01]  /*d070*/  SHF.R.S32.HI R2, RZ, 0x1f, R2 ;  /* 0x0000001fff027819 */ /* 0x000fe20000011402 */
[----:B------:R-:W-:-:S03]  /*d080*/  IMAD.IADD R0, R3, 0x1, -R0 ;  /* 0x0000000103007824 */ /* 0x000fc600078e0a00 */
[----:B------:R-:W-:Y:S02]  /*d090*/  LEA.HI R2, R2, R4, RZ, 0x2 ;  /* 0x0000000402027211 */ /* 0x000fe400078f10ff */
[----:B------:R-:W-:Y:S02]  /*d0a0*/  SHF.R.S32.HI R3, RZ, 0x1f, R0 ;  /* 0x0000001fff037819 */ /* 0x000fe40000011400 */
[----:B------:R-:W-:Y:S02]  /*d0b0*/  LOP3.LUT R2, R2, 0xfffffffc, RZ, 0xc0, !PT ;  /* 0xfffffffc02027812 */ /* 0x000fe400078ec0ff */
[----:B------:R-:W-:-:S03]  /*d0c0*/  LEA.HI R3, R3, R0, RZ, 0x2 ;  /* 0x0000000003037211 */ /* 0x000fc600078f10ff */
[----:B------:R-:W-:Y:S01]  /*d0d0*/  IMAD.IADD R0, R4, 0x1, -R2 ;  /* 0x0000000104007824 */ /* 0x000fe200078e0a02 */
[----:B------:R-:W-:-:S05]  /*d0e0*/  SHF.R.S32.HI R2, RZ, 0x2, R3 ;  /* 0x00000002ff027819 */ /* 0x000fca0000011403 */
[----:B------:R-:W-:-:S04]  /*d0f0*/  IMAD R0, R0, 0x10, R2 ;  /* 0x0000001000007824 */ /* 0x000fc800078e0202 */
[C---:B------:R-:W-:Y:S01]  /*d100*/  VIADD R2, R0.reuse, 0x8 ;  /* 0x0000000800027836 */ /* 0x040fe20000000000 */
[C---:B------:R-:W-:Y:S01]  /*d110*/  ISETP.GE.AND P6, PT, R0.reuse, UR4, PT ;  /* 0x0000000400007c0c */ /* 0x040fe2000bfc6270 */
[C---:B------:R-:W-:Y:S02]  /*d120*/  VIADD R5, R0.reuse, 0x40 ;  /* 0x0000004000057836 */ /* 0x040fe40000000000 */
[----:B------:R-:W-:Y:S01]  /*d130*/  VIADD R4, R0, 0x48 ;  /* 0x0000004800047836 */ /* 0x000fe20000000000 */
[----:B------:R-:W-:Y:S02]  /*d140*/  ISETP.GE.AND P5, PT, R2, UR4, PT ;  /* 0x0000000402007c0c */ /* 0x000fe4000bfa6270 */
[----:B------:R-:W-:Y:S02]  /*d150*/  ISETP.GE.AND P4, PT, R5, UR4, PT ;  /* 0x0000000405007c0c */ /* 0x000fe4000bf86270 */
[----:B------:R-:W-:-:S05]  /*d160*/  ISETP.GE.AND P3, PT, R4, UR4, PT ;  /* 0x0000000404007c0c */ /* 0x000fca000bf66270 */
[----:B------:R-:W1:Y:S01]  /*d170*/  @!P6 LDC.64 R10, c[0x0][0x2b0] ;  /* 0x0000ac00ff0aeb82 */ /* 0x000e620000000a00 */
[----:B------:R-:W-:-:S03]  /*d180*/  @!P6 IMAD R3, R0, UR13, RZ ;  /* 0x0000000d0003ec24 */ /* 0x000fc6000f8e02ff */
[----:B------:R-:W-:Y:S02]  /*d190*/  @!P5 IMAD R2, R2, UR13, RZ ;  /* 0x0000000d0202dc24 */ /* 0x000fe4000f8e02ff */
[----:B------:R-:W-:Y:S01]  /*d1a0*/  @!P6 IADD3 R0, P0, R3, UR8, RZ ;  /* 0x000000080300ec10 */ /* 0x000fe2000ff1e0ff */
[----:B------:R-:W-:Y:S01]  /*d1b0*/  @!P4 IMAD R5, R5, UR13, RZ ;  /* 0x0000000d0505cc24 */ /* 0x000fe2000f8e02ff */
[----:B------:R-:W2:Y:S02]  /*d1c0*/  @!P5 LDC.64 R8, c[0x0][0x2b0] ;  /* 0x0000ac00ff08db82 */ /* 0x000ea40000000a00 */
[----:B------:R-:W-:Y:S01]  /*d1d0*/  @!P6 LEA.HI.X.SX32 R6, R3, UR16, 0x1, P0 ;  /* 0x000000100306ec11 */ /* 0x000fe200080f0eff */
[----:B------:R-:W-:Y:S01]  /*d1e0*/  @!P3 IMAD R3, R4, UR13, RZ ;  /* 0x0000000d0403bc24 */ /* 0x000fe2000f8e02ff */
[----:B------:R-:W-:-:S04]  /*d1f0*/  @!P5 IADD3 R7, P0, R2, UR8, RZ ;  /* 0x000000080207dc10 */ /* 0x000fc8000ff1e0ff */
[----:B------:R-:W3:Y:S01]  /*d200*/  @!P4 LDC.64 R14, c[0x0][0x2b0] ;  /* 0x0000ac00ff0ecb82 */ /* 0x000ee20000000a00 */
[----:B------:R-:W-:-:S07]  /*d210*/  @!P5 LEA.HI.X.SX32 R2, R2, UR16, 0x1, P0 ;  /* 0x000000100202dc11 */ /* 0x000fce00080f0eff */
[----:B------:R-:W4:Y:S01]  /*d220*/  @!P3 LDC.64 R16, c[0x0][0x2b0] ;  /* 0x0000ac00ff10bb82 */ /* 0x000f220000000a00 */
[----:B-1----:R-:W-:-:S04]  /*d230*/  @!P6 LEA R10, P1, R0, R10, 0x2 ;  /* 0x0000000a000ae211 */ /* 0x002fc800078210ff */
[----:B------:R-:W-:Y:S02]  /*d240*/  @!P6 LEA.HI.X R11, R0, R11, R6, 0x2, P1 ;  /* 0x0000000b000be211 */ /* 0x000fe400008f1406 */
[----:B------:R-:W-:Y:S02]  /*d250*/  @!P4 IADD3 R0, P1, R5, UR8, RZ ;  /* 0x000000080500cc10 */ /* 0x000fe4000ff3e0ff */
[----:B--2---:R-:W-:Y:S01]  /*d260*/  @!P5 LEA R6, P2, R7, R8, 0x2 ;  /* 0x000000080706d211 */ /* 0x004fe200078410ff */
[----:B------:R1:W-:Y:S01]  /*d270*/  @!P6 STG.E desc[UR14][R10.64], R20 ;  /* 0x000000140a00e986 */ /* 0x0003e2000c10190e */
[----:B------:R-:W-:Y:S02]  /*d280*/  @!P3 IADD3 R8, P0, R3, UR8, RZ ;  /* 0x000000080308bc10 */ /* 0x000fe4000ff1e0ff */
[----:B------:R-:W-:Y:S02]  /*d290*/  @!P4 LEA.HI.X.SX32 R5, R5, UR16, 0x1, P1 ;  /* 0x000000100505cc11 */ /* 0x000fe400088f0eff */
[----:B------:R-:W-:-:S02]  /*d2a0*/  @!P5 LEA.HI.X R7, R7, R9, R2, 0x2, P2 ;  /* 0x000000090707d211 */ /* 0x000fc400010f1402 */
[----:B------:R-:W-:Y:S02]  /*d2b0*/  @!P3 LEA.HI.X.SX32 R3, R3, UR16, 0x1, P0 ;  /* 0x000000100303bc11 */ /* 0x000fe400080f0eff */
[C---:B---3--:R-:W-:Y:S01]  /*d2c0*/  @!P4 LEA R4, P1, R0.reuse, R14, 0x2 ;  /* 0x0000000e0004c211 */ /* 0x048fe200078210ff */
[----:B------:R1:W-:Y:S03]  /*d2d0*/  @!P5 STG.E desc[UR14][R6.64], R19 ;  /* 0x000000130600d986 */ /* 0x0003e6000c10190e */
[----:B------:R-:W-:Y:S02]  /*d2e0*/  @!P4 LEA.HI.X R5, R0, R15, R5, 0x2, P1 ;  /* 0x0000000f0005c211 */ /* 0x000fe400008f1405 */
[----:B----4-:R-:W-:-:S03]  /*d2f0*/  @!P3 LEA R2, P0, R8, R16, 0x2 ;  /* 0x000000100802b211 */ /* 0x010fc600078010ff */
[----:B------:R1:W-:Y:S01]  /*d300*/  @!P4 STG.E desc[UR14][R4.64], R13 ;  /* 0x0000000d0400c986 */ /* 0x0003e2000c10190e */
[----:B------:R-:W-:-:S05]  /*d310*/  @!P3 LEA.HI.X R3, R8, R17, R3, 0x2, P0 ;  /* 0x000000110803b211 */ /* 0x000fca00000f1403 */
[----:B------:R1:W-:Y:S04]  /*d320*/  @!P3 STG.E desc[UR14][R2.64], R18 ;  /* 0x000000120200b986 */ /* 0x0003e8000c10190e */
.L_x_7:
[----:B------:R-:W-:Y:S05]  /*d330*/  BSYNC B0 ;  /* 0x0000000000007941 */ /* 0x000fea0003800000 */
.L_x_6:
[----:B-1----:R-:W1:Y:S01]  /*d340*/  S2R R7, SR_CTAID.X ;  /* 0x0000000000077919 */ /* 0x002e620000002500 */
[----:B------:R-:W-:Y:S01]  /*d350*/  USHF.R.S32.HI UR4, URZ, 0x1f, UR12 ;  /* 0x0000001f3f047899 */ /* 0x000fe2000801140c */
[----:B------:R-:W-:Y:S01]  /*d360*/  SHF.R.S32.HI R13, RZ, 0x1f, R12 ;  /* 0x0000001fff0d7819 */ /* 0x000fe2000001140c */
[----:B------:R-:W-:Y:S01]  /*d370*/  ULDC.64 UR6, c[0x0][0x298] ;  /* 0x0000a60000067ab9 */ /* 0x000fe20000000a00 */
[----:B------:R-:W-:Y:S01]  /*d380*/  SHF.R.S32.HI R4, RZ, 0x3, R42 ;  /* 0x00000003ff047819 */ /* 0x000fe2000001142a */
[----:B------:R-:W2:Y:S02]  /*d390*/  LDS.128 R44, [R242] ;  /* 0x00000000f22c7984 */ /* 0x000ea40000000c00 */
[C---:B------:R-:W-:Y:S01]  /*d3a0*/  IMAD R0, R22.reuse, UR4, RZ ;  /* 0x0000000416007c24 */ /* 0x040fe2000f8e02ff */
[----:B------:R-:W-:Y:S01]  /*d3b0*/  USHF.R.S32.HI UR4, URZ, 0x1f, UR11 ;  /* 0x0000001f3f047899 */ /* 0x000fe2000801140b */
[----:B------:R-:W-:Y:S01]  /*d3c0*/  IMAD.WIDE.U32 R2, R22, UR12, R12 ;  /* 0x0000000c16027c25 */ /* 0x000fe2000f8e000c */
[----:B------:R-:W-:Y:S01]  /*d3d0*/  SHF.R.S32.HI R5, RZ, 0x1f, R4 ;  /* 0x0000001fff057819 */ /* 0x000fe20000011404 */
[----:B------:R-:W3:Y:S02]  /*d3e0*/  LDS.128 R40, [R242+0x800] ;  /* 0x00080000f2287984 */ /* 0x000ee40000000c00 */
[----:B------:R-:W-:-:S02]  /*d3f0*/  IMAD R0, R23, UR12, R0 ;  /* 0x0000000c17007c24 */ /* 0x000fc4000f8e0200 */
[C---:B------:R-:W-:Y:S01]  /*d400*/  IMAD R6, R24.reuse, UR4, RZ ;  /* 0x0000000418067c24 */ /* 0x040fe2000f8e02ff */
[----:B------:R-:W4:Y:S01]  /*d410*/  LDS.128 R32, [R242+0x1000] ;  /* 0x00100000f2207984 */ /* 0x000f220000000c00 */
[----:B------:R-:W-:Y:S01]  /*d420*/  IMAD.IADD R3, R3, 0x1, R0 ;  /* 0x0000000103037824 */ /* 0x000fe200078e0200 */
[----:B------:R-:W-:Y:S01]  /*d430*/  ULDC.64 UR4, c[0x0][0x280] ;  /* 0x0000a00000047ab9 */ /* 0x000fe20000000a00 */
[----:B------:R-:W-:Y:S01]  /*d440*/  IMAD R6, R25, UR11, R6 ;  /* 0x0000000b19067c24 */ /* 0x000fe2000f8e0206 */
[----:B------:R-:W5:Y:S01]  /*d450*/  LDS.128 R36, [R242+0x1800] ;  /* 0x00180000f2247984 */ /* 0x000f620000000c00 */
[----:B------:R-:W-:-:S03]  /*d460*/  IMAD.WIDE.U32 R2, R24, UR11, R2 ;  /* 0x0000000b18027c25 */ /* 0x000fc6000f8e0002 */
[----:B------:R-:W5:Y:S01]  /*d470*/  LDS.128 R28, [R242+0x2000] ;  /* 0x00200000f21c7984 */ /* 0x000f620000000c00 */
[----:B------:R-:W-:-:S03]  /*d480*/  IMAD.IADD R3, R3, 0x1, R6 ;  /* 0x0000000103037824 */ /* 0x000fc600078e0206 */
[----:B------:R-:W5:Y:S01]  /*d490*/  LDS.128 R24, [R242+0x2800] ;  /* 0x00280000f2187984 */ /* 0x000f620000000c00 */
[----:B-1----:R-:W-:-:S03]  /*d4a0*/  IMAD.WIDE R4, R7, 0x80, R4 ;  /* 0x0000008007047825 */ /* 0x002fc600078e0204 */
[----:B------:R-:W1:Y:S01]  /*d4b0*/  LDS.128 R20, [R242+0x3000] ;  /* 0x00300000f2147984 */ /* 0x000e620000000c00 */
[----:B------:R-:W-:-:S03]  /*d4c0*/  IMAD R0, R5, UR6, RZ ;  /* 0x0000000605007c24 */ /* 0x000fc6000f8e02ff */
[----:B------:R-:W1:Y:S01]  /*d4d0*/  LDS.128 R16, [R242+0x3800] ;  /* 0x00380000f2107984 */ /* 0x000e620000000c00 */
[----:B------:R-:W-:-:S04]  /*d4e0*/  IMAD.WIDE.U32 R2, R4, UR6, R2 ;  /* 0x0000000604027c25 */ /* 0x000fc8000f8e0002 */
[----:B------:R-:W-:Y:S01]  /*d4f0*/  IMAD R0, R4, UR7, R0 ;  /* 0x0000000704007c24 */ /* 0x000fe2000f8e0200 */
[----:B------:R-:W-:Y:S01]  /*d500*/  LEA R12, P0, R2, UR4, 0x1 ;  /* 0x00000004020c7c11 */ /* 0x000fe2000f8008ff */
[----:B------:R-:W-:Y:S02]  /*d510*/  USHF.L.U32 UR4, UR6, 0x5, URZ ;  /* 0x0000000506047899 */ /* 0x000fe4000800063f */
[----:B------:R-:W-:Y:S01]  /*d520*/  IMAD.IADD R0, R3, 0x1, R0 ;  /* 0x0000000103007824 */ /* 0x000fe200078e0200 */
[----:B------:R-:W-:-:S04]  /*d530*/  USHF.L.U64.HI UR6, UR6, 0x5, UR7 ;  /* 0x0000000506067899 */ /* 0x000fc80008010207 */
[----:B------:R-:W-:Y:S02]  /*d540*/  LEA.HI.X R13, R2, UR5, R0, 0x1, P0 ;  /* 0x00000005020d7c11 */ /* 0x000fe400080f0c00 */
[----:B------:R-:W-:-:S03]  /*d550*/  IADD3 R2, P0, R12, UR4, RZ ;  /* 0x000000040c027c10 */ /* 0x000fc6000ff1e0ff */
[----:B--2---:R-:W-:Y:S01]  /*d560*/  STG.E.128 desc[UR14][R12.64], R44 ;  /* 0x0000002c0c007986 */ /* 0x004fe2000c101d0e */
[----:B------:R-:W-:Y:S02]  /*d570*/  IADD3.X R3, R13, UR6, RZ, P0, !PT ;  /* 0x000000060d037c10 */ /* 0x000fe400087fe4ff */
[----:B------:R-:W-:-:S03]  /*d580*/  IADD3 R10, P0, R2, UR4, RZ ;  /* 0x00000004020a7c10 */ /* 0x000fc6000ff1e0ff */
[----:B---3--:R2:W-:Y:S01]  /*d590*/  STG.E.128 desc[UR14][R2.64], R40 ;  /* 0x0000002802007986 */ /* 0x0085e2000c101d0e */
[----:B------:R-:W-:Y:S02]  /*d5a0*/  IADD3.X R11, R3, UR6, RZ, P0, !PT ;  /* 0x00000006030b7c10 */ /* 0x000fe400087fe4ff */
[----:B------:R-:W-:-:S03]  /*d5b0*/  IADD3 R8, P0, R10, UR4, RZ ;  /* 0x000000040a087c10 */ /* 0x000fc6000ff1e0ff */
[----:B----4-:R3:W-:Y:S01]  /*d5c0*/  STG.E.128 desc[UR14][R10.64], R32 ;  /* 0x000000200a007986 */ /* 0x0107e2000c101d0e */
[----:B------:R-:W-:Y:S02]  /*d5d0*/  IADD3.X R9, R11, UR6, RZ, P0, !PT ;  /* 0x000000060b097c10 */ /* 0x000fe400087fe4ff */
[----:B------:R-:W-:-:S03]  /*d5e0*/  IADD3 R6, P0, R8, UR4, RZ ;  /* 0x0000000408067c10 */ /* 0x000fc6000ff1e0ff */
[----:B-----5:R-:W-:Y:S01]  /*d5f0*/  STG.E.128 desc[UR14][R8.64], R36 ;  /* 0x0000002408007986 */ /* 0x020fe2000c101d0e */
[----:B------:R-:W-:Y:S02]  /*d600*/  IADD3.X R7, R9, UR6, RZ, P0, !PT ;  /* 0x0000000609077c10 */ /* 0x000fe400087fe4ff */
[----:B------:R-:W-:-:S03]  /*d610*/  IADD3 R4, P0, R6, UR4, RZ ;  /* 0x0000000406047c10 */ /* 0x000fc6000ff1e0ff */
[----:B------:R-:W-:Y:S01]  /*d620*/  STG.E.128 desc[UR14][R6.64], R28 ;  /* 0x0000001c06007986 */ /* 0x000fe2000c101d0e */
[----:B------:R-:W-:-:S05]  /*d630*/  IADD3.X R5, R7, UR6, RZ, P0, !PT ;  /* 0x0000000607057c10 */ /* 0x000fca00087fe4ff */
[----:B------:R-:W-:Y:S01]  /*d640*/  STG.E.128 desc[UR14][R4.64], R24 ;  /* 0x0000001804007986 */ /* 0x000fe2000c101d0e */
[----:B--2---:R-:W-:-:S04]  /*d650*/  IADD3 R2, P0, R4, UR4, RZ ;  /* 0x0000000404027c10 */ /* 0x004fc8000ff1e0ff */
[----:B------:R-:W-:Y:S02]  /*d660*/  IADD3.X R3, R5, UR6, RZ, P0, !PT ;  /* 0x0000000605037c10 */ /* 0x000fe400087fe4ff */
[----:B---3--:R-:W-:-:S03]  /*d670*/  IADD3 R10, P0, R2, UR4, RZ ;  /* 0x00000004020a7c10 */ /* 0x008fc6000ff1e0ff */
[----:B-1----:R-:W-:Y:S01]  /*d680*/  STG.E.128 desc[UR14][R2.64], R20 ;  /* 0x0000001402007986 */ /* 0x002fe2000c101d0e */
[----:B------:R-:W-:-:S05]  /*d690*/  IADD3.X R11, R3, UR6, RZ, P0, !PT ;  /* 0x00000006030b7c10 */ /* 0x000fca00087fe4ff */
[----:B------:R-:W-:Y:S01]  /*d6a0*/  STG.E.128 desc[UR14][R10.64], R16 ;  /* 0x000000100a007986 */ /* 0x000fe2000c101d0e */
[----:B------:R-:W-:Y:S05]  /*d6b0*/  EXIT ;  /* 0x000000000000794d */ /* 0x000fea0003800000 */
.L_x_0:
[----:B------:R-:W-:Y:S01]  /*d6c0*/  SHF.R.S32.HI R6, RZ, 0x1f, R241 ;  /* 0x0000001fff067819 */ /* 0x000fe200000114f1 */
[----:B------:R-:W1:Y:S01]  /*d6d0*/  S2R R5, SR_CTAID.X ;  /* 0x0000000000057919 */ /* 0x000e620000002500 */
[----:B------:R-:W-:Y:S01]  /*d6e0*/  SHF.R.S32.HI R0, RZ, 0x1f, R23 ;  /* 0x0000001fff007819 */ /* 0x000fe20000011417 */
[----:B------:R-:W-:Y:S01]  /*d6f0*/  ULDC.U8 UR8, c[0x0][0x3d9] ;  /* 0x0000f64000087ab9 */ /* 0x000fe20000000000 */
[----:B------:R-:W-:Y:S01]  /*d700*/  LEA.HI R6, R6, R241, RZ, 0x3 ;  /* 0x000000f106067211 */ /* 0x000fe200078f18ff */
[----:B------:R-:W-:Y:S01]  /*d710*/  ULDC.64 UR4, c[0x0][0x290] ;  /* 0x0000a40000047ab9 */ /* 0x000fe20000000a00 */
[----:B------:R-:W-:Y:S01]  /*d720*/  UISETP.NE.AND UP1, UPT, UR8, URZ, UPT ;  /* 0x0000003f0800728c */ /* 0x000fe2000bf25270 */
[----:B------:R-:W-:Y:S01]  /*d730*/  IMAD R0, R0, UR4, RZ ;  /* 0x0000000400007c24 */ /* 0x000fe2000f8e02ff */
[----:B------:R-:W-:Y:S01]  /*d740*/  LOP3.LUT R2, R6, 0x1ffffff8, RZ, 0xc0, !PT ;  /* 0x1ffffff806027812 */ /* 0x000fe200078ec0ff */
[----:B------:R-:W-:Y:S01]  /*d750*/  ULDC.U8 UR10, c[0x0][0x3d8] ;  /* 0x0000f600000a7ab9 */ /* 0x000fe20000000000 */
[----:B------:R-:W-:Y:S01]  /*d760*/  SHF.R.S32.HI R4, RZ, 0x1f, R25 ;  /* 0x0000001fff047819 */ /* 0x000fe20000011419 */
[----:B------:R-:W-:Y:S01]  /*d770*/  IMAD R0, R23, UR5, R0 ;  /* 0x0000000517007c24 */ /* 0x000fe2000f8e0200 */
[----:B------:R-:W-:Y:S01]  /*d780*/  SHF.R.S32.HI R6, RZ, 0x3, R6 ;  /* 0x00000003ff067819 */ /* 0x000fe20000011406 */
[----:B------:R-:W-:Y:S01]  /*d790*/  IMAD.IADD R2, R241, 0x1, -R2 ;  /* 0x00000001f1027824 */ /* 0x000fe200078e0a02 */
[----:B------:R-:W-:Y:S01]  /*d7a0*/  ISETP.NE.AND P1, PT, RZ, UR10, PT ;  /* 0x0000000aff007c0c */ /* 0x000fe2000bf25270 */
[C---:B------:R-:W-:Y:S01]  /*d7b0*/  IMAD R10, R23.reuse, UR19, RZ ;  /* 0x00000013170a7c24 */ /* 0x040fe2000f8e02ff */
[----:B------:R-:W-:Y:S01]  /*d7c0*/  SHF.R.S32.HI R7, RZ, 0x1f, R6 ;  /* 0x0000001fff077819 */ /* 0x000fe20000011406 */
[----:B------:R-:W-:Y:S01]  /*d7d0*/  IMAD.SHL.U32 R2, R2, 0x8, RZ ;  /* 0x0000000802027824 */ /* 0x000fe200078e00ff */
[----:B------:R-:W-:Y:S01]  /*d7e0*/  @!UP1 UISETP.NE.AND UP0, UPT, UR10, URZ, UPT ;  /* 0x0000003f0a00928c */ /* 0x000fe2000bf05270 */
[----:B------:R-:W-:Y:S01]  /*d7f0*/  ISETP.EQ.AND P1, PT, RZ, UR8, P1 ;  /* 0x00000008ff007c0c */ /* 0x000fe20008f22270 */
[----:B------:R-:W-:Y:S01]  /*d800*/  @UP1 ULDC UR9, c[0x0][0x2c0] ;  /* 0x0000b00000091ab9 */ /* 0x000fe20000000800 */
[----:B------:R-:W-:Y:S01]  /*d810*/  @!UP1 ULDC UR6, c[0x0][0x2e4] ;  /* 0x0000b90000069ab9 */ /* 0x000fe20000000800 */
[--C-:B------:R-:W-:Y:S01]  /*d820*/  SHF.R.S32.HI R3, RZ, 0x1f, R2.reuse ;  /* 0x0000001fff037819 */ /* 0x100fe20000011402 */
[----:B------:R-:W-:Y:S01]  /*d830*/  @UP1 UIMAD UR9, UR19, UR9, URZ ;  /* 0x00000009130912a4 */ /* 0x000fe2000f8e023f */
[----:B------:R-:W-:Y:S01]  /*d840*/  BSSY B0, `(.L_x_8) ;  /* 0x000004c000007945 */ /* 0x000fe20003800000 */
[----:B------:R-:W-:Y:S01]  /*d850*/  @!UP1 USEL UR9, UR19, UR6, !UP0 ;  /* 0x0000000613099287 */ /* 0x000fe2000c000000 */
[----:B------:R-:W-:Y:S01]  /*d860*/  IMAD.WIDE.U32 R2, R23, UR4, R2 ;  /* 0x0000000417027c25 */ /* 0x000fe2000f8e0002 */
[----:B------:R-:W-:Y:S01]  /*d870*/  ULDC.64 UR4, c[0x0][0x2a0] ;  /* 0x0000a80000047ab9 */ /* 0x000fe20000000a00 */
[----:B------:R-:W-:Y:S01]  /*d880*/  ULDC.64 UR6, c[0x0][0x298] ;  /* 0x0000a60000067ab9 */ /* 0x000fe20000000a00 */
[----:B------:R-:W-:Y:S01]  /*d890*/  @UP1 UMOV UR11, 0x1 ;  /* 0x00000001000b1882 */ /* 0x000fe20000000000 */
[----:B------:R-:W-:-:S02]  /*d8a0*/  IMAD.IADD R3, R0, 0x1, R3 ;  /* 0x0000000100037824 */ /* 0x000fc400078e0203 */
[----:B------:R-:W-:Y:S02]  /*d8b0*/  IMAD R0, R4, UR4, RZ ;  /* 0x0000000404007c24 */ /* 0x000fe4000f8e02ff */
[C---:B------:R-:W-:Y:S01]  /*d8c0*/  IMAD.WIDE.U32 R2, R25.reuse, UR4, R2 ;  /* 0x0000000419027c25 */ /* 0x040fe2000f8e0002 */
[----:B------:R-:W-:Y:S02]  /*d8d0*/  @!UP1 ULDC UR4, c[0x0][0x270] ;  /* 0x00009c0000049ab9 */ /* 0x000fe40000000800 */
[----:B------:R-:W-:Y:S01]  /*d8e0*/  @!UP1 UIMAD UR11, UR9, UR4, URZ ;  /* 0x00000004090b92a4 */ /* 0x000fe2000f8e023f */
[----:B------:R-:W-:Y:S02]  /*d8f0*/  IMAD R0, R25, UR5, R0 ;  /* 0x0000000519007c24 */ /* 0x000fe4000f8e0200 */
[----:B-1----:R-:W-:Y:S01]  /*d900*/  IMAD.WIDE R4, R5, 0x80, R6 ;  /* 0x0000008005047825 */ /* 0x002fe200078e0206 */
[----:B------:R-:W-:-:S03]  /*d910*/  ULDC.64 UR4, c[0x0][0x280] ;  /* 0x0000a00000047ab9 */ /* 0x000fc60000000a00 */
[----:B------:R-:W-:Y:S02]  /*d920*/  IMAD.IADD R3, R0, 0x1, R3 ;  /* 0x0000000100037824 */ /* 0x000fe400078e0203 */
[----:B------:R-:W-:Y:S02]  /*d930*/  IMAD R0, R5, UR6, RZ ;  /* 0x0000000605007c24 */ /* 0x000fe4000f8e02ff */
[----:B------:R-:W-:-:S04]  /*d940*/  IMAD.WIDE.U32 R2, R4, UR6, R2 ;  /* 0x0000000604027c25 */ /* 0x000fc8000f8e0002 */
[----:B------:R-:W-:Y:S01]  /*d950*/  IMAD R0, R4, UR7, R0 ;  /* 0x0000000704007c24 */ /* 0x000fe2000f8e0200 */
[----:B------:R-:W-:Y:S01]  /*d960*/  LEA R8, P0, R2, UR4, 0x1 ;  /* 0x0000000402087c11 */ /* 0x000fe2000f8008ff */
[----:B------:R-:W-:Y:S01]  /*d970*/  IMAD R5, R23, UR11, RZ ;  /* 0x0000000b17057c24 */ /* 0x000fe2000f8e02ff */
[----:B------:R-:W-:Y:S01]  /*d980*/  USHF.L.U32 UR4, UR6, 0x5, URZ ;  /* 0x0000000506047899 */ /* 0x000fe2000800063f */
[----:B------:R-:W-:Y:S01]  /*d990*/  IMAD.IADD R0, R0, 0x1, R3 ;  /* 0x0000000100007824 */ /* 0x000fe200078e0203 */
[----:B------:R-:W-:Y:S02]  /*d9a0*/  USHF.L.U64.HI UR7, UR6, 0x5, UR7 ;  /* 0x0000000506077899 */ /* 0x000fe40008010207 */
[----:B------:R-:W-:Y:S01]  /*d9b0*/  SEL R5, R5, RZ, !P1 ;  /* 0x000000ff05057207 */ /* 0x000fe20004800000 */
[----:B------:R-:W-:Y:S01]  /*d9c0*/  @UP1 ULDC UR6, c[0x0][0x2c0] ;  /* 0x0000b00000061ab9 */ /* 0x000fe20000000800 */
[----:B------:R-:W-:Y:S01]  /*d9d0*/  LEA.HI.X R9, R2, UR5, R0, 0x1, P0 ;  /* 0x0000000502097c11 */ /* 0x000fe200080f0c00 */
[----:B------:R-:W-:Y:S01]  /*d9e0*/  @!UP1 UMOV UR6, 0x1 ;  /* 0x0000000100069882 */ /* 0x000fe20000000000 */
[----:B------:R-:W-:Y:S01]  /*d9f0*/  SHF.R.S32.HI R2, RZ, 0x1f, R10 ;  /* 0x0000001fff027819 */ /* 0x000fe2000001140a */
[----:B------:R-:W-:Y:S01]  /*da00*/  IMAD R3, R25, UR9, R5 ;  /* 0x0000000919037c24 */ /* 0x000fe2000f8e0205 */
[----:B------:R-:W-:Y:S01]  /*da10*/  IADD3 R4, P0, R8, UR4, RZ ;  /* 0x0000000408047c10 */ /* 0x000fe2000ff1e0ff */
[----:B------:R-:W-:Y:S01]  /*da20*/  IMAD R0, R243, UR6, RZ ;  /* 0x00000006f3007c24 */ /* 0x000fe2000f8e02ff */
[----:B------:R-:W-:Y:S01]  /*da30*/  SEL R10, R10, RZ, P1 ;  /* 0x000000ff0a0a7207 */ /* 0x000fe20000800000 */
[----:B------:R1:W-:Y:S01]  /*da40*/  STG.E.128 desc[UR14][R8.64], RZ ;  /* 0x000000ff08007986 */ /* 0x0003e2000c101d0e */
[----:B------:R-:W-:-:S02]  /*da50*/  SEL R11, R2, RZ, P1 ;  /* 0x000000ff020b7207 */ /* 0x000fc40000800000 */
[----:B------:R-:W-:Y:S02]  /*da60*/  IADD3.X R5, R9, UR7, RZ, P0, !PT ;  /* 0x0000000709057c10 */ /* 0x000fe400087fe4ff */
[----:B------:R-:W-:Y:S02]  /*da70*/  IADD3 R2, P0, R4, UR4, RZ ;  /* 0x0000000404027c10 */ /* 0x000fe4000ff1e0ff */
[--C-:B------:R-:W-:Y:S01]  /*da80*/  IADD3 R15, P3, P2, R0, R10, R3.reuse ;  /* 0x0000000a000f7210 */ /* 0x100fe20007a7e003 */
[----:B------:R2:W-:Y:S01]  /*da90*/  STG.E.128 desc[UR14][R4.64], RZ ;  /* 0x000000ff04007986 */ /* 0x0005e2000c101d0e */
[----:B------:R-:W-:Y:S02]  /*daa0*/  SHF.R.S32.HI R14, RZ, 0x1f, R0 ;  /* 0x0000001fff0e7819 */ /* 0x000fe40000011400 */
[----:B------:R-:W-:Y:S02]  /*dab0*/  SHF.R.S32.HI R0, RZ, 0x1f, R3 ;  /* 0x0000001fff007819 */ /* 0x000fe40000011403 */
[----:B------:R-:W-:-:S02]  /*dac0*/  IADD3.X R3, R5, UR7, RZ, P0, !PT ;  /* 0x0000000705037c10 */ /* 0x000fc400087fe4ff */
[----:B------:R-:W-:Y:S02]  /*dad0*/  IADD3 R12, P0, R2, UR4, RZ ;  /* 0x00000004020c7c10 */ /* 0x000fe4000ff1e0ff */
[----:B------:R-:W-:Y:S01]  /*dae0*/  IADD3.X R14, R14, R11, R0, P3, P2 ;  /* 0x0000000b0e0e7210 */ /* 0x000fe20001fe4400 */
[----:B------:R4:W-:Y:S01]  /*daf0*/  STG.E.128 desc[UR14][R2.64], RZ ;  /* 0x000000ff02007986 */ /* 0x0009e2000c101d0e */
[----:B------:R-:W-:Y:S02]  /*db00*/  IADD3.X R13, R3, UR7, RZ, P0, !PT ;  /* 0x00000007030d7c10 */ /* 0x000fe400087fe4ff */
[----:B------:R-:W-:Y:S02]  /*db10*/  IADD3 R10, P0, R12, UR4, RZ ;  /* 0x000000040c0a7c10 */ /* 0x000fe4000ff1e0ff */
[----:B------:R-:W-:Y:S01]  /*db20*/  LOP3.LUT P1, RZ, R241, 0x7, RZ, 0xc0, !PT ;  /* 0x00000007f1ff7812 */ /* 0x000fe2000782c0ff */
[----:B------:R5:W-:Y:S01]  /*db30*/  STG.E.128 desc[UR14][R12.64], RZ ;  /* 0x000000ff0c007986 */ /* 0x000be2000c101d0e */
[----:B------:R-:W-:-:S02]  /*db40*/  IADD3.X R11, R13, UR7, RZ, P0, !PT ;  /* 0x000000070d0b7c10 */ /* 0x000fc400087fe4ff */
[----:B-1----:R-:W-:Y:S02]  /*db50*/  IADD3 R8, P0, R10, UR4, RZ ;  /* 0x000000040a087c10 */ /* 0x002fe4000ff1e0ff */
[----:B------:R-:W-:Y:S01]  /*db60*/  IADD3 R0, -R243, UR19, RZ ;  /* 0x00000013f3007c10 */ /* 0x000fe2000fffe1ff */
[----:B------:R1:W-:Y:S01]  /*db70*/  STG.E.128 desc[UR14][R10.64], RZ ;  /* 0x000000ff0a007986 */ /* 0x0003e2000c101d0e */
[----:B------:R-:W-:Y:S02]  /*db80*/  IADD3.X R9, R11, UR7, RZ, P0, !PT ;  /* 0x000000070b097c10 */ /* 0x000fe400087fe4ff */
[C---:B------:R-:W-:Y:S01]  /*db90*/  ISETP.GE.OR P2, PT, R6.reuse, R0, P1 ;  /* 0x000000000600720c */ /* 0x040fe20000f46670 */
[----:B--2---:R-:W-:Y:S02]  /*dba0*/  VIADD R5, R6, 0x10 ;  /* 0x0000001006057836 */ /* 0x004fe40000000000 */
[----:B------:R2:W-:Y:S01]  /*dbb0*/  STG.E.128 desc[UR14][R8.64], RZ ;  /* 0x000000ff08007986 */ /* 0x0005e2000c101d0e */
[----:B----4-:R-:W-:-:S04]  /*dbc0*/  IADD3 R2, P0, R8, UR4, RZ ;  /* 0x0000000408027c10 */ /* 0x010fc8000ff1e0ff */
[----:B------:R-:W-:Y:S01]  /*dbd0*/  IADD3.X R3, R9, UR7, RZ, P0, !PT ;  /* 0x0000000709037c10 */ /* 0x000fe200087fe4ff */
[----:B-----5:R-:W-:-:S04]  /*dbe0*/  VIADD R12, R6, 0x60 ;  /* 0x00000060060c7836 */ /* 0x020fc80000000000 */
[----:B------:R4:W-:Y:S01]  /*dbf0*/  STG.E.128 desc[UR14][R2.64], RZ ;  /* 0x000000ff02007986 */ /* 0x0009e2000c101d0e */
[C---:B-1----:R-:W-:Y:S02]  /*dc00*/  VIADD R10, R6.reuse, 0x40 ;  /* 0x00000040060a7836 */ /* 0x042fe40000000000 */
[C---:B------:R-:W-:Y:S02]  /*dc10*/  VIADD R11, R6.reuse, 0x50 ;  /* 0x00000050060b7836 */ /* 0x040fe40000000000 */
[C---:B--2---:R-:W-:Y:S02]  /*dc20*/  VIADD R8, R6.reuse, 0x20 ;  /* 0x0000002006087836 */ /* 0x044fe40000000000 */
[----:B------:R-:W-:Y:S01]  /*dc30*/  VIADD R9, R6, 0x30 ;  /* 0x0000003006097836 */ /* 0x000fe20000000000 */
[----:B----4-:R-:W-:-:S04]  /*dc40*/  IADD3 R2, P0, R2, UR4, RZ ;  /* 0x0000000402027c10 */ /* 0x010fc8000ff1e0ff */
[----:B------:R-:W-:-:S05]  /*dc50*/  IADD3.X R3, R3, UR7, RZ, P0, !PT ;  /* 0x0000000703037c10 */ /* 0x000fca00087fe4ff */
[----:B------:R1:W-:Y:S01]  /*dc60*/  STG.E.128 desc[UR14][R2.64], RZ ;  /* 0x000000ff02007986 */ /* 0x0003e2000c101d0e */
[----:B------:R-:W-:Y:S05]  /*dc70*/  @P2 BRA `(.L_x_9) ;  /* 0x0000000000202947 */ /* 0x000fea0003800000 */
[----:B-1----:R-:W-:Y:S01]  /*dc80*/  IMAD R2, R6, UR6, RZ ;  /* 0x0000000606027c24 */ /* 0x002fe2000f8e02ff */
[----:B------:R-:W-:-:S04]  /*dc90*/  ULDC.64 UR4, c[0x0][0x2b0] ;  /* 0x0000ac0000047ab9 */ /* 0x000fc80000000a00 */
[----:B------:R-:W-:-:S04]  /*dca0*/  IADD3 R3, P0, R2, R15, RZ ;  /* 0x0000000f02037210 */ /* 0x000fc80007f1e0ff */
[----:B------:R-:W-:Y:S02]  /*dcb0*/  LEA.HI.X.SX32 R4, R2, R14, 0x1, P0 ;  /* 0x0000000e02047211 */ /* 0x000fe400000f0eff */
[----:B------:R-:W-:-:S04]  /*dcc0*/  LEA R2, P0, R3, UR4, 0x2 ;  /* 0x0000000403027c11 */ /* 0x000fc8000f8010ff */
[----:B------:R-:W-:Y:S01]  /*dcd0*/  LEA.HI.X R3, R3, UR5, R4, 0x2, P0 ;  /* 0x0000000503037c11 */ /* 0x000fe200080f1404 */
[----:B------:R-:W-:-:S05]  /*dce0*/  IMAD.MOV.U32 R4, RZ, RZ, 0x7f800000 ;  /* 0x7f800000ff047424 */ /* 0x000fca00078e00ff */
[----:B------:R2:W-:Y:S03]  /*dcf0*/  STG.E desc[UR14][R2.64], R4 ;  /* 0x0000000402007986 */ /* 0x0005e6000c10190e */
.L_x_9:
[----:B------:R-:W-:Y:S05]  /*dd00*/  BSYNC B0 ;  /* 0x0000000000007941 */ /* 0x000fea0003800000 */
.L_x_8:
[-C--:B------:R-:W-:Y:S01]  /*dd10*/  ISETP.GE.OR P0, PT, R5, R0.reuse, P1 ;  /* 0x000000000500720c */ /* 0x080fe20000f06670 */
[----:B------:R-:W-:Y:S01]  /*dd20*/  VIADD R6, R6, 0x70 ;  /* 0x0000007006067836 */ /* 0x000fe20000000000 */
[----:B------:R-:W-:Y:S01]  /*dd30*/  BSSY B0, `(.L_x_10) ;  /* 0x0000010000007945 */ /* 0x000fe20003800000 */
[-C--:B------:R-:W-:Y:S02]  /*dd40*/  ISETP.GE.OR P6, PT, R8, R0.reuse, P1 ;  /* 0x000000000800720c */ /* 0x080fe40000fc6670 */
[-C--:B------:R-:W-:Y:S02]  /*dd50*/  ISETP.GE.OR P5, PT, R9, R0.reuse, P1 ;  /* 0x000000000900720c */ /* 0x080fe40000fa6670 */
[-C--:B------:R-:W-:Y:S02]  /*dd60*/  ISETP.GE.OR P4, PT, R10, R0.reuse, P1 ;  /* 0x000000000a00720c */ /* 0x080fe40000f86670 */
[-C--:B------:R-:W-:Y:S02]  /*dd70*/  ISETP.GE.OR P3, PT, R11, R0.reuse, P1 ;  /* 0x000000000b00720c */ /* 0x080fe40000f66670 */
[----:B------:R-:W-:-:S02]  /*dd80*/  ISETP.GE.OR P2, PT, R12, R0, P1 ;  /* 0x000000000c00720c */ /* 0x000fc40000f46670 */
[----:B------:R-:W-:Y:S01]  /*dd90*/  ISETP.GE.OR P1, PT, R6, R0, P1 ;  /* 0x000000000600720c */ /* 0x000fe20000f26670 */
[----:B------:R-:W-:-:S12]  /*dda0*/  @P0 BRA `(.L_x_11) ;  /* 0x0000000000200947 */ /* 0x000fd80003800000 */
[----:B------:R-:W-:Y:S01]  /*ddb0*/  IMAD R0, R5, UR6, RZ ;  /* 0x0000000605007c24 */ /* 0x000fe2000f8e02ff */
[----:B------:R-:W-:-:S04]  /*ddc0*/  ULDC.64 UR4, c[0x0][0x2b0] ;  /* 0x0000ac0000047ab9 */ /* 0x000fc80000000a00 */
[----:B-12---:R-:W-:-:S04]  /*ddd0*/  IADD3 R3, P0, R0, R15, RZ ;  /* 0x0000000f00037210 */ /* 0x006fc80007f1e0ff */
[----:B------:R-:W-:Y:S02]  /*dde0*/  LEA.HI.X.SX32 R0, R0, R14, 0x1, P0 ;  /* 0x0000000e00007211 */ /* 0x000fe400000f0eff */
[----:B------:R-:W-:-:S04]  /*ddf0*/  LEA R2, P0, R3, UR4, 0x2 ;  /* 0x0000000403027c11 */ /* 0x000fc8000f8010ff */
[----:B------:R-:W-:Y:S01]  /*de00*/  LEA.HI.X R3, R3, UR5, R0, 0x2, P0 ;  /* 0x0000000503037c11 */ /* 0x000fe200080f1400 */
[----:B------:R-:W-:-:S05]  /*de10*/  IMAD.MOV.U32 R0, RZ, RZ, 0x7f800000 ;  /* 0x7f800000ff007424 */ /* 0x000fca00078e00ff */
[----:B------:R4:W-:Y:S03]  /*de20*/  STG.E desc[UR14][R2.64], R0 ;  /* 0x0000000002007986 */ /* 0x0009e6000c10190e */
.L_x_11:
[----:B------:R-:W-:Y:S05]  /*de30*/  BSYNC B0 ;  /* 0x0000000000007941 */ /* 0x000fea0003800000 */
.L_x_10:
[----:B------:R-:W-:Y:S04]  /*de40*/  BSSY B0, `(.L_x_12) ;  /* 0x000000a000007945 */ /* 0x000fe80003800000 */
[----:B------:R-:W-:Y:S05]  /*de50*/  @P6 BRA `(.L_x_13) ;  /* 0x0000000000206947 */ /* 0x000fea0003800000 */
[----:B----4-:R-:W-:Y:S01]  /*de60*/  IMAD R0, R8, UR6, RZ ;  /* 0x0000000608007c24 */ /* 0x010fe2000f8e02ff */
[----:B------:R-:W-:-:S04]  /*de70*/  ULDC.64 UR4, c[0x0][0x2b0] ;  /* 0x0000ac0000047ab9 */ /* 0x000fc80000000a00 */
[----:B-12---:R-:W-:-:S04]  /*de80*/  IADD3 R3, P0, R0, R15, RZ ;  /* 0x0000000f00037210 */ /* 0x006fc80007f1e0ff */
[----:B------:R-:W-:Y:S02]  /*de90*/  LEA.HI.X.SX32 R0, R0, R14, 0x1, P0 ;  /* 0x0000000e00007211 */ /* 0x000fe400000f0eff */
[----:B------:R-:W-:-:S04]  /*dea0*/  LEA R2, P0, R3, UR4, 0x2 ;  /* 0x0000000403027c11 */ /* 0x000fc8000f8010ff */
[----:B------:R-:W-:Y:S01]  /*deb0*/  LEA.HI.X R3, R3, UR5, R0, 0x2, P0 ;  /* 0x0000000503037c11 */ /* 0x000fe200080f1400 */
[----:B------:R-:W-:-:S05]  /*dec0*/  IMAD.MOV.U32 R0, RZ, RZ, 0x7f800000 ;  /* 0x7f800000ff007424 */ /* 0x000fca00078e00ff */
[----:B------:R1:W-:Y:S03]  /*ded0*/  STG.E desc[UR14][R2.64], R0 ;  /* 0x0000000002007986 */ /* 0x0003e6000c10190e */
.L_x_13:
[----:B------:R-:W-:Y:S05]  /*dee0*/  BSYNC B0 ;  /* 0x0000000000007941 */ /* 0x000fea0003800000 */
.L_x_12:
[----:B------:R-:W-:Y:S04]  /*def0*/  BSSY B0, `(.L_x_14) ;  /* 0x000000a000007945 */ /* 0x000fe80003800000 */
[----:B------:R-:W-:Y:S05]  /*df00*/  @P5 BRA `(.L_x_15) ;  /* 0x0000000000205947 */ /* 0x000fea0003800000 */
[----:B-1--4-:R-:W-:Y:S01]  /*df10*/  IMAD R0, R9, UR6, RZ ;  /* 0x0000000609007c24 */ /* 0x012fe2000f8e02ff */
[----:B------:R-:W-:-:S04]  /*df20*/  ULDC.64 UR4, c[0x0][0x2b0] ;  /* 0x0000ac0000047ab9 */ /* 0x000fc80000000a00 */
[----:B--2---:R-:W-:-:S04]  /*df30*/  IADD3 R3, P0, R0, R15, RZ ;  /* 0x0000000f00037210 */ /* 0x004fc80007f1e0ff */
[----:B------:R-:W-:Y:S02]  /*df40*/  LEA.HI.X.SX32 R0, R0, R14, 0x1, P0 ;  /* 0x0000000e00007211 */ /* 0x000fe400000f0eff */
[----:B------:R-:W-:-:S04]  /*df50*/  LEA R2, P0, R3, UR4, 0x2 ;  /* 0x0000000403027c11 */ /* 0x000fc8000f8010ff */
[----:B------:R-:W-:Y:S01]  /*df60*/  LEA.HI.X R3, R3, UR5, R0, 0x2, P0 ;  /* 0x0000000503037c11 */ /* 0x000fe200080f1400 */
[----:B------:R-:W-:-:S05]  /*df70*/  IMAD.MOV.U32 R0, RZ, RZ, 0x7f800000 ;  /* 0x7f800000ff007424 */ /* 0x000fca00078e00ff */
[----:B------:R1:W-:Y:S03]  /*df80*/  STG.E desc[UR14][R2.64], R0 ;  /* 0x0000000002007986 */ /* 0x0003e6000c10190e */
.L_x_15:
[----:B------:R-:W-:Y:S05]  /*df90*/  BSYNC B0 ;  /* 0x0000000000007941 */ /* 0x000fea0003800000 */
.L_x_14:
        /* <DEDUP_REMOVED lines=10> */
.L_x_17:
[----:B------:R-:W-:Y:S05]  /*e040*/  BSYNC B0 ;  /* 0x0000000000007941 */ /* 0x000fea0003800000 */
.L_x_16:
        /* <DEDUP_REMOVED lines=10> */
.L_x_19:
[----:B------:R-:W-:Y:S05]  /*e0f0*/  BSYNC B0 ;  /* 0x0000000000007941 */ /* 0x000fea0003800000 */
.L_x_18:
        /* <DEDUP_REMOVED lines=10> */
.L_x_21:
[----:B------:R-:W-:Y:S05]  /*e1a0*/  BSYNC B0 ;  /* 0x0000000000007941 */ /* 0x000fea0003800000 */
.L_x_20:
[----:B------:R-:W-:Y:S05]  /*e1b0*/  @P1 EXIT ;  /* 0x000000000000194d */ /* 0x000fea0003800000 */
[----:B-1--4-:R-:W-:Y:S01]  /*e1c0*/  IMAD R0, R6, UR6, RZ ;  /* 0x0000000606007c24 */ /* 0x012fe2000f8e02ff */
[----:B------:R-:W-:-:S04]  /*e1d0*/  ULDC.64 UR4, c[0x0][0x2b0] ;  /* 0x0000ac0000047ab9 */ /* 0x000fc80000000a00 */
[----:B--2---:R-:W-:-:S04]  /*e1e0*/  IADD3 R3, P0, R0, R15, RZ ;  /* 0x0000000f00037210 */ /* 0x004fc80007f1e0ff */
[----:B------:R-:W-:Y:S02]  /*e1f0*/  LEA.HI.X.SX32 R0, R0, R14, 0x1, P0 ;  /* 0x0000000e00007211 */ /* 0x000fe400000f0eff */
[----:B------:R-:W-:-:S04]  /*e200*/  LEA R2, P0, R3, UR4, 0x2 ;  /* 0x0000000403027c11 */ /* 0x000fc8000f8010ff */
[----:B------:R-:W-:Y:S01]  /*e210*/  LEA.HI.X R3, R3, UR5, R0, 0x2, P0 ;  /* 0x0000000503037c11 */ /* 0x000fe200080f1400 */
[----:B------:R-:W-:-:S05]  /*e220*/  IMAD.MOV.U32 R0, RZ, RZ, 0x7f800000 ;  /* 0x7f800000ff007424 */ /* 0x000fca00078e00ff */
[----:B------:R-:W-:Y:S01]  /*e230*/  STG.E desc[UR14][R2.64], R0 ;  /* 0x0000000002007986 */ /* 0x000fe2000c10190e */
[----:B------:R-:W-:Y:S05]  /*e240*/  EXIT ;  /* 0x000000000000794d */ /* 0x000fea0003800000 */
.L_x_22:
[----:B------:R-:W-:-:S00]  /*e250*/  BRA `(.L_x_22) ;  /* 0xfffffffc00fc7947 */ /* 0x000fc0000383ffff */
[----:B------:R-:W-:-:S00]  /*e260*/  NOP ;  /* 0x0000000000007918 */ /* 0x000fc00000000000 */
        /* <DEDUP_REMOVED lines=9> */
.L_x_1415:


//--------------------- .text._ZN5flash16flash_fwd_kernelI23Flash_fwd_kernel_traitsILi64ELi128ELi128ELi4ELb0ELb0EN7cutlass6half_tE19Flash_kernel_traitsILi64ELi128ELi128ELi4ES3_EELb0ELb1ELb0ELb0ELb1ELb1ELb1ELb0EEEvNS_16Flash_fwd_paramsE --------------------------
	.section	.text._ZN5flash16flash_fwd_kernelI23Flash_fwd_kernel_traitsILi64ELi128ELi128ELi4ELb0ELb0EN7cutlass6half_tE19Flash_kernel_traitsILi64ELi128ELi128ELi4ES3_EELb0ELb1ELb0ELb0ELb1ELb1ELb1ELb0EEEvNS_16Flash_fwd_paramsE,"ax",@progbits
	.align	128
        .global         _ZN5flash16flash_fwd_kernelI23Flash_fwd_kernel_traitsILi64ELi128ELi128ELi4ELb0ELb0EN7cutlass6half_tE19Flash_kernel_traitsILi64ELi128ELi128ELi4ES3_EELb0ELb1ELb0ELb0ELb1ELb1ELb1ELb0EEEvNS_16Flash_fwd_paramsE
        .type           _ZN5flash16flash_fwd_kernelI23Flash_fwd_kernel_traitsILi64ELi128ELi128ELi4ELb0ELb0EN7cutlass6half_tE19Flash_kernel_traitsILi64ELi128ELi128ELi4ES3_EELb0ELb1ELb0ELb0ELb1ELb1ELb1ELb0EEEvNS_16Flash_fwd_paramsE,@function
        .size           _ZN5flash16flash_fwd_kernelI23Flash_fwd_kernel_traitsILi64ELi128ELi128ELi4ELb0ELb0EN7cutlass6half_tE19Flash_kernel_traitsILi64ELi128ELi128ELi4ES3_EELb0ELb1ELb0ELb0ELb1ELb1ELb1ELb0EEEvNS_16Flash_fwd_paramsE,(.L_x_1416 - _ZN5flash16flash_fwd_kernelI23Flash_fwd_kernel_traitsILi64ELi128ELi128ELi4ELb0ELb0EN7cutlass6half_tE19Flash_kernel_traitsILi64ELi128ELi128ELi4ES3_EELb0ELb1ELb0ELb0ELb1ELb1ELb1ELb0EEEvNS_16Flash_fwd_paramsE)
        .other          _ZN5flash16flash_fwd_kernelI23Flash_fwd_kernel_traitsILi64ELi128ELi128ELi4ELb0ELb0EN7cutlass6half_tE19Flash_kernel_traitsILi64ELi128ELi128ELi4ES3_EELb0ELb1ELb0ELb0ELb1ELb1ELb1ELb0EEEvNS_16Flash_fwd_paramsE,@"STO_CUDA_ENTRY STV_DEFAULT"
_ZN5flash16flash_fwd_kernelI23Flash_fwd_kernel_traitsILi64ELi128ELi128ELi4ELb0ELb0EN7cutlass6half_tE19Flash_kernel_traitsILi64ELi128ELi128ELi4ES3_EELb0ELb1ELb0ELb0ELb1ELb1ELb1ELb0EEEvNS_16Flash_fwd_paramsE:
.text._ZN5flash16flash_fwd_kernelI23Flash_fwd_kernel_traitsILi64ELi128ELi128ELi4ELb0ELb0EN7cutlass6half_tE19Flash_kernel_traitsILi64ELi128ELi128ELi4ES3_EELb0ELb1ELb0ELb0ELb1ELb1ELb1ELb0EEEvNS_16Flash_fwd_paramsE:
        /* <DEDUP_REMOVED lines=263> */
[C---:B------:R-:W-:Y:S02]  /*1070*/  LEA R36, R0.reuse, UR5, 0x1 ;  /* 0x0000000500247c11 */ /* 0x040fe4000f8e08ff */
[----:B------:R-:W-:Y:S01]  /*1080*/  IADD3.X R5, R9, UR21, RZ, P0, !PT ;  /* 0x0000001509057c10 */ /* 0x000fe200087fe4ff */
[----:B------:R4:W-:Y:S01]  /*1090*/  LDGSTS.E.BYPASS.LTC128B.128 [R240+0x9000], desc[UR14][R8.64] ;  /* 0x0900000008f07fae */ /* 0x0009e2000b901d4e */
[----:B------:R-:W-:Y:S01]  /*10a0*/  LEA R229, R0, UR4, 0x1 ;  /* 0x0000000400e57c11 */ /* 0x000fe2000f8e08ff */
[----:B------:R-:W-:-:S02]  /*10b0*/  ULDC UR4, c[0x0][0x39c] ;  /* 0x0000e70000047ab9 */ /* 0x000fc40000000800 */
[----:B------:R5:W-:Y:S02]  /*10c0*/  LDGSTS.E.BYPASS.LTC128B.128 [R240+0x9800], desc[UR14][R4.64] ;  /* 0x0980000004f07fae */ /* 0x000be4000b901d4e */
[----:B------:R-:W-:Y:S02]  /*10d0*/  VIADD R230, R229, 0x40 ;  /* 0x00000040e5e67836 */ /* 0x000fe40000000000 */
[----:B-1----:R-:W-:Y:S01]  /*10e0*/  IMAD.SHL.U32 R3, R19, 0x40, RZ ;  /* 0x0000004013037824 */ /* 0x002fe200078e00ff */
[----:B------:R-:W-:-:S04]  /*10f0*/  IADD3 R2, P1, R4, UR20, RZ ;  /* 0x0000001404027c10 */ /* 0x000fc8000ff3e0ff */
[----:B------:R-:W-:Y:S02]  /*1100*/  LOP3.LUT R206, R3, 0xfffffe00, RZ, 0xc0, !PT ;  /* 0xfffffe0003ce7812 */ /* 0x000fe400078ec0ff */
[----:B------:R-:W-:Y:S02]  /*1110*/  IADD3.X R3, R5, UR21, RZ, P1, !PT ;  /* 0x0000001505037c10 */ /* 0x000fe40008ffe4ff */
[----:B--2---:R-:W-:-:S03]  /*1120*/  IADD3 R6, P0, R2, UR20, RZ ;  /* 0x0000001402067c10 */ /* 0x004fc6000ff1e0ff */
[----:B------:R1:W-:Y:S01]  /*1130*/  LDGSTS.E.BYPASS.LTC128B.128 [R240+0xa000], desc[UR14][R2.64] ;  /* 0x0a00000002f07fae */ /* 0x0003e2000b901d4e */
[----:B------:R-:W-:Y:S01]  /*1140*/  IADD3.X R7, R3, UR21, RZ, P0, !PT ;  /* 0x0000001503077c10 */ /* 0x000fe200087fe4ff */
[----:B----4-:R-:W-:-:S04]  /*1150*/  IMAD R9, R94, 0x400, R206 ;  /* 0x000004005e097824 */ /* 0x010fc800078e02ce */
[----:B------:R-:W-:Y:S01]  /*1160*/  LDGSTS.E.BYPASS.LTC128B.128 [R240+0xa800], desc[UR14][R6.64] ;  /* 0x0a80000006f07fae */ /* 0x000fe2000b901d4e */
[----:B-----5:R-:W-:-:S04]  /*1170*/  IADD3 R4, P1, R6, UR20, RZ ;  /* 0x0000001406047c10 */ /* 0x020fc8000ff3e0ff */
[----:B------:R-:W-:Y:S02]  /*1180*/  IADD3 R8, P0, R4, UR20, RZ ;  /* 0x0000001404087c10 */ /* 0x000fe4000ff1e0ff */
[----:B------:R-:W-:Y:S02]  /*1190*/  IADD3.X R5, R7, UR21, RZ, P1, !PT ;  /* 0x0000001507057c10 */ /* 0x000fe40008ffe4ff */
[----:B------:R-:W-:-:S03]  /*11a0*/  LOP3.LUT P1, RZ, R33, 0x2, RZ, 0xc0, !PT ;  /* 0x0000000221ff7812 */ /* 0x000fc6000782c0ff */
[----:B------:R2:W-:Y:S01]  /*11b0*/  LDGSTS.E.BYPASS.LTC128B.128 [R240+0xb000], desc[UR14][R4.64] ;  /* 0x0b00000004f07fae */ /* 0x0005e2000b901d4e */
[----:B-1----:R-:W-:Y:S01]  /*11c0*/  IMAD.IADD R2, R9, 0x1, R209 ;  /* 0x0000000109027824 */ /* 0x002fe200078e02d1 */
[----:B------:R-:W-:Y:S01]  /*11d0*/  IADD3.X R9, R5, UR21, RZ, P0, !PT ;  /* 0x0000001505097c10 */ /* 0x000fe200087fe4ff */
[----:B------:R-:W-:Y:S01]  /*11e0*/  IMAD.MOV.U32 R3, RZ, RZ, 0x20 ;  /* 0x00000020ff037424 */ /* 0x000fe200078e00ff */
[----:B------:R-:W-:Y:S02]  /*11f0*/  LOP3.LUT P0, RZ, R32, 0x2, RZ, 0xc0, !PT ;  /* 0x0000000220ff7812 */ /* 0x000fe4000780c0ff */
[----:B------:R-:W-:Y:S01]  /*1200*/  LEA R231, R2, UR5, 0x1 ;  /* 0x0000000502e77c11 */ /* 0x000fe2000f8e08ff */
[----:B------:R1:W-:Y:S01]  /*1210*/  LDGSTS.E.BYPASS.LTC128B.128 [R240+0xb800], desc[UR14][R8.64] ;  /* 0x0b80000008f07fae */ /* 0x0003e2000b901d4e */
[C---:B------:R-:W-:Y:S02]  /*1220*/  SEL R2, R3.reuse, 0xffffffe0, !P0 ;  /* 0xffffffe003027807 */ /* 0x040fe40004000000 */
[----:B------:R-:W-:Y:S01]  /*1230*/  SEL R0, R3, 0xffffffe0, !P1 ;  /* 0xffffffe003007807 */ /* 0x000fe20004800000 */
[----:B------:R-:W-:Y:S01]  /*1240*/  LDSM.16.M88.4 R24, [R36+0x4000] ;  /* 0x004000002418783b */ /* 0x000fe20000000200 */
[----:B------:R-:W-:Y:S01]  /*1250*/  LOP3.LUT P0, RZ, R32, 0x4, RZ, 0xc0, !PT ;  /* 0x0000000420ff7812 */ /* 0x000fe2000780c0ff */
[----:B------:R-:W-:Y:S01]  /*1260*/  IMAD.IADD R228, R229, 0x1, R2 ;  /* 0x00000001e5e47824 */ /* 0x000fe200078e0202 */
[----:B------:R-:W-:Y:S01]  /*1270*/  LOP3.LUT P1, RZ, R33, 0x4, RZ, 0xc0, !PT ;  /* 0x0000000421ff7812 */ /* 0x000fe2000782c0ff */
[----:B------:R-:W4:Y:S01]  /*1280*/  LDSM.16.M88.4 R16, [R231+0x2000] ;  /* 0x00200000e710783b */ /* 0x000f220000000200 */
[----:B------:R-:W-:-:S02]  /*1290*/  IMAD.IADD R234, R231, 0x1, R0 ;  /* 0x00000001e7ea7824 */ /* 0x000fc400078e0200 */
[----:B------:R-:W-:Y:S01]  /*12a0*/  IMAD.MOV.U32 R3, RZ, RZ, 0x40 ;  /* 0x00000040ff037424 */ /* 0x000fe200078e00ff */
[----:B------:R-:W5:Y:S04]  /*12b0*/  LDSM.16.M88.4 R20, [R231] ;  /* 0x00000000e714783b */ /* 0x000f680000000200 */
[----:B------:R-:W-:Y:S01]  /*12c0*/  LDSM.16.M88.4 R28, [R228] ;  /* 0x00000000e41c783b */ /* 0x000fe20000000200 */
[----:B------:R-:W-:Y:S01]  /*12d0*/  SEL R3, R3, 0xffffffc0, !P1 ;  /* 0xffffffc003037807 */ /* 0x000fe20004800000 */
[----:B------:R-:W-:Y:S02]  /*12e0*/  @P0 VIADD R230, R229, 0xffffffc0 ;  /* 0xffffffc0e5e60836 */ /* 0x000fe40000000000 */
[----:B--2---:R-:W2:Y:S02]  /*12f0*/  LDSM.16.M88.4 R4, [R234+0x2000] ;  /* 0x00200000ea04783b */ /* 0x004ea40000000200 */
[----:B------:R-:W-:-:S02]  /*1300*/  IMAD.IADD R232, R231, 0x1, R3 ;  /* 0x00000001e7e87824 */ /* 0x000fc400078e0203 */
[----:B------:R-:W-:Y:S01]  /*1310*/  LDSM.16.M88.4 R68, [R230] ;  /* 0x00000000e644783b */ /* 0x000fe20000000200 */
[----:B------:R-:W-:Y:S02]  /*1320*/  IMAD.IADD R227, R2, 0x1, R230 ;  /* 0x0000000102e37824 */ /* 0x000fe400078e02e6 */
[----:B------:R-:W-:Y:S01]  /*1330*/  IMAD.IADD R233, R0, 0x1, R232 ;  /* 0x0000000100e97824 */ /* 0x000fe200078e02e8 */
[----:B-1----:R-:W1:Y:S04]  /*1340*/  LDSM.16.M88.4 R8, [R234] ;  /* 0x00000000ea08783b */ /* 0x002e680000000200 */
[----:B------:R-:W3:Y:S04]  /*1350*/  LDSM.16.M88.4 R12, [R232+0x2000] ;  /* 0x00200000e80c783b */ /* 0x000ee80000000200 */
[----:B------:R-:W3:Y:S04]  /*1360*/  LDSM.16.M88.4 R32, [R232] ;  /* 0x00000000e820783b */ /* 0x000ee80000000200 */
[----:B------:R-:W3:Y:S04]  /*1370*/  LDSM.16.M88.4 R56, [R36+0x4800] ;  /* 0x004800002438783b */ /* 0x000ee80000000200 */
[----:B------:R-:W3:Y:S01]  /*1380*/  LDSM.16.M88.4 R52, [R36+0x5000] ;  /* 0x005000002434783b */ /* 0x000ee20000000200 */
[-C--:B----4-:R-:W-:Y:S03]  /*1390*/  HMMA.16816.F32 R48, R16, R24.reuse, RZ ;  /* 0x000000181030723c */ /* 0x090fe600000018ff */
[----:B------:R-:W-:Y:S04]  /*13a0*/  LDSM.16.M88.4 R60, [R36+0x6800] ;  /* 0x00680000243c783b */ /* 0x000fe80000000200 */
[----:B------:R-:W-:Y:S01]  /*13b0*/  LDSM.16.M88.4 R64, [R36+0x7000] ;  /* 0x007000002440783b */ /* 0x000fe20000000200 */
[----:B-----5:R-:W-:Y:S03]  /*13c0*/  HMMA.16816.F32 R44, R20, R24, RZ ;  /* 0x00000018142c723c */ /* 0x020fe600000018ff */
[----:B------:R-:W0:Y:S03]  /*13d0*/  LDGDEPBAR ;  /* 0x00000000000079af */ /* 0x000e260000000000 */
[-C--:B------:R-:W-:Y:S06]  /*13e0*/  HMMA.16816.F32 R40, R16, R26.reuse, RZ ;  /* 0x0000001a1028723c */ /* 0x080fec00000018ff */
[----:B------:R-:W-:Y:S06]  /*13f0*/  HMMA.16816.F32 R24, R20, R26, RZ ;  /* 0x0000001a1418723c */ /* 0x000fec00000018ff */
[-C--:B--2---:R-:W-:Y:S06]  /*1400*/  HMMA.16816.F32 R48, R4, R28.reuse, R48 ;  /* 0x0000001c0430723c */ /* 0x084fec0000001830 */
[----:B-1----:R-:W-:Y:S06]  /*1410*/  HMMA.16816.F32 R44, R8, R28, R44 ;  /* 0x0000001c082c723c */ /* 0x002fec000000182c */
[-C--:B------:R-:W-:Y:S01]  /*1420*/  HMMA.16816.F32 R76, R4, R30.reuse, R40 ;  /* 0x0000001e044c723c */ /* 0x080fe20000001828 */
[----:B------:R-:W-:Y:S05]  /*1430*/  LDSM.16.M88.4 R40, [R227] ;  /* 0x00000000e328783b */ /* 0x000fea0000000200 */
[----:B------:R-:W-:Y:S01]  /*1440*/  HMMA.16816.F32 R72, R8, R30, R24 ;  /* 0x0000001e0848723c */ /* 0x000fe20000001818 */
[----:B------:R-:W1:Y:S04]  /*1450*/  LDSM.16.M88.4 R24, [R233+0x2000] ;  /* 0x00200000e918783b */ /* 0x000e680000000200 */
[----:B------:R-:W2:Y:S01]  /*1460*/  LDSM.16.M88.4 R28, [R233] ;  /* 0x00000000e91c783b */ /* 0x000ea20000000200 */
[-C--:B---3--:R-:W-:Y:S03]  /*1470*/  HMMA.16816.F32 R84, R12, R68.reuse, R48 ;  /* 0x000000440c54723c */ /* 0x088fe60000001830 */
[----:B------:R-:W3:Y:S03]  /*1480*/  LDSM.16.M88.4 R48, [R36+0x5800] ;  /* 0x005800002430783b */ /* 0x000ee60000000200 */
[----:B------:R-:W-:Y:S01]  /*1490*/  HMMA.16816.F32 R80, R32, R68, R44 ;  /* 0x000000442050723c */ /* 0x000fe2000000182c */
[----:B------:R-:W4:Y:S05]  /*14a0*/  LDSM.16.M88.4 R44, [R36+0x6000] ;  /* 0x00600000242c783b */ /* 0x000f2a0000000200 */
[-C--:B------:R-:W-:Y:S06]  /*14b0*/  HMMA.16816.F32 R76, R12, R70.reuse, R76 ;  /* 0x000000460c4c723c */ /* 0x080fec000000184c */
[----:B------:R-:W-:Y:S01]  /*14c0*/  HMMA.16816.F32 R72, R32, R70, R72 ;  /* 0x000000462048723c */ /* 0x000fe20000001848 */
[----:B------:R-:W5:Y:S04]  /*14d0*/  LDSM.16.M88.4 R68, [R36+0x7800] ;  /* 0x007800002444783b */ /* 0x000f680000000200 */
[----:B------:R-:W-:Y:S01]  /*14e0*/  LDSM.16.M88.4 R36, [R230+0x800] ;  /* 0x00080000e624783b */ /* 0x000fe20000000200 */
[C---:B------:R-:W-:Y:S06]  /*14f0*/  HMMA.16816.F32 R96, R16.reuse, R58, RZ ;  /* 0x0000003a1060723c */ /* 0x040fec00000018ff */
[----:B------:R-:W-:Y:S06]  /*1500*/  HMMA.16816.F32 R108, R16, R52, RZ ;  /* 0x00000034106c723c */ /* 0x000fec00000018ff */
[-C--:B-1----:R-:W-:Y:S06]  /*1510*/  HMMA.16816.F32 R104, R24, R42.reuse, R76 ;  /* 0x0000002a1868723c */ /* 0x082fec000000184c */
[C---:B--2---:R-:W-:Y:S01]  /*1520*/  HMMA.16816.F32 R76, R28.reuse, R42, R72 ;  /* 0x0000002a1c4c723c */ /* 0x044fe20000001848 */
[----:B------:R-:W1:Y:S05]  /*1530*/  LDSM.16.M88.4 R72, [R228+0x800] ;  /* 0x00080000e448783b */ /* 0x000e6a0000000200 */
[-C--:B------:R-:W-:Y:S06]  /*1540*/  HMMA.16816.F32 R80, R28, R40.reuse, R80 ;  /* 0x000000281c50723c */ /* 0x080fec0000001850 */
[----:B------:R-:W-:Y:S01]  /*1550*/  HMMA.16816.F32 R88, R24, R40, R84 ;  /* 0x000000281858723c */ /* 0x000fe20000001854 */
[----:B------:R-:W2:Y:S05]  /*1560*/  LDSM.16.M88.4 R40, [R227+0x800] ;  /* 0x00080000e328783b */ /* 0x000eaa0000000200 */
[C---:B------:R-:W-:Y:S06]  /*1570*/  HMMA.16816.F32 R84, R16.reuse, R56, RZ ;  /* 0x000000381054723c */ /* 0x040fec00000018ff */
[C---:B------:R-:W-:Y:S06]  /*1580*/  HMMA.16816.F32 R116, R16.reuse, R54, RZ ;  /* 0x000000361074723c */ /* 0x040fec00000018ff */
[----:B---3--:R-:W-:Y:S01]  /*1590*/  HMMA.16816.F32 R124, R16, R48, RZ ;  /* 0x00000030107c723c */ /* 0x008fe200000018ff */
[----:B------:R-:W-:-:S04]  /*15a0*/  FMUL.FTZ R2, R80, UR4 ;  /* 0x0000000450027c20 */ /* 0x000fc80008410000 */
[----:B------:R3:W2:Y:S01]  /*15b0*/  MUFU.TANH R205, R2 ;  /* 0x0000000200cd7308 */ /* 0x0006a20000002400 */
[C---:B------:R-:W-:Y:S06]  /*15c0*/  HMMA.16816.F32 R132, R16.reuse, R50, RZ ;  /* 0x000000321084723c */ /* 0x040fec00000018ff */
[C---:B----4-:R-:W-:Y:S06]  /*15d0*/  HMMA.16816.F32 R136, R16.reuse, R44, RZ ;  /* 0x0000002c1088723c */ /* 0x050fec00000018ff */
[----:B------:R-:W-:Y:S01]  /*15e0*/  HMMA.16816.F32 R140, R16, R46, RZ ;  /* 0x0000002e108c723c */ /* 0x000fe200000018ff */
[----:B---3--:R-:W-:-:S05]  /*15f0*/  FMUL.FTZ R2, R81, UR4 ;  /* 0x0000000451027c20 */ /* 0x008fca0008410000 */
[C---:B------:R-:W-:Y:S01]  /*1600*/  HMMA.16816.F32 R144, R16.reuse, R60, RZ ;  /* 0x0000003c1090723c */ /* 0x040fe200000018ff */
[----:B------:R3:W-:Y:S05]  /*1610*/  MUFU.TANH R251, R2 ;  /* 0x0000000200fb7308 */ /* 0x0007ea0000002400 */
[C---:B------:R-:W-:Y:S06]  /*1620*/  HMMA.16816.F32 R148, R16.reuse, R62, RZ ;  /* 0x0000003e1094723c */ /* 0x040fec00000018ff */
[C---:B------:R-:W-:Y:S06]  /*1630*/  HMMA.16816.F32 R152, R16.reuse, R64, RZ ;  /* 0x000000401098723c */ /* 0x040fec00000018ff */
[----:B------:R-:W-:Y:S01]  /*1640*/  HMMA.16816.F32 R156, R16, R66, RZ ;  /* 0x00000042109c723c */ /* 0x000fe200000018ff */
[----:B---3--:R-:W-:-:S04]  /*1650*/  FMUL.FTZ R2, R82, UR4 ;  /* 0x0000000452027c20 */ /* 0x008fc80008410000 */
[----:B------:R3:W-:Y:S01]  /*1660*/  MUFU.TANH R201, R2 ;  /* 0x0000000200c97308 */ /* 0x0007e20000002400 */
[C---:B-----5:R-:W-:Y:S06]  /*1670*/  HMMA.16816.F32 R160, R16.reuse, R68, RZ ;  /* 0x0000004410a0723c */ /* 0x060fec00000018ff */
[----:B------:R-:W-:Y:S06]  /*1680*/  HMMA.16816.F32 R168, R16, R70, RZ ;  /* 0x0000004610a8723c */ /* 0x000fec00000018ff */
[----:B------:R-:W-:Y:S01]  /*1690*/  HMMA.16816.F32 R16, R20, R56, RZ ;  /* 0x000000381410723c */ /* 0x000fe200000018ff */
[----:B---3--:R-:W-:-:S05]  /*16a0*/  FMUL.FTZ R2, R83, UR4 ;  /* 0x0000000453027c20 */ /* 0x008fca0008410000 */
[C---:B------:R-:W-:Y:S01]  /*16b0*/  HMMA.16816.F32 R56, R20.reuse, R58, RZ ;  /* 0x0000003a1438723c */ /* 0x040fe200000018ff */
[----:B------:R3:W-:Y:S05]  /*16c0*/  MUFU.TANH R252, R2 ;  /* 0x0000000200fc7308 */ /* 0x0007ea0000002400 */
[C---:B------:R-:W-:Y:S06]  /*16d0*/  HMMA.16816.F32 R164, R20.reuse, R44, RZ ;  /* 0x0000002c14a4723c */ /* 0x040fec00000018ff */
[----:B------:R-:W-:Y:S06]  /*16e0*/  HMMA.16816.F32 R172, R20, R46, RZ ;  /* 0x0000002e14ac723c */ /* 0x000fec00000018ff */
[----:B-1----:R-:W-:Y:S01]  /*16f0*/  HMMA.16816.F32 R16, R8, R72, R16 ;  /* 0x000000480810723c */ /* 0x002fe20000001810 */
[----:B---3--:R-:W-:-:S04]  /*1700*/  FMUL.FTZ R2, R88, UR4 ;  /* 0x0000000458027c20 */ /* 0x008fc80008410000 */
[----:B------:R1:W-:Y:S01]  /*1710*/  MUFU.TANH R200, R2 ;  /* 0x0000000200c87308 */ /* 0x0003e20000002400 */
[----:B------:R-:W-:Y:S06]  /*1720*/  HMMA.16816.F32 R44, R8, R74, R56 ;  /* 0x0000004a082c723c */ /* 0x000fec0000001838 */
[C---:B------:R-:W-:Y:S06]  /*1730*/  HMMA.16816.F32 R120, R20.reuse, R48, RZ ;  /* 0x000000301478723c */ /* 0x040fec00000018ff */
[----:B------:R-:W-:Y:S01]  /*1740*/  HMMA.16816.F32 R128, R20, R50, RZ ;  /* 0x000000321480723c */ /* 0x000fe200000018ff */
[----:B-1----:R-:W-:-:S05]  /*1750*/  FMUL.FTZ R2, R89, UR4 ;  /* 0x0000000459027c20 */ /* 0x002fca0008410000 */
[----:B------:R-:W-:Y:S01]  /*1760*/  HMMA.16816.F32 R48, R32, R36, R16 ;  /* 0x000000242030723c */ /* 0x000fe20000001810 */
[----:B------:R-:W1:Y:S01]  /*1770*/  LDSM.16.M88.4 R16, [R228+0x1000] ;  /* 0x00100000e410783b */ /* 0x000e620000000200 */
[----:B------:R3:W4:Y:S04]  /*1780*/  MUFU.TANH R204, R2 ;  /* 0x0000000200cc7308 */ /* 0x0007280000002400 */
[C---:B------:R-:W-:Y:S06]  /*1790*/  HMMA.16816.F32 R100, R20.reuse, R52, RZ ;  /* 0x000000341464723c */ /* 0x040fec00000018ff */
[C---:B------:R-:W-:Y:S06]  /*17a0*/  HMMA.16816.F32 R112, R20.reuse, R54, RZ ;  /* 0x000000361470723c */ /* 0x040fec00000018ff */
[----:B------:R-:W-:Y:S01]  /*17b0*/  HMMA.16816.F32 R176, R20, R60, RZ ;  /* 0x0000003c14b0723c */ /* 0x000fe200000018ff */
[----:B---3--:R-:W-:-:S04]  /*17c0*/  FMUL.FTZ R2, R90, UR4 ;  /* 0x000000045a027c20 */ /* 0x008fc80008410000 */
[----:B------:R3:W5:Y:S01]  /*17d0*/  MUFU.TANH R202, R2 ;  /* 0x0000000200ca7308 */ /* 0x0007620000002400 */
[C---:B------:R-:W-:Y:S06]  /*17e0*/  HMMA.16816.F32 R180, R20.reuse, R62, RZ ;  /* 0x0000003e14b4723c */ /* 0x040fec00000018ff */
[C---:B------:R-:W-:Y:S06]  /*17f0*/  HMMA.16816.F32 R192, R20.reuse, R64, RZ ;  /* 0x0000004014c0723c */ /* 0x040fec00000018ff */
[----:B------:R-:W-:Y:S01]  /*1800*/  HMMA.16816.F32 R188, R20, R66, RZ ;  /* 0x0000004214bc723c */ /* 0x000fe200000018ff */
[----:B---3--:R-:W-:-:S05]  /*1810*/  FMUL.FTZ R2, R76, UR4 ;  /* 0x000000044c027c20 */ /* 0x008fca0008410000 */
[C---:B------:R-:W-:Y:S01]  /*1820*/  HMMA.16816.F32 R184, R20.reuse, R68, RZ ;  /* 0x0000004414b8723c */ /* 0x040fe200000018ff */
[----:B------:R3:W-:Y:S05]  /*1830*/  MUFU.TANH R247, R2 ;  /* 0x0000000200f77308 */ /* 0x0007ea0000002400 */
[----:B------:R-:W-:Y:S06]  /*1840*/  HMMA.16816.F32 R196, R20, R70, RZ ;  /* 0x0000004614c4723c */ /* 0x000fec00000018ff */
[----:B------:R-:W-:Y:S06]  /*1850*/  HMMA.16816.F32 R20, R32, R38, R44 ;  /* 0x000000262014723c */ /* 0x000fec000000182c */
[----:B------:R-:W-:Y:S01]  /*1860*/  HMMA.16816.F32 R44, R4, R72, R84 ;  /* 0x00000048042c723c */ /* 0x000fe20000001854 */
[----:B---3--:R-:W-:-:S04]  /*1870*/  FMUL.FTZ R2, R77, UR4 ;  /* 0x000000044d027c20 */ /* 0x008fc80008410000 */
[----:B------:R3:W-:Y:S01]  /*1880*/  MUFU.TANH R244, R2 ;  /* 0x0000000200f47308 */ /* 0x0007e20000002400 */
[----:B--2---:R-:W-:Y:S01]  /*1890*/  HMMA.16816.F32 R56, R28, R40, R48 ;  /* 0x000000281c38723c */ /* 0x004fe20000001830 */
[----:B------:R-:W-:Y:S05]  /*18a0*/  LDSM.16.M88.4 R48, [R228+0x1800] ;  /* 0x00180000e430783b */ /* 0x000fea0000000200 */
[----:B------:R-:W-:Y:S06]  /*18b0*/  HMMA.16816.F32 R52, R4, R74, R96 ;  /* 0x0000004a0434723c */ /* 0x000fec0000001860 */
[----:B------:R-:W-:Y:S01]  /*18c0*/  HMMA.16816.F32 R64, R28, R42, R20 ;  /* 0x0000002a1c40723c */ /* 0x000fe20000001814 */
[----:B------:R-:W2:Y:S01]  /*18d0*/  LDSM.16.M88.4 R20, [R230+0x1000] ;  /* 0x00100000e614783b */ /* 0x000ea20000000200 */
[----:B---3--:R-:W-:-:S04]  /*18e0*/  FMUL.FTZ R2, R78, UR4 ;  /* 0x000000044e027c20 */ /* 0x008fc80008410000 */
[----:B------:R-:W-:Y:S01]  /*18f0*/  HMMA.16816.F32 R44, R12, R36, R44 ;  /* 0x000000240c2c723c */ /* 0x000fe2000000182c */
[----:B------:R3:W5:Y:S05]  /*1900*/  MUFU.TANH R246, R2 ;  /* 0x0000000200f67308 */ /* 0x00076a0000002400 */
[----:B-1----:R-:W-:Y:S06]  /*1910*/  HMMA.16816.F32 R68, R8, R16, R100 ;  /* 0x000000100844723c */ /* 0x002fec0000001864 */
[----:B------:R-:W-:Y:S06]  /*1920*/  HMMA.16816.F32 R52, R12, R38, R52 ;  /* 0x000000260c34723c */ /* 0x000fec0000001834 */
[----:B------:R-:W-:Y:S01]  /*1930*/  HMMA.16816.F32 R72, R4, R18, R116 ;  /* 0x000000120448723c */ /* 0x000fe20000001874 */
[----:B---3--:R-:W-:-:S04]  /*1940*/  FMUL.FTZ R2, R79, UR4 ;  /* 0x000000044f027c20 */ /* 0x008fc80008410000 */
[----:B------:R1:W3:Y:S01]  /*1950*/  MUFU.TANH R245, R2 ;  /* 0x0000000200f57308 */ /* 0x0002e20000002400 */
[----:B------:R-:W-:Y:S06]  /*1960*/  HMMA.16816.F32 R76, R4, R16, R108 ;  /* 0x00000010044c723c */ /* 0x000fec000000186c */
[----:B------:R-:W-:Y:S01]  /*1970*/  HMMA.16816.F32 R36, R8, R18, R112 ;  /* 0x000000120824723c */ /* 0x000fe20000001870 */
[----:B------:R-:W4:Y:S05]  /*1980*/  LDSM.16.M88.4 R16, [R227+0x1000] ;  /* 0x00100000e310783b */ /* 0x000f2a0000000200 */
[----:B------:R-:W-:Y:S01]  /*1990*/  HMMA.16816.F32 R44, R24, R40, R44 ;  /* 0x00000028182c723c */ /* 0x000fe2000000182c */
[----:B-1----:R-:W-:-:S05]  /*19a0*/  FMUL.FTZ R2, R104, UR4 ;  /* 0x0000000468027c20 */ /* 0x002fca0008410000 */
[----:B------:R-:W-:Y:S01]  /*19b0*/  HMMA.16816.F32 R60, R24, R42, R52 ;  /* 0x0000002a183c723c */ /* 0x000fe20000001834 */
[----:B------:R1:W3:Y:S05]  /*19c0*/  MUFU.TANH R249, R2 ;  /* 0x0000000200f97308 */ /* 0x0002ea0000002400 */
[C---:B--2---:R-:W-:Y:S06]  /*19d0*/  HMMA.16816.F32 R40, R32.reuse, R20, R68 ;  /* 0x000000142028723c */ /* 0x044fec0000001844 */
[----:B------:R-:W-:Y:S06]  /*19e0*/  HMMA.16816.F32 R36, R32, R22, R36 ;  /* 0x000000162024723c */ /* 0x000fec0000001824 */
[----:B------:R-:W-:Y:S01]  /*19f0*/  HMMA.16816.F32 R84, R8, R48, R120 ;  /* 0x000000300854723c */ /* 0x000fe20000001878 */
[----:B-1----:R-:W-:-:S04]  /*1a00*/  FMUL.FTZ R2, R105, UR4 ;  /* 0x0000000469027c20 */ /* 0x002fc80008410000 */
[----:B------:R1:W2:Y:S01]  /*1a10*/  MUFU.TANH R243, R2 ;  /* 0x0000000200f37308 */ /* 0x0002a20000002400 */
[----:B------:R-:W-:Y:S06]  /*1a20*/  HMMA.16816.F32 R96, R4, R48, R124 ;  /* 0x000000300460723c */ /* 0x000fec000000187c */
[C---:B----4-:R-:W-:Y:S01]  /*1a30*/  HMMA.16816.F32 R68, R28.reuse, R16, R40 ;  /* 0x000000101c44723c */ /* 0x050fe20000001828 */
[----:B------:R-:W4:Y:S05]  /*1a40*/  LDSM.16.M88.4 R40, [R228+0x2000] ;  /* 0x00200000e428783b */ /* 0x000f2a0000000200 */
[----:B------:R-:W-:Y:S01]  /*1a50*/  HMMA.16816.F32 R52, R28, R18, R36 ;  /* 0x000000121c34723c */ /* 0x000fe20000001824 */
[----:B------:R-:W-:Y:S01]  /*1a60*/  LDSM.16.M88.4 R36, [R227+0x1800] ;  /* 0x00180000e324783b */ /* 0x000fe20000000200 */
[----:B-1----:R-:W-:-:S04]  /*1a70*/  FMUL.FTZ R2, R91, UR4 ;  /* 0x000000045b027c20 */ /* 0x002fc80008410000 */
[----:B------:R-:W-:Y:S01]  /*1a80*/  HMMA.16816.F32 R80, R4, R50, R132 ;  /* 0x000000320450723c */ /* 0x000fe20000001884 */
[----:B------:R1:W-:Y:S02]  /*1a90*/  MUFU.TANH R248, R2 ;  /* 0x0000000200f87308 */ /* 0x0003e40000002400 */
[----:B-1----:R-:W-:-:S06]  /*1aa0*/  FMUL.FTZ R2, R106, UR4 ;  /* 0x000000046a027c20 */ /* 0x002fcc0008410000 */
[----:B------:R1:W-:Y:S01]  /*1ab0*/  MUFU.TANH R242, R2 ;  /* 0x0000000200f27308 */ /* 0x0003e20000002400 */
[C---:B----4-:R-:W-:Y:S06]  /*1ac0*/  HMMA.16816.F32 R120, R4.reuse, R42, R140 ;  /* 0x0000002a0478723c */ /* 0x050fec000000188c */
[----:B------:R-:W-:Y:S01]  /*1ad0*/  HMMA.16816.F32 R88, R4, R40, R136 ;  /* 0x000000280458723c */ /* 0x000fe20000001888 */
[----:B-1----:R-:W-:-:S04]  /*1ae0*/  FMUL.FTZ R2, R107, UR4 ;  /* 0x000000046b027c20 */ /* 0x002fc80008410000 */
[----:B------:R1:W-:Y:S02]  /*1af0*/  MUFU.TANH R241, R2 ;  /* 0x0000000200f17308 */ /* 0x0003e40000002400 */
[----:B-1----:R-:W-:-:S06]  /*1b00*/  FMUL.FTZ R2, R56, UR4 ;  /* 0x0000000438027c20 */ /* 0x002fcc0008410000 */
[----:B------:R1:W4:Y:S02]  /*1b10*/  MUFU.TANH R239, R2 ;  /* 0x0000000200ef7308 */ /* 0x0003240000002400 */
[----:B-1----:R-:W-:-:S06]  /*1b20*/  FMUL.FTZ R2, R57, UR4 ;  /* 0x0000000439027c20 */ /* 0x002fcc0008410000 */
[----:B------:R1:W-:Y:S02]  /*1b30*/  MUFU.TANH R238, R2 ;  /* 0x0000000200ee7308 */ /* 0x0003e40000002400 */
[----:B-1----:R-:W-:-:S06]  /*1b40*/  FMUL.FTZ R2, R64, UR4 ;  /* 0x0000000440027c20 */ /* 0x002fcc0008410000 */
[----:B------:R1:W4:Y:S02]  /*1b50*/  MUFU.TANH R237, R2 ;  /* 0x0000000200ed7308 */ /* 0x0003240000002400 */
[----:B-1----:R-:W-:-:S06]  /*1b60*/  FMUL.FTZ R2, R65, UR4 ;  /* 0x0000000441027c20 */ /* 0x002fcc0008410000 */
[----:B------:R1:W-:Y:S02]  /*1b70*/  MUFU.TANH R236, R2 ;  /* 0x0000000200ec7308 */ /* 0x0003e40000002400 */
[----:B-1----:R-:W-:-:S06]  /*1b80*/  FMUL.FTZ R2, R58, UR4 ;  /* 0x000000043a027c20 */ /* 0x002fcc0008410000 */
[----:B------:R1:W4:Y:S02]  /*1b90*/  MUFU.TANH R235, R2 ;  /* 0x0000000200eb7308 */ /* 0x0003240000002400 */
[----:B-1----:R-:W-:Y:S02]  /*1ba0*/  FMUL.FTZ R2, R59, UR4 ;  /* 0x000000043b027c20 */ /* 0x002fe40008410000 */
[----:B------:R-:W-:Y:S01]  /*1bb0*/  HMMA.16816.F32 R56, R12, R22, R72 ;  /* 0x000000160c38723c */ /* 0x000fe20000001848 */
[----:B------:R-:W1:Y:S03]  /*1bc0*/  LDSM.16.M88.4 R72, [R228+0x3800] ;  /* 0x00380000e448783b */ /* 0x000e660000000200 */
[----:B------:R5:W-:Y:S02]  /*1bd0*/  MUFU.TANH R226, R2 ;  /* 0x0000000200e27308 */ /* 0x000be40000002400 */
[----:B-----5:R-:W-:-:S06]  /*1be0*/  FMUL.FTZ R2, R66, UR4 ;  /* 0x0000000442027c20 */ /* 0x020fcc0008410000 */
[----:B------:R5:W-:-:S12]  /*1bf0*/  MUFU.TANH R224, R2 ;  /* 0x0000000200e07308 */ /* 0x000bd80000002400 */
[----:B------:R-:W-:Y:S01]  /*1c00*/  HMMA.16816.F32 R56, R24, R18, R56 ;  /* 0x000000121838723c */ /* 0x000fe20000001838 */
[----:B-----5:R-:W-:-:S05]  /*1c10*/  FMUL.FTZ R2, R67, UR4 ;  /* 0x0000000443027c20 */ /* 0x020fca0008410000 */
[----:B-1----:R-:W-:Y:S01]  /*1c20*/  HMMA.16816.F32 R136, R4, R72, R160 ;  /* 0x000000480488723c */ /* 0x002fe200000018a0 */
[----:B------:R1:W-:Y:S05]  /*1c30*/  MUFU.TANH R223, R2 ;  /* 0x0000000200df7308 */ /* 0x0003ea0000002400 */
[----:B------:R-:W-:Y:S01]  /*1c40*/  HMMA.16816.F32 R64, R12, R20, R76 ;  /* 0x000000140c40723c */ /* 0x000fe2000000184c */
[----:B------:R-:W-:Y:S04]  /*1c50*/  LDSM.16.M88.4 R20, [R230+0x1800] ;  /* 0x00180000e614783b */ /* 0x000fe80000000200 */
[----:B------:R-:W5:Y:S01]  /*1c60*/  LDSM.16.M88.4 R76, [R228+0x3000] ;  /* 0x00300000e44c783b */ /* 0x000f620000000200 */
[----:B------:R-:W-:Y:S01]  /*1c70*/  HMMA.16816.F32 R108, R8, R72, R184 ;  /* 0x00000048086c723c */ /* 0x000fe200000018b8 */
[----:B-1----:R-:W-:-:S04]  /*1c80*/  FMUL.FTZ R2, R44, UR4 ;  /* 0x000000042c027c20 */ /* 0x002fc80008410000 */
[----:B------:R1:W4:-:S13]  /*1c90*/  MUFU.TANH R225, R2 ;  /* 0x0000000200e17308 */ /* 0x00031a0000002400 */
[----:B------:R-:W-:Y:S01]  /*1ca0*/  HMMA.16816.F32 R64, R24, R16, R64 ;  /* 0x000000101840723c */ /* 0x000fe20000001840 */
[----:B-1----:R-:W-:-:S04]  /*1cb0*/  FMUL.FTZ R2, R45, UR4 ;  /* 0x000000042d027c20 */ /* 0x002fc80008410000 */
[----:B------:R1:W-:Y:S01]  /*1cc0*/  MUFU.TANH R222, R2 ;  /* 0x0000000200de7308 */ /* 0x0003e20000002400 */
[----:B-----5:R-:W-:Y:S06]  /*1cd0*/  HMMA.16816.F32 R140, R4, R78, R156 ;  /* 0x0000004e048c723c */ /* 0x020fec000000189c */
[----:B------:R-:W-:Y:S01]  /*1ce0*/  HMMA.16816.F32 R100, R8, R76, R192 ;  /* 0x0000004c0864723c */ /* 0x000fe200000018c0 */
[----:B------:R-:W-:Y:S02]  /*1cf0*/  IMAD.MOV.U32 R158, RZ, RZ, R205 ;  /* 0x000000ffff9e7224 */ /* 0x000fe400078e00cd */
[----:B------:R-:W-:-:S02]  /*1d00*/  IMAD.MOV.U32 R159, RZ, RZ, R204 ;  /* 0x000000ffff9f7224 */ /* 0x000fc400078e00cc */
[----:B-1----:R-:W-:Y:S01]  /*1d10*/  FMUL.FTZ R2, R60, UR4 ;  /* 0x000000043c027c20 */ /* 0x002fe20008410000 */
[----:B------:R-:W-:Y:S01]  /*1d20*/  IMAD.MOV.U32 R157, RZ, RZ, R200 ;  /* 0x000000ffff9d7224 */ /* 0x000fe200078e00c8 */
[----:B------:R-:W-:Y:S02]  /*1d30*/  HMMA.16816.F32 R104, R8, R78, R188 ;  /* 0x0000004e0868723c */ /* 0x000fe400000018bc */
[----:B------:R1:W5:Y:S02]  /*1d40*/  MUFU.TANH R221, R2 ;  /* 0x0000000200dd7308 */ /* 0x0003640000002400 */
[----:B-1----:R-:W-:-:S06]  /*1d50*/  FMUL.FTZ R2, R61, UR4 ;  /* 0x000000043d027c20 */ /* 0x002fcc0008410000 */
[----:B------:R1:W-:Y:S02]  /*1d60*/  MUFU.TANH R220, R2 ;  /* 0x0000000200dc7308 */ /* 0x0003e40000002400 */
[----:B-1----:R-:W-:-:S06]  /*1d70*/  FMUL.FTZ R2, R46, UR4 ;  /* 0x000000042e027c20 */ /* 0x002fcc0008410000 */
[----:B------:R1:W5:Y:S02]  /*1d80*/  MUFU.TANH R218, R2 ;  /* 0x0000000200da7308 */ /* 0x0003640000002400 */
[----:B-1----:R-:W-:Y:S02]  /*1d90*/  FMUL.FTZ R2, R47, UR4 ;  /* 0x000000042f027c20 */ /* 0x002fe40008410000 */
[----:B------:R-:W1:Y:S04]  /*1da0*/  LDSM.16.M88.4 R44, [R228+0x2800] ;  /* 0x00280000e42c783b */ /* 0x000e680000000200 */
[----:B------:R3:W-:Y:S02]  /*1db0*/  MUFU.TANH R219, R2 ;  /* 0x0000000200db7308 */ /* 0x0007e40000002400 */
[----:B---3--:R-:W-:-:S06]  /*1dc0*/  FMUL.FTZ R2, R62, UR4 ;  /* 0x000000043e027c20 */ /* 0x008fcc0008410000 */
[----:B------:R3:W-:Y:S02]  /*1dd0*/  MUFU.TANH R217, R2 ;  /* 0x0000000200d97308 */ /* 0x0007e40000002400 */
[----:B---3--:R-:W-:Y:S01]  /*1de0*/  FMUL.FTZ R2, R63, UR4 ;  /* 0x000000043f027c20 */ /* 0x008fe20008410000 */
[----:B-1----:R-:W-:Y:S05]  /*1df0*/  HMMA.16816.F32 R124, R4, R44, R144 ;  /* 0x0000002c047c723c */ /* 0x002fea0000001890 */
[----:B------:R1:W3:Y:S01]  /*1e00*/  MUFU.TANH R216, R2 ;  /* 0x0000000200d87308 */ /* 0x0002e20000002400 */
[----:B------:R-:W-:Y:S06]  /*1e10*/  HMMA.16816.F32 R60, R8, R50, R128 ;  /* 0x00000032083c723c */ /* 0x000fec0000001880 */
[----:B------:R-:W-:Y:S01]  /*1e20*/  HMMA.16816.F32 R48, R32, R20, R84 ;  /* 0x000000142030723c */ /* 0x000fe20000001854 */
[----:B------:R-:W2:Y:S05]  /*1e30*/  S2R R87, SR_CTAID.X ;  /* 0x0000000000577919 */ /* 0x000eaa0000002500 */
[----:B------:R-:W-:Y:S01]  /*1e40*/  HMMA.16816.F32 R144, R4, R76, R152 ;  /* 0x0000004c0490723c */ /* 0x000fe20000001898 */
[----:B-1----:R-:W-:-:S04]  /*1e50*/  FMUL.FTZ R2, R68, UR4 ;  /* 0x0000000444027c20 */ /* 0x002fc80008410000 */
[----:B------:R1:W3:Y:S01]  /*1e60*/  MUFU.TANH R215, R2 ;  /* 0x0000000200d77308 */ /* 0x0002e20000002400 */
[----:B------:R-:W-:Y:S01]  /*1e70*/  HMMA.16816.F32 R132, R4, R46, R148 ;  /* 0x0000002e0484723c */ /* 0x000fe20000001894 */
[----:B------:R-:W-:Y:S02]  /*1e80*/  IMAD.MOV.U32 R154, RZ, RZ, R202 ;  /* 0x000000ffff9a7224 */ /* 0x000fe400078e00ca */
[----:B------:R-:W-:-:S03]  /*1e90*/  IMAD.MOV.U32 R155, RZ, RZ, R201 ;  /* 0x000000ffff9b7224 */ /* 0x000fc600078e00c9 */
[----:B------:R-:W-:Y:S01]  /*1ea0*/  HMMA.16816.F32 R16, R32, R22, R60 ;  /* 0x000000162010723c */ /* 0x000fe2000000183c */
[----:B------:R-:W-:-:S05]  /*1eb0*/  IMAD.MOV.U32 R151, RZ, RZ, R203 ;  /* 0x000000ffff977224 */ /* 0x000fca00078e00cb */
[----:B------:R-:W-:Y:S01]  /*1ec0*/  HMMA.16816.F32 R60, R28, R36, R48 ;  /* 0x000000241c3c723c */ /* 0x000fe20000001830 */
[----:B-1----:R-:W-:-:S05]  /*1ed0*/  FMUL.FTZ R2, R69, UR4 ;  /* 0x0000000445027c20 */ /* 0x002fca0008410000 */
[----:B------:R-:W-:Y:S01]  /*1ee0*/  HMMA.16816.F32 R128, R4, R74, R168 ;  /* 0x0000004a0480723c */ /* 0x000fe200000018a8 */
[----:B------:R-:W1:Y:S01]  /*1ef0*/  LDSM.16.M88.4 R4, [R230+0x2000] ;  /* 0x00200000e604783b */ /* 0x000e620000000200 */
[----:B------:R4:W-:Y:S01]  /*1f00*/  MUFU.TANH R214, R2 ;  /* 0x0000000200d67308 */ /* 0x0009e20000002400 */
[----:B--2---:R-:W-:-:S03]  /*1f10*/  IMAD.SHL.U32 R162, R87, 0x80, RZ ;  /* 0x0000008057a27824 */ /* 0x004fc600078e00ff */
[C---:B------:R-:W-:Y:S06]  /*1f20*/  HMMA.16816.F32 R116, R8.reuse, R44, R176 ;  /* 0x0000002c0874723c */ /* 0x040fec00000018b0 */
[C---:B------:R-:W-:Y:S06]  /*1f30*/  HMMA.16816.F32 R112, R8.reuse, R46, R180 ;  /* 0x0000002e0870723c */ /* 0x040fec00000018b4 */
[----:B------:R-:W-:Y:S01]  /*1f40*/  HMMA.16816.F32 R72, R8, R74, R196 ;  /* 0x0000004a0848723c */ /* 0x000fe200000018c4 */
[----:B----4-:R-:W-:Y:S01]  /*1f50*/  FMUL.FTZ R2, R52, UR4 ;  /* 0x0000000434027c20 */ /* 0x010fe20008410000 */
[----:B------:R-:W-:-:S03]  /*1f60*/  IMAD.MOV.U32 R181, RZ, RZ, R151 ;  /* 0x000000ffffb57224 */ /* 0x000fc600078e0097 */
[----:B------:R2:W-:Y:S02]  /*1f70*/  MUFU.TANH R213, R2 ;  /* 0x0000000200d57308 */ /* 0x0005e40000002400 */
[----:B--2---:R-:W-:-:S06]  /*1f80*/  FMUL.FTZ R2, R53, UR4 ;  /* 0x0000000435027c20 */ /* 0x004fcc0008410000 */
[----:B------:R2:W-:Y:S02]  /*1f90*/  MUFU.TANH R212, R2 ;  /* 0x0000000200d47308 */ /* 0x0005e40000002400 */
[----:B--2---:R-:W-:-:S06]  /*1fa0*/  FMUL.FTZ R2, R70, UR4 ;  /* 0x0000000446027c20 */ /* 0x004fcc0008410000 */
[----:B------:R2:W-:Y:S02]  /*1fb0*/  MUFU.TANH R211, R2 ;  /* 0x0000000200d37308 */ /* 0x0005e40000002400 */
[----:B--2---:R-:W-:-:S06]  /*1fc0*/  FMUL.FTZ R2, R71, UR4 ;  /* 0x0000000447027c20 */ /* 0x004fcc0008410000 */
[----:B------:R2:W4:Y:S02]  /*1fd0*/  MUFU.TANH R210, R2 ;  /* 0x0000000200d27308 */ /* 0x0005240000002400 */
[----:B--2---:R-:W-:-:S06]  /*1fe0*/  FMUL.FTZ R2, R54, UR4 ;  /* 0x0000000436027c20 */ /* 0x004fcc0008410000 */
[----:B------:R2:W-:Y:S02]  /*1ff0*/  MUFU.TANH R208, R2 ;  /* 0x0000000200d07308 */ /* 0x0005e40000002400 */
[----:B--2---:R-:W-:Y:S02]  /*2000*/  FMUL.FTZ R2, R55, UR4 ;  /* 0x0000000437027c20 */ /* 0x004fe40008410000 */
[----:B------:R-:W-:Y:S04]  /*2010*/  HMMA.16816.F32 R52, R28, R38, R16 ;  /* 0x000000261c34723c */ /* 0x000fe80000001810 */
[----:B------:R2:W4:Y:S02]  /*2020*/  MUFU.TANH R207, R2 ;  /* 0x0000000200cf7308 */ /* 0x0005240000002400 */
[C---:B------:R-:W-:Y:S06]  /*2030*/  HMMA.16816.F32 R16, R12.reuse, R20, R96 ;  /* 0x000000140c10723c */ /* 0x040fec0000001860 */
[----:B------:R-:W-:Y:S01]  /*2040*/  HMMA.16816.F32 R20, R12, R22, R80 ;  /* 0x000000160c14723c */ /* 0x000fe20000001850 */
[----:B--2---:R-:W-:-:S04]  /*2050*/  FMUL.FTZ R2, R64, UR4 ;  /* 0x0000000440027c20 */ /* 0x004fc80008410000 */
[----:B------:R2:W4:-:S13]  /*2060*/  MUFU.TANH R153, R2 ;  /* 0x0000000200997308 */ /* 0x00051a0000002400 */
[C---:B------:R-:W-:Y:S01]  /*2070*/  HMMA.16816.F32 R48, R24.reuse, R36, R16 ;  /* 0x000000241830723c */ /* 0x040fe20000001810 */
[----:B------:R-:W5:Y:S05]  /*2080*/  LDSM.16.M88.4 R16, [R227+0x2000] ;  /* 0x00200000e310783b */ /* 0x000f6a0000000200 */
[----:B------:R-:W-:Y:S01]  /*2090*/  HMMA.16816.F32 R36, R24, R38, R20 ;  /* 0x000000261824723c */ /* 0x000fe20000001814 */
[----:B--2---:R-:W-:-:S04]  /*20a0*/  FMUL.FTZ R2, R65, UR4 ;  /* 0x0000000441027c20 */ /* 0x004fc80008410000 */
[----:B------:R2:W4:Y:S02]  /*20b0*/  MUFU.TANH R205, R2 ;  /* 0x0000000200cd7308 */ /* 0x0005240000002400 */
[----:B--2---:R-:W-:-:S06]  /*20c0*/  FMUL.FTZ R2, R56, UR4 ;  /* 0x0000000438027c20 */ /* 0x004fcc0008410000 */
[----:B------:R2:W-:Y:S02]  /*20d0*/  MUFU.TANH R204, R2 ;  /* 0x0000000200cc7308 */ /* 0x0005e40000002400 */
[----:B--2---:R-:W-:-:S06]  /*20e0*/  FMUL.FTZ R2, R57, UR4 ;  /* 0x0000000439027c20 */ /* 0x004fcc0008410000 */
[----:B------:R2:W4:Y:S02]  /*20f0*/  MUFU.TANH R203, R2 ;  /* 0x0000000200cb7308 */ /* 0x0005240000002400 */
[----:B--2---:R-:W-:-:S06]  /*2100*/  FMUL.FTZ R2, R66, UR4 ;  /* 0x0000000442027c20 */ /* 0x004fcc0008410000 */
[----:B------:R2:W4:Y:S02]  /*2110*/  MUFU.TANH R152, R2 ;  /* 0x0000000200987308 */ /* 0x0005240000002400 */
[----:B--2---:R-:W-:Y:S02]  /*2120*/  FMUL.FTZ R2, R67, UR4 ;  /* 0x0000000443027c20 */ /* 0x004fe40008410000 */
[C---:B------:R-:W-:Y:S04]  /*2130*/  HMMA.16816.F32 R64, R8.reuse, R40, R164 ;  /* 0x000000280840723c */ /* 0x040fe800000018a4 */
[----:B------:R2:W-:Y:S02]  /*2140*/  MUFU.TANH R202, R2 ;  /* 0x0000000200ca7308 */ /* 0x0005e40000002400 */
[----:B------:R-:W-:Y:S01]  /*2150*/  HMMA.16816.F32 R40, R8, R42, R172 ;  /* 0x0000002a0828723c */ /* 0x000fe200000018ac */
[----:B--2---:R-:W-:-:S05]  /*2160*/  FMUL.FTZ R2, R58, UR4 ;  /* 0x000000043a027c20 */ /* 0x004fca0008410000 */
[----:B------:R2:W-:-:S12]  /*2170*/  MUFU.TANH R150, R2 ;  /* 0x0000000200967308 */ /* 0x0005d80000002400 */
[C---:B-1----:R-:W-:Y:S06]  /*2180*/  HMMA.16816.F32 R20, R32.reuse, R4, R64 ;  /* 0x000000042014723c */ /* 0x042fec0000001840 */
[----:B------:R-:W-:Y:S01]  /*2190*/  HMMA.16816.F32 R44, R32, R6, R40 ;  /* 0x00000006202c723c */ /* 0x000fe20000001828 */
[----:B------:R-:W1:Y:S01]  /*21a0*/  LDSM.16.M88.4 R40, [R230+0x2800] ;  /* 0x00280000e628783b */ /* 0x000e620000000200 */
[----:B--2---:R-:W-:-:S04]  /*21b0*/  FMUL.FTZ R2, R59, UR4 ;  /* 0x000000043b027c20 */ /* 0x004fc80008410000 */
[----:B------:R2:W4:-:S12]  /*21c0*/  MUFU.TANH R163, R2 ;  /* 0x0000000200a37308 */ /* 0x0005180000002400 */
[C---:B-----5:R-:W-:Y:S06]  /*21d0*/  HMMA.16816.F32 R56, R28.reuse, R16, R20 ;  /* 0x000000101c38723c */ /* 0x060fec0000001814 */
[----:B------:R-:W-:Y:S06]  /*21e0*/  HMMA.16816.F32 R44, R28, R18, R44 ;  /* 0x000000121c2c723c */ /* 0x000fec000000182c */
[----:B------:R-:W-:Y:S01]  /*21f0*/  HMMA.16816.F32 R20, R12, R4, R88 ;  /* 0x000000040c14723c */ /* 0x000fe20000001858 */
[----:B--2---:R-:W-:-:S04]  /*2200*/  FMUL.FTZ R2, R60, UR4 ;  /* 0x000000043c027c20 */ /* 0x004fc80008410000 */
[----:B------:R2:W5:Y:S01]  /*2210*/  MUFU.TANH R200, R2 ;  /* 0x0000000200c87308 */ /* 0x0005620000002400 */
[C---:B-1----:R-:W-:Y:S06]  /*2220*/  HMMA.16816.F32 R68, R12.reuse, R40, R124 ;  /* 0x000000280c44723c */ /* 0x042fec000000187c */
[----:B------:R-:W-:Y:S06]  /*2230*/  HMMA.16816.F32 R76, R12, R42, R132 ;  /* 0x0000002a0c4c723c */ /* 0x000fec0000001884 */
[----:B------:R-:W-:Y:S01]  /*2240*/  FMUL.FTZ R4, R44, UR4 ;  /* 0x000000042c047c20 */ /* 0x000fe20008410000 */
[----:B------:R-:W-:Y:S01]  /*2250*/  FMUL.FTZ R9, R46, UR4 ;  /* 0x000000042e097c20 */ /* 0x000fe20008410000 */
[----:B--2---:R-:W-:-:S04]  /*2260*/  FMUL.FTZ R2, R61, UR4 ;  /* 0x000000043d027c20 */ /* 0x004fc80008410000 */
[----:B------:R1:W-:Y:S02]  /*2270*/  MUFU.TANH R174, R2 ;  /* 0x0000000200ae7308 */ /* 0x0003e40000002400 */
[----:B-1----:R-:W-:-:S06]  /*2280*/  FMUL.FTZ R2, R52, UR4 ;  /* 0x0000000434027c20 */ /* 0x002fcc0008410000 */
[----:B------:R1:W-:Y:S02]  /*2290*/  MUFU.TANH R175, R2 ;  /* 0x0000000200af7308 */ /* 0x0003e40000002400 */
[----:B-1----:R-:W-:-:S06]  /*22a0*/  FMUL.FTZ R2, R53, UR4 ;  /* 0x0000000435027c20 */ /* 0x002fcc0008410000 */
[----:B------:R1:W-:Y:S02]  /*22b0*/  MUFU.TANH R171, R2 ;  /* 0x0000000200ab7308 */ /* 0x0003e40000002400 */
[----:B-1----:R-:W-:-:S06]  /*22c0*/  FMUL.FTZ R2, R62, UR4 ;  /* 0x000000043e027c20 */ /* 0x002fcc0008410000 */
[----:B------:R1:W-:Y:S02]  /*22d0*/  MUFU.TANH R170, R2 ;  /* 0x0000000200aa7308 */ /* 0x0003e40000002400 */
[----:B-1----:R-:W-:Y:S02]  /*22e0*/  FMUL.FTZ R2, R63, UR4 ;  /* 0x000000043f027c20 */ /* 0x002fe40008410000 */
[----:B------:R-:W-:Y:S01]  /*22f0*/  HMMA.16816.F32 R60, R24, R16, R20 ;  /* 0x00000010183c723c */ /* 0x000fe20000001814 */
[----:B------:R-:W-:Y:S03]  /*2300*/  LDSM.16.M88.4 R20, [R227+0x2800] ;  /* 0x00280000e314783b */ /* 0x000fe60000000200 */
[----:B------:R1:W-:Y:S02]  /*2310*/  MUFU.TANH R172, R2 ;  /* 0x0000000200ac7308 */ /* 0x0003e40000002400 */
[----:B-1----:R-:W-:-:S06]  /*2320*/  FMUL.FTZ R2, R54, UR4 ;  /* 0x0000000436027c20 */ /* 0x002fcc0008410000 */
[----:B------:R1:W-:-:S12]  /*2330*/  MUFU.TANH R179, R2 ;  /* 0x0000000200b37308 */ /* 0x0003d80000002400 */
[----:B------:R-:W-:Y:S01]  /*2340*/  FMUL.FTZ R10, R60, UR4 ;  /* 0x000000043c0a7c20 */ /* 0x000fe20008410000 */
[----:B-1----:R-:W-:Y:S02]  /*2350*/  FMUL.FTZ R2, R55, UR4 ;  /* 0x0000000437027c20 */ /* 0x002fe40008410000 */
[----:B------:R-:W1:Y:S02]  /*2360*/  LDSM.16.M88.4 R52, [R230+0x3000] ;  /* 0x00300000e634783b */ /* 0x000e640000000200 */
[----:B------:R2:W-:Y:S02]  /*2370*/  MUFU.TANH R201, R2 ;  /* 0x0000000200c97308 */ /* 0x0005e40000002400 */
[----:B--2---:R-:W-:-:S06]  /*2380*/  FMUL.FTZ R2, R48, UR4 ;  /* 0x0000000430027c20 */ /* 0x004fcc0008410000 */
[----:B------:R2:W5:Y:S02]  /*2390*/  MUFU.TANH R169, R2 ;  /* 0x0000000200a97308 */ /* 0x0005640000002400 */
[----:B--2---:R-:W-:Y:S01]  /*23a0*/  FMUL.FTZ R2, R49, UR4 ;  /* 0x0000000431027c20 */ /* 0x004fe20008410000 */
[C---:B-1----:R-:W-:Y:S05]  /*23b0*/  HMMA.16816.F32 R84, R12.reuse, R52, R144 ;  /* 0x000000340c54723c */ /* 0x042fea0000001890 */
[----:B------:R1:W-:Y:S01]  /*23c0*/  MUFU.TANH R168, R2 ;  /* 0x0000000200a87308 */ /* 0x0003e20000002400 */
[----:B------:R-:W-:Y:S06]  /*23d0*/  HMMA.16816.F32 R88, R12, R54, R140 ;  /* 0x000000360c58723c */ /* 0x000fec000000188c */
[----:B------:R-:W-:Y:S01]  /*23e0*/  HMMA.16816.F32 R64, R32, R52, R100 ;  /* 0x000000342040723c */ /* 0x000fe20000001864 */
[----:B-1----:R-:W-:-:S04]  /*23f0*/  FMUL.FTZ R2, R36, UR4 ;  /* 0x0000000424027c20 */ /* 0x002fc80008410000 */
[----:B------:R1:W2:Y:S02]  /*2400*/  MUFU.TANH R166, R2 ;  /* 0x0000000200a67308 */ /* 0x0002a40000002400 */
[----:B-1----:R-:W-:-:S06]  /*2410*/  FMUL.FTZ R2, R37, UR4 ;  /* 0x0000000425027c20 */ /* 0x002fcc0008410000 */
[----:B------:R1:W1:Y:S02]  /*2420*/  MUFU.TANH R164, R2 ;  /* 0x0000000200a47308 */ /* 0x0002640000002400 */
[----:B-1----:R-:W-:-:S06]  /*2430*/  FMUL.FTZ R2, R50, UR4 ;  /* 0x0000000432027c20 */ /* 0x002fcc0008410000 */
[----:B------:R1:W1:Y:S02]  /*2440*/  MUFU.TANH R156, R2 ;  /* 0x00000002009c7308 */ /* 0x0002640000002400 */
[----:B-1----:R-:W-:Y:S02]  /*2450*/  FMUL.FTZ R2, R51, UR4 ;  /* 0x0000000433027c20 */ /* 0x002fe40008410000 */
[----:B------:R-:W1:Y:S04]  /*2460*/  LDSM.16.M88.4 R48, [R230+0x3800] ;  /* 0x00380000e630783b */ /* 0x000e680000000200 */
[----:B------:R3:W1:Y:S02]  /*2470*/  MUFU.TANH R177, R2 ;  /* 0x0000000200b17308 */ /* 0x0006640000002400 */
[----:B---3--:R-:W-:-:S06]  /*2480*/  FMUL.FTZ R2, R38, UR4 ;  /* 0x0000000426027c20 */ /* 0x008fcc0008410000 */
[----:B------:R3:W1:Y:S02]  /*2490*/  MUFU.TANH R178, R2 ;  /* 0x0000000200b27308 */ /* 0x0006640000002400 */
[----:B---3--:R-:W-:Y:S01]  /*24a0*/  FMUL.FTZ R2, R39, UR4 ;  /* 0x0000000427027c20 */ /* 0x008fe20008410000 */
[C---:B-1----:R-:W-:Y:S05]  /*24b0*/  HMMA.16816.F32 R96, R12.reuse, R48, R136 ;  /* 0x000000300c60723c */ /* 0x042fea0000001888 */
[----:B------:R1:W3:Y:S01]  /*24c0*/  MUFU.TANH R176, R2 ;  /* 0x0000000200b07308 */ /* 0x0002e20000002400 */
[C---:B------:R-:W-:Y:S07]  /*24d0*/  HMMA.16816.F32 R36, R12.reuse, R6, R120 ;  /* 0x000000060c24723c */ /* 0x040fee0000001878 */
[----:B------:R4:W2:Y:S01]  /*24e0*/  MUFU.TANH R123, R4 ;  /* 0x00000004007b7308 */ /* 0x0008a20000002400 */
[----:B------:R-:W-:Y:S06]  /*24f0*/  HMMA.16816.F32 R80, R12, R50, R128 ;  /* 0x000000320c50723c */ /* 0x000fec0000001880 */
[----:B------:R-:W-:Y:S01]  /*2500*/  HMMA.16816.F32 R12, R32, R40, R116 ;  /* 0x00000028200c723c */ /* 0x000fe20000001874 */
[----:B------:R5:W2:Y:S01]  /*2510*/  MUFU.TANH R128, R9 ;  /* 0x0000000900807308 */ /* 0x000aa20000002400 */
[----:B-1----:R-:W-:-:S07]  /*2520*/  FMUL.FTZ R2, R56, UR4 ;  /* 0x0000000438027c20 */ /* 0x002fce0008410000 */
[----:B------:R1:W1:Y:S01]  /*2530*/  MUFU.TANH R149, R2 ;  /* 0x0000000200957308 */ /* 0x0002620000002400 */
[----:B----4-:R-:W-:Y:S01]  /*2540*/  FMUL.FTZ R4, R45, UR4 ;  /* 0x000000042d047c20 */ /* 0x010fe20008410000 */
[----:B------:R-:W-:Y:S06]  /*2550*/  HMMA.16816.F32 R16, R24, R18, R36 ;  /* 0x000000121810723c */ /* 0x000fec0000001824 */
[----:B------:R4:W2:Y:S01]  /*2560*/  MUFU.TANH R122, R4 ;  /* 0x00000004007a7308 */ /* 0x0008a20000002400 */
[----:B-----5:R-:W-:Y:S01]  /*2570*/  FMUL.FTZ R9, R47, UR4 ;  /* 0x000000042f097c20 */ /* 0x020fe20008410000 */
[----:B------:R-:W-:Y:S06]  /*2580*/  HMMA.16816.F32 R36, R32, R42, R112 ;  /* 0x0000002a2024723c */ /* 0x000fec0000001870 */
[----:B------:R-:W2:Y:S01]  /*2590*/  MUFU.TANH R127, R9 ;  /* 0x00000009007f7308 */ /* 0x000ea20000002400 */
[----:B-1----:R-:W-:Y:S01]  /*25a0*/  FMUL.FTZ R2, R57, UR4 ;  /* 0x0000000439027c20 */ /* 0x002fe20008410000 */
[----:B------:R-:W-:Y:S06]  /*25b0*/  HMMA.16816.F32 R44, R28, R20, R12 ;  /* 0x000000141c2c723c */ /* 0x000fec000000180c */
[----:B------:R1:W1:Y:S01]  /*25c0*/  MUFU.TANH R148, R2 ;  /* 0x0000000200947308 */ /* 0x0002620000002400 */
[----:B----4-:R-:W-:-:S02]  /*25d0*/  IMAD R4, R94, 0x10, R162 ;  /* 0x000000105e047824 */ /* 0x010fc400078e02a2 */
[----:B------:R-:W-:Y:S01]  /*25e0*/  FMUL.FTZ R12, R19, UR4 ;  /* 0x00000004130c7c20 */ /* 0x000fe20008410000 */
[----:B------:R-:W-:-:S04]  /*25f0*/  FMUL.FTZ R11, R18, UR4 ;  /* 0x00000004120b7c20 */ /* 0x000fc80008410000 */
[----:B------:R4:W2:Y:S02]  /*2600*/  MUFU.TANH R118, R10 ;  /* 0x0000000a00767308 */ /* 0x0008a40000002400 */
[----:B------:R-:W-:Y:S06]  /*2610*/  HMMA.16816.F32 R40, R28, R22, R36 ;  /* 0x000000161c28723c */ /* 0x000fec0000001824 */
[----:B------:R5:W2:Y:S01]  /*2620*/  MUFU.TANH R140, R12 ;  /* 0x0000000c008c7308 */ /* 0x000aa20000002400 */
[----:B-1----:R-:W-:Y:S01]  /*2630*/  LOP3.LUT R2, R250, 0xffffffe0, RZ, 0xc0, !PT ;  /* 0xffffffe0fa027812 */ /* 0x002fe200078ec0ff */
[----:B------:R-:W-:Y:S04]  /*2640*/  HMMA.16816.F32 R36, R24, R20, R68 ;  /* 0x000000141824723c */ /* 0x000fe80000001844 */
[----:B------:R-:W-:-:S02]  /*2650*/  IMAD.IADD R2, R95, 0x1, -R2 ;  /* 0x000000015f027824 */ /* 0x000fc400078e0a02 */
[----:B------:R-:W-:Y:S02]  /*2660*/  IMAD.SHL.U32 R95, R95, 0x2, RZ ;  /* 0x000000025f5f7824 */ /* 0x000fe400078e00ff */
[----:B----4-:R-:W-:Y:S01]  /*2670*/  FMUL.FTZ R10, R61, UR4 ;  /* 0x000000043d0a7c20 */ /* 0x010fe20008410000 */
[----:B------:R1:W4:Y:S01]  /*2680*/  MUFU.TANH R132, R11 ;  /* 0x0000000b00847308 */ /* 0x0003220000002400 */
[----:B------:R-:W-:-:S04]  /*2690*/  SHF.R.S32.HI R5, RZ, 0x1f, R2 ;  /* 0x0000001fff057819 */ /* 0x000fc80000011402 */
[----:B------:R-:W-:Y:S01]  /*26a0*/  LEA.HI R2, R5, R2, RZ, 0x2 ;  /* 0x0000000205027211 */ /* 0x000fe200078f10ff */
[----:B------:R-:W-:Y:S01]  /*26b0*/  FMUL.FTZ R5, R58, UR4 ;  /* 0x000000043a057c20 */ /* 0x000fe20008410000 */
[----:B-----5:R-:W5:Y:S01]  /*26c0*/  LDSM.16.M88.4 R12, [R227+0x3000] ;  /* 0x00300000e30c783b */ /* 0x020f620000000200 */
[----:B------:R3:W2:Y:S01]  /*26d0*/  MUFU.TANH R116, R10 ;  /* 0x0000000a00747308 */ /* 0x0006a20000002400 */
[----:B------:R-:W-:-:S04]  /*26e0*/  SHF.R.S32.HI R2, RZ, 0x2, R2 ;  /* 0x00000002ff027819 */ /* 0x000fc80000011402 */
[----:B------:R-:W-:Y:S01]  /*26f0*/  IADD3 R2, R4, 0x1, R2 ;  /* 0x0000000104027810 */ /* 0x000fe20007ffe002 */
[----:B------:R-:W-:Y:S02]  /*2700*/  FMUL.FTZ R4, R59, UR4 ;  /* 0x000000043b047c20 */ /* 0x000fe40008410000 */
[----:B------:R4:W2:Y:S01]  /*2710*/  MUFU.TANH R189, R5 ;  /* 0x0000000500bd7308 */ /* 0x0008a20000002400 */
[----:B------:R-:W-:Y:S01]  /*2720*/  IADD3 R2, R92, -UR19, R2 ;  /* 0x800000135c027c10 */ /* 0x000fe2000fffe002 */
[----:B------:R-:W-:Y:S01]  /*2730*/  HMMA.16816.F32 R56, R32, R54, R104 ;  /* 0x000000362038723c */ /* 0x000fe20000001868 */
[----:B-1----:R-:W-:-:S03]  /*2740*/  FMUL.FTZ R11, R47, UR4 ;  /* 0x000000042f0b7c20 */ /* 0x002fc60008410000 */
[----:B------:R-:W-:Y:S02]  /*2750*/  VIADD R6, R2, UR18 ;  /* 0x0000001202067c36 */ /* 0x000fe40008000000 */
[----:B------:R1:W1:Y:S01]  /*2760*/  MUFU.TANH R135, R4 ;  /* 0x0000000400877308 */ /* 0x0002620000002400 */
[----:B---3--:R-:W-:Y:S01]  /*2770*/  FMUL.FTZ R10, R62, UR4 ;  /* 0x000000043e0a7c20 */ /* 0x008fe20008410000 */
[----:B------:R-:W-:Y:S01]  /*2780*/  HMMA.16816.F32 R52, R32, R48, R108 ;  /* 0x000000302034723c */ /* 0x000fe2000000186c */
[----:B------:R-:W-:-:S05]  /*2790*/  VIADDMNMX R7, R6, 0x8, R92, PT ;  /* 0x0000000806077846 */ /* 0x000fca000380015c */
[----:B------:R3:W2:Y:S01]  /*27a0*/  MUFU.TANH R138, R10 ;  /* 0x0000000a008a7308 */ /* 0x0006a20000002400 */
[----:B----4-:R-:W-:Y:S01]  /*27b0*/  LOP3.LUT R5, R95, 0x6, RZ, 0xc0, !PT ;  /* 0x000000065f057812 */ /* 0x010fe200078ec0ff */
[----:B------:R-:W-:Y:S04]  /*27c0*/  HMMA.16816.F32 R48, R32, R50, R72 ;  /* 0x000000322030723c */ /* 0x000fe80000001848 */
[----:B------:R-:W-:Y:S01]  /*27d0*/  IMAD R2, R93, 0x80, R5 ;  /* 0x000000805d027824 */ /* 0x000fe200078e0205 */
[C-C-:B------:R-:W-:Y:S01]  /*27e0*/  VIADDMNMX R5, R6.reuse, 0x40, R92.reuse, PT ;  /* 0x0000004006057846 */ /* 0x140fe2000380015c */
[----:B------:R-:W-:Y:S01]  /*27f0*/  HMMA.16816.F32 R32, R24, R22, R76 ;  /* 0x000000161820723c */ /* 0x000fe2000000184c */
[----:B-1----:R-:W-:Y:S01]  /*2800*/  VIMNMX R4, R6, R92, PT ;  /* 0x0000005c06047248 */ /* 0x002fe20003fe0100 */
[----:B------:R-:W-:Y:S01]  /*2810*/  VIADD R8, R2, 0x1 ;  /* 0x0000000102087836 */ /* 0x000fe20000000000 */
[----:B------:R-:W-:Y:S01]  /*2820*/  VIADDMNMX R6, R6, 0x48, R92, PT ;  /* 0x0000004806067846 */ /* 0x000fe2000380015c */
[C---:B------:R-:W-:Y:S01]  /*2830*/  VIADD R9, R2.reuse, 0x8 ;  /* 0x0000000802097836 */ /* 0x040fe20000000000 */
[-C--:B------:R-:W-:Y:S01]  /*2840*/  ISETP.GE.AND P5, PT, R2, R4.reuse, PT ;  /* 0x000000040200720c */ /* 0x080fe20003fa6270 */
[----:B------:R1:W4:Y:S01]  /*2850*/  MUFU.TANH R134, R11 ;  /* 0x0000000b00867308 */ /* 0x0003220000002400 */
[C---:B------:R-:W-:Y:S01]  /*2860*/  ISETP.GE.AND P6, PT, R8.reuse, R4, PT ;  /* 0x000000040800720c */ /* 0x040fe20003fc6270 */
[----:B-----5:R-:W-:Y:S01]  /*2870*/  HMMA.16816.F32 R20, R28, R12, R64 ;  /* 0x0000000c1c14723c */ /* 0x020fe20000001840 */
[----:B------:R-:W-:Y:S01]  /*2880*/  ISETP.GE.AND P1, PT, R8, R7, PT ;  /* 0x000000070800720c */ /* 0x000fe20003f26270 */
[----:B---3--:R-:W-:Y:S01]  /*2890*/  VIADD R10, R2, 0x19 ;  /* 0x00000019020a7836 */ /* 0x008fe20000000000 */
[----:B------:R-:W-:-:S02]  /*28a0*/  ISETP.GE.AND P3, PT, R8, R5, PT ;  /* 0x000000050800720c */ /* 0x000fc40003f66270 */
[----:B------:R-:W-:Y:S01]  /*28b0*/  ISETP.GE.AND P2, PT, R8, R6, PT ;  /* 0x000000060800720c */ /* 0x000fe20003f46270 */
[----:B------:R-:W-:Y:S01]  /*28c0*/  VIADD R8, R2, 0x9 ;  /* 0x0000000902087836 */ /* 0x000fe20000000000 */
[----:B------:R-:W-:Y:S01]  /*28d0*/  FSEL R117, R158, -INF , !P5 ;  /* 0xff8000009e757808 */ /* 0x000fe20006800000 */
[----:B------:R-:W-:Y:S01]  /*28e0*/  IMAD.MOV.U32 R158, RZ, RZ, R159 ;  /* 0x000000ffff9e7224 */ /* 0x000fe200078e009f */
[-C--:B------:R-:W-:Y:S01]  /*28f0*/  ISETP.GE.AND P5, PT, R2, R7.reuse, PT ;  /* 0x000000070200720c */ /* 0x080fe20003fa6270 */
[----:B------:R-:W-:Y:S01]  /*2900*/  IMAD.MOV.U32 R159, RZ, RZ, R154 ;  /* 0x000000ffff9f7224 */ /* 0x000fe200078e009a */
[----:B------:R-:W-:Y:S01]  /*2910*/  FSEL R119, R251, -INF , !P6 ;  /* 0xff800000fb777808 */ /* 0x000fe20007000000 */
[----:B------:R-:W-:Y:S01]  /*2920*/  HMMA.16816.F32 R56, R28, R14, R56 ;  /* 0x0000000e1c38723c */ /* 0x000fe20000001838 */
[-C--:B------:R-:W-:Y:S02]  /*2930*/  ISETP.GE.AND P6, PT, R9, R7.reuse, PT ;  /* 0x000000070900720c */ /* 0x080fe40003fc6270 */
[----:B------:R-:W-:Y:S01]  /*2940*/  FSEL R137, R155, -INF , !P5 ;  /* 0xff8000009b897808 */ /* 0x000fe20006800000 */
[----:B-1----:R-:W-:Y:S01]  /*2950*/  FMUL.FTZ R11, R42, UR4 ;  /* 0x000000042a0b7c20 */ /* 0x002fe20008410000 */
[----:B------:R-:W-:-:S02]  /*2960*/  ISETP.GE.AND P5, PT, R8, R7, PT ;  /* 0x000000070800720c */ /* 0x000fc40003fa6270 */
[----:B------:R-:W-:Y:S01]  /*2970*/  FSEL R141, R252, -INF , !P1 ;  /* 0xff800000fc8d7808 */ /* 0x000fe20004800000 */
[----:B------:R1:W3:Y:S01]  /*2980*/  MUFU.TANH R77, R11 ;  /* 0x0000000b004d7308 */ /* 0x0002e20000002400 */
[----:B------:R-:W-:Y:S02]  /*2990*/  FSEL R155, R246, -INF , !P6 ;  /* 0xff800000f69b7808 */ /* 0x000fe40007000000 */
[C---:B------:R-:W-:Y:S02]  /*29a0*/  ISETP.GE.AND P4, PT, R8.reuse, R4, PT ;  /* 0x000000040800720c */ /* 0x040fe40003f86270 */
[C---:B------:R-:W-:Y:S02]  /*29b0*/  ISETP.GE.AND P1, PT, R8.reuse, R5, PT ;  /* 0x000000050800720c */ /* 0x040fe40003f26270 */
[----:B------:R-:W-:Y:S01]  /*29c0*/  ISETP.GE.AND P6, PT, R8, R6, PT ;  /* 0x000000060800720c */ /* 0x000fe20003fc6270 */
[----:B------:R-:W-:Y:S01]  /*29d0*/  FMUL.FTZ R8, R17, UR4 ;  /* 0x0000000411087c20 */ /* 0x000fe20008410000 */
[----:B------:R-:W-:-:S02]  /*29e0*/  FSEL R154, R245, -INF , !P5 ;  /* 0xff800000f59a7808 */ /* 0x000fc40006800000 */
[----:B------:R-:W-:Y:S01]  /*29f0*/  ISETP.GE.AND P0, PT, R9, R4, PT ;  /* 0x000000040900720c */ /* 0x000fe20003f06270 */
[----:B------:R5:W2:Y:S01]  /*2a00*/  MUFU.TANH R93, R8 ;  /* 0x00000008005d7308 */ /* 0x000aa20000002400 */
[-C--:B------:R-:W-:Y:S02]  /*2a10*/  ISETP.GE.AND P5, PT, R2, R5.reuse, PT ;  /* 0x000000050200720c */ /* 0x080fe40003fa6270 */
[----:B------:R-:W-:Y:S02]  /*2a20*/  FSEL R120, R247, -INF , !P0 ;  /* 0xff800000f7787808 */ /* 0x000fe40004000000 */
[----:B------:R-:W-:Y:S01]  /*2a30*/  FSEL R121, R244, -INF , !P4 ;  /* 0xff800000f4797808 */ /* 0x000fe20006000000 */
[----:B-1----:R-:W-:Y:S01]  /*2a40*/  FMUL.FTZ R11, R39, UR4 ;  /* 0x00000004270b7c20 */ /* 0x002fe20008410000 */
[----:B------:R-:W-:Y:S02]  /*2a50*/  FSEL R100, R157, -INF , !P5 ;  /* 0xff8000009d647808 */ /* 0x000fe40006800000 */
[C---:B------:R-:W-:Y:S01]  /*2a60*/  ISETP.GE.AND P0, PT, R9.reuse, R5, PT ;  /* 0x000000050900720c */ /* 0x040fe20003f06270 */
[----:B------:R-:W1:Y:S01]  /*2a70*/  MUFU.TANH R64, R11 ;  /* 0x0000000b00407308 */ /* 0x000e620000002400 */
[-C--:B------:R-:W-:Y:S01]  /*2a80*/  ISETP.GE.AND P4, PT, R9, R6.reuse, PT ;  /* 0x000000060900720c */ /* 0x080fe20003f86270 */
[----:B------:R-:W-:Y:S01]  /*2a90*/  FMUL.FTZ R9, R16, UR4 ;  /* 0x0000000410097c20 */ /* 0x000fe20008410000 */
[----:B------:R-:W-:Y:S01]  /*2aa0*/  ISETP.GE.AND P5, PT, R2, R6, PT ;  /* 0x000000060200720c */ /* 0x000fe20003fa6270 */
[----:B------:R-:W4:Y:S01]  /*2ab0*/  LDSM.16.M88.4 R16, [R227+0x3800] ;  /* 0x00380000e310783b */ /* 0x000f220000000200 */
[----:B------:R-:W-:Y:S01]  /*2ac0*/  FSEL R101, R158, -INF , !P3 ;  /* 0xff8000009e657808 */ /* 0x000fe20005800000 */
[----:B------:R-:W-:-:S04]  /*2ad0*/  DEPBAR.LE SB0, 0x0 ;  /* 0x000080000000791a */ /* 0x000fc80000000000 */
[----:B-----5:R-:W-:Y:S01]  /*2ae0*/  VIADD R8, R2, 0x10 ;  /* 0x0000001002087836 */ /* 0x020fe20000000000 */
[----:B------:R-:W-:Y:S01]  /*2af0*/  FSEL R112, R249, -INF , !P0 ;  /* 0xff800000f9707808 */ /* 0x000fe20004000000 */
[----:B------:R5:W1:Y:S01]  /*2b00*/  MUFU.TANH R94, R9 ;  /* 0x00000009005e7308 */ /* 0x000a620000002400 */
[----:B------:R-:W-:Y:S02]  /*2b10*/  FSEL R113, R243, -INF , !P1 ;  /* 0xff800000f3717808 */ /* 0x000fe40004800000 */
[----:B------:R-:W-:Y:S02]  /*2b20*/  FSEL R114, R159, -INF , !P5 ;  /* 0xff8000009f727808 */ /* 0x000fe40006800000 */
[C---:B------:R-:W-:Y:S02]  /*2b30*/  ISETP.GE.AND P3, PT, R8.reuse, R4, PT ;  /* 0x000000040800720c */ /* 0x040fe40003f66270 */
[C---:B------:R-:W-:Y:S02]  /*2b40*/  ISETP.GE.AND P0, PT, R8.reuse, R7, PT ;  /* 0x000000070800720c */ /* 0x040fe40003f06270 */
[----:B------:R-:W-:-:S02]  /*2b50*/  ISETP.GE.AND P1, PT, R8, R5, PT ;  /* 0x000000050800720c */ /* 0x000fc40003f26270 */
[----:B------:R-:W-:Y:S01]  /*2b60*/  ISETP.GE.AND P5, PT, R8, R6, PT ;  /* 0x000000060800720c */ /* 0x000fe20003fa6270 */
[----:B------:R-:W-:Y:S01]  /*2b70*/  VIADD R8, R2, 0x18 ;  /* 0x0000001802087836 */ /* 0x000fe20000000000 */
[----:B------:R-:W-:Y:S02]  /*2b80*/  FSEL R95, R239, -INF , !P3 ;  /* 0xff800000ef5f7808 */ /* 0x000fe40005800000 */
[----:B------:R-:W-:Y:S01]  /*2b90*/  FSEL R104, R248, -INF , !P2 ;  /* 0xff800000f8687808 */ /* 0x000fe20005000000 */
[----:B-----5:R-:W-:Y:S01]  /*2ba0*/  FMUL.FTZ R9, R63, UR4 ;  /* 0x000000043f097c20 */ /* 0x020fe20008410000 */
[----:B------:R-:W-:Y:S01]  /*2bb0*/  ISETP.GE.AND P3, PT, R8, R4, PT ;  /* 0x000000040800720c */ /* 0x000fe20003f66270 */
[----:B------:R-:W-:Y:S01]  /*2bc0*/  HMMA.16816.F32 R60, R24, R14, R88 ;  /* 0x0000000e183c723c */ /* 0x000fe20000001858 */
[----:B------:R-:W-:Y:S01]  /*2bd0*/  FSEL R107, R242, -INF , !P4 ;  /* 0xff800000f26b7808 */ /* 0x000fe20006000000 */
[----:B------:R5:W1:Y:S01]  /*2be0*/  MUFU.TANH R131, R9 ;  /* 0x0000000900837308 */ /* 0x000a620000002400 */
[----:B------:R-:W-:-:S02]  /*2bf0*/  FSEL R115, R241, -INF , !P6 ;  /* 0xff800000f1737808 */ /* 0x000fc40007000000 */
[----:B------:R-:W-:Y:S02]  /*2c00*/  FSEL R130, R237, -INF , !P3 ;  /* 0xff800000ed827808 */ /* 0x000fe40005800000 */
[----:B------:R-:W-:Y:S02]  /*2c10*/  FSEL R139, R235, -INF , !P0 ;  /* 0xff800000eb8b7808 */ /* 0x000fe40004000000 */
[----:B------:R-:W-:Y:S02]  /*2c20*/  ISETP.GE.AND P0, PT, R8, R5, PT ;  /* 0x000000050800720c */ /* 0x000fe40003f06270 */
[----:B------:R-:W-:Y:S02]  /*2c30*/  FSEL R75, R225, -INF , !P1 ;  /* 0xff800000e14b7808 */ /* 0x000fe40004800000 */
[----:B------:R-:W-:Y:S01]  /*2c40*/  ISETP.GE.AND P1, PT, R10, R6, PT ;  /* 0x000000060a00720c */ /* 0x000fe20003f26270 */
[----:B----4-:R-:W-:Y:S01]  /*2c50*/  HMMA.16816.F32 R52, R28, R16, R52 ;  /* 0x000000101c34723c */ /* 0x010fe20000001834 */
[----:B------:R-:W-:-:S02]  /*2c60*/  FSEL R70, R221, -INF , !P0 ;  /* 0xff800000dd467808 */ /* 0x000fc40004000000 */
[----:B------:R-:W-:Y:S01]  /*2c70*/  FSEL R102, R218, -INF , !P5 ;  /* 0xff800000da667808 */ /* 0x000fe20006800000 */
[----:B-----5:R-:W-:Y:S01]  /*2c80*/  VIADD R9, R2, 0x11 ;  /* 0x0000001102097836 */ /* 0x020fe20000000000 */
[----:B------:R-:W-:Y:S01]  /*2c90*/  FSEL R106, R216, -INF , !P1 ;  /* 0xff800000d86a7808 */ /* 0x000fe20004800000 */
[----:B------:R-:W-:Y:S01]  /*2ca0*/  HMMA.16816.F32 R48, R28, R18, R48 ;  /* 0x000000121c30723c */ /* 0x000fe20000001830 */
[----:B------:R-:W-:Y:S02]  /*2cb0*/  BAR.SYNC.DEFER_BLOCKING 0x0 ;  /* 0x0000000000007b1d */ /* 0x000fe40000010000 */
[C---:B------:R-:W-:Y:S02]  /*2cc0*/  ISETP.GE.AND P2, PT, R9.reuse, R4, PT ;  /* 0x000000040900720c */ /* 0x040fe40003f46270 */
[C---:B------:R-:W-:Y:S01]  /*2cd0*/  ISETP.GE.AND P4, PT, R9.reuse, R7, PT ;  /* 0x000000070900720c */ /* 0x040fe20003f86270 */
[C---:B------:R-:W-:Y:S01]  /*2ce0*/  HMMA.16816.F32 R96, R24.reuse, R16, R96 ;  /* 0x000000101860723c */ /* 0x040fe20000001860 */
[----:B------:R-:W-:Y:S01]  /*2cf0*/  ISETP.GE.AND P6, PT, R9, R5, PT ;  /* 0x000000050900720c */ /* 0x000fe20003fc6270 */
[----:B------:R-:W-:Y:S01]  /*2d00*/  FMUL.FTZ R28, R21, UR4 ;  /* 0x00000004151c7c20 */ /* 0x000fe20008410000 */
[----:B------:R-:W-:Y:S01]  /*2d10*/  ISETP.GE.AND P3, PT, R9, R6, PT ;  /* 0x000000060900720c */ /* 0x000fe20003f66270 */
[----:B------:R-:W-:Y:S01]  /*2d20*/  FMUL.FTZ R9, R44, UR4 ;  /* 0x000000042c097c20 */ /* 0x000fe20008410000 */
[----:B------:R-:W-:Y:S01]  /*2d30*/  FSEL R129, R238, -INF , !P2 ;  /* 0xff800000ee817808 */ /* 0x000fe20005000000 */
[----:B------:R-:W-:Y:S01]  /*2d40*/  HMMA.16816.F32 R80, R24, R18, R80 ;  /* 0x000000121850723c */ /* 0x000fe20000001850 */
[----:B------:R-:W-:Y:S01]  /*2d50*/  ISETP.GE.AND P2, PT, R10, R4, PT ;  /* 0x000000040a00720c */ /* 0x000fe20003f46270 */
[----:B------:R4:W1:Y:S01]  /*2d60*/  MUFU.TANH R92, R9 ;  /* 0x00000009005c7308 */ /* 0x0008620000002400 */
[----:B------:R-:W-:-:S02]  /*2d70*/  FSEL R146, R226, -INF , !P4 ;  /* 0xff800000e2927808 */ /* 0x000fc40006000000 */
[----:B------:R-:W-:Y:S02]  /*2d80*/  FSEL R133, R236, -INF , !P2 ;  /* 0xff800000ec857808 */ /* 0x000fe40005000000 */
[-C--:B------:R-:W-:Y:S02]  /*2d90*/  ISETP.GE.AND P2, PT, R8, R7.reuse, PT ;  /* 0x000000070800720c */ /* 0x080fe40003f46270 */
[----:B------:R-:W-:Y:S02]  /*2da0*/  ISETP.GE.AND P4, PT, R10, R7, PT ;  /* 0x000000070a00720c */ /* 0x000fe40003f86270 */
[----:B------:R-:W-:Y:S02]  /*2db0*/  FSEL R151, R224, -INF , !P2 ;  /* 0xff800000e0977808 */ /* 0x000fe40005000000 */
[----:B------:R-:W-:Y:S01]  /*2dc0*/  ISETP.GE.AND P2, PT, R8, R6, PT ;  /* 0x000000060800720c */ /* 0x000fe20003f46270 */
[----:B------:R-:W-:Y:S01]  /*2dd0*/  VIADD R8, R2, 0x20 ;  /* 0x0000002002087836 */ /* 0x000fe20000000000 */
[----:B------:R-:W-:-:S02]  /*2de0*/  FSEL R144, R223, -INF , !P4 ;  /* 0xff800000df907808 */ /* 0x000fc40006000000 */
[----:B------:R-:W-:Y:S01]  /*2df0*/  ISETP.GE.AND P4, PT, R10, R5, PT ;  /* 0x000000050a00720c */ /* 0x000fe20003f86270 */
[----:B------:R-:W-:Y:S02]  /*2e00*/  VIADD R10, R2, 0x21 ;  /* 0x00000021020a7836 */ /* 0x000fe40000000000 */
[----:B----4-:R-:W-:Y:S01]  /*2e10*/  FMUL.FTZ R9, R45, UR4 ;  /* 0x000000042d097c20 */ /* 0x010fe20008410000 */
[----:B------:R-:W-:Y:S02]  /*2e20*/  FSEL R68, R222, -INF , !P6 ;  /* 0xff800000de447808 */ /* 0x000fe40007000000 */
[----:B------:R-:W-:Y:S01]  /*2e30*/  ISETP.GE.AND P6, PT, R8, R4, PT ;  /* 0x000000040800720c */ /* 0x000fe20003fc6270 */
[----:B------:R4:W1:Y:S01]  /*2e40*/  MUFU.TANH R73, R9 ;  /* 0x0000000900497308 */ /* 0x0008620000002400 */
[----:B------:R-:W-:Y:S02]  /*2e50*/  FSEL R103, R220, -INF , !P4 ;  /* 0xff800000dc677808 */ /* 0x000fe40006000000 */
[----:B------:R-:W-:-:S02]  /*2e60*/  ISETP.GE.AND P0, PT, R8, R7, PT ;  /* 0x000000070800720c */ /* 0x000fc40003f06270 */
[C---:B------:R-:W-:Y:S02]  /*2e70*/  ISETP.GE.AND P4, PT, R8.reuse, R5, PT ;  /* 0x000000050800720c */ /* 0x040fe40003f86270 */
[----:B------:R-:W-:Y:S01]  /*2e80*/  ISETP.GE.AND P5, PT, R8, R6, PT ;  /* 0x000000060800720c */ /* 0x000fe20003fa6270 */
[----:B------:R-:W-:Y:S01]  /*2e90*/  VIADD R8, R2, 0x29 ;  /* 0x0000002902087836 */ /* 0x000fe20000000000 */
[----:B------:R-:W-:Y:S02]  /*2ea0*/  FSEL R105, R217, -INF , !P2 ;  /* 0xff800000d9697808 */ /* 0x000fe40005000000 */
[----:B------:R-:W-:Y:S02]  /*2eb0*/  FSEL R71, R219, -INF , !P3 ;  /* 0xff800000db477808 */ /* 0x000fe40005800000 */
[----:B------:R-:W-:Y:S02]  /*2ec0*/  ISETP.GE.AND P2, PT, R10, R7, PT ;  /* 0x000000070a00720c */ /* 0x000fe40003f46270 */
[----:B------:R-:W-:Y:S01]  /*2ed0*/  FSEL R160, R215, -INF , !P6 ;  /* 0xff800000d7a07808 */ /* 0x000fe20007000000 */
[----:B----4-:R-:W-:Y:S01]  /*2ee0*/  FMUL.FTZ R9, R40, UR4 ;  /* 0x0000000428097c20 */ /* 0x010fe20008410000 */
[----:B------:R-:W-:-:S02]  /*2ef0*/  ISETP.GE.AND P3, PT, R10, R4, PT ;  /* 0x000000040a00720c */ /* 0x000fc40003f66270 */
[----:B------:R-:W-:Y:S01]  /*2f00*/  FSEL R157, R210, -INF , !P2 ;  /* 0xff800000d29d7808 */ /* 0x000fe20005000000 */
[----:B------:R4:W1:Y:S01]  /*2f10*/  MUFU.TANH R72, R9 ;  /* 0x0000000900487308 */ /* 0x0008620000002400 */
[----:B------:R-:W-:Y:S02]  /*2f20*/  FSEL R162, R214, -INF , !P3 ;  /* 0xff800000d6a27808 */ /* 0x000fe40005800000 */
[----:B------:R-:W-:Y:S02]  /*2f30*/  ISETP.GE.AND P2, PT, R8, R7, PT ;  /* 0x000000070800720c */ /* 0x000fe40003f46270 */
[----:B------:R-:W-:Y:S02]  /*2f40*/  ISETP.GE.AND P1, PT, R10, R5, PT ;  /* 0x000000050a00720c */ /* 0x000fe40003f26270 */
[----:B------:R-:W-:Y:S02]  /*2f50*/  ISETP.GE.AND P3, PT, R8, R4, PT ;  /* 0x000000040800720c */ /* 0x000fe40003f66270 */
[----:B------:R-:W-:-:S02]  /*2f60*/  FSEL R165, R207, -INF , !P2 ;  /* 0xff800000cfa57808 */ /* 0x000fc40005000000 */
[----:B------:R-:W-:Y:S02]  /*2f70*/  FSEL R153, R153, -INF , !P4 ;  /* 0xff80000099997808 */ /* 0x000fe40006000000 */
[----:B------:R-:W-:Y:S02]  /*2f80*/  FSEL R158, R212, -INF , !P3 ;  /* 0xff800000d49e7808 */ /* 0x000fe40005800000 */
[----:B------:R-:W-:Y:S01]  /*2f90*/  FSEL R159, R211, -INF , !P0 ;  /* 0xff800000d39f7808 */ /* 0x000fe20004000000 */
[----:B----4-:R-:W-:Y:S01]  /*2fa0*/  FMUL.FTZ R9, R41, UR4 ;  /* 0x0000000429097c20 */ /* 0x010fe20008410000 */
[C---:B------:R-:W-:Y:S02]  /*2fb0*/  ISETP.GE.AND P2, PT, R8.reuse, R5, PT ;  /* 0x000000050800720c */ /* 0x040fe40003f46270 */
[----:B------:R-:W-:Y:S01]  /*2fc0*/  ISETP.GE.AND P4, PT, R8, R6, PT ;  /* 0x000000060800720c */ /* 0x000fe20003f86270 */
[----:B------:R4:W1:Y:S01]  /*2fd0*/  MUFU.TANH R45, R9 ;  /* 0x00000009002d7308 */ /* 0x0008620000002400 */
[----:B------:R-:W-:Y:S01]  /*2fe0*/  VIADD R8, R2, 0x30 ;  /* 0x0000003002087836 */ /* 0x000fe20000000000 */
[----:B------:R-:W-:-:S02]  /*2ff0*/  FSEL R143, R205, -INF , !P1 ;  /* 0xff800000cd8f7808 */ /* 0x000fc40004800000 */
[----:B------:R-:W-:Y:S02]  /*3000*/  FSEL R147, R203, -INF , !P2 ;  /* 0xff800000cb937808 */ /* 0x000fe40005000000 */
[----:B------:R-:W-:Y:S02]  /*3010*/  FSEL R152, R152, -INF , !P5 ;  /* 0xff80000098987808 */ /* 0x000fe40006800000 */
[C---:B------:R-:W-:Y:S02]  /*3020*/  ISETP.GE.AND P1, PT, R8.reuse, R4, PT ;  /* 0x000000040800720c */ /* 0x040fe40003f26270 */
[C---:B------:R-:W-:Y:S02]  /*3030*/  ISETP.GE.AND P2, PT, R8.reuse, R5, PT ;  /* 0x000000050800720c */ /* 0x040fe40003f46270 */
[----:B------:R-:W-:Y:S02]  /*3040*/  ISETP.GE.AND P5, PT, R8, R6, PT ;  /* 0x000000060800720c */ /* 0x000fe40003fa6270 */
[----:B------:R-:W-:-:S02]  /*3050*/  FSEL R163, R163, -INF , !P4 ;  /* 0xff800000a3a37808 */ /* 0x000fc40006000000 */
[----:B------:R-:W-:Y:S01]  /*3060*/  FSEL R173, R200, -INF , !P1 ;  /* 0xff800000c8ad7808 */ /* 0x000fe20004800000 */
[----:B----4-:R-:W-:Y:S01]  /*3070*/  FMUL.FTZ R9, R46, UR4 ;  /* 0x000000042e097c20 */ /* 0x010fe20008410000 */
[----:B------:R-:W-:-:S03]  /*3080*/  FSEL R169, R169, -INF , !P2 ;  /* 0xff800000a9a97808 */ /* 0x000fc60005000000 */
[----:B------:R4:W1:Y:S02]  /*3090*/  MUFU.TANH R136, R9 ;  /* 0x0000000900887308 */ /* 0x0008640000002400 */
[----:B----4-:R-:W-:-:S05]  /*30a0*/  VIADD R9, R2, 0x28 ;  /* 0x0000002802097836 */ /* 0x010fca0000000000 */
[C---:B------:R-:W-:Y:S02]  /*30b0*/  ISETP.GE.AND P6, PT, R9.reuse, R4, PT ;  /* 0x000000040900720c */ /* 0x040fe40003fc6270 */
[----:B------:R-:W-:Y:S02]  /*30c0*/  ISETP.GE.AND P3, PT, R9, R7, PT ;  /* 0x000000070900720c */ /* 0x000fe40003f66270 */
[----:B------:R-:W-:Y:S02]  /*30d0*/  FSEL R161, R213, -INF , !P6 ;  /* 0xff800000d5a17808 */ /* 0x000fe40007000000 */
[----:B------:R-:W-:Y:S01]  /*30e0*/  ISETP.GE.AND P6, PT, R10, R6, PT ;  /* 0x000000060a00720c */ /* 0x000fe20003fc6270 */
[----:B------:R-:W-:Y:S01]  /*30f0*/  FMUL.FTZ R10, R43, UR4 ;  /* 0x000000042b0a7c20 */ /* 0x000fe20008410000 */
[----:B------:R-:W-:Y:S01]  /*3100*/  ISETP.GE.AND P0, PT, R9, R5, PT ;  /* 0x000000050900720c */ /* 0x000fe20003f06270 */
[----:B------:R-:W-:Y:S01]  /*3110*/  HMMA.16816.F32 R40, R24, R12, R84 ;  /* 0x0000000c1828723c */ /* 0x000fe20000001854 */
[----:B------:R-:W-:Y:S01]  /*3120*/  FSEL R167, R208, -INF , !P3 ;  /* 0xff800000d0a77808 */ /* 0x000fe20005800000 */
[----:B------:R4:W1:Y:S01]  /*3130*/  MUFU.TANH R76, R10 ;  /* 0x0000000a004c7308 */ /* 0x0008620000002400 */
[----:B------:R-:W-:-:S02]  /*3140*/  FSEL R142, R204, -INF , !P0 ;  /* 0xff800000cc8e7808 */ /* 0x000fc40004000000 */
[----:B------:R-:W-:Y:S01]  /*3150*/  ISETP.GE.AND P3, PT, R9, R6, PT ;  /* 0x000000060900720c */ /* 0x000fe20003f66270 */
[----:B------:R-:W-:Y:S01]  /*3160*/  FMUL.FTZ R9, R37, UR4 ;  /* 0x0000000425097c20 */ /* 0x000fe20008410000 */
[----:B------:R-:W-:Y:S01]  /*3170*/  ISETP.GE.AND P0, PT, R8, R7, PT ;  /* 0x000000070800720c */ /* 0x000fe20003f06270 */
[----:B------:R-:W-:Y:S01]  /*3180*/  FMUL.FTZ R8, R33, UR4 ;  /* 0x0000000421087c20 */ /* 0x000fe20008410000 */
[----:B------:R-:W-:Y:S01]  /*3190*/  FSEL R145, R202, -INF , !P6 ;  /* 0xff800000ca917808 */ /* 0x000fe20007000000 */
[----:B------:R5:W1:Y:S01]  /*31a0*/  MUFU.TANH R37, R9 ;  /* 0x0000000900257308 */ /* 0x000a620000002400 */
[----:B------:R-:W-:Y:S01]  /*31b0*/  FSEL R150, R150, -INF , !P3 ;  /* 0xff80000096967808 */ /* 0x000fe20005800000 */
[----:B------:R-:W-:Y:S01]  /*31c0*/  FMUL.FTZ R12, R38, UR4 ;  /* 0x00000004260c7c20 */ /* 0x000fe20008410000 */
[----:B------:R-:W-:Y:S01]  /*31d0*/  FSEL R170, R170, -INF , !P0 ;  /* 0xff800000aaaa7808 */ /* 0x000fe20004000000 */
[----:B------:R-:W-:Y:S01]  /*31e0*/  FMUL.FTZ R27, R22, UR4 ;  /* 0x00000004161b7c20 */ /* 0x000fe20008410000 */
[----:B------:R-:W-:-:S03]  /*31f0*/  FMUL.FTZ R26, R23, UR4 ;  /* 0x00000004171a7c20 */ /* 0x000fc60008410000 */
[----:B------:R3:W1:Y:S01]  /*3200*/  MUFU.TANH R33, R8 ;  /* 0x0000000800217308 */ /* 0x0006620000002400 */
[----:B----4-:R-:W-:-:S05]  /*3210*/  FMUL.FTZ R10, R36, UR4 ;  /* 0x00000004240a7c20 */ /* 0x010fca0008410000 */
[----:B------:R-:W-:Y:S01]  /*3220*/  FMUL.FTZ R24, R40, UR4 ;  /* 0x0000000428187c20 */ /* 0x000fe20008410000 */
[----:B------:R-:W-:Y:S01]  /*3230*/  FMUL.FTZ R25, R41, UR4 ;  /* 0x0000000429197c20 */ /* 0x000fe20008410000 */
[----:B------:R4:W1:Y:S01]  /*3240*/  MUFU.TANH R44, R10 ;  /* 0x0000000a002c7308 */ /* 0x0008620000002400 */
[----:B-----5:R-:W-:Y:S01]  /*3250*/  FMUL.FTZ R9, R32, UR4 ;  /* 0x0000000420097c20 */ /* 0x020fe20008410000 */
[----:B------:R-:W-:Y:S01]  /*3260*/  FMUL.FTZ R29, R42, UR4 ;  /* 0x000000042a1d7c20 */ /* 0x000fe20008410000 */
[----:B------:R-:W-:-:S05]  /*3270*/  FMUL.FTZ R30, R43, UR4 ;  /* 0x000000042b1e7c20 */ /* 0x000fca0008410000 */
[----:B------:R5:W1:Y:S01]  /*3280*/  MUFU.TANH R36, R9 ;  /* 0x0000000900247308 */ /* 0x000a620000002400 */
[----:B---3--:R-:W-:-:S05]  /*3290*/  VIADD R8, R2, 0x39 ;  /* 0x0000003902087836 */ /* 0x008fca0000000000 */
[----:B------:R-:W-:Y:S02]  /*32a0*/  ISETP.GE.AND P2, PT, R8, R6, PT ;  /* 0x000000060800720c */ /* 0x000fe40003f46270 */
[----:B------:R3:W1:Y:S01]  /*32b0*/  MUFU.TANH R65, R12 ;  /* 0x0000000c00417308 */ /* 0x0006620000002400 */
[----:B----4-:R-:W-:-:S05]  /*32c0*/  VIADD R10, R2, 0x31 ;  /* 0x00000031020a7836 */ /* 0x010fca0000000000 */
[CC--:B------:R-:W-:Y:S02]  /*32d0*/  ISETP.GE.AND P6, PT, R10.reuse, R4.reuse, PT ;  /* 0x000000040a00720c */ /* 0x0c0fe40003fc6270 */
[----:B------:R-:W-:Y:S01]  /*32e0*/  ISETP.GE.AND P3, PT, R10, R7, PT ;  /* 0x000000070a00720c */ /* 0x000fe20003f66270 */
[----:B-----5:R-:W-:Y:S01]  /*32f0*/  VIADD R9, R2, 0x38 ;  /* 0x0000003802097836 */ /* 0x020fe20000000000 */
[----:B------:R-:W-:Y:S02]  /*3300*/  FSEL R174, R174, -INF , !P6 ;  /* 0xff800000aeae7808 */ /* 0x000fe40007000000 */
[-C--:B------:R-:W-:Y:S02]  /*3310*/  ISETP.GE.AND P6, PT, R8, R4.reuse, PT ;  /* 0x000000040800720c */ /* 0x080fe40003fc6270 */
[----:B------:R-:W-:Y:S02]  /*3320*/  ISETP.GE.AND P4, PT, R9, R4, PT ;  /* 0x000000040900720c */ /* 0x000fe40003f86270 */
[----:B------:R-:W-:-:S02]  /*3330*/  FSEL R171, R171, -INF , !P6 ;  /* 0xff800000abab7808 */ /* 0x000fc40007000000 */
[C---:B------:R-:W-:Y:S02]  /*3340*/  ISETP.GE.AND P6, PT, R9.reuse, R7, PT ;  /* 0x000000070900720c */ /* 0x040fe40003fc6270 */
[----:B------:R-:W-:Y:S02]  /*3350*/  ISETP.GE.AND P0, PT, R9, R5, PT ;  /* 0x000000050900720c */ /* 0x000fe40003f06270 */
[----:B------:R-:W-:Y:S02]  /*3360*/  FSEL R179, R179, -INF , !P6 ;  /* 0xff800000b3b37808 */ /* 0x000fe40007000000 */
[----:B------:R-:W-:Y:S02]  /*3370*/  ISETP.GE.AND P6, PT, R8, R7, PT ;  /* 0x000000070800720c */ /* 0x000fe40003fc6270 */
[----:B------:R-:W-:Y:S02]  /*3380*/  FSEL R175, R175, -INF , !P4 ;  /* 0xff800000afaf7808 */ /* 0x000fe40006000000 */
[----:B------:R-:W-:-:S02]  /*3390*/  FSEL R172, R172, -INF , !P3 ;  /* 0xff800000acac7808 */ /* 0x000fc40005800000 */
[----:B------:R-:W-:Y:S02]  /*33a0*/  P2R R32, PR, RZ, 0x40 ;  /* 0x00000040ff207803 */ /* 0x000fe40000000000 */
[CC--:B------:R-:W-:Y:S02]  /*33b0*/  ISETP.GE.AND P1, PT, R10.reuse, R5.reuse, PT ;  /* 0x000000050a00720c */ /* 0x0c0fe40003f26270 */
[-C--:B------:R-:W-:Y:S01]  /*33c0*/  ISETP.GE.AND P4, PT, R10, R6.reuse, PT ;  /* 0x000000060a00720c */ /* 0x080fe20003f86270 */
[----:B------:R-:W-:Y:S01]  /*33d0*/  FMUL.FTZ R10, R34, UR4 ;  /* 0x00000004220a7c20 */ /* 0x000fe20008410000 */
[----:B------:R-:W-:Y:S01]  /*33e0*/  ISETP.GE.AND P3, PT, R9, R6, PT ;  /* 0x000000060900720c */ /* 0x000fe20003f66270 */
[----:B------:R-:W-:Y:S01]  /*33f0*/  FMUL.FTZ R9, R35, UR4 ;  /* 0x0000000423097c20 */ /* 0x000fe20008410000 */
[----:B------:R-:W-:Y:S01]  /*3400*/  ISETP.GE.AND P6, PT, R8, R5, PT ;  /* 0x000000050800720c */ /* 0x000fe20003fc6270 */
[----:B------:R-:W-:Y:S01]  /*3410*/  FMUL.FTZ R8, R20, UR4 ;  /* 0x0000000414087c20 */ /* 0x000fe20008410000 */
[----:B--2---:R-:W-:Y:S01]  /*3420*/  FSEL R166, R166, -INF , !P0 ;  /* 0xff800000a6a67808 */ /* 0x004fe20004000000 */
[----:B------:R3:W2:Y:S01]  /*3430*/  MUFU.TANH R47, R10 ;  /* 0x0000000a002f7308 */ /* 0x0006a20000002400 */
[----:B------:R-:W-:-:S02]  /*3440*/  ISETP.NE.AND P0, PT, R181, 0x1, PT ;  /* 0x00000001b500780c */ /* 0x000fc40003f05270 */
[----:B------:R-:W-:-:S05]  /*3450*/  FSEL R168, R168, -INF , !P1 ;  /* 0xff800000a8a87808 */ /* 0x000fca0004800000 */
[----:B------:R3:W4:Y:S08]  /*3460*/  MUFU.TANH R46, R9 ;  /* 0x00000009002e7308 */ /* 0x0007300000002400 */
[----:B------:R3:W1:Y:S01]  /*3470*/  MUFU.TANH R31, R8 ;  /* 0x00000008001f7308 */ /* 0x0006620000002400 */
[----:B--2---:R-:W-:Y:S05]  /*3480*/  @!P0 BRA `(.L_x_24) ;  /* 0x00000000008c8947 */ /* 0x004fea0003800000 */
[----:B------:R-:W2:Y:S01]  /*3490*/  LDL.64 R182, [R1+0x40] ;  /* 0x0000400001b67983 */ /* 0x000ea20000100a00 */
[----:B---3--:R-:W-:-:S04]  /*34a0*/  VIADD R8, R181, 0xfffffffe ;  /* 0xfffffffeb5087836 */ /* 0x008fc80000000000 */
        /* <DEDUP_REMOVED lines=31> */
[----:B------:R2:W-:Y:S04]  /*36a0*/  LDGSTS.E.BYPASS.LTC128B.128 [R240+0x7800], desc[UR14][R22.64] ;  /* 0x0780000016f07fae */ /* 0x0005e8000b901d4e */
[----:B------:R-:W0:Y:S02]  /*36b0*/  LDGDEPBAR ;  /* 0x00000000000079af */ /* 0x000e240000000000 */
.L_x_24:
[----:B------:R-:W-:Y:S01]  /*36c0*/  FSEL R164, R164, -INF , !P6 ;  /* 0xff800000a4a47808 */ /* 0x000fe20007000000 */
[----:B--23--:R2:W-:Y:S01]  /*36d0*/  MUFU.TANH R10, R28 ;  /* 0x0000001c000a7308 */ /* 0x00c5e20000002400 */
[----:B------:R-:W-:Y:S01]  /*36e0*/  ISETP.NE.AND P6, PT, R32, RZ, PT ;  /* 0x000000ff2000720c */ /* 0x000fe20003fc5270 */
[C---:B------:R-:W-:Y:S01]  /*36f0*/  VIADD R16, R2.reuse, 0x40 ;  /* 0x0000004002107836 */ /* 0x040fe20000000000 */
[C---:B------:R-:W-:Y:S01]  /*3700*/  IADD3 R18, R2.reuse, 0x48, RZ ;  /* 0x0000004802127810 */ /* 0x040fe20007ffe0ff */
[C---:B------:R-:W-:Y:S01]  /*3710*/  VIADD R17, R2.reuse, 0x41 ;  /* 0x0000004102117836 */ /* 0x040fe20000000000 */
[C---:B------:R-:W-:Y:S01]  /*3720*/  IADD3 R21, R2.reuse, 0x51, RZ ;  /* 0x0000005102157810 */ /* 0x040fe20007ffe0ff */
[C---:B------:R-:W-:Y:S01]  /*3730*/  VIADD R19, R2.reuse, 0x49 ;  /* 0x0000004902137836 */ /* 0x040fe20000000000 */
[C---:B------:R-:W-:Y:S01]  /*3740*/  IADD3 R34, R2.reuse, 0x60, RZ ;  /* 0x0000006002227810 */ /* 0x040fe20007ffe0ff */
[----:B------:R3:W-:Y:S01]  /*3750*/  MUFU.TANH R42, R27 ;  /* 0x0000001b002a7308 */ /* 0x0007e20000002400 */
[----:B------:R-:W-:Y:S01]  /*3760*/  VIADD R20, R2, 0x50 ;  /* 0x0000005002147836 */ /* 0x000fe20000000000 */
[----:B------:R-:W-:Y:S01]  /*3770*/  ISETP.GE.AND P1, PT, R16, R4, PT ;  /* 0x000000041000720c */ /* 0x000fe20003f26270 */
[----:B------:R-:W-:-:S02]  /*3780*/  VIADD R22, R2, 0x58 ;  /* 0x0000005802167836 */ /* 0x000fc40000000000 */
[----:B------:R-:W-:Y:S01]  /*3790*/  FMUL.FTZ R8, R60, UR4 ;  /* 0x000000043c087c20 */ /* 0x000fe20008410000 */
[C---:B------:R-:W-:Y:S01]  /*37a0*/  VIADD R35, R2.reuse, 0x61 ;  /* 0x0000006102237836 */ /* 0x040fe20000000000 */
[----:B------:R-:W-:Y:S01]  /*37b0*/  FSEL R181, R149, -INF , !P1 ;  /* 0xff80000095b57808 */ /* 0x000fe20004800000 */
[C---:B------:R-:W-:Y:S01]  /*37c0*/  VIADD R38, R2.reuse, 0x68 ;  /* 0x0000006802267836 */ /* 0x040fe20000000000 */
[----:B------:R4:W-:Y:S01]  /*37d0*/  MUFU.TANH R41, R26 ;  /* 0x0000001a00297308 */ /* 0x0009e20000002400 */
[----:B--2---:R-:W-:Y:S01]  /*37e0*/  VIADD R28, R2, 0x59 ;  /* 0x00000059021c7836 */ /* 0x004fe20000000000 */
[-C--:B------:R-:W-:Y:S01]  /*37f0*/  ISETP.GE.AND P1, PT, R18, R4.reuse, PT ;  /* 0x000000041200720c */ /* 0x080fe20003f26270 */
[----:B------:R-:W-:Y:S01]  /*3800*/  VIADD R39, R2, 0x70 ;  /* 0x0000007002277836 */ /* 0x000fe20000000000 */
[----:B------:R-:W-:Y:S01]  /*3810*/  FSEL R156, R156, -INF , !P5 ;  /* 0xff8000009c9c7808 */ /* 0x000fe20006800000 */
[C---:B------:R-:W-:Y:S01]  /*3820*/  VIADD R40, R2.reuse, 0x71 ;  /* 0x0000007102287836 */ /* 0x040fe20000000000 */
[----:B------:R-:W-:Y:S01]  /*3830*/  FSEL R184, R123, -INF , !P1 ;  /* 0xff8000007bb87808 */ /* 0x000fe20004800000 */
[C---:B------:R-:W-:Y:S01]  /*3840*/  VIADD R32, R2.reuse, 0x79 ;  /* 0x0000007902207836 */ /* 0x040fe20000000000 */
[----:B------:R-:W-:Y:S01]  /*3850*/  MUFU.TANH R15, R8 ;  /* 0x00000008000f7308 */ /* 0x000fe20000002400 */
[----:B---3--:R-:W-:Y:S01]  /*3860*/  IADD3 R27, R2, 0x69, RZ ;  /* 0x00000069021b7810 */ /* 0x008fe20007ffe0ff */
[----:B------:R-:W-:Y:S01]  /*3870*/  FMUL.FTZ R9, R61, UR4 ;  /* 0x000000043d097c20 */ /* 0x000fe20008410000 */
[----:B------:R-:W-:Y:S01]  /*3880*/  ISETP.GE.AND P1, PT, R16, R5, PT ;  /* 0x000000051000720c */ /* 0x000fe20003f26270 */
[----:B------:R-:W-:Y:S01]  /*3890*/  STL [R1+0x7c], R230 ;  /* 0x00007ce601007387 */ /* 0x000fe20000100800 */
[----:B------:R-:W-:-:S02]  /*38a0*/  ISETP.GE.AND P5, PT, R17, R4, PT ;  /* 0x000000041100720c */ /* 0x000fc40003fa6270 */
[----:B------:R-:W-:Y:S01]  /*38b0*/  FSEL R185, R118, -INF , !P1 ;  /* 0xff80000076b97808 */ /* 0x000fe20004800000 */
[----:B------:R-:W-:Y:S01]  /*38c0*/  MUFU.TANH R12, R25 ;  /* 0x00000019000c7308 */ /* 0x000fe20000002400 */
[----:B----4-:R-:W-:Y:S01]  /*38d0*/  IADD3 R26, R2, 0x78, RZ ;  /* 0x00000078021a7810 */ /* 0x010fe20007ffe0ff */
[----:B------:R-:W-:Y:S01]  /*38e0*/  STL [R1+0x78], R240 ;  /* 0x000078f001007387 */ /* 0x000fe20000100800 */
[----:B------:R-:W-:Y:S02]  /*38f0*/  FMNMX.FTZ R2, R117, R119, !PT ;  /* 0x0000007775027209 */ /* 0x000fe40007810000 */
[----:B------:R-:W-:Y:S01]  /*3900*/  ISETP.GE.AND P1, PT, R18, R5, PT ;  /* 0x000000051200720c */ /* 0x000fe20003f26270 */
[----:B------:R-:W-:Y:S01]  /*3910*/  STL [R1+0x74], R234 ;  /* 0x000074ea01007387 */ /* 0x000fe20000100800 */
[----:B------:R-:W-:Y:S01]  /*3920*/  FMNMX.FTZ R2, R120, R2, !PT ;  /* 0x0000000278027209 */ /* 0x000fe20007810000 */
[----:B------:R2:W-:Y:S01]  /*3930*/  MUFU.TANH R25, R9 ;  /* 0x0000000900197308 */ /* 0x0005e20000002400 */
[----:B------:R-:W-:Y:S01]  /*3940*/  FSEL R182, R148, -INF , !P5 ;  /* 0xff80000094b67808 */ /* 0x000fe20006800000 */
[----:B------:R-:W-:Y:S01]  /*3950*/  STL [R1+0x70], R233 ;  /* 0x000070e901007387 */ /* 0x000fe20000100800 */
[----:B------:R-:W-:-:S02]  /*3960*/  FMNMX.FTZ R2, R121, R2, !PT ;  /* 0x0000000279027209 */ /* 0x000fc40007810000 */
[----:B-1----:R-:W-:Y:S01]  /*3970*/  FSEL R186, R94, -INF , !P1 ;  /* 0xff8000005eba7808 */ /* 0x002fe20004800000 */
[----:B------:R-:W-:Y:S01]  /*3980*/  STL [R1+0x6c], R232 ;  /* 0x00006ce801007387 */ /* 0x000fe20000100800 */
[----:B------:R-:W-:Y:S01]  /*3990*/  FMNMX.FTZ R2, R95, R2, !PT ;  /* 0x000000025f027209 */ /* 0x000fe20007810000 */
[----:B------:R-:W1:Y:S01]  /*39a0*/  MUFU.TANH R11, R24 ;  /* 0x00000018000b7308 */ /* 0x000e620000002400 */
[----:B------:R-:W-:Y:S01]  /*39b0*/  ISETP.GE.AND P5, PT, R19, R4, PT ;  /* 0x000000041300720c */ /* 0x000fe20003fa6270 */
[----:B------:R-:W-:Y:S01]  /*39c0*/  STL [R1+0x68], R231 ;  /* 0x000068e701007387 */ /* 0x000fe20000100800 */
[----:B------:R-:W-:Y:S02]  /*39d0*/  FMNMX.FTZ R2, R129, R2, !PT ;  /* 0x0000000281027209 */ /* 0x000fe40007810000 */
[----:B------:R-:W-:Y:S01]  /*39e0*/  ISETP.GE.AND P1, PT, R20, R4, PT ;  /* 0x000000041400720c */ /* 0x000fe20003f26270 */
[----:B------:R-:W-:Y:S01]  /*39f0*/  STL [R1+0x64], R229 ;  /* 0x000064e501007387 */ /* 0x000fe20000100800 */
[----:B------:R-:W-:Y:S01]  /*3a00*/  FMNMX.FTZ R2, R130, R2, !PT ;  /* 0x0000000282027209 */ /* 0x000fe20007810000 */
[----:B------:R-:W-:Y:S01]  /*3a10*/  MUFU.TANH R23, R30 ;  /* 0x0000001e00177308 */ /* 0x000fe20000002400 */
[----:B------:R-:W-:Y:S01]  /*3a20*/  FSEL R183, R122, -INF , !P5 ;  /* 0xff8000007ab77808 */ /* 0x000fe20006800000 */
[----:B--2---:R-:W-:Y:S01]  /*3a30*/  FMUL.FTZ R9, R62, UR4 ;  /* 0x000000043e097c20 */ /* 0x004fe20008410000 */
[----:B------:R-:W-:Y:S01]  /*3a40*/  FMNMX.FTZ R2, R133, R2, !PT ;  /* 0x0000000285027209 */ /* 0x000fe20007810000 */
[----:B------:R-:W-:Y:S01]  /*3a50*/  STL [R1+0x60], R228 ;  /* 0x000060e401007387 */ /* 0x000fe20000100800 */
[----:B------:R-:W-:-:S02]  /*3a60*/  FSEL R196, R92, -INF , !P1 ;  /* 0xff8000005cc47808 */ /* 0x000fc40004800000 */
[----:B------:R-:W-:Y:S01]  /*3a70*/  FMNMX.FTZ R8, R160, R2, !PT ;  /* 0x00000002a0087209 */ /* 0x000fe20007810000 */
[----:B------:R-:W-:Y:S01]  /*3a80*/  MUFU.TANH R24, R29 ;  /* 0x0000001d00187308 */ /* 0x000fe20000002400 */
[----:B------:R-:W-:Y:S01]  /*3a90*/  FMNMX.FTZ R2, R100, R101, !PT ;  /* 0x0000006564027209 */ /* 0x000fe20007810000 */
[----:B------:R-:W-:Y:S01]  /*3aa0*/  STL [R1+0x5c], R227 ;  /* 0x00005ce301007387 */ /* 0x000fe20000100800 */
[----:B------:R-:W-:Y:S02]  /*3ab0*/  FMNMX.FTZ R8, R162, R8, !PT ;  /* 0x00000008a2087209 */ /* 0x000fe40007810000 */
[----:B------:R-:W-:Y:S02]  /*3ac0*/  FMNMX.FTZ R2, R112, R2, !PT ;  /* 0x0000000270027209 */ /* 0x000fe40007810000 */
[----:B------:R-:W-:Y:S02]  /*3ad0*/  FMNMX.FTZ R8, R161, R8, !PT ;  /* 0x00000008a1087209 */ /* 0x000fe40007810000 */
[----:B------:R-:W-:-:S02]  /*3ae0*/  FMNMX.FTZ R2, R113, R2, !PT ;  /* 0x0000000271027209 */ /* 0x000fc40007810000 */
[----:B------:R-:W-:Y:S02]  /*3af0*/  FMNMX.FTZ R8, R158, R8, !PT ;  /* 0x000000089e087209 */ /* 0x000fe40007810000 */
[----:B------:R-:W-:Y:S02]  /*3b00*/  FMNMX.FTZ R2, R75, R2, !PT ;  /* 0x000000024b027209 */ /* 0x000fe40007810000 */
[----:B------:R-:W-:Y:S02]  /*3b10*/  ISETP.GE.AND P5, PT, R17, R5, PT ;  /* 0x000000051100720c */ /* 0x000fe40003fa6270 */
[----:B------:R-:W-:Y:S02]  /*3b20*/  ISETP.GE.AND P1, PT, R22, R4, PT ;  /* 0x000000041600720c */ /* 0x000fe40003f26270 */
[----:B------:R-:W-:Y:S02]  /*3b30*/  FMNMX.FTZ R2, R68, R2, !PT ;  /* 0x0000000244027209 */ /* 0x000fe40007810000 */
[----:B------:R-:W-:-:S02]  /*3b40*/  FMNMX.FTZ R8, R173, R8, !PT ;  /* 0x00000008ad087209 */ /* 0x000fc40007810000 */
[----:B------:R-:W-:Y:S02]  /*3b50*/  FSEL R187, R116, -INF , !P5 ;  /* 0xff80000074bb7808 */ /* 0x000fe40006800000 */
[----:B------:R-:W-:Y:S02]  /*3b60*/  FSEL R193, R72, -INF , !P1 ;  /* 0xff80000048c17808 */ /* 0x000fe40004800000 */
[----:B------:R-:W-:Y:S02]  /*3b70*/  FMNMX.FTZ R2, R70, R2, !PT ;  /* 0x0000000246027209 */ /* 0x000fe40007810000 */
[-C--:B------:R-:W-:Y:S02]  /*3b80*/  ISETP.GE.AND P5, PT, R19, R5.reuse, PT ;  /* 0x000000051300720c */ /* 0x080fe40003fa6270 */
[----:B------:R-:W-:Y:S02]  /*3b90*/  ISETP.GE.AND P1, PT, R20, R5, PT ;  /* 0x000000051400720c */ /* 0x000fe40003f26270 */
[----:B------:R-:W-:-:S02]  /*3ba0*/  FMNMX.FTZ R8, R174, R8, !PT ;  /* 0x00000008ae087209 */ /* 0x000fc40007810000 */
[----:B------:R-:W-:Y:S02]  /*3bb0*/  FMNMX.FTZ R2, R103, R2, !PT ;  /* 0x0000000267027209 */ /* 0x000fe40007810000 */
[----:B------:R-:W-:Y:S02]  /*3bc0*/  FSEL R188, R93, -INF , !P5 ;  /* 0xff8000005dbc7808 */ /* 0x000fe40006800000 */
[----:B------:R-:W-:Y:S02]  /*3bd0*/  FSEL R199, R44, -INF , !P1 ;  /* 0xff8000002cc77808 */ /* 0x000fe40004800000 */
[----:B------:R-:W-:Y:S02]  /*3be0*/  ISETP.GE.AND P5, PT, R21, R4, PT ;  /* 0x000000041500720c */ /* 0x000fe40003fa6270 */
[----:B------:R-:W-:Y:S02]  /*3bf0*/  ISETP.GE.AND P1, PT, R22, R5, PT ;  /* 0x000000051600720c */ /* 0x000fe40003f26270 */
[----:B------:R-:W-:-:S02]  /*3c00*/  FMNMX.FTZ R8, R175, R8, !PT ;  /* 0x00000008af087209 */ /* 0x000fc40007810000 */
[----:B------:R-:W-:Y:S02]  /*3c10*/  FMNMX.FTZ R2, R153, R2, !PT ;  /* 0x0000000299027209 */ /* 0x000fe40007810000 */
[----:B------:R-:W-:Y:S02]  /*3c20*/  FSEL R194, R73, -INF , !P5 ;  /* 0xff80000049c27808 */ /* 0x000fe40006800000 */
[----:B------:R-:W-:Y:S02]  /*3c30*/  FSEL R197, R36, -INF , !P1 ;  /* 0xff80000024c57808 */ /* 0x000fe40004800000 */
[-C--:B------:R-:W-:Y:S02]  /*3c40*/  ISETP.GE.AND P5, PT, R28, R4.reuse, PT ;  /* 0x000000041c00720c */ /* 0x080fe40003fa6270 */
[----:B------:R-:W-:Y:S02]  /*3c50*/  ISETP.GE.AND P1, PT, R34, R4, PT ;  /* 0x000000042200720c */ /* 0x000fe40003f26270 */
[----:B------:R-:W-:-:S02]  /*3c60*/  FMNMX.FTZ R8, R171, R8, !PT ;  /* 0x00000008ab087209 */ /* 0x000fc40007810000 */
[----:B------:R-:W-:Y:S02]  /*3c70*/  FMNMX.FTZ R2, R143, R2, !PT ;  /* 0x000000028f027209 */ /* 0x000fe40007810000 */
[----:B------:R-:W-:Y:S02]  /*3c80*/  FSEL R195, R45, -INF , !P5 ;  /* 0xff8000002dc37808 */ /* 0x000fe40006800000 */
[----:B------:R-:W-:Y:S02]  /*3c90*/  FSEL R202, R31, -INF , !P1 ;  /* 0xff8000001fca7808 */ /* 0x000fe40004800000 */
[----:B------:R-:W-:Y:S01]  /*3ca0*/  FMNMX.FTZ R8, R181, R8, !PT ;  /* 0x00000008b5087209 */ /* 0x000fe20007810000 */
[----:B------:R2:W-:Y:S01]  /*3cb0*/  MUFU.TANH R31, R9 ;  /* 0x00000009001f7308 */ /* 0x0005e20000002400 */
[----:B------:R-:W-:Y:S02]  /*3cc0*/  ISETP.GE.AND P5, PT, R21, R5, PT ;  /* 0x000000051500720c */ /* 0x000fe40003fa6270 */
[----:B------:R-:W-:-:S02]  /*3cd0*/  FMNMX.FTZ R2, R142, R2, !PT ;  /* 0x000000028e027209 */ /* 0x000fc40007810000 */
[----:B------:R-:W-:Y:S02]  /*3ce0*/  FMNMX.FTZ R8, R182, R8, !PT ;  /* 0x00000008b6087209 */ /* 0x000fe40007810000 */
[----:B------:R-:W-:Y:S02]  /*3cf0*/  FSEL R198, R37, -INF , !P5 ;  /* 0xff80000025c67808 */ /* 0x000fe40006800000 */
[----:B------:R-:W-:Y:S02]  /*3d00*/  FMNMX.FTZ R2, R147, R2, !PT ;  /* 0x0000000293027209 */ /* 0x000fe40007810000 */
[----:B------:R-:W-:Y:S02]  /*3d10*/  ISETP.GE.AND P5, PT, R28, R5, PT ;  /* 0x000000051c00720c */ /* 0x000fe40003fa6270 */
[----:B------:R-:W-:Y:S02]  /*3d20*/  FMNMX.FTZ R8, R184, R8, !PT ;  /* 0x00000008b8087209 */ /* 0x000fe40007810000 */
[----:B------:R-:W-:Y:S01]  /*3d30*/  FMNMX.FTZ R2, R169, R2, !PT ;  /* 0x00000002a9027209 */ /* 0x000fe20007810000 */
[----:B--2---:R-:W-:Y:S01]  /*3d40*/  FMUL.FTZ R9, R56, UR4 ;  /* 0x0000000438097c20 */ /* 0x004fe20008410000 */
[----:B------:R-:W-:-:S02]  /*3d50*/  FSEL R200, R33, -INF , !P5 ;  /* 0xff80000021c87808 */ /* 0x000fc40006800000 */
[----:B------:R-:W-:Y:S01]  /*3d60*/  ISETP.GE.AND P5, PT, R34, R5, PT ;  /* 0x000000052200720c */ /* 0x000fe20003fa6270 */
[----:B------:R2:W3:Y:S01]  /*3d70*/  MUFU.TANH R14, R9 ;  /* 0x00000009000e7308 */ /* 0x0004e20000002400 */
[----:B------:R-:W-:Y:S02]  /*3d80*/  FMNMX.FTZ R8, R183, R8, !PT ;  /* 0x00000008b7087209 */ /* 0x000fe40007810000 */
[----:B------:R-:W-:Y:S02]  /*3d90*/  FMNMX.FTZ R2, R168, R2, !PT ;  /* 0x00000002a8027209 */ /* 0x000fe40007810000 */
[----:B-1----:R-:W-:Y:S02]  /*3da0*/  FSEL R218, R11, -INF , !P5 ;  /* 0xff8000000bda7808 */ /* 0x002fe40006800000 */
[----:B------:R-:W-:Y:S02]  /*3db0*/  ISETP.GE.AND P1, PT, R35, R4, PT ;  /* 0x000000042300720c */ /* 0x000fe40003f26270 */
[----:B------:R-:W-:-:S02]  /*3dc0*/  FMNMX.FTZ R8, R196, R8, !PT ;  /* 0x00000008c4087209 */ /* 0x000fc40007810000 */
[----:B------:R-:W-:Y:S02]  /*3dd0*/  FMNMX.FTZ R2, R166, R2, !PT ;  /* 0x00000002a6027209 */ /* 0x000fe40007810000 */
[----:B------:R-:W-:Y:S02]  /*3de0*/  FSEL R203, R10, -INF , !P1 ;  /* 0xff8000000acb7808 */ /* 0x000fe40004800000 */
[----:B------:R-:W-:Y:S01]  /*3df0*/  FMNMX.FTZ R8, R194, R8, !PT ;  /* 0x00000008c2087209 */ /* 0x000fe20007810000 */
[----:B--2---:R-:W-:Y:S01]  /*3e00*/  FMUL.FTZ R9, R57, UR4 ;  /* 0x0000000439097c20 */ /* 0x004fe20008410000 */
[----:B------:R-:W-:Y:S02]  /*3e10*/  FMNMX.FTZ R2, R164, R2, !PT ;  /* 0x00000002a4027209 */ /* 0x000fe40007810000 */
[-C--:B------:R-:W-:Y:S01]  /*3e20*/  ISETP.GE.AND P1, PT, R35, R5.reuse, PT ;  /* 0x000000052300720c */ /* 0x080fe20003f26270 */
[----:B------:R1:W2:Y:S01]  /*3e30*/  MUFU.TANH R13, R9 ;  /* 0x00000009000d7308 */ /* 0x0002a20000002400 */
[----:B------:R-:W-:-:S02]  /*3e40*/  ISETP.GE.AND P5, PT, R38, R5, PT ;  /* 0x000000052600720c */ /* 0x000fc40003fa6270 */
[----:B------:R-:W-:Y:S02]  /*3e50*/  FMNMX.FTZ R8, R193, R8, !PT ;  /* 0x00000008c1087209 */ /* 0x000fe40007810000 */
[----:B------:R-:W-:Y:S02]  /*3e60*/  FMNMX.FTZ R2, R185, R2, !PT ;  /* 0x00000002b9027209 */ /* 0x000fe40007810000 */
[----:B------:R-:W-:Y:S02]  /*3e70*/  FSEL R235, R12, -INF , !P1 ;  /* 0xff8000000ceb7808 */ /* 0x000fe40004800000 */
[----:B------:R-:W-:Y:S02]  /*3e80*/  FSEL R223, R15, -INF , !P5 ;  /* 0xff8000000fdf7808 */ /* 0x000fe40006800000 */
[----:B------:R-:W-:Y:S02]  /*3e90*/  FMNMX.FTZ R8, R195, R8, !PT ;  /* 0x00000008c3087209 */ /* 0x000fe40007810000 */
[----:B------:R-:W-:-:S02]  /*3ea0*/  ISETP.GE.AND P1, PT, R38, R4, PT ;  /* 0x000000042600720c */ /* 0x000fc40003f26270 */
[----:B------:R-:W-:Y:S01]  /*3eb0*/  ISETP.GE.AND P5, PT, R27, R4, PT ;  /* 0x000000041b00720c */ /* 0x000fe20003fa6270 */
[----:B-1----:R-:W-:Y:S01]  /*3ec0*/  FMUL.FTZ R9, R52, UR4 ;  /* 0x0000000434097c20 */ /* 0x002fe20008410000 */
[----:B------:R-:W-:Y:S02]  /*3ed0*/  FMNMX.FTZ R2, R187, R2, !PT ;  /* 0x00000002bb027209 */ /* 0x000fe40007810000 */
[----:B------:R-:W-:Y:S01]  /*3ee0*/  FMNMX.FTZ R8, R202, R8, !PT ;  /* 0x00000008ca087209 */ /* 0x000fe20007810000 */
[----:B------:R1:W4:Y:S01]  /*3ef0*/  MUFU.TANH R11, R9 ;  /* 0x00000009000b7308 */ /* 0x0003220000002400 */
[----:B---3--:R-:W-:Y:S02]  /*3f00*/  FSEL R252, R14, -INF , !P1 ;  /* 0xff8000000efc7808 */ /* 0x008fe40004800000 */
[----:B--2---:R-:W-:Y:S02]  /*3f10*/  FSEL R251, R13, -INF , !P5 ;  /* 0xff8000000dfb7808 */ /* 0x004fe40006800000 */
[----:B------:R-:W-:Y:S01]  /*3f20*/  FMNMX.FTZ R2, R186, R2, !PT ;  /* 0x00000002ba027209 */ /* 0x000fe20007810000 */
[----:B------:R-:W-:Y:S01]  /*3f30*/  STL [R1+0x9c], R252 ;  /* 0x00009cfc01007387 */ /* 0x000fe20000100800 */
[----:B------:R-:W-:-:S02]  /*3f40*/  ISETP.GE.AND P1, PT, R39, R4, PT ;  /* 0x000000042700720c */ /* 0x000fc40003f26270 */
[----:B------:R-:W-:Y:S02]  /*3f50*/  ISETP.GE.AND P5, PT, R40, R4, PT ;  /* 0x000000042800720c */ /* 0x000fe40003fa6270 */
[----:B------:R-:W-:Y:S02]  /*3f60*/  FMNMX.FTZ R8, R203, R8, !PT ;  /* 0x00000008cb087209 */ /* 0x000fe40007810000 */
[----:B------:R-:W-:Y:S02]  /*3f70*/  FMNMX.FTZ R2, R188, R2, !PT ;  /* 0x00000002bc027209 */ /* 0x000fe40007810000 */
[----:B------:R-:W-:Y:S01]  /*3f80*/  FSEL R124, R177, -INF , !P4 ;  /* 0xff800000b17c7808 */ /* 0x000fe20006000000 */
[----:B-1----:R-:W-:Y:S01]  /*3f90*/  FMUL.FTZ R9, R53, UR4 ;  /* 0x0000000435097c20 */ /* 0x002fe20008410000 */
[----:B----4-:R-:W-:Y:S02]  /*3fa0*/  FSEL R250, R11, -INF , !P1 ;  /* 0xff8000000bfa7808 */ /* 0x010fe40004800000 */
[----:B------:R-:W-:Y:S01]  /*3fb0*/  ISETP.GE.AND P1, PT, R26, R4, PT ;  /* 0x000000041a00720c */ /* 0x000fe20003f26270 */
[----:B------:R1:W2:Y:S01]  /*3fc0*/  MUFU.TANH R10, R9 ;  /* 0x00000009000a7308 */ /* 0x0002a20000002400 */
[----:B------:R-:W-:-:S02]  /*3fd0*/  FMNMX.FTZ R2, R199, R2, !PT ;  /* 0x00000002c7027209 */ /* 0x000fc40007810000 */
[----:B------:R-:W-:Y:S02]  /*3fe0*/  FSEL R125, R178, -INF , !P3 ;  /* 0xff800000b27d7808 */ /* 0x000fe40005800000 */
[----:B------:R-:W-:Y:S02]  /*3ff0*/  FMNMX.FTZ R2, R198, R2, !PT ;  /* 0x00000002c6027209 */ /* 0x000fe40007810000 */
[----:B------:R-:W-:Y:S02]  /*4000*/  FSEL R126, R176, -INF , !P2 ;  /* 0xff800000b07e7808 */ /* 0x000fe40005000000 */
[----:B------:R-:W-:Y:S02]  /*4010*/  FMNMX.FTZ R2, R197, R2, !PT ;  /* 0x00000002c5027209 */ /* 0x000fe40007810000 */
[----:B------:R-:W-:Y:S02]  /*4020*/  ISETP.GE.AND P3, PT, R17, R6, PT ;  /* 0x000000061100720c */ /* 0x000fe40003f66270 */
[----:B------:R-:W-:-:S02]  /*4030*/  FMNMX.FTZ R2, R200, R2, !PT ;  /* 0x00000002c8027209 */ /* 0x000fc40007810000 */
[----:B------:R-:W-:Y:S01]  /*4040*/  FSEL R131, R131, -INF , !P3 ;  /* 0xff80000083837808 */ /* 0x000fe20005800000 */
[----:B-1----:R-:W-:Y:S01]  /*4050*/  FMUL.FTZ R9, R48, UR4 ;  /* 0x0000000430097c20 */ /* 0x002fe20008410000 */
[----:B--2---:R-:W-:Y:S01]  /*4060*/  FSEL R248, R10, -INF , !P5 ;  /* 0xff8000000af87808 */ /* 0x004fe20006800000 */
[----:B------:R-:W-:Y:S01]  /*4070*/  FMUL.FTZ R10, R63, UR4 ;  /* 0x000000043f0a7c20 */ /* 0x000fe20008410000 */
[----:B------:R-:W-:Y:S01]  /*4080*/  ISETP.GE.AND P5, PT, R32, R4, PT ;  /* 0x000000042000720c */ /* 0x000fe20003fa6270 */
[----:B------:R1:W2:Y:S01]  /*4090*/  MUFU.TANH R15, R9 ;  /* 0x00000009000f7308 */ /* 0x0002a20000002400 */
[----:B------:R-:W-:Y:S01]  /*40a0*/  FMNMX.FTZ R4, R252, R8, !PT ;  /* 0x00000008fc047209 */ /* 0x000fe20007810000 */
[----:B------:R-:W-:Y:S01]  /*40b0*/  FMUL.FTZ R8, R97, UR4 ;  /* 0x0000000461087c20 */ /* 0x000fe20008410000 */
[----:B------:R-:W-:Y:S02]  /*40c0*/  FMNMX.FTZ R2, R218, R2, !PT ;  /* 0x00000002da027209 */ /* 0x000fe40007810000 */
[----:B------:R-:W-:-:S02]  /*40d0*/  FMNMX.FTZ R4, R251, R4, !PT ;  /* 0x00000004fb047209 */ /* 0x000fc40007810000 */
[----:B------:R-:W-:Y:S01]  /*40e0*/  ISETP.GE.AND P3, PT, R19, R6, PT ;  /* 0x000000061300720c */ /* 0x000fe20003f66270 */
[----:B------:R3:W4:Y:S01]  /*40f0*/  MUFU.TANH R12, R8 ;  /* 0x00000008000c7308 */ /* 0x0007220000002400 */
[----:B------:R-:W-:Y:S02]  /*4100*/  FMNMX.FTZ R4, R250, R4, !PT ;  /* 0x00000004fa047209 */ /* 0x000fe40007810000 */
[----:B------:R-:W-:Y:S02]  /*4110*/  FSEL R140, R140, -INF , !P3 ;  /* 0xff8000008c8c7808 */ /* 0x000fe40005800000 */
[----:B------:R-:W-:Y:S02]  /*4120*/  FMNMX.FTZ R4, R248, R4, !PT ;  /* 0x00000004f8047209 */ /* 0x000fe40007810000 */
[----:B------:R-:W-:Y:S01]  /*4130*/  ISETP.GE.AND P3, PT, R21, R6, PT ;  /* 0x000000061500720c */ /* 0x000fe20003f66270 */
[----:B-1----:R-:W-:Y:S01]  /*4140*/  FMUL.FTZ R9, R49, UR4 ;  /* 0x0000000431097c20 */ /* 0x002fe20008410000 */
[----:B--2---:R-:W-:-:S02]  /*4150*/  FSEL R210, R15, -INF , !P1 ;  /* 0xff8000000fd27808 */ /* 0x004fc40004800000 */
[-C--:B------:R-:W-:Y:S01]  /*4160*/  ISETP.GE.AND P1, PT, R27, R5.reuse, PT ;  /* 0x000000051b00720c */ /* 0x080fe20003f26270 */
[----:B------:R1:W2:Y:S01]  /*4170*/  MUFU.TANH R13, R9 ;  /* 0x00000009000d7308 */ /* 0x0002a20000002400 */
[----:B------:R-:W-:Y:S02]  /*4180*/  FMNMX.FTZ R4, R210, R4, !PT ;  /* 0x00000004d2047209 */ /* 0x000fe40007810000 */
[----:B------:R-:W-:Y:S01]  /*4190*/  FSEL R249, R25, -INF , !P1 ;  /* 0xff80000019f97808 */ /* 0x000fe20004800000 */
[----:B---3--:R-:W-:Y:S01]  /*41a0*/  FMUL.FTZ R8, R80, UR4 ;  /* 0x0000000450087c20 */ /* 0x008fe20008410000 */
[-C--:B------:R-:W-:Y:S02]  /*41b0*/  ISETP.GE.AND P1, PT, R40, R5.reuse, PT ;  /* 0x000000052800720c */ /* 0x080fe40003f26270 */
[----:B------:R-:W-:Y:S01]  /*41c0*/  FSEL R177, R64, -INF , !P3 ;  /* 0xff80000040b17808 */ /* 0x000fe20005800000 */
[----:B------:R3:W-:Y:S01]  /*41d0*/  MUFU.TANH R11, R8 ;  /* 0x00000008000b7308 */ /* 0x0007e20000002400 */
[----:B----4-:R-:W-:Y:S01]  /*41e0*/  FSEL R66, R12, -INF , !P1 ;  /* 0xff8000000c427808 */ /* 0x010fe20004800000 */
[----:B------:R-:W-:Y:S01]  /*41f0*/  FMUL.FTZ R12, R82, UR4 ;  /* 0x00000004520c7c20 */ /* 0x000fe20008410000 */
[----:B------:R-:W-:-:S02]  /*4200*/  ISETP.GE.AND P1, PT, R32, R5, PT ;  /* 0x000000052000720c */ /* 0x000fc40003f26270 */
[----:B------:R-:W-:Y:S02]  /*4210*/  ISETP.GE.AND P3, PT, R28, R6, PT ;  /* 0x000000061c00720c */ /* 0x000fe40003f66270 */
[----:B------:R-:W-:Y:S01]  /*4220*/  ISETP.GE.AND P4, PT, R17, R7, PT ;  /* 0x000000071100720c */ /* 0x000fe20003f86270 */
[----:B------:R-:W-:Y:S01]  /*4230*/  MUFU.TANH R12, R12 ;  /* 0x0000000c000c7308 */ /* 0x000fe20000002400 */
[----:B-1----:R-:W-:Y:S01]  /*4240*/  FMUL.FTZ R9, R96, UR4 ;  /* 0x0000000460097c20 */ /* 0x002fe20008410000 */
[----:B--2---:R-:W-:Y:S02]  /*4250*/  FSEL R212, R13, -INF , !P5 ;  /* 0xff8000000dd47808 */ /* 0x004fe40006800000 */
[----:B------:R-:W-:Y:S02]  /*4260*/  ISETP.GE.AND P5, PT, R39, R5, PT ;  /* 0x000000052700720c */ /* 0x000fe40003fa6270 */
[----:B------:R-:W-:Y:S02]  /*4270*/  FMNMX.FTZ R74, R212, R4, !PT ;  /* 0x00000004d44a7209 */ /* 0x000fe40007810000 */
[----:B------:R1:W2:Y:S01]  /*4280*/  MUFU.TANH R14, R9 ;  /* 0x00000009000e7308 */ /* 0x0002a20000002400 */
[----:B---3--:R-:W-:Y:S01]  /*4290*/  FMUL.FTZ R8, R81, UR4 ;  /* 0x0000000451087c20 */ /* 0x008fe20008410000 */
[----:B------:R-:W-:-:S02]  /*42a0*/  FMNMX.FTZ R4, R235, R2, !PT ;  /* 0x00000002eb047209 */ /* 0x000fc40007810000 */
[----:B------:R-:W-:Y:S02]  /*42b0*/  FMNMX.FTZ R2, R114, R104, !PT ;  /* 0x0000006872027209 */ /* 0x000fe40007810000 */
[----:B------:R-:W-:Y:S02]  /*42c0*/  FMNMX.FTZ R4, R223, R4, !PT ;  /* 0x00000004df047209 */ /* 0x000fe40007810000 */
[----:B------:R-:W3:Y:S01]  /*42d0*/  MUFU.TANH R8, R8 ;  /* 0x0000000800087308 */ /* 0x000ee20000002400 */
[----:B------:R-:W-:Y:S02]  /*42e0*/  FMNMX.FTZ R2, R107, R2, !PT ;  /* 0x000000026b027209 */ /* 0x000fe40007810000 */
[----:B------:R-:W-:Y:S02]  /*42f0*/  FMNMX.FTZ R4, R249, R4, !PT ;  /* 0x00000004f9047209 */ /* 0x000fe40007810000 */
[----:B------:R-:W-:Y:S02]  /*4300*/  FMNMX.FTZ R2, R115, R2, !PT ;  /* 0x0000000273027209 */ /* 0x000fe40007810000 */
[----:B------:R-:W-:Y:S01]  /*4310*/  FSEL R180, R46, -INF , !P3 ;  /* 0xff8000002eb47808 */ /* 0x000fe20005800000 */
[----:B-1----:R-:W1:Y:S01]  /*4320*/  SHFL.BFLY PT, R9, R74, 0x2, 0x1f ;  /* 0x0c401f004a097f89 */ /* 0x002e6200000e0000 */
[----:B--2---:R-:W-:-:S02]  /*4330*/  FSEL R67, R14, -INF , !P5 ;  /* 0xff8000000e437808 */ /* 0x004fc40006800000 */
[----:B------:R-:W-:Y:S01]  /*4340*/  ISETP.GE.AND P5, PT, R26, R5, PT ;  /* 0x000000051a00720c */ /* 0x000fe20003fa6270 */
[----:B------:R-:W-:Y:S01]  /*4350*/  FMUL.FTZ R5, R58, UR4 ;  /* 0x000000043a057c20 */ /* 0x000fe20008410000 */
[----:B------:R-:W-:Y:S01]  /*4360*/  FMNMX.FTZ R4, R67, R4, !PT ;  /* 0x0000000443047209 */ /* 0x000fe20007810000 */
[----:B------:R2:W4:Y:S01]  /*4370*/  MUFU.TANH R14, R10 ;  /* 0x0000000a000e7308 */ /* 0x0005220000002400 */
[----:B------:R-:W-:Y:S01]  /*4380*/  FMNMX.FTZ R2, R102, R2, !PT ;  /* 0x0000000266027209 */ /* 0x000fe20007810000 */
[----:B------:R-:W-:Y:S01]  /*4390*/  STL [R1+0x8], R67 ;  /* 0x0000084301007387 */ /* 0x000fe20000100800 */
[----:B------:R-:W-:Y:S01]  /*43a0*/  FSEL R43, R11, -INF , !P5 ;  /* 0xff8000000b2b7808 */ /* 0x000fe20006800000 */
[----:B------:R-:W-:Y:S01]  /*43b0*/  FMUL.FTZ R11, R99, UR4 ;  /* 0x00000004630b7c20 */ /* 0x000fe20008410000 */
[----:B------:R-:W-:Y:S01]  /*43c0*/  FMNMX.FTZ R4, R66, R4, !PT ;  /* 0x0000000442047209 */ /* 0x000fe20007810000 */
[----:B------:R-:W-:Y:S01]  /*43d0*/  STL [R1+0x4], R66 ;  /* 0x0000044201007387 */ /* 0x000fe20000100800 */
[----:B------:R-:W-:Y:S01]  /*43e0*/  FMNMX.FTZ R2, R71, R2, !PT ;  /* 0x0000000247027209 */ /* 0x000fe20007810000 */
[----:B------:R4:W-:Y:S01]  /*43f0*/  MUFU.TANH R30, R5 ;  /* 0x00000005001e7308 */ /* 0x0009e20000002400 */
[----:B---3--:R-:W-:Y:S01]  /*4400*/  FSEL R217, R8, -INF , !P1 ;  /* 0xff80000008d97808 */ /* 0x008fe20004800000 */
[----:B------:R-:W-:Y:S01]  /*4410*/  FMUL.FTZ R8, R59, UR4 ;  /* 0x000000043b087c20 */ /* 0x000fe20008410000 */
[-C--:B------:R-:W-:Y:S01]  /*4420*/  ISETP.GE.AND P1, PT, R16, R6.reuse, PT ;  /* 0x000000061000720c */ /* 0x080fe20003f26270 */
[----:B------:R-:W-:Y:S01]  /*4430*/  STL [R1+0x8c], R249 ;  /* 0x00008cf901007387 */ /* 0x000fe20000100800 */
[----:B------:R-:W-:-:S02]  /*4440*/  ISETP.GE.AND P3, PT, R35, R6, PT ;  /* 0x000000062300720c */ /* 0x000fc40003f66270 */
[----:B------:R-:W-:Y:S01]  /*4450*/  FSEL R138, R138, -INF , !P1 ;  /* 0xff8000008a8a7808 */ /* 0x000fe20004800000 */
[----:B------:R3:W-:Y:S01]  /*4460*/  MUFU.TANH R29, R8 ;  /* 0x00000008001d7308 */ /* 0x0007e20000002400 */
[-C--:B------:R-:W-:Y:S01]  /*4470*/  ISETP.GE.AND P1, PT, R18, R6.reuse, PT ;  /* 0x000000061200720c */ /* 0x080fe20003f26270 */
[----:B------:R-:W-:Y:S01]  /*4480*/  STL [R1+0x24], R43 ;  /* 0x0000242b01007387 */ /* 0x000fe20000100800 */
[----:B-1----:R-:W-:Y:S02]  /*4490*/  FMNMX.FTZ R74, R74, R9, !PT ;  /* 0x000000094a4a7209 */ /* 0x002fe40007810000 */
[----:B------:R-:W-:Y:S02]  /*44a0*/  FSEL R132, R132, -INF , !P1 ;  /* 0xff80000084847808 */ /* 0x000fe40004800000 */
[----:B------:R-:W-:Y:S01]  /*44b0*/  ISETP.GE.AND P1, PT, R20, R6, PT ;  /* 0x000000061400720c */ /* 0x000fe20003f26270 */
[----:B--2---:R-:W-:Y:S01]  /*44c0*/  SHFL.BFLY PT, R10, R74, 0x1, 0x1f ;  /* 0x0c201f004a0a7f89 */ /* 0x004fe200000e0000 */
[----:B----4-:R-:W-:Y:S01]  /*44d0*/  FMNMX.FTZ R5, R43, R4, !PT ;  /* 0x000000042b057209 */ /* 0x010fe20007810000 */
[----:B------:R-:W-:Y:S01]  /*44e0*/  MUFU.TANH R11, R11 ;  /* 0x0000000b000b7308 */ /* 0x000fe20000002400 */
[----:B------:R-:W-:-:S02]  /*44f0*/  FMNMX.FTZ R4, R105, R2, !PT ;  /* 0x0000000269047209 */ /* 0x000fc40007810000 */
[----:B------:R-:W-:Y:S01]  /*4500*/  FMNMX.FTZ R2, R217, R5, !PT ;  /* 0x00000005d9027209 */ /* 0x000fe20007810000 */
[----:B------:R-:W-:Y:S01]  /*4510*/  FMUL.FTZ R5, R54, UR4 ;  /* 0x0000000436057c20 */ /* 0x000fe20008410000 */
[----:B------:R-:W-:Y:S02]  /*4520*/  FMNMX.FTZ R4, R106, R4, !PT ;  /* 0x000000046a047209 */ /* 0x000fe40007810000 */
[----:B------:R-:W-:Y:S01]  /*4530*/  FSEL R176, R65, -INF , !P1 ;  /* 0xff80000041b07808 */ /* 0x000fe20004800000 */
[----:B------:R-:W1:Y:S01]  /*4540*/  SHFL.BFLY PT, R9, R2, 0x2, 0x1f ;  /* 0x0c401f0002097f89 */ /* 0x000e6200000e0000 */
[----:B------:R-:W-:Y:S01]  /*4550*/  FMNMX.FTZ R4, R152, R4, !PT ;  /* 0x0000000498047209 */ /* 0x000fe20007810000 */
[----:B---3--:R-:W-:Y:S01]  /*4560*/  FMUL.FTZ R8, R98, UR4 ;  /* 0x0000000462087c20 */ /* 0x008fe20008410000 */
[----:B------:R-:W-:Y:S01]  /*4570*/  ISETP.GE.AND P1, PT, R22, R6, PT ;  /* 0x000000061600720c */ /* 0x000fe20003f26270 */
[----:B------:R2:W-:Y:S01]  /*4580*/  MUFU.TANH R25, R5 ;  /* 0x0000000500197308 */ /* 0x0005e20000002400 */
[----:B------:R-:W-:-:S02]  /*4590*/  FMNMX.FTZ R4, R145, R4, !PT ;  /* 0x0000000491047209 */ /* 0x000fc40007810000 */
[----:B------:R-:W-:Y:S02]  /*45a0*/  FSEL R178, R47, -INF , !P1 ;  /* 0xff8000002fb27808 */ /* 0x000fe40004800000 */
[----:B------:R-:W-:Y:S02]  /*45b0*/  FMNMX.FTZ R4, R150, R4, !PT ;  /* 0x0000000496047209 */ /* 0x000fe40007810000 */
[----:B------:R-:W-:Y:S01]  /*45c0*/  ISETP.GE.AND P1, PT, R34, R6, PT ;  /* 0x000000062200720c */ /* 0x000fe20003f26270 */
[----:B------:R-:W3:Y:S01]  /*45d0*/  MUFU.TANH R8, R8 ;  /* 0x0000000800087308 */ /* 0x000ee20000002400 */
[----:B------:R-:W-:Y:S02]  /*45e0*/  FMNMX.FTZ R4, R163, R4, !PT ;  /* 0x00000004a3047209 */ /* 0x000fe40007810000 */
[----:B------:R-:W-:Y:S02]  /*45f0*/  FSEL R190, R24, -INF , !P1 ;  /* 0xff80000018be7808 */ /* 0x000fe40004800000 */
[----:B------:R-:W-:Y:S01]  /*4600*/  FMNMX.FTZ R13, R156, R4, !PT ;  /* 0x000000049c0d7209 */ /* 0x000fe20007810000 */
[----:B------:R-:W-:Y:S01]  /*4610*/  FMUL.FTZ R4, R51, UR4 ;  /* 0x0000000433047c20 */ /* 0x000fe20008410000 */
[----:B------:R-:W-:Y:S01]  /*4620*/  ISETP.GE.AND P5, PT, R16, R7, PT ;  /* 0x000000071000720c */ /* 0x000fe20003fa6270 */
[----:B------:R-:W-:Y:S01]  /*4630*/  STL [R1+0x90], R190 ;  /* 0x000090be01007387 */ /* 0x000fe20000100800 */
[----:B------:R-:W-:Y:S01]  /*4640*/  FMNMX.FTZ R13, R124, R13, !PT ;  /* 0x0000000d7c0d7209 */ /* 0x000fe20007810000 */
[----:B--2---:R-:W-:Y:S01]  /*4650*/  FMUL.FTZ R5, R55, UR4 ;  /* 0x0000000437057c20 */ /* 0x004fe20008410000 */
[----:B------:R-:W-:-:S02]  /*4660*/  ISETP.GE.AND P1, PT, R38, R6, PT ;  /* 0x000000062600720c */ /* 0x000fc40003f26270 */
[----:B-1----:R-:W-:Y:S01]  /*4670*/  FMNMX.FTZ R9, R2, R9, !PT ;  /* 0x0000000902097209 */ /* 0x002fe20007810000 */
[----:B------:R1:W-:Y:S01]  /*4680*/  MUFU.TANH R16, R5 ;  /* 0x0000000500107308 */ /* 0x0003e20000002400 */
[----:B------:R-:W-:Y:S02]  /*4690*/  FMNMX.FTZ R2, R125, R13, !PT ;  /* 0x0000000d7d027209 */ /* 0x000fe40007810000 */
[----:B------:R-:W-:Y:S01]  /*46a0*/  FSEL R191, R23, -INF , !P3 ;  /* 0xff80000017bf7808 */ /* 0x000fe20005800000 */
[----:B------:R-:W2:Y:S01]  /*46b0*/  SHFL.BFLY PT, R72, R9, 0x1, 0x1f ;  /* 0x0c201f0009487f89 */ /* 0x000ea200000e0000 */
[----:B------:R-:W-:Y:S02]  /*46c0*/  FMNMX.FTZ R2, R126, R2, !PT ;  /* 0x000000027e027209 */ /* 0x000fe40007810000 */
[----:B------:R-:W-:Y:S01]  /*46d0*/  FSEL R192, R31, -INF , !P1 ;  /* 0xff8000001fc07808 */ /* 0x000fe20004800000 */
[----:B------:R4:W-:Y:S01]  /*46e0*/  MUFU.TANH R13, R4 ;  /* 0x00000004000d7308 */ /* 0x0009e20000002400 */
[----:B------:R-:W-:-:S02]  /*46f0*/  FMNMX.FTZ R2, R138, R2, !PT ;  /* 0x000000028a027209 */ /* 0x000fc40007810000 */
[----:B------:R-:W-:Y:S02]  /*4700*/  ISETP.GE.AND P3, PT, R27, R6, PT ;  /* 0x000000061b00720c */ /* 0x000fe40003f66270 */
[----:B------:R-:W-:Y:S02]  /*4710*/  FMNMX.FTZ R2, R131, R2, !PT ;  /* 0x0000000283027209 */ /* 0x000fe40007810000 */
[----:B------:R-:W-:Y:S02]  /*4720*/  FMNMX.FTZ R74, R74, R10, !PT ;  /* 0x0000000a4a4a7209 */ /* 0x000fe40007810000 */
[----:B------:R-:W-:Y:S01]  /*4730*/  FMNMX.FTZ R2, R132, R2, !PT ;  /* 0x0000000284027209 */ /* 0x000fe20007810000 */
[----:B-1----:R-:W-:Y:S01]  /*4740*/  FMUL.FTZ R5, R50, UR4 ;  /* 0x0000000432057c20 */ /* 0x002fe20008410000 */
[----:B------:R-:W-:Y:S01]  /*4750*/  ISETP.GE.AND P1, PT, R39, R6, PT ;  /* 0x000000062700720c */ /* 0x000fe20003f26270 */
[----:B------:R-:W-:Y:S01]  /*4760*/  STL [R1+0x80], R74 ;  /* 0x0000804a01007387 */ /* 0x000fe20000100800 */
[----:B------:R-:W-:Y:S01]  /*4770*/  FMNMX.FTZ R2, R140, R2, !PT ;  /* 0x000000028c027209 */ /* 0x000fe20007810000 */
[----:B------:R1:W-:Y:S01]  /*4780*/  MUFU.TANH R15, R5 ;  /* 0x00000005000f7308 */ /* 0x0003e20000002400 */
[----:B------:R-:W-:Y:S01]  /*4790*/  FSEL R245, R14, -INF , !P3 ;  /* 0xff8000000ef57808 */ /* 0x000fe20005800000 */
[----:B------:R-:W-:Y:S01]  /*47a0*/  STL [R1+0x94], R191 ;  /* 0x000094bf01007387 */ /* 0x000fe20000100800 */
[----:B------:R-:W-:-:S02]  /*47b0*/  FMNMX.FTZ R2, R176, R2, !PT ;  /* 0x00000002b0027209 */ /* 0x000fc40007810000 */
[----:B----4-:R-:W-:Y:S01]  /*47c0*/  FMNMX.FTZ R4, R137, R141, !PT ;  /* 0x0000008d89047209 */ /* 0x010fe20007810000 */
[----:B------:R-:W-:Y:S01]  /*47d0*/  STL [R1+0x98], R192 ;  /* 0x000098c001007387 */ /* 0x000fe20000100800 */
[----:B------:R-:W-:Y:S02]  /*47e0*/  FMNMX.FTZ R2, R177, R2, !PT ;  /* 0x00000002b1027209 */ /* 0x000fe40007810000 */
[----:B------:R-:W-:Y:S01]  /*47f0*/  FMNMX.FTZ R4, R155, R4, !PT ;  /* 0x000000049b047209 */ /* 0x000fe20007810000 */
[----:B------:R-:W-:Y:S01]  /*4800*/  STL [R1+0x88], R245 ;  /* 0x000088f501007387 */ /* 0x000fe20000100800 */
[----:B------:R-:W-:Y:S02]  /*4810*/  FMNMX.FTZ R2, R178, R2, !PT ;  /* 0x00000002b2027209 */ /* 0x000fe40007810000 */
[----:B------:R-:W-:Y:S02]  /*4820*/  FMNMX.FTZ R4, R154, R4, !PT ;  /* 0x000000049a047209 */ /* 0x000fe40007810000 */
[----:B------:R-:W-:-:S02]  /*4830*/  FMNMX.FTZ R2, R180, R2, !PT ;  /* 0x00000002b4027209 */ /* 0x000fc40007810000 */
[----:B------:R-:W-:Y:S01]  /*4840*/  FMNMX.FTZ R4, R139, R4, !PT ;  /* 0x000000048b047209 */ /* 0x000fe20007810000 */
[----:B-1----:R-:W-:Y:S01]  /*4850*/  FMUL.FTZ R5, R83, UR4 ;  /* 0x0000000453057c20 */ /* 0x002fe20008410000 */
[----:B------:R-:W-:Y:S01]  /*4860*/  FMNMX.FTZ R2, R190, R2, !PT ;  /* 0x00000002be027209 */ /* 0x000fe20007810000 */
[----:B------:R-:W-:Y:S01]  /*4870*/  ULDC UR4, c[0x0][0x2ec] ;  /* 0x0000bb0000047ab9 */ /* 0x000fe20000000800 */
[----:B------:R-:W-:Y:S01]  /*4880*/  ISETP.GE.AND P3, PT, R40, R6, PT ;  /* 0x000000062800720c */ /* 0x000fe20003f66270 */
[----:B------:R1:W4:Y:S01]  /*4890*/  MUFU.TANH R10, R5 ;  /* 0x00000005000a7308 */ /* 0x0003220000002400 */
[----:B------:R-:W-:Y:S02]  /*48a0*/  FMNMX.FTZ R2, R191, R2, !PT ;  /* 0x00000002bf027209 */ /* 0x000fe40007810000 */
[----:B---3--:R-:W-:Y:S01]  /*48b0*/  FSEL R247, R8, -INF , !P1 ;  /* 0xff80000008f77808 */ /* 0x008fe20004800000 */
[----:B------:R-:W-:Y:S01]  /*48c0*/  FMUL.FTZ R8, R74, UR4 ;  /* 0x000000044a087c20 */ /* 0x000fe20008410000 */
[----:B------:R-:W-:-:S02]  /*48d0*/  FMNMX.FTZ R69, R192, R2, !PT ;  /* 0x00000002c0457209 */ /* 0x000fc40007810000 */
[----:B------:R-:W-:Y:S01]  /*48e0*/  FMNMX.FTZ R2, R146, R4, !PT ;  /* 0x0000000492027209 */ /* 0x000fe20007810000 */
[----:B------:R-:W-:Y:S01]  /*48f0*/  STL [R1+0x84], R247 ;  /* 0x000084f701007387 */ /* 0x000fe20000100800 */
[----:B------:R-:W-:Y:S02]  /*4900*/  FMNMX.FTZ R69, R245, R69, !PT ;  /* 0x00000045f5457209 */ /* 0x000fe40007810000 */
[----:B------:R-:W-:Y:S02]  /*4910*/  FMNMX.FTZ R2, R151, R2, !PT ;  /* 0x0000000297027209 */ /* 0x000fe40007810000 */
[----:B------:R-:W-:Y:S02]  /*4920*/  FSETP.NEU.FTZ.AND P1, PT, R74, -INF , PT ;  /* 0xff8000004a00780b */ /* 0x000fe40003f3d000 */
[----:B------:R-:W-:Y:S02]  /*4930*/  FMNMX.FTZ R2, R144, R2, !PT ;  /* 0x0000000290027209 */ /* 0x000fe40007810000 */
[----:B------:R-:W-:-:S02]  /*4940*/  FSEL R246, R11, -INF , !P3 ;  /* 0xff8000000bf67808 */ /* 0x000fc40005800000 */
[----:B------:R-:W-:Y:S02]  /*4950*/  ISETP.GE.AND P3, PT, R26, R6, PT ;  /* 0x000000061a00720c */ /* 0x000fe40003f66270 */
[----:B------:R-:W-:Y:S02]  /*4960*/  FMNMX.FTZ R69, R247, R69, !PT ;  /* 0x00000045f7457209 */ /* 0x000fe40007810000 */
[----:B------:R-:W-:Y:S02]  /*4970*/  FMNMX.FTZ R2, R159, R2, !PT ;  /* 0x000000029f027209 */ /* 0x000fe40007810000 */
[----:B------:R-:W-:Y:S02]  /*4980*/  FSEL R8, R8, RZ, P1 ;  /* 0x000000ff08087208 */ /* 0x000fe40000800000 */
[----:B------:R-:W-:Y:S02]  /*4990*/  ISETP.GE.AND P1, PT, R32, R6, PT ;  /* 0x000000062000720c */ /* 0x000fe40003f26270 */
[----:B------:R-:W-:Y:S01]  /*49a0*/  FSEL R249, R12, -INF , !P3 ;  /* 0xff8000000cf97808 */ /* 0x000fe20005800000 */
[--C-:B------:R-:W-:Y:S01]  /*49b0*/  FFMA.FTZ R4, R119, UR4, -R8.reuse ;  /* 0x0000000477047c23 */ /* 0x100fe20008010808 */
[----:B------:R-:W-:Y:S01]  /*49c0*/  FMNMX.FTZ R69, R246, R69, !PT ;  /* 0x00000045f6457209 */ /* 0x000fe20007810000 */
[----:B-1----:R-:W-:Y:S01]  /*49d0*/  FFMA.FTZ R5, R117, UR4, -R8 ;  /* 0x0000000475057c23 */ /* 0x002fe20008010808 */
[----:B------:R-:W-:Y:S01]  /*49e0*/  FMNMX.FTZ R2, R157, R2, !PT ;  /* 0x000000029d027209 */ /* 0x000fe20007810000 */
[----:B------:R1:W-:Y:S01]  /*49f0*/  MUFU.EX2 R92, R4 ;  /* 0x00000004005c7308 */ /* 0x0003e20000000800 */
[----:B----4-:R-:W-:-:S02]  /*4a00*/  FSEL R221, R10, -INF , !P1 ;  /* 0xff8000000add7808 */ /* 0x010fc40004800000 */
[----:B------:R-:W-:Y:S02]  /*4a10*/  FMNMX.FTZ R69, R249, R69, !PT ;  /* 0x00000045f9457209 */ /* 0x000fe40007810000 */
[----:B------:R-:W-:Y:S02]  /*4a20*/  FMNMX.FTZ R2, R167, R2, !PT ;  /* 0x00000002a7027209 */ /* 0x000fe40007810000 */
[----:B------:R-:W-:Y:S01]  /*4a30*/  FMNMX.FTZ R69, R221, R69, !PT ;  /* 0x00000045dd457209 */ /* 0x000fe20007810000 */
[----:B------:R3:W-:Y:S01]  /*4a40*/  MUFU.EX2 R220, R5 ;  /* 0x0000000500dc7308 */ /* 0x0007e20000000800 */
[----:B--2---:R-:W-:Y:S02]  /*4a50*/  FMNMX.FTZ R72, R9, R72, !PT ;  /* 0x0000004809487209 */ /* 0x004fe40007810000 */
[----:B------:R-:W-:Y:S01]  /*4a60*/  FMNMX.FTZ R2, R165, R2, !PT ;  /* 0x00000002a5027209 */ /* 0x000fe20007810000 */
[----:B------:R-:W2:Y:S01]  /*4a70*/  SHFL.BFLY PT, R6, R69, 0x2, 0x1f ;  /* 0x0c401f0045067f89 */ /* 0x000ea200000e0000 */
[----:B------:R-:W-:-:S02]  /*4a80*/  FSEL R11, R189, -INF , !P5 ;  /* 0xff800000bd0b7808 */ /* 0x000fc40006800000 */
[----:B------:R-:W-:Y:S01]  /*4a90*/  FMNMX.FTZ R2, R170, R2, !PT ;  /* 0x00000002aa027209 */ /* 0x000fe20007810000 */
[----:B-1----:R-:W-:Y:S01]  /*4aa0*/  FFMA.FTZ R4, R120, UR4, -R8 ;  /* 0x0000000478047c23 */ /* 0x002fe20008010808 */
[----:B------:R-:W-:Y:S02]  /*4ab0*/  FSETP.NEU.FTZ.AND P5, PT, R72, -INF , PT ;  /* 0xff8000004800780b */ /* 0x000fe40003fbd000 */
[----:B------:R-:W-:Y:S01]  /*4ac0*/  FMNMX.FTZ R2, R172, R2, !PT ;  /* 0x00000002ac027209 */ /* 0x000fe20007810000 */
[----:B------:R1:W-:Y:S01]  /*4ad0*/  MUFU.EX2 R237, R4 ;  /* 0x0000000400ed7308 */ /* 0x0003e20000000800 */
[----:B------:R-:W-:Y:S02]  /*4ae0*/  FSEL R9, R201, -INF , !P6 ;  /* 0xff800000c9097808 */ /* 0x000fe40007000000 */
[----:B------:R-:W-:Y:S01]  /*4af0*/  FMNMX.FTZ R2, R179, R2, !PT ;  /* 0x00000002b3027209 */ /* 0x000fe20007810000 */
[----:B---3--:R-:W-:Y:S01]  /*4b00*/  FMUL.FTZ R5, R72, UR4 ;  /* 0x0000000448057c20 */ /* 0x008fe20008410000 */
[----:B------:R-:W-:-:S02]  /*4b10*/  ISETP.GE.AND P2, PT, R18, R7, PT ;  /* 0x000000071200720c */ /* 0x000fc40003f46270 */
[----:B------:R-:W-:Y:S02]  /*4b20*/  FMNMX.FTZ R2, R9, R2, !PT ;  /* 0x0000000209027209 */ /* 0x000fe40007810000 */
[----:B------:R-:W-:Y:S02]  /*4b30*/  FSEL R5, R5, RZ, P5 ;  /* 0x000000ff05057208 */ /* 0x000fe40002800000 */
[----:B------:R-:W-:Y:S02]  /*4b40*/  FSEL R10, R135, -INF , !P4 ;  /* 0xff800000870a7808 */ /* 0x000fe40006000000 */
[----:B------:R-:W-:Y:S02]  /*4b50*/  ISETP.GE.AND P3, PT, R19, R7, PT ;  /* 0x000000071300720c */ /* 0x000fe40003f66270 */
[----:B------:R-:W-:Y:S01]  /*4b60*/  FSEL R128, R128, -INF , !P2 ;  /* 0xff80000080807808 */ /* 0x000fe20005000000 */
[----:B-1----:R-:W-:Y:S01]  /*4b70*/  FFMA.FTZ R4, R121, UR4, -R8 ;  /* 0x0000000479047c23 */ /* 0x002fe20008010808 */
[----:B--2---:R-:W-:-:S02]  /*4b80*/  FMNMX.FTZ R69, R69, R6, !PT ;  /* 0x0000000645457209 */ /* 0x004fc40007810000 */
[-C--:B------:R-:W-:Y:S01]  /*4b90*/  ISETP.GE.AND P1, PT, R20, R7.reuse, PT ;  /* 0x000000071400720c */ /* 0x080fe20003f26270 */
[----:B------:R1:W-:Y:S01]  /*4ba0*/  MUFU.EX2 R190, R4 ;  /* 0x0000000400be7308 */ /* 0x0003e20000000800 */
[----:B------:R-:W-:Y:S01]  /*4bb0*/  FSEL R127, R127, -INF , !P3 ;  /* 0xff8000007f7f7808 */ /* 0x000fe20005800000 */
[----:B------:R-:W2:Y:S01]  /*4bc0*/  SHFL.BFLY PT, R6, R69, 0x1, 0x1f ;  /* 0x0c201f0045067f89 */ /* 0x000ea200000e0000 */
[-C--:B------:R-:W-:Y:S02]  /*4bd0*/  ISETP.GE.AND P6, PT, R21, R7.reuse, PT ;  /* 0x000000071500720c */ /* 0x080fe40003fc6270 */
[----:B------:R-:W-:Y:S02]  /*4be0*/  FSEL R136, R136, -INF , !P1 ;  /* 0xff80000088887808 */ /* 0x000fe40004800000 */
[----:B------:R-:W-:Y:S02]  /*4bf0*/  ISETP.GE.AND P5, PT, R22, R7, PT ;  /* 0x000000071600720c */ /* 0x000fe40003fa6270 */
[----:B------:R-:W-:-:S02]  /*4c00*/  FSEL R134, R134, -INF , !P6 ;  /* 0xff80000086867808 */ /* 0x000fc40007000000 */
[-C--:B------:R-:W-:Y:S02]  /*4c10*/  ISETP.GE.AND P4, PT, R28, R7.reuse, PT ;  /* 0x000000071c00720c */ /* 0x080fe40003f86270 */
[----:B------:R-:W-:Y:S02]  /*4c20*/  FSEL R149, R77, -INF , !P5 ;  /* 0xff8000004d957808 */ /* 0x000fe40006800000 */
[-C--:B------:R-:W-:Y:S01]  /*4c30*/  ISETP.GE.AND P2, PT, R34, R7.reuse, PT ;  /* 0x000000072200720c */ /* 0x080fe20003f46270 */
[----:B-1----:R-:W-:Y:S01]  /*4c40*/  FFMA.FTZ R4, R95, UR4, -R8 ;  /* 0x000000045f047c23 */ /* 0x002fe20008010808 */
[----:B------:R-:W-:Y:S02]  /*4c50*/  FSEL R148, R76, -INF , !P4 ;  /* 0xff8000004c947808 */ /* 0x000fe40006000000 */
[----:B------:R-:W-:Y:S01]  /*4c60*/  ISETP.GE.AND P3, PT, R35, R7, PT ;  /* 0x000000072300720c */ /* 0x000fe20003f66270 */
[----:B------:R1:W-:Y:S01]  /*4c70*/  MUFU.EX2 R208, R4 ;  /* 0x0000000400d07308 */ /* 0x0003e20000000800 */
[----:B------:R-:W-:-:S02]  /*4c80*/  FSEL R215, R42, -INF , !P2 ;  /* 0xff8000002ad77808 */ /* 0x000fc40005000000 */
[-C--:B------:R-:W-:Y:S02]  /*4c90*/  ISETP.GE.AND P1, PT, R38, R7.reuse, PT ;  /* 0x000000072600720c */ /* 0x080fe40003f26270 */
[----:B------:R-:W-:Y:S02]  /*4ca0*/  FSEL R219, R41, -INF , !P3 ;  /* 0xff80000029db7808 */ /* 0x000fe40005800000 */
[-C--:B------:R-:W-:Y:S02]  /*4cb0*/  ISETP.GE.AND P6, PT, R27, R7.reuse, PT ;  /* 0x000000071b00720c */ /* 0x080fe40003fc6270 */
[----:B--2---:R-:W-:Y:S01]  /*4cc0*/  FMNMX.FTZ R69, R69, R6, !PT ;  /* 0x0000000645457209 */ /* 0x004fe20007810000 */
[--C-:B------:R-:W-:Y:S01]  /*4cd0*/  FFMA.FTZ R6, R70, UR4, -R5.reuse ;  /* 0x0000000446067c23 */ /* 0x100fe20008010805 */
[-C--:B------:R-:W-:Y:S02]  /*4ce0*/  ISETP.GE.AND P5, PT, R39, R7.reuse, PT ;  /* 0x000000072700720c */ /* 0x080fe40003fa6270 */
[----:B------:R-:W-:Y:S01]  /*4cf0*/  FSEL R211, R29, -INF , !P6 ;  /* 0xff8000001dd37808 */ /* 0x000fe20007000000 */
[----:B------:R-:W-:Y:S01]  /*4d00*/  MUFU.EX2 R213, R6 ;  /* 0x0000000600d57308 */ /* 0x000fe20000000800 */
[----:B------:R-:W-:Y:S01]  /*4d10*/  FSETP.NEU.FTZ.AND P3, PT, R69, -INF , PT ;  /* 0xff8000004500780b */ /* 0x000fe20003f7d000 */
[----:B-1----:R-:W-:Y:S01]  /*4d20*/  FFMA.FTZ R4, R100, UR4, -R5 ;  /* 0x0000000464047c23 */ /* 0x002fe20008010805 */
[----:B------:R-:W-:-:S02]  /*4d30*/  ISETP.GE.AND P4, PT, R40, R7, PT ;  /* 0x000000072800720c */ /* 0x000fc40003f86270 */
[----:B------:R-:W-:-:S03]  /*4d40*/  FSEL R245, R25, -INF , !P5 ;  /* 0xff80000019f57808 */ /* 0x000fc60006800000 */
[----:B------:R1:W-:Y:S01]  /*4d50*/  MUFU.EX2 R204, R4 ;  /* 0x0000000400cc7308 */ /* 0x0003e20000000800 */
[----:B------:R-:W-:Y:S02]  /*4d60*/  ISETP.GE.AND P2, PT, R26, R7, PT ;  /* 0x000000071a00720c */ /* 0x000fe40003f46270 */
[----:B------:R-:W-:Y:S02]  /*4d70*/  FSEL R189, R16, -INF , !P4 ;  /* 0xff80000010bd7808 */ /* 0x000fe40006000000 */
[----:B-1----:R-:W-:Y:S01]  /*4d80*/  FMNMX.FTZ R4, R11, R2, !PT ;  /* 0x000000020b047209 */ /* 0x002fe20007810000 */
[----:B------:R-:W-:-:S03]  /*4d90*/  FFMA.FTZ R2, R101, UR4, -R5 ;  /* 0x0000000465027c23 */ /* 0x000fc60008010805 */
[----:B------:R-:W-:Y:S01]  /*4da0*/  FMNMX.FTZ R4, R10, R4, !PT ;  /* 0x000000040a047209 */ /* 0x000fe20007810000 */
[----:B------:R1:W2:Y:S03]  /*4db0*/  MUFU.EX2 R205, R2 ;  /* 0x0000000200cd7308 */ /* 0x0002a60000000800 */
[----:B-1----:R-:W-:Y:S01]  /*4dc0*/  FMNMX.FTZ R2, R128, R4, !PT ;  /* 0x0000000480027209 */ /* 0x002fe20007810000 */
[----:B------:R-:W-:Y:S01]  /*4dd0*/  FFMA.FTZ R4, R112, UR4, -R5 ;  /* 0x0000000470047c23 */ /* 0x000fe20008010805 */
[----:B--2---:R-:W-:Y:S02]  /*4de0*/  F2FP.F16.F32.PACK_AB R12, R205, R204 ;  /* 0x000000cccd0c723e */ /* 0x004fe400000000ff */
[----:B------:R-:W-:Y:S01]  /*4df0*/  FMNMX.FTZ R2, R127, R2, !PT ;  /* 0x000000027f027209 */ /* 0x000fe20007810000 */
[----:B------:R1:W-:Y:S03]  /*4e00*/  MUFU.EX2 R247, R4 ;  /* 0x0000000400f77308 */ /* 0x0003e60000000800 */
[----:B------:R-:W-:-:S04]  /*4e10*/  FMNMX.FTZ R2, R136, R2, !PT ;  /* 0x0000000288027209 */ /* 0x000fc80007810000 */
[----:B------:R-:W-:-:S04]  /*4e20*/  FMNMX.FTZ R2, R134, R2, !PT ;  /* 0x0000000286027209 */ /* 0x000fc80007810000 */
[----:B------:R-:W-:-:S04]  /*4e30*/  FMNMX.FTZ R2, R149, R2, !PT ;  /* 0x0000000295027209 */ /* 0x000fc80007810000 */
[----:B------:R-:W-:Y:S01]  /*4e40*/  FMNMX.FTZ R2, R148, R2, !PT ;  /* 0x0000000294027209 */ /* 0x000fe20007810000 */
[----:B-1----:R-:W-:-:S04]  /*4e50*/  FFMA.FTZ R4, R113, UR4, -R5 ;  /* 0x0000000471047c23 */ /* 0x002fc80008010805 */
[----:B------:R1:W2:Y:S02]  /*4e60*/  MUFU.EX2 R214, R4 ;  /* 0x0000000400d67308 */ /* 0x0002a40000000800 */
[----:B-1----:R-:W-:Y:S01]  /*4e70*/  FFMA.FTZ R4, R75, UR4, -R5 ;  /* 0x000000044b047c23 */ /* 0x002fe20008010805 */
[----:B------:R-:W-:Y:S02]  /*4e80*/  FSEL R75, R30, -INF , !P1 ;  /* 0xff8000001e4b7808 */ /* 0x000fe40004800000 */
[----:B------:R-:W-:-:S03]  /*4e90*/  ISETP.GE.AND P1, PT, R32, R7, PT ;  /* 0x000000072000720c */ /* 0x000fc60003f26270 */
[----:B------:R1:W-:Y:S01]  /*4ea0*/  MUFU.EX2 R240, R4 ;  /* 0x0000000400f07308 */ /* 0x0003e20000000800 */
[----:B--2---:R-:W-:Y:S02]  /*4eb0*/  F2FP.F16.F32.PACK_AB R14, R214, R247 ;  /* 0x000000f7d60e723e */ /* 0x004fe400000000ff */
[----:B-1----:R-:W-:Y:S01]  /*4ec0*/  FMNMX.FTZ R4, R215, R2, !PT ;  /* 0x00000002d7047209 */ /* 0x002fe20007810000 */
[----:B------:R-:W-:Y:S01]  /*4ed0*/  FFMA.FTZ R2, R68, UR4, -R5 ;  /* 0x0000000444027c23 */ /* 0x000fe20008010805 */
[----:B------:R-:W-:Y:S02]  /*4ee0*/  FSEL R68, R15, -INF , !P2 ;  /* 0xff8000000f447808 */ /* 0x000fe40005000000 */
[----:B------:R-:W-:Y:S01]  /*4ef0*/  FMNMX.FTZ R4, R219, R4, !PT ;  /* 0x00000004db047209 */ /* 0x000fe20007810000 */
[----:B------:R1:W2:Y:S03]  /*4f00*/  MUFU.EX2 R74, R2 ;  /* 0x00000002004a7308 */ /* 0x0002a60000000800 */
[----:B-1----:R-:W-:Y:S01]  /*4f10*/  FMNMX.FTZ R2, R75, R4, !PT ;  /* 0x000000044b027209 */ /* 0x002fe20007810000 */
[----:B------:R-:W-:Y:S01]  /*4f20*/  FMUL.FTZ R4, R69, UR4 ;  /* 0x0000000445047c20 */ /* 0x000fe20008410000 */
[----:B--2---:R-:W-:-:S02]  /*4f30*/  F2FP.F16.F32.PACK_AB R16, R74, R240 ;  /* 0x000000f04a10723e */ /* 0x004fc400000000ff */
[----:B------:R-:W-:Y:S02]  /*4f40*/  FMNMX.FTZ R2, R211, R2, !PT ;  /* 0x00000002d3027209 */ /* 0x000fe40007810000 */
[----:B------:R-:W-:Y:S02]  /*4f50*/  FSEL R4, R4, RZ, P3 ;  /* 0x000000ff04047208 */ /* 0x000fe40001800000 */
[----:B------:R-:W-:Y:S02]  /*4f60*/  FMNMX.FTZ R6, R245, R2, !PT ;  /* 0x00000002f5067209 */ /* 0x000fe40007810000 */
[----:B------:R-:W-:Y:S01]  /*4f70*/  LOP3.LUT R2, R209, R206, RZ, 0xfc, !PT ;  /* 0x000000ced1027212 */ /* 0x000fe200078efcff */
[--C-:B------:R-:W-:Y:S01]  /*4f80*/  FFMA.FTZ R7, R114, UR4, -R4.reuse ;  /* 0x0000000472077c23 */ /* 0x100fe20008010804 */
[----:B------:R-:W-:Y:S02]  /*4f90*/  FMNMX.FTZ R6, R189, R6, !PT ;  /* 0x00000006bd067209 */ /* 0x000fe40007810000 */
[----:B------:R-:W-:Y:S01]  /*4fa0*/  LEA R135, R2, UR5, 0x1 ;  /* 0x0000000502877c11 */ /* 0x000fe2000f8e08ff */
[----:B------:R1:W-:Y:S01]  /*4fb0*/  MUFU.EX2 R222, R7 ;  /* 0x0000000700de7308 */ /* 0x0003e20000000800 */
[----:B------:R-:W-:Y:S01]  /*4fc0*/  FMNMX.FTZ R2, R68, R6, !PT ;  /* 0x0000000644027209 */ /* 0x000fe20007810000 */
[--C-:B------:R-:W-:Y:S01]  /*4fd0*/  FFMA.FTZ R6, R104, UR4, -R4.reuse ;  /* 0x0000000468067c23 */ /* 0x100fe20008010804 */
[----:B------:R-:W-:Y:S01]  /*4fe0*/  IADD3 R224, R3, R135, RZ ;  /* 0x0000008703e07210 */ /* 0x000fe20007ffe0ff */
[----:B------:R-:W-:Y:S01]  /*4ff0*/  FFMA.FTZ R3, R107, UR4, -R4 ;  /* 0x000000046b037c23 */ /* 0x000fe20008010804 */
[C---:B------:R-:W-:Y:S01]  /*5000*/  IMAD.IADD R226, R0.reuse, 0x1, R135 ;  /* 0x0000000100e27824 */ /* 0x040fe200078e0287 */
[----:B------:R-:W2:Y:S02]  /*5010*/  LDSM.16.MT88.4 R36, [R135+0x8000] ;  /* 0x008000008724783b */ /* 0x000ea40000004200 */
[----:B------:R-:W3:Y:S01]  /*5020*/  MUFU.EX2 R207, R6 ;  /* 0x0000000600cf7308 */ /* 0x000ee20000000800 */
[----:B------:R-:W-:-:S02]  /*5030*/  IMAD.IADD R225, R0, 0x1, R224 ;  /* 0x0000000100e17824 */ /* 0x000fc400078e02e0 */
[----:B------:R-:W-:Y:S01]  /*5040*/  FFMA.FTZ R0, R115, UR4, -R4 ;  /* 0x0000000473007c23 */ /* 0x000fe20008010804 */
[----:B------:R-:W-:Y:S04]  /*5050*/  LDSM.16.MT88.4 R28, [R226+0x8000] ;  /* 0x00800000e21c783b */ /* 0x000fe80000004200 */
[----:B------:R-:W-:Y:S01]  /*5060*/  LDSM.16.MT88.4 R24, [R224+0x8000] ;  /* 0x00800000e018783b */ /* 0x000fe20000004200 */
[----:B------:R-:W-:Y:S01]  /*5070*/  MUFU.EX2 R216, R3 ;  /* 0x0000000300d87308 */ /* 0x000fe20000000800 */
[----:B-1----:R-:W-:Y:S02]  /*5080*/  FSEL R7, R13, -INF , !P1 ;  /* 0xff8000000d077808 */ /* 0x002fe40004800000 */
[----:B------:R-:W-:Y:S02]  /*5090*/  LDSM.16.MT88.4 R20, [R225+0x8000] ;  /* 0x00800000e114783b */ /* 0x000fe40000004200 */
[----:B------:R-:W-:-:S02]  /*50a0*/  FMNMX.FTZ R2, R7, R2, !PT ;  /* 0x0000000207027209 */ /* 0x000fc40007810000 */
[----:B------:R-:W-:Y:S01]  /*50b0*/  LDSM.16.MT88.4 R76, [R135+0x8800] ;  /* 0x00880000874c783b */ /* 0x000fe20000004200 */
[----:B------:R1:W4:Y:S01]  /*50c0*/  MUFU.EX2 R191, R0 ;  /* 0x0000000000bf7308 */ /* 0x0003220000000800 */
[----:B---3--:R-:W-:Y:S02]  /*50d0*/  F2FP.F16.F32.PACK_AB R13, R207, R222 ;  /* 0x000000decf0d723e */ /* 0x008fe400000000ff */
[----:B------:R-:W3:Y:S04]  /*50e0*/  SHFL.BFLY PT, R6, R2, 0x2, 0x1f ;  /* 0x0c401f0002067f89 */ /* 0x000ee800000e0000 */
[----:B------:R-:W-:Y:S04]  /*50f0*/  LDSM.16.MT88.4 R80, [R226+0x8800] ;  /* 0x00880000e250783b */ /* 0x000fe80000004200 */
[----:B------:R-:W-:Y:S04]  /*5100*/  LDSM.16.MT88.4 R88, [R224+0x8800] ;  /* 0x00880000e058783b */ /* 0x000fe80000004200 */
[----:B------:R-:W-:Y:S01]  /*5110*/  LDSM.16.MT88.4 R84, [R225+0x8800] ;  /* 0x00880000e154783b */ /* 0x000fe20000004200 */
[----:B-1----:R-:W-:Y:S01]  /*5120*/  FFMA.FTZ R0, R103, UR4, -R5 ;  /* 0x0000000467007c23 */ /* 0x002fe20008010805 */
[----:B----4-:R-:W-:-:S03]  /*5130*/  F2FP.F16.F32.PACK_AB R15, R191, R216 ;  /* 0x000000d8bf0f723e */ /* 0x010fc600000000ff */
[----:B------:R1:W4:Y:S04]  /*5140*/  MUFU.EX2 R70, R0 ;  /* 0x0000000000467308 */ /* 0x0003280000000800 */
[----:B--2---:R-:W-:Y:S01]  /*5150*/  HMMA.16816.F32 R60, R12, R36, RZ ;  /* 0x000000240c3c723c */ /* 0x004fe200000018ff */
[----:B---3--:R-:W-:-:S05]  /*5160*/  FMNMX.FTZ R2, R2, R6, !PT ;  /* 0x0000000602027209 */ /* 0x008fca0007810000 */
[C---:B------:R-:W-:Y:S01]  /*5170*/  HMMA.16816.F32 R56, R12.reuse, R28, RZ ;  /* 0x0000001c0c38723c */ /* 0x040fe200000018ff */
[----:B------:R-:W2:Y:S05]  /*5180*/  SHFL.BFLY PT, R3, R2, 0x1, 0x1f ;  /* 0x0c201f0002037f89 */ /* 0x000eaa00000e0000 */
[----:B------:R-:W-:Y:S01]  /*5190*/  HMMA.16816.F32 R52, R12, R24, RZ ;  /* 0x000000180c34723c */ /* 0x000fe200000018ff */
[----:B-1----:R-:W-:Y:S01]  /*51a0*/  FFMA.FTZ R0, R102, UR4, -R4 ;  /* 0x0000000466007c23 */ /* 0x002fe20008010804 */
[----:B----4-:R-:W-:-:S03]  /*51b0*/  F2FP.F16.F32.PACK_AB R18, R70, R213 ;  /* 0x000000d54612723e */ /* 0x010fc600000000ff */
[----:B------:R1:W-:Y:S01]  /*51c0*/  MUFU.EX2 R234, R0 ;  /* 0x0000000000ea7308 */ /* 0x0003e20000000800 */
[C---:B------:R-:W-:Y:S06]  /*51d0*/  HMMA.16816.F32 R64, R12.reuse, R20, RZ ;  /* 0x000000140c40723c */ /* 0x040fec00000018ff */
[C---:B------:R-:W-:Y:S06]  /*51e0*/  HMMA.16816.F32 R48, R12.reuse, R38, RZ ;  /* 0x000000260c30723c */ /* 0x040fec00000018ff */
[----:B------:R-:W-:Y:S01]  /*51f0*/  HMMA.16816.F32 R44, R12, R30, RZ ;  /* 0x0000001e0c2c723c */ /* 0x000fe200000018ff */
[----:B--2---:R-:W-:Y:S01]  /*5200*/  FMNMX.FTZ R73, R2, R3, !PT ;  /* 0x0000000302497209 */ /* 0x004fe20007810000 */
[----:B------:R-:W-:Y:S01]  /*5210*/  FFMA.FTZ R2, R129, UR4, -R8 ;  /* 0x0000000481027c23 */ /* 0x000fe20008010808 */
[----:B-1----:R-:W-:-:S02]  /*5220*/  FFMA.FTZ R0, R71, UR4, -R4 ;  /* 0x0000000447007c23 */ /* 0x002fc40008010804 */
[----:B------:R-:W-:Y:S01]  /*5230*/  FSETP.NEU.FTZ.AND P1, PT, R73, -INF , PT ;  /* 0xff8000004900780b */ /* 0x000fe20003f3d000 */
[----:B------:R1:W-:Y:S01]  /*5240*/  MUFU.EX2 R201, R2 ;  /* 0x0000000200c97308 */ /* 0x0003e20000000800 */
[----:B------:R-:W-:Y:S07]  /*5250*/  HMMA.16816.F32 R40, R12, R26, RZ ;  /* 0x0000001a0c28723c */ /* 0x000fee00000018ff */
[----:B------:R2:W3:Y:S01]  /*5260*/  MUFU.EX2 R229, R0 ;  /* 0x0000000000e57308 */ /* 0x0004e20000000800 */
[----:B-1----:R-:W-:-:S07]  /*5270*/  FFMA.FTZ R2, R130, UR4, -R8 ;  /* 0x0000000482027c23 */ /* 0x002fce0008010808 */
[----:B------:R-:W-:Y:S01]  /*5280*/  MUFU.EX2 R238, R2 ;  /* 0x0000000200ee7308 */ /* 0x000fe20000000800 */
[----:B--2---:R-:W-:Y:S01]  /*5290*/  FFMA.FTZ R0, R105, UR4, -R4 ;  /* 0x0000000469007c23 */ /* 0x004fe20008010804 */
[----:B---3--:R-:W-:-:S06]  /*52a0*/  F2FP.F16.F32.PACK_AB R17, R229, R234 ;  /* 0x000000eae511723e */ /* 0x008fcc00000000ff */
[----:B------:R1:W-:Y:S02]  /*52b0*/  MUFU.EX2 R236, R0 ;  /* 0x0000000000ec7308 */ /* 0x0003e40000000800 */
[----:B-1----:R-:W-:-:S06]  /*52c0*/  FFMA.FTZ R0, R106, UR4, -R4 ;  /* 0x000000046a007c23 */ /* 0x002fcc0008010804 */
[----:B------:R1:W2:Y:S02]  /*52d0*/  MUFU.EX2 R33, R0 ;  /* 0x0000000000217308 */ /* 0x0002a40000000800 */
[----:B-1----:R-:W-:Y:S01]  /*52e0*/  FMUL.FTZ R0, R73, UR4 ;  /* 0x0000000449007c20 */ /* 0x002fe20008410000 */
[----:B--2---:R-:W-:Y:S02]  /*52f0*/  IMAD.MOV.U32 R129, RZ, RZ, R33 ;  /* 0x000000ffff817224 */ /* 0x004fe400078e0021 */
[----:B------:R-:W-:Y:S02]  /*5300*/  HMMA.16816.F32 R32, R12, R22, RZ ;  /* 0x000000160c20723c */ /* 0x000fe400000018ff */
[----:B------:R-:W-:Y:S02]  /*5310*/  FSEL R0, R0, RZ, P1 ;  /* 0x000000ff00007208 */ /* 0x000fe40000800000 */
[----:B------:R-:W-:-:S03]  /*5320*/  F2FP.F16.F32.PACK_AB R19, R129, R236 ;  /* 0x000000ec8113723e */ /* 0x000fc600000000ff */
[----:B------:R-:W-:Y:S01]  /*5330*/  FFMA.FTZ R2, R137, UR4, -R0 ;  /* 0x0000000489027c23 */ /* 0x000fe20008010800 */
[----:B------:R-:W-:-:S03]  /*5340*/  F2FP.F16.F32.PACK_AB R14, R190, R237 ;  /* 0x000000edbe0e723e */ /* 0x000fc600000000ff */
[----:B------:R1:W-:Y:S01]  /*5350*/  MUFU.EX2 R71, R2 ;  /* 0x0000000200477308 */ /* 0x0003e20000000800 */
[C---:B------:R-:W-:Y:S06]  /*5360*/  HMMA.16816.F32 R116, R16.reuse, R76, R60 ;  /* 0x0000004c1074723c */ /* 0x040fec000000183c */
        /* <DEDUP_REMOVED lines=9> */
[----:B--2---:R-:W-:-:S03]  /*5400*/  F2FP.F16.F32.PACK_AB R13, R6, R71 ;  /* 0x00000047060d723e */ /* 0x004fc600000000ff */
[----:B------:R1:W-:Y:S01]  /*5410*/  MUFU.EX2 R155, R2 ;  /* 0x00000002009b7308 */ /* 0x0003e20000000800 */
[----:B------:R-:W-:Y:S01]  /*5420*/  HMMA.16816.F32 R104, R16, R86, R32 ;  /* 0x000000561068723c */ /* 0x000fe20000001820 */
[----:B-1----:R-:W-:-:S06]  /*5430*/  FFMA.FTZ R2, R154, UR4, -R0 ;  /* 0x000000049a027c23 */ /* 0x002fcc0008010800 */
[----:B------:R1:W2:Y:S02]  /*5440*/  MUFU.EX2 R154, R2 ;  /* 0x00000002009a7308 */ /* 0x0002a40000000800 */
[----:B-1----:R-:W-:Y:S01]  /*5450*/  FFMA.FTZ R2, R133, UR4, -R8 ;  /* 0x0000000485027c23 */ /* 0x002fe20008010808 */
[----:B--2---:R-:W-:-:S05]  /*5460*/  F2FP.F16.F32.PACK_AB R15, R154, R155 ;  /* 0x0000009b9a0f723e */ /* 0x004fca00000000ff */
[----:B------:R1:W-:Y:S02]  /*5470*/  MUFU.EX2 R227, R2 ;  /* 0x0000000200e37308 */ /* 0x0003e40000000800 */
[----:B-1----:R-:W-:Y:S01]  /*5480*/  FFMA.FTZ R2, R139, UR4, -R0 ;  /* 0x000000048b027c23 */ /* 0x002fe20008010800 */
[----:B------:R-:W-:-:S05]  /*5490*/  MOV R139, R92 ;  /* 0x0000005c008b7202 */ /* 0x000fca0000000f00 */
[----:B------:R1:W-:Y:S01]  /*54a0*/  MUFU.EX2 R230, R2 ;  /* 0x0000000200e67308 */ /* 0x0003e20000000800 */
[----:B------:R-:W-:-:S07]  /*54b0*/  F2FP.F16.F32.PACK_AB R12, R139, R220 ;  /* 0x000000dc8b0c723e */ /* 0x000fce00000000ff */
[C---:B------:R-:W-:Y:S06]  /*54c0*/  HMMA.16816.F32 R44, R12.reuse, R36, RZ ;  /* 0x000000240c2c723c */ /* 0x040fec00000018ff */
[----:B------:R-:W-:Y:S01]  /*54d0*/  HMMA.16816.F32 R40, R12, R28, RZ ;  /* 0x0000001c0c28723c */ /* 0x000fe200000018ff */
[----:B-1----:R-:W-:-:S05]  /*54e0*/  FFMA.FTZ R2, R146, UR4, -R0 ;  /* 0x0000000492027c23 */ /* 0x002fca0008010800 */
[C---:B------:R-:W-:Y:S01]  /*54f0*/  HMMA.16816.F32 R32, R12.reuse, R24, RZ ;  /* 0x000000180c20723c */ /* 0x040fe200000018ff */
[----:B------:R1:W2:Y:S05]  /*5500*/  MUFU.EX2 R232, R2 ;  /* 0x0000000200e87308 */ /* 0x0002aa0000000800 */
[C---:B------:R-:W-:Y:S06]  /*5510*/  HMMA.16816.F32 R16, R12.reuse, R20, RZ ;  /* 0x000000140c10723c */ /* 0x040fec00000018ff */
[----:B------:R-:W-:Y:S01]  /*5520*/  HMMA.16816.F32 R28, R12, R30, RZ ;  /* 0x0000001e0c1c723c */ /* 0x000fe200000018ff */
[----:B-1----:R-:W-:-:S05]  /*5530*/  FFMA.FTZ R2, R151, UR4, -R0 ;  /* 0x0000000497027c23 */ /* 0x002fca0008010800 */
[C---:B------:R-:W-:Y:S01]  /*5540*/  HMMA.16816.F32 R24, R12.reuse, R26, RZ ;  /* 0x0000001a0c18723c */ /* 0x040fe200000018ff */
[----:B------:R-:W-:Y:S01]  /*5550*/  MOV R151, R204 ;  /* 0x000000cc00977202 */ /* 0x000fe20000000f00 */
[----:B------:R1:W-:Y:S04]  /*5560*/  MUFU.EX2 R137, R2 ;  /* 0x0000000200897308 */ /* 0x0003e80000000800 */
[C---:B------:R-:W-:Y:S06]  /*5570*/  HMMA.16816.F32 R20, R12.reuse, R22, RZ ;  /* 0x000000160c14723c */ /* 0x040fec00000018ff */
[----:B------:R-:W-:Y:S07]  /*5580*/  HMMA.16816.F32 R36, R12, R38, RZ ;  /* 0x000000260c24723c */ /* 0x000fee00000018ff */
[----:B------:R-:W-:Y:S01]  /*5590*/  F2FP.F16.F32.PACK_AB R12, R201, R208 ;  /* 0x000000d0c90c723e */ /* 0x000fe200000000ff */
[----:B-1----:R-:W-:Y:S01]  /*55a0*/  FFMA.FTZ R2, R144, UR4, -R0 ;  /* 0x0000000490027c23 */ /* 0x002fe20008010800 */
[----:B--2---:R-:W-:-:S02]  /*55b0*/  F2FP.F16.F32.PACK_AB R13, R232, R230 ;  /* 0x000000e6e80d723e */ /* 0x004fc400000000ff */
[----:B------:R-:W-:Y:S01]  /*55c0*/  F2FP.F16.F32.PACK_AB R14, R227, R238 ;  /* 0x000000eee30e723e */ /* 0x000fe200000000ff */
[----:B------:R1:W2:Y:S02]  /*55d0*/  MUFU.EX2 R209, R2 ;  /* 0x0000000200d17308 */ /* 0x0002a40000000800 */
[----:B-1----:R-:W-:Y:S01]  /*55e0*/  FFMA.FTZ R2, R160, UR4, -R8 ;  /* 0x00000004a0027c23 */ /* 0x002fe20008010808 */
[----:B--2---:R-:W-:-:S05]  /*55f0*/  F2FP.F16.F32.PACK_AB R15, R209, R137 ;  /* 0x00000089d10f723e */ /* 0x004fca00000000ff */
[----:B------:R1:W-:Y:S02]  /*5600*/  MUFU.EX2 R133, R2 ;  /* 0x0000000200857308 */ /* 0x0003e40000000800 */
[C---:B------:R-:W-:Y:S06]  /*5610*/  HMMA.16816.F32 R56, R12.reuse, R76, R44 ;  /* 0x0000004c0c38723c */ /* 0x040fec000000182c */
[C---:B------:R-:W-:Y:S06]  /*5620*/  HMMA.16816.F32 R48, R12.reuse, R80, R40 ;  /* 0x000000500c30723c */ /* 0x040fec0000001828 */
[----:B------:R-:W-:Y:S01]  /*5630*/  HMMA.16816.F32 R64, R12, R88, R32 ;  /* 0x000000580c40723c */ /* 0x000fe20000001820 */
[----:B-1----:R-:W-:Y:S01]  /*5640*/  FFMA.FTZ R2, R162, UR4, -R8 ;  /* 0x00000004a2027c23 */ /* 0x002fe20008010808 */
[----:B------:R-:W-:-:S03]  /*5650*/  MOV R162, R213 ;  /* 0x000000d500a27202 */ /* 0x000fc60000000f00 */
[----:B------:R1:W-:Y:S01]  /*5660*/  MUFU.EX2 R252, R2 ;  /* 0x0000000200fc7308 */ /* 0x0003e20000000800 */
[C---:B------:R-:W-:Y:S01]  /*5670*/  HMMA.16816.F32 R92, R12.reuse, R84, R16 ;  /* 0x000000540c5c723c */ /* 0x040fe20000001810 */
[----:B------:R-:W-:Y:S05]  /*5680*/  LDSM.16.MT88.4 R16, [R226+0x9000] ;  /* 0x00900000e210783b */ /* 0x000fea0000004200 */
[C---:B------:R-:W-:Y:S01]  /*5690*/  HMMA.16816.F32 R32, R12.reuse, R82, R28 ;  /* 0x000000520c20723c */ /* 0x040fe2000000181c */
[----:B------:R-:W-:Y:S05]  /*56a0*/  LDSM.16.MT88.4 R28, [R225+0x9000] ;  /* 0x00900000e11c783b */ /* 0x000fea0000004200 */
[----:B------:R-:W-:Y:S01]  /*56b0*/  HMMA.16816.F32 R40, R12, R90, R24 ;  /* 0x0000005a0c28723c */ /* 0x000fe20000001818 */
[----:B------:R-:W-:Y:S01]  /*56c0*/  LDSM.16.MT88.4 R24, [R224+0x9000] ;  /* 0x00900000e018783b */ /* 0x000fe20000004200 */
[----:B-1----:R-:W-:-:S04]  /*56d0*/  FFMA.FTZ R2, R161, UR4, -R8 ;  /* 0x00000004a1027c23 */ /* 0x002fc80008010808 */
[C---:B------:R-:W-:Y:S01]  /*56e0*/  HMMA.16816.F32 R44, R12.reuse, R86, R20 ;  /* 0x000000560c2c723c */ /* 0x040fe20000001814 */
[----:B------:R-:W1:Y:S01]  /*56f0*/  LDSM.16.MT88.4 R20, [R135+0x9000] ;  /* 0x009000008714783b */ /* 0x000e620000004200 */
[----:B------:R2:W-:Y:S04]  /*5700*/  MUFU.EX2 R206, R2 ;  /* 0x0000000200ce7308 */ /* 0x0005e80000000800 */
[----:B------:R-:W-:Y:S01]  /*5710*/  HMMA.16816.F32 R36, R12, R78, R36 ;  /* 0x0000004e0c24723c */ /* 0x000fe20000001824 */
[----:B--2---:R-:W-:-:S04]  /*5720*/  FFMA.FTZ R2, R158, UR4, -R8 ;  /* 0x000000049e027c23 */ /* 0x004fc80008010808 */
[----:B------:R2:W-:Y:S02]  /*5730*/  MUFU.EX2 R160, R2 ;  /* 0x0000000200a07308 */ /* 0x0005e40000000800 */
[----:B--2---:R-:W-:-:S06]  /*5740*/  FFMA.FTZ R2, R159, UR4, -R0 ;  /* 0x000000049f027c23 */ /* 0x004fcc0008010800 */
[----:B------:R2:W-:Y:S02]  /*5750*/  MUFU.EX2 R141, R2 ;  /* 0x00000002008d7308 */ /* 0x0005e40000000800 */
[----:B--2---:R-:W-:-:S06]  /*5760*/  FFMA.FTZ R2, R157, UR4, -R0 ;  /* 0x000000049d027c23 */ /* 0x004fcc0008010800 */
[----:B------:R2:W-:Y:S02]  /*5770*/  MUFU.EX2 R130, R2 ;  /* 0x0000000200827308 */ /* 0x0005e40000000800 */
[----:B--2---:R-:W-:-:S06]  /*5780*/  FFMA.FTZ R2, R153, UR4, -R5 ;  /* 0x0000000499027c23 */ /* 0x004fcc0008010805 */
[----:B------:R2:W-:Y:S02]  /*5790*/  MUFU.EX2 R231, R2 ;  /* 0x0000000200e77308 */ /* 0x0005e40000000800 */
[----:B--2---:R-:W-:-:S06]  /*57a0*/  FFMA.FTZ R2, R143, UR4, -R5 ;  /* 0x000000048f027c23 */ /* 0x004fcc0008010805 */
[----:B------:R2:W3:Y:S02]  /*57b0*/  MUFU.EX2 R192, R2 ;  /* 0x0000000200c07308 */ /* 0x0004e40000000800 */
[----:B--2---:R-:W-:Y:S01]  /*57c0*/  FFMA.FTZ R2, R142, UR4, -R5 ;  /* 0x000000048e027c23 */ /* 0x004fe20008010805 */
[----:B---3--:R-:W-:-:S05]  /*57d0*/  F2FP.F16.F32.PACK_AB R12, R192, R231 ;  /* 0x000000e7c00c723e */ /* 0x008fca00000000ff */
[----:B------:R2:W-:Y:S02]  /*57e0*/  MUFU.EX2 R146, R2 ;  /* 0x0000000200927308 */ /* 0x0005e40000000800 */
[----:B--2---:R-:W-:-:S06]  /*57f0*/  FFMA.FTZ R2, R147, UR4, -R5 ;  /* 0x0000000493027c23 */ /* 0x004fcc0008010805 */
[----:B------:R2:W3:Y:S02]  /*5800*/  MUFU.EX2 R3, R2 ;  /* 0x0000000200037308 */ /* 0x0004e40000000800 */
[----:B--2---:R-:W-:Y:S01]  /*5810*/  FFMA.FTZ R2, R152, UR4, -R4 ;  /* 0x0000000498027c23 */ /* 0x004fe20008010804 */
[----:B---3--:R-:W-:-:S05]  /*5820*/  IMAD.MOV.U32 R152, RZ, RZ, R3 ;  /* 0x000000ffff987224 */ /* 0x008fca00078e0003 */
[----:B------:R2:W3:Y:S01]  /*5830*/  MUFU.EX2 R3, R2 ;  /* 0x0000000200037308 */ /* 0x0004e20000000800 */
[----:B------:R-:W-:Y:S01]  /*5840*/  F2FP.F16.F32.PACK_AB R14, R152, R146 ;  /* 0x00000092980e723e */ /* 0x000fe200000000ff */
[----:B--2---:R-:W-:Y:S01]  /*5850*/  FFMA.FTZ R2, R145, UR4, -R4 ;  /* 0x0000000491027c23 */ /* 0x004fe20008010804 */
[----:B------:R-:W-:-:S05]  /*5860*/  MOV R145, R236 ;  /* 0x000000ec00917202 */ /* 0x000fca0000000f00 */
[----:B------:R2:W4:Y:S02]  /*5870*/  MUFU.EX2 R142, R2 ;  /* 0x00000002008e7308 */ /* 0x0005240000000800 */
[----:B--2---:R-:W-:-:S06]  /*5880*/  FFMA.FTZ R2, R150, UR4, -R4 ;  /* 0x0000000496027c23 */ /* 0x004fcc0008010804 */
[----:B------:R2:W-:Y:S02]  /*5890*/  MUFU.EX2 R147, R2 ;  /* 0x0000000200937308 */ /* 0x0005e40000000800 */
[--C-:B--2---:R-:W-:Y:S01]  /*58a0*/  FFMA.FTZ R2, R163, UR4, -R4.reuse ;  /* 0x00000004a3027c23 */ /* 0x104fe20008010804 */
[----:B---3--:R-:W-:Y:S02]  /*58b0*/  IMAD.MOV.U32 R163, RZ, RZ, R3 ;  /* 0x000000ffffa37224 */ /* 0x008fe400078e0003 */
[----:B------:R-:W-:Y:S01]  /*58c0*/  FFMA.FTZ R3, R125, UR4, -R4 ;  /* 0x000000047d037c23 */ /* 0x000fe20008010804 */
[----:B------:R-:W-:Y:S02]  /*58d0*/  MOV R125, R238 ;  /* 0x000000ee007d7202 */ /* 0x000fe40000000f00 */
[----:B------:R2:W3:Y:S01]  /*58e0*/  MUFU.EX2 R153, R2 ;  /* 0x0000000200997308 */ /* 0x0004e20000000800 */
[----:B----4-:R-:W-:-:S07]  /*58f0*/  F2FP.F16.F32.PACK_AB R13, R142, R163 ;  /* 0x000000a38e0d723e */ /* 0x010fce00000000ff */
[----:B------:R4:W-:Y:S01]  /*5900*/  MUFU.EX2 R239, R3 ;  /* 0x0000000300ef7308 */ /* 0x0009e20000000800 */
[----:B--2---:R-:W-:Y:S01]  /*5910*/  FFMA.FTZ R2, R167, UR4, -R0 ;  /* 0x00000004a7027c23 */ /* 0x004fe20008010800 */
[----:B---3--:R-:W-:-:S06]  /*5920*/  F2FP.F16.F32.PACK_AB R15, R153, R147 ;  /* 0x00000093990f723e */ /* 0x008fcc00000000ff */
[----:B------:R2:W-:Y:S01]  /*5930*/  MUFU.EX2 R144, R2 ;  /* 0x0000000200907308 */ /* 0x0005e20000000800 */
[----:B-1----:R-:W-:Y:S01]  /*5940*/  HMMA.16816.F32 R52, R12, R20, R116 ;  /* 0x000000140c34723c */ /* 0x002fe20000001874 */
[----:B----4-:R-:W-:-:S06]  /*5950*/  FFMA.FTZ R3, R132, UR4, -R4 ;  /* 0x0000000484037c23 */ /* 0x010fcc0008010804 */
[----:B------:R1:W-:Y:S01]  /*5960*/  MUFU.EX2 R213, R3 ;  /* 0x0000000300d57308 */ /* 0x0003e20000000800 */
[C---:B------:R-:W-:Y:S06]  /*5970*/  HMMA.16816.F32 R80, R12.reuse, R16, R108 ;  /* 0x000000100c50723c */ /* 0x040fec000000186c */
[----:B------:R-:W-:Y:S01]  /*5980*/  HMMA.16816.F32 R96, R12, R24, R96 ;  /* 0x000000180c60723c */ /* 0x000fe20000001860 */
[----:B--2---:R-:W-:-:S04]  /*5990*/  FFMA.FTZ R2, R165, UR4, -R0 ;  /* 0x00000004a5027c23 */ /* 0x004fc80008010800 */
[----:B------:R2:W3:Y:S01]  /*59a0*/  MUFU.EX2 R161, R2 ;  /* 0x0000000200a17308 */ /* 0x0004e20000000800 */
[----:B------:R-:W-:Y:S01]  /*59b0*/  HMMA.16816.F32 R120, R12, R28, R120 ;  /* 0x0000001c0c78723c */ /* 0x000fe20000001878 */
[----:B-1----:R-:W-:-:S05]  /*59c0*/  FFMA.FTZ R3, R178, UR4, -R4 ;  /* 0x00000004b2037c23 */ /* 0x002fca0008010804 */
[C---:B------:R-:W-:Y:S01]  /*59d0*/  HMMA.16816.F32 R60, R12.reuse, R22, R60 ;  /* 0x000000160c3c723c */ /* 0x040fe2000000183c */
[----:B------:R-:W-:Y:S05]  /*59e0*/  MUFU.EX2 R132, R3 ;  /* 0x0000000300847308 */ /* 0x000fea0000000800 */
[----:B------:R-:W-:Y:S01]  /*59f0*/  HMMA.16816.F32 R84, R12, R18, R100 ;  /* 0x000000120c54723c */ /* 0x000fe20000001864 */
[----:B--2---:R-:W-:-:S05]  /*5a00*/  FFMA.FTZ R2, R173, UR4, -R8 ;  /* 0x00000004ad027c23 */ /* 0x004fca0008010808 */
[C---:B------:R-:W-:Y:S01]  /*5a10*/  HMMA.16816.F32 R112, R12.reuse, R26, R112 ;  /* 0x0000001a0c70723c */ /* 0x040fe20000001870 */
[----:B------:R1:W-:Y:S05]  /*5a20*/  MUFU.EX2 R228, R2 ;  /* 0x0000000200e47308 */ /* 0x0003ea0000000800 */
[----:B------:R-:W-:Y:S07]  /*5a30*/  HMMA.16816.F32 R104, R12, R30, R104 ;  /* 0x0000001e0c68723c */ /* 0x000fee0000001868 */
[----:B------:R-:W-:-:S02]  /*5a40*/  F2FP.F16.F32.PACK_AB R12, R252, R133 ;  /* 0x00000085fc0c723e */ /* 0x000fc400000000ff */
[----:B------:R-:W-:Y:S02]  /*5a50*/  F2FP.F16.F32.PACK_AB R13, R130, R141 ;  /* 0x0000008d820d723e */ /* 0x000fe400000000ff */
[----:B------:R-:W-:Y:S01]  /*5a60*/  F2FP.F16.F32.PACK_AB R14, R160, R206 ;  /* 0x000000cea00e723e */ /* 0x000fe200000000ff */
[----:B-1----:R-:W-:Y:S01]  /*5a70*/  FFMA.FTZ R2, R174, UR4, -R8 ;  /* 0x00000004ae027c23 */ /* 0x002fe20008010808 */
[----:B---3--:R-:W-:-:S03]  /*5a80*/  F2FP.F16.F32.PACK_AB R15, R161, R144 ;  /* 0x00000090a10f723e */ /* 0x008fc600000000ff */
[----:B------:R1:W-:Y:S04]  /*5a90*/  MUFU.EX2 R173, R2 ;  /* 0x0000000200ad7308 */ /* 0x0003e80000000800 */
[C---:B------:R-:W-:Y:S06]  /*5aa0*/  HMMA.16816.F32 R108, R12.reuse, R20, R56 ;  /* 0x000000140c6c723c */ /* 0x040fec0000001838 */
[C---:B------:R-:W-:Y:S01]  /*5ab0*/  HMMA.16816.F32 R100, R12.reuse, R22, R36 ;  /* 0x000000160c64723c */ /* 0x040fe20000001824 */
[----:B------:R-:W2:Y:S05]  /*5ac0*/  LDSM.16.MT88.4 R20, [R135+0x9800] ;  /* 0x009800008714783b */ /* 0x000eaa0000004200 */
[----:B------:R-:W-:Y:S01]  /*5ad0*/  HMMA.16816.F32 R88, R12, R16, R48 ;  /* 0x000000100c58723c */ /* 0x000fe20000001830 */
[----:B-1----:R-:W-:Y:S01]  /*5ae0*/  FFMA.FTZ R2, R175, UR4, -R8 ;  /* 0x00000004af027c23 */ /* 0x002fe20008010808 */
[----:B------:R-:W-:-:S03]  /*5af0*/  IMAD.MOV.U32 R175, RZ, RZ, R211 ;  /* 0x000000ffffaf7224 */ /* 0x000fc600078e00d3 */
[----:B------:R1:W-:Y:S01]  /*5b00*/  MUFU.EX2 R159, R2 ;  /* 0x00000002009f7308 */ /* 0x0003e20000000800 */
[C---:B------:R-:W-:Y:S01]  /*5b10*/  HMMA.16816.F32 R76, R12.reuse, R18, R32 ;  /* 0x000000120c4c723c */ /* 0x040fe20000001820 */
[----:B------:R-:W3:Y:S05]  /*5b20*/  LDSM.16.MT88.4 R16, [R226+0x9800] ;  /* 0x00980000e210783b */ /* 0x000eea0000004200 */
[C---:B------:R-:W-:Y:S06]  /*5b30*/  HMMA.16816.F32 R48, R12.reuse, R24, R64 ;  /* 0x000000180c30723c */ /* 0x040fec0000001840 */
[----:B------:R-:W-:Y:S01]  /*5b40*/  HMMA.16816.F32 R40, R12, R26, R40 ;  /* 0x0000001a0c28723c */ /* 0x000fe20000001828 */
[----:B------:R-:W4:Y:S01]  /*5b50*/  LDSM.16.MT88.4 R24, [R224+0x9800] ;  /* 0x00980000e018783b */ /* 0x000f220000004200 */
[----:B-1----:R-:W-:Y:S01]  /*5b60*/  FFMA.FTZ R2, R171, UR4, -R8 ;  /* 0x00000004ab027c23 */ /* 0x002fe20008010808 */
[----:B------:R-:W-:-:S03]  /*5b70*/  MOV R171, R201 ;  /* 0x000000c900ab7202 */ /* 0x000fc60000000f00 */
[C---:B------:R-:W-:Y:S01]  /*5b80*/  HMMA.16816.F32 R36, R12.reuse, R28, R92 ;  /* 0x0000001c0c24723c */ /* 0x040fe2000000185c */
[----:B------:R1:W-:Y:S05]  /*5b90*/  MUFU.EX2 R150, R2 ;  /* 0x0000000200967308 */ /* 0x0003ea0000000800 */
[----:B------:R-:W-:Y:S01]  /*5ba0*/  HMMA.16816.F32 R32, R12, R30, R44 ;  /* 0x0000001e0c20723c */ /* 0x000fe2000000182c */
[----:B------:R-:W4:Y:S01]  /*5bb0*/  LDSM.16.MT88.4 R28, [R225+0x9800] ;  /* 0x00980000e11c783b */ /* 0x000f220000004200 */
[----:B-1----:R-:W-:Y:S01]  /*5bc0*/  FFMA.FTZ R2, R170, UR4, -R0 ;  /* 0x00000004aa027c23 */ /* 0x002fe20008010800 */
[----:B------:R-:W-:-:S03]  /*5bd0*/  IMAD.MOV.U32 R170, RZ, RZ, R133 ;  /* 0x000000ffffaa7224 */ /* 0x000fc600078e0085 */
[----:B------:R1:W-:Y:S02]  /*5be0*/  MUFU.EX2 R233, R2 ;  /* 0x0000000200e97308 */ /* 0x0003e40000000800 */
[----:B-1----:R-:W-:Y:S01]  /*5bf0*/  FFMA.FTZ R2, R172, UR4, -R0 ;  /* 0x00000004ac027c23 */ /* 0x002fe20008010800 */
[----:B------:R-:W-:-:S05]  /*5c00*/  IMAD.MOV.U32 R172, RZ, RZ, R214 ;  /* 0x000000ffffac7224 */ /* 0x000fca00078e00d6 */
[----:B------:R1:W-:Y:S02]  /*5c10*/  MUFU.EX2 R165, R2 ;  /* 0x0000000200a57308 */ /* 0x0003e40000000800 */
[----:B-1----:R-:W-:Y:S01]  /*5c20*/  FFMA.FTZ R2, R169, UR4, -R5 ;  /* 0x00000004a9027c23 */ /* 0x002fe20008010805 */
[----:B------:R-:W-:-:S05]  /*5c30*/  IMAD.MOV.U32 R169, RZ, RZ, R141 ;  /* 0x000000ffffa97224 */ /* 0x000fca00078e008d */
[----:B------:R1:W-:Y:S02]  /*5c40*/  MUFU.EX2 R174, R2 ;  /* 0x0000000200ae7308 */ /* 0x0003e40000000800 */
[----:B-1----:R-:W-:Y:S01]  /*5c50*/  FFMA.FTZ R2, R168, UR4, -R5 ;  /* 0x00000004a8027c23 */ /* 0x002fe20008010805 */
[----:B------:R-:W-:-:S05]  /*5c60*/  MOV R168, R208 ;  /* 0x000000d000a87202 */ /* 0x000fca0000000f00 */
[----:B------:R1:W2:Y:S02]  /*5c70*/  MUFU.EX2 R167, R2 ;  /* 0x0000000200a77308 */ /* 0x0002a40000000800 */
[----:B-1----:R-:W-:Y:S01]  /*5c80*/  FFMA.FTZ R2, R166, UR4, -R5 ;  /* 0x00000004a6027c23 */ /* 0x002fe20008010805 */
[----:B--2---:R-:W-:Y:S01]  /*5c90*/  F2FP.F16.F32.PACK_AB R12, R167, R174 ;  /* 0x000000aea70c723e */ /* 0x004fe200000000ff */
[----:B------:R-:W-:-:S04]  /*5ca0*/  IMAD.MOV.U32 R166, RZ, RZ, R205 ;  /* 0x000000ffffa67224 */ /* 0x000fc800078e00cd */
[----:B------:R1:W-:Y:S02]  /*5cb0*/  MUFU.EX2 R157, R2 ;  /* 0x00000002009d7308 */ /* 0x0003e40000000800 */
[----:B-1----:R-:W-:Y:S01]  /*5cc0*/  FFMA.FTZ R2, R164, UR4, -R5 ;  /* 0x00000004a4027c23 */ /* 0x002fe20008010805 */
[----:B------:R-:W-:-:S05]  /*5cd0*/  MOV R164, R216 ;  /* 0x000000d800a47202 */ /* 0x000fca0000000f00 */
[----:B------:R1:W2:Y:S02]  /*5ce0*/  MUFU.EX2 R244, R2 ;  /* 0x0000000200f47308 */ /* 0x0002a40000000800 */
[----:B-1----:R-:W-:Y:S01]  /*5cf0*/  FFMA.FTZ R2, R156, UR4, -R4 ;  /* 0x000000049c027c23 */ /* 0x002fe20008010804 */
[----:B------:R-:W-:Y:S01]  /*5d00*/  IMAD.MOV.U32 R156, RZ, RZ, R237 ;  /* 0x000000ffff9c7224 */ /* 0x000fe200078e00ed */
[----:B--2---:R-:W-:-:S04]  /*5d10*/  F2FP.F16.F32.PACK_AB R14, R244, R157 ;  /* 0x0000009df40e723e */ /* 0x004fc800000000ff */
[----:B------:R1:W-:Y:S02]  /*5d20*/  MUFU.EX2 R243, R2 ;  /* 0x0000000200f37308 */ /* 0x0003e40000000800 */
[----:B-1----:R-:W-:Y:S01]  /*5d30*/  FFMA.FTZ R2, R124, UR4, -R4 ;  /* 0x000000047c027c23 */ /* 0x002fe20008010804 */
[----:B------:R-:W-:-:S05]  /*5d40*/  IMAD.MOV.U32 R124, RZ, RZ, R130 ;  /* 0x000000ffff7c7224 */ /* 0x000fca00078e0082 */
[----:B------:R1:W2:Y:S02]  /*5d50*/  MUFU.EX2 R242, R2 ;  /* 0x0000000200f27308 */ /* 0x0002a40000000800 */
[----:B-1----:R-:W-:Y:S01]  /*5d60*/  FFMA.FTZ R2, R126, UR4, -R4 ;  /* 0x000000047e027c23 */ /* 0x002fe20008010804 */
[----:B--2---:R-:W-:Y:S01]  /*5d70*/  F2FP.F16.F32.PACK_AB R13, R242, R243 ;  /* 0x000000f3f20d723e */ /* 0x004fe200000000ff */
[----:B------:R-:W-:-:S04]  /*5d80*/  IMAD.MOV.U32 R126, RZ, RZ, R209 ;  /* 0x000000ffff7e7224 */ /* 0x000fc800078e00d1 */
[----:B------:R1:W2:Y:S02]  /*5d90*/  MUFU.EX2 R241, R2 ;  /* 0x0000000200f17308 */ /* 0x0002a40000000800 */
[----:B-1----:R-:W-:Y:S01]  /*5da0*/  FFMA.FTZ R2, R179, UR4, -R0 ;  /* 0x00000004b3027c23 */ /* 0x002fe20008010800 */
[----:B--2---:R-:W-:Y:S01]  /*5db0*/  F2FP.F16.F32.PACK_AB R15, R241, R239 ;  /* 0x000000eff10f723e */ /* 0x004fe200000000ff */
[----:B------:R-:W-:-:S04]  /*5dc0*/  IMAD.MOV.U32 R179, RZ, RZ, R206 ;  /* 0x000000ffffb37224 */ /* 0x000fc800078e00ce */
[----:B------:R1:W-:Y:S02]  /*5dd0*/  MUFU.EX2 R158, R2 ;  /* 0x00000002009e7308 */ /* 0x0003e40000000800 */
[C---:B------:R-:W-:Y:S06]  /*5de0*/  HMMA.16816.F32 R64, R12.reuse, R20, R52 ;  /* 0x000000140c40723c */ /* 0x040fec0000001834 */
[C---:B---3--:R-:W-:Y:S06]  /*5df0*/  HMMA.16816.F32 R56, R12.reuse, R16, R80 ;  /* 0x000000100c38723c */ /* 0x048fec0000001850 */
[----:B------:R-:W-:Y:S01]  /*5e00*/  HMMA.16816.F32 R52, R12, R18, R84 ;  /* 0x000000120c34723c */ /* 0x000fe20000001854 */
[----:B-1----:R-:W-:Y:S01]  /*5e10*/  FFMA.FTZ R2, R9, UR4, -R0 ;  /* 0x0000000409027c23 */ /* 0x002fe20008010800 */
[----:B------:R-:W-:-:S03]  /*5e20*/  IMAD.MOV.U32 R9, RZ, RZ, R223 ;  /* 0x000000ffff097224 */ /* 0x000fc600078e00df */
[----:B------:R1:W2:Y:S01]  /*5e30*/  MUFU.EX2 R238, R2 ;  /* 0x0000000200ee7308 */ /* 0x0002a20000000800 */
[C---:B------:R-:W-:Y:S06]  /*5e40*/  HMMA.16816.F32 R60, R12.reuse, R22, R60 ;  /* 0x000000160c3c723c */ /* 0x040fec000000183c */
[C---:B----4-:R-:W-:Y:S06]  /*5e50*/  HMMA.16816.F32 R44, R12.reuse, R24, R96 ;  /* 0x000000180c2c723c */ /* 0x050fec0000001860 */
[----:B------:R-:W-:Y:S01]  /*5e60*/  HMMA.16816.F32 R80, R12, R26, R112 ;  /* 0x0000001a0c50723c */ /* 0x000fe20000001870 */
[----:B-1----:R-:W-:Y:S01]  /*5e70*/  FFMA.FTZ R2, R181, UR4, -R8 ;  /* 0x00000004b5027c23 */ /* 0x002fe20008010808 */
[----:B------:R-:W-:-:S04]  /*5e80*/  IMAD.MOV.U32 R181, RZ, RZ, R142 ;  /* 0x000000ffffb57224 */ /* 0x000fc800078e008e */
[C---:B------:R-:W-:Y:S01]  /*5e90*/  HMMA.16816.F32 R120, R12.reuse, R28, R120 ;  /* 0x0000001c0c78723c */ /* 0x040fe20000001878 */
[----:B------:R1:W-:Y:S05]  /*5ea0*/  MUFU.EX2 R223, R2 ;  /* 0x0000000200df7308 */ /* 0x0003ea0000000800 */
[----:B------:R-:W-:Y:S07]  /*5eb0*/  HMMA.16816.F32 R84, R12, R30, R104 ;  /* 0x0000001e0c54723c */ /* 0x000fee0000001868 */
[----:B------:R-:W-:-:S02]  /*5ec0*/  F2FP.F16.F32.PACK_AB R12, R173, R228 ;  /* 0x000000e4ad0c723e */ /* 0x000fc400000000ff */
[----:B------:R-:W-:Y:S02]  /*5ed0*/  F2FP.F16.F32.PACK_AB R13, R165, R233 ;  /* 0x000000e9a50d723e */ /* 0x000fe400000000ff */
[----:B------:R-:W-:Y:S01]  /*5ee0*/  F2FP.F16.F32.PACK_AB R14, R150, R159 ;  /* 0x0000009f960e723e */ /* 0x000fe200000000ff */
[--C-:B-1----:R-:W-:Y:S01]  /*5ef0*/  FFMA.FTZ R2, R182, UR4, -R8.reuse ;  /* 0x00000004b6027c23 */ /* 0x102fe20008010808 */
[----:B------:R-:W-:Y:S01]  /*5f00*/  IMAD.MOV.U32 R182, RZ, RZ, R235 ;  /* 0x000000ffffb67224 */ /* 0x000fe200078e00eb */
[----:B--2---:R-:W-:Y:S02]  /*5f10*/  F2FP.F16.F32.PACK_AB R15, R238, R158 ;  /* 0x0000009eee0f723e */ /* 0x004fe400000000ff */
[----:B------:R1:W-:Y:S05]  /*5f20*/  MUFU.EX2 R235, R2 ;  /* 0x0000000200eb7308 */ /* 0x0003ea0000000800 */
[C---:B------:R-:W-:Y:S06]  /*5f30*/  HMMA.16816.F32 R112, R12.reuse, R20, R108 ;  /* 0x000000140c70723c */ /* 0x040fec000000186c */
[----:B------:R-:W-:Y:S01]  /*5f40*/  HMMA.16816.F32 R108, R12, R22, R100 ;  /* 0x000000160c6c723c */ /* 0x000fe20000001864 */
[----:B------:R-:W2:Y:S01]  /*5f50*/  LDSM.16.MT88.4 R20, [R135+0xa000] ;  /* 0x00a000008714783b */ /* 0x000ea20000004200 */
[----:B-1----:R-:W-:Y:S01]  /*5f60*/  FFMA.FTZ R2, R184, UR4, -R8 ;  /* 0x00000004b8027c23 */ /* 0x002fe20008010808 */
[----:B------:R-:W-:-:S03]  /*5f70*/  MOV R184, R221 ;  /* 0x000000dd00b87202 */ /* 0x000fc60000000f00 */
[C---:B------:R-:W-:Y:S01]  /*5f80*/  HMMA.16816.F32 R36, R12.reuse, R28, R36 ;  /* 0x0000001c0c24723c */ /* 0x040fe20000001824 */
[----:B------:R1:W-:Y:S05]  /*5f90*/  MUFU.EX2 R236, R2 ;  /* 0x0000000200ec7308 */ /* 0x0003ea0000000800 */
[C---:B------:R-:W-:Y:S01]  /*5fa0*/  HMMA.16816.F32 R32, R12.reuse, R30, R32 ;  /* 0x0000001e0c20723c */ /* 0x040fe20000001820 */
[----:B------:R-:W3:Y:S05]  /*5fb0*/  LDSM.16.MT88.4 R28, [R225+0xa000] ;  /* 0x00a00000e11c783b */ /* 0x000eea0000004200 */
[C---:B------:R-:W-:Y:S06]  /*5fc0*/  HMMA.16816.F32 R100, R12.reuse, R16, R88 ;  /* 0x000000100c64723c */ /* 0x040fec0000001858 */
[C---:B------:R-:W-:Y:S01]  /*5fd0*/  HMMA.16816.F32 R96, R12.reuse, R18, R76 ;  /* 0x000000120c60723c */ /* 0x040fe2000000184c */
[----:B-1----:R-:W-:Y:S01]  /*5fe0*/  FFMA.FTZ R2, R183, UR4, -R8 ;  /* 0x00000004b7027c23 */ /* 0x002fe20008010808 */
[----:B------:R-:W-:Y:S01]  /*5ff0*/  IMAD.MOV.U32 R183, RZ, RZ, R218 ;  /* 0x000000ffffb77224 */ /* 0x000fe200078e00da */
[----:B------:R-:W-:Y:S02]  /*6000*/  LDSM.16.MT88.4 R16, [R226+0xa000] ;  /* 0x00a00000e210783b */ /* 0x000fe40000004200 */
[----:B------:R1:W-:Y:S01]  /*6010*/  MUFU.EX2 R237, R2 ;  /* 0x0000000200ed7308 */ /* 0x0003e20000000800 */
[C---:B------:R-:W-:Y:S06]  /*6020*/  HMMA.16816.F32 R48, R12.reuse, R24, R48 ;  /* 0x000000180c30723c */ /* 0x040fec0000001830 */
        /* <DEDUP_REMOVED lines=31> */
[----:B--2---:R-:W-:Y:S02]  /*6220*/  F2FP.F16.F32.PACK_AB R15, R214, R213 ;  /* 0x000000d5d60f723e */ /* 0x004fe400000000ff */
[----:B------:R-:W-:-:S03]  /*6230*/  MOV R128, R210 ;  /* 0x000000d200807202 */ /* 0x000fc60000000f00 */
[----:B------:R1:W-:Y:S02]  /*6240*/  MUFU.EX2 R211, R2 ;  /* 0x0000000200d37308 */ /* 0x0003e40000000800 */
[C---:B------:R-:W-:Y:S06]  /*6250*/  HMMA.16816.F32 R104, R12.reuse, R22, R60 ;  /* 0x000000160c68723c */ /* 0x040fec000000183c */
[C---:B---3--:R-:W-:Y:S06]  /*6260*/  HMMA.16816.F32 R60, R12.reuse, R28, R120 ;  /* 0x0000001c0c3c723c */ /* 0x048fec0000001878 */
[----:B------:R-:W-:Y:S01]  /*6270*/  HMMA.16816.F32 R116, R12, R20, R64 ;  /* 0x000000140c74723c */ /* 0x000fe20000001840 */
[----:B-1----:R-:W-:Y:S01]  /*6280*/  FFMA.FTZ R2, R127, UR4, -R0 ;  /* 0x000000047f027c23 */ /* 0x002fe20008010800 */
[----:B------:R-:W-:Y:S01]  /*6290*/  MOV R123, R202 ;  /* 0x000000ca007b7202 */ /* 0x000fe20000000f00 */
[----:B------:R-:W-:-:S02]  /*62a0*/  IMAD.MOV.U32 R127, RZ, RZ, R203 ;  /* 0x000000ffff7f7224 */ /* 0x000fc400078e00cb */
[----:B------:R1:W2:Y:S01]  /*62b0*/  MUFU.EX2 R212, R2 ;  /* 0x0000000200d47308 */ /* 0x0002a20000000800 */
[C---:B----4-:R-:W-:Y:S06]  /*62c0*/  HMMA.16816.F32 R76, R12.reuse, R24, R44 ;  /* 0x000000180c4c723c */ /* 0x050fec000000182c */
[C---:B------:R-:W-:Y:S06]  /*62d0*/  HMMA.16816.F32 R92, R12.reuse, R16, R56 ;  /* 0x000000100c5c723c */ /* 0x040fec0000001838 */
[----:B------:R-:W-:Y:S01]  /*62e0*/  HMMA.16816.F32 R88, R12, R18, R52 ;  /* 0x000000120c58723c */ /* 0x000fe20000001834 */
[----:B-1----:R-:W-:-:S05]  /*62f0*/  FFMA.FTZ R2, R196, UR4, -R8 ;  /* 0x00000004c4027c23 */ /* 0x002fca0008010808 */
[C---:B------:R-:W-:Y:S01]  /*6300*/  HMMA.16816.F32 R64, R12.reuse, R26, R80 ;  /* 0x0000001a0c40723c */ /* 0x040fe20000001850 */
        /* <DEDUP_REMOVED lines=9> */
[C---:B------:R-:W-:Y:S01]  /*63a0*/  HMMA.16816.F32 R52, R12.reuse, R22, R108 ;  /* 0x000000160c34723c */ /* 0x040fe2000000186c */
[----:B------:R-:W-:Y:S05]  /*63b0*/  LDSM.16.MT88.4 R20, [R226+0xa800] ;  /* 0x00a80000e214783b */ /* 0x000fea0000004200 */
[----:B------:R-:W-:Y:S01]  /*63c0*/  HMMA.16816.F32 R80, R12, R16, R100 ;  /* 0x000000100c50723c */ /* 0x000fe20000001864 */
[----:B-1----:R-:W-:-:S04]  /*63d0*/  FFMA.FTZ R2, R193, UR4, -R8 ;  /* 0x00000004c1027c23 */ /* 0x002fc80008010808 */
[----:B------:R1:W-:Y:S01]  /*63e0*/  MUFU.EX2 R209, R2 ;  /* 0x0000000200d17308 */ /* 0x0003e20000000800 */
[C---:B------:R-:W-:Y:S01]  /*63f0*/  HMMA.16816.F32 R84, R12.reuse, R18, R96 ;  /* 0x000000120c54723c */ /* 0x040fe20000001860 */
[----:B------:R-:W2:Y:S05]  /*6400*/  LDSM.16.MT88.4 R16, [R135+0xa800] ;  /* 0x00a800008710783b */ /* 0x000eaa0000004200 */
[C---:B------:R-:W-:Y:S06]  /*6410*/  HMMA.16816.F32 R48, R12.reuse, R24, R48 ;  /* 0x000000180c30723c */ /* 0x040fec0000001830 */
[----:B------:R-:W-:Y:S01]  /*6420*/  HMMA.16816.F32 R40, R12, R26, R40 ;  /* 0x0000001a0c28723c */ /* 0x000fe20000001828 */
[----:B------:R-:W3:Y:S01]  /*6430*/  LDSM.16.MT88.4 R24, [R224+0xa800] ;  /* 0x00a80000e018783b */ /* 0x000ee20000004200 */
[----:B-1----:R-:W-:-:S04]  /*6440*/  FFMA.FTZ R2, R195, UR4, -R8 ;  /* 0x00000004c3027c23 */ /* 0x002fc80008010808 */
[C---:B------:R-:W-:Y:S01]  /*6450*/  HMMA.16816.F32 R36, R12.reuse, R28, R36 ;  /* 0x0000001c0c24723c */ /* 0x040fe20000001824 */
[----:B------:R1:W-:Y:S05]  /*6460*/  MUFU.EX2 R210, R2 ;  /* 0x0000000200d27308 */ /* 0x0003ea0000000800 */
[----:B------:R-:W-:Y:S01]  /*6470*/  HMMA.16816.F32 R32, R12, R30, R32 ;  /* 0x0000001e0c20723c */ /* 0x000fe20000001820 */
[----:B------:R-:W4:Y:S01]  /*6480*/  LDSM.16.MT88.4 R28, [R225+0xa800] ;  /* 0x00a80000e11c783b */ /* 0x000f220000004200 */
[----:B-1----:R-:W-:-:S04]  /*6490*/  FFMA.FTZ R2, R136, UR4, -R0 ;  /* 0x0000000488027c23 */ /* 0x002fc80008010800 */
        /* <DEDUP_REMOVED lines=8> */
[----:B--2---:R-:W-:-:S05]  /*6520*/  F2FP.F16.F32.PACK_AB R12, R204, R201 ;  /* 0x000000c9cc0c723e */ /* 0x004fca00000000ff */
        /* <DEDUP_REMOVED lines=22> */
[----:B-1----:R-:W-:Y:S01]  /*6690*/  FFMA.FTZ R2, R123, UR4, -R8 ;  /* 0x000000047b027c23 */ /* 0x002fe20008010808 */
[----:B------:R-:W-:-:S04]  /*66a0*/  IMAD.MOV.U32 R123, RZ, RZ, R127 ;  /* 0x000000ffff7b7224 */ /* 0x000fc800078e007f */
[C---:B----4-:R-:W-:Y:S01]  /*66b0*/  HMMA.16816.F32 R60, R12.reuse, R28, R60 ;  /* 0x0000001c0c3c723c */ /* 0x050fe2000000183c */
[----:B------:R-:W-:Y:S01]  /*66c0*/  IMAD.MOV.U32 R127, RZ, RZ, R128 ;  /* 0x000000ffff7f7224 */ /* 0x000fe200078e0080 */
[----:B------:R-:W-:Y:S01]  /*66d0*/  MOV R128, R138 ;  /* 0x0000008a00807202 */ /* 0x000fe20000000f00 */
[----:B------:R-:W-:Y:S02]  /*66e0*/  IMAD.MOV.U32 R138, RZ, RZ, R188 ;  /* 0x000000ffff8a7224 */ /* 0x000fe400078e00bc */
[----:B------:R-:W-:Y:S01]  /*66f0*/  IMAD.MOV.U32 R188, RZ, RZ, R186 ;  /* 0x000000ffffbc7224 */ /* 0x000fe200078e00ba */
[----:B------:R-:W-:Y:S01]  /*6700*/  MOV R186, R187 ;  /* 0x000000bb00ba7202 */ /* 0x000fe20000000f00 */
[----:B------:R-:W-:Y:S01]  /*6710*/  IMAD.MOV.U32 R187, RZ, RZ, R10 ;  /* 0x000000ffffbb7224 */ /* 0x000fe200078e000a */
[----:B------:R-:W-:Y:S01]  /*6720*/  HMMA.16816.F32 R96, R12, R30, R44 ;  /* 0x0000001e0c60723c */ /* 0x000fe2000000182c */
[----:B------:R-:W-:Y:S01]  /*6730*/  IMAD.MOV.U32 R10, RZ, RZ, R183 ;  /* 0x000000ffff0a7224 */ /* 0x000fe200078e00b7 */
[----:B------:R-:W-:Y:S01]  /*6740*/  MOV R183, R184 ;  /* 0x000000b800b77202 */ /* 0x000fe20000000f00 */
[----:B------:R-:W-:-:S02]  /*6750*/  IMAD.MOV.U32 R184, RZ, RZ, R182 ;  /* 0x000000ffffb87224 */ /* 0x000fc400078e00b6 */
[----:B------:R-:W-:Y:S01]  /*6760*/  IMAD.MOV.U32 R182, RZ, RZ, R9 ;  /* 0x000000ffffb67224 */ /* 0x000fe200078e0009 */
[----:B------:R-:W-:Y:S01]  /*6770*/  MOV R9, R126 ;  /* 0x0000007e00097202 */ /* 0x000fe20000000f00 */
[----:B------:R-:W-:Y:S01]  /*6780*/  IMAD.MOV.U32 R126, RZ, RZ, R125 ;  /* 0x000000ffff7e7224 */ /* 0x000fe200078e007d */
[----:B------:R1:W-:Y:S01]  /*6790*/  MUFU.EX2 R122, R2 ;  /* 0x00000002007a7308 */ /* 0x0003e20000000800 */
[----:B------:R-:W-:Y:S01]  /*67a0*/  IMAD.MOV.U32 R125, RZ, RZ, R252 ;  /* 0x000000ffff7d7224 */ /* 0x000fe200078e00fc */
[----:B------:R-:W-:Y:S01]  /*67b0*/  MOV R120, R188 ;  /* 0x000000bc00787202 */ /* 0x000fe20000000f00 */
[----:B------:R-:W3:Y:S01]  /*67c0*/  LDL.LU R252, [R1+0x9c] ;  /* 0x00009c0001fc7983 */ /* 0x000ee20000300800 */
[----:B------:R-:W-:Y:S01]  /*67d0*/  IMAD.MOV.U32 R188, RZ, RZ, R186 ;  /* 0x000000ffffbc7224 */ /* 0x000fe200078e00ba */
[----:B------:R-:W-:Y:S01]  /*67e0*/  MOV R113, R127 ;  /* 0x0000007f00717202 */ /* 0x000fe20000000f00 */
[----:B------:R-:W-:Y:S01]  /*67f0*/  IMAD.MOV.U32 R186, RZ, RZ, R184 ;  /* 0x000000ffffba7224 */ /* 0x000fe200078e00b8 */
[----:B------:R-:W-:Y:S01]  /*6800*/  MOV R184, R124 ;  /* 0x0000007c00b87202 */ /* 0x000fe20000000f00 */
[----:B------:R-:W-:Y:S01]  /*6810*/  IMAD.MOV.U32 R115, RZ, RZ, R138 ;  /* 0x000000ffff737224 */ /* 0x000fe200078e008a */
[----:B------:R-:W-:Y:S01]  /*6820*/  F2FP.F16.F32.PACK_AB R12, R208, R206 ;  /* 0x000000ced00c723e */ /* 0x000fe200000000ff */
[----:B------:R-:W-:Y:S01]  /*6830*/  IMAD.MOV.U32 R114, RZ, RZ, R128 ;  /* 0x000000ffff727224 */ /* 0x000fe200078e0080 */
[----:B------:R-:W-:Y:S01]  /*6840*/  F2FP.F16.F32.PACK_AB R13, R205, R202 ;  /* 0x000000cacd0d723e */ /* 0x000fe200000000ff */
[----:B------:R-:W-:Y:S01]  /*6850*/  IMAD.MOV.U32 R121, RZ, RZ, R187 ;  /* 0x000000ffff797224 */ /* 0x000fe200078e00bb */
[----:B------:R-:W-:-:S02]  /*6860*/  F2FP.F16.F32.PACK_AB R14, R210, R209 ;  /* 0x000000d1d20e723e */ /* 0x000fc400000000ff */
[----:B--2---:R-:W-:Y:S01]  /*6870*/  F2FP.F16.F32.PACK_AB R15, R131, R130 ;  /* 0x00000082830f723e */ /* 0x004fe200000000ff */
[----:B-1----:R-:W-:-:S04]  /*6880*/  FFMA.FTZ R2, R123, UR4, -R8 ;  /* 0x000000047b027c23 */ /* 0x002fc80008010808 */
[----:B------:R3:W-:Y:S01]  /*6890*/  MUFU.EX2 R123, R2 ;  /* 0x00000002007b7308 */ /* 0x0007e20000000800 */
[----:B------:R-:W-:Y:S01]  /*68a0*/  IMAD.MOV.U32 R138, RZ, RZ, R183 ;  /* 0x000000ffff8a7224 */ /* 0x000fe200078e00b7 */
[----:B------:R-:W-:Y:S01]  /*68b0*/  MOV R127, R10 ;  /* 0x0000000a007f7202 */ /* 0x000fe20000000f00 */
[----:B------:R-:W-:Y:S01]  /*68c0*/  IMAD.MOV.U32 R183, RZ, RZ, R125 ;  /* 0x000000ffffb77224 */ /* 0x000fe200078e007d */
[----:B------:R-:W-:Y:S01]  /*68d0*/  MOV R187, R182 ;  /* 0x000000b600bb7202 */ /* 0x000fe20000000f00 */
[----:B------:R-:W-:Y:S01]  /*68e0*/  IMAD.MOV.U32 R10, RZ, RZ, R126 ;  /* 0x000000ffff0a7224 */ /* 0x000fe200078e007e */
[C---:B------:R-:W-:Y:S01]  /*68f0*/  HMMA.16816.F32 R44, R12.reuse, R28, R36 ;  /* 0x0000001c0c2c723c */ /* 0x040fe20000001824 */
[----:B------:R-:W-:Y:S02]  /*6900*/  IMAD.MOV.U32 R182, RZ, RZ, R192 ;  /* 0x000000ffffb67224 */ /* 0x000fe400078e00c0 */
[----:B------:R-:W2:Y:S03]  /*6910*/  LDL.LU R192, [R1+0x98] ;  /* 0x0000980001c07983 */ /* 0x000ea60000300800 */
[C---:B------:R-:W-:Y:S06]  /*6920*/  HMMA.16816.F32 R140, R12.reuse, R16, R56 ;  /* 0x000000100c8c723c */ /* 0x040fec0000001838 */
[C---:B------:R-:W-:Y:S06]  /*6930*/  HMMA.16816.F32 R80, R12.reuse, R20, R80 ;  /* 0x000000140c50723c */ /* 0x040fec0000001850 */
[----:B------:R-:W-:Y:S01]  /*6940*/  HMMA.16816.F32 R84, R12, R22, R84 ;  /* 0x000000160c54723c */ /* 0x000fe20000001854 */
[----:B------:R-:W-:-:S05]  /*6950*/  MOV R180, R172 ;  /* 0x000000ac00b47202 */ /* 0x000fca0000000f00 */
[----:B------:R-:W-:Y:S01]  /*6960*/  HMMA.16816.F32 R100, R12, R18, R52 ;  /* 0x000000120c64723c */ /* 0x000fe20000001834 */
[----:B---3--:R-:W-:-:S05]  /*6970*/  FFMA.FTZ R2, R252, UR4, -R8 ;  /* 0x00000004fc027c23 */ /* 0x008fca0008010808 */
[----:B------:R-:W-:Y:S01]  /*6980*/  HMMA.16816.F32 R36, R12, R30, R32 ;  /* 0x0000001e0c24723c */ /* 0x000fe20000001820 */
[----:B------:R-:W-:Y:S01]  /*6990*/  FFMA.FTZ R57, R7, UR4, -R0 ;  /* 0x0000000407397c23 */ /* 0x000fe20008010800 */
[----:B------:R-:W1:Y:S01]  /*69a0*/  LDSM.16.MT88.4 R20, [R226+0xb000] ;  /* 0x00b00000e214783b */ /* 0x000e620000004200 */
[----:B------:R3:W-:Y:S01]  /*69b0*/  MUFU.EX2 R124, R2 ;  /* 0x00000002007c7308 */ /* 0x0007e20000000800 */
[----:B------:R-:W-:Y:S01]  /*69c0*/  IMAD.MOV.U32 R56, RZ, RZ, R164 ;  /* 0x000000ffff387224 */ /* 0x000fe200078e00a4 */
[----:B------:R-:W-:Y:S01]  /*69d0*/  MOV R176, R173 ;  /* 0x000000ad00b07202 */ /* 0x000fe20000000f00 */
[----:B------:R-:W-:Y:S02]  /*69e0*/  IMAD.MOV.U32 R177, RZ, RZ, R174 ;  /* 0x000000ffffb17224 */ /* 0x000fe400078e00ae */
[----:B------:R-:W-:Y:S02]  /*69f0*/  IMAD.MOV.U32 R197, RZ, RZ, R165 ;  /* 0x000000ffffc57224 */ /* 0x000fe400078e00a5 */
[----:B------:R-:W-:-:S02]  /*6a00*/  IMAD.MOV.U32 R198, RZ, RZ, R167 ;  /* 0x000000ffffc67224 */ /* 0x000fc400078e00a7 */
[----:B------:R-:W-:Y:S01]  /*6a10*/  FFMA.FTZ R29, R246, UR4, -R4 ;  /* 0x00000004f61d7c23 */ /* 0x000fe20008010804 */
[----:B------:R-:W-:Y:S01]  /*6a20*/  HMMA.16816.F32 R48, R12, R24, R48 ;  /* 0x000000180c30723c */ /* 0x000fe20000001830 */
[----:B------:R-:W-:Y:S01]  /*6a30*/  LDSM.16.MT88.4 R16, [R224+0xb000] ;  /* 0x00b00000e010783b */ /* 0x000fe20000004200 */
[----:B---3--:R-:W-:-:S04]  /*6a40*/  FFMA.FTZ R2, R251, UR4, -R8 ;  /* 0x00000004fb027c23 */ /* 0x008fc80008010808 */
[----:B------:R3:W-:Y:S02]  /*6a50*/  MUFU.EX2 R125, R2 ;  /* 0x00000002007d7308 */ /* 0x0007e40000000800 */
[----:B---3--:R-:W-:-:S06]  /*6a60*/  FFMA.FTZ R2, R250, UR4, -R8 ;  /* 0x00000004fa027c23 */ /* 0x008fcc0008010808 */
[----:B------:R3:W-:Y:S02]  /*6a70*/  MUFU.EX2 R126, R2 ;  /* 0x00000002007e7308 */ /* 0x0007e40000000800 */
[----:B---3--:R-:W-:-:S06]  /*6a80*/  FFMA.FTZ R2, R248, UR4, -R8 ;  /* 0x00000004f8027c23 */ /* 0x008fcc0008010808 */
[----:B------:R3:W-:Y:S02]  /*6a90*/  MUFU.EX2 R128, R2 ;  /* 0x0000000200807308 */ /* 0x0007e40000000800 */
[----:B---3--:R-:W-:Y:S01]  /*6aa0*/  FFMA.FTZ R2, R113, UR4, -R8 ;  /* 0x0000000471027c23 */ /* 0x008fe20008010808 */
[----:B------:R-:W-:Y:S01]  /*6ab0*/  IMAD.MOV.U32 R113, RZ, RZ, R114 ;  /* 0x000000ffff717224 */ /* 0x000fe200078e0072 */
[----:B------:R-:W-:Y:S01]  /*6ac0*/  MOV R114, R115 ;  /* 0x0000007300727202 */ /* 0x000fe20000000f00 */
[----:B------:R-:W-:Y:S02]  /*6ad0*/  IMAD.MOV.U32 R115, RZ, RZ, R120 ;  /* 0x000000ffff737224 */ /* 0x000fe400078e0078 */
[----:B------:R-:W-:Y:S01]  /*6ae0*/  IMAD.MOV.U32 R120, RZ, RZ, R121 ;  /* 0x000000ffff787224 */ /* 0x000fe200078e0079 */
[----:B------:R-:W-:Y:S01]  /*6af0*/  MOV R121, R127 ;  /* 0x0000007f00797202 */ /* 0x000fe20000000f00 */
[----:B------:R-:W-:Y:S02]  /*6b00*/  IMAD.MOV.U32 R127, RZ, RZ, R186 ;  /* 0x000000ffff7f7224 */ /* 0x000fe400078e00ba */
[----:B------:R-:W-:Y:S01]  /*6b10*/  IMAD.MOV.U32 R186, RZ, RZ, R187 ;  /* 0x000000ffffba7224 */ /* 0x000fe200078e00bb */
[----:B------:R-:W-:Y:S01]  /*6b20*/  MOV R187, R166 ;  /* 0x000000a600bb7202 */ /* 0x000fe20000000f00 */
[----:B------:R-:W-:-:S02]  /*6b30*/  IMAD.MOV.U32 R166, RZ, RZ, R151 ;  /* 0x000000ffffa67224 */ /* 0x000fc400078e0097 */
[----:B------:R-:W-:Y:S01]  /*6b40*/  IMAD.MOV.U32 R151, RZ, RZ, R129 ;  /* 0x000000ffff977224 */ /* 0x000fe200078e0081 */
[----:B------:R-:W-:Y:S01]  /*6b50*/  MOV R112, R114 ;  /* 0x0000007200707202 */ /* 0x000fe20000000f00 */
[----:B------:R3:W-:Y:S01]  /*6b60*/  MUFU.EX2 R129, R2 ;  /* 0x0000000200817308 */ /* 0x0007e20000000800 */
[----:B------:R-:W-:Y:S02]  /*6b70*/  IMAD.MOV.U32 R114, RZ, RZ, R121 ;  /* 0x000000ffff727224 */ /* 0x000fe400078e0079 */
[----:B------:R-:W-:Y:S02]  /*6b80*/  IMAD.MOV.U32 R121, RZ, RZ, R186 ;  /* 0x000000ffff797224 */ /* 0x000fe400078e00ba */
[----:B------:R-:W-:Y:S01]  /*6b90*/  IMAD.MOV.U32 R186, RZ, RZ, R166 ;  /* 0x000000ffffba7224 */ /* 0x000fe200078e00a6 */
[----:B------:R-:W-:Y:S01]  /*6ba0*/  MOV R166, R175 ;  /* 0x000000af00a67202 */ /* 0x000fe20000000f00 */
[----:B------:R-:W-:Y:S02]  /*6bb0*/  IMAD.MOV.U32 R175, RZ, RZ, R191 ;  /* 0x000000ffffaf7224 */ /* 0x000fe400078e00bf */
[----:B------:R-:W4:Y:S01]  /*6bc0*/  LDL.LU R191, [R1+0x94] ;  /* 0x0000940001bf7983 */ /* 0x000f220000300800 */
[----:B---3--:R-:W-:Y:S01]  /*6bd0*/  FFMA.FTZ R2, R113, UR4, -R8 ;  /* 0x0000000471027c23 */ /* 0x008fe20008010808 */
[----:B------:R-:W-:Y:S01]  /*6be0*/  IMAD.MOV.U32 R113, RZ, RZ, R115 ;  /* 0x000000ffff717224 */ /* 0x000fe200078e0073 */
[----:B------:R-:W-:-:S03]  /*6bf0*/  MOV R115, R127 ;  /* 0x0000007f00737202 */ /* 0x000fc60000000f00 */
[----:B------:R-:W-:Y:S01]  /*6c00*/  IMAD.MOV.U32 R111, RZ, RZ, R113 ;  /* 0x000000ffff6f7224 */ /* 0x000fe200078e0071 */
[----:B------:R-:W-:Y:S01]  /*6c10*/  MOV R113, R114 ;  /* 0x0000007200717202 */ /* 0x000fe20000000f00 */
[----:B------:R-:W-:Y:S02]  /*6c20*/  IMAD.MOV.U32 R114, RZ, RZ, R115 ;  /* 0x000000ffff727224 */ /* 0x000fe400078e0073 */
[----:B------:R-:W-:Y:S01]  /*6c30*/  IMAD.MOV.U32 R115, RZ, RZ, R121 ;  /* 0x000000ffff737224 */ /* 0x000fe200078e0079 */
[----:B------:R-:W-:Y:S01]  /*6c40*/  MOV R121, R166 ;  /* 0x000000a600797202 */ /* 0x000fe20000000f00 */
[----:B------:R-:W-:Y:S01]  /*6c50*/  IMAD.MOV.U32 R166, RZ, RZ, R190 ;  /* 0x000000ffffa67224 */ /* 0x000fe200078e00be */
[----:B------:R-:W-:Y:S01]  /*6c60*/  MOV R110, R114 ;  /* 0x00000072006e7202 */ /* 0x000fe20000000f00 */
[----:B------:R-:W3:Y:S04]  /*6c70*/  LDL.LU R190, [R1+0x90] ;  /* 0x0000900001be7983 */ /* 0x000ee80000300800 */
[----:B------:R-:W2:Y:S01]  /*6c80*/  LDL.LU R114, [R1+0x8] ;  /* 0x0000080001727983 */ /* 0x000ea20000300800 */
[----:B------:R1:W-:Y:S01]  /*6c90*/  MUFU.EX2 R127, R2 ;  /* 0x00000002007f7308 */ /* 0x0003e20000000800 */
[----:B------:R-:W-:-:S02]  /*6ca0*/  IMAD.MOV.U32 R109, RZ, RZ, R113 ;  /* 0x000000ffff6d7224 */ /* 0x000fc400078e0071 */
[----:B------:R-:W-:Y:S02]  /*6cb0*/  IMAD.MOV.U32 R113, RZ, RZ, R121 ;  /* 0x000000ffff717224 */ /* 0x000fe400078e0079 */
[----:B-1----:R-:W-:-:S04]  /*6cc0*/  FFMA.FTZ R2, R112, UR4, -R0 ;  /* 0x0000000470027c23 */ /* 0x002fc80008010800 */
[----:B------:R1:W-:Y:S01]  /*6cd0*/  MUFU.EX2 R112, R2 ;  /* 0x0000000200707308 */ /* 0x0003e20000000800 */
[----:B------:R-:W-:Y:S01]  /*6ce0*/  MOV R108, R110 ;  /* 0x0000006e006c7202 */ /* 0x000fe20000000f00 */
[----:B------:R-:W-:Y:S02]  /*6cf0*/  IMAD.MOV.U32 R110, RZ, RZ, R113 ;  /* 0x000000ffff6e7224 */ /* 0x000fe400078e0071 */
[----:B-1----:R-:W-:Y:S01]  /*6d00*/  FFMA.FTZ R2, R111, UR4, -R0 ;  /* 0x000000046f027c23 */ /* 0x002fe20008010800 */
[----:B------:R-:W-:-:S03]  /*6d10*/  IMAD.MOV.U32 R111, RZ, RZ, R115 ;  /* 0x000000ffff6f7224 */ /* 0x000fc600078e0073 */
[----:B------:R1:W-:Y:S02]  /*6d20*/  MUFU.EX2 R115, R2 ;  /* 0x0000000200737308 */ /* 0x0003e40000000800 */
[----:B-1----:R-:W-:-:S06]  /*6d30*/  FFMA.FTZ R2, R75, UR4, -R0 ;  /* 0x000000044b027c23 */ /* 0x002fcc0008010800 */
[----:B------:R1:W-:Y:S02]  /*6d40*/  MUFU.EX2 R121, R2 ;  /* 0x0000000200797308 */ /* 0x0003e40000000800 */
[----:B-1----:R-:W-:Y:S01]  /*6d50*/  FFMA.FTZ R2, R109, UR4, -R5 ;  /* 0x000000046d027c23 */ /* 0x002fe20008010805 */
[----:B------:R-:W-:-:S05]  /*6d60*/  IMAD.MOV.U32 R109, RZ, RZ, R111 ;  /* 0x000000ffff6d7224 */ /* 0x000fca00078e006f */
[----:B------:R1:W-:Y:S01]  /*6d70*/  MUFU.EX2 R111, R2 ;  /* 0x00000002006f7308 */ /* 0x0003e20000000800 */
[--C-:B------:R-:W-:Y:S01]  /*6d80*/  FFMA.FTZ R33, R245, UR4, -R0.reuse ;  /* 0x00000004f5217c23 */ /* 0x100fe20008010800 */
[----:B------:R-:W-:Y:S01]  /*6d90*/  FFMA.FTZ R34, R189, UR4, -R0 ;  /* 0x00000004bd227c23 */ /* 0x000fe20008010800 */
[----:B-1----:R-:W-:Y:S01]  /*6da0*/  FFMA.FTZ R2, R108, UR4, -R5 ;  /* 0x000000046c027c23 */ /* 0x002fe20008010805 */
[----:B------:R-:W-:Y:S01]  /*6db0*/  MOV R108, R109 ;  /* 0x0000006d006c7202 */ /* 0x000fe20000000f00 */
[----:B------:R-:W-:-:S04]  /*6dc0*/  IMAD.MOV.U32 R109, RZ, RZ, R110 ;  /* 0x000000ffff6d7224 */ /* 0x000fc800078e006e */
[----:B------:R-:W-:-:S04]  /*6dd0*/  IMAD.MOV.U32 R195, RZ, RZ, R109 ;  /* 0x000000ffffc37224 */ /* 0x000fc800078e006d */
[--C-:B------:R-:W-:Y:S01]  /*6de0*/  FFMA.FTZ R3, R195, UR4, -R0.reuse ;  /* 0x00000004c3037c23 */ /* 0x100fe20008010800 */
[----:B------:R-:W-:Y:S01]  /*6df0*/  FFMA.FTZ R35, R68, UR4, -R0 ;  /* 0x0000000444237c23 */ /* 0x000fe20008010800 */
[----:B--2---:R-:W-:Y:S01]  /*6e00*/  MOV R113, R114 ;  /* 0x0000007200717202 */ /* 0x004fe20000000f00 */
[----:B------:R-:W-:Y:S02]  /*6e10*/  IMAD.MOV.U32 R114, RZ, RZ, R120 ;  /* 0x000000ffff727224 */ /* 0x000fe400078e0078 */
[----:B------:R-:W-:Y:S02]  /*6e20*/  IMAD.MOV.U32 R120, RZ, RZ, R249 ;  /* 0x000000ffff787224 */ /* 0x000fe400078e00f9 */
[----:B------:R-:W2:Y:S01]  /*6e30*/  LDL.LU R249, [R1+0x8c] ;  /* 0x00008c0001f97983 */ /* 0x000ea20000300800 */
[----:B------:R-:W-:Y:S01]  /*6e40*/  IMAD.MOV.U32 R110, RZ, RZ, R113 ;  /* 0x000000ffff6e7224 */ /* 0x000fe200078e0071 */
[----:B------:R-:W-:Y:S01]  /*6e50*/  MOV R113, R114 ;  /* 0x0000007200717202 */ /* 0x000fe20000000f00 */
[----:B------:R-:W-:Y:S01]  /*6e60*/  IMAD.MOV.U32 R196, RZ, RZ, R120 ;  /* 0x000000ffffc47224 */ /* 0x000fe200078e0078 */
[----:B------:R1:W-:Y:S01]  /*6e70*/  MUFU.EX2 R114, R2 ;  /* 0x0000000200727308 */ /* 0x0003e20000000800 */
[----:B------:R-:W-:Y:S01]  /*6e80*/  IMAD.MOV.U32 R193, RZ, RZ, R110 ;  /* 0x000000ffffc17224 */ /* 0x000fe200078e006e */
[----:B------:R-:W-:Y:S01]  /*6e90*/  MOV R194, R113 ;  /* 0x0000007100c27202 */ /* 0x000fe20000000f00 */
[----:B------:R-:W4:Y:S02]  /*6ea0*/  LDL.LU R245, [R1+0x88] ;  /* 0x0000880001f57983 */ /* 0x000f240000300800 */
[----:B------:R-:W-:Y:S01]  /*6eb0*/  IMAD.MOV.U32 R136, RZ, RZ, R193 ;  /* 0x000000ffff887224 */ /* 0x000fe200078e00c1 */
[----:B------:R-:W-:Y:S01]  /*6ec0*/  MOV R195, R194 ;  /* 0x000000c200c37202 */ /* 0x000fe20000000f00 */
[----:B------:R-:W-:-:S02]  /*6ed0*/  IMAD.MOV.U32 R193, RZ, RZ, R196 ;  /* 0x000000ffffc17224 */ /* 0x000fc400078e00c4 */
[--C-:B------:R-:W-:Y:S01]  /*6ee0*/  FFMA.FTZ R0, R136, UR4, -R5.reuse ;  /* 0x0000000488007c23 */ /* 0x100fe20008010805 */
[----:B-1----:R-:W-:Y:S01]  /*6ef0*/  FFMA.FTZ R2, R108, UR4, -R5 ;  /* 0x000000046c027c23 */ /* 0x002fe20008010805 */
[----:B------:R-:W-:Y:S01]  /*6f00*/  IMAD.MOV.U32 R108, RZ, RZ, R138 ;  /* 0x000000ffff6c7224 */ /* 0x000fe200078e008a */
[----:B------:R-:W-:Y:S01]  /*6f10*/  MOV R138, R139 ;  /* 0x0000008b008a7202 */ /* 0x000fe20000000f00 */
[----:B------:R-:W-:Y:S02]  /*6f20*/  IMAD.MOV.U32 R136, RZ, RZ, R195 ;  /* 0x000000ffff887224 */ /* 0x000fe400078e00c3 */
[----:B------:R-:W-:Y:S01]  /*6f30*/  IMAD.MOV.U32 R194, RZ, RZ, R108 ;  /* 0x000000ffffc27224 */ /* 0x000fe200078e006c */
[----:B------:R-:W-:Y:S01]  /*6f40*/  MOV R196, R138 ;  /* 0x0000008a00c47202 */ /* 0x000fe20000000f00 */
[----:B------:R-:W-:Y:S01]  /*6f50*/  IMAD.MOV.U32 R138, RZ, RZ, R186 ;  /* 0x000000ffff8a7224 */ /* 0x000fe200078e00ba */
[----:B------:R-:W-:Y:S01]  /*6f60*/  MOV R195, R193 ;  /* 0x000000c100c37202 */ /* 0x000fe20000000f00 */
[----:B------:R-:W-:Y:S01]  /*6f70*/  IMAD.MOV.U32 R186, RZ, RZ, R187 ;  /* 0x000000ffffba7224 */ /* 0x000fe200078e00bb */
[----:B------:R-:W-:Y:S01]  /*6f80*/  MOV R187, R185 ;  /* 0x000000b900bb7202 */ /* 0x000fe20000000f00 */
[----:B------:R-:W-:-:S02]  /*6f90*/  IMAD.MOV.U32 R193, RZ, RZ, R194 ;  /* 0x000000ffffc17224 */ /* 0x000fc400078e00c2 */
[----:B------:R-:W-:Y:S01]  /*6fa0*/  IMAD.MOV.U32 R194, RZ, RZ, R196 ;  /* 0x000000ffffc27224 */ /* 0x000fe200078e00c4 */
[----:B------:R-:W-:Y:S01]  /*6fb0*/  MOV R196, R138 ;  /* 0x0000008a00c47202 */ /* 0x000fe20000000f00 */
[----:B------:R-:W-:Y:S02]  /*6fc0*/  IMAD.MOV.U32 R185, RZ, RZ, R10 ;  /* 0x000000ffffb97224 */ /* 0x000fe400078e000a */
[----:B------:R-:W-:Y:S02]  /*6fd0*/  IMAD.MOV.U32 R138, RZ, RZ, R186 ;  /* 0x000000ffff8a7224 */ /* 0x000fe400078e00ba */
[----:B------:R-:W-:Y:S01]  /*6fe0*/  IMAD.MOV.U32 R10, RZ, RZ, R9 ;  /* 0x000000ffff0a7224 */ /* 0x000fe200078e0009 */
[----:B------:R-:W-:Y:S01]  /*6ff0*/  MOV R9, R156 ;  /* 0x0000009c00097202 */ /* 0x000fe20000000f00 */
[----:B------:R-:W-:Y:S02]  /*7000*/  IMAD.MOV.U32 R186, RZ, RZ, R187 ;  /* 0x000000ffffba7224 */ /* 0x000fe400078e00bb */
[----:B------:R-:W-:-:S02]  /*7010*/  IMAD.MOV.U32 R199, RZ, RZ, R136 ;  /* 0x000000ffffc77224 */ /* 0x000fc400078e0088 */
[----:B------:R-:W-:Y:S01]  /*7020*/  IMAD.MOV.U32 R136, RZ, RZ, R195 ;  /* 0x000000ffff887224 */ /* 0x000fe200078e00c3 */
[----:B------:R-:W-:Y:S01]  /*7030*/  MOV R195, R193 ;  /* 0x000000c100c37202 */ /* 0x000fe20000000f00 */
[----:B------:R-:W-:Y:S01]  /*7040*/  IMAD.MOV.U32 R193, RZ, RZ, R194 ;  /* 0x000000ffffc17224 */ /* 0x000fe200078e00c2 */
[----:B------:R-:W-:Y:S01]  /*7050*/  MOV R187, R10 ;  /* 0x0000000a00bb7202 */ /* 0x000fe20000000f00 */
[----:B------:R-:W-:Y:S02]  /*7060*/  IMAD.MOV.U32 R156, RZ, RZ, R247 ;  /* 0x000000ffff9c7224 */ /* 0x000fe400078e00f7 */
[----:B------:R-:W-:Y:S01]  /*7070*/  IMAD.MOV.U32 R194, RZ, RZ, R138 ;  /* 0x000000ffffc27224 */ /* 0x000fe200078e008a */
[----:B------:R-:W4:Y:S01]  /*7080*/  LDL.LU R247, [R1+0x84] ;  /* 0x0000840001f77983 */ /* 0x000f220000300800 */
[----:B------:R-:W-:Y:S01]  /*7090*/  MOV R138, R186 ;  /* 0x000000ba008a7202 */ /* 0x000fe20000000f00 */
[----:B------:R-:W-:Y:S02]  /*70a0*/  IMAD.MOV.U32 R186, RZ, RZ, R9 ;  /* 0x000000ffffba7224 */ /* 0x000fe400078e0009 */
[----:B------:R-:W4:Y:S04]  /*70b0*/  LDL.LU R10, [R1+0x4] ;  /* 0x00000400010a7983 */ /* 0x000f280000300800 */
[----:B------:R-:W4:Y:S01]  /*70c0*/  LDL.LU R9, [R1+0x24] ;  /* 0x0000240001097983 */ /* 0x000f220000300800 */
[----:B------:R-:W-:Y:S01]  /*70d0*/  MUFU.EX2 R120, R2 ;  /* 0x0000000200787308 */ /* 0x000fe20000000800 */
[----:B------:R-:W-:Y:S01]  /*70e0*/  FADD.FTZ R11, R11, R193 ;  /* 0x000000c10b0b7221 */ /* 0x000fe20000010000 */
[----:B------:R-:W-:Y:S01]  /*70f0*/  IMAD.MOV.U32 R54, RZ, RZ, R186 ;  /* 0x000000ffff367224 */ /* 0x000fe200078e00ba */
[----:B------:R-:W-:Y:S01]  /*7100*/  MOV R55, R156 ;  /* 0x0000009c00377202 */ /* 0x000fe20000000f00 */
[----:B------:R-:W-:-:S02]  /*7110*/  IMAD.MOV.U32 R139, RZ, RZ, R70 ;  /* 0x000000ffff8b7224 */ /* 0x000fc400078e0046 */
[----:B------:R-:W-:Y:S02]  /*7120*/  IMAD.MOV.U32 R58, RZ, RZ, R166 ;  /* 0x000000ffff3a7224 */ /* 0x000fe400078e00a6 */
[----:B------:R1:W-:Y:S01]  /*7130*/  MUFU.EX2 R75, R0 ;  /* 0x00000000004b7308 */ /* 0x0003e20000000800 */
[----:B------:R-:W-:Y:S02]  /*7140*/  IMAD.MOV.U32 R178, RZ, RZ, R175 ;  /* 0x000000ffffb27224 */ /* 0x000fe400078e00af */
[----:B------:R-:W-:Y:S01]  /*7150*/  FFMA.FTZ R8, R199, UR4, -R5 ;  /* 0x00000004c7087c23 */ /* 0x000fe20008010805 */
[----:B------:R-:W-:Y:S01]  /*7160*/  MOV R199, R159 ;  /* 0x0000009f00c77202 */ /* 0x000fe20000000f00 */
[----:B------:R-:W-:-:S03]  /*7170*/  FADD.FTZ R31, R196, R194 ;  /* 0x000000c2c41f7221 */ /* 0x000fc60000010000 */
[----:B------:R3:W3:Y:S01]  /*7180*/  MUFU.EX2 R68, R3 ;  /* 0x0000000300447308 */ /* 0x0006e20000000800 */
[----:B------:R-:W-:Y:S02]  /*7190*/  IMAD.MOV.U32 R193, RZ, RZ, R157 ;  /* 0x000000ffffc17224 */ /* 0x000fe400078e009d */
[----:B-1----:R-:W-:Y:S01]  /*71a0*/  FADD.FTZ R0, R54, R11 ;  /* 0x0000000b36007221 */ /* 0x002fe20000010000 */
[----:B------:R-:W-:Y:S02]  /*71b0*/  IMAD.MOV.U32 R54, RZ, RZ, R55 ;  /* 0x000000ffff367224 */ /* 0x000fe400078e0037 */
[----:B------:R-:W-:Y:S01]  /*71c0*/  IMAD.MOV.U32 R55, RZ, RZ, R56 ;  /* 0x000000ffff377224 */ /* 0x000fe200078e0038 */
[----:B------:R-:W-:Y:S01]  /*71d0*/  MOV R56, R58 ;  /* 0x0000003a00387202 */ /* 0x000fe20000000f00 */
[----:B------:R-:W-:Y:S01]  /*71e0*/  IMAD.MOV.U32 R58, RZ, RZ, R180 ;  /* 0x000000ffff3a7224 */ /* 0x000fe200078e00b4 */
[----:B------:R-:W-:Y:S01]  /*71f0*/  MOV R180, R178 ;  /* 0x000000b200b47202 */ /* 0x000fe20000000f00 */
[----:B------:R-:W-:-:S02]  /*7200*/  IMAD.MOV.U32 R178, RZ, RZ, R177 ;  /* 0x000000ffffb27224 */ /* 0x000fc400078e00b1 */
[----:B---3--:R-:W-:Y:S01]  /*7210*/  FFMA.FTZ R3, R195, UR4, -R4 ;  /* 0x00000004c3037c23 */ /* 0x008fe20008010804 */
[----:B------:R-:W-:Y:S01]  /*7220*/  IMAD.MOV.U32 R195, RZ, RZ, R158 ;  /* 0x000000ffffc37224 */ /* 0x000fe200078e009e */
[----:B------:R-:W-:Y:S01]  /*7230*/  MOV R177, R176 ;  /* 0x000000b000b17202 */ /* 0x000fe20000000f00 */
[----:B------:R-:W-:Y:S02]  /*7240*/  IMAD.MOV.U32 R176, RZ, RZ, R197 ;  /* 0x000000ffffb07224 */ /* 0x000fe400078e00c5 */
        /* <DEDUP_REMOVED lines=20> */
[----:B------:R-:W-:Y:S01]  /*7390*/  FFMA.FTZ R28, R136, UR4, -R4 ;  /* 0x00000004881c7c23 */ /* 0x000fe20008010804 */
[----:B------:R-:W-:Y:S01]  /*73a0*/  IMAD.MOV.U32 R183, RZ, RZ, R184 ;  /* 0x000000ffffb77224 */ /* 0x000fe200078e00b8 */
[----:B------:R1:W-:Y:S01]  /*73b0*/  MUFU.EX2 R58, R8 ;  /* 0x00000008003a7308 */ /* 0x0003e20000000800 */
[----:B------:R-:W-:Y:S01]  /*73c0*/  FADD.FTZ R32, R53, R11 ;  /* 0x0000000b35207221 */ /* 0x000fe20000010000 */
[----:B------:R-:W-:Y:S01]  /*73d0*/  MOV R184, R182 ;  /* 0x000000b600b87202 */ /* 0x000fe20000000f00 */
[----:B------:R-:W-:Y:S01]  /*73e0*/  IMAD.MOV.U32 R182, RZ, RZ, R181 ;  /* 0x000000ffffb67224 */ /* 0x000fe200078e00b5 */
[----:B------:R-:W-:-:S02]  /*73f0*/  F2FP.F16.F32.PACK_AB R11, R68, R121 ;  /* 0x00000079440b723e */ /* 0x000fc400000000ff */
[----:B------:R-:W-:Y:S01]  /*7400*/  MOV R181, R179 ;  /* 0x000000b300b57202 */ /* 0x000fe20000000f00 */
[----:B------:R-:W-:Y:S01]  /*7410*/  IMAD.MOV.U32 R179, RZ, RZ, R168 ;  /* 0x000000ffffb37224 */ /* 0x000fe200078e00a8 */
[----:B------:R-:W-:Y:S01]  /*7420*/  MOV R168, R169 ;  /* 0x000000a900a87202 */ /* 0x000fe20000000f00 */
[----:B------:R-:W-:Y:S01]  /*7430*/  IMAD.MOV.U32 R169, RZ, RZ, R170 ;  /* 0x000000ffffa97224 */ /* 0x000fe200078e00aa */
[----:B------:R-:W-:Y:S02]  /*7440*/  MOV R170, R171 ;  /* 0x000000ab00aa7202 */ /* 0x000fe40000000f00 */
[----:B-1----:R-:W-:Y:S01]  /*7450*/  F2FP.F16.F32.PACK_AB R8, R123, R122 ;  /* 0x0000007a7b08723e */ /* 0x002fe200000000ff */
[----:B------:R-:W-:Y:S01]  /*7460*/  IMAD.MOV.U32 R171, RZ, RZ, R163 ;  /* 0x000000ffffab7224 */ /* 0x000fe200078e00a3 */
[----:B------:R-:W-:Y:S02]  /*7470*/  MOV R163, R74 ;  /* 0x0000004a00a37202 */ /* 0x000fe40000000f00 */
[----:B------:R1:W5:Y:S01]  /*7480*/  LDL.LU R74, [R1+0x80] ;  /* 0x00008000014a7983 */ /* 0x0003620000300800 */
[----:B------:R-:W-:Y:S03]  /*7490*/  HMMA.16816.F32 R40, R12, R26, R40 ;  /* 0x0000001a0c28723c */ /* 0x000fe60000001828 */
[----:B------:R-:W3:Y:S04]  /*74a0*/  LDSM.16.MT88.4 R24, [R135+0xb000] ;  /* 0x00b000008718783b */ /* 0x000ee80000004200 */
[----:B------:R-:W1:Y:S01]  /*74b0*/  LDSM.16.MT88.4 R12, [R225+0xb000] ;  /* 0x00b00000e10c783b */ /* 0x000e620000004200 */
[----:B--2---:R-:W-:-:S04]  /*74c0*/  FFMA.FTZ R2, R249, UR4, -R5 ;  /* 0x00000004f9027c23 */ /* 0x004fc80008010805 */
[----:B------:R2:W-:Y:S02]  /*74d0*/  MUFU.EX2 R113, R2 ;  /* 0x0000000200717308 */ /* 0x0005e40000000800 */
[----:B--2---:R-:W-:-:S06]  /*74e0*/  FFMA.FTZ R2, R190, UR4, -R4 ;  /* 0x00000004be027c23 */ /* 0x004fcc0008010804 */
[----:B------:R4:W-:Y:S02]  /*74f0*/  MUFU.EX2 R110, R2 ;  /* 0x00000002006e7308 */ /* 0x0009e40000000800 */
[----:B----4-:R-:W-:-:S06]  /*7500*/  FFMA.FTZ R2, R191, UR4, -R4 ;  /* 0x00000004bf027c23 */ /* 0x010fcc0008010804 */
[----:B------:R2:W4:Y:S02]  /*7510*/  MUFU.EX2 R109, R2 ;  /* 0x00000002006d7308 */ /* 0x0005240000000800 */
[----:B--2---:R-:W-:-:S06]  /*7520*/  FFMA.FTZ R2, R192, UR4, -R4 ;  /* 0x00000004c0027c23 */ /* 0x004fcc0008010804 */
[----:B------:R2:W-:Y:S01]  /*7530*/  MUFU.EX2 R70, R2 ;  /* 0x0000000200467308 */ /* 0x0005e20000000800 */
[--C-:B------:R-:W-:Y:S01]  /*7540*/  FFMA.FTZ R10, R10, UR4, -R5.reuse ;  /* 0x000000040a0a7c23 */ /* 0x100fe20008010805 */
[----:B------:R-:W-:Y:S01]  /*7550*/  FFMA.FTZ R9, R9, UR4, -R5 ;  /* 0x0000000409097c23 */ /* 0x000fe20008010805 */
[----:B--2---:R-:W-:-:S05]  /*7560*/  FFMA.FTZ R2, R245, UR4, -R4 ;  /* 0x00000004f5027c23 */ /* 0x004fca0008010804 */
[----:B------:R2:W3:Y:S01]  /*7570*/  MUFU.EX2 R108, R2 ;  /* 0x00000002006c7308 */ /* 0x0004e20000000800 */
[----:B----4-:R-:W-:-:S07]  /*7580*/  F2FP.F16.F32.PACK_AB R5, R109, R110 ;  /* 0x0000006e6d05723e */ /* 0x010fce00000000ff */
[----:B------:R4:W-:Y:S01]  /*7590*/  MUFU.EX2 R71, R10 ;  /* 0x0000000a00477308 */ /* 0x0009e20000000800 */
[----:B------:R-:W-:-:S07]  /*75a0*/  F2FP.F16.F32.PACK_AB R6, R113, R120 ;  /* 0x000000787106723e */ /* 0x000fce00000000ff */
[----:B------:R1:W-:Y:S01]  /*75b0*/  MUFU.EX2 R59, R9 ;  /* 0x00000009003b7308 */ /* 0x0003e20000000800 */
[----:B--2---:R-:W-:Y:S01]  /*75c0*/  FFMA.FTZ R2, R247, UR4, -R4 ;  /* 0x00000004f7027c23 */ /* 0x004fe20008010804 */
[----:B------:R-:W-:Y:S02]  /*75d0*/  F2FP.F16.F32.PACK_AB R4, R114, R111 ;  /* 0x0000006f7204723e */ /* 0x000fe400000000ff */
[----:B---3--:R-:W-:Y:S01]  /*75e0*/  F2FP.F16.F32.PACK_AB R7, R108, R70 ;  /* 0x000000466c07723e */ /* 0x008fe200000000ff */
[----:B----4-:R-:W-:-:S04]  /*75f0*/  FADD.FTZ R10, R54, R31 ;  /* 0x0000001f360a7221 */ /* 0x010fc80000010000 */
[----:B------:R-:W-:Y:S01]  /*7600*/  FADD.FTZ R31, R52, R10 ;  /* 0x0000000a341f7221 */ /* 0x000fe20000010000 */
[----:B-1----:R-:W-:Y:S01]  /*7610*/  FADD.FTZ R9, R155, R30 ;  /* 0x0000001e9b097221 */ /* 0x002fe20000010000 */
[----:B------:R-:W-:-:S03]  /*7620*/  F2FP.F16.F32.PACK_AB R10, R125, R124 ;  /* 0x0000007c7d0a723e */ /* 0x000fc600000000ff */
[----:B------:R-:W-:Y:S01]  /*7630*/  FADD.FTZ R30, R154, R9 ;  /* 0x000000099a1e7221 */ /* 0x000fe20000010000 */
[----:B------:R-:W-:Y:S01]  /*7640*/  F2FP.F16.F32.PACK_AB R9, R115, R112 ;  /* 0x000000707309723e */ /* 0x000fe200000000ff */
[-C--:B------:R-:W-:Y:S06]  /*7650*/  HMMA.16816.F32 R156, R4, R20.reuse, R92 ;  /* 0x00000014049c723c */ /* 0x080fec000000185c */
[----:B------:R-:W-:Y:S01]  /*7660*/  HMMA.16816.F32 R80, R8, R20, R80 ;  /* 0x000000140850723c */ /* 0x000fe20000001850 */
[----:B------:R1:W-:Y:S02]  /*7670*/  MUFU.EX2 R21, R3 ;  /* 0x0000000300157308 */ /* 0x0003e40000000800 */
[----:B-1----:R-:W-:-:S02]  /*7680*/  FADD.FTZ R3, R230, R30 ;  /* 0x0000001ee6037221 */ /* 0x002fc40000010000 */
[----:B------:R-:W2:Y:S01]  /*7690*/  LDL.LU R230, [R1+0x7c] ;  /* 0x00007c0001e67983 */ /* 0x000ea20000300800 */
        /* <DEDUP_REMOVED lines=14> */
[C---:B------:R-:W-:Y:S01]  /*7780*/  HMMA.16816.F32 R148, R4.reuse, R26, R104 ;  /* 0x0000001a0494723c */ /* 0x040fe20000001868 */
[----:B------:R-:W-:Y:S01]  /*7790*/  IMAD.MOV.U32 R188, RZ, RZ, R185 ;  /* 0x000000ffffbc7224 */ /* 0x000fe200078e00b9 */
[----:B------:R-:W-:Y:S01]  /*77a0*/  MOV R186, R183 ;  /* 0x000000b700ba7202 */ /* 0x000fe20000000f00 */
[----:B------:R-:W-:Y:S01]  /*77b0*/  IMAD.MOV.U32 R187, RZ, RZ, R184 ;  /* 0x000000ffffbb7224 */ /* 0x000fe200078e00b8 */
[----:B------:R-:W-:Y:S01]  /*77c0*/  MOV R185, R182 ;  /* 0x000000b600b97202 */ /* 0x000fe20000000f00 */
[----:B------:R-:W-:Y:S01]  /*77d0*/  IMAD.MOV.U32 R184, RZ, RZ, R181 ;  /* 0x000000ffffb87224 */ /* 0x000fe200078e00b5 */
[C---:B------:R-:W-:Y:S01]  /*77e0*/  HMMA.16816.F32 R136, R4.reuse, R24, R116 ;  /* 0x000000180488723c */ /* 0x040fe20000001874 */
        /* <DEDUP_REMOVED lines=15> */
[----:B------:R-:W-:Y:S01]  /*78e0*/  HMMA.16816.F32 R164, R4, R22, R88 ;  /* 0x0000001604a4723c */ /* 0x000fe20000001858 */
[----:B------:R-:W-:Y:S01]  /*78f0*/  IMAD.MOV.U32 R117, RZ, RZ, R162 ;  /* 0x000000ffff757224 */ /* 0x000fe200078e00a2 */
[----:B------:R-:W-:Y:S01]  /*7900*/  MOV R246, R193 ;  /* 0x000000c100f67202 */ /* 0x000fe20000000f00 */
[----:B------:R-:W-:-:S03]  /*7910*/  IMAD.MOV.U32 R119, RZ, RZ, R194 ;  /* 0x000000ffff777224 */ /* 0x000fc600078e00c2 */
[----:B------:R-:W-:Y:S01]  /*7920*/  HMMA.16816.F32 R172, R4, R16, R76 ;  /* 0x0000001004ac723c */ /* 0x000fe2000000184c */
[----:B------:R-:W-:-:S05]  /*7930*/  IMAD.MOV.U32 R247, RZ, RZ, R195 ;  /* 0x000000fffff77224 */ /* 0x000fca00078e00c3 */
[C---:B------:R-:W-:Y:S06]  /*7940*/  HMMA.16816.F32 R180, R4.reuse, R18, R64 ;  /* 0x0000001204b4723c */ /* 0x040fec0000001840 */
[C---:B------:R-:W-:Y:S06]  /*7950*/  HMMA.16816.F32 R184, R4.reuse, R12, R60 ;  /* 0x0000000c04b8723c */ /* 0x040fec000000183c */
[----:B------:R-:W-:Y:S07]  /*7960*/  HMMA.16816.F32 R52, R4, R14, R96 ;  /* 0x0000000e0434723c */ /* 0x000fee0000001860 */
        /* <DEDUP_REMOVED lines=8> */
[----:B------:R-:W-:-:S02]  /*79f0*/  IMAD.MOV.U32 R119, RZ, RZ, R246 ;  /* 0x000000ffff777224 */ /* 0x000fc400078e00f6 */
        /* <DEDUP_REMOVED lines=11> */
[----:B------:R-:W-:-:S02]  /*7ab0*/  MOV R245, R56 ;  /* 0x0000003800f57202 */ /* 0x000fc40000000f00 */
[----:B------:R-:W-:Y:S01]  /*7ac0*/  MOV R191, R233 ;  /* 0x000000e900bf7202 */ /* 0x000fe20000000f00 */
[----:B------:R1:W-:Y:S01]  /*7ad0*/  MUFU.EX2 R56, R2 ;  /* 0x0000000200387308 */ /* 0x0003e20000000800 */
[----:B------:R-:W-:Y:S01]  /*7ae0*/  MOV R195, R169 ;  /* 0x000000a900c37202 */ /* 0x000fe20000000f00 */
[----:B------:R-:W-:Y:S01]  /*7af0*/  IMAD.MOV.U32 R193, RZ, RZ, R168 ;  /* 0x000000ffffc17224 */ /* 0x000fe200078e00a8 */
[----:B------:R-:W-:Y:S01]  /*7b00*/  MOV R246, R247 ;  /* 0x000000f700f67202 */ /* 0x000fe20000000f00 */
[----:B------:R-:W-:Y:S01]  /*7b10*/  IMAD.MOV.U32 R247, RZ, RZ, R189 ;  /* 0x000000fffff77224 */ /* 0x000fe200078e00bd */
[----:B------:R-:W-:Y:S01]  /*7b20*/  MOV R189, R192 ;  /* 0x000000c000bd7202 */ /* 0x000fe20000000f00 */
[----:B------:R-:W-:Y:S01]  /*7b30*/  IMAD.MOV.U32 R93, RZ, RZ, R116 ;  /* 0x000000ffff5d7224 */ /* 0x000fe200078e0074 */
[----:B------:R-:W-:Y:S01]  /*7b40*/  MOV R95, R107 ;  /* 0x0000006b005f7202 */ /* 0x000fe20000000f00 */
[----:B------:R-:W-:Y:S02]  /*7b50*/  IMAD.MOV.U32 R94, RZ, RZ, R118 ;  /* 0x000000ffff5e7224 */ /* 0x000fe400078e0076 */
[----:B------:R-:W-:Y:S01]  /*7b60*/  IMAD.MOV.U32 R192, RZ, RZ, R191 ;  /* 0x000000ffffc07224 */ /* 0x000fe200078e00bf */
[----:B------:R-:W-:Y:S01]  /*7b70*/  MOV R191, R195 ;  /* 0x000000c300bf7202 */ /* 0x000fe20000000f00 */
[----:B------:R-:W-:-:S02]  /*7b80*/  IMAD.MOV.U32 R104, RZ, RZ, R106 ;  /* 0x000000ffff687224 */ /* 0x000fc400078e006a */
[----:B-1----:R-:W-:Y:S01]  /*7b90*/  FADD.FTZ R2, R240, R31 ;  /* 0x0000001ff0027221 */ /* 0x002fe20000010000 */
[----:B------:R-:W-:Y:S01]  /*7ba0*/  FADD.FTZ R0, R234, R32 ;  /* 0x00000020ea007221 */ /* 0x000fe20000010000 */
[----:B------:R-:W-:Y:S01]  /*7bb0*/  IMAD.MOV.U32 R195, RZ, RZ, R193 ;  /* 0x000000ffffc37224 */ /* 0x000fe200078e00c1 */
[----:B------:R-:W-:Y:S01]  /*7bc0*/  MOV R194, R171 ;  /* 0x000000ab00c27202 */ /* 0x000fe20000000f00 */
[----:B------:R-:W-:Y:S01]  /*7bd0*/  FADD.FTZ R5, R105, R2 ;  /* 0x0000000269057221 */ /* 0x000fe20000010000 */
[----:B------:R-:W-:Y:S01]  /*7be0*/  FADD.FTZ R2, R93, R4 ;  /* 0x000000045d027221 */ /* 0x000fe20000010000 */
[----:B------:R-:W-:Y:S02]  /*7bf0*/  IMAD.MOV.U32 R93, RZ, RZ, R94 ;  /* 0x000000ffff5d7224 */ /* 0x000fe400078e005e */
[----:B------:R-:W-:Y:S01]  /*7c00*/  FADD.FTZ R6, R232, R3 ;  /* 0x00000003e8067221 */ /* 0x000fe20000010000 */
[----:B------:R-:W-:Y:S01]  /*7c10*/  MOV R193, R231 ;  /* 0x000000e700c17202 */ /* 0x000fe20000000f00 */
        /* <DEDUP_REMOVED lines=14> */
[----:B------:R-:W-:Y:S01]  /*7d00*/  FADD.FTZ R4, R94, R5 ;  /* 0x000000055e047221 */ /* 0x000fe20000010000 */
[----:B------:R-:W-:Y:S01]  /*7d10*/  FADD.FTZ R3, R95, R3 ;  /* 0x000000035f037221 */ /* 0x000fe20000010000 */
[----:B------:R-:W-:Y:S01]  /*7d20*/  FADD.FTZ R5, R104, R2 ;  /* 0x0000000268057221 */ /* 0x000fe20000010000 */
[----:B------:R-:W-:Y:S01]  /*7d30*/  IMAD.MOV.U32 R78, RZ, RZ, R116 ;  /* 0x000000ffff4e7224 */ /* 0x000fe200078e0074 */
        /* <DEDUP_REMOVED lines=9> */
[----:B------:R-:W-:Y:S01]  /*7dd0*/  FADD.FTZ R3, R78, R5 ;  /* 0x000000054e037221 */ /* 0x000fe20000010000 */
        /* <DEDUP_REMOVED lines=9> */
[----:B------:R-:W-:Y:S01]  /*7e70*/  MOV R171, R161 ;  /* 0x000000a100ab7202 */ /* 0x000fe20000000f00 */
[----:B------:R-:W-:Y:S01]  /*7e80*/  FADD.FTZ R3, R90, R3 ;  /* 0x000000035a037221 */ /* 0x000fe20000010000 */
[----:B------:R-:W-:Y:S01]  /*7e90*/  IMAD.MOV.U32 R95, RZ, RZ, R188 ;  /* 0x000000ffff5f7224 */ /* 0x000fe200078e00bc */
[----:B------:R-:W-:Y:S01]  /*7ea0*/  MOV R104, R168 ;  /* 0x000000a800687202 */ /* 0x000fe20000000f00 */
[----:B------:R-:W-:Y:S01]  /*7eb0*/  FADD.FTZ R2, R91, R2 ;  /* 0x000000025b027221 */ /* 0x000fe20000010000 */
[----:B------:R-:W-:Y:S01]  /*7ec0*/  FADD.FTZ R0, R92, R0 ;  /* 0x000000005c007221 */ /* 0x000fe20000010000 */
[----:B------:R-:W-:Y:S01]  /*7ed0*/  MOV R191, R228 ;  /* 0x000000e400bf7202 */ /* 0x000fe20000000f00 */
[----:B------:R-:W-:Y:S01]  /*7ee0*/  IMAD.MOV.U32 R105, RZ, RZ, R169 ;  /* 0x000000ffff697224 */ /* 0x000fe200078e00a9 */
[----:B------:R-:W-:Y:S01]  /*7ef0*/  MOV R106, R170 ;  /* 0x000000aa006a7202 */ /* 0x000fe20000000f00 */
[----:B------:R-:W-:Y:S01]  /*7f00*/  FADD.FTZ R4, R93, R4 ;  /* 0x000000045d047221 */ /* 0x000fe20000010000 */
[----:B------:R-:W-:Y:S01]  /*7f10*/  FADD.FTZ R5, R94, R3 ;  /* 0x000000035e057221 */ /* 0x000fe20000010000 */
[----:B------:R-:W-:Y:S01]  /*7f20*/  IMAD.MOV.U32 R107, RZ, RZ, R171 ;  /* 0x000000ffff6b7224 */ /* 0x000fe200078e00ab */
[----:B------:R-:W-:Y:S01]  /*7f30*/  MOV R116, R152 ;  /* 0x0000009800747202 */ /* 0x000fe20000000f00 */
[----:B------:R-:W-:Y:S01]  /*7f40*/  FADD.FTZ R3, R95, R2 ;  /* 0x000000025f037221 */ /* 0x000fe20000010000 */
[----:B------:R-:W-:Y:S01]  /*7f50*/  FADD.FTZ R2, R104, R0 ;  /* 0x0000000068027221 */ /* 0x000fe20000010000 */
[----:B------:R-:W-:-:S02]  /*7f60*/  IMAD.MOV.U32 R117, RZ, RZ, R153 ;  /* 0x000000ffff757224 */ /* 0x000fc400078e0099 */
[----:B------:R-:W-:Y:S01]  /*7f70*/  FADD.FTZ R0, R105, R4 ;  /* 0x0000000469007221 */ /* 0x000fe20000010000 */
[----:B------:R-:W-:Y:S02]  /*7f80*/  IMAD.MOV.U32 R118, RZ, RZ, R191 ;  /* 0x000000ffff767224 */ /* 0x000fe400078e00bf */
[----:B------:R-:W-:Y:S01]  /*7f90*/  FADD.FTZ R4, R106, R5 ;  /* 0x000000056a047221 */ /* 0x000fe20000010000 */
[----:B------:R-:W-:Y:S02]  /*7fa0*/  IMAD.MOV.U32 R119, RZ, RZ, R192 ;  /* 0x000000ffff777224 */ /* 0x000fe400078e00c0 */
[----:B------:R-:W-:Y:S01]  /*7fb0*/  FADD.FTZ R3, R107, R3 ;  /* 0x000000036b037221 */ /* 0x000fe20000010000 */
[----:B------:R-:W-:Y:S01]  /*7fc0*/  FADD.FTZ R2, R116, R2 ;  /* 0x0000000274027221 */ /* 0x000fe20000010000 */
[----:B------:R-:W-:Y:S01]  /*7fd0*/  FADD.FTZ R0, R117, R0 ;  /* 0x0000000075007221 */ /* 0x000fe20000010000 */
[----:B------:R-:W-:Y:S01]  /*7fe0*/  FADD.FTZ R4, R118, R4 ;  /* 0x0000000476047221 */ /* 0x000fe20000010000 */
[----:B------:R-:W-:Y:S01]  /*7ff0*/  FADD.FTZ R3, R119, R3 ;  /* 0x0000000377037221 */ /* 0x000fe20000010000 */
[----:B------:R-:W-:-:S02]  /*8000*/  IMAD.MOV.U32 R249, RZ, RZ, R178 ;  /* 0x000000fffff97224 */ /* 0x000fc400078e00b2 */
[----:B------:R-:W-:Y:S01]  /*8010*/  FADD.FTZ R2, R246, R2 ;  /* 0x00000002f6027221 */ /* 0x000fe20000010000 */
[----:B------:R-:W-:Y:S01]  /*8020*/  MOV R248, R177 ;  /* 0x000000b100f87202 */ /* 0x000fe20000000f00 */
[----:B------:R-:W-:Y:S01]  /*8030*/  FADD.FTZ R0, R243, R0 ;  /* 0x00000000f3007221 */ /* 0x000fe20000010000 */
[----:B------:R-:W-:Y:S01]  /*8040*/  FADD.FTZ R4, R247, R4 ;  /* 0x00000004f7047221 */ /* 0x000fe20000010000 */
[----:B------:R-:W-:Y:S02]  /*8050*/  IMAD.MOV.U32 R250, RZ, RZ, R176 ;  /* 0x000000fffffa7224 */ /* 0x000fe400078e00b0 */
        /* <DEDUP_REMOVED lines=43> */
[----:B------:R-:W1:Y:S01]  /*8310*/  MUFU.EX2 R20, R33 ;  /* 0x0000002100147308 */ /* 0x000e620000000800 */
[----:B------:R-:W-:Y:S01]  /*8320*/  FADD.FTZ R4, R122, R4 ;  /* 0x000000047a047221 */ /* 0x000fe20000010000 */
[----:B------:R-:W-:Y:S01]  /*8330*/  FADD.FTZ R3, R112, R3 ;  /* 0x0000000370037221 */ /* 0x000fe20000010000 */
[----:B------:R-:W-:Y:S01]  /*8340*/  FADD.FTZ R2, R111, R2 ;  /* 0x000000026f027221 */ /* 0x000fe20000010000 */
[C---:B------:R-:W-:Y:S01]  /*8350*/  HMMA.16816.F32 R44, R8.reuse, R12, R44 ;  /* 0x0000000c082c723c */ /* 0x040fe2000000182c */
[----:B------:R-:W-:Y:S01]  /*8360*/  FADD.FTZ R0, R110, R0 ;  /* 0x000000006e007221 */ /* 0x000fe20000010000 */
[----:B------:R-:W-:Y:S01]  /*8370*/  FADD.FTZ R4, R123, R4 ;  /* 0x000000047b047221 */ /* 0x000fe20000010000 */
[----:B------:R-:W-:Y:S01]  /*8380*/  FADD.FTZ R3, R115, R3 ;  /* 0x0000000373037221 */ /* 0x000fe20000010000 */
[----:B------:R-:W3:Y:S01]  /*8390*/  MUFU.EX2 R12, R34 ;  /* 0x00000022000c7308 */ /* 0x000ee20000000800 */
[----:B------:R-:W-:Y:S01]  /*83a0*/  FADD.FTZ R2, R114, R2 ;  /* 0x0000000272027221 */ /* 0x000fe20000010000 */
[C---:B------:R-:W-:Y:S01]  /*83b0*/  HMMA.16816.F32 R140, R8.reuse, R24, R140 ;  /* 0x00000018088c723c */ /* 0x040fe2000000188c */
[----:B------:R-:W-:Y:S01]  /*83c0*/  FADD.FTZ R0, R109, R0 ;  /* 0x000000006d007221 */ /* 0x000fe20000010000 */
[----:B------:R-:W-:Y:S01]  /*83d0*/  FADD.FTZ R4, R124, R4 ;  /* 0x000000047c047221 */ /* 0x000fe20000010000 */
[----:B------:R-:W-:Y:S01]  /*83e0*/  FADD.FTZ R3, R121, R3 ;  /* 0x0000000379037221 */ /* 0x000fe20000010000 */
[----:B------:R-:W4:Y:S02]  /*83f0*/  LDSM.16.MT88.4 R144, [R135+0xb800] ;  /* 0x00b800008790783b */ /* 0x000f240000004200 */
[----:B------:R-:W3:Y:S01]  /*8400*/  MUFU.EX2 R29, R29 ;  /* 0x0000001d001d7308 */ /* 0x000ee20000000800 */
[C---:B------:R-:W-:Y:S01]  /*8410*/  HMMA.16816.F32 R24, R8.reuse, R26, R100 ;  /* 0x0000001a0818723c */ /* 0x040fe20000001864 */
[----:B------:R-:W-:Y:S01]  /*8420*/  FADD.FTZ R2, R120, R2 ;  /* 0x0000000278027221 */ /* 0x000fe20000010000 */
[----:B------:R-:W2:Y:S04]  /*8430*/  LDSM.16.MT88.4 R160, [R226+0xb800] ;  /* 0x00b80000e2a0783b */ /* 0x000ea80000004200 */
[C---:B------:R-:W-:Y:S01]  /*8440*/  HMMA.16816.F32 R84, R8.reuse, R22, R84 ;  /* 0x000000160854723c */ /* 0x040fe20000001854 */
[----:B------:R-:W-:Y:S01]  /*8450*/  MUFU.EX2 R28, R28 ;  /* 0x0000001c001c7308 */ /* 0x000fe20000000800 */
[----:B------:R-:W2:Y:S04]  /*8460*/  LDSM.16.MT88.4 R176, [R224+0xb800] ;  /* 0x00b80000e0b0783b */ /* 0x000ea80000004200 */
[----:B------:R-:W-:Y:S01]  /*8470*/  HMMA.16816.F32 R48, R8, R16, R48 ;  /* 0x000000100830723c */ /* 0x000fe20000001830 */
[----:B------:R-:W-:-:S05]  /*8480*/  FADD.FTZ R0, R70, R0 ;  /* 0x0000000046007221 */ /* 0x000fca0000010000 */
[C---:B------:R-:W-:Y:S01]  /*8490*/  HMMA.16816.F32 R40, R8.reuse, R18, R40 ;  /* 0x000000120828723c */ /* 0x040fe20000001828 */
[----:B------:R-:W2:Y:S05]  /*84a0*/  LDSM.16.MT88.4 R16, [R225+0xb800] ;  /* 0x00b80000e110783b */ /* 0x000eaa0000004200 */
[----:B------:R-:W-:Y:S01]  /*84b0*/  HMMA.16816.F32 R36, R8, R14, R36 ;  /* 0x0000000e0824723c */ /* 0x000fe20000001824 */
[----:B------:R-:W4:Y:S01]  /*84c0*/  MUFU.EX2 R8, R35 ;  /* 0x0000002300087308 */ /* 0x000f220000000800 */
[----:B------:R-:W-:Y:S01]  /*84d0*/  FADD.FTZ R4, R125, R4 ;  /* 0x000000047d047221 */ /* 0x000fe20000010000 */
[----:B------:R-:W-:Y:S01]  /*84e0*/  FADD.FTZ R3, R68, R3 ;  /* 0x0000000344037221 */ /* 0x000fe20000010000 */
[----:B------:R-:W-:Y:S01]  /*84f0*/  FADD.FTZ R2, R113, R2 ;  /* 0x0000000271027221 */ /* 0x000fe20000010000 */
[----:B------:R-:W-:-:S04]  /*8500*/  FADD.FTZ R0, R108, R0 ;  /* 0x000000006c007221 */ /* 0x000fc80000010000 */
[----:B------:R-:W4:Y:S01]  /*8510*/  MUFU.EX2 R7, R57 ;  /* 0x0000003900077308 */ /* 0x000f220000000800 */
[----:B------:R-:W-:Y:S01]  /*8520*/  FADD.FTZ R4, R126, R4 ;  /* 0x000000047e047221 */ /* 0x000fe20000010000 */
[----:B-1----:R-:W-:Y:S01]  /*8530*/  FADD.FTZ R3, R20, R3 ;  /* 0x0000000314037221 */ /* 0x002fe20000010000 */
[----:B------:R-:W-:Y:S01]  /*8540*/  FADD.FTZ R2, R75, R2 ;  /* 0x000000024b027221 */ /* 0x000fe20000010000 */
[----:B------:R-:W-:Y:S01]  /*8550*/  FADD.FTZ R0, R56, R0 ;  /* 0x0000000038007221 */ /* 0x000fe20000010000 */
[----:B------:R-:W-:Y:S01]  /*8560*/  FADD.FTZ R4, R128, R4 ;  /* 0x0000000480047221 */ /* 0x000fe20000010000 */
[----:B---3--:R-:W-:Y:S01]  /*8570*/  FADD.FTZ R3, R12, R3 ;  /* 0x000000030c037221 */ /* 0x008fe20000010000 */
[----:B------:R-:W-:Y:S01]  /*8580*/  FADD.FTZ R2, R71, R2 ;  /* 0x0000000247027221 */ /* 0x000fe20000010000 */
[----:B------:R-:W-:Y:S01]  /*8590*/  FADD.FTZ R0, R29, R0 ;  /* 0x000000001d007221 */ /* 0x000fe20000010000 */
[----:B------:R-:W-:Y:S01]  /*85a0*/  FADD.FTZ R4, R129, R4 ;  /* 0x0000000481047221 */ /* 0x000fe20000010000 */
[----:B------:R1:W5:Y:S01]  /*85b0*/  LDL.LU R240, [R1+0x78] ;  /* 0x0000780001f07983 */ /* 0x0003620000300800 */
[----:B----4-:R-:W-:Y:S01]  /*85c0*/  FADD.FTZ R3, R8, R3 ;  /* 0x0000000308037221 */ /* 0x010fe20000010000 */
[----:B------:R-:W-:Y:S01]  /*85d0*/  FADD.FTZ R2, R59, R2 ;  /* 0x000000023b027221 */ /* 0x000fe20000010000 */
[----:B------:R-:W-:Y:S01]  /*85e0*/  FADD.FTZ R0, R28, R0 ;  /* 0x000000001c007221 */ /* 0x000fe20000010000 */
[----:B------:R1:W5:Y:S01]  /*85f0*/  LDL.LU R234, [R1+0x74] ;  /* 0x0000740001ea7983 */ /* 0x0003620000300800 */
[----:B------:R-:W-:-:S03]  /*8600*/  FADD.FTZ R4, R127, R4 ;  /* 0x000000047f047221 */ /* 0x000fc60000010000 */
[----:B------:R1:W5:Y:S01]  /*8610*/  LDL.LU R233, [R1+0x70] ;  /* 0x0000700001e97983 */ /* 0x0003620000300800 */
[----:B------:R-:W-:Y:S01]  /*8620*/  FADD.FTZ R3, R7, R3 ;  /* 0x0000000307037221 */ /* 0x000fe20000010000 */
[----:B------:R-:W-:Y:S02]  /*8630*/  FADD.FTZ R2, R58, R2 ;  /* 0x000000023a027221 */ /* 0x000fe40000010000 */
[----:B------:R1:W5:Y:S01]  /*8640*/  LDL.LU R232, [R1+0x6c] ;  /* 0x00006c0001e87983 */ /* 0x0003620000300800 */
[----:B------:R-:W-:-:S03]  /*8650*/  FADD.FTZ R0, R21, R0 ;  /* 0x0000000015007221 */ /* 0x000fc60000010000 */
[----:B------:R1:W5:Y:S04]  /*8660*/  LDL.LU R231, [R1+0x68] ;  /* 0x0000680001e77983 */ /* 0x0003680000300800 */
[----:B------:R1:W5:Y:S04]  /*8670*/  LDL.LU R229, [R1+0x64] ;  /* 0x0000640001e57983 */ /* 0x0003680000300800 */
[----:B------:R1:W5:Y:S04]  /*8680*/  LDL.LU R228, [R1+0x60] ;  /* 0x0000600001e47983 */ /* 0x0003680000300800 */
[----:B------:R1:W5:Y:S04]  /*8690*/  LDL.LU R227, [R1+0x5c] ;  /* 0x00005c0001e37983 */ /* 0x0003680000300800 */
[----:B------:R1:W-:Y:S04]  /*86a0*/  STL [R1+0x2c], R4 ;  /* 0x00002c0401007387 */ /* 0x0003e80000100800 */
[----:B------:R1:W-:Y:S04]  /*86b0*/  STL [R1+0x30], R3 ;  /* 0x0000300301007387 */ /* 0x0003e80000100800 */
[----:B------:R1:W-:Y:S04]  /*86c0*/  STL [R1+0x34], R2 ;  /* 0x0000340201007387 */ /* 0x0003e80000100800 */
[----:B------:R1:W-:Y:S01]  /*86d0*/  STL [R1+0x38], R0 ;  /* 0x0000380001007387 */ /* 0x0003e20000100800 */
[----:B------:R-:W-:-:S02]  /*86e0*/  F2FP.F16.F32.PACK_AB R192, R71, R75 ;  /* 0x0000004b47c0723e */ /* 0x000fc400000000ff */
[----:B------:R-:W-:Y:S02]  /*86f0*/  F2FP.F16.F32.PACK_AB R193, R29, R56 ;  /* 0x000000381dc1723e */ /* 0x000fe400000000ff */
[----:B------:R-:W-:Y:S02]  /*8700*/  F2FP.F16.F32.PACK_AB R194, R58, R59 ;  /* 0x0000003b3ac2723e */ /* 0x000fe400000000ff */
[----:B------:R-:W-:Y:S02]  /*8710*/  F2FP.F16.F32.PACK_AB R195, R21, R28 ;  /* 0x0000001c15c3723e */ /* 0x000fe400000000ff */
[----:B------:R-:W-:Y:S02]  /*8720*/  F2FP.F16.F32.PACK_AB R196, R128, R126 ;  /* 0x0000007e80c4723e */ /* 0x000fe400000000ff */
[----:B------:R-:W-:Y:S02]  /*8730*/  F2FP.F16.F32.PACK_AB R197, R12, R20 ;  /* 0x000000140cc5723e */ /* 0x000fe400000000ff */
[----:B------:R-:W-:-:S02]  /*8740*/  F2FP.F16.F32.PACK_AB R198, R127, R129 ;  /* 0x000000817fc6723e */ /* 0x000fc400000000ff */
[----:B------:R-:W-:Y:S01]  /*8750*/  F2FP.F16.F32.PACK_AB R199, R7, R8 ;  /* 0x0000000807c7723e */ /* 0x000fe200000000ff */
[----:B------:R-:W-:Y:S01]  /*8760*/  HMMA.16816.F32 R136, R192, R144, R136 ;  /* 0x00000090c088723c */ /* 0x000fe20000001888 */
[----:B--2---:R-:W-:-:S05]  /*8770*/  IADD3 R239, R230, 0x1800, RZ ;  /* 0x00001800e6ef7810 */ /* 0x004fca0007ffe0ff */
[----:B------:R-:W-:Y:S01]  /*8780*/  HMMA.16816.F32 R148, R192, R146, R148 ;  /* 0x00000092c094723c */ /* 0x000fe20000001894 */
[----:B------:R-:W-:-:S05]  /*8790*/  VIADD R238, R230, 0x2000 ;  /* 0x00002000e6ee7836 */ /* 0x000fca0000000000 */
[----:B------:R-:W-:Y:S01]  /*87a0*/  HMMA.16816.F32 R156, R192, R160, R156 ;  /* 0x000000a0c09c723c */ /* 0x000fe2000000189c */
[----:B------:R-:W-:-:S05]  /*87b0*/  IADD3 R237, R230, 0x2800, RZ ;  /* 0x00002800e6ed7810 */ /* 0x000fca0007ffe0ff */
[----:B------:R-:W-:Y:S01]  /*87c0*/  HMMA.16816.F32 R164, R192, R162, R164 ;  /* 0x000000a2c0a4723c */ /* 0x000fe200000018a4 */
[----:B------:R-:W-:-:S05]  /*87d0*/  VIADD R236, R230, 0x3000 ;  /* 0x00003000e6ec7836 */ /* 0x000fca0000000000 */
[----:B------:R-:W-:Y:S01]  /*87e0*/  HMMA.16816.F32 R172, R192, R176, R172 ;  /* 0x000000b0c0ac723c */ /* 0x000fe200000018ac */
[----:B------:R-:W-:-:S05]  /*87f0*/  IADD3 R235, R230, 0x3800, RZ ;  /* 0x00003800e6eb7810 */ /* 0x000fca0007ffe0ff */
        /* <DEDUP_REMOVED lines=11> */
[----:B------:R-:W-:-:S08]  /*88b0*/  NOP ;  /* 0x0000000000007918 */ /* 0x000fd00000000000 */
[----:B-1----:R-:W-:-:S15]  /*88c0*/  @!P0 BRA `(.L_x_25) ;  /* 0x0000006400448947 */ /* 0x002fde0003800000 */
[----:B------:R-:W2:Y:S01]  /*88d0*/  LDL.LU R252, [R1+0x1c] ;  /* 0x00001c0001fc7983 */ /* 0x000ea20000300800 */
[----:B------:R-:W-:Y:S01]  /*88e0*/  MOV R132, R73 ;  /* 0x0000004900847202 */ /* 0x000fe20000000f00 */
[----:B-----5:R-:W-:Y:S01]  /*88f0*/  IMAD.MOV.U32 R3, RZ, RZ, R74 ;  /* 0x000000ffff037224 */ /* 0x020fe200078e004a */
[----:B------:R-:W-:Y:S01]  /*8900*/  MOV R134, R69 ;  /* 0x0000004500867202 */ /* 0x000fe20000000f00 */
[----:B------:R-:W-:Y:S01]  /*8910*/  IMAD.MOV.U32 R133, RZ, RZ, R72 ;  /* 0x000000ffff857224 */ /* 0x000fe200078e0048 */
[----:B------:R-:W-:Y:S01]  /*8920*/  ULDC UR5, c[0x0][0x39c] ;  /* 0x0000e70000057ab9 */ /* 0x000fe20000000800 */
[----:B------:R-:W-:Y:S01]  /*8930*/  ULDC UR4, c[0x0][0x2ec] ;  /* 0x0000bb0000047ab9 */ /* 0x000fe20000000800 */
[----:B------:R-:W-:Y:S01]  /*8940*/  ULDC.64 UR10, c[0x0][0x220] ;  /* 0x00008800000a7ab9 */ /* 0x000fe20000000a00 */
[----:B------:R-:W-:Y:S01]  /*8950*/  ULDC.64 UR12, c[0x0][0x250] ;  /* 0x00009400000c7ab9 */ /* 0x000fe20000000a00 */
[----:B------:R-:W-:Y:S01]  /*8960*/  ULDC.64 UR6, c[0x0][0x218] ;  /* 0x0000860000067ab9 */ /* 0x000fe20000000a00 */
[----:B------:R-:W-:Y:S01]  /*8970*/  ULDC.64 UR8, c[0x0][0x248] ;  /* 0x0000920000087ab9 */ /* 0x000fe20000000a00 */
[----:B--2---:R-:W-:-:S05]  /*8980*/  IADD3 R0, R252, -0x2, RZ ;  /* 0xfffffffefc007810 */ /* 0x004fca0007ffe0ff */
[----:B------:R1:W-:Y:S01]  /*8990*/  STL [R1+0x28], R0 ;  /* 0x0000280001007387 */ /* 0x0003e20000100800 */
[----:B------:R-:W-:Y:S05]  /*89a0*/  BRA `(.L_x_26) ;  /* 0x00000000009c7947 */ /* 0x000fea0003800000 */
.L_x_28:
[----:B------:R-:W2:Y:S01]  /*89b0*/  LDL.64 R72, [R1+0x50] ;  /* 0x0000500001487983 */ /* 0x000ea20000100a00 */
[----:B------:R-:W-:Y:S03]  /*89c0*/  VIADD R0, R87, 0xffffffff ;  /* 0xffffffff57007836 */ /* 0x000fe60000000000 */
[----:B------:R-:W4:Y:S01]  /*89d0*/  LDL.64 R68, [R1+0x40] ;  /* 0x0000400001447983 */ /* 0x000f220000100a00 */
[----:B------:R-:W-:Y:S01]  /*89e0*/  IMAD.WIDE.U32 R6, R0, UR8, RZ ;  /* 0x0000000800067c25 */ /* 0x000fe2000f8e00ff */
[----:B------:R-:W-:Y:S05]  /*89f0*/  SHF.R.S32.HI R2, RZ, 0x1f, R0 ;  /* 0x0000001fff027819 */ /* 0x000fea0000011400 */
[----:B------:R-:W-:Y:S04]  /*8a00*/  IMAD R2, R2, UR8, RZ ;  /* 0x0000000802027c24 */ /* 0x000fe8000f8e02ff */
[----:B------:R-:W-:Y:S04]  /*8a10*/  IMAD R2, R0, UR9, R2 ;  /* 0x0000000900027c24 */ /* 0x000fe8000f8e0202 */
[----:B------:R-:W-:Y:S01]  /*8a20*/  IMAD.IADD R2, R7, 0x1, R2 ;  /* 0x0000000107027824 */ /* 0x000fe200078e0202 */
[----:B--2---:R-:W-:Y:S04]  /*8a30*/  LEA R0, P1, R6, R72, 0x7 ;  /* 0x0000004806007211 */ /* 0x004fe800078238ff */
[----:B------:R-:W-:Y:S02]  /*8a40*/  LEA R4, P2, R0, UR6, 0x1 ;  /* 0x0000000600047c11 */ /* 0x000fe4000f8408ff */
[----:B----4-:R-:W-:Y:S02]  /*8a50*/  LEA.HI.X R2, R6, R69, R2, 0x7, P1 ;  /* 0x0000004506027211 */ /* 0x010fe400008f3c02 */
        /* <DEDUP_REMOVED lines=28> */
.L_x_26:
[----:B------:R-:W1:Y:S01]  /*8c20*/  LDL R246, [R1+0x28] ;  /* 0x0000280001f67983 */ /* 0x000e620000100800 */
[----:B------:R-:W-:Y:S04]  /*8c30*/  DEPBAR.LE SB0, 0x0 ;  /* 0x000080000000791a */ /* 0x000fe80000000000 */
[----:B--2---:R-:W2:Y:S06]  /*8c40*/  LDL.64 R16, [R1+0x48] ;  /* 0x0000480001107983 */ /* 0x004eac0000100a00 */
[----:B------:R-:W3:Y:S01]  /*8c50*/  LDL R8, [R1+0x58] ;  /* 0x0000580001087983 */ /* 0x000ee20000100800 */
[----:B------:R-:W-:Y:S01]  /*8c60*/  BAR.SYNC.DEFER_BLOCKING 0x0 ;  /* 0x0000000000007b1d */ /* 0x000fe20000010000 */
[----:B-1----:R-:W-:Y:S01]  /*8c70*/  SHF.R.S32.HI R0, RZ, 0x1f, R246 ;  /* 0x0000001fff007819 */ /* 0x002fe200000114f6 */
[----:B------:R-:W-:Y:S04]  /*8c80*/  IMAD.WIDE.U32 R6, R246, UR12, RZ ;  /* 0x0000000cf6067c25 */ /* 0x000fe8000f8e00ff */
[----:B------:R-:W-:Y:S04]  /*8c90*/  IMAD R0, R0, UR12, RZ ;  /* 0x0000000c00007c24 */ /* 0x000fe8000f8e02ff */
[----:B------:R-:W-:Y:S01]  /*8ca0*/  IMAD R2, R246, UR13, R0 ;  /* 0x0000000df6027c24 */ /* 0x000fe2000f8e0200 */
[----:B--2---:R-:W-:Y:S03]  /*8cb0*/  LEA R0, P0, R6, R16, 0x7 ;  /* 0x0000001006007211 */ /* 0x004fe600078038ff */
[----:B------:R-:W-:Y:S01]  /*8cc0*/  IMAD.IADD R2, R7, 0x1, R2 ;  /* 0x0000000107027824 */ /* 0x000fe200078e0202 */
[----:B------:R-:W-:Y:S04]  /*8cd0*/  LEA R4, P1, R0, UR10, 0x1 ;  /* 0x0000000a00047c11 */ /* 0x000fe8000f8208ff */
[----:B---3--:R-:W-:Y:S02]  /*8ce0*/  LEA.HI.X R6, R6, R8, R2, 0x7, P0 ;  /* 0x0000000806067211 */ /* 0x008fe400000f3c02 */
[----:B------:R-:W-:Y:S02]  /*8cf0*/  IADD3 R8, P0, R4, UR20, RZ ;  /* 0x0000001404087c10 */ /* 0x000fe4000ff1e0ff */
[----:B------:R-:W-:Y:S01]  /*8d00*/  LEA.HI.X R5, R0, UR11, R6, 0x1, P1 ;  /* 0x0000000b00057c11 */ /* 0x000fe200088f0c06 */
[----:B-----5:R-:W-:Y:S01]  /*8d10*/  VIADD R0, R230, 0x800 ;  /* 0x00000800e6007836 */ /* 0x020fe20000000000 */
[----:B------:R-:W-:Y:S02]  /*8d20*/  IADD3 R14, P1, R8, UR20, RZ ;  /* 0x00000014080e7c10 */ /* 0x000fe4000ff3e0ff */
[----:B------:R-:W-:Y:S01]  /*8d30*/  IADD3.X R9, R5, UR21, RZ, P0, !PT ;  /* 0x0000001505097c10 */ /* 0x000fe200087fe4ff */
[----:B------:R-:W-:Y:S01]  /*8d40*/  @!PT LDS RZ, [RZ] ;  /* 0x00000000fffff984 */ /* 0x000fe20000000800 */
[----:B------:R-:W-:Y:S01]  /*8d50*/  @!PT LDS RZ, [RZ] ;  /* 0x00000000fffff984 */ /* 0x000fe20000000800 */
[----:B------:R-:W-:Y:S01]  /*8d60*/  @!PT LDS RZ, [RZ] ;  /* 0x00000000fffff984 */ /* 0x000fe20000000800 */
[----:B------:R1:W-:Y:S01]  /*8d70*/  LDGSTS.E.BYPASS.LTC128B.128 [R240+0x8000], desc[UR14][R4.64] ;  /* 0x0800000004f07fae */ /* 0x0003e2000b901d4e */
        /* <DEDUP_REMOVED lines=15> */
[----:B------:R-:W-:Y:S08]  /*8e70*/  LDGSTS.E.BYPASS.LTC128B.128 [R240+0xa800], desc[UR14][R6.64] ;  /* 0x0a80000006f07fae */ /* 0x000ff0000b901d4e */
[----:B------:R1:W-:Y:S08]  /*8e80*/  LDGSTS.E.BYPASS.LTC128B.128 [R240+0xb000], desc[UR14][R4.64] ;  /* 0x0b00000004f07fae */ /* 0x0003f0000b901d4e */
[----:B------:R2:W-:Y:S08]  /*8e90*/  LDGSTS.E.BYPASS.LTC128B.128 [R240+0xb800], desc[UR14][R8.64] ;  /* 0x0b80000008f07fae */ /* 0x0005f0000b901d4e */
[----:B------:R-:W-:Y:S08]  /*8ea0*/  LDSM.16.M88.4 R128, [R231] ;  /* 0x00000000e780783b */ /* 0x000ff00000000200 */
[----:B------:R-:W1:Y:S08]  /*8eb0*/  LDSM.16.M88.4 R16, [R229] ;  /* 0x00000000e510783b */ /* 0x000e700000000200 */
[----:B------:R-:W2:Y:S08]  /*8ec0*/  LDSM.16.M88.4 R124, [R231+0x2000] ;  /* 0x00200000e77c783b */ /* 0x000eb00000000200 */
[----:B------:R-:W3:Y:S08]  /*8ed0*/  LDSM.16.M88.4 R32, [R229+0x800] ;  /* 0x00080000e520783b */ /* 0x000ef00000000200 */
[----:B------:R-:W4:Y:S08]  /*8ee0*/  LDSM.16.M88.4 R48, [R229+0x1000] ;  /* 0x00100000e530783b */ /* 0x000f300000000200 */
[----:B------:R-:W5:Y:S01]  /*8ef0*/  LDSM.16.M88.4 R64, [R229+0x1800] ;  /* 0x00180000e540783b */ /* 0x000f620000000200 */
[-C--:B-1----:R-:W-:Y:S07]  /*8f00*/  HMMA.16816.F32 R4, R128, R16.reuse, RZ ;  /* 0x000000108004723c */ /* 0x082fee00000018ff */
[----:B------:R-:W1:Y:S01]  /*8f10*/  LDSM.16.M88.4 R80, [R229+0x2000] ;  /* 0x00200000e550783b */ /* 0x000e620000000200 */
[C---:B--2---:R-:W-:Y:S07]  /*8f20*/  HMMA.16816.F32 R8, R124.reuse, R16, RZ ;  /* 0x000000107c08723c */ /* 0x044fee00000018ff */
[----:B------:R-:W2:Y:S01]  /*8f30*/  LDSM.16.M88.4 R96, [R229+0x2800] ;  /* 0x00280000e560783b */ /* 0x000ea20000000200 */
[-C--:B------:R-:W-:Y:S07]  /*8f40*/  HMMA.16816.F32 R12, R124, R18.reuse, RZ ;  /* 0x000000127c0c723c */ /* 0x080fee00000018ff */
[----:B------:R-:W2:Y:S01]  /*8f50*/  LDSM.16.M88.4 R112, [R229+0x3000] ;  /* 0x00300000e570783b */ /* 0x000ea20000000200 */
[C---:B------:R-:W-:Y:S07]  /*8f60*/  HMMA.16816.F32 R16, R128.reuse, R18, RZ ;  /* 0x000000128010723c */ /* 0x040fee00000018ff */
[----:B------:R-:W2:Y:S01]  /*8f70*/  LDSM.16.M88.4 R200, [R229+0x3800] ;  /* 0x00380000e5c8783b */ /* 0x000ea20000000200 */
[-C--:B---3--:R-:W-:Y:S06]  /*8f80*/  HMMA.16816.F32 R20, R128, R32.reuse, RZ ;  /* 0x000000208014723c */ /* 0x088fec00000018ff */
[C---:B------:R-:W-:Y:S01]  /*8f90*/  HMMA.16816.F32 R24, R124.reuse, R32, RZ ;  /* 0x000000207c18723c */ /* 0x040fe200000018ff */
[----:B------:R-:W-:Y:S05]  /*8fa0*/  LDSM.16.M88.4 R204, [R234] ;  /* 0x00000000eacc783b */ /* 0x000fea0000000200 */
[-C--:B------:R-:W-:Y:S03]  /*8fb0*/  HMMA.16816.F32 R28, R124, R34.reuse, RZ ;  /* 0x000000227c1c723c */ /* 0x080fe600000018ff */
[----:B------:R-:W3:Y:S03]  /*8fc0*/  LDSM.16.M88.4 R208, [R228] ;  /* 0x00000000e4d0783b */ /* 0x000ee60000000200 */
[C---:B------:R-:W-:Y:S05]  /*8fd0*/  HMMA.16816.F32 R32, R128.reuse, R34, RZ ;  /* 0x000000228020723c */ /* 0x040fea00000018ff */
[----:B------:R-:W3:Y:S01]  /*8fe0*/  LDSM.16.M88.4 R212, [R234+0x2000] ;  /* 0x00200000ead4783b */ /* 0x000ee20000000200 */
[-C--:B----4-:R-:W-:Y:S06]  /*8ff0*/  HMMA.16816.F32 R36, R128, R48.reuse, RZ ;  /* 0x000000308024723c */ /* 0x090fec00000018ff */
[C---:B------:R-:W-:Y:S01]  /*9000*/  HMMA.16816.F32 R40, R124.reuse, R48, RZ ;  /* 0x000000307c28723c */ /* 0x040fe200000018ff */
[----:B------:R-:W4:Y:S05]  /*9010*/  LDSM.16.M88.4 R216, [R228+0x800] ;  /* 0x00080000e4d8783b */ /* 0x000f2a0000000200 */
[-C--:B------:R-:W-:Y:S03]  /*9020*/  HMMA.16816.F32 R44, R124, R50.reuse, RZ ;  /* 0x000000327c2c723c */ /* 0x080fe600000018ff */
[----:B------:R-:W-:Y:S03]  /*9030*/  LDSM.16.M88.4 R220, [R228+0x2000] ;  /* 0x00200000e4dc783b */ /* 0x000fe60000000200 */
[C---:B------:R-:W-:Y:S05]  /*9040*/  HMMA.16816.F32 R48, R128.reuse, R50, RZ ;  /* 0x000000328030723c */ /* 0x040fea00000018ff */
[----:B------:R-:W0:Y:S01]  /*9050*/  LDGDEPBAR ;  /* 0x00000000000079af */ /* 0x000e220000000000 */
        /* <DEDUP_REMOVED lines=19> */
[----:B------:R-:W-:Y:S01]  /*9190*/  HMMA.16816.F32 R128, R128, R202, RZ ;  /* 0x000000ca8080723c */ /* 0x000fe200000018ff */
[----:B------:R-:W1:Y:S05]  /*91a0*/  LDSM.16.M88.4 R200, [R228+0x1000] ;  /* 0x00100000e4c8783b */ /* 0x000e6a0000000200 */
[-C--:B---3--:R-:W-:Y:S06]  /*91b0*/  HMMA.16816.F32 R4, R204, R208.reuse, R4 ;  /* 0x000000d0cc04723c */ /* 0x088fec0000001804 */
[C---:B------:R-:W-:Y:S06]  /*91c0*/  HMMA.16816.F32 R8, R212.reuse, R208, R8 ;  /* 0x000000d0d408723c */ /* 0x040fec0000001808 */
[-C--:B------:R-:W-:Y:S06]  /*91d0*/  HMMA.16816.F32 R12, R212, R210.reuse, R12 ;  /* 0x000000d2d40c723c */ /* 0x080fec000000180c */
[C---:B------:R-:W-:Y:S01]  /*91e0*/  HMMA.16816.F32 R16, R204.reuse, R210, R16 ;  /* 0x000000d2cc10723c */ /* 0x040fe20000001810 */
[----:B------:R-:W2:Y:S05]  /*91f0*/  LDSM.16.M88.4 R208, [R228+0x1800] ;  /* 0x00180000e4d0783b */ /* 0x000eaa0000000200 */
[-C--:B----4-:R-:W-:Y:S06]  /*9200*/  HMMA.16816.F32 R20, R204, R216.reuse, R20 ;  /* 0x000000d8cc14723c */ /* 0x090fec0000001814 */
[C---:B------:R-:W-:Y:S06]  /*9210*/  HMMA.16816.F32 R24, R212.reuse, R216, R24 ;  /* 0x000000d8d418723c */ /* 0x040fec0000001818 */
[-C--:B------:R-:W-:Y:S06]  /*9220*/  HMMA.16816.F32 R28, R212, R218.reuse, R28 ;  /* 0x000000dad41c723c */ /* 0x080fec000000181c */
[C---:B------:R-:W-:Y:S01]  /*9230*/  HMMA.16816.F32 R32, R204.reuse, R218, R32 ;  /* 0x000000dacc20723c */ /* 0x040fe20000001820 */
[----:B------:R-:W-:Y:S05]  /*9240*/  LDSM.16.M88.4 R216, [R228+0x3800] ;  /* 0x00380000e4d8783b */ /* 0x000fea0000000200 */
        /* <DEDUP_REMOVED lines=10> */
[-C--:B------:R-:W-:Y:S06]  /*92f0*/  HMMA.16816.F32 R68, R204, R220.reuse, R68 ;  /* 0x000000dccc44723c */ /* 0x080fec0000001844 */
        /* <DEDUP_REMOVED lines=14> */
[-C--:B------:R-:W-:Y:S06]  /*93e0*/  HMMA.16816.F32 R116, R204, R216.reuse, R116 ;  /* 0x000000d8cc74723c */ /* 0x080fec0000001874 */
[C---:B------:R-:W-:Y:S06]  /*93f0*/  HMMA.16816.F32 R120, R212.reuse, R216, R120 ;  /* 0x000000d8d478723c */ /* 0x040fec0000001878 */
[-C--:B------:R-:W-:Y:S01]  /*9400*/  HMMA.16816.F32 R124, R212, R218.reuse, R124 ;  /* 0x000000dad47c723c */ /* 0x080fe2000000187c */
[----:B------:R-:W2:Y:S05]  /*9410*/  LDSM.16.M88.4 R212, [R0] ;  /* 0x0000000000d4783b */ /* 0x000eaa0000000200 */
[----:B------:R-:W-:Y:S03]  /*9420*/  HMMA.16816.F32 R128, R204, R218, R128 ;  /* 0x000000dacc80723c */ /* 0x000fe60000001880 */
[----:B------:R-:W-:Y:S04]  /*9430*/  LDSM.16.M88.4 R216, [R239] ;  /* 0x00000000efd8783b */ /* 0x000fe80000000200 */
[----:B------:R-:W-:Y:S06]  /*9440*/  IADD3 R204, R230, 0x1000, RZ ;  /* 0x00001000e6cc7810 */ /* 0x000fec0007ffe0ff */
[----:B------:R-:W3:Y:S01]  /*9450*/  LDSM.16.M88.4 R204, [R204] ;  /* 0x00000000cccc783b */ /* 0x000ee20000000200 */
[-C--:B-1----:R-:W-:Y:S06]  /*9460*/  HMMA.16816.F32 R4, R200, R208.reuse, R4 ;  /* 0x000000d0c804723c */ /* 0x082fec0000001804 */
[C---:B------:R-:W-:Y:S06]  /*9470*/  HMMA.16816.F32 R8, R220.reuse, R208, R8 ;  /* 0x000000d0dc08723c */ /* 0x040fec0000001808 */
[-C--:B------:R-:W-:Y:S06]  /*9480*/  HMMA.16816.F32 R12, R220, R210.reuse, R12 ;  /* 0x000000d2dc0c723c */ /* 0x080fec000000180c */
[C---:B------:R-:W-:Y:S01]  /*9490*/  HMMA.16816.F32 R16, R200.reuse, R210, R16 ;  /* 0x000000d2c810723c */ /* 0x040fe20000001810 */
[----:B------:R-:W1:Y:S05]  /*94a0*/  LDSM.16.M88.4 R208, [R238] ;  /* 0x00000000eed0783b */ /* 0x000e6a0000000200 */
[-C--:B--2---:R-:W-:Y:S06]  /*94b0*/  HMMA.16816.F32 R20, R200, R212.reuse, R20 ;  /* 0x000000d4c814723c */ /* 0x084fec0000001814 */
        /* <DEDUP_REMOVED lines=8> */
[----:B------:R-:W2:Y:S05]  /*9540*/  LDSM.16.M88.4 R204, [R237] ;  /* 0x00000000edcc783b */ /* 0x000eaa0000000200 */
[-C--:B------:R-:W-:Y:S06]  /*9550*/  HMMA.16816.F32 R52, R200, R216.reuse, R52 ;  /* 0x000000d8c834723c */ /* 0x080fec0000001834 */
[C---:B------:R-:W-:Y:S06]  /*9560*/  HMMA.16816.F32 R56, R220.reuse, R216, R56 ;  /* 0x000000d8dc38723c */ /* 0x040fec0000001838 */
[-C--:B------:R-:W-:Y:S06]  /*9570*/  HMMA.16816.F32 R60, R220, R218.reuse, R60 ;  /* 0x000000dadc3c723c */ /* 0x080fec000000183c */
[C---:B------:R-:W-:Y:S01]  /*9580*/  HMMA.16816.F32 R64, R200.reuse, R218, R64 ;  /* 0x000000dac840723c */ /* 0x040fe20000001840 */
[----:B------:R-:W3:Y:S05]  /*9590*/  LDSM.16.M88.4 R216, [R235] ;  /* 0x00000000ebd8783b */ /* 0x000eea0000000200 */
        /* <DEDUP_REMOVED lines=14> */
[----:B------:R-:W2:Y:S05]  /*9680*/  LDSM.16.M88.4 R212, [R233+0x2000] ;  /* 0x00200000e9d4783b */ /* 0x000eaa0000000200 */
[-C--:B---3--:R-:W-:Y:S06]  /*9690*/  HMMA.16816.F32 R116, R200, R216.reuse, R116 ;  /* 0x000000d8c874723c */ /* 0x088fec0000001874 */
[C---:B------:R-:W-:Y:S06]  /*96a0*/  HMMA.16816.F32 R120, R220.reuse, R216, R120 ;  /* 0x000000d8dc78723c */ /* 0x040fec0000001878 */
[-C--:B------:R-:W-:Y:S06]  /*96b0*/  HMMA.16816.F32 R124, R220, R218.reuse, R124 ;  /* 0x000000dadc7c723c */ /* 0x080fec000000187c */
[----:B------:R-:W-:Y:S06]  /*96c0*/  HMMA.16816.F32 R128, R200, R218, R128 ;  /* 0x000000dac880723c */ /* 0x000fec0000001880 */
[-C--:B-1----:R-:W-:Y:S06]  /*96d0*/  HMMA.16816.F32 R4, R204, R208.reuse, R4 ;  /* 0x000000d0cc04723c */ /* 0x082fec0000001804 */
[C---:B--2---:R-:W-:Y:S06]  /*96e0*/  HMMA.16816.F32 R8, R212.reuse, R208, R8 ;  /* 0x000000d0d408723c */ /* 0x044fec0000001808 */
[-C--:B------:R-:W-:Y:S06]  /*96f0*/  HMMA.16816.F32 R12, R212, R210.reuse, R12 ;  /* 0x000000d2d40c723c */ /* 0x080fec000000180c */
[C---:B------:R-:W-:Y:S06]  /*9700*/  HMMA.16816.F32 R16, R204.reuse, R210, R16 ;  /* 0x000000d2cc10723c */ /* 0x040fec0000001810 */
[----:B------:R-:W-:Y:S01]  /*9710*/  FMUL.FTZ R5, R5, UR5 ;  /* 0x0000000505057c20 */ /* 0x000fe20008410000 */
[----:B------:R-:W-:Y:S01]  /*9720*/  FMUL.FTZ R7, R7, UR5 ;  /* 0x0000000507077c20 */ /* 0x000fe20008410000 */
[----:B------:R-:W-:Y:S03]  /*9730*/  FMUL.FTZ R4, R4, UR5 ;  /* 0x0000000504047c20 */ /* 0x000fe60008410000 */
[----:B------:R-:W-:Y:S01]  /*9740*/  FMUL.FTZ R6, R6, UR5 ;  /* 0x0000000506067c20 */ /* 0x000fe20008410000 */
[----:B------:R-:W1:Y:S01]  /*9750*/  MUFU.TANH R2, R5 ;  /* 0x0000000500027308 */ /* 0x000e620000002400 */
[----:B------:R-:W-:Y:S01]  /*9760*/  FMUL.FTZ R8, R8, UR5 ;  /* 0x0000000508087c20 */ /* 0x000fe20008410000 */
[----:B------:R-:W-:Y:S01]  /*9770*/  FMUL.FTZ R10, R10, UR5 ;  /* 0x000000050a0a7c20 */ /* 0x000fe20008410000 */
[----:B------:R-:W-:Y:S01]  /*9780*/  FMUL.FTZ R9, R9, UR5 ;  /* 0x0000000509097c20 */ /* 0x000fe20008410000 */
[----:B------:R-:W-:Y:S06]  /*9790*/  FMUL.FTZ R11, R11, UR5 ;  /* 0x000000050b0b7c20 */ /* 0x000fec0008410000 */
[----:B------:R-:W2:Y:S01]  /*97a0*/  MUFU.TANH R0, R7 ;  /* 0x0000000700007308 */ /* 0x000ea20000002400 */
[----:B------:R-:W-:Y:S01]  /*97b0*/  FMUL.FTZ R14, R14, UR5 ;  /* 0x000000050e0e7c20 */ /* 0x000fe20008410000 */
[----:B------:R-:W-:Y:S01]  /*97c0*/  FMUL.FTZ R12, R12, UR5 ;  /* 0x000000050c0c7c20 */ /* 0x000fe20008410000 */
[----:B------:R-:W-:Y:S01]  /*97d0*/  FMUL.FTZ R13, R13, UR5 ;  /* 0x000000050d0d7c20 */ /* 0x000fe20008410000 */
[----:B------:R-:W-:Y:S01]  /*97e0*/  FMUL.FTZ R15, R15, UR5 ;  /* 0x000000050f0f7c20 */ /* 0x000fe20008410000 */
[----:B------:R-:W-:Y:S05]  /*97f0*/  FMUL.FTZ R17, R17, UR5 ;  /* 0x0000000511117c20 */ /* 0x000fea0008410000 */
[----:B------:R-:W-:Y:S01]  /*9800*/  MUFU.TANH R245, R4 ;  /* 0x0000000400f57308 */ /* 0x000fe20000002400 */
[----:B-1----:R1:W-:Y:S01]  /*9810*/  STL [R1+0x18], R2 ;  /* 0x0000180201007387 */ /* 0x0023e20000100800 */
[----:B------:R-:W-:Y:S01]  /*9820*/  FMUL.FTZ R19, R19, UR5 ;  /* 0x0000000513137c20 */ /* 0x000fe20008410000 */
[----:B------:R-:W-:Y:S01]  /*9830*/  FMUL.FTZ R18, R18, UR5 ;  /* 0x0000000512127c20 */ /* 0x000fe20008410000 */
[----:B------:R-:W-:Y:S06]  /*9840*/  FMUL.FTZ R16, R16, UR5 ;  /* 0x0000000510107c20 */ /* 0x000fec0008410000 */
[----:B------:R-:W-:Y:S01]  /*9850*/  MUFU.TANH R209, R17 ;  /* 0x0000001100d17308 */ /* 0x000fe20000002400 */
[----:B--2---:R2:W-:Y:S09]  /*9860*/  STL [R1+0x14], R0 ;  /* 0x0000140001007387 */ /* 0x0045f20000100800 */
[----:B------:R3:W-:Y:S10]  /*9870*/  MUFU.TANH R249, R6 ;  /* 0x0000000600f97308 */ /* 0x0007f40000002400 */
[----:B------:R-:W-:Y:S10]  /*9880*/  MUFU.TANH R244, R8 ;  /* 0x0000000800f47308 */ /* 0x000ff40000002400 */
[----:B------:R-:W-:Y:S01]  /*9890*/  MUFU.TANH R248, R10 ;  /* 0x0000000a00f87308 */ /* 0x000fe20000002400 */
[----:B---3--:R-:W3:Y:S09]  /*98a0*/  LDSM.16.M88.4 R4, [R227+0x800] ;  /* 0x00080000e304783b */ /* 0x008ef20000000200 */
[----:B-1----:R-:W1:Y:S10]  /*98b0*/  MUFU.TANH R2, R9 ;  /* 0x0000000900027308 */ /* 0x002e740000002400 */
[----:B--2---:R2:W4:Y:S10]  /*98c0*/  MUFU.TANH R0, R11 ;  /* 0x0000000b00007308 */ /* 0x0045340000002400 */
[----:B------:R-:W-:Y:S01]  /*98d0*/  MUFU.TANH R216, R19 ;  /* 0x0000001300d87308 */ /* 0x000fe20000002400 */
[----:B-1----:R1:W-:Y:S09]  /*98e0*/  STL [R1+0x10], R2 ;  /* 0x0000100201007387 */ /* 0x0023f20000100800 */
[----:B------:R-:W-:Y:S01]  /*98f0*/  MUFU.TANH R219, R18 ;  /* 0x0000001200db7308 */ /* 0x000fe20000002400 */
[----:B--2---:R-:W2:Y:S09]  /*9900*/  LDSM.16.M88.4 R8, [R227+0x1000] ;  /* 0x00100000e308783b */ /* 0x004eb20000000200 */
[----:B------:R-:W-:Y:S01]  /*9910*/  MUFU.TANH R220, R16 ;  /* 0x0000001000dc7308 */ /* 0x000fe20000002400 */
[----:B----4-:R4:W-:Y:S01]  /*9920*/  STL [R1+0xc], R0 ;  /* 0x00000c0001007387 */ /* 0x0109e20000100800 */
[-C--:B---3--:R-:W-:Y:S08]  /*9930*/  HMMA.16816.F32 R20, R204, R4.reuse, R20 ;  /* 0x00000004cc14723c */ /* 0x088ff00000001814 */
[----:B------:R-:W-:Y:S01]  /*9940*/  MUFU.TANH R252, R13 ;  /* 0x0000000d00fc7308 */ /* 0x000fe20000002400 */
[C---:B------:R-:W-:Y:S06]  /*9950*/  HMMA.16816.F32 R24, R212.reuse, R4, R24 ;  /* 0x00000004d418723c */ /* 0x040fec0000001818 */
[-C--:B------:R-:W-:Y:S03]  /*9960*/  HMMA.16816.F32 R28, R212, R6.reuse, R28 ;  /* 0x00000006d41c723c */ /* 0x080fe6000000181c */
[----:B-1----:R-:W1:Y:S03]  /*9970*/  MUFU.TANH R2, R12 ;  /* 0x0000000c00027308 */ /* 0x002e660000002400 */
[C---:B------:R-:W-:Y:S01]  /*9980*/  HMMA.16816.F32 R32, R204.reuse, R6, R32 ;  /* 0x00000006cc20723c */ /* 0x040fe20000001820 */
[----:B------:R-:W3:Y:S06]  /*9990*/  LDSM.16.M88.4 R4, [R227+0x1800] ;  /* 0x00180000e304783b */ /* 0x000eec0000000200 */
[----:B------:R-:W-:Y:S01]  /*99a0*/  MUFU.TANH R251, R15 ;  /* 0x0000000f00fb7308 */ /* 0x000fe20000002400 */
[----:B------:R-:W-:Y:S03]  /*99b0*/  FMUL.FTZ R22, R22, UR5 ;  /* 0x0000000516167c20 */ /* 0x000fe60008410000 */
[----:B------:R-:W-:Y:S01]  /*99c0*/  FMUL.FTZ R20, R20, UR5 ;  /* 0x0000000514147c20 */ /* 0x000fe20008410000 */
[----:B------:R-:W-:Y:S01]  /*99d0*/  FMUL.FTZ R21, R21, UR5 ;  /* 0x0000000515157c20 */ /* 0x000fe20008410000 */
[----:B------:R-:W-:Y:S04]  /*99e0*/  FMUL.FTZ R23, R23, UR5 ;  /* 0x0000000517177c20 */ /* 0x000fe80008410000 */
[----:B----4-:R-:W4:Y:S01]  /*99f0*/  MUFU.TANH R0, R14 ;  /* 0x0000000e00007308 */ /* 0x010f220000002400 */
[----:B-1----:R-:W-:Y:S01]  /*9a00*/  STL [R1+0x4], R2 ;  /* 0x0000040201007387 */ /* 0x002fe20000100800 */
[-C--:B--2---:R-:W-:Y:S03]  /*9a10*/  HMMA.16816.F32 R36, R204, R8.reuse, R36 ;  /* 0x00000008cc24723c */ /* 0x084fe60000001824 */
[----:B------:R-:W-:Y:S01]  /*9a20*/  FMUL.FTZ R24, R24, UR5 ;  /* 0x0000000518187c20 */ /* 0x000fe20008410000 */
[----:B------:R-:W-:Y:S01]  /*9a30*/  FMUL.FTZ R26, R26, UR5 ;  /* 0x000000051a1a7c20 */ /* 0x000fe20008410000 */
[----:B------:R-:W-:Y:S03]  /*9a40*/  FMUL.FTZ R25, R25, UR5 ;  /* 0x0000000519197c20 */ /* 0x000fe60008410000 */
[----:B------:R-:W-:Y:S01]  /*9a50*/  MUFU.TANH R222, R22 ;  /* 0x0000001600de7308 */ /* 0x000fe20000002400 */
[C---:B------:R-:W-:Y:S04]  /*9a60*/  HMMA.16816.F32 R40, R212.reuse, R8, R40 ;  /* 0x00000008d428723c */ /* 0x040fe80000001828 */
[----:B------:R-:W-:Y:S01]  /*9a70*/  FMUL.FTZ R32, R32, UR5 ;  /* 0x0000000520207c20 */ /* 0x000fe20008410000 */
[----:B------:R-:W-:Y:S01]  /*9a80*/  FMUL.FTZ R27, R27, UR5 ;  /* 0x000000051b1b7c20 */ /* 0x000fe20008410000 */
[-C--:B------:R-:W-:Y:S03]  /*9a90*/  HMMA.16816.F32 R44, R212, R10.reuse, R44 ;  /* 0x0000000ad42c723c */ /* 0x080fe6000000182c */
[----:B------:R-:W-:Y:S01]  /*9aa0*/  MUFU.TANH R223, R20 ;  /* 0x0000001400df7308 */ /* 0x000fe20000002400 */
[----:B----4-:R-:W-:Y:S01]  /*9ab0*/  STL [R1], R0 ;  /* 0x0000000001007387 */ /* 0x010fe20000100800 */
[----:B------:R-:W-:Y:S01]  /*9ac0*/  FMUL.FTZ R28, R28, UR5 ;  /* 0x000000051c1c7c20 */ /* 0x000fe20008410000 */
[C---:B------:R-:W-:Y:S02]  /*9ad0*/  HMMA.16816.F32 R48, R204.reuse, R10, R48 ;  /* 0x0000000acc30723c */ /* 0x040fe40000001830 */
[----:B------:R-:W1:Y:S05]  /*9ae0*/  LDSM.16.M88.4 R8, [R227+0x2000] ;  /* 0x00200000e308783b */ /* 0x000e6a0000000200 */
[----:B------:R-:W-:Y:S01]  /*9af0*/  MUFU.TANH R24, R24 ;  /* 0x0000001800187308 */ /* 0x000fe20000002400 */
[----:B------:R-:W-:Y:S03]  /*9b00*/  FMUL.FTZ R34, R34, UR5 ;  /* 0x0000000522227c20 */ /* 0x000fe60008410000 */
[----:B------:R-:W-:Y:S01]  /*9b10*/  FMUL.FTZ R33, R33, UR5 ;  /* 0x0000000521217c20 */ /* 0x000fe20008410000 */
[----:B------:R-:W-:Y:S01]  /*9b20*/  FMUL.FTZ R30, R30, UR5 ;  /* 0x000000051e1e7c20 */ /* 0x000fe20008410000 */
[----:B------:R-:W-:Y:S01]  /*9b30*/  FMUL.FTZ R29, R29, UR5 ;  /* 0x000000051d1d7c20 */ /* 0x000fe20008410000 */
[-C--:B---3--:R-:W-:Y:S03]  /*9b40*/  HMMA.16816.F32 R52, R204, R4.reuse, R52 ;  /* 0x00000004cc34723c */ /* 0x088fe60000001834 */
[----:B------:R-:W-:Y:S01]  /*9b50*/  MUFU.TANH R218, R21 ;  /* 0x0000001500da7308 */ /* 0x000fe20000002400 */
[----:B------:R-:W-:Y:S01]  /*9b60*/  FMUL.FTZ R43, R43, UR5 ;  /* 0x000000052b2b7c20 */ /* 0x000fe20008410000 */
[----:B------:R-:W-:Y:S01]  /*9b70*/  FMUL.FTZ R42, R42, UR5 ;  /* 0x000000052a2a7c20 */ /* 0x000fe20008410000 */
[----:B------:R-:W-:Y:S01]  /*9b80*/  FMUL.FTZ R41, R41, UR5 ;  /* 0x0000000529297c20 */ /* 0x000fe20008410000 */
[C---:B------:R-:W-:Y:S06]  /*9b90*/  HMMA.16816.F32 R56, R212.reuse, R4, R56 ;  /* 0x00000004d438723c */ /* 0x040fec0000001838 */
[----:B------:R-:W-:Y:S01]  /*9ba0*/  MUFU.TANH R22, R43 ;  /* 0x0000002b00167308 */ /* 0x000fe20000002400 */
[----:B------:R-:W-:Y:S01]  /*9bb0*/  FMUL.FTZ R47, R47, UR5 ;  /* 0x000000052f2f7c20 */ /* 0x000fe20008410000 */
[-C--:B------:R-:W-:Y:S03]  /*9bc0*/  HMMA.16816.F32 R60, R212, R6.reuse, R60 ;  /* 0x00000006d43c723c */ /* 0x080fe6000000183c */
[----:B------:R-:W-:Y:S05]  /*9bd0*/  FMUL.FTZ R45, R45, UR5 ;  /* 0x000000052d2d7c20 */ /* 0x000fea0008410000 */
[----:B------:R-:W-:Y:S01]  /*9be0*/  MUFU.TANH R247, R47 ;  /* 0x0000002f00f77308 */ /* 0x000fe20000002400 */
[C---:B------:R-:W-:Y:S01]  /*9bf0*/  HMMA.16816.F32 R64, R204.reuse, R6, R64 ;  /* 0x00000006cc40723c */ /* 0x040fe20000001840 */
[----:B------:R-:W2:Y:S03]  /*9c00*/  LDSM.16.M88.4 R4, [R227+0x2800] ;  /* 0x00280000e304783b */ /* 0x000ea60000000200 */
[----:B------:R-:W-:Y:S01]  /*9c10*/  FMUL.FTZ R35, R35, UR5 ;  /* 0x0000000523237c20 */ /* 0x000fe20008410000 */
[----:B------:R-:W-:Y:S01]  /*9c20*/  FMUL.FTZ R52, R52, UR5 ;  /* 0x0000000534347c20 */ /* 0x000fe20008410000 */
[----:B------:R-:W-:Y:S03]  /*9c30*/  FMUL.FTZ R54, R54, UR5 ;  /* 0x0000000536367c20 */ /* 0x000fe60008410000 */
[----:B------:R-:W-:Y:S02]  /*9c40*/  MUFU.TANH R242, R45 ;  /* 0x0000002d00f27308 */ /* 0x000fe40000002400 */
[----:B------:R-:W-:Y:S01]  /*9c50*/  FMUL.FTZ R36, R36, UR5 ;  /* 0x0000000524247c20 */ /* 0x000fe20008410000 */
[----:B------:R-:W-:Y:S01]  /*9c60*/  FMUL.FTZ R58, R58, UR5 ;  /* 0x000000053a3a7c20 */ /* 0x000fe20008410000 */
[----:B------:R-:W-:Y:S01]  /*9c70*/  FMUL.FTZ R56, R56, UR5 ;  /* 0x0000000538387c20 */ /* 0x000fe20008410000 */
[-C--:B-1----:R-:W-:Y:S05]  /*9c80*/  HMMA.16816.F32 R68, R204, R8.reuse, R68 ;  /* 0x00000008cc44723c */ /* 0x082fea0000001844 */
[----:B------:R-:W1:Y:S01]  /*9c90*/  MUFU.TANH R0, R58 ;  /* 0x0000003a00007308 */ /* 0x000e620000002400 */
        /* <DEDUP_REMOVED lines=9> */
[----:B-1----:R-:W-:Y:S01]  /*9d30*/  STL [R1+0x20], R0 ;  /* 0x0000200001007387 */ /* 0x002fe20000100800 */
[C---:B------:R-:W-:Y:S03]  /*9d40*/  HMMA.16816.F32 R80, R204.reuse, R10, R80 ;  /* 0x0000000acc50723c */ /* 0x040fe60000001850 */
[----:B------:R-:W1:Y:S01]  /*9d50*/  LDSM.16.M88.4 R8, [R227+0x3000] ;  /* 0x00300000e308783b */ /* 0x000e620000000200 */
[----:B------:R-:W-:Y:S01]  /*9d60*/  FMUL.FTZ R66, R66, UR5 ;  /* 0x0000000542427c20 */ /* 0x000fe20008410000 */
[----:B------:R-:W-:Y:S03]  /*9d70*/  FMUL.FTZ R64, R64, UR5 ;  /* 0x0000000540407c20 */ /* 0x000fe60008410000 */
[----:B------:R-:W-:Y:S03]  /*9d80*/  MUFU.TANH R211, R52 ;  /* 0x0000003400d37308 */ /* 0x000fe60000002400 */
[----:B------:R-:W-:Y:S01]  /*9d90*/  FMUL.FTZ R61, R61, UR5 ;  /* 0x000000053d3d7c20 */ /* 0x000fe20008410000 */
[-C--:B--2---:R-:W-:Y:S03]  /*9da0*/  HMMA.16816.F32 R84, R204, R4.reuse, R84 ;  /* 0x00000004cc54723c */ /* 0x084fe60000001854 */
[----:B------:R-:W-:Y:S01]  /*9db0*/  FMUL.FTZ R72, R72, UR5 ;  /* 0x0000000548487c20 */ /* 0x000fe20008410000 */
[----:B------:R-:W-:Y:S01]  /*9dc0*/  FMUL.FTZ R68, R68, UR5 ;  /* 0x0000000544447c20 */ /* 0x000fe20008410000 */
[----:B------:R-:W-:Y:S01]  /*9dd0*/  FMUL.FTZ R73, R73, UR5 ;  /* 0x0000000549497c20 */ /* 0x000fe20008410000 */
[----:B------:R-:W-:Y:S01]  /*9de0*/  MUFU.TANH R45, R64 ;  /* 0x00000040002d7308 */ /* 0x000fe20000002400 */
[C---:B------:R-:W-:Y:S04]  /*9df0*/  HMMA.16816.F32 R88, R212.reuse, R4, R88 ;  /* 0x00000004d458723c */ /* 0x040fe80000001858 */
[----:B------:R-:W-:Y:S01]  /*9e00*/  FMUL.FTZ R77, R77, UR5 ;  /* 0x000000054d4d7c20 */ /* 0x000fe20008410000 */
[----:B------:R-:W-:Y:S01]  /*9e10*/  FMUL.FTZ R76, R76, UR5 ;  /* 0x000000054c4c7c20 */ /* 0x000fe20008410000 */
[-C--:B------:R-:W-:Y:S03]  /*9e20*/  HMMA.16816.F32 R92, R212, R6.reuse, R92 ;  /* 0x00000006d45c723c */ /* 0x080fe6000000185c */
[----:B------:R-:W-:Y:S02]  /*9e30*/  MUFU.TANH R52, R56 ;  /* 0x0000003800347308 */ /* 0x000fe40000002400 */
[----:B------:R-:W-:Y:S01]  /*9e40*/  FMUL.FTZ R78, R78, UR5 ;  /* 0x000000054e4e7c20 */ /* 0x000fe20008410000 */
[C---:B------:R-:W-:Y:S01]  /*9e50*/  HMMA.16816.F32 R96, R204.reuse, R6, R96 ;  /* 0x00000006cc60723c */ /* 0x040fe20000001860 */
[----:B------:R-:W2:Y:S01]  /*9e60*/  LDSM.16.M88.4 R4, [R227+0x3800] ;  /* 0x00380000e304783b */ /* 0x000ea20000000200 */
[----:B------:R-:W-:Y:S05]  /*9e70*/  DEPBAR.LE SB0, 0x0 ;  /* 0x000080000000791a */ /* 0x000fea0000000000 */
[----:B------:R3:W-:Y:S01]  /*9e80*/  MUFU.TANH R14, R77 ;  /* 0x0000004d000e7308 */ /* 0x0007e20000002400 */
[----:B------:R-:W-:Y:S03]  /*9e90*/  FMUL.FTZ R81, R81, UR5 ;  /* 0x0000000551517c20 */ /* 0x000fe60008410000 */
[----:B------:R-:W-:Y:S01]  /*9ea0*/  FMUL.FTZ R80, R80, UR5 ;  /* 0x0000000550507c20 */ /* 0x000fe20008410000 */
[----:B------:R-:W-:Y:S01]  /*9eb0*/  FMUL.FTZ R82, R82, UR5 ;  /* 0x0000000552527c20 */ /* 0x000fe20008410000 */
[----:B------:R-:W-:Y:S01]  /*9ec0*/  FMUL.FTZ R89, R89, UR5 ;  /* 0x0000000559597c20 */ /* 0x000fe20008410000 */
[----:B------:R-:W-:Y:S03]  /*9ed0*/  FMUL.FTZ R59, R59, UR5 ;  /* 0x000000053b3b7c20 */ /* 0x000fe60008410000 */
[----:B------:R4:W-:Y:S01]  /*9ee0*/  MUFU.TANH R64, R76 ;  /* 0x0000004c00407308 */ /* 0x0009e20000002400 */
[----:B------:R-:W-:Y:S01]  /*9ef0*/  BAR.SYNC.DEFER_BLOCKING 0x0 ;  /* 0x0000000000007b1d */ /* 0x000fe20000010000 */
[-C--:B-1----:R-:W-:Y:S05]  /*9f00*/  HMMA.16816.F32 R100, R204, R8.reuse, R100 ;  /* 0x00000008cc64723c */ /* 0x082fea0000001864 */
[----:B------:R-:W-:Y:S03]  /*9f10*/  FMUL.FTZ R94, R94, UR5 ;  /* 0x000000055e5e7c20 */ /* 0x000fe60008410000 */
[----:B------:R1:W-:Y:S01]  /*9f20*/  MUFU.TANH R63, R78 ;  /* 0x0000004e003f7308 */ /* 0x0003e20000002400 */
[----:B---3--:R-:W3:Y:S01]  /*9f30*/  LDL R77, [R1+0x18] ;  /* 0x00001800014d7983 */ /* 0x008ee20000100800 */
[C---:B------:R-:W-:Y:S04]  /*9f40*/  HMMA.16816.F32 R104, R212.reuse, R8, R104 ;  /* 0x00000008d468723c */ /* 0x040fe80000001868 */
[----:B------:R-:W-:Y:S01]  /*9f50*/  FMUL.FTZ R69, R69, UR5 ;  /* 0x0000000545457c20 */ /* 0x000fe20008410000 */
[----:B------:R-:W-:Y:S03]  /*9f60*/  FMUL.FTZ R31, R31, UR5 ;  /* 0x000000051f1f7c20 */ /* 0x000fe60008410000 */
[----:B------:R5:W-:Y:S01]  /*9f70*/  MUFU.TANH R47, R67 ;  /* 0x00000043002f7308 */ /* 0x000be20000002400 */
[----:B----4-:R-:W4:Y:S01]  /*9f80*/  LDL R76, [R1+0x10] ;  /* 0x00001000014c7983 */ /* 0x010f220000100800 */
[-C--:B------:R-:W-:Y:S03]  /*9f90*/  HMMA.16816.F32 R108, R212, R10.reuse, R108 ;  /* 0x0000000ad46c723c */ /* 0x080fe6000000186c */
[----:B------:R-:W-:Y:S01]  /*9fa0*/  FMUL.FTZ R38, R38, UR5 ;  /* 0x0000000526267c20 */ /* 0x000fe20008410000 */
[----:B------:R-:W-:Y:S01]  /*9fb0*/  FMUL.FTZ R37, R37, UR5 ;  /* 0x0000000525257c20 */ /* 0x000fe20008410000 */
[----:B------:R-:W-:Y:S03]  /*9fc0*/  FMUL.FTZ R40, R40, UR5 ;  /* 0x0000000528287c20 */ /* 0x000fe60008410000 */
[----:B------:R2:W-:Y:S01]  /*9fd0*/  MUFU.TANH R56, R65 ;  /* 0x0000004100387308 */ /* 0x0005e20000002400 */
[----:B-1----:R-:W4:Y:S02]  /*9fe0*/  LDL R78, [R1+0x14] ;  /* 0x00001400014e7983 */ /* 0x002f240000100800 */
[----:B------:R-:W-:Y:S01]  /*9ff0*/  FMUL.FTZ R102, R102, UR5 ;  /* 0x0000000566667c20 */ /* 0x000fe20008410000 */
[C---:B------:R-:W-:Y:S04]  /*a000*/  HMMA.16816.F32 R112, R204.reuse, R10, R112 ;  /* 0x0000000acc70723c */ /* 0x040fe80000001870 */
[----:B------:R-:W-:Y:S02]  /*a010*/  FMUL.FTZ R39, R39, UR5 ;  /* 0x0000000527277c20 */ /* 0x000fe40008410000 */
[----:B------:R-:W-:Y:S01]  /*a020*/  MUFU.TANH R58, R57 ;  /* 0x00000039003a7308 */ /* 0x000fe20000002400 */
[----:B-----5:R-:W5:Y:S01]  /*a030*/  LDL R67, [R1+0xc] ;  /* 0x00000c0001437983 */ /* 0x020f620000100800 */
[-C--:B--2---:R-:W-:Y:S03]  /*a040*/  HMMA.16816.F32 R116, R204, R4.reuse, R116 ;  /* 0x00000004cc74723c */ /* 0x084fe60000001874 */
[----:B------:R-:W-:Y:S01]  /*a050*/  FMUL.FTZ R48, R48, UR5 ;  /* 0x0000000530307c20 */ /* 0x000fe20008410000 */
[----:B------:R-:W-:Y:S04]  /*a060*/  FMUL.FTZ R44, R44, UR5 ;  /* 0x000000052c2c7c20 */ /* 0x000fe80008410000 */
[----:B------:R1:W-:Y:S01]  /*a070*/  MUFU.TANH R57, R66 ;  /* 0x0000004200397308 */ /* 0x0003e20000002400 */
[----:B------:R-:W2:Y:S01]  /*a080*/  LDL R65, [R1+0x4] ;  /* 0x0000040001417983 */ /* 0x000ea20000100800 */
[C---:B------:R-:W-:Y:S04]  /*a090*/  HMMA.16816.F32 R120, R212.reuse, R4, R120 ;  /* 0x00000004d478723c */ /* 0x040fe80000001878 */
[----:B------:R-:W-:Y:S01]  /*a0a0*/  FMUL.FTZ R50, R50, UR5 ;  /* 0x0000000532327c20 */ /* 0x000fe20008410000 */
[----:B------:R-:W-:Y:S03]  /*a0b0*/  FMUL.FTZ R49, R49, UR5 ;  /* 0x0000000531317c20 */ /* 0x000fe60008410000 */
[----:B------:R-:W-:Y:S01]  /*a0c0*/  MUFU.TANH R20, R42 ;  /* 0x0000002a00147308 */ /* 0x000fe20000002400 */
[-C--:B------:R-:W-:Y:S03]  /*a0d0*/  HMMA.16816.F32 R124, R212, R6.reuse, R124 ;  /* 0x00000006d47c723c */ /* 0x080fe6000000187c */
[----:B------:R-:W-:Y:S01]  /*a0e0*/  FMNMX.FTZ R4, R244, R133, !PT ;  /* 0x00000085f4047209 */ /* 0x000fe20007810000 */
[----:B------:R-:W-:Y:S02]  /*a0f0*/  FMUL.FTZ R46, R46, UR5 ;  /* 0x000000052e2e7c20 */ /* 0x000fe40008410000 */
[----:B------:R-:W-:Y:S03]  /*a100*/  HMMA.16816.F32 R128, R204, R6, R128 ;  /* 0x00000006cc80723c */ /* 0x000fe60000001880 */
[----:B------:R-:W1:Y:S02]  /*a110*/  MUFU.TANH R42, R61 ;  /* 0x0000003d002a7308 */ /* 0x000e640000002400 */
[----:B-1----:R-:W2:Y:S01]  /*a120*/  LDL R66, [R1] ;  /* 0x0000000001427983 */ /* 0x002ea20000100800 */
[----:B------:R-:W-:Y:S01]  /*a130*/  FMNMX.FTZ R5, R249, R132, !PT ;  /* 0x00000084f9057209 */ /* 0x000fe20007810000 */
[----:B------:R-:W-:Y:S01]  /*a140*/  FMUL.FTZ R51, R51, UR5 ;  /* 0x0000000533337c20 */ /* 0x000fe20008410000 */
[----:B------:R-:W-:Y:S03]  /*a150*/  FMUL.FTZ R53, R53, UR5 ;  /* 0x0000000535357c20 */ /* 0x000fe60008410000 */
[----:B------:R-:W-:Y:S02]  /*a160*/  FMUL.FTZ R55, R55, UR5 ;  /* 0x0000000537377c20 */ /* 0x000fe40008410000 */
[----:B------:R1:W-:Y:S01]  /*a170*/  MUFU.TANH R243, R80 ;  /* 0x0000005000f37308 */ /* 0x0003e20000002400 */
[----:B------:R-:W-:Y:S01]  /*a180*/  FMUL.FTZ R60, R60, UR5 ;  /* 0x000000053c3c7c20 */ /* 0x000fe20008410000 */
[----:B------:R-:W-:Y:S01]  /*a190*/  FMUL.FTZ R70, R70, UR5 ;  /* 0x0000000546467c20 */ /* 0x000fe20008410000 */
[----:B------:R-:W-:Y:S01]  /*a1a0*/  FMUL.FTZ R85, R85, UR5 ;  /* 0x0000000555557c20 */ /* 0x000fe20008410000 */
[----:B------:R-:W-:Y:S01]  /*a1b0*/  FMUL.FTZ R79, R79, UR5 ;  /* 0x000000054f4f7c20 */ /* 0x000fe20008410000 */
[----:B------:R-:W-:Y:S01]  /*a1c0*/  FMUL.FTZ R71, R71, UR5 ;  /* 0x0000000547477c20 */ /* 0x000fe20008410000 */
[----:B------:R-:W-:Y:S04]  /*a1d0*/  FMUL.FTZ R86, R86, UR5 ;  /* 0x0000000556567c20 */ /* 0x000fe80008410000 */
[----:B------:R-:W1:Y:S01]  /*a1e0*/  MUFU.TANH R17, R72 ;  /* 0x0000004800117308 */ /* 0x000e620000002400 */
[----:B------:R-:W-:Y:S01]  /*a1f0*/  FMUL.FTZ R90, R90, UR5 ;  /* 0x000000055a5a7c20 */ /* 0x000fe20008410000 */
[----:B------:R-:W-:Y:S01]  /*a200*/  FMUL.FTZ R74, R74, UR5 ;  /* 0x000000054a4a7c20 */ /* 0x000fe20008410000 */
[----:B------:R-:W-:Y:S01]  /*a210*/  FMUL.FTZ R96, R96, UR5 ;  /* 0x0000000560607c20 */ /* 0x000fe20008410000 */
[----:B------:R-:W-:Y:S01]  /*a220*/  FMUL.FTZ R99, R99, UR5 ;  /* 0x0000000563637c20 */ /* 0x000fe20008410000 */
[----:B------:R-:W-:Y:S01]  /*a230*/  FMUL.FTZ R92, R92, UR5 ;  /* 0x000000055c5c7c20 */ /* 0x000fe20008410000 */
[----:B------:R-:W-:Y:S01]  /*a240*/  FMUL.FTZ R95, R95, UR5 ;  /* 0x000000055f5f7c20 */ /* 0x000fe20008410000 */
[----:B------:R-:W-:Y:S03]  /*a250*/  FMUL.FTZ R105, R105, UR5 ;  /* 0x0000000569697c20 */ /* 0x000fe60008410000 */
[----:B------:R1:W-:Y:S02]  /*a260*/  MUFU.TANH R241, R81 ;  /* 0x0000005100f17308 */ /* 0x0003e40000002400 */
[----:B-1----:R-:W-:Y:S01]  /*a270*/  MOV R80, R42 ;  /* 0x0000002a00507202 */ /* 0x002fe20000000f00 */
[----:B------:R-:W-:Y:S01]  /*a280*/  FMUL.FTZ R108, R108, UR5 ;  /* 0x000000056c6c7c20 */ /* 0x000fe20008410000 */
[----:B------:R-:W-:Y:S01]  /*a290*/  FMUL.FTZ R98, R98, UR5 ;  /* 0x0000000562627c20 */ /* 0x000fe20008410000 */
[----:B------:R-:W-:Y:S01]  /*a2a0*/  FMUL.FTZ R103, R103, UR5 ;  /* 0x0000000567677c20 */ /* 0x000fe20008410000 */
[----:B------:R-:W-:Y:S01]  /*a2b0*/  FMUL.FTZ R119, R119, UR5 ;  /* 0x0000000577777c20 */ /* 0x000fe20008410000 */
[----:B------:R-:W-:Y:S01]  /*a2c0*/  FMUL.FTZ R75, R75, UR5 ;  /* 0x000000054b4b7c20 */ /* 0x000fe20008410000 */
[----:B------:R-:W-:Y:S02]  /*a2d0*/  FMUL.FTZ R84, R84, UR5 ;  /* 0x0000000554547c20 */ /* 0x000fe40008410000 */
[----:B------:R-:W-:Y:S01]  /*a2e0*/  MUFU.TANH R42, R89 ;  /* 0x00000059002a7308 */ /* 0x000fe20000002400 */
[----:B------:R-:W-:Y:S01]  /*a2f0*/  FMUL.FTZ R87, R87, UR5 ;  /* 0x0000000557577c20 */ /* 0x000fe20008410000 */
[----:B------:R-:W-:Y:S01]  /*a300*/  FMUL.FTZ R83, R83, UR5 ;  /* 0x0000000553537c20 */ /* 0x000fe20008410000 */
[----:B------:R-:W-:Y:S01]  /*a310*/  FMUL.FTZ R88, R88, UR5 ;  /* 0x0000000558587c20 */ /* 0x000fe20008410000 */
[----:B------:R-:W-:Y:S01]  /*a320*/  FMUL.FTZ R122, R122, UR5 ;  /* 0x000000057a7a7c20 */ /* 0x000fe20008410000 */
[----:B------:R-:W-:Y:S01]  /*a330*/  FMUL.FTZ R107, R107, UR5 ;  /* 0x000000056b6b7c20 */ /* 0x000fe20008410000 */
[----:B------:R-:W-:Y:S01]  /*a340*/  FMUL.FTZ R91, R91, UR5 ;  /* 0x000000055b5b7c20 */ /* 0x000fe20008410000 */
[----:B------:R-:W-:Y:S03]  /*a350*/  FMUL.FTZ R97, R97, UR5 ;  /* 0x0000000561617c20 */ /* 0x000fe60008410000 */
[----:B------:R1:W-:Y:S01]  /*a360*/  MUFU.TANH R89, R102 ;  /* 0x0000006600597308 */ /* 0x0003e20000002400 */
[----:B------:R-:W-:Y:S02]  /*a370*/  IMAD.MOV.U32 R81, RZ, RZ, R17 ;  /* 0x000000ffff517224 */ /* 0x000fe400078e0011 */
        /* <DEDUP_REMOVED lines=14> */
[----:B------:R-:W1:Y:S02]  /*a460*/  MUFU.TANH R41, R68 ;  /* 0x0000004400297308 */ /* 0x000e640000002400 */
[----:B-1----:R-:W-:Y:S01]  /*a470*/  FMUL.FTZ R102, R131, UR5 ;  /* 0x0000000583667c20 */ /* 0x002fe20008410000 */
[----:B------:R-:W-:Y:S01]  /*a480*/  MOV R131, R81 ;  /* 0x0000005100837202 */ /* 0x000fe20000000f00 */
[----:B------:R-:W-:Y:S01]  /*a490*/  FMUL.FTZ R115, R115, UR5 ;  /* 0x0000000573737c20 */ /* 0x000fe20008410000 */
[----:B------:R-:W-:Y:S01]  /*a4a0*/  MOV R81, R62 ;  /* 0x0000003e00517202 */ /* 0x000fe20000000f00 */
[----:B------:R-:W-:Y:S01]  /*a4b0*/  FMUL.FTZ R117, R117, UR5 ;  /* 0x0000000575757c20 */ /* 0x000fe20008410000 */
[----:B------:R-:W2:Y:S01]  /*a4c0*/  LDL R62, [R1+0x20] ;  /* 0x00002000013e7983 */ /* 0x000ea20000100800 */
[----:B------:R-:W-:Y:S02]  /*a4d0*/  FMUL.FTZ R121, R121, UR5 ;  /* 0x0000000579797c20 */ /* 0x000fe40008410000 */
[----:B------:R1:W-:Y:S01]  /*a4e0*/  MUFU.TANH R68, R82 ;  /* 0x0000005200447308 */ /* 0x0003e20000002400 */
[----:B------:R-:W-:Y:S01]  /*a4f0*/  FMUL.FTZ R124, R124, UR5 ;  /* 0x000000057c7c7c20 */ /* 0x000fe20008410000 */
[----:B------:R-:W-:Y:S01]  /*a500*/  FMUL.FTZ R125, R125, UR5 ;  /* 0x000000057d7d7c20 */ /* 0x000fe20008410000 */
[----:B------:R-:W-:Y:S01]  /*a510*/  FMUL.FTZ R111, R111, UR5 ;  /* 0x000000056f6f7c20 */ /* 0x000fe20008410000 */
[----:B------:R-:W-:Y:S06]  /*a520*/  FMUL.FTZ R123, R123, UR5 ;  /* 0x000000057b7b7c20 */ /* 0x000fec0008410000 */
[----:B------:R1:W-:Y:S10]  /*a530*/  MUFU.TANH R18, R73 ;  /* 0x0000004900127308 */ /* 0x0003f40000002400 */
[----:B------:R-:W-:Y:S01]  /*a540*/  MUFU.TANH R221, R54 ;  /* 0x0000003600dd7308 */ /* 0x000fe20000002400 */
[----:B-1----:R-:W-:Y:S09]  /*a550*/  IMAD.MOV.U32 R82, RZ, RZ, R41 ;  /* 0x000000ffff527224 */ /* 0x002ff200078e0029 */
[----:B------:R-:W-:Y:S01]  /*a560*/  MUFU.TANH R54, R59 ;  /* 0x0000003b00367308 */ /* 0x000fe20000002400 */
[----:B------:R-:W-:Y:S09]  /*a570*/  IMAD.MOV.U32 R73, RZ, RZ, R43 ;  /* 0x000000ffff497224 */ /* 0x000ff200078e002b */
[----:B------:R1:W-:Y:S10]  /*a580*/  MUFU.TANH R59, R94 ;  /* 0x0000005e003b7308 */ /* 0x0003f40000002400 */
[----:B------:R-:W1:Y:S10]  /*a590*/  MUFU.TANH R2, R69 ;  /* 0x0000004500027308 */ /* 0x000e740000002400 */
[----:B------:R-:W-:Y:S01]  /*a5a0*/  MUFU.TANH R26, R26 ;  /* 0x0000001a001a7308 */ /* 0x000fe20000002400 */
[----:B-1----:R-:W-:Y:S02]  /*a5b0*/  IMAD.MOV.U32 R94, RZ, RZ, R82 ;  /* 0x000000ffff5e7224 */ /* 0x002fe400078e0052 */
[----:B------:R-:W-:Y:S07]  /*a5c0*/  IMAD.MOV.U32 R82, RZ, RZ, R73 ;  /* 0x000000ffff527224 */ /* 0x000fee00078e0049 */
[----:B------:R-:W-:Y:S01]  /*a5d0*/  MUFU.TANH R25, R25 ;  /* 0x0000001900197308 */ /* 0x000fe20000002400 */
[----:B------:R-:W-:Y:S01]  /*a5e0*/  IMAD.MOV.U32 R73, RZ, RZ, R2 ;  /* 0x000000ffff497224 */ /* 0x000fe200078e0002 */
[----:B------:R-:W-:Y:S08]  /*a5f0*/  FMNMX.FTZ R2, R245, R3, !PT ;  /* 0x00000003f5027209 */ /* 0x000ff00007810000 */
[----:B------:R-:W-:Y:S10]  /*a600*/  MUFU.TANH R23, R23 ;  /* 0x0000001700177308 */ /* 0x000ff40000002400 */
[----:B------:R-:W1:Y:S10]  /*a610*/  MUFU.TANH R32, R32 ;  /* 0x0000002000207308 */ /* 0x000e740000002400 */
[----:B------:R-:W-:Y:S10]  /*a620*/  MUFU.TANH R27, R27 ;  /* 0x0000001b001b7308 */ /* 0x000ff40000002400 */
[----:B------:R-:W-:Y:S10]  /*a630*/  MUFU.TANH R28, R28 ;  /* 0x0000001c001c7308 */ /* 0x000ff40000002400 */
[----:B------:R-:W-:Y:S10]  /*a640*/  MUFU.TANH R34, R34 ;  /* 0x0000002200227308 */ /* 0x000ff40000002400 */
[----:B------:R-:W5:Y:S10]  /*a650*/  MUFU.TANH R33, R33 ;  /* 0x0000002100217308 */ /* 0x000f740000002400 */
[----:B------:R-:W-:Y:S10]  /*a660*/  MUFU.TANH R30, R30 ;  /* 0x0000001e001e7308 */ /* 0x000ff40000002400 */
[----:B------:R-:W-:Y:S10]  /*a670*/  MUFU.TANH R29, R29 ;  /* 0x0000001d001d7308 */ /* 0x000ff40000002400 */
[----:B------:R-:W2:Y:S10]  /*a680*/  MUFU.TANH R35, R35 ;  /* 0x0000002300237308 */ /* 0x000eb40000002400 */
[----:B------:R-:W2:Y:S10]  /*a690*/  MUFU.TANH R36, R36 ;  /* 0x0000002400247308 */ /* 0x000eb40000002400 */
[----:B------:R-:W-:Y:S10]  /*a6a0*/  MUFU.TANH R31, R31 ;  /* 0x0000001f001f7308 */ /* 0x000ff40000002400 */
[----:B------:R-:W2:Y:S10]  /*a6b0*/  MUFU.TANH R21, R40 ;  /* 0x0000002800157308 */ /* 0x000eb40000002400 */
[----:B------:R-:W2:Y:S10]  /*a6c0*/  MUFU.TANH R38, R38 ;  /* 0x0000002600267308 */ /* 0x000eb40000002400 */
[----:B------:R-:W2:Y:S10]  /*a6d0*/  MUFU.TANH R37, R37 ;  /* 0x0000002500257308 */ /* 0x000eb40000002400 */
[----:B------:R-:W2:Y:S10]  /*a6e0*/  MUFU.TANH R39, R39 ;  /* 0x0000002700277308 */ /* 0x000eb40000002400 */
[----:B------:R-:W2:Y:S01]  /*a6f0*/  MUFU.TANH R48, R48 ;  /* 0x0000003000307308 */ /* 0x000ea20000002400 */
[----:B---3--:R-:W-:Y:S02]  /*a700*/  FMNMX.FTZ R6, R77, R2, !PT ;  /* 0x000000024d067209 */ /* 0x008fe40007810000 */
[----:B------:R-:W-:Y:S07]  /*a710*/  FMNMX.FTZ R2, R248, R134, !PT ;  /* 0x00000086f8027209 */ /* 0x000fee0007810000 */
[----:B------:R-:W3:Y:S01]  /*a720*/  MUFU.TANH R44, R44 ;  /* 0x0000002c002c7308 */ /* 0x000ee20000002400 */
[----:B------:R-:W-:Y:S02]  /*a730*/  FMNMX.FTZ R6, R220, R6, !PT ;  /* 0x00000006dc067209 */ /* 0x000fe40007810000 */
[----:B----4-:R-:W-:Y:S02]  /*a740*/  FMNMX.FTZ R4, R76, R4, !PT ;  /* 0x000000044c047209 */ /* 0x010fe40007810000 */
[----:B------:R-:W-:Y:S05]  /*a750*/  FMNMX.FTZ R6, R209, R6, !PT ;  /* 0x00000006d1067209 */ /* 0x000fea0007810000 */
[----:B------:R-:W4:Y:S01]  /*a760*/  MUFU.TANH R50, R50 ;  /* 0x0000003200327308 */ /* 0x000f220000002400 */
[----:B------:R-:W-:Y:S02]  /*a770*/  FMNMX.FTZ R6, R223, R6, !PT ;  /* 0x00000006df067209 */ /* 0x000fe40007810000 */
[----:B------:R-:W-:Y:S02]  /*a780*/  FMNMX.FTZ R5, R78, R5, !PT ;  /* 0x000000054e057209 */ /* 0x000fe40007810000 */
[----:B------:R-:W-:Y:S05]  /*a790*/  FMNMX.FTZ R6, R218, R6, !PT ;  /* 0x00000006da067209 */ /* 0x000fea0007810000 */
[----:B------:R-:W4:Y:S01]  /*a7a0*/  MUFU.TANH R49, R49 ;  /* 0x0000003100317308 */ /* 0x000f220000002400 */
[----:B------:R-:W-:Y:S02]  /*a7b0*/  FMNMX.FTZ R5, R219, R5, !PT ;  /* 0x00000005db057209 */ /* 0x000fe40007810000 */
[----:B-1----:R-:W-:Y:S02]  /*a7c0*/  FMNMX.FTZ R6, R32, R6, !PT ;  /* 0x0000000620067209 */ /* 0x002fe40007810000 */
[----:B-----5:R-:W-:Y:S02]  /*a7d0*/  FMNMX.FTZ R2, R67, R2, !PT ;  /* 0x0000000243027209 */ /* 0x020fe40007810000 */
[----:B------:R-:W-:Y:S03]  /*a7e0*/  FMNMX.FTZ R5, R216, R5, !PT ;  /* 0x00000005d8057209 */ /* 0x000fe60007810000 */
[----:B------:R-:W1:Y:S01]  /*a7f0*/  MUFU.TANH R250, R46 ;  /* 0x0000002e00fa7308 */ /* 0x000e620000002400 */
[----:B------:R-:W-:Y:S02]  /*a800*/  FMNMX.FTZ R6, R33, R6, !PT ;  /* 0x0000000621067209 */ /* 0x000fe40007810000 */
[----:B------:R-:W-:Y:S02]  /*a810*/  FMNMX.FTZ R5, R222, R5, !PT ;  /* 0x00000005de057209 */ /* 0x000fe40007810000 */
[----:B--2---:R-:W-:Y:S02]  /*a820*/  FMNMX.FTZ R4, R65, R4, !PT ;  /* 0x0000000441047209 */ /* 0x004fe40007810000 */
[----:B------:R-:W-:Y:S03]  /*a830*/  FMNMX.FTZ R5, R23, R5, !PT ;  /* 0x0000000517057209 */ /* 0x000fe60007810000 */
[----:B------:R-:W2:Y:S01]  /*a840*/  MUFU.TANH R51, R51 ;  /* 0x0000003300337308 */ /* 0x000ea20000002400 */
[----:B------:R-:W-:Y:S02]  /*a850*/  FMNMX.FTZ R4, R252, R4, !PT ;  /* 0x00000004fc047209 */ /* 0x000fe40007810000 */
[----:B------:R-:W-:Y:S02]  /*a860*/  FMNMX.FTZ R5, R34, R5, !PT ;  /* 0x0000000522057209 */ /* 0x000fe40007810000 */
[----:B------:R-:W-:Y:S02]  /*a870*/  FMNMX.FTZ R4, R24, R4, !PT ;  /* 0x0000000418047209 */ /* 0x000fe40007810000 */
[----:B------:R-:W-:Y:S03]  /*a880*/  FMNMX.FTZ R5, R35, R5, !PT ;  /* 0x0000000523057209 */ /* 0x000fe60007810000 */
[----:B------:R-:W-:Y:S01]  /*a890*/  MUFU.TANH R46, R53 ;  /* 0x00000035002e7308 */ /* 0x000fe20000002400 */
        /* <DEDUP_REMOVED lines=14> */
[----:B------:R-:W5:Y:S01]  /*a980*/  MUFU.TANH R0, R70 ;  /* 0x0000004600007308 */ /* 0x000f620000002400 */
[----:B------:R-:W-:Y:S02]  /*a990*/  FMNMX.FTZ R2, R31, R2, !PT ;  /* 0x000000021f027209 */ /* 0x000fe40007810000 */
[----:B------:R-:W-:Y:S02]  /*a9a0*/  FMNMX.FTZ R4, R19, R4, !PT ;  /* 0x0000000413047209 */ /* 0x000fe40007810000 */
[----:B------:R-:W-:Y:S02]  /*a9b0*/  FMNMX.FTZ R2, R20, R2, !PT ;  /* 0x0000000214027209 */ /* 0x000fe40007810000 */
[----:B------:R-:W-:Y:S03]  /*a9c0*/  FMNMX.FTZ R5, R39, R5, !PT ;  /* 0x0000000527057209 */ /* 0x000fe60007810000 */
[----:B------:R5:W-:Y:S01]  /*a9d0*/  MUFU.TANH R208, R85 ;  /* 0x0000005500d07308 */ /* 0x000be20000002400 */
[----:B------:R-:W-:Y:S02]  /*a9e0*/  FMNMX.FTZ R6, R48, R6, !PT ;  /* 0x0000000630067209 */ /* 0x000fe40007810000 */
[----:B------:R-:W-:Y:S02]  /*a9f0*/  FMNMX.FTZ R2, R22, R2, !PT ;  /* 0x0000000216027209 */ /* 0x000fe40007810000 */
[----:B---3--:R-:W-:Y:S02]  /*aa00*/  FMNMX.FTZ R4, R44, R4, !PT ;  /* 0x000000042c047209 */ /* 0x008fe40007810000 */
[----:B----4-:R-:W-:Y:S03]  /*aa10*/  FMNMX.FTZ R5, R50, R5, !PT ;  /* 0x0000000532057209 */ /* 0x010fe60007810000 */
[----:B------:R3:W4:Y:S01]  /*aa20*/  MUFU.TANH R16, R71 ;  /* 0x0000004700107308 */ /* 0x0007220000002400 */
[----:B------:R-:W-:Y:S02]  /*aa30*/  FMNMX.FTZ R6, R49, R6, !PT ;  /* 0x0000000631067209 */ /* 0x000fe40007810000 */
[----:B-1----:R-:W-:Y:S02]  /*aa40*/  FMNMX.FTZ R2, R250, R2, !PT ;  /* 0x00000002fa027209 */ /* 0x002fe40007810000 */
[----:B------:R-:W-:Y:S02]  /*aa50*/  FMNMX.FTZ R4, R242, R4, !PT ;  /* 0x00000004f2047209 */ /* 0x000fe40007810000 */
[----:B--2---:R-:W-:Y:S03]  /*aa60*/  FMNMX.FTZ R5, R51, R5, !PT ;  /* 0x0000000533057209 */ /* 0x004fe60007810000 */
[----:B------:R-:W-:Y:S01]  /*aa70*/  MUFU.TANH R40, R79 ;  /* 0x0000004f00287308 */ /* 0x000fe20000002400 */
[----:B------:R-:W-:Y:S01]  /*aa80*/  FMNMX.FTZ R6, R211, R6, !PT ;  /* 0x00000006d3067209 */ /* 0x000fe20007810000 */
[----:B-----5:R-:W-:Y:S01]  /*aa90*/  IMAD.MOV.U32 R85, RZ, RZ, R0 ;  /* 0x000000ffff557224 */ /* 0x020fe200078e0000 */
[----:B------:R-:W-:Y:S01]  /*aaa0*/  FMNMX.FTZ R2, R247, R2, !PT ;  /* 0x00000002f7027209 */ /* 0x000fe20007810000 */
[----:B------:R-:W-:Y:S01]  /*aab0*/  FMUL.FTZ R0, R127, UR5 ;  /* 0x000000057f007c20 */ /* 0x000fe20008410000 */
[----:B------:R-:W-:Y:S01]  /*aac0*/  FMNMX.FTZ R4, R52, R4, !PT ;  /* 0x0000000434047209 */ /* 0x000fe20007810000 */
[----:B------:R-:W-:Y:S01]  /*aad0*/  IMAD.MOV.U32 R127, RZ, RZ, R68 ;  /* 0x000000ffff7f7224 */ /* 0x000fe200078e0044 */
[----:B------:R-:W-:Y:S03]  /*aae0*/  FMNMX.FTZ R5, R221, R5, !PT ;  /* 0x00000005dd057209 */ /* 0x000fe60007810000 */
[----:B------:R4:W1:Y:S01]  /*aaf0*/  MUFU.TANH R12, R86 ;  /* 0x00000056000c7308 */ /* 0x0008620000002400 */
[----:B------:R-:W-:Y:S01]  /*ab00*/  FMNMX.FTZ R6, R46, R6, !PT ;  /* 0x000000062e067209 */ /* 0x000fe20007810000 */
[----:B---3--:R-:W-:Y:S01]  /*ab10*/  FMUL.FTZ R71, R126, UR5 ;  /* 0x000000057e477c20 */ /* 0x008fe20008410000 */
        /* <DEDUP_REMOVED lines=8> */
[----:B------:R2:W-:Y:S01]  /*aba0*/  MUFU.TANH R203, R96 ;  /* 0x0000006000cb7308 */ /* 0x0005e20000002400 */
[----:B------:R-:W-:Y:S02]  /*abb0*/  FMNMX.FTZ R6, R56, R6, !PT ;  /* 0x0000000638067209 */ /* 0x000fe40007810000 */
[----:B----4-:R-:W-:Y:S02]  /*abc0*/  MOV R86, R16 ;  /* 0x0000001000567202 */ /* 0x010fe40000000f00 */
[----:B------:R-:W-:Y:S02]  /*abd0*/  FMNMX.FTZ R2, R82, R2, !PT ;  /* 0x0000000252027209 */ /* 0x000fe40007810000 */
[----:B------:R-:W-:Y:S03]  /*abe0*/  FMNMX.FTZ R4, R80, R4, !PT ;  /* 0x0000000450047209 */ /* 0x000fe60007810000 */
[----:B------:R3:W-:Y:S01]  /*abf0*/  MUFU.TANH R69, R99 ;  /* 0x0000006300457308 */ /* 0x0007e20000002400 */
[----:B------:R-:W-:Y:S02]  /*ac00*/  FMNMX.FTZ R5, R47, R5, !PT ;  /* 0x000000052f057209 */ /* 0x000fe40007810000 */
[----:B------:R-:W-:Y:S02]  /*ac10*/  FMNMX.FTZ R6, R94, R6, !PT ;  /* 0x000000065e067209 */ /* 0x000fe40007810000 */
[----:B------:R-:W-:Y:S02]  /*ac20*/  FMNMX.FTZ R2, R81, R2, !PT ;  /* 0x0000000251027209 */ /* 0x000fe40007810000 */
[----:B------:R-:W-:Y:S03]  /*ac30*/  FMNMX.FTZ R4, R131, R4, !PT ;  /* 0x0000000483047209 */ /* 0x000fe60007810000 */
[----:B------:R4:W-:Y:S01]  /*ac40*/  MUFU.TANH R60, R95 ;  /* 0x0000005f003c7308 */ /* 0x0009e20000002400 */
[----:B--2---:R-:W-:Y:S01]  /*ac50*/  IMAD.MOV.U32 R96, RZ, RZ, R85 ;  /* 0x000000ffff607224 */ /* 0x004fe200078e0055 */
[----:B-1----:R-:W-:Y:S04]  /*ac60*/  MOV R85, R12 ;  /* 0x0000000c00557202 */ /* 0x002fe80000000f00 */
[----:B------:R-:W-:Y:S04]  /*ac70*/  FMNMX.FTZ R5, R96, R5, !PT ;  /* 0x0000000560057209 */ /* 0x000fe80007810000 */
[----:B------:R-:W1:Y:S01]  /*ac80*/  MUFU.TANH R90, R105 ;  /* 0x00000069005a7308 */ /* 0x000e620000002400 */
[----:B---3--:R-:W-:Y:S09]  /*ac90*/  FMUL.FTZ R99, R129, UR5 ;  /* 0x0000000581637c20 */ /* 0x008ff20008410000 */
[----:B------:R-:W2:Y:S01]  /*aca0*/  MUFU.TANH R74, R74 ;  /* 0x0000004a004a7308 */ /* 0x000ea20000002400 */
[----:B----4-:R-:W-:Y:S04]  /*acb0*/  MOV R95, R73 ;  /* 0x00000049005f7202 */ /* 0x010fe80000000f00 */
[----:B------:R-:W-:Y:S05]  /*acc0*/  FMNMX.FTZ R6, R95, R6, !PT ;  /* 0x000000065f067209 */ /* 0x000fea0007810000 */
[----:B------:R-:W-:Y:S01]  /*acd0*/  MUFU.TANH R43, R92 ;  /* 0x0000005c002b7308 */ /* 0x000fe20000002400 */
[----:B-1----:R-:W-:Y:S02]  /*ace0*/  MOV R129, R90 ;  /* 0x0000005a00817202 */ /* 0x002fe40000000f00 */
[----:B------:R-:W-:Y:S04]  /*acf0*/  FMNMX.FTZ R6, R243, R6, !PT ;  /* 0x00000006f3067209 */ /* 0x000fe80007810000 */
[----:B------:R-:W-:Y:S03]  /*ad00*/  FMNMX.FTZ R6, R241, R6, !PT ;  /* 0x00000006f1067209 */ /* 0x000fe60007810000 */
[----:B------:R-:W-:Y:S01]  /*ad10*/  MUFU.TANH R92, R108 ;  /* 0x0000006c005c7308 */ /* 0x000fe20000002400 */
[----:B--2---:R-:W-:Y:S05]  /*ad20*/  IMAD.MOV.U32 R90, RZ, RZ, R74 ;  /* 0x000000ffff5a7224 */ /* 0x004fea00078e004a */
[----:B------:R-:W-:Y:S04]  /*ad30*/  FMNMX.FTZ R2, R90, R2, !PT ;  /* 0x000000025a027209 */ /* 0x000fe80007810000 */
[----:B------:R1:W-:Y:S10]  /*ad40*/  MUFU.TANH R17, R98 ;  /* 0x0000006200117308 */ /* 0x0003f40000002400 */
[----:B------:R2:W-:Y:S10]  /*ad50*/  MUFU.TANH R72, R103 ;  /* 0x0000006700487308 */ /* 0x0005f40000002400 */
[----:B------:R3:W-:Y:S01]  /*ad60*/  MUFU.TANH R108, R119 ;  /* 0x00000077006c7308 */ /* 0x0007e20000002400 */
[----:B-1----:R-:W-:Y:S02]  /*ad70*/  IMAD.MOV.U32 R98, RZ, RZ, R86 ;  /* 0x000000ffff627224 */ /* 0x002fe400078e0056 */
[----:B------:R-:W-:Y:S03]  /*ad80*/  IMAD.MOV.U32 R86, RZ, RZ, R14 ;  /* 0x000000ffff567224 */ /* 0x000fe600078e000e */
[----:B------:R-:W-:Y:S04]  /*ad90*/  FMNMX.FTZ R5, R98, R5, !PT ;  /* 0x0000000562057209 */ /* 0x000fe80007810000 */
[----:B------:R-:W1:Y:S01]  /*ada0*/  MUFU.TANH R70, R75 ;  /* 0x0000004b00467308 */ /* 0x000e620000002400 */
[----:B--2---:R-:W-:Y:S01]  /*adb0*/  FMUL.FTZ R103, R130, UR5 ;  /* 0x0000000582677c20 */ /* 0x004fe20008410000 */
[----:B------:R-:W-:Y:S08]  /*adc0*/  FMNMX.FTZ R5, R127, R5, !PT ;  /* 0x000000057f057209 */ /* 0x000ff00007810000 */
[----:B------:R-:W2:Y:S01]  /*add0*/  MUFU.TANH R210, R84 ;  /* 0x0000005400d27308 */ /* 0x000ea20000002400 */
[----:B---3--:R-:W-:Y:S04]  /*ade0*/  MOV R119, R18 ;  /* 0x0000001200777202 */ /* 0x008fe80000000f00 */
[----:B------:R-:W-:Y:S05]  /*adf0*/  FMNMX.FTZ R4, R119, R4, !PT ;  /* 0x0000000477047209 */ /* 0x000fea0007810000 */
[----:B------:R3:W-:Y:S01]  /*ae00*/  MUFU.TANH R84, R87 ;  /* 0x0000005700547308 */ /* 0x0007e20000002400 */
[----:B-1----:R-:W-:Y:S01]  /*ae10*/  IMAD.MOV.U32 R130, RZ, RZ, R70 ;  /* 0x000000ffff827224 */ /* 0x002fe200078e0046 */
[----:B------:R-:W-:Y:S04]  /*ae20*/  FMNMX.FTZ R4, R64, R4, !PT ;  /* 0x0000000440047209 */ /* 0x000fe80007810000 */
[----:B------:R-:W-:Y:S04]  /*ae30*/  FMNMX.FTZ R2, R130, R2, !PT ;  /* 0x0000000282027209 */ /* 0x000fe80007810000 */
[----:B------:R-:W1:Y:S01]  /*ae40*/  MUFU.TANH R83, R83 ;  /* 0x0000005300537308 */ /* 0x000e620000002400 */
[----:B------:R-:W-:Y:S02]  /*ae50*/  FMNMX.FTZ R4, R86, R4, !PT ;  /* 0x0000000456047209 */ /* 0x000fe40007810000 */
[----:B------:R-:W-:Y:S02]  /*ae60*/  FMNMX.FTZ R2, R63, R2, !PT ;  /* 0x000000023f027209 */ /* 0x000fe40007810000 */
[----:B--2---:R-:W-:Y:S02]  /*ae70*/  FMNMX.FTZ R6, R210, R6, !PT ;  /* 0x00000006d2067209 */ /* 0x004fe40007810000 */
[----:B------:R-:W-:Y:S03]  /*ae80*/  FMNMX.FTZ R7, R40, R2, !PT ;  /* 0x0000000228077209 */ /* 0x000fe60007810000 */
[----:B------:R-:W2:Y:S01]  /*ae90*/  MUFU.TANH R41, R88 ;  /* 0x0000005800297308 */ /* 0x000ea20000002400 */
[----:B---3--:R-:W-:Y:S05]  /*aea0*/  IMAD.MOV.U32 R87, RZ, RZ, R246 ;  /* 0x000000ffff577224 */ /* 0x008fea00078e00f6 */
[----:B------:R-:W-:Y:S04]  /*aeb0*/  ISETP.GT.AND P0, PT, R87, RZ, PT ;  /* 0x000000ff5700720c */ /* 0x000fe80003f04270 */
[----:B------:R3:W-:Y:S01]  /*aec0*/  MUFU.TANH R206, R122 ;  /* 0x0000007a00ce7308 */ /* 0x0007e20000002400 */
[----:B-1----:R-:W-:Y:S04]  /*aed0*/  FMNMX.FTZ R5, R83, R5, !PT ;  /* 0x0000000553057209 */ /* 0x002fe80007810000 */
[----:B------:R-:W-:Y:S05]  /*aee0*/  FMNMX.FTZ R5, R85, R5, !PT ;  /* 0x0000000555057209 */ /* 0x000fea0007810000 */
[----:B------:R1:W-:Y:S01]  /*aef0*/  MUFU.TANH R16, R107 ;  /* 0x0000006b00107308 */ /* 0x0003e20000002400 */
[----:B--2---:R-:W-:Y:S02]  /*af00*/  FMNMX.FTZ R2, R41, R4, !PT ;  /* 0x0000000429027209 */ /* 0x004fe40007810000 */
[----:B------:R-:W-:Y:S02]  /*af10*/  FMNMX.FTZ R4, R208, R6, !PT ;  /* 0x00000006d0047209 */ /* 0x000fe40007810000 */
[----:B------:R-:W-:Y:S02]  /*af20*/  FMNMX.FTZ R5, R84, R5, !PT ;  /* 0x0000000554057209 */ /* 0x000fe40007810000 */
[----:B------:R-:W-:Y:S03]  /*af30*/  FMNMX.FTZ R4, R203, R4, !PT ;  /* 0x00000004cb047209 */ /* 0x000fe60007810000 */
[----:B------:R2:W-:Y:S01]  /*af40*/  MUFU.TANH R70, R0 ;  /* 0x0000000000467308 */ /* 0x0005e20000002400 */
[----:B---3--:R-:W-:Y:S02]  /*af50*/  MOV R122, R79 ;  /* 0x0000004f007a7202 */ /* 0x008fe40000000f00 */
[----:B------:R-:W-:Y:S07]  /*af60*/  FMNMX.FTZ R6, R42, R2, !PT ;  /* 0x000000022a067209 */ /* 0x000fee0007810000 */
[----:B------:R-:W3:Y:S01]  /*af70*/  MUFU.TANH R53, R91 ;  /* 0x0000005b00357308 */ /* 0x000ee20000002400 */
[----:B-1----:R-:W-:Y:S05]  /*af80*/  IMAD.MOV.U32 R107, RZ, RZ, R17 ;  /* 0x000000ffff6b7224 */ /* 0x002fea00078e0011 */
[----:B------:R-:W-:Y:S04]  /*af90*/  FMNMX.FTZ R2, R107, R5, !PT ;  /* 0x000000056b027209 */ /* 0x000fe80007810000 */
[----:B------:R-:W1:Y:S01]  /*afa0*/  MUFU.TANH R202, R97 ;  /* 0x0000006100ca7308 */ /* 0x000e620000002400 */
[----:B--2---:R-:W-:Y:S02]  /*afb0*/  FMNMX.FTZ R0, R122, R7, !PT ;  /* 0x000000077a007209 */ /* 0x004fe40007810000 */
[----:B------:R-:W-:Y:S07]  /*afc0*/  FMNMX.FTZ R5, R43, R6, !PT ;  /* 0x000000062b057209 */ /* 0x000fee0007810000 */
[----:B------:R2:W-:Y:S01]  /*afd0*/  MUFU.TANH R246, R109 ;  /* 0x0000006d00f67308 */ /* 0x0005e20000002400 */
[----:B---3--:R-:W-:Y:S04]  /*afe0*/  FMNMX.FTZ R0, R53, R0, !PT ;  /* 0x0000000035007209 */ /* 0x008fe80007810000 */
[----:B------:R-:W-:Y:S05]  /*aff0*/  FMNMX.FTZ R6, R59, R0, !PT ;  /* 0x000000003b067209 */ /* 0x000fea0007810000 */
[----:B------:R-:W3:Y:S01]  /*b000*/  MUFU.TANH R201, R100 ;  /* 0x0000006400c97308 */ /* 0x000ee20000002400 */
[----:B-1----:R-:W-:Y:S09]  /*b010*/  FMNMX.FTZ R4, R202, R4, !PT ;  /* 0x00000004ca047209 */ /* 0x002ff20007810000 */
[----:B------:R1:W4:Y:S01]  /*b020*/  MUFU.TANH R200, R101 ;  /* 0x0000006500c87308 */ /* 0x0003220000002400 */
[----:B--2---:R-:W-:Y:S04]  /*b030*/  MOV R109, R69 ;  /* 0x00000045006d7202 */ /* 0x004fe80000000f00 */
[----:B------:R-:W-:Y:S05]  /*b040*/  FMNMX.FTZ R0, R109, R2, !PT ;  /* 0x000000026d007209 */ /* 0x000fea0007810000 */
[----:B------:R-:W-:Y:S01]  /*b050*/  MUFU.TANH R88, R110 ;  /* 0x0000006e00587308 */ /* 0x000fe20000002400 */
[----:B---3--:R-:W-:Y:S02]  /*b060*/  FMNMX.FTZ R4, R201, R4, !PT ;  /* 0x00000004c9047209 */ /* 0x008fe40007810000 */
[----:B------:R-:W-:Y:S02]  /*b070*/  FMNMX.FTZ R2, R89, R0, !PT ;  /* 0x0000000059027209 */ /* 0x000fe40007810000 */
[----:B------:R-:W-:Y:S05]  /*b080*/  FMNMX.FTZ R0, R60, R6, !PT ;  /* 0x000000063c007209 */ /* 0x000fea0007810000 */
[----:B------:R2:W-:Y:S01]  /*b090*/  MUFU.TANH R110, R118 ;  /* 0x00000076006e7308 */ /* 0x0005e20000002400 */
[----:B-1----:R-:W-:Y:S01]  /*b0a0*/  FMUL.FTZ R101, R128, UR5 ;  /* 0x0000000580657c20 */ /* 0x002fe20008410000 */
[----:B----4-:R-:W-:Y:S01]  /*b0b0*/  FMNMX.FTZ R4, R200, R4, !PT ;  /* 0x00000004c8047209 */ /* 0x010fe20007810000 */
[----:B------:R-:W-:Y:S07]  /*b0c0*/  IMAD.MOV.U32 R128, RZ, RZ, R92 ;  /* 0x000000ffff807224 */ /* 0x000fee00078e005c */
[----:B------:R-:W-:Y:S10]  /*b0d0*/  MUFU.TANH R75, R104 ;  /* 0x00000068004b7308 */ /* 0x000ff40000002400 */
[----:B------:R-:W1:Y:S01]  /*b0e0*/  MUFU.TANH R61, R106 ;  /* 0x0000006a003d7308 */ /* 0x000e620000002400 */
[----:B--2---:R-:W-:Y:S04]  /*b0f0*/  MOV R118, R72 ;  /* 0x0000004800767202 */ /* 0x004fe80000000f00 */
[----:B------:R-:W-:Y:S05]  /*b100*/  FMNMX.FTZ R2, R118, R2, !PT ;  /* 0x0000000276027209 */ /* 0x000fea0007810000 */
[----:B------:R2:W-:Y:S10]  /*b110*/  MUFU.TANH R126, R120 ;  /* 0x00000078007e7308 */ /* 0x0005f40000002400 */
[----:B------:R-:W3:Y:S01]  /*b120*/  MUFU.TANH R91, R93 ;  /* 0x0000005d005b7308 */ /* 0x000ee20000002400 */
[----:B-1----:R-:W-:Y:S09]  /*b130*/  FMNMX.FTZ R0, R61, R0, !PT ;  /* 0x000000003d007209 */ /* 0x002ff20007810000 */
[----:B------:R-:W1:Y:S01]  /*b140*/  MUFU.TANH R106, R112 ;  /* 0x00000070006a7308 */ /* 0x000e620000002400 */
[----:B--2---:R-:W-:Y:S09]  /*b150*/  IMAD.MOV.U32 R120, RZ, RZ, R75 ;  /* 0x000000ffff787224 */ /* 0x004ff200078e004b */
[----:B------:R2:W-:Y:S01]  /*b160*/  MUFU.TANH R105, R116 ;  /* 0x0000007400697308 */ /* 0x0005e20000002400 */
[----:B---3--:R-:W-:Y:S04]  /*b170*/  FMNMX.FTZ R5, R91, R5, !PT ;  /* 0x000000055b057209 */ /* 0x008fe80007810000 */
[----:B------:R-:W-:Y:S05]  /*b180*/  FMNMX.FTZ R5, R120, R5, !PT ;  /* 0x0000000578057209 */ /* 0x000fea0007810000 */
[----:B------:R-:W3:Y:S01]  /*b190*/  MUFU.TANH R204, R114 ;  /* 0x0000007200cc7308 */ /* 0x000ee20000002400 */
[----:B-1----:R-:W-:Y:S02]  /*b1a0*/  FMNMX.FTZ R4, R106, R4, !PT ;  /* 0x000000046a047209 */ /* 0x002fe40007810000 */
[----:B------:R-:W-:Y:S07]  /*b1b0*/  FMNMX.FTZ R5, R129, R5, !PT ;  /* 0x0000000581057209 */ /* 0x000fee0007810000 */
[----:B------:R-:W1:Y:S01]  /*b1c0*/  MUFU.TANH R113, R113 ;  /* 0x0000007100717308 */ /* 0x000e620000002400 */
[----:B--2---:R-:W-:Y:S04]  /*b1d0*/  MOV R116, R16 ;  /* 0x0000001000747202 */ /* 0x004fe80000000f00 */
[----:B------:R-:W-:Y:S05]  /*b1e0*/  FMNMX.FTZ R6, R116, R0, !PT ;  /* 0x0000000074067209 */ /* 0x000fea0007810000 */
[----:B------:R-:W2:Y:S01]  /*b1f0*/  MUFU.TANH R114, R115 ;  /* 0x0000007300727308 */ /* 0x000ea20000002400 */
[----:B---3--:R-:W-:Y:S09]  /*b200*/  FMNMX.FTZ R2, R204, R2, !PT ;  /* 0x00000002cc027209 */ /* 0x008ff20007810000 */
[----:B------:R-:W3:Y:S01]  /*b210*/  MUFU.TANH R117, R117 ;  /* 0x0000007500757308 */ /* 0x000ee20000002400 */
[----:B-1----:R-:W-:Y:S04]  /*b220*/  FMNMX.FTZ R4, R113, R4, !PT ;  /* 0x0000000471047209 */ /* 0x002fe80007810000 */
[----:B------:R-:W-:Y:S05]  /*b230*/  FMNMX.FTZ R4, R105, R4, !PT ;  /* 0x0000000469047209 */ /* 0x000fea0007810000 */
[----:B------:R-:W1:Y:S01]  /*b240*/  MUFU.TANH R101, R101 ;  /* 0x0000006500657308 */ /* 0x000e620000002400 */
[----:B--2---:R-:W-:Y:S02]  /*b250*/  FMNMX.FTZ R0, R114, R2, !PT ;  /* 0x0000000272007209 */ /* 0x004fe40007810000 */
[----:B------:R-:W-:Y:S02]  /*b260*/  FMNMX.FTZ R2, R128, R5, !PT ;  /* 0x0000000580027209 */ /* 0x000fe40007810000 */
[----:B------:R-:W-:Y:S02]  /*b270*/  FMNMX.FTZ R0, R110, R0, !PT ;  /* 0x000000006e007209 */ /* 0x000fe40007810000 */
[----:B------:R-:W-:Y:S03]  /*b280*/  FMNMX.FTZ R5, R88, R6, !PT ;  /* 0x0000000658057209 */ /* 0x000fe60007810000 */
[----:B------:R-:W2:Y:S01]  /*b290*/  MUFU.TANH R212, R111 ;  /* 0x0000006f00d47308 */ /* 0x000ea20000002400 */
[----:B---3--:R-:W-:Y:S02]  /*b2a0*/  FMNMX.FTZ R4, R117, R4, !PT ;  /* 0x0000000475047209 */ /* 0x008fe40007810000 */
[----:B------:R-:W-:Y:S02]  /*b2b0*/  FMNMX.FTZ R2, R246, R2, !PT ;  /* 0x00000002f6027209 */ /* 0x000fe40007810000 */
[----:B------:R-:W-:Y:S02]  /*b2c0*/  FMNMX.FTZ R0, R108, R0, !PT ;  /* 0x000000006c007209 */ /* 0x000fe40007810000 */
[----:B------:R-:W-:Y:S03]  /*b2d0*/  FMNMX.FTZ R16, R126, R2, !PT ;  /* 0x000000027e107209 */ /* 0x000fe60007810000 */
[----:B------:R-:W-:Y:S01]  /*b2e0*/  MUFU.TANH R121, R121 ;  /* 0x0000007900797308 */ /* 0x000fe20000002400 */
[----:B-1----:R-:W-:Y:S09]  /*b2f0*/  FMNMX.FTZ R74, R101, R4, !PT ;  /* 0x00000004654a7209 */ /* 0x002ff20007810000 */
[----:B------:R-:W-:Y:S01]  /*b300*/  MUFU.TANH R205, R123 ;  /* 0x0000007b00cd7308 */ /* 0x000fe20000002400 */
[----:B--2---:R-:W-:Y:S09]  /*b310*/  FMNMX.FTZ R18, R212, R5, !PT ;  /* 0x00000005d4127209 */ /* 0x004ff20007810000 */
[----:B------:R-:W-:Y:S10]  /*b320*/  MUFU.TANH R124, R124 ;  /* 0x0000007c007c7308 */ /* 0x000ff40000002400 */
[----:B------:R-:W-:Y:S10]  /*b330*/  MUFU.TANH R125, R125 ;  /* 0x0000007d007d7308 */ /* 0x000ff40000002400 */
[----:B------:R-:W-:Y:S10]  /*b340*/  MUFU.TANH R71, R71 ;  /* 0x0000004700477308 */ /* 0x000ff40000002400 */
[----:B------:R-:W1:Y:S10]  /*b350*/  MUFU.TANH R103, R103 ;  /* 0x0000006700677308 */ /* 0x000e740000002400 */
[----:B------:R-:W2:Y:S10]  /*b360*/  MUFU.TANH R99, R99 ;  /* 0x0000006300637308 */ /* 0x000eb40000002400 */
[----:B------:R-:W3:Y:S01]  /*b370*/  MUFU.TANH R102, R102 ;  /* 0x0000006600667308 */ /* 0x000ee20000002400 */
[----:B-1----:R-:W-:Y:S02]  /*b380*/  FMNMX.FTZ R17, R103, R0, !PT ;  /* 0x0000000067117209 */ /* 0x002fe40007810000 */
[----:B--2---:R-:W-:Y:S01]  /*b390*/  FMNMX.FTZ R74, R99, R74, !PT ;  /* 0x0000004a634a7209 */ /* 0x004fe20007810000 */
[----:B------:R-:W-:Y:S06]  /*b3a0*/  @P0 BRA `(.L_x_28) ;  /* 0xffffffd400800947 */ /* 0x000fec000383ffff */
.L_x_27:
[----:B------:R-:W-:Y:S01]  /*b3b0*/  FMNMX.FTZ R0, R206, R18, !PT ;  /* 0x00000012ce007209 */ /* 0x000fe20007810000 */
[----:B----4-:R-:W-:Y:S01]  /*b3c0*/  SHFL.BFLY PT, R6, R74, 0x2, 0x1f ;  /* 0x0c401f004a067f89 */ /* 0x010fe200000e0000 */
[----:B------:R-:W-:Y:S02]  /*b3d0*/  FMNMX.FTZ R2, R121, R16, !PT ;  /* 0x0000001079027209 */ /* 0x000fe40007810000 */
[----:B------:R-:W-:Y:S05]  /*b3e0*/  FMNMX.FTZ R0, R205, R0, !PT ;  /* 0x00000000cd007209 */ /* 0x000fea0007810000 */
[----:B------:R-:W-:Y:S01]  /*b3f0*/  STL [R1+0x90], R240 ;  /* 0x000090f001007387 */ /* 0x000fe20000100800 */
[----:B------:R-:W-:Y:S02]  /*b400*/  FMNMX.FTZ R2, R124, R2, !PT ;  /* 0x000000027c027209 */ /* 0x000fe40007810000 */
[----:B------:R-:W-:Y:S01]  /*b410*/  FMNMX.FTZ R0, R71, R0, !PT ;  /* 0x0000000047007209 */ /* 0x000fe20007810000 */
[----:B------:R-:W-:Y:S01]  /*b420*/  STL [R1+0x8c], R239 ;  /* 0x00008cef01007387 */ /* 0x000fe20000100800 */
[----:B------:R-:W-:Y:S02]  /*b430*/  FMNMX.FTZ R4, R125, R2, !PT ;  /* 0x000000027d047209 */ /* 0x000fe40007810000 */
[----:B------:R-:W-:Y:S01]  /*b440*/  FMNMX.FTZ R0, R70, R0, !PT ;  /* 0x0000000046007209 */ /* 0x000fe20007810000 */
[----:B------:R-:W-:Y:S01]  /*b450*/  STL [R1+0x88], R238 ;  /* 0x000088ee01007387 */ /* 0x000fe20000100800 */
[----:B---3--:R-:W-:Y:S02]  /*b460*/  FMNMX.FTZ R5, R102, R17, !PT ;  /* 0x0000001166057209 */ /* 0x008fe40007810000 */
[----:B------:R-:W-:Y:S01]  /*b470*/  MOV R13, R40 ;  /* 0x00000028000d7202 */ /* 0x000fe20000000f00 */
[----:B------:R-:W-:Y:S08]  /*b480*/  SHFL.BFLY PT, R2, R0, 0x2, 0x1f ;  /* 0x0c401f0000027f89 */ /* 0x000ff000000e0000 */
[----:B------:R-:W-:Y:S08]  /*b490*/  SHFL.BFLY PT, R72, R4, 0x2, 0x1f ;  /* 0x0c401f0004487f89 */ /* 0x000ff000000e0000 */
        /* <DEDUP_REMOVED lines=10> */
[----:B------:R-:W1:Y:S01]  /*b540*/  SHFL.BFLY PT, R73, R5, 0x1, 0x1f ;  /* 0x0c201f0005497f89 */ /* 0x000e6200000e0000 */
[----:B------:R-:W-:Y:S07]  /*b550*/  FMNMX.FTZ R72, R4, R72, !PT ;  /* 0x0000004804487209 */ /* 0x000fee0007810000 */
[----:B------:R-:W2:Y:S08]  /*b560*/  SHFL.BFLY PT, R6, R74, 0x1, 0x1f ;  /* 0x0c201f004a067f89 */ /* 0x000eb000000e0000 */
[----:B------:R-:W3:Y:S08]  /*b570*/  SHFL.BFLY PT, R4, R2, 0x1, 0x1f ;  /* 0x0c201f0002047f89 */ /* 0x000ef000000e0000 */
[----:B------:R-:W4:Y:S08]  /*b580*/  SHFL.BFLY PT, R7, R72, 0x1, 0x1f ;  /* 0x0c201f0048077f89 */ /* 0x000f3000000e0000 */
[----:B------:R-:W-:Y:S04]  /*b590*/  STL [R1+0x6c], R231 ;  /* 0x00006ce701007387 */ /* 0x000fe80000100800 */
[----:B------:R-:W-:Y:S01]  /*b5a0*/  STL [R1+0x68], R230 ;  /* 0x000068e601007387 */ /* 0x000fe20000100800 */
[----:B-1----:R-:W-:Y:S03]  /*b5b0*/  FMNMX.FTZ R73, R5, R73, !PT ;  /* 0x0000004905497209 */ /* 0x002fe60007810000 */
[----:B------:R-:W-:Y:S01]  /*b5c0*/  STL [R1+0x64], R229 ;  /* 0x000064e501007387 */ /* 0x000fe20000100800 */
[----:B--2---:R-:W-:Y:S01]  /*b5d0*/  FMNMX.FTZ R74, R74, R6, !PT ;  /* 0x000000064a4a7209 */ /* 0x004fe20007810000 */
[----:B------:R-:W-:Y:S02]  /*b5e0*/  FMUL.FTZ R92, R73, UR4 ;  /* 0x00000004495c7c20 */ /* 0x000fe40008410000 */
[----:B------:R-:W-:Y:S01]  /*b5f0*/  STL [R1+0x60], R228 ;  /* 0x000060e401007387 */ /* 0x000fe20000100800 */
[C---:B------:R-:W-:Y:S01]  /*b600*/  FSETP.NEU.FTZ.AND P1, PT, R74.reuse, -INF , PT ;  /* 0xff8000004a00780b */ /* 0x040fe20003f3d000 */
[----:B------:R-:W-:Y:S01]  /*b610*/  FMUL.FTZ R75, R74, UR4 ;  /* 0x000000044a4b7c20 */ /* 0x000fe20008410000 */
[----:B---3--:R-:W-:Y:S01]  /*b620*/  FMNMX.FTZ R69, R2, R4, !PT ;  /* 0x0000000402457209 */ /* 0x008fe20007810000 */
[----:B------:R-:W-:Y:S01]  /*b630*/  FADD.FTZ R0, -R74, R3 ;  /* 0x000000034a007221 */ /* 0x000fe20000010100 */
[----:B----4-:R-:W-:Y:S01]  /*b640*/  FMNMX.FTZ R72, R72, R7, !PT ;  /* 0x0000000748487209 */ /* 0x010fe20007810000 */
[----:B------:R1:W-:Y:S01]  /*b650*/  STL [R1+0x5c], R227 ;  /* 0x00005ce301007387 */ /* 0x0003e20000100800 */
[----:B------:R-:W-:Y:S01]  /*b660*/  FSEL R75, R75, RZ, P1 ;  /* 0x000000ff4b4b7208 */ /* 0x000fe20000800000 */
[----:B------:R-:W-:Y:S01]  /*b670*/  FMUL.FTZ R104, R69, UR4 ;  /* 0x0000000445687c20 */ /* 0x000fe20008410000 */
[----:B------:R-:W-:Y:S01]  /*b680*/  FSETP.NEU.FTZ.AND P1, PT, R73, -INF , PT ;  /* 0xff8000004900780b */ /* 0x000fe20003f3d000 */
[----:B------:R-:W-:Y:S01]  /*b690*/  FMUL.FTZ R93, R72, UR4 ;  /* 0x00000004485d7c20 */ /* 0x000fe20008410000 */
[----:B------:R-:W-:Y:S01]  /*b6a0*/  FMUL.FTZ R3, R0, UR4 ;  /* 0x0000000400037c20 */ /* 0x000fe20008410000 */
[--C-:B------:R-:W-:Y:S01]  /*b6b0*/  FFMA.FTZ R4, R245, UR4, -R75.reuse ;  /* 0x00000004f5047c23 */ /* 0x100fe2000801084b */
[--C-:B------:R-:W-:Y:S01]  /*b6c0*/  FFMA.FTZ R95, R95, UR4, -R75.reuse ;  /* 0x000000045f5f7c23 */ /* 0x100fe2000801084b */
[----:B------:R-:W-:Y:S01]  /*b6d0*/  FSEL R92, R92, RZ, P1 ;  /* 0x000000ff5c5c7208 */ /* 0x000fe20000800000 */
[----:B------:R2:W3:Y:S01]  /*b6e0*/  MUFU.EX2 R68, R3 ;  /* 0x0000000300447308 */ /* 0x0004e20000000800 */
[----:B------:R-:W-:Y:S01]  /*b6f0*/  FSETP.NEU.FTZ.AND P1, PT, R72, -INF , PT ;  /* 0xff8000004800780b */ /* 0x000fe20003f3d000 */
[--C-:B------:R-:W-:Y:S01]  /*b700*/  FFMA.FTZ R12, R49, UR4, -R75.reuse ;  /* 0x00000004310c7c23 */ /* 0x100fe2000801084b */
[--C-:B------:R-:W-:Y:S01]  /*b710*/  FFMA.FTZ R7, R32, UR4, -R75.reuse ;  /* 0x0000000420077c23 */ /* 0x100fe2000801084b */
[----:B------:R-:W-:Y:S01]  /*b720*/  FFMA.FTZ R5, R216, UR4, -R92 ;  /* 0x00000004d8057c23 */ /* 0x000fe2000801085c */
[----:B------:R-:W-:Y:S01]  /*b730*/  FSEL R93, R93, RZ, P1 ;  /* 0x000000ff5d5d7208 */ /* 0x000fe20000800000 */
[--C-:B------:R-:W-:Y:S01]  /*b740*/  FFMA.FTZ R8, R223, UR4, -R75.reuse ;  /* 0x00000004df087c23 */ /* 0x100fe2000801084b */
[----:B------:R-:W-:Y:S03]  /*b750*/  FFMA.FTZ R9, R48, UR4, -R75 ;  /* 0x0000000430097c23 */ /* 0x000fe6000801084b */
[----:B------:R4:W-:Y:S01]  /*b760*/  MUFU.EX2 R112, R4 ;  /* 0x0000000400707308 */ /* 0x0009e20000000800 */
[----:B------:R-:W-:Y:S01]  /*b770*/  FSETP.NEU.FTZ.AND P1, PT, R69, -INF , PT ;  /* 0xff8000004500780b */ /* 0x000fe20003f3d000 */
[--C-:B------:R-:W-:Y:S01]  /*b780*/  FFMA.FTZ R6, R244, UR4, -R93.reuse ;  /* 0x00000004f4067c23 */ /* 0x100fe2000801085d */
[----:B------:R-:W-:Y:S01]  /*b790*/  FADD.FTZ R0, -R73, R132 ;  /* 0x0000008449007221 */ /* 0x000fe20000010100 */
[--C-:B------:R-:W-:Y:S01]  /*b7a0*/  FFMA.FTZ R120, R120, UR4, -R93.reuse ;  /* 0x0000000478787c23 */ /* 0x100fe2000801085d */
[----:B------:R-:W-:Y:S01]  /*b7b0*/  FSEL R104, R104, RZ, P1 ;  /* 0x000000ff68687208 */ /* 0x000fe20000800000 */
[--C-:B------:R-:W-:Y:S01]  /*b7c0*/  FFMA.FTZ R128, R128, UR4, -R93.reuse ;  /* 0x0000000480807c23 */ /* 0x100fe2000801085d */
[----:B------:R-:W-:Y:S03]  /*b7d0*/  FFMA.FTZ R126, R126, UR4, -R93 ;  /* 0x000000047e7e7c23 */ /* 0x000fe6000801085d */
[----:B------:R1:W-:Y:S01]  /*b7e0*/  MUFU.EX2 R32, R12 ;  /* 0x0000000c00207308 */ /* 0x0003e20000000800 */
[----:B--2---:R-:W-:Y:S01]  /*b7f0*/  FMUL.FTZ R3, R0, UR4 ;  /* 0x0000000400037c20 */ /* 0x004fe20008410000 */
[----:B------:R-:W-:Y:S01]  /*b800*/  FADD.FTZ R0, -R72, R133 ;  /* 0x0000008548007221 */ /* 0x000fe20000010100 */
[--C-:B------:R-:W-:Y:S01]  /*b810*/  FFMA.FTZ R121, R121, UR4, -R93.reuse ;  /* 0x0000000479797c23 */ /* 0x100fe2000801085d */
[--C-:B------:R-:W-:Y:S01]  /*b820*/  FFMA.FTZ R124, R124, UR4, -R93.reuse ;  /* 0x000000047c7c7c23 */ /* 0x100fe2000801085d */
[----:B------:R-:W-:Y:S01]  /*b830*/  FFMA.FTZ R125, R125, UR4, -R93 ;  /* 0x000000047d7d7c23 */ /* 0x000fe2000801085d */
[----:B------:R-:W-:Y:S01]  /*b840*/  FMUL.FTZ R2, R0, UR4 ;  /* 0x0000000400027c20 */ /* 0x000fe20008410000 */
[----:B------:R-:W-:Y:S03]  /*b850*/  FADD.FTZ R0, -R69, R134 ;  /* 0x0000008645007221 */ /* 0x000fe60000010100 */
[----:B------:R2:W-:Y:S01]  /*b860*/  MUFU.EX2 R207, R6 ;  /* 0x0000000600cf7308 */ /* 0x0005e20000000800 */
[--C-:B----4-:R-:W-:Y:S01]  /*b870*/  FFMA.FTZ R4, R77, UR4, -R75.reuse ;  /* 0x000000044d047c23 */ /* 0x110fe2000801084b */
[----:B---3--:R-:W-:Y:S01]  /*b880*/  FMUL.FTZ R17, R68, R145 ;  /* 0x0000009144117220 */ /* 0x008fe20000410000 */
[--C-:B------:R-:W-:Y:S01]  /*b890*/  FFMA.FTZ R94, R94, UR4, -R75.reuse ;  /* 0x000000045e5e7c23 */ /* 0x100fe2000801084b */
[--C-:B------:R-:W-:Y:S01]  /*b8a0*/  FFMA.FTZ R107, R107, UR4, -R92.reuse ;  /* 0x000000046b6b7c23 */ /* 0x100fe2000801085c */
[--C-:B------:R-:W-:Y:S01]  /*b8b0*/  FFMA.FTZ R109, R109, UR4, -R92.reuse ;  /* 0x000000046d6d7c23 */ /* 0x100fe2000801085c */
[--C-:B------:R-:W-:Y:S01]  /*b8c0*/  FFMA.FTZ R118, R118, UR4, -R92.reuse ;  /* 0x0000000476767c23 */ /* 0x100fe2000801085c */
[--C-:B------:R-:W-:Y:S03]  /*b8d0*/  FFMA.FTZ R200, R200, UR4, -R75.reuse ;  /* 0x00000004c8c87c23 */ /* 0x100fe6000801084b */
[----:B------:R3:W-:Y:S01]  /*b8e0*/  MUFU.EX2 R215, R4 ;  /* 0x0000000400d77308 */ /* 0x0007e20000000800 */
[--C-:B-1----:R-:W-:Y:S01]  /*b8f0*/  FFMA.FTZ R12, R50, UR4, -R92.reuse ;  /* 0x00000004320c7c23 */ /* 0x102fe2000801085c */
[----:B------:R-:W-:Y:S01]  /*b900*/  FFMA.FTZ R50, R47, UR4, -R92 ;  /* 0x000000042f327c23 */ /* 0x000fe2000801085c */
[----:B------:R-:W-:Y:S01]  /*b910*/  MOV R133, R64 ;  /* 0x0000004000857202 */ /* 0x000fe20000000f00 */
[--C-:B------:R-:W-:Y:S01]  /*b920*/  FFMA.FTZ R16, R20, UR4, -R104.reuse ;  /* 0x0000000414107c23 */ /* 0x100fe20008010868 */
[--C-:B------:R-:W-:Y:S01]  /*b930*/  FFMA.FTZ R20, R22, UR4, -R104.reuse ;  /* 0x0000000416147c23 */ /* 0x100fe20008010868 */
[C---:B------:R-:W-:Y:S01]  /*b940*/  FMUL.FTZ R48, R68.reuse, R176 ;  /* 0x000000b044307220 */ /* 0x040fe20000410000 */
[----:B------:R-:W-:Y:S03]  /*b950*/  FMUL.FTZ R49, R68, R177 ;  /* 0x000000b144317220 */ /* 0x000fe60000410000 */
[----:B------:R1:W-:Y:S01]  /*b960*/  MUFU.EX2 R134, R5 ;  /* 0x0000000500867308 */ /* 0x0003e20000000800 */
[----:B--2---:R-:W-:Y:S01]  /*b970*/  FFMA.FTZ R6, R33, UR4, -R75 ;  /* 0x0000000421067c23 */ /* 0x004fe2000801084b */
[----:B------:R-:W-:Y:S01]  /*b980*/  MOV R33, R43 ;  /* 0x0000002b00217202 */ /* 0x000fe20000000f00 */
[----:B------:R-:W-:Y:S01]  /*b990*/  FMUL.FTZ R0, R0, UR4 ;  /* 0x0000000400007c20 */ /* 0x000fe20008410000 */
[----:B------:R-:W-:Y:S06]  /*b9a0*/  FFMA.FTZ R62, R62, UR4, -R104 ;  /* 0x000000043e3e7c23 */ /* 0x000fec0008010868 */
[----:B------:R2:W-:Y:S01]  /*b9b0*/  MUFU.EX2 R97, R12 ;  /* 0x0000000c00617308 */ /* 0x0005e20000000800 */
[--C-:B---3--:R-:W-:Y:S09]  /*b9c0*/  FFMA.FTZ R4, R249, UR4, -R92.reuse ;  /* 0x00000004f9047c23 */ /* 0x108ff2000801085c */
[----:B------:R3:W-:Y:S01]  /*b9d0*/  MUFU.EX2 R111, R4 ;  /* 0x00000004006f7308 */ /* 0x0007e20000000800 */
[----:B-1----:R-:W-:Y:S09]  /*b9e0*/  FFMA.FTZ R5, R65, UR4, -R93 ;  /* 0x0000000441057c23 */ /* 0x002ff2000801085d */
[----:B------:R1:W-:Y:S01]  /*b9f0*/  MUFU.EX2 R223, R8 ;  /* 0x0000000800df7308 */ /* 0x0003e20000000800 */
[--C-:B--2---:R-:W-:Y:S09]  /*ba00*/  FFMA.FTZ R12, R51, UR4, -R92.reuse ;  /* 0x00000004330c7c23 */ /* 0x104ff2000801085c */
[----:B------:R-:W2:Y:S01]  /*ba10*/  MUFU.EX2 R0, R0 ;  /* 0x0000000000007308 */ /* 0x000ea20000000800 */
[--C-:B---3--:R-:W-:Y:S09]  /*ba20*/  FFMA.FTZ R4, R78, UR4, -R92.reuse ;  /* 0x000000044e047c23 */ /* 0x108ff2000801085c */
[----:B------:R3:W4:Y:S01]  /*ba30*/  MUFU.EX2 R245, R4 ;  /* 0x0000000400f57308 */ /* 0x0007220000000800 */
[--C-:B-1----:R-:W-:Y:S01]  /*ba40*/  FFMA.FTZ R8, R37, UR4, -R75.reuse ;  /* 0x0000000425087c23 */ /* 0x102fe2000801084b */
[----:B------:R-:W-:Y:S08]  /*ba50*/  FMUL.FTZ R37, R68, R169 ;  /* 0x000000a944257220 */ /* 0x000ff00000410000 */
[----:B------:R1:W-:Y:S01]  /*ba60*/  MUFU.EX2 R233, R6 ;  /* 0x0000000600e97308 */ /* 0x0003e20000000800 */
[C---:B--2---:R-:W-:Y:S01]  /*ba70*/  FMUL.FTZ R11, R0.reuse, R139 ;  /* 0x0000008b000b7220 */ /* 0x044fe20000410000 */
[----:B------:R-:W-:Y:S01]  /*ba80*/  MOV R139, R133 ;  /* 0x00000085008b7202 */ /* 0x000fe20000000f00 */
[C---:B------:R-:W-:Y:S01]  /*ba90*/  FMUL.FTZ R10, R0.reuse, R138 ;  /* 0x0000008a000a7220 */ /* 0x040fe20000410000 */
[C---:B------:R-:W-:Y:S01]  /*baa0*/  FMUL.FTZ R14, R0.reuse, R150 ;  /* 0x00000096000e7220 */ /* 0x040fe20000410000 */
[C---:B------:R-:W-:Y:S01]  /*bab0*/  FMUL.FTZ R15, R0.reuse, R151 ;  /* 0x00000097000f7220 */ /* 0x040fe20000410000 */
[----:B------:R-:W-:Y:S01]  /*bac0*/  MOV R138, R119 ;  /* 0x00000077008a7202 */ /* 0x000fe20000000f00 */
[----:B------:R-:W-:Y:S03]  /*bad0*/  FMUL.FTZ R47, R0, R183 ;  /* 0x000000b7002f7220 */ /* 0x000fe60000410000 */
[----:B------:R-:W2:Y:S01]  /*bae0*/  MUFU.EX2 R2, R2 ;  /* 0x0000000200027308 */ /* 0x000ea20000000800 */
[--C-:B---3--:R-:W-:Y:S01]  /*baf0*/  FFMA.FTZ R4, R220, UR4, -R75.reuse ;  /* 0x00000004dc047c23 */ /* 0x108fe2000801084b */
[----:B----4-:R-:W-:Y:S02]  /*bb00*/  F2FP.F16.F32.PACK_AB R77, R245, R111 ;  /* 0x0000006ff54d723e */ /* 0x010fe400000000ff */
[----:B------:R-:W-:Y:S01]  /*bb10*/  MOV R176, R138 ;  /* 0x0000008a00b07202 */ /* 0x000fe20000000f00 */
[--C-:B------:R-:W-:Y:S05]  /*bb20*/  FFMA.FTZ R138, R117, UR4, -R75.reuse ;  /* 0x00000004758a7c23 */ /* 0x100fea000801084b */
[----:B------:R3:W-:Y:S01]  /*bb30*/  MUFU.EX2 R220, R4 ;  /* 0x0000000400dc7308 */ /* 0x0007e20000000800 */
[--C-:B-1----:R-:W-:Y:S01]  /*bb40*/  FFMA.FTZ R6, R36, UR4, -R75.reuse ;  /* 0x0000000424067c23 */ /* 0x102fe2000801084b */
[--C-:B------:R-:W-:Y:S08]  /*bb50*/  FFMA.FTZ R36, R221, UR4, -R92.reuse ;  /* 0x00000004dd247c23 */ /* 0x100ff0000801085c */
[----:B------:R2:W-:Y:S10]  /*bb60*/  MUFU.EX2 R227, R8 ;  /* 0x0000000800e37308 */ /* 0x0005f40000000800 */
[----:B------:R-:W1:Y:S01]  /*bb70*/  MUFU.EX2 R3, R3 ;  /* 0x0000000300037308 */ /* 0x000e620000000800 */
[--C-:B---3--:R-:W-:Y:S09]  /*bb80*/  FFMA.FTZ R4, R209, UR4, -R75.reuse ;  /* 0x00000004d1047c23 */ /* 0x108ff2000801084b */
[----:B------:R3:W4:Y:S01]  /*bb90*/  MUFU.EX2 R123, R4 ;  /* 0x00000004007b7308 */ /* 0x0007220000000800 */
[----:B--2---:R-:W-:Y:S09]  /*bba0*/  FMUL.FTZ R8, R2, R136 ;  /* 0x0000008802087220 */ /* 0x004ff20000410000 */
[----:B------:R2:W-:Y:S01]  /*bbb0*/  MUFU.EX2 R237, R7 ;  /* 0x0000000700ed7308 */ /* 0x0005e20000000800 */
[C---:B-1----:R-:W-:Y:S01]  /*bbc0*/  FMUL.FTZ R22, R3.reuse, R154 ;  /* 0x0000009a03167220 */ /* 0x042fe20000410000 */
[----:B------:R-:W-:Y:S01]  /*bbd0*/  MOV R154, R81 ;  /* 0x00000051009a7202 */ /* 0x000fe20000000f00 */
[C---:B------:R-:W-:Y:S01]  /*bbe0*/  FMUL.FTZ R18, R3.reuse, R146 ;  /* 0x0000009203127220 */ /* 0x040fe20000410000 */
[----:B------:R-:W-:Y:S01]  /*bbf0*/  FMUL.FTZ R51, R3, R179 ;  /* 0x000000b303337220 */ /* 0x000fe20000410000 */
[----:B------:R-:W-:Y:S01]  /*bc00*/  MOV R179, R127 ;  /* 0x0000007f00b37202 */ /* 0x000fe20000000f00 */
[----:B------:R-:W-:Y:S04]  /*bc10*/  FFMA.FTZ R127, R201, UR4, -R75 ;  /* 0x00000004c97f7c23 */ /* 0x000fe8000801084b */
[----:B------:R1:W-:Y:S01]  /*bc20*/  MUFU.EX2 R230, R6 ;  /* 0x0000000600e67308 */ /* 0x0003e20000000800 */
[--C-:B---3--:R-:W-:Y:S01]  /*bc30*/  FFMA.FTZ R4, R219, UR4, -R92.reuse ;  /* 0x00000004db047c23 */ /* 0x108fe2000801085c */
[----:B----4-:R-:W-:Y:S08]  /*bc40*/  F2FP.F16.F32.PACK_AB R78, R123, R220 ;  /* 0x000000dc7b4e723e */ /* 0x010ff000000000ff */
[----:B------:R3:W4:Y:S01]  /*bc50*/  MUFU.EX2 R249, R4 ;  /* 0x0000000400f97308 */ /* 0x0007220000000800 */
[C---:B--2---:R-:W-:Y:S09]  /*bc60*/  FMUL.FTZ R7, R3.reuse, R143 ;  /* 0x0000008f03077220 */ /* 0x044ff20000410000 */
[----:B------:R2:W-:Y:S01]  /*bc70*/  MUFU.EX2 R219, R5 ;  /* 0x0000000500db7308 */ /* 0x0005e20000000800 */
[----:B-1----:R-:W-:Y:S09]  /*bc80*/  FMUL.FTZ R6, R3, R142 ;  /* 0x0000008e03067220 */ /* 0x002ff20000410000 */
[----:B------:R1:W-:Y:S01]  /*bc90*/  MUFU.EX2 R115, R9 ;  /* 0x0000000900737308 */ /* 0x0003e20000000800 */
[----:B---3--:R-:W-:Y:S01]  /*bca0*/  FFMA.FTZ R4, R76, UR4, -R93 ;  /* 0x000000044c047c23 */ /* 0x008fe2000801085d */
[----:B------:R-:W-:Y:S02]  /*bcb0*/  F2FP.F16.F32.PACK_AB R76, R215, R112 ;  /* 0x00000070d74c723e */ /* 0x000fe400000000ff */
[----:B----4-:R-:W-:Y:S06]  /*bcc0*/  F2FP.F16.F32.PACK_AB R79, R134, R249 ;  /* 0x000000f9864f723e */ /* 0x010fec00000000ff */
[----:B------:R3:W4:Y:S01]  /*bcd0*/  MUFU.EX2 R213, R4 ;  /* 0x0000000400d57308 */ /* 0x0007220000000800 */
[----:B--2---:R-:W-:Y:S09]  /*bce0*/  FFMA.FTZ R5, R222, UR4, -R92 ;  /* 0x00000004de057c23 */ /* 0x004ff2000801085c */
[----:B------:R2:W-:Y:S01]  /*bcf0*/  MUFU.EX2 R240, R5 ;  /* 0x0000000500f07308 */ /* 0x0005e20000000800 */
[----:B-1----:R-:W-:Y:S01]  /*bd00*/  FMUL.FTZ R9, R2, R137 ;  /* 0x0000008902097220 */ /* 0x002fe20000410000 */
[----:B------:R-:W-:Y:S04]  /*bd10*/  MOV R137, R83 ;  /* 0x0000005300897202 */ /* 0x000fe80000000f00 */
[----:B------:R-:W-:Y:S01]  /*bd20*/  MOV R177, R137 ;  /* 0x0000008900b17202 */ /* 0x000fe20000000f00 */
[----:B------:R-:W-:Y:S03]  /*bd30*/  FFMA.FTZ R137, R105, UR4, -R75 ;  /* 0x0000000469897c23 */ /* 0x000fe6000801084b */
[----:B------:R1:W-:Y:S01]  /*bd40*/  MUFU.EX2 R143, R16 ;  /* 0x00000010008f7308 */ /* 0x0003e20000000800 */
[----:B---3--:R-:W-:Y:S01]  /*bd50*/  FFMA.FTZ R4, R248, UR4, -R104 ;  /* 0x00000004f8047c23 */ /* 0x008fe20008010868 */
[----:B----4-:R-:W-:Y:S08]  /*bd60*/  F2FP.F16.F32.PACK_AB R64, R213, R207 ;  /* 0x000000cfd540723e */ /* 0x010ff000000000ff */
[----:B------:R3:W-:Y:S01]  /*bd70*/  MUFU.EX2 R209, R4 ;  /* 0x0000000400d17308 */ /* 0x0007e20000000800 */
[--C-:B--2---:R-:W-:Y:S01]  /*bd80*/  FFMA.FTZ R5, R28, UR4, -R93.reuse ;  /* 0x000000041c057c23 */ /* 0x104fe2000801085d */
[--C-:B------:R-:W-:Y:S01]  /*bd90*/  FFMA.FTZ R28, R44, UR4, -R93.reuse ;  /* 0x000000042c1c7c23 */ /* 0x100fe2000801085d */
[----:B------:R-:W-:Y:S07]  /*bda0*/  FFMA.FTZ R44, R217, UR4, -R92 ;  /* 0x00000004d92c7c23 */ /* 0x000fee000801085c */
[----:B------:R2:W-:Y:S01]  /*bdb0*/  MUFU.EX2 R235, R5 ;  /* 0x0000000500eb7308 */ /* 0x0005e20000000800 */
[C---:B-1----:R-:W-:Y:S01]  /*bdc0*/  FMUL.FTZ R16, R68.reuse, R144 ;  /* 0x0000009044107220 */ /* 0x042fe20000410000 */
[----:B------:R-:W-:Y:S08]  /*bdd0*/  MOV R144, R53 ;  /* 0x0000003500907202 */ /* 0x000ff00000000f00 */
[----:B------:R1:W-:Y:S01]  /*bde0*/  MUFU.EX2 R142, R20 ;  /* 0x00000014008e7308 */ /* 0x0003e20000000800 */
[--C-:B---3--:R-:W-:Y:S09]  /*bdf0*/  FFMA.FTZ R4, R67, UR4, -R104.reuse ;  /* 0x0000000443047c23 */ /* 0x108ff20008010868 */
[----:B------:R3:W4:Y:S01]  /*be00*/  MUFU.EX2 R214, R4 ;  /* 0x0000000400d67308 */ /* 0x0007220000000800 */
[C---:B--2---:R-:W-:Y:S09]  /*be10*/  FMUL.FTZ R5, R68.reuse, R141 ;  /* 0x0000008d44057220 */ /* 0x044ff20000410000 */
[----:B------:R2:W-:Y:S01]  /*be20*/  MUFU.EX2 R141, R28 ;  /* 0x0000001c008d7308 */ /* 0x0005e20000000800 */
[C---:B-1----:R-:W-:Y:S01]  /*be30*/  FMUL.FTZ R20, R68.reuse, R152 ;  /* 0x0000009844147220 */ /* 0x042fe20000410000 */
[----:B------:R-:W-:Y:S01]  /*be40*/  MOV R152, R33 ;  /* 0x0000002100987202 */ /* 0x000fe20000000f00 */
[----:B------:R-:W-:Y:S07]  /*be50*/  FMUL.FTZ R33, R68, R161 ;  /* 0x000000a144217220 */ /* 0x000fee0000410000 */
[----:B------:R1:W-:Y:S01]  /*be60*/  MUFU.EX2 R150, R36 ;  /* 0x0000002400967308 */ /* 0x0003e20000000800 */
[--C-:B---3--:R-:W-:Y:S01]  /*be70*/  FFMA.FTZ R4, R252, UR4, -R93.reuse ;  /* 0x00000004fc047c23 */ /* 0x108fe2000801085d */
[----:B----4-:R-:W-:Y:S08]  /*be80*/  F2FP.F16.F32.PACK_AB R65, R214, R209 ;  /* 0x000000d1d641723e */ /* 0x010ff000000000ff */
[----:B------:R3:W4:Y:S01]  /*be90*/  MUFU.EX2 R248, R4 ;  /* 0x0000000400f87308 */ /* 0x0007220000000800 */
[----:B--2---:R-:W-:Y:S09]  /*bea0*/  FFMA.FTZ R28, R242, UR4, -R93 ;  /* 0x00000004f21c7c23 */ /* 0x004ff2000801085d */
[----:B------:R2:W-:Y:S01]  /*beb0*/  MUFU.EX2 R133, R28 ;  /* 0x0000001c00857308 */ /* 0x0005e20000000800 */
[----:B-1----:R-:W-:Y:S09]  /*bec0*/  FMUL.FTZ R36, R68, R168 ;  /* 0x000000a844247220 */ /* 0x002ff20000410000 */
[----:B------:R1:W-:Y:S01]  /*bed0*/  MUFU.EX2 R221, R50 ;  /* 0x0000003200dd7308 */ /* 0x0003e20000000800 */
[--C-:B---3--:R-:W-:Y:S01]  /*bee0*/  FFMA.FTZ R4, R66, UR4, -R104.reuse ;  /* 0x0000000442047c23 */ /* 0x108fe20008010868 */
[----:B----4-:R-:W-:Y:S08]  /*bef0*/  F2FP.F16.F32.PACK_AB R66, R248, R219 ;  /* 0x000000dbf842723e */ /* 0x010ff000000000ff */
[----:B------:R3:W-:Y:S01]  /*bf00*/  MUFU.EX2 R216, R4 ;  /* 0x0000000400d87308 */ /* 0x0007e20000000800 */
[--C-:B--2---:R-:W-:Y:S09]  /*bf10*/  FFMA.FTZ R28, R250, UR4, -R104.reuse ;  /* 0x00000004fa1c7c23 */ /* 0x104ff20008010868 */
[----:B------:R2:W-:Y:S01]  /*bf20*/  MUFU.EX2 R250, R44 ;  /* 0x0000002c00fa7308 */ /* 0x0005e20000000800 */
[----:B-1----:R-:W-:Y:S01]  /*bf30*/  FMUL.FTZ R50, R3, R178 ;  /* 0x000000b203327220 */ /* 0x002fe20000410000 */
[----:B------:R-:W-:Y:S01]  /*bf40*/  MOV R178, R131 ;  /* 0x0000008300b27202 */ /* 0x000fe20000000f00 */
[--C-:B------:R-:W-:Y:S07]  /*bf50*/  FFMA.FTZ R131, R113, UR4, -R75.reuse ;  /* 0x0000000471837c23 */ /* 0x100fee000801084b */
[----:B------:R-:W-:Y:S01]  /*bf60*/  MUFU.EX2 R127, R127 ;  /* 0x0000007f007f7308 */ /* 0x000fe20000000800 */
[----:B---3--:R-:W-:Y:S09]  /*bf70*/  FFMA.FTZ R4, R251, UR4, -R104 ;  /* 0x00000004fb047c23 */ /* 0x008ff20008010868 */
[----:B------:R1:W3:Y:S01]  /*bf80*/  MUFU.EX2 R244, R4 ;  /* 0x0000000400f47308 */ /* 0x0002e20000000800 */
[--C-:B--2---:R-:W-:Y:S01]  /*bf90*/  FFMA.FTZ R44, R45, UR4, -R75.reuse ;  /* 0x000000042d2c7c23 */ /* 0x104fe2000801084b */
[----:B------:R-:W-:Y:S08]  /*bfa0*/  FMUL.FTZ R45, R2, R181 ;  /* 0x000000b5022d7220 */ /* 0x000ff00000410000 */
[----:B------:R-:W-:Y:S10]  /*bfb0*/  MUFU.EX2 R200, R200 ;  /* 0x000000c800c87308 */ /* 0x000ff40000000800 */
[----:B------:R-:W-:Y:S01]  /*bfc0*/  MUFU.EX2 R118, R118 ;  /* 0x0000007600767308 */ /* 0x000fe20000000800 */
[----:B-1----:R-:W-:Y:S01]  /*bfd0*/  FFMA.FTZ R4, R218, UR4, -R75 ;  /* 0x00000004da047c23 */ /* 0x002fe2000801084b */
[----:B---3--:R-:W-:Y:S08]  /*bfe0*/  F2FP.F16.F32.PACK_AB R67, R244, R216 ;  /* 0x000000d8f443723e */ /* 0x008ff000000000ff */
[----:B------:R1:W-:Y:S10]  /*bff0*/  MUFU.EX2 R239, R4 ;  /* 0x0000000400ef7308 */ /* 0x0003f40000000800 */
[----:B------:R-:W-:Y:S10]  /*c000*/  MUFU.EX2 R131, R131 ;  /* 0x0000008300837308 */ /* 0x000ff40000000800 */
[----:B------:R-:W-:Y:S01]  /*c010*/  MUFU.EX2 R120, R120 ;  /* 0x0000007800787308 */ /* 0x000fe20000000800 */
[--C-:B-1----:R-:W-:Y:S09]  /*c020*/  FFMA.FTZ R4, R23, UR4, -R92.reuse ;  /* 0x0000000417047c23 */ /* 0x102ff2000801085c */
[----:B------:R1:W-:Y:S10]  /*c030*/  MUFU.EX2 R238, R4 ;  /* 0x0000000400ee7308 */ /* 0x0003f40000000800 */
[----:B------:R2:W3:Y:S10]  /*c040*/  MUFU.EX2 R23, R12 ;  /* 0x0000000c00177308 */ /* 0x0004f40000000800 */
[----:B------:R-:W-:Y:S01]  /*c050*/  MUFU.EX2 R128, R128 ;  /* 0x0000008000807308 */ /* 0x000fe20000000800 */
[--C-:B-1----:R-:W-:Y:S01]  /*c060*/  FFMA.FTZ R4, R34, UR4, -R92.reuse ;  /* 0x0000000422047c23 */ /* 0x102fe2000801085c */
[----:B------:R-:W-:Y:S08]  /*c070*/  MOV R34, R42 ;  /* 0x0000002a00227202 */ /* 0x000ff00000000f00 */
[----:B------:R1:W-:Y:S01]  /*c080*/  MUFU.EX2 R236, R4 ;  /* 0x0000000400ec7308 */ /* 0x0003e20000000800 */
[----:B--2---:R-:W-:Y:S01]  /*c090*/  FFMA.FTZ R12, R21, UR4, -R93 ;  /* 0x00000004150c7c23 */ /* 0x004fe2000801085d */
[----:B------:R-:W-:Y:S01]  /*c0a0*/  FMUL.FTZ R21, R68, R153 ;  /* 0x0000009944157220 */ /* 0x000fe20000410000 */
[----:B---3--:R-:W-:Y:S01]  /*c0b0*/  MOV R153, R23 ;  /* 0x0000001700997202 */ /* 0x008fe20000000f00 */
[----:B------:R-:W-:Y:S01]  /*c0c0*/  FMUL.FTZ R23, R3, R155 ;  /* 0x0000009b03177220 */ /* 0x000fe20000410000 */
[----:B------:R-:W-:Y:S01]  /*c0d0*/  MOV R155, R32 ;  /* 0x00000020009b7202 */ /* 0x000fe20000000f00 */
[----:B------:R-:W-:Y:S01]  /*c0e0*/  FFMA.FTZ R32, R46, UR4, -R75 ;  /* 0x000000042e207c23 */ /* 0x000fe2000801084b */
[----:B------:R-:W-:Y:S03]  /*c0f0*/  FMUL.FTZ R46, R0, R182 ;  /* 0x000000b6002e7220 */ /* 0x000fe60000410000 */
[----:B------:R2:W-:Y:S10]  /*c100*/  MUFU.EX2 R228, R12 ;  /* 0x0000000c00e47308 */ /* 0x0005f40000000800 */
[----:B------:R3:W-:Y:S01]  /*c110*/  MUFU.EX2 R119, R32 ;  /* 0x0000002000777308 */ /* 0x0007e20000000800 */
[----:B-1----:R-:W-:Y:S01]  /*c120*/  FFMA.FTZ R4, R35, UR4, -R92 ;  /* 0x0000000423047c23 */ /* 0x002fe2000801085c */
[----:B------:R-:W-:Y:S02]  /*c130*/  MOV R35, R41 ;  /* 0x0000002900237202 */ /* 0x000fe40000000f00 */
[----:B------:R-:W-:Y:S02]  /*c140*/  LDSM.16.MT88.4 R40, [R226+0x8000] ;  /* 0x00800000e228783b */ /* 0x000fe40000004200 */
[----:B------:R-:W-:Y:S01]  /*c150*/  MOV R146, R35 ;  /* 0x0000002300927202 */ /* 0x000fe20000000f00 */
[----:B------:R-:W-:Y:S03]  /*c160*/  FMUL.FTZ R35, R3, R163 ;  /* 0x000000a303237220 */ /* 0x000fe60000410000 */
[----:B------:R1:W-:Y:S01]  /*c170*/  MUFU.EX2 R232, R4 ;  /* 0x0000000400e87308 */ /* 0x0003e20000000800 */
[--C-:B--2---:R-:W-:Y:S01]  /*c180*/  FFMA.FTZ R12, R19, UR4, -R93.reuse ;  /* 0x00000004130c7c23 */ /* 0x104fe2000801085d */
[C---:B------:R-:W-:Y:S01]  /*c190*/  FMUL.FTZ R19, R3.reuse, R147 ;  /* 0x0000009303137220 */ /* 0x040fe20000410000 */
[----:B------:R-:W-:Y:S01]  /*c1a0*/  MOV R147, R34 ;  /* 0x0000002200937202 */ /* 0x000fe20000000f00 */
[----:B------:R-:W-:Y:S06]  /*c1b0*/  FMUL.FTZ R34, R3, R162 ;  /* 0x000000a203227220 */ /* 0x000fec0000410000 */
[----:B------:R2:W-:Y:S01]  /*c1c0*/  MUFU.EX2 R136, R12 ;  /* 0x0000000c00887308 */ /* 0x0005e20000000800 */
[----:B---3--:R-:W-:Y:S01]  /*c1d0*/  FMUL.FTZ R32, R68, R160 ;  /* 0x000000a044207220 */ /* 0x008fe20000410000 */
[--C-:B-1----:R-:W-:Y:S08]  /*c1e0*/  FFMA.FTZ R4, R24, UR4, -R93.reuse ;  /* 0x0000000418047c23 */ /* 0x102ff0000801085d */
[----:B------:R1:W-:Y:S01]  /*c1f0*/  MUFU.EX2 R222, R4 ;  /* 0x0000000400de7308 */ /* 0x0003e20000000800 */
[C---:B--2---:R-:W-:Y:S01]  /*c200*/  FMUL.FTZ R12, R2.reuse, R148 ;  /* 0x00000094020c7220 */ /* 0x044fe20000410000 */
[----:B------:R-:W-:Y:S01]  /*c210*/  MOV R148, R13 ;  /* 0x0000000d00947202 */ /* 0x000fe20000000f00 */
[----:B------:R-:W-:Y:S01]  /*c220*/  FMUL.FTZ R13, R2, R149 ;  /* 0x00000095020d7220 */ /* 0x000fe20000410000 */
[----:B------:R-:W-:Y:S01]  /*c230*/  MOV R149, R52 ;  /* 0x0000003400957202 */ /* 0x000fe20000000f00 */
[--C-:B-1----:R-:W-:Y:S05]  /*c240*/  FFMA.FTZ R4, R25, UR4, -R93.reuse ;  /* 0x0000000419047c23 */ /* 0x102fea000801085d */
[----:B------:R1:W-:Y:S02]  /*c250*/  MUFU.EX2 R251, R4 ;  /* 0x0000000400fb7308 */ /* 0x0003e40000000800 */
[--C-:B-1----:R-:W-:Y:S08]  /*c260*/  FFMA.FTZ R4, R26, UR4, -R104.reuse ;  /* 0x000000041a047c23 */ /* 0x102ff00008010868 */
[----:B------:R1:W-:Y:S02]  /*c270*/  MUFU.EX2 R218, R4 ;  /* 0x0000000400da7308 */ /* 0x0003e40000000800 */
[--C-:B-1----:R-:W-:Y:S02]  /*c280*/  FFMA.FTZ R4, R27, UR4, -R104.reuse ;  /* 0x000000041b047c23 */ /* 0x102fe40008010868 */
[----:B------:R-:W1:Y:S06]  /*c290*/  LDSM.16.MT88.4 R24, [R135+0x8000] ;  /* 0x008000008718783b */ /* 0x000e6c0000004200 */
[----:B------:R2:W-:Y:S02]  /*c2a0*/  MUFU.EX2 R252, R4 ;  /* 0x0000000400fc7308 */ /* 0x0005e40000000800 */
[----:B--2---:R-:W-:Y:S01]  /*c2b0*/  FFMA.FTZ R4, R29, UR4, -R93 ;  /* 0x000000041d047c23 */ /* 0x004fe2000801085d */
[----:B------:R-:W-:Y:S07]  /*c2c0*/  FMUL.FTZ R29, R2, R165 ;  /* 0x000000a5021d7220 */ /* 0x000fee0000410000 */
[----:B------:R2:W-:Y:S02]  /*c2d0*/  MUFU.EX2 R231, R4 ;  /* 0x0000000400e77308 */ /* 0x0005e40000000800 */
[--C-:B--2---:R-:W-:Y:S01]  /*c2e0*/  FFMA.FTZ R4, R30, UR4, -R104.reuse ;  /* 0x000000041e047c23 */ /* 0x104fe20008010868 */
[C---:B------:R-:W-:Y:S07]  /*c2f0*/  FMUL.FTZ R30, R0.reuse, R166 ;  /* 0x000000a6001e7220 */ /* 0x040fee0000410000 */
[----:B------:R2:W-:Y:S02]  /*c300*/  MUFU.EX2 R234, R4 ;  /* 0x0000000400ea7308 */ /* 0x0005e40000000800 */
[----:B--2---:R-:W-:Y:S01]  /*c310*/  FFMA.FTZ R4, R31, UR4, -R104 ;  /* 0x000000041f047c23 */ /* 0x004fe20008010868 */
[----:B------:R-:W-:Y:S07]  /*c320*/  FMUL.FTZ R31, R0, R167 ;  /* 0x000000a7001f7220 */ /* 0x000fee0000410000 */
[----:B------:R2:W3:Y:S02]  /*c330*/  MUFU.EX2 R132, R4 ;  /* 0x0000000400847308 */ /* 0x0004e40000000800 */
[--C-:B--2---:R-:W-:Y:S01]  /*c340*/  FFMA.FTZ R4, R38, UR4, -R92.reuse ;  /* 0x0000000426047c23 */ /* 0x104fe2000801085c */
[----:B---3--:R-:W-:Y:S01]  /*c350*/  MOV R145, R132 ;  /* 0x0000008400917202 */ /* 0x008fe20000000f00 */
[----:B------:R-:W-:Y:S06]  /*c360*/  FMUL.FTZ R38, R3, R170 ;  /* 0x000000aa03267220 */ /* 0x000fec0000410000 */
[----:B------:R2:W-:Y:S02]  /*c370*/  MUFU.EX2 R229, R4 ;  /* 0x0000000400e57308 */ /* 0x0005e40000000800 */
[----:B--2---:R-:W-:Y:S01]  /*c380*/  FFMA.FTZ R4, R39, UR4, -R92 ;  /* 0x0000000427047c23 */ /* 0x004fe2000801085c */
[----:B------:R-:W-:Y:S07]  /*c390*/  FMUL.FTZ R39, R3, R171 ;  /* 0x000000ab03277220 */ /* 0x000fee0000410000 */
[----:B------:R2:W3:Y:S02]  /*c3a0*/  MUFU.EX2 R100, R4 ;  /* 0x0000000400647308 */ /* 0x0004e40000000800 */
[----:B--2---:R-:W-:Y:S08]  /*c3b0*/  FMUL.FTZ R4, R68, R140 ;  /* 0x0000008c44047220 */ /* 0x004ff00000410000 */
[----:B------:R2:W-:Y:S01]  /*c3c0*/  MUFU.EX2 R140, R28 ;  /* 0x0000001c008c7308 */ /* 0x0005e20000000800 */
[-C--:B-1----:R-:W-:Y:S06]  /*c3d0*/  HMMA.16816.F32 R4, R76, R24.reuse, R4 ;  /* 0x000000184c04723c */ /* 0x082fec0000001804 */
[C---:B------:R-:W-:Y:S06]  /*c3e0*/  HMMA.16816.F32 R8, R64.reuse, R24, R8 ;  /* 0x000000184008723c */ /* 0x040fec0000001808 */
[-C--:B------:R-:W-:Y:S05]  /*c3f0*/  HMMA.16816.F32 R12, R64, R26.reuse, R12 ;  /* 0x0000001a400c723c */ /* 0x080fea000000180c */
[----:B--2---:R-:W-:Y:S01]  /*c400*/  FFMA.FTZ R28, R247, UR4, -R104 ;  /* 0x00000004f71c7c23 */ /* 0x004fe20008010868 */
[C---:B------:R-:W-:Y:S01]  /*c410*/  HMMA.16816.F32 R16, R76.reuse, R26, R16 ;  /* 0x0000001a4c10723c */ /* 0x040fe20000001810 */
[----:B------:R1:W-:Y:S04]  /*c420*/  MUFU.EX2 R247, R44 ;  /* 0x0000002c00f77308 */ /* 0x0003e80000000800 */
[----:B------:R-:W-:Y:S01]  /*c430*/  FMUL.FTZ R24, R2, R156 ;  /* 0x0000009c02187220 */ /* 0x000fe20000410000 */
[-C--:B------:R-:W-:Y:S05]  /*c440*/  HMMA.16816.F32 R20, R76, R40.reuse, R20 ;  /* 0x000000284c14723c */ /* 0x080fea0000001814 */
[----:B------:R2:W4:Y:S01]  /*c450*/  MUFU.EX2 R132, R28 ;  /* 0x0000001c00847308 */ /* 0x0005220000000800 */
[C---:B------:R-:W-:Y:S01]  /*c460*/  FMUL.FTZ R26, R0.reuse, R158 ;  /* 0x0000009e001a7220 */ /* 0x040fe20000410000 */
[----:B------:R-:W-:Y:S01]  /*c470*/  FMUL.FTZ R27, R0, R159 ;  /* 0x0000009f001b7220 */ /* 0x000fe20000410000 */
[----:B------:R-:W-:Y:S03]  /*c480*/  MOV R158, R55 ;  /* 0x00000037009e7202 */ /* 0x000fe60000000f00 */
[----:B------:R-:W-:Y:S01]  /*c490*/  FMUL.FTZ R25, R2, R157 ;  /* 0x0000009d02197220 */ /* 0x000fe20000410000 */
[----:B------:R-:W-:Y:S01]  /*c4a0*/  MOV R159, R54 ;  /* 0x00000036009f7202 */ /* 0x000fe20000000f00 */
[--C-:B-1----:R-:W-:Y:S01]  /*c4b0*/  FFMA.FTZ R44, R56, UR4, -R75.reuse ;  /* 0x00000004382c7c23 */ /* 0x102fe2000801084b */
[----:B------:R-:W1:Y:S01]  /*c4c0*/  LDSM.16.MT88.4 R52, [R224+0x8000] ;  /* 0x00800000e034783b */ /* 0x000e620000004200 */
[----:B------:R-:W-:Y:S03]  /*c4d0*/  MOV R156, R82 ;  /* 0x00000052009c7202 */ /* 0x000fe60000000f00 */
[C---:B------:R-:W-:Y:S01]  /*c4e0*/  HMMA.16816.F32 R24, R64.reuse, R40, R24 ;  /* 0x000000284018723c */ /* 0x040fe20000001818 */
[----:B------:R3:W-:Y:S03]  /*c4f0*/  MUFU.EX2 R242, R44 ;  /* 0x0000002c00f27308 */ /* 0x0007e60000000800 */
[----:B------:R-:W-:Y:S01]  /*c500*/  MOV R157, R80 ;  /* 0x00000050009d7202 */ /* 0x000fe20000000f00 */
[----:B--2---:R-:W-:Y:S01]  /*c510*/  FFMA.FTZ R28, R211, UR4, -R75 ;  /* 0x00000004d31c7c23 */ /* 0x004fe2000801084b */
[----:B------:R-:W2:Y:S01]  /*c520*/  LDSM.16.MT88.4 R80, [R225+0x8000] ;  /* 0x00800000e150783b */ /* 0x000ea20000004200 */
[C---:B------:R-:W-:Y:S01]  /*c530*/  FMUL.FTZ R40, R2.reuse, R172 ;  /* 0x000000ac02287220 */ /* 0x040fe20000410000 */
[----:B------:R-:W-:Y:S03]  /*c540*/  FMUL.FTZ R41, R2, R173 ;  /* 0x000000ad02297220 */ /* 0x000fe60000410000 */
[----:B------:R4:W-:Y:S01]  /*c550*/  MUFU.EX2 R151, R28 ;  /* 0x0000001c00977308 */ /* 0x0009e20000000800 */
[--C-:B------:R-:W-:Y:S01]  /*c560*/  FFMA.FTZ R56, R58, UR4, -R93.reuse ;  /* 0x000000043a387c23 */ /* 0x100fe2000801085d */
[----:B------:R-:W-:Y:S01]  /*c570*/  MOV R165, R156 ;  /* 0x0000009c00a57202 */ /* 0x000fe20000000f00 */
[----:B------:R-:W-:Y:S01]  /*c580*/  FMUL.FTZ R58, R0, R186 ;  /* 0x000000ba003a7220 */ /* 0x000fe20000410000 */
[----:B------:R-:W-:Y:S02]  /*c590*/  MOV R156, R146 ;  /* 0x00000092009c7202 */ /* 0x000fe40000000f00 */
[----:B------:R-:W-:Y:S04]  /*c5a0*/  MOV R146, R59 ;  /* 0x0000003b00927202 */ /* 0x000fe80000000f00 */
[----:B------:R1:W-:Y:S01]  /*c5b0*/  MUFU.EX2 R211, R56 ;  /* 0x0000003800d37308 */ /* 0x0003e20000000800 */
[----:B---3--:R-:W-:Y:S01]  /*c5c0*/  FFMA.FTZ R44, R57, UR4, -R92 ;  /* 0x00000004392c7c23 */ /* 0x008fe2000801085c */
[----:B------:R-:W-:Y:S01]  /*c5d0*/  FMUL.FTZ R57, R2, R185 ;  /* 0x000000b902397220 */ /* 0x000fe20000410000 */
[----:B------:R-:W-:Y:S01]  /*c5e0*/  FMUL.FTZ R59, R0, R187 ;  /* 0x000000bb003b7220 */ /* 0x000fe20000410000 */
[----:B------:R-:W-:Y:S02]  /*c5f0*/  MOV R160, R159 ;  /* 0x0000009f00a07202 */ /* 0x000fe40000000f00 */
[----:B------:R-:W-:Y:S04]  /*c600*/  MOV R167, R158 ;  /* 0x0000009e00a77202 */ /* 0x000fe80000000f00 */
[----:B------:R3:W-:Y:S01]  /*c610*/  MUFU.EX2 R217, R44 ;  /* 0x0000002c00d97308 */ /* 0x0007e20000000800 */
[C---:B----4-:R-:W-:Y:S01]  /*c620*/  FMUL.FTZ R28, R2.reuse, R164 ;  /* 0x000000a4021c7220 */ /* 0x050fe20000410000 */
[----:B------:R-:W-:Y:S02]  /*c630*/  MOV R159, R152 ;  /* 0x00000098009f7202 */ /* 0x000fe40000000f00 */
[----:B------:R-:W-:Y:S01]  /*c640*/  MOV R152, R61 ;  /* 0x0000003d00987202 */ /* 0x000fe20000000f00 */
[C---:B------:R-:W-:Y:S01]  /*c650*/  FMUL.FTZ R61, R2.reuse, R193 ;  /* 0x000000c1023d7220 */ /* 0x040fe20000410000 */
[----:B------:R-:W-:Y:S02]  /*c660*/  MOV R172, R167 ;  /* 0x000000a700ac7202 */ /* 0x000fe40000000f00 */
[-C--:B------:R-:W-:Y:S02]  /*c670*/  HMMA.16816.F32 R28, R64, R42.reuse, R28 ;  /* 0x0000002a401c723c */ /* 0x080fe4000000181c */
[----:B------:R4:W-:Y:S01]  /*c680*/  MUFU.EX2 R186, R109 ;  /* 0x0000006d00ba7308 */ /* 0x0009e20000000800 */
[----:B------:R-:W-:Y:S01]  /*c690*/  MOV R167, R152 ;  /* 0x0000009800a77202 */ /* 0x000fe20000000f00 */
[----:B-1----:R-:W-:Y:S01]  /*c6a0*/  FMUL.FTZ R56, R2, R184 ;  /* 0x000000b802387220 */ /* 0x002fe20000410000 */
[----:B------:R-:W-:Y:S01]  /*c6b0*/  MOV R152, R84 ;  /* 0x0000005400987202 */ /* 0x000fe20000000f00 */
[C---:B------:R-:W-:Y:S05]  /*c6c0*/  HMMA.16816.F32 R32, R76.reuse, R42, R32 ;  /* 0x0000002a4c20723c */ /* 0x040fea0000001820 */
[----:B------:R-:W-:Y:S01]  /*c6d0*/  MOV R162, R156 ;  /* 0x0000009c00a27202 */ /* 0x000fe20000000f00 */
[-C--:B------:R-:W-:Y:S05]  /*c6e0*/  HMMA.16816.F32 R36, R76, R52.reuse, R36 ;  /* 0x000000344c24723c */ /* 0x080fea0000001824 */
[C---:B------:R-:W-:Y:S01]  /*c6f0*/  FMUL.FTZ R42, R0.reuse, R174 ;  /* 0x000000ae002a7220 */ /* 0x040fe20000410000 */
[----:B------:R-:W-:Y:S01]  /*c700*/  FMUL.FTZ R43, R0, R175 ;  /* 0x000000af002b7220 */ /* 0x000fe20000410000 */
[----:B------:R-:W-:Y:S01]  /*c710*/  MOV R156, R85 ;  /* 0x00000055009c7202 */ /* 0x000fe20000000f00 */
[----:B---3--:R-:W-:Y:S03]  /*c720*/  FMUL.FTZ R44, R2, R180 ;  /* 0x000000b4022c7220 */ /* 0x008fe60000410000 */
[----:B------:R-:W-:Y:S01]  /*c730*/  MOV R169, R159 ;  /* 0x0000009f00a97202 */ /* 0x000fe20000000f00 */
[--C-:B----4-:R-:W-:Y:S01]  /*c740*/  FFMA.FTZ R109, R205, UR4, -R104.reuse ;  /* 0x00000004cd6d7c23 */ /* 0x110fe20008010868 */
[C---:B------:R-:W-:Y:S04]  /*c750*/  HMMA.16816.F32 R40, R64.reuse, R52, R40 ;  /* 0x000000344028723c */ /* 0x040fe80000001828 */
[----:B------:R-:W-:Y:S01]  /*c760*/  MOV R159, R89 ;  /* 0x00000059009f7202 */ /* 0x000fe20000000f00 */
[----:B------:R-:W-:Y:S01]  /*c770*/  MUFU.EX2 R109, R109 ;  /* 0x0000006d006d7308 */ /* 0x000fe20000000800 */
[-C--:B------:R-:W-:Y:S05]  /*c780*/  HMMA.16816.F32 R44, R64, R54.reuse, R44 ;  /* 0x00000036402c723c */ /* 0x080fea000000182c */
[----:B------:R-:W-:Y:S01]  /*c790*/  FFMA.FTZ R52, R149, UR4, -R93 ;  /* 0x0000000495347c23 */ /* 0x000fe2000801085d */
[C---:B------:R-:W-:Y:S03]  /*c7a0*/  HMMA.16816.F32 R48, R76.reuse, R54, R48 ;  /* 0x000000364c30723c */ /* 0x040fe60000001830 */
[----:B------:R1:W-:Y:S02]  /*c7b0*/  MUFU.EX2 R149, R52 ;  /* 0x0000003400957308 */ /* 0x0003e40000000800 */
[C---:B------:R-:W-:Y:S01]  /*c7c0*/  FMUL.FTZ R53, R68.reuse, R189 ;  /* 0x000000bd44357220 */ /* 0x040fe20000410000 */
[----:B------:R-:W-:Y:S01]  /*c7d0*/  MOV R158, R155 ;  /* 0x0000009b009e7202 */ /* 0x000fe20000000f00 */
[C---:B------:R-:W-:Y:S01]  /*c7e0*/  FMUL.FTZ R54, R3.reuse, R190 ;  /* 0x000000be03367220 */ /* 0x040fe20000410000 */
[----:B------:R-:W-:Y:S03]  /*c7f0*/  FMUL.FTZ R55, R3, R191 ;  /* 0x000000bf03377220 */ /* 0x000fe60000410000 */
[----:B------:R-:W-:Y:S02]  /*c800*/  MOV R155, R148 ;  /* 0x00000094009b7202 */ /* 0x000fe40000000f00 */
[----:B------:R3:W-:Y:S01]  /*c810*/  MUFU.EX2 R148, R62 ;  /* 0x0000003e00947308 */ /* 0x0007e20000000800 */
[----:B------:R-:W-:Y:S02]  /*c820*/  MOV R170, R165 ;  /* 0x000000a500aa7202 */ /* 0x000fe40000000f00 */
[----:B------:R-:W-:Y:S02]  /*c830*/  MOV R161, R155 ;  /* 0x0000009b00a17202 */ /* 0x000fe40000000f00 */
[----:B------:R-:W-:Y:S01]  /*c840*/  MOV R166, R157 ;  /* 0x0000009d00a67202 */ /* 0x000fe20000000f00 */
[----:B-1----:R-:W-:Y:S01]  /*c850*/  FMUL.FTZ R52, R68, R188 ;  /* 0x000000bc44347220 */ /* 0x002fe20000410000 */
[----:B------:R-:W-:Y:S02]  /*c860*/  MOV R157, R147 ;  /* 0x00000093009d7202 */ /* 0x000fe40000000f00 */
[----:B------:R-:W-:Y:S01]  /*c870*/  MOV R147, R60 ;  /* 0x0000003c00937202 */ /* 0x000fe20000000f00 */
[----:B------:R-:W-:Y:S01]  /*c880*/  FMUL.FTZ R60, R2, R192 ;  /* 0x000000c0023c7220 */ /* 0x000fe20000410000 */
[----:B------:R-:W-:Y:S02]  /*c890*/  MOV R168, R157 ;  /* 0x0000009d00a87202 */ /* 0x000fe40000000f00 */
[-C--:B--2---:R-:W-:Y:S03]  /*c8a0*/  HMMA.16816.F32 R52, R76, R80.reuse, R52 ;  /* 0x000000504c34723c */ /* 0x084fe60000001834 */
[----:B------:R-:W-:Y:S01]  /*c8b0*/  MOV R157, R90 ;  /* 0x0000005a009d7202 */ /* 0x000fe20000000f00 */
[----:B---3--:R-:W-:Y:S01]  /*c8c0*/  FMUL.FTZ R62, R0, R194 ;  /* 0x000000c2003e7220 */ /* 0x008fe20000410000 */
[----:B------:R-:W-:Y:S01]  /*c8d0*/  MOV R165, R146 ;  /* 0x0000009200a57202 */ /* 0x000fe20000000f00 */
[C---:B------:R-:W-:Y:S05]  /*c8e0*/  HMMA.16816.F32 R56, R64.reuse, R80, R56 ;  /* 0x000000504038723c */ /* 0x040fea0000001838 */
[----:B------:R-:W-:Y:S02]  /*c8f0*/  MOV R164, R153 ;  /* 0x0000009900a47202 */ /* 0x000fe40000000f00 */
[--C-:B------:R-:W-:Y:S01]  /*c900*/  FFMA.FTZ R80, R160, UR4, -R104.reuse ;  /* 0x00000004a0507c23 */ /* 0x100fe20008010868 */
[----:B------:R-:W-:Y:S03]  /*c910*/  MOV R153, R63 ;  /* 0x0000003f00997202 */ /* 0x000fe60000000f00 */
[----:B------:R1:W-:Y:S01]  /*c920*/  MUFU.EX2 R155, R80 ;  /* 0x00000050009b7308 */ /* 0x0003e20000000800 */
[----:B------:R-:W-:Y:S01]  /*c930*/  FMUL.FTZ R63, R0, R195 ;  /* 0x000000c3003f7220 */ /* 0x000fe20000410000 */
[----:B------:R-:W-:Y:S01]  /*c940*/  MOV R146, R91 ;  /* 0x0000005b00927202 */ /* 0x000fe20000000f00 */
[--C-:B------:R-:W-:Y:S01]  /*c950*/  FFMA.FTZ R81, R154, UR4, -R104.reuse ;  /* 0x000000049a517c23 */ /* 0x100fe20008010868 */
[----:B------:R-:W-:Y:S01]  /*c960*/  MOV R189, R96 ;  /* 0x0000006000bd7202 */ /* 0x000fe20000000f00 */
[----:B------:R-:W-:Y:S01]  /*c970*/  FFMA.FTZ R96, R241, UR4, -R75 ;  /* 0x00000004f1607c23 */ /* 0x000fe2000801084b */
[----:B------:R-:W-:Y:S02]  /*c980*/  MOV R171, R166 ;  /* 0x000000a600ab7202 */ /* 0x000fe40000000f00 */
[-C--:B------:R-:W-:Y:S03]  /*c990*/  HMMA.16816.F32 R60, R64, R82.reuse, R60 ;  /* 0x00000052403c723c */ /* 0x080fe6000000183c */
[----:B------:R-:W-:Y:S02]  /*c9a0*/  MOV R160, R153 ;  /* 0x0000009900a07202 */ /* 0x000fe40000000f00 */
[----:B------:R-:W-:Y:S02]  /*c9b0*/  MOV R153, R86 ;  /* 0x0000005600997202 */ /* 0x000fe40000000f00 */
[--C-:B------:R-:W-:Y:S01]  /*c9c0*/  FFMA.FTZ R65, R172, UR4, -R93.reuse ;  /* 0x00000004ac417c23 */ /* 0x100fe2000801085d */
[----:B------:R-:W-:Y:S03]  /*c9d0*/  MOV R172, R168 ;  /* 0x000000a800ac7202 */ /* 0x000fe60000000f00 */
[----:B-1----:R-:W-:Y:S01]  /*c9e0*/  FFMA.FTZ R80, R170, UR4, -R104 ;  /* 0x00000004aa507c23 */ /* 0x002fe20008010868 */
[----:B------:R-:W-:Y:S01]  /*c9f0*/  MOV R170, R167 ;  /* 0x000000a700aa7202 */ /* 0x000fe20000000f00 */
[----:B------:R-:W-:Y:S01]  /*ca00*/  FFMA.FTZ R64, R171, UR4, -R93 ;  /* 0x00000004ab407c23 */ /* 0x000fe2000801085d */
[----:B------:R1:W-:Y:S01]  /*ca10*/  MUFU.EX2 R167, R95 ;  /* 0x0000005f00a77308 */ /* 0x0003e20000000800 */
[----:B------:R-:W-:Y:S01]  /*ca20*/  MOV R168, R165 ;  /* 0x000000a500a87202 */ /* 0x000fe20000000f00 */
[C---:B------:R-:W-:Y:S01]  /*ca30*/  FMUL.FTZ R66, R3.reuse, R198 ;  /* 0x000000c603427220 */ /* 0x040fe20000410000 */
[----:B------:R-:W-:Y:S01]  /*ca40*/  MOV R165, R156 ;  /* 0x0000009c00a57202 */ /* 0x000fe20000000f00 */
[----:B------:R-:W-:Y:S01]  /*ca50*/  FMUL.FTZ R67, R3, R199 ;  /* 0x000000c703437220 */ /* 0x000fe20000410000 */
[----:B------:R-:W-:Y:S01]  /*ca60*/  MOV R156, R100 ;  /* 0x00000064009c7202 */ /* 0x000fe20000000f00 */
[--C-:B------:R-:W-:Y:S01]  /*ca70*/  FFMA.FTZ R100, R208, UR4, -R75.reuse ;  /* 0x00000004d0647c23 */ /* 0x100fe2000801084b */
[----:B------:R-:W-:Y:S03]  /*ca80*/  MOV R163, R164 ;  /* 0x000000a400a37202 */ /* 0x000fe60000000f00 */
[----:B------:R2:W-:Y:S01]  /*ca90*/  MUFU.EX2 R208, R96 ;  /* 0x0000006000d07308 */ /* 0x0005e20000000800 */
[----:B------:R-:W-:Y:S02]  /*caa0*/  MOV R164, R144 ;  /* 0x0000009000a47202 */ /* 0x000fe40000000f00 */
[----:B------:R-:W-:Y:S02]  /*cab0*/  MOV R144, R87 ;  /* 0x0000005700907202 */ /* 0x000fe40000000f00 */
[----:B------:R-:W3:Y:S01]  /*cac0*/  LDSM.16.MT88.4 R84, [R135+0x8800] ;  /* 0x008800008754783b */ /* 0x000ee20000004200 */
[----:B------:R-:W-:Y:S04]  /*cad0*/  MOV R182, R153 ;  /* 0x0000009900b67202 */ /* 0x000fe80000000f00 */
[----:B------:R4:W-:Y:S01]  /*cae0*/  MUFU.EX2 R154, R65 ;  /* 0x00000041009a7308 */ /* 0x0009e20000000800 */
[----:B------:R-:W-:Y:S02]  /*caf0*/  MOV R180, R159 ;  /* 0x0000009f00b47202 */ /* 0x000fe40000000f00 */
[----:B------:R-:W-:Y:S01]  /*cb00*/  MOV R183, R152 ;  /* 0x0000009800b77202 */ /* 0x000fe20000000f00 */
[----:B-1----:R-:W3:Y:S01]  /*cb10*/  LDL.LU R95, [R1+0x2c] ;  /* 0x00002c00015f7983 */ /* 0x002ee20000300800 */
[----:B------:R-:W-:Y:S05]  /*cb20*/  MOV R166, R147 ;  /* 0x0000009300a67202 */ /* 0x000fea0000000f00 */
[----:B------:R1:W-:Y:S01]  /*cb30*/  MUFU.EX2 R153, R64 ;  /* 0x0000004000997308 */ /* 0x0003e20000000800 */
[----:B--2---:R-:W2:Y:S01]  /*cb40*/  LDL.LU R96, [R1+0x30] ;  /* 0x0000300001607983 */ /* 0x004ea20000300800 */
[----:B------:R-:W-:Y:S02]  /*cb50*/  MOV R147, R88 ;  /* 0x0000005800937202 */ /* 0x000fe40000000f00 */
[----:B------:R-:W-:Y:S01]  /*cb60*/  MOV R188, R98 ;  /* 0x0000006200bc7202 */ /* 0x000fe20000000f00 */
[----:B------:R-:W3:Y:S01]  /*cb70*/  LDSM.16.MT88.4 R88, [R226+0x8800] ;  /* 0x00880000e258783b */ /* 0x000ee20000004200 */
[--C-:B------:R-:W-:Y:S01]  /*cb80*/  FFMA.FTZ R98, R210, UR4, -R75.reuse ;  /* 0x00000004d2627c23 */ /* 0x100fe2000801084b */
[----:B------:R-:W-:Y:S03]  /*cb90*/  MOV R181, R157 ;  /* 0x0000009d00b57202 */ /* 0x000fe60000000f00 */
[----:B------:R1:W-:Y:S01]  /*cba0*/  MUFU.EX2 R152, R80 ;  /* 0x0000005000987308 */ /* 0x0003e20000000800 */
[C---:B----4-:R-:W-:Y:S01]  /*cbb0*/  FMUL.FTZ R65, R68.reuse, R197 ;  /* 0x000000c544417220 */ /* 0x050fe20000410000 */
[----:B------:R-:W-:Y:S02]  /*cbc0*/  MOV R175, R160 ;  /* 0x000000a000af7202 */ /* 0x000fe40000000f00 */
[----:B------:R-:W-:Y:S02]  /*cbd0*/  MOV R174, R161 ;  /* 0x000000a100ae7202 */ /* 0x000fe40000000f00 */
[----:B------:R-:W-:Y:S04]  /*cbe0*/  MOV R173, R162 ;  /* 0x000000a200ad7202 */ /* 0x000fe80000000f00 */
[----:B------:R-:W-:Y:S01]  /*cbf0*/  MUFU.EX2 R159, R81 ;  /* 0x00000051009f7308 */ /* 0x000fe20000000800 */
[----:B-1----:R-:W-:Y:S01]  /*cc00*/  FMUL.FTZ R64, R68, R196 ;  /* 0x000000c444407220 */ /* 0x002fe20000410000 */
[----:B------:R-:W-:Y:S02]  /*cc10*/  MOV R160, R164 ;  /* 0x000000a400a07202 */ /* 0x000fe40000000f00 */
[----:B------:R-:W-:Y:S01]  /*cc20*/  MOV R164, R139 ;  /* 0x0000008b00a47202 */ /* 0x000fe20000000f00 */
[--C-:B------:R-:W-:Y:S01]  /*cc30*/  FFMA.FTZ R139, R101, UR4, -R75.reuse ;  /* 0x00000004658b7c23 */ /* 0x100fe2000801084b */
[----:B------:R-:W-:Y:S02]  /*cc40*/  MOV R171, R169 ;  /* 0x000000a900ab7202 */ /* 0x000fe40000000f00 */
[----:B------:R-:W-:Y:S02]  /*cc50*/  HMMA.16816.F32 R64, R76, R82, R64 ;  /* 0x000000524c40723c */ /* 0x000fe40000001840 */
[----:B------:R1:W-:Y:S02]  /*cc60*/  MUFU.EX2 R210, R94 ;  /* 0x0000005e00d27308 */ /* 0x0003e40000000800 */
[----:B------:R-:W-:Y:S02]  /*cc70*/  F2FP.F16.F32.PACK_AB R80, R251, R222 ;  /* 0x000000defb50723e */ /* 0x000fe400000000ff */
[----:B------:R-:W-:Y:S01]  /*cc80*/  MOV R157, R130 ;  /* 0x00000082009d7202 */ /* 0x000fe20000000f00 */
[----:B------:R-:W-:Y:S01]  /*cc90*/  FFMA.FTZ R130, R106, UR4, -R75 ;  /* 0x000000046a827c23 */ /* 0x000fe2000801084b */
[----:B------:R-:W-:Y:S03]  /*cca0*/  F2FP.F16.F32.PACK_AB R76, R239, R223 ;  /* 0x000000dfef4c723e */ /* 0x000fe600000000ff */
[----:B------:R-:W-:Y:S02]  /*ccb0*/  F2FP.F16.F32.PACK_AB R77, R238, R240 ;  /* 0x000000f0ee4d723e */ /* 0x000fe400000000ff */
[----:B------:R-:W-:Y:S01]  /*ccc0*/  F2FP.F16.F32.PACK_AB R78, R233, R237 ;  /* 0x000000ede94e723e */ /* 0x000fe200000000ff */
[----:B------:R-:W-:Y:S01]  /*ccd0*/  MUFU.EX2 R130, R130 ;  /* 0x0000008200827308 */ /* 0x000fe20000000800 */
[----:B------:R-:W-:Y:S02]  /*cce0*/  F2FP.F16.F32.PACK_AB R79, R232, R236 ;  /* 0x000000ece84f723e */ /* 0x000fe400000000ff */
[----:B------:R-:W-:Y:S01]  /*ccf0*/  F2FP.F16.F32.PACK_AB R82, R231, R235 ;  /* 0x000000ebe752723e */ /* 0x000fe200000000ff */
[--C-:B-1----:R-:W-:Y:S01]  /*cd00*/  FFMA.FTZ R94, R189, UR4, -R92.reuse ;  /* 0x00000004bd5e7c23 */ /* 0x102fe2000801085c */
[----:B------:R-:W-:Y:S02]  /*cd10*/  F2FP.F16.F32.PACK_AB R83, R145, R234 ;  /* 0x000000ea9153723e */ /* 0x000fe400000000ff */
[----:B------:R-:W-:Y:S01]  /*cd20*/  F2FP.F16.F32.PACK_AB R81, R252, R218 ;  /* 0x000000dafc51723e */ /* 0x000fe200000000ff */
[-C--:B---3--:R-:W-:Y:S03]  /*cd30*/  HMMA.16816.F32 R4, R76, R84.reuse, R4 ;  /* 0x000000544c04723c */ /* 0x088fe60000001804 */
[----:B------:R-:W-:Y:S02]  /*cd40*/  MOV R169, R166 ;  /* 0x000000a600a97202 */ /* 0x000fe40000000f00 */
[----:B------:R-:W-:Y:S01]  /*cd50*/  MOV R166, R97 ;  /* 0x0000006100a67202 */ /* 0x000fe20000000f00 */
[C---:B------:R-:W-:Y:S05]  /*cd60*/  HMMA.16816.F32 R8, R80.reuse, R84, R8 ;  /* 0x000000545008723c */ /* 0x040fea0000001808 */
[----:B------:R-:W-:Y:S01]  /*cd70*/  MOV R189, R188 ;  /* 0x000000bc00bd7202 */ /* 0x000fe20000000f00 */
[-C--:B------:R-:W-:Y:S05]  /*cd80*/  HMMA.16816.F32 R12, R80, R86.reuse, R12 ;  /* 0x00000056500c723c */ /* 0x080fea000000180c */
[----:B------:R-:W-:Y:S01]  /*cd90*/  MOV R188, R179 ;  /* 0x000000b300bc7202 */ /* 0x000fe20000000f00 */
[C---:B------:R-:W-:Y:S01]  /*cda0*/  HMMA.16816.F32 R16, R76.reuse, R86, R16 ;  /* 0x000000564c10723c */ /* 0x040fe20000001810 */
[----:B------:R-:W1:Y:S04]  /*cdb0*/  LDSM.16.MT88.4 R84, [R224+0x8800] ;  /* 0x00880000e054783b */ /* 0x000e680000004200 */
[----:B------:R-:W-:Y:S01]  /*cdc0*/  MOV R179, R178 ;  /* 0x000000b200b37202 */ /* 0x000fe20000000f00 */
[-C--:B------:R-:W-:Y:S05]  /*cdd0*/  HMMA.16816.F32 R20, R76, R88.reuse, R20 ;  /* 0x000000584c14723c */ /* 0x080fea0000001814 */
[----:B------:R-:W-:Y:S01]  /*cde0*/  MOV R178, R177 ;  /* 0x000000b100b27202 */ /* 0x000fe20000000f00 */
[C---:B------:R-:W-:Y:S05]  /*cdf0*/  HMMA.16816.F32 R24, R80.reuse, R88, R24 ;  /* 0x000000585018723c */ /* 0x040fea0000001818 */
[----:B------:R-:W-:Y:S01]  /*ce00*/  MOV R177, R176 ;  /* 0x000000b000b17202 */ /* 0x000fe20000000f00 */
[-C--:B------:R-:W-:Y:S05]  /*ce10*/  HMMA.16816.F32 R28, R80, R90.reuse, R28 ;  /* 0x0000005a501c723c */ /* 0x080fea000000181c */
[----:B------:R-:W-:Y:S01]  /*ce20*/  MOV R176, R183 ;  /* 0x000000b700b07202 */ /* 0x000fe20000000f00 */
[C---:B------:R-:W-:Y:S05]  /*ce30*/  HMMA.16816.F32 R32, R76.reuse, R90, R32 ;  /* 0x0000005a4c20723c */ /* 0x040fea0000001820 */
[----:B------:R-:W-:Y:S01]  /*ce40*/  MOV R183, R182 ;  /* 0x000000b600b77202 */ /* 0x000fe20000000f00 */
[----:B------:R-:W-:Y:S01]  /*ce50*/  FFMA.FTZ R88, R179, UR4, -R93 ;  /* 0x00000004b3587c23 */ /* 0x000fe2000801085d */
[----:B------:R-:W-:Y:S01]  /*ce60*/  MOV R182, R181 ;  /* 0x000000b500b67202 */ /* 0x000fe20000000f00 */
[----:B------:R-:W-:Y:S03]  /*ce70*/  FFMA.FTZ R97, R243, UR4, -R75 ;  /* 0x00000004f3617c23 */ /* 0x000fe6000801084b */
[----:B------:R-:W-:Y:S01]  /*ce80*/  MOV R181, R180 ;  /* 0x000000b400b57202 */ /* 0x000fe20000000f00 */
[--C-:B------:R-:W-:Y:S01]  /*ce90*/  FFMA.FTZ R106, R176, UR4, -R92.reuse ;  /* 0x00000004b06a7c23 */ /* 0x100fe2000801085c */
[----:B------:R-:W-:Y:S02]  /*cea0*/  MOV R180, R175 ;  /* 0x000000af00b47202 */ /* 0x000fe40000000f00 */
[----:B------:R-:W-:Y:S01]  /*ceb0*/  MOV R175, R174 ;  /* 0x000000ae00af7202 */ /* 0x000fe20000000f00 */
[-C--:B-1----:R-:W-:Y:S03]  /*cec0*/  HMMA.16816.F32 R36, R76, R84.reuse, R36 ;  /* 0x000000544c24723c */ /* 0x082fe60000001824 */
[----:B------:R-:W-:Y:S02]  /*ced0*/  MOV R174, R173 ;  /* 0x000000ad00ae7202 */ /* 0x000fe40000000f00 */
        /* <DEDUP_REMOVED lines=8> */
[----:B------:R1:W-:Y:S01]  /*cf60*/  MUFU.EX2 R158, R94 ;  /* 0x0000005e009e7308 */ /* 0x0003e20000000800 */
[----:B------:R-:W-:Y:S03]  /*cf70*/  MOV R179, R157 ;  /* 0x0000009d00b37202 */ /* 0x000fe60000000f00 */
[----:B------:R-:W-:Y:S01]  /*cf80*/  MOV R162, R116 ;  /* 0x0000007400a27202 */ /* 0x000fe20000000f00 */
[--C-:B------:R-:W-:Y:S01]  /*cf90*/  FFMA.FTZ R116, R202, UR4, -R75.reuse ;  /* 0x00000004ca747c23 */ /* 0x100fe2000801084b */
[----:B------:R-:W-:Y:S01]  /*cfa0*/  MOV R161, R115 ;  /* 0x0000007300a17202 */ /* 0x000fe20000000f00 */
[--C-:B------:R-:W-:Y:S03]  /*cfb0*/  FFMA.FTZ R115, R203, UR4, -R75.reuse ;  /* 0x00000004cb737c23 */ /* 0x100fe6000801084b */
[----:B------:R3:W-:Y:S01]  /*cfc0*/  MUFU.EX2 R157, R88 ;  /* 0x00000058009d7308 */ /* 0x0007e20000000800 */
[----:B------:R-:W-:Y:S09]  /*cfd0*/  FFMA.FTZ R75, R99, UR4, -R75 ;  /* 0x00000004634b7c23 */ /* 0x000ff2000801084b */
[----:B------:R-:W-:Y:S01]  /*cfe0*/  MUFU.EX2 R191, R84 ;  /* 0x0000005400bf7308 */ /* 0x000fe20000000800 */
[--C-:B-1----:R-:W-:Y:S01]  /*cff0*/  FFMA.FTZ R94, R189, UR4, -R92.reuse ;  /* 0x00000004bd5e7c23 */ /* 0x102fe2000801085c */
[----:B------:R-:W-:Y:S02]  /*d000*/  MOV R189, R188 ;  /* 0x000000bc00bd7202 */ /* 0x000fe40000000f00 */
[----:B------:R-:W-:Y:S02]  /*d010*/  MOV R188, R178 ;  /* 0x000000b200bc7202 */ /* 0x000fe40000000f00 */
[----:B------:R-:W-:Y:S02]  /*d020*/  MOV R178, R177 ;  /* 0x000000b100b27202 */ /* 0x000fe40000000f00 */
[----:B------:R-:W-:Y:S02]  /*d030*/  MOV R177, R183 ;  /* 0x000000b700b17202 */ /* 0x000fe40000000f00 */
[----:B------:R-:W-:Y:S01]  /*d040*/  MUFU.EX2 R203, R97 ;  /* 0x0000006100cb7308 */ /* 0x000fe20000000800 */
[----:B------:R-:W-:Y:S01]  /*d050*/  MOV R183, R182 ;  /* 0x000000b600b77202 */ /* 0x000fe20000000f00 */
[--C-:B---3--:R-:W-:Y:S01]  /*d060*/  FFMA.FTZ R88, R178, UR4, -R93.reuse ;  /* 0x00000004b2587c23 */ /* 0x108fe2000801085d */
[----:B------:R-:W-:Y:S02]  /*d070*/  MOV R182, R181 ;  /* 0x000000b500b67202 */ /* 0x000fe40000000f00 */
[----:B------:R-:W-:Y:S02]  /*d080*/  MOV R181, R180 ;  /* 0x000000b400b57202 */ /* 0x000fe40000000f00 */
[----:B------:R-:W-:Y:S03]  /*d090*/  MOV R180, R175 ;  /* 0x000000af00b47202 */ /* 0x000fe60000000f00 */
[----:B------:R-:W-:Y:S01]  /*d0a0*/  MUFU.EX2 R187, R116 ;  /* 0x0000007400bb7308 */ /* 0x000fe20000000800 */
[----:B------:R-:W-:Y:S02]  /*d0b0*/  MOV R175, R174 ;  /* 0x000000ae00af7202 */ /* 0x000fe40000000f00 */
[----:B------:R-:W-:Y:S02]  /*d0c0*/  MOV R174, R173 ;  /* 0x000000ad00ae7202 */ /* 0x000fe40000000f00 */
[----:B------:R-:W-:Y:S02]  /*d0d0*/  MOV R173, R172 ;  /* 0x000000ac00ad7202 */ /* 0x000fe40000000f00 */
[----:B------:R-:W-:Y:S02]  /*d0e0*/  MOV R172, R171 ;  /* 0x000000ab00ac7202 */ /* 0x000fe40000000f00 */
[----:B------:R-:W-:Y:S02]  /*d0f0*/  MOV R171, R163 ;  /* 0x000000a300ab7202 */ /* 0x000fe40000000f00 */
[----:B------:R-:W-:Y:S02]  /*d100*/  MOV R163, R166 ;  /* 0x000000a600a37202 */ /* 0x000fe40000000f00 */
[----:B------:R-:W-:Y:S01]  /*d110*/  MOV R178, R177 ;  /* 0x000000b100b27202 */ /* 0x000fe20000000f00 */
[----:B------:R1:W-:Y:S01]  /*d120*/  MUFU.EX2 R166, R94 ;  /* 0x0000005e00a67308 */ /* 0x0003e20000000800 */
[----:B------:R-:W-:Y:S03]  /*d130*/  MOV R177, R165 ;  /* 0x000000a500b17202 */ /* 0x000fe60000000f00 */
[--C-:B------:R-:W-:Y:S02]  /*d140*/  FFMA.FTZ R85, R178, UR4, -R93.reuse ;  /* 0x00000004b2557c23 */ /* 0x100fe4000801085d */
[--C-:B------:R-:W-:Y:S04]  /*d150*/  FFMA.FTZ R105, R177, UR4, -R92.reuse ;  /* 0x00000004b1697c23 */ /* 0x100fe8000801085c */
[----:B------:R3:W-:Y:S10]  /*d160*/  MUFU.EX2 R165, R88 ;  /* 0x0000005800a57308 */ /* 0x0007f40000000800 */
[----:B------:R4:W-:Y:S01]  /*d170*/  MUFU.EX2 R190, R85 ;  /* 0x0000005500be7308 */ /* 0x0009e20000000800 */
[----:B-1----:R-:W-:Y:S09]  /*d180*/  FFMA.FTZ R94, R189, UR4, -R92 ;  /* 0x00000004bd5e7c23 */ /* 0x002ff2000801085c */
[----:B------:R1:W-:Y:S01]  /*d190*/  MUFU.EX2 R201, R94 ;  /* 0x0000005e00c97308 */ /* 0x0003e20000000800 */
[----:B---3--:R-:W-:Y:S01]  /*d1a0*/  FFMA.FTZ R88, R183, UR4, -R104 ;  /* 0x00000004b7587c23 */ /* 0x008fe20008010868 */
[----:B------:R-:W-:Y:S02]  /*d1b0*/  MOV R183, R182 ;  /* 0x000000b600b77202 */ /* 0x000fe40000000f00 */
[----:B------:R-:W-:Y:S02]  /*d1c0*/  MOV R182, R181 ;  /* 0x000000b500b67202 */ /* 0x000fe40000000f00 */
[----:B------:R-:W-:Y:S01]  /*d1d0*/  MOV R181, R180 ;  /* 0x000000b400b57202 */ /* 0x000fe20000000f00 */
[--C-:B------:R-:W-:Y:S01]  /*d1e0*/  FFMA.FTZ R117, R183, UR4, -R92.reuse ;  /* 0x00000004b7757c23 */ /* 0x100fe2000801085c */
[----:B------:R-:W-:Y:S01]  /*d1f0*/  MOV R180, R175 ;  /* 0x000000af00b47202 */ /* 0x000fe20000000f00 */
[----:B----4-:R-:W-:Y:S01]  /*d200*/  LDSM.16.MT88.4 R84, [R135+0x9000] ;  /* 0x009000008754783b */ /* 0x010fe20000004200 */
[----:B------:R-:W-:Y:S01]  /*d210*/  MOV R175, R174 ;  /* 0x000000ae00af7202 */ /* 0x000fe20000000f00 */
[----:B------:R-:W-:Y:S01]  /*d220*/  MUFU.EX2 R189, R100 ;  /* 0x0000006400bd7308 */ /* 0x000fe20000000800 */
[----:B------:R-:W-:Y:S02]  /*d230*/  MOV R174, R173 ;  /* 0x000000ad00ae7202 */ /* 0x000fe40000000f00 */
[----:B------:R-:W-:Y:S02]  /*d240*/  MOV R173, R172 ;  /* 0x000000ac00ad7202 */ /* 0x000fe40000000f00 */
[----:B------:R-:W-:Y:S01]  /*d250*/  MOV R172, R171 ;  /* 0x000000ab00ac7202 */ /* 0x000fe20000000f00 */
[--C-:B-1----:R-:W-:Y:S01]  /*d260*/  FFMA.FTZ R94, R188, UR4, -R92.reuse ;  /* 0x00000004bc5e7c23 */ /* 0x102fe2000801085c */
[----:B------:R-:W-:Y:S03]  /*d270*/  MOV R171, R163 ;  /* 0x000000a300ab7202 */ /* 0x000fe60000000f00 */
[----:B------:R-:W-:Y:S01]  /*d280*/  MUFU.EX2 R117, R117 ;  /* 0x0000007500757308 */ /* 0x000fe20000000800 */
[----:B------:R-:W-:Y:S02]  /*d290*/  MOV R163, R162 ;  /* 0x000000a200a37202 */ /* 0x000fe40000000f00 */
[----:B------:R-:W-:Y:S02]  /*d2a0*/  MOV R162, R161 ;  /* 0x000000a100a27202 */ /* 0x000fe40000000f00 */
[----:B------:R-:W-:Y:S02]  /*d2b0*/  MOV R161, R156 ;  /* 0x0000009c00a17202 */ /* 0x000fe40000000f00 */
[----:B------:R-:W-:Y:S03]  /*d2c0*/  MOV R188, R182 ;  /* 0x000000b600bc7202 */ /* 0x000fe60000000f00 */
[----:B------:R1:W-:Y:S01]  /*d2d0*/  MUFU.EX2 R156, R88 ;  /* 0x00000058009c7308 */ /* 0x0003e20000000800 */
        /* <DEDUP_REMOVED lines=8> */
[----:B------:R-:W-:Y:S01]  /*d360*/  MOV R180, R146 ;  /* 0x0000009200b47202 */ /* 0x000fe20000000f00 */
[--C-:B------:R-:W-:Y:S01]  /*d370*/  FFMA.FTZ R113, R176, UR4, -R93.reuse ;  /* 0x00000004b0717c23 */ /* 0x100fe2000801085d */
[----:B-1----:R-:W1:Y:S01]  /*d380*/  LDSM.16.MT88.4 R88, [R225+0x8800] ;  /* 0x00880000e158783b */ /* 0x002e620000004200 */
[----:B------:R-:W-:Y:S01]  /*d390*/  MOV R146, R134 ;  /* 0x0000008600927202 */ /* 0x000fe20000000f00 */
[--C-:B------:R-:W-:Y:S01]  /*d3a0*/  FFMA.FTZ R134, R103, UR4, -R92.reuse ;  /* 0x0000000467867c23 */ /* 0x100fe2000801085c */
[----:B------:R-:W-:Y:S01]  /*d3b0*/  MOV R147, R123 ;  /* 0x0000007b00937202 */ /* 0x000fe20000000f00 */
[--C-:B------:R-:W-:Y:S01]  /*d3c0*/  FFMA.FTZ R123, R114, UR4, -R92.reuse ;  /* 0x00000004727b7c23 */ /* 0x100fe2000801085c */
[----:B------:R-:W-:Y:S01]  /*d3d0*/  MOV R175, R133 ;  /* 0x0000008500af7202 */ /* 0x000fe20000000f00 */
[----:B------:R-:W-:Y:S01]  /*d3e0*/  FFMA.FTZ R133, R108, UR4, -R92 ;  /* 0x000000046c857c23 */ /* 0x000fe2000801085c */
[----:B------:R-:W-:Y:S01]  /*d3f0*/  MOV R174, R132 ;  /* 0x0000008400ae7202 */ /* 0x000fe20000000f00 */
[----:B---3--:R-:W-:Y:S01]  /*d400*/  FFMA.FTZ R94, R179, UR4, -R104 ;  /* 0x00000004b35e7c23 */ /* 0x008fe20008010868 */
[----:B------:R-:W-:Y:S01]  /*d410*/  MOV R179, R181 ;  /* 0x000000b500b37202 */ /* 0x000fe20000000f00 */
[--C-:B------:R-:W-:Y:S01]  /*d420*/  FFMA.FTZ R132, R110, UR4, -R92.reuse ;  /* 0x000000046e847c23 */ /* 0x100fe2000801085c */
[----:B------:R-:W-:Y:S01]  /*d430*/  MOV R181, R171 ;  /* 0x000000ab00b57202 */ /* 0x000fe20000000f00 */
[----:B------:R3:W-:Y:S01]  /*d440*/  MUFU.EX2 R164, R94 ;  /* 0x0000005e00a47308 */ /* 0x0007e20000000800 */
[----:B------:R-:W-:Y:S01]  /*d450*/  MOV R171, R162 ;  /* 0x000000a200ab7202 */ /* 0x000fe20000000f00 */
[--C-:B------:R-:W-:Y:S01]  /*d460*/  FFMA.FTZ R110, R177, UR4, -R93.reuse ;  /* 0x00000004b16e7c23 */ /* 0x100fe2000801085d */
[----:B------:R-:W-:Y:S01]  /*d470*/  MOV R162, R161 ;  /* 0x000000a100a27202 */ /* 0x000fe20000000f00 */
[--C-:B------:R-:W-:Y:S01]  /*d480*/  FFMA.FTZ R114, R180, UR4, -R93.reuse ;  /* 0x00000004b4727c23 */ /* 0x100fe2000801085d */
[----:B------:R-:W-:Y:S01]  /*d490*/  MOV R161, R136 ;  /* 0x0000008800a17202 */ /* 0x000fe20000000f00 */
[--C-:B------:R-:W-:Y:S01]  /*d4a0*/  FFMA.FTZ R136, R102, UR4, -R92.reuse ;  /* 0x0000000466887c23 */ /* 0x100fe2000801085c */
[----:B------:R-:W-:Y:S01]  /*d4b0*/  MOV R173, R119 ;  /* 0x0000007700ad7202 */ /* 0x000fe20000000f00 */
[----:B------:R-:W-:Y:S01]  /*d4c0*/  FFMA.FTZ R119, R204, UR4, -R92 ;  /* 0x00000004cc777c23 */ /* 0x000fe2000801085c */
[--C-:B------:R-:W-:Y:S01]  /*d4d0*/  FFMA.FTZ R92, R179, UR4, -R104.reuse ;  /* 0x00000004b35c7c23 */ /* 0x100fe20008010868 */
[----:B------:R-:W-:Y:S01]  /*d4e0*/  MOV R179, R182 ;  /* 0x000000b600b37202 */ /* 0x000fe20000000f00 */
[----:B------:R-:W-:Y:S01]  /*d4f0*/  LDSM.16.MT88.4 R100, [R225+0x9000] ;  /* 0x00900000e164783b */ /* 0x000fe20000004200 */
[----:B------:R-:W-:Y:S01]  /*d500*/  MOV R177, R175 ;  /* 0x000000af00b17202 */ /* 0x000fe20000000f00 */
[--C-:B------:R-:W-:Y:S01]  /*d510*/  FFMA.FTZ R108, R178, UR4, -R93.reuse ;  /* 0x00000004b26c7c23 */ /* 0x100fe2000801085d */
[----:B------:R-:W-:Y:S01]  /*d520*/  MOV R193, R171 ;  /* 0x000000ab00c17202 */ /* 0x000fe20000000f00 */
[----:B------:R-:W-:Y:S01]  /*d530*/  MUFU.EX2 R119, R119 ;  /* 0x0000007700777308 */ /* 0x000fe20000000800 */
[----:B------:R-:W-:Y:S01]  /*d540*/  MOV R175, R170 ;  /* 0x000000aa00af7202 */ /* 0x000fe20000000f00 */
[----:B---3--:R-:W-:Y:S01]  /*d550*/  FFMA.FTZ R94, R188, UR4, -R104 ;  /* 0x00000004bc5e7c23 */ /* 0x008fe20008010868 */
[----:B------:R-:W-:Y:S01]  /*d560*/  MOV R176, R174 ;  /* 0x000000ae00b07202 */ /* 0x000fe20000000f00 */
[----:B------:R-:W3:Y:S01]  /*d570*/  LDL.LU R182, [R1+0x34] ;  /* 0x0000340001b67983 */ /* 0x000ee20000300800 */
[----:B------:R-:W-:Y:S02]  /*d580*/  MOV R178, R183 ;  /* 0x000000b700b27202 */ /* 0x000fe40000000f00 */
[----:B------:R-:W-:Y:S03]  /*d590*/  MOV R180, R172 ;  /* 0x000000ac00b47202 */ /* 0x000fe60000000f00 */
[----:B------:R-:W-:Y:S01]  /*d5a0*/  MUFU.EX2 R171, R94 ;  /* 0x0000005e00ab7308 */ /* 0x000fe20000000800 */
[----:B------:R-:W-:Y:S02]  /*d5b0*/  MOV R172, R160 ;  /* 0x000000a000ac7202 */ /* 0x000fe40000000f00 */
[----:B------:R-:W-:Y:S01]  /*d5c0*/  MOV R160, R122 ;  /* 0x0000007a00a07202 */ /* 0x000fe20000000f00 */
[--C-:B------:R-:W-:Y:S01]  /*d5d0*/  FFMA.FTZ R122, R129, UR4, -R93.reuse ;  /* 0x00000004817a7c23 */ /* 0x100fe2000801085d */
[-C--:B-1----:R-:W-:Y:S05]  /*d5e0*/  HMMA.16816.F32 R52, R76, R88.reuse, R52 ;  /* 0x000000584c34723c */ /* 0x082fea0000001834 */
[----:B------:R1:W-:Y:S01]  /*d5f0*/  MUFU.EX2 R170, R92 ;  /* 0x0000005c00aa7308 */ /* 0x0003e20000000800 */
[----:B------:R-:W-:Y:S01]  /*d600*/  FFMA.FTZ R129, R246, UR4, -R93 ;  /* 0x00000004f6817c23 */ /* 0x000fe2000801085d */
[----:B------:R-:W-:Y:S01]  /*d610*/  MOV R185, R172 ;  /* 0x000000ac00b97202 */ /* 0x000fe20000000f00 */
[C---:B------:R-:W-:Y:S04]  /*d620*/  HMMA.16816.F32 R56, R80.reuse, R88, R56 ;  /* 0x000000585038723c */ /* 0x040fe80000001838 */
[----:B------:R-:W-:Y:S02]  /*d630*/  MOV R172, R160 ;  /* 0x000000a000ac7202 */ /* 0x000fe40000000f00 */
[-C--:B------:R-:W-:Y:S01]  /*d640*/  HMMA.16816.F32 R60, R80, R90.reuse, R60 ;  /* 0x0000005a503c723c */ /* 0x080fe2000000183c */
[----:B------:R-:W4:Y:S01]  /*d650*/  LDL.LU R160, [R1+0x38] ;  /* 0x0000380001a07983 */ /* 0x000f220000300800 */
[----:B------:R-:W-:Y:S03]  /*d660*/  MUFU.EX2 R188, R115 ;  /* 0x0000007300bc7308 */ /* 0x000fe60000000800 */
[----:B------:R-:W-:Y:S01]  /*d670*/  FFMA.FTZ R112, R68, R95, R112 ;  /* 0x0000005f44707223 */ /* 0x000fe20000010070 */
[----:B------:R-:W-:Y:S01]  /*d680*/  HMMA.16816.F32 R64, R76, R90, R64 ;  /* 0x0000005a4c40723c */ /* 0x000fe20000001840 */
[----:B------:R-:W-:Y:S05]  /*d690*/  LDSM.16.MT88.4 R88, [R226+0x9800] ;  /* 0x00980000e258783b */ /* 0x000fea0000004200 */
[----:B------:R1:W-:Y:S01]  /*d6a0*/  MUFU.EX2 R183, R107 ;  /* 0x0000006b00b77308 */ /* 0x0003e20000000800 */
[----:B------:R-:W-:Y:S01]  /*d6b0*/  MOV R192, R181 ;  /* 0x000000b500c07202 */ /* 0x000fe20000000f00 */
[----:B--2---:R-:W-:Y:S03]  /*d6c0*/  FFMA.FTZ R111, R3, R96, R111 ;  /* 0x00000060036f7223 */ /* 0x004fe6000001006f */
[----:B------:R-:W-:Y:S01]  /*d6d0*/  MOV R174, R169 ;  /* 0x000000a900ae7202 */ /* 0x000fe20000000f00 */
[----:B-1----:R-:W1:Y:S01]  /*d6e0*/  LDSM.16.MT88.4 R92, [R226+0x9000] ;  /* 0x00900000e25c783b */ /* 0x002e620000004200 */
[----:B------:R-:W-:Y:S03]  /*d6f0*/  F2FP.F16.F32.PACK_AB R76, R227, R230 ;  /* 0x000000e6e34c723e */ /* 0x000fe600000000ff */
[----:B------:R2:W-:Y:S01]  /*d700*/  MUFU.EX2 R169, R98 ;  /* 0x0000006200a97308 */ /* 0x0005e20000000800 */
[----:B------:R-:W-:Y:S01]  /*d710*/  F2FP.F16.F32.PACK_AB R77, R162, R229 ;  /* 0x000000e5a24d723e */ /* 0x000fe200000000ff */
[----:B------:R-:W-:Y:S01]  /*d720*/  FADD.FTZ R111, R245, R111 ;  /* 0x0000006ff56f7221 */ /* 0x000fe20000010000 */
[----:B------:R-:W-:Y:S02]  /*d730*/  F2FP.F16.F32.PACK_AB R78, R179, R193 ;  /* 0x000000c1b34e723e */ /* 0x000fe400000000ff */
[----:B------:R-:W-:Y:S02]  /*d740*/  F2FP.F16.F32.PACK_AB R79, R178, R192 ;  /* 0x000000c0b24f723e */ /* 0x000fe400000000ff */
[----:B------:R-:W-:Y:S03]  /*d750*/  F2FP.F16.F32.PACK_AB R80, R161, R228 ;  /* 0x000000e4a150723e */ /* 0x000fe600000000ff */
[----:B------:R-:W-:Y:S01]  /*d760*/  MUFU.EX2 R123, R123 ;  /* 0x0000007b007b7308 */ /* 0x000fe20000000800 */
[----:B------:R-:W-:Y:S01]  /*d770*/  F2FP.F16.F32.PACK_AB R82, R177, R141 ;  /* 0x0000008db152723e */ /* 0x000fe200000000ff */
[--C-:B------:R-:W-:Y:S01]  /*d780*/  FFMA.FTZ R107, R212, UR4, -R104.reuse ;  /* 0x00000004d46b7c23 */ /* 0x100fe20008010868 */
[----:B------:R-:W-:Y:S01]  /*d790*/  F2FP.F16.F32.PACK_AB R83, R176, R140 ;  /* 0x0000008cb053723e */ /* 0x000fe200000000ff */
[-C--:B------:R-:W-:Y:S03]  /*d7a0*/  HMMA.16816.F32 R4, R76, R84.reuse, R4 ;  /* 0x000000544c04723c */ /* 0x080fe60000001804 */
[----:B------:R-:W-:Y:S03]  /*d7b0*/  F2FP.F16.F32.PACK_AB R81, R142, R143 ;  /* 0x0000008f8e51723e */ /* 0x000fe600000000ff */
[----:B------:R-:W-:Y:S01]  /*d7c0*/  MUFU.EX2 R132, R132 ;  /* 0x0000008400847308 */ /* 0x000fe20000000800 */
[----:B--2---:R-:W2:Y:S01]  /*d7d0*/  LDSM.16.MT88.4 R96, [R224+0x9000] ;  /* 0x00900000e060783b */ /* 0x004ea20000004200 */
[----:B------:R-:W-:Y:S03]  /*d7e0*/  MOV R181, R173 ;  /* 0x000000ad00b57202 */ /* 0x000fe60000000f00 */
[----:B------:R-:W-:Y:S01]  /*d7f0*/  MOV R173, R168 ;  /* 0x000000a800ad7202 */ /* 0x000fe20000000f00 */
[C---:B------:R-:W-:Y:S04]  /*d800*/  HMMA.16816.F32 R8, R80.reuse, R84, R8 ;  /* 0x000000545008723c */ /* 0x040fe80000001808 */
[----:B------:R-:W-:Y:S01]  /*d810*/  MUFU.EX2 R168, R105 ;  /* 0x0000006900a87308 */ /* 0x000fe20000000800 */
[----:B------:R-:W-:Y:S01]  /*d820*/  MOV R241, R181 ;  /* 0x000000b500f17202 */ /* 0x000fe20000000f00 */
[-C--:B------:R-:W-:Y:S08]  /*d830*/  HMMA.16816.F32 R12, R80, R86.reuse, R12 ;  /* 0x00000056500c723c */ /* 0x080ff0000000180c */
[----:B------:R-:W2:Y:S03]  /*d840*/  MUFU.EX2 R133, R133 ;  /* 0x0000008500857308 */ /* 0x000ea60000000800 */
[----:B------:R-:W-:Y:S01]  /*d850*/  MOV R181, R175 ;  /* 0x000000af00b57202 */ /* 0x000fe20000000f00 */
[C---:B------:R-:W-:Y:S01]  /*d860*/  HMMA.16816.F32 R16, R76.reuse, R86, R16 ;  /* 0x000000564c10723c */ /* 0x040fe20000001810 */
[----:B------:R-:W2:Y:S03]  /*d870*/  LDSM.16.MT88.4 R84, [R135+0x9800] ;  /* 0x009800008754783b */ /* 0x000ea60000004200 */
[----:B------:R-:W-:Y:S02]  /*d880*/  MOV R184, R173 ;  /* 0x000000ad00b87202 */ /* 0x000fe40000000f00 */
[-C--:B-1----:R-:W-:Y:S01]  /*d890*/  HMMA.16816.F32 R20, R76, R92.reuse, R20 ;  /* 0x0000005c4c14723c */ /* 0x082fe20000001814 */
[----:B------:R1:W4:Y:S04]  /*d8a0*/  MUFU.EX2 R175, R106 ;  /* 0x0000006a00af7308 */ /* 0x0003280000000800 */
[--C-:B------:R-:W-:Y:S01]  /*d8b0*/  FFMA.FTZ R3, R184, UR4, -R104.reuse ;  /* 0x00000004b8037c23 */ /* 0x100fe20008010868 */
[C---:B------:R-:W-:Y:S05]  /*d8c0*/  HMMA.16816.F32 R24, R80.reuse, R92, R24 ;  /* 0x0000005c5018723c */ /* 0x040fea0000001818 */
[----:B------:R1:W-:Y:S01]  /*d8d0*/  MUFU.EX2 R173, R110 ;  /* 0x0000006e00ad7308 */ /* 0x0003e20000000800 */
[----:B--2---:R-:W-:Y:S01]  /*d8e0*/  F2FP.F16.F32.PACK_AB R197, R133, R132 ;  /* 0x0000008485c5723e */ /* 0x004fe200000000ff */
[-C--:B------:R-:W-:Y:S08]  /*d8f0*/  HMMA.16816.F32 R28, R80, R94.reuse, R28 ;  /* 0x0000005e501c723c */ /* 0x080ff0000000181c */
[----:B------:R-:W-:Y:S01]  /*d900*/  MUFU.EX2 R134, R134 ;  /* 0x0000008600867308 */ /* 0x000fe20000000800 */
[C---:B------:R-:W-:Y:S01]  /*d910*/  HMMA.16816.F32 R32, R76.reuse, R94, R32 ;  /* 0x0000005e4c20723c */ /* 0x040fe20000001820 */
[----:B------:R-:W2:Y:S03]  /*d920*/  LDSM.16.MT88.4 R92, [R224+0x9800] ;  /* 0x00980000e05c783b */ /* 0x000ea60000004200 */
[--C-:B-1----:R-:W-:Y:S02]  /*d930*/  FFMA.FTZ R106, R163, UR4, -R104.reuse ;  /* 0x00000004a36a7c23 */ /* 0x102fe40008010868 */
[-C--:B------:R-:W-:Y:S03]  /*d940*/  HMMA.16816.F32 R36, R76, R96.reuse, R36 ;  /* 0x000000604c24723c */ /* 0x080fe60000001824 */
[----:B------:R-:W-:Y:S02]  /*d950*/  MUFU.EX2 R122, R122 ;  /* 0x0000007a007a7308 */ /* 0x000fe40000000800 */
[--C-:B------:R-:W-:Y:S01]  /*d960*/  FFMA.FTZ R110, R71, UR4, -R104.reuse ;  /* 0x00000004476e7c23 */ /* 0x100fe20008010868 */
[C---:B------:R-:W-:Y:S07]  /*d970*/  HMMA.16816.F32 R40, R80.reuse, R96, R40 ;  /* 0x000000605028723c */ /* 0x040fee0000001828 */
[----:B------:R-:W-:Y:S01]  /*d980*/  MUFU.EX2 R129, R129 ;  /* 0x0000008100817308 */ /* 0x000fe20000000800 */
[-C--:B------:R-:W-:Y:S06]  /*d990*/  HMMA.16816.F32 R44, R80, R98.reuse, R44 ;  /* 0x00000062502c723c */ /* 0x080fec000000182c */
[C---:B------:R-:W-:Y:S01]  /*d9a0*/  HMMA.16816.F32 R48, R76.reuse, R98, R48 ;  /* 0x000000624c30723c */ /* 0x040fe20000001830 */
[----:B------:R-:W1:Y:S05]  /*d9b0*/  LDSM.16.MT88.4 R96, [R225+0x9800] ;  /* 0x00980000e160783b */ /* 0x000e6a0000004200 */
[-C--:B------:R-:W-:Y:S06]  /*d9c0*/  HMMA.16816.F32 R52, R76, R100.reuse, R52 ;  /* 0x000000644c34723c */ /* 0x080fec0000001834 */
[C---:B------:R-:W-:Y:S06]  /*d9d0*/  HMMA.16816.F32 R56, R80.reuse, R100, R56 ;  /* 0x000000645038723c */ /* 0x040fec0000001838 */
[-C--:B------:R-:W-:Y:S05]  /*d9e0*/  HMMA.16816.F32 R60, R80, R102.reuse, R60 ;  /* 0x00000066503c723c */ /* 0x080fea000000183c */
[--C-:B------:R-:W-:Y:S01]  /*d9f0*/  FFMA.FTZ R101, R180, UR4, -R104.reuse ;  /* 0x00000004b4657c23 */ /* 0x100fe20008010868 */
[----:B------:R-:W-:Y:S01]  /*da00*/  HMMA.16816.F32 R64, R76, R102, R64 ;  /* 0x000000664c40723c */ /* 0x000fe20000001840 */
[----:B------:R-:W-:Y:S04]  /*da10*/  MUFU.EX2 R180, R3 ;  /* 0x0000000300b47308 */ /* 0x000fe80000000800 */
[----:B------:R-:W-:Y:S01]  /*da20*/  F2FP.F16.F32.PACK_AB R80, R211, R149 ;  /* 0x00000095d350723e */ /* 0x000fe200000000ff */
[--C-:B------:R-:W-:Y:S01]  /*da30*/  FFMA.FTZ R100, R181, UR4, -R104.reuse ;  /* 0x00000004b5647c23 */ /* 0x100fe20008010868 */
[----:B------:R-:W-:Y:S04]  /*da40*/  F2FP.F16.F32.PACK_AB R76, R241, R151 ;  /* 0x00000097f14c723e */ /* 0x000fe800000000ff */
[----:B------:R-:W-:Y:S01]  /*da50*/  MUFU.EX2 R115, R101 ;  /* 0x0000006500737308 */ /* 0x000fe20000000800 */
[----:B------:R-:W-:Y:S02]  /*da60*/  F2FP.F16.F32.PACK_AB R77, R250, R150 ;  /* 0x00000096fa4d723e */ /* 0x000fe400000000ff */
[----:B------:R-:W-:Y:S02]  /*da70*/  F2FP.F16.F32.PACK_AB R78, R242, R247 ;  /* 0x000000f7f24e723e */ /* 0x000fe400000000ff */
[----:B------:R-:W-:Y:S02]  /*da80*/  F2FP.F16.F32.PACK_AB R79, R221, R217 ;  /* 0x000000d9dd4f723e */ /* 0x000fe400000000ff */
[----:B------:R-:W-:Y:S03]  /*da90*/  F2FP.F16.F32.PACK_AB R81, R155, R148 ;  /* 0x000000949b51723e */ /* 0x000fe600000000ff */
[----:B------:R2:W-:Y:S01]  /*daa0*/  MUFU.EX2 R116, R100 ;  /* 0x0000006400747308 */ /* 0x0005e20000000800 */
[----:B------:R-:W-:Y:S02]  /*dab0*/  F2FP.F16.F32.PACK_AB R82, R153, R154 ;  /* 0x0000009a9952723e */ /* 0x000fe400000000ff */
[----:B------:R-:W-:Y:S01]  /*dac0*/  F2FP.F16.F32.PACK_AB R83, R159, R152 ;  /* 0x000000989f53723e */ /* 0x000fe200000000ff */
[-C--:B------:R-:W-:Y:S06]  /*dad0*/  HMMA.16816.F32 R4, R76, R84.reuse, R4 ;  /* 0x000000544c04723c */ /* 0x080fec0000001804 */
[----:B------:R-:W-:Y:S01]  /*dae0*/  MUFU.EX2 R181, R113 ;  /* 0x0000007100b57308 */ /* 0x000fe20000000800 */
[C---:B------:R-:W-:Y:S06]  /*daf0*/  HMMA.16816.F32 R8, R80.reuse, R84, R8 ;  /* 0x000000545008723c */ /* 0x040fec0000001808 */
[-C--:B------:R-:W-:Y:S01]  /*db00*/  HMMA.16816.F32 R12, R80, R86.reuse, R12 ;  /* 0x00000056500c723c */ /* 0x080fe2000000180c */
[----:B--2---:R-:W-:Y:S02]  /*db10*/  LDSM.16.MT88.4 R100, [R225+0xa800] ;  /* 0x00a80000e164783b */ /* 0x004fe40000004200 */
[----:B------:R-:W-:Y:S03]  /*db20*/  MUFU.EX2 R113, R107 ;  /* 0x0000006b00717308 */ /* 0x000fe60000000800 */
[C---:B------:R-:W-:Y:S03]  /*db30*/  HMMA.16816.F32 R16, R76.reuse, R86, R16 ;  /* 0x000000564c10723c */ /* 0x040fe60000001810 */
[----:B------:R-:W2:Y:S04]  /*db40*/  LDSM.16.MT88.4 R84, [R135+0xa000] ;  /* 0x00a000008754783b */ /* 0x000ea80000004200 */
[----:B------:R-:W-:Y:S01]  /*db50*/  MUFU.EX2 R107, R139 ;  /* 0x0000008b006b7308 */ /* 0x000fe20000000800 */
[-C--:B------:R-:W-:Y:S06]  /*db60*/  HMMA.16816.F32 R20, R76, R88.reuse, R20 ;  /* 0x000000584c14723c */ /* 0x080fec0000001814 */
[C---:B------:R-:W-:Y:S06]  /*db70*/  HMMA.16816.F32 R24, R80.reuse, R88, R24 ;  /* 0x000000585018723c */ /* 0x040fec0000001818 */
[-C--:B------:R-:W-:Y:S06]  /*db80*/  HMMA.16816.F32 R28, R80, R90.reuse, R28 ;  /* 0x0000005a501c723c */ /* 0x080fec000000181c */
[C---:B------:R-:W-:Y:S01]  /*db90*/  HMMA.16816.F32 R32, R76.reuse, R90, R32 ;  /* 0x0000005a4c20723c */ /* 0x040fe20000001820 */
[----:B------:R-:W3:Y:S05]  /*dba0*/  LDSM.16.MT88.4 R88, [R226+0xa000] ;  /* 0x00a00000e258783b */ /* 0x000eea0000004200 */
[-C--:B------:R-:W-:Y:S06]  /*dbb0*/  HMMA.16816.F32 R36, R76, R92.reuse, R36 ;  /* 0x0000005c4c24723c */ /* 0x080fec0000001824 */
[C---:B------:R-:W-:Y:S06]  /*dbc0*/  HMMA.16816.F32 R40, R80.reuse, R92, R40 ;  /* 0x0000005c5028723c */ /* 0x040fec0000001828 */
[-C--:B------:R-:W-:Y:S06]  /*dbd0*/  HMMA.16816.F32 R44, R80, R94.reuse, R44 ;  /* 0x0000005e502c723c */ /* 0x080fec000000182c */
[C---:B------:R-:W-:Y:S01]  /*dbe0*/  HMMA.16816.F32 R48, R76.reuse, R94, R48 ;  /* 0x0000005e4c30723c */ /* 0x040fe20000001830 */
[----:B------:R-:W4:Y:S05]  /*dbf0*/  LDSM.16.MT88.4 R92, [R224+0xa000] ;  /* 0x00a00000e05c783b */ /* 0x000f2a0000004200 */
[-C--:B-1----:R-:W-:Y:S06]  /*dc00*/  HMMA.16816.F32 R52, R76, R96.reuse, R52 ;  /* 0x000000604c34723c */ /* 0x082fec0000001834 */
[C---:B------:R-:W-:Y:S06]  /*dc10*/  HMMA.16816.F32 R56, R80.reuse, R96, R56 ;  /* 0x000000605038723c */ /* 0x040fec0000001838 */
[-C--:B------:R-:W-:Y:S06]  /*dc20*/  HMMA.16816.F32 R60, R80, R98.reuse, R60 ;  /* 0x00000062503c723c */ /* 0x080fec000000183c */
[----:B------:R-:W-:Y:S01]  /*dc30*/  HMMA.16816.F32 R64, R76, R98, R64 ;  /* 0x000000624c40723c */ /* 0x000fe20000001840 */
[----:B------:R-:W1:Y:S04]  /*dc40*/  LDSM.16.MT88.4 R96, [R225+0xa000] ;  /* 0x00a00000e160783b */ /* 0x000e680000004200 */
[----:B------:R-:W-:Y:S02]  /*dc50*/  F2FP.F16.F32.PACK_AB R80, R165, R157 ;  /* 0x0000009da550723e */ /* 0x000fe400000000ff */
[----:B------:R-:W-:Y:S04]  /*dc60*/  F2FP.F16.F32.PACK_AB R76, R167, R210 ;  /* 0x000000d2a74c723e */ /* 0x000fe800000000ff */
[----:B------:R-:W-:Y:S02]  /*dc70*/  F2FP.F16.F32.PACK_AB R77, R166, R158 ;  /* 0x0000009ea64d723e */ /* 0x000fe400000000ff */
[----:B------:R-:W-:Y:S02]  /*dc80*/  F2FP.F16.F32.PACK_AB R78, R208, R203 ;  /* 0x000000cbd04e723e */ /* 0x000fe400000000ff */
[----:B------:R-:W-:Y:S02]  /*dc90*/  F2FP.F16.F32.PACK_AB R79, R202, R201 ;  /* 0x000000c9ca4f723e */ /* 0x000fe400000000ff */
[----:B------:R-:W-:Y:S02]  /*dca0*/  F2FP.F16.F32.PACK_AB R81, R164, R156 ;  /* 0x0000009ca451723e */ /* 0x000fe400000000ff */
[----:B------:R-:W-:Y:S02]  /*dcb0*/  F2FP.F16.F32.PACK_AB R82, R190, R191 ;  /* 0x000000bfbe52723e */ /* 0x000fe400000000ff */
[----:B------:R-:W-:Y:S01]  /*dcc0*/  F2FP.F16.F32.PACK_AB R83, R170, R171 ;  /* 0x000000abaa53723e */ /* 0x000fe200000000ff */
[-C--:B--2---:R-:W-:Y:S06]  /*dcd0*/  HMMA.16816.F32 R4, R76, R84.reuse, R4 ;  /* 0x000000544c04723c */ /* 0x084fec0000001804 */
[C---:B------:R-:W-:Y:S06]  /*dce0*/  HMMA.16816.F32 R8, R80.reuse, R84, R8 ;  /* 0x000000545008723c */ /* 0x040fec0000001808 */
[-C--:B------:R-:W-:Y:S06]  /*dcf0*/  HMMA.16816.F32 R12, R80, R86.reuse, R12 ;  /* 0x00000056500c723c */ /* 0x080fec000000180c */
[C---:B------:R-:W-:Y:S01]  /*dd00*/  HMMA.16816.F32 R16, R76.reuse, R86, R16 ;  /* 0x000000564c10723c */ /* 0x040fe20000001810 */
[----:B------:R-:W2:Y:S04]  /*dd10*/  LDSM.16.MT88.4 R84, [R135+0xa800] ;  /* 0x00a800008754783b */ /* 0x000ea80000004200 */
[----:B---3--:R-:W-:Y:S01]  /*dd20*/  FFMA.FTZ R105, R2, R182, R207 ;  /* 0x000000b602697223 */ /* 0x008fe200000100cf */
[-C--:B------:R-:W-:Y:S05]  /*dd30*/  HMMA.16816.F32 R20, R76, R88.reuse, R20 ;  /* 0x000000584c14723c */ /* 0x080fea0000001814 */
[----:B------:R-:W-:Y:S01]  /*dd40*/  FADD.FTZ R105, R213, R105 ;  /* 0x00000069d5697221 */ /* 0x000fe20000010000 */
[C---:B------:R-:W-:Y:S05]  /*dd50*/  HMMA.16816.F32 R24, R80.reuse, R88, R24 ;  /* 0x000000585018723c */ /* 0x040fea0000001818 */
[----:B------:R-:W-:Y:S01]  /*dd60*/  FADD.FTZ R3, R219, R105 ;  /* 0x00000069db037221 */ /* 0x000fe20000010000 */
[-C--:B------:R-:W-:Y:S01]  /*dd70*/  HMMA.16816.F32 R28, R80, R90.reuse, R28 ;  /* 0x0000005a501c723c */ /* 0x080fe2000000181c */
[----:B------:R-:W-:Y:S04]  /*dd80*/  MUFU.EX2 R105, R136 ;  /* 0x0000008800697308 */ /* 0x000fe80000000800 */
[--C-:B------:R-:W-:Y:S01]  /*dd90*/  FFMA.FTZ R2, R172, UR4, -R104.reuse ;  /* 0x00000004ac027c23 */ /* 0x100fe20008010868 */
[C---:B------:R-:W-:Y:S01]  /*dda0*/  HMMA.16816.F32 R32, R76.reuse, R90, R32 ;  /* 0x0000005a4c20723c */ /* 0x040fe20000001820 */
[----:B------:R-:W3:Y:S04]  /*ddb0*/  LDSM.16.MT88.4 R88, [R226+0xa800] ;  /* 0x00a80000e258783b */ /* 0x000ee80000004200 */
[----:B------:R1:W-:Y:S01]  /*ddc0*/  MUFU.EX2 R172, R2 ;  /* 0x0000000200ac7308 */ /* 0x0003e20000000800 */
[----:B----4-:R-:W-:Y:S01]  /*ddd0*/  FFMA.FTZ R0, R0, R160, R209 ;  /* 0x000000a000007223 */ /* 0x010fe200000100d1 */
[-C--:B------:R-:W-:Y:S04]  /*dde0*/  HMMA.16816.F32 R36, R76, R92.reuse, R36 ;  /* 0x0000005c4c24723c */ /* 0x080fe80000001824 */
[----:B------:R-:W-:Y:S02]  /*ddf0*/  MOV R160, R144 ;  /* 0x0000009000a07202 */ /* 0x000fe40000000f00 */
[C---:B------:R-:W-:Y:S05]  /*de00*/  HMMA.16816.F32 R40, R80.reuse, R92, R40 ;  /* 0x0000005c5028723c */ /* 0x040fea0000001828 */
[----:B------:R-:W-:Y:S01]  /*de10*/  MOV R182, R174 ;  /* 0x000000ae00b67202 */ /* 0x000fe20000000f00 */
[-C--:B------:R-:W-:Y:S01]  /*de20*/  HMMA.16816.F32 R44, R80, R94.reuse, R44 ;  /* 0x0000005e502c723c */ /* 0x080fe2000000182c */
[----:B------:R4:W2:Y:S04]  /*de30*/  MUFU.EX2 R174, R108 ;  /* 0x0000006c00ae7308 */ /* 0x0008a80000000800 */
[--C-:B-1----:R-:W-:Y:S01]  /*de40*/  FFMA.FTZ R2, R185, UR4, -R104.reuse ;  /* 0x00000004b9027c23 */ /* 0x102fe20008010868 */
[C---:B------:R-:W-:Y:S01]  /*de50*/  HMMA.16816.F32 R48, R76.reuse, R94, R48 ;  /* 0x0000005e4c30723c */ /* 0x040fe20000001830 */
[----:B------:R-:W1:Y:S04]  /*de60*/  LDSM.16.MT88.4 R92, [R224+0xa800] ;  /* 0x00a80000e05c783b */ /* 0x000e680000004200 */
[----:B------:R-:W-:Y:S01]  /*de70*/  MUFU.EX2 R185, R114 ;  /* 0x0000007200b97308 */ /* 0x000fe20000000800 */
[--C-:B------:R-:W-:Y:S01]  /*de80*/  FFMA.FTZ R68, R182, UR4, -R104.reuse ;  /* 0x00000004b6447c23 */ /* 0x100fe20008010868 */
[-C--:B------:R-:W-:Y:S08]  /*de90*/  HMMA.16816.F32 R52, R76, R96.reuse, R52 ;  /* 0x000000604c34723c */ /* 0x080ff00000001834 */
[----:B------:R2:W3:Y:S01]  /*dea0*/  MUFU.EX2 R182, R2 ;  /* 0x0000000200b67308 */ /* 0x0004e20000000800 */
[C---:B------:R-:W-:Y:S04]  /*deb0*/  HMMA.16816.F32 R56, R80.reuse, R96, R56 ;  /* 0x000000605038723c */ /* 0x040fe80000001838 */
[----:B----4-:R-:W-:Y:S02]  /*dec0*/  FFMA.FTZ R108, R206, UR4, -R104 ;  /* 0x00000004ce6c7c23 */ /* 0x010fe40008010868 */
[-C--:B------:R-:W-:Y:S03]  /*ded0*/  HMMA.16816.F32 R60, R80, R98.reuse, R60 ;  /* 0x00000062503c723c */ /* 0x080fe6000000183c */
[----:B------:R4:W1:Y:S02]  /*dee0*/  MUFU.EX2 R184, R68 ;  /* 0x0000004400b87308 */ /* 0x0008640000000800 */
[----:B------:R-:W-:Y:S01]  /*def0*/  FADD.FTZ R0, R214, R0 ;  /* 0x00000000d6007221 */ /* 0x000fe20000010000 */
[----:B------:R-:W-:Y:S01]  /*df00*/  HMMA.16816.F32 R64, R76, R98, R64 ;  /* 0x000000624c40723c */ /* 0x000fe20000001840 */
[----:B------:R-:W-:Y:S06]  /*df10*/  LDSM.16.MT88.4 R96, [R225+0xb000] ;  /* 0x00b00000e160783b */ /* 0x000fec0000004200 */
[----:B------:R-:W-:Y:S01]  /*df20*/  MUFU.EX2 R114, R106 ;  /* 0x0000006a00727308 */ /* 0x000fe20000000800 */
[----:B--2---:R-:W-:Y:S03]  /*df30*/  FADD.FTZ R2, R215, R112 ;  /* 0x00000070d7027221 */ /* 0x004fe60000010000 */
[----:B------:R-:W-:Y:S01]  /*df40*/  FFMA.FTZ R104, R70, UR4, -R104 ;  /* 0x0000000446687c23 */ /* 0x000fe20008010868 */
[----:B------:R-:W-:Y:S01]  /*df50*/  F2FP.F16.F32.PACK_AB R76, R189, R169 ;  /* 0x000000a9bd4c723e */ /* 0x000fe200000000ff */
[----:B------:R-:W-:Y:S01]  /*df60*/  FADD.FTZ R70, R220, R2 ;  /* 0x00000002dc467221 */ /* 0x000fe20000010000 */
[----:B----4-:R-:W-:Y:S01]  /*df70*/  FADD.FTZ R68, R249, R111 ;  /* 0x0000006ff9447221 */ /* 0x010fe20000010000 */
[----:B------:R-:W-:Y:S01]  /*df80*/  FADD.FTZ R2, R216, R0 ;  /* 0x00000000d8027221 */ /* 0x000fe20000010000 */
[----:B------:R-:W-:Y:S01]  /*df90*/  F2FP.F16.F32.PACK_AB R77, R175, R168 ;  /* 0x000000a8af4d723e */ /* 0x000fe200000000ff */
[----:B------:R-:W-:Y:S01]  /*dfa0*/  FADD.FTZ R0, R147, R70 ;  /* 0x0000004693007221 */ /* 0x000fe20000010000 */
[----:B------:R-:W-:Y:S01]  /*dfb0*/  FADD.FTZ R71, R146, R68 ;  /* 0x0000004492477221 */ /* 0x000fe20000010000 */
[----:B------:R-:W-:Y:S01]  /*dfc0*/  FADD.FTZ R70, R248, R3 ;  /* 0x00000003f8467221 */ /* 0x000fe20000010000 */
[----:B------:R-:W-:Y:S01]  /*dfd0*/  FADD.FTZ R3, R244, R2 ;  /* 0x00000002f4037221 */ /* 0x000fe20000010000 */
[----:B------:R-:W-:Y:S01]  /*dfe0*/  FADD.FTZ R68, R223, R0 ;  /* 0x00000000df447221 */ /* 0x000fe20000010000 */
[----:B------:R-:W-:Y:S01]  /*dff0*/  FADD.FTZ R2, R240, R71 ;  /* 0x00000047f0027221 */ /* 0x000fe20000010000 */
[----:B------:R-:W-:Y:S01]  /*e000*/  F2FP.F16.F32.PACK_AB R78, R187, R188 ;  /* 0x000000bcbb4e723e */ /* 0x000fe200000000ff */
[----:B------:R2:W5:Y:S01]  /*e010*/  LDL.LU R240, [R1+0x90] ;  /* 0x0000900001f07983 */ /* 0x0005620000300800 */
[----:B------:R-:W-:Y:S01]  /*e020*/  FADD.FTZ R68, R239, R68 ;  /* 0x00000044ef447221 */ /* 0x000fe20000010000 */
[----:B------:R-:W-:Y:S01]  /*e030*/  F2FP.F16.F32.PACK_AB R79, R186, R183 ;  /* 0x000000b7ba4f723e */ /* 0x000fe200000000ff */
[----:B------:R-:W-:Y:S01]  /*e040*/  FADD.FTZ R0, R222, R70 ;  /* 0x00000046de007221 */ /* 0x000fe20000010000 */
[----:B------:R2:W5:Y:S01]  /*e050*/  LDL.LU R239, [R1+0x8c] ;  /* 0x00008c0001ef7983 */ /* 0x0005620000300800 */
[----:B------:R-:W-:Y:S01]  /*e060*/  FADD.FTZ R70, R238, R2 ;  /* 0x00000002ee467221 */ /* 0x000fe20000010000 */
[----:B------:R-:W-:Y:S01]  /*e070*/  F2FP.F16.F32.PACK_AB R80, R173, R174 ;  /* 0x000000aead50723e */ /* 0x000fe200000000ff */
[----:B------:R-:W-:Y:S01]  /*e080*/  FADD.FTZ R71, R237, R68 ;  /* 0x00000044ed477221 */ /* 0x000fe20000010000 */
[----:B------:R2:W5:Y:S01]  /*e090*/  LDL.LU R238, [R1+0x88] ;  /* 0x0000880001ee7983 */ /* 0x0005620000300800 */
[-C--:B------:R-:W-:Y:S01]  /*e0a0*/  HMMA.16816.F32 R4, R76, R84.reuse, R4 ;  /* 0x000000544c04723c */ /* 0x080fe20000001804 */
[----:B------:R4:W-:Y:S02]  /*e0b0*/  MUFU.EX2 R106, R75 ;  /* 0x0000004b006a7308 */ /* 0x0009e40000000800 */
[----:B---3--:R-:W-:Y:S01]  /*e0c0*/  F2FP.F16.F32.PACK_AB R81, R182, R172 ;  /* 0x000000acb651723e */ /* 0x008fe200000000ff */
[----:B------:R2:W5:Y:S01]  /*e0d0*/  LDL.LU R237, [R1+0x84] ;  /* 0x0000840001ed7983 */ /* 0x0005620000300800 */
[----:B------:R-:W-:Y:S01]  /*e0e0*/  F2FP.F16.F32.PACK_AB R82, R185, R181 ;  /* 0x000000b5b952723e */ /* 0x000fe200000000ff */
[----:B------:R-:W-:Y:S01]  /*e0f0*/  FADD.FTZ R3, R218, R3 ;  /* 0x00000003da037221 */ /* 0x000fe20000010000 */
[----:B-1----:R-:W-:Y:S01]  /*e100*/  F2FP.F16.F32.PACK_AB R83, R184, R180 ;  /* 0x000000b4b853723e */ /* 0x002fe200000000ff */
[----:B------:R-:W-:Y:S03]  /*e110*/  FADD.FTZ R68, R236, R70 ;  /* 0x00000046ec447221 */ /* 0x000fe60000010000 */
[----:B------:R-:W-:Y:S01]  /*e120*/  MUFU.EX2 R104, R104 ;  /* 0x0000006800687308 */ /* 0x000fe20000000800 */
[----:B------:R2:W5:Y:S01]  /*e130*/  LDL.LU R236, [R1+0x80] ;  /* 0x0000800001ec7983 */ /* 0x0005620000300800 */
[----:B------:R-:W-:Y:S01]  /*e140*/  FADD.FTZ R0, R251, R0 ;  /* 0x00000000fb007221 */ /* 0x000fe20000010000 */
[----:B------:R-:W-:Y:S01]  /*e150*/  MOV R243, R160 ;  /* 0x000000a000f37202 */ /* 0x000fe20000000f00 */
[----:B------:R-:W-:Y:S01]  /*e160*/  FADD.FTZ R2, R252, R3 ;  /* 0x00000003fc027221 */ /* 0x000fe20000010000 */
[C---:B------:R-:W-:Y:S05]  /*e170*/  HMMA.16816.F32 R8, R80.reuse, R84, R8 ;  /* 0x000000545008723c */ /* 0x040fea0000001808 */
[----:B------:R-:W-:Y:S01]  /*e180*/  MUFU.EX2 R112, R137 ;  /* 0x0000008900707308 */ /* 0x000fe20000000800 */
[----:B------:R-:W-:Y:S01]  /*e190*/  FADD.FTZ R3, R235, R0 ;  /* 0x00000000eb037221 */ /* 0x000fe20000010000 */
[----:B------:R-:W-:Y:S01]  /*e1a0*/  FADD.FTZ R2, R234, R2 ;  /* 0x00000002ea027221 */ /* 0x000fe20000010000 */
[-C--:B------:R-:W-:Y:S01]  /*e1b0*/  HMMA.16816.F32 R12, R80, R86.reuse, R12 ;  /* 0x00000056500c723c */ /* 0x080fe2000000180c */
[----:B------:R2:W5:Y:S04]  /*e1c0*/  LDL.LU R235, [R1+0x7c] ;  /* 0x00007c0001eb7983 */ /* 0x0005680000300800 */
[----:B------:R2:W5:Y:S01]  /*e1d0*/  LDL.LU R234, [R1+0x78] ;  /* 0x0000780001ea7983 */ /* 0x0005620000300800 */
[C---:B------:R-:W-:Y:S01]  /*e1e0*/  HMMA.16816.F32 R16, R76.reuse, R86, R16 ;  /* 0x000000564c10723c */ /* 0x040fe20000001810 */
[----:B------:R-:W1:Y:S02]  /*e1f0*/  MUFU.EX2 R111, R138 ;  /* 0x0000008a006f7308 */ /* 0x000e640000000800 */
[----:B------:R-:W3:Y:S02]  /*e200*/  LDSM.16.MT88.4 R84, [R135+0xb000] ;  /* 0x00b000008754783b */ /* 0x000ee40000004200 */
[----:B------:R-:W-:Y:S01]  /*e210*/  FADD.FTZ R0, R233, R71 ;  /* 0x00000047e9007221 */ /* 0x000fe20000010000 */
[-C--:B------:R-:W-:Y:S05]  /*e220*/  HMMA.16816.F32 R20, R76, R88.reuse, R20 ;  /* 0x000000584c14723c */ /* 0x080fea0000001814 */
[----:B------:R-:W-:Y:S01]  /*e230*/  MUFU.EX2 R108, R108 ;  /* 0x0000006c006c7308 */ /* 0x000fe20000000800 */
[----:B------:R2:W5:Y:S01]  /*e240*/  LDL.LU R233, [R1+0x74] ;  /* 0x0000740001e97983 */ /* 0x0005620000300800 */
[C---:B------:R-:W-:Y:S04]  /*e250*/  HMMA.16816.F32 R24, R80.reuse, R88, R24 ;  /* 0x000000585018723c */ /* 0x040fe80000001818 */
[----:B------:R-:W-:Y:S02]  /*e260*/  FADD.FTZ R71, R232, R68 ;  /* 0x00000044e8477221 */ /* 0x000fe40000010000 */
[-C--:B------:R-:W-:Y:S01]  /*e270*/  HMMA.16816.F32 R28, R80, R90.reuse, R28 ;  /* 0x0000005a501c723c */ /* 0x080fe2000000181c */
[----:B------:R2:W5:Y:S04]  /*e280*/  LDL.LU R232, [R1+0x70] ;  /* 0x0000700001e87983 */ /* 0x0005680000300800 */
[----:B------:R-:W-:Y:S01]  /*e290*/  FADD.FTZ R70, R231, R3 ;  /* 0x00000003e7467221 */ /* 0x000fe20000010000 */
[C---:B------:R-:W-:Y:S01]  /*e2a0*/  HMMA.16816.F32 R32, R76.reuse, R90, R32 ;  /* 0x0000005a4c20723c */ /* 0x040fe20000001820 */
[----:B------:R2:W5:Y:S04]  /*e2b0*/  LDL.LU R231, [R1+0x6c] ;  /* 0x00006c0001e77983 */ /* 0x0005680000300800 */
[----:B----4-:R-:W-:Y:S01]  /*e2c0*/  FADD.FTZ R75, R230, R0 ;  /* 0x00000000e64b7221 */ /* 0x010fe20000010000 */
[-C--:B------:R-:W-:Y:S01]  /*e2d0*/  HMMA.16816.F32 R36, R76, R92.reuse, R36 ;  /* 0x0000005c4c24723c */ /* 0x080fe20000001824 */
[----:B------:R2:W5:Y:S04]  /*e2e0*/  LDL.LU R230, [R1+0x68] ;  /* 0x0000680001e67983 */ /* 0x0005680000300800 */
[----:B------:R-:W-:Y:S01]  /*e2f0*/  FADD.FTZ R3, R229, R71 ;  /* 0x00000047e5037221 */ /* 0x000fe20000010000 */
[C---:B------:R-:W-:Y:S01]  /*e300*/  HMMA.16816.F32 R40, R80.reuse, R92, R40 ;  /* 0x0000005c5028723c */ /* 0x040fe20000001828 */
[----:B------:R2:W5:Y:S04]  /*e310*/  LDL.LU R229, [R1+0x64] ;  /* 0x0000640001e57983 */ /* 0x0005680000300800 */
[----:B------:R-:W-:Y:S01]  /*e320*/  FADD.FTZ R68, R145, R2 ;  /* 0x0000000291447221 */ /* 0x000fe20000010000 */
[-C--:B------:R-:W-:Y:S01]  /*e330*/  HMMA.16816.F32 R44, R80, R94.reuse, R44 ;  /* 0x0000005e502c723c */ /* 0x080fe2000000182c */
[----:B------:R-:W4:Y:S04]  /*e340*/  LDSM.16.MT88.4 R88, [R226+0xb000] ;  /* 0x00b00000e258783b */ /* 0x000f280000004200 */
[----:B------:R-:W-:Y:S01]  /*e350*/  FADD.FTZ R2, R228, R70 ;  /* 0x00000046e4027221 */ /* 0x000fe20000010000 */
[C---:B------:R-:W-:Y:S03]  /*e360*/  HMMA.16816.F32 R48, R76.reuse, R94, R48 ;  /* 0x0000005e4c30723c */ /* 0x040fe60000001830 */
[----:B------:R2:W5:Y:S02]  /*e370*/  LDL.LU R228, [R1+0x60] ;  /* 0x0000600001e47983 */ /* 0x0005640000300800 */
[----:B------:R-:W-:Y:S01]  /*e380*/  FADD.FTZ R70, R227, R75 ;  /* 0x0000004be3467221 */ /* 0x000fe20000010000 */
[-C--:B------:R-:W-:Y:S01]  /*e390*/  HMMA.16816.F32 R52, R76, R100.reuse, R52 ;  /* 0x000000644c34723c */ /* 0x080fe20000001834 */
[----:B------:R2:W5:Y:S04]  /*e3a0*/  LDL.LU R227, [R1+0x5c] ;  /* 0x00005c0001e37983 */ /* 0x0005680000300800 */
[----:B------:R-:W2:Y:S01]  /*e3b0*/  LDSM.16.MT88.4 R92, [R224+0xb000] ;  /* 0x00b00000e05c783b */ /* 0x000ea20000004200 */
[C---:B------:R-:W-:Y:S01]  /*e3c0*/  HMMA.16816.F32 R56, R80.reuse, R100, R56 ;  /* 0x000000645038723c */ /* 0x040fe20000001838 */
[----:B------:R-:W-:Y:S04]  /*e3d0*/  MUFU.EX2 R101, R126 ;  /* 0x0000007e00657308 */ /* 0x000fe80000000800 */
[----:B------:R-:W-:Y:S01]  /*e3e0*/  IADD3 R243, R243, -0x1, RZ ;  /* 0xfffffffff3f37810 */ /* 0x000fe20007ffe0ff */
[-C--:B------:R-:W-:Y:S01]  /*e3f0*/  HMMA.16816.F32 R60, R80, R102.reuse, R60 ;  /* 0x00000066503c723c */ /* 0x080fe2000000183c */
[----:B------:R-:W2:Y:S04]  /*e400*/  LDSM.16.MT88.4 R144, [R135+0xb800] ;  /* 0x00b800008790783b */ /* 0x000ea80000004200 */
[----:B------:R-:W4:Y:S01]  /*e410*/  MUFU.EX2 R100, R121 ;  /* 0x0000007900647308 */ /* 0x000f220000000800 */
[----:B-1----:R-:W-:Y:S01]  /*e420*/  F2FP.F16.F32.PACK_AB R196, R111, R112 ;  /* 0x000000706fc4723e */ /* 0x002fe200000000ff */
[----:B------:R-:W-:Y:S04]  /*e430*/  HMMA.16816.F32 R64, R76, R102, R64 ;  /* 0x000000664c40723c */ /* 0x000fe80000001840 */
[----:B------:R-:W-:Y:S01]  /*e440*/  F2FP.F16.F32.PACK_AB R80, R122, R120 ;  /* 0x000000787a50723e */ /* 0x000fe200000000ff */
[----:B------:R-:W-:Y:S02]  /*e450*/  FADD.FTZ R0, R143, R68 ;  /* 0x000000448f007221 */ /* 0x000fe40000010000 */
[----:B------:R-:W-:Y:S01]  /*e460*/  F2FP.F16.F32.PACK_AB R76, R200, R127 ;  /* 0x0000007fc84c723e */ /* 0x000fe200000000ff */
[----:B------:R-:W-:Y:S03]  /*e470*/  FADD.FTZ R68, R162, R3 ;  /* 0x00000003a2447221 */ /* 0x000fe60000010000 */
[----:B------:R-:W-:Y:S01]  /*e480*/  F2FP.F16.F32.PACK_AB R77, R118, R117 ;  /* 0x00000075764d723e */ /* 0x000fe200000000ff */
[----:B------:R-:W-:Y:S01]  /*e490*/  FADD.FTZ R3, R161, R2 ;  /* 0x00000002a1037221 */ /* 0x000fe20000010000 */
[----:B------:R-:W-:Y:S01]  /*e4a0*/  F2FP.F16.F32.PACK_AB R78, R131, R130 ;  /* 0x00000082834e723e */ /* 0x000fe200000000ff */
[----:B------:R-:W1:Y:S01]  /*e4b0*/  LDSM.16.MT88.4 R160, [R226+0xb800] ;  /* 0x00b80000e2a0783b */ /* 0x000e620000004200 */
[----:B------:R-:W-:Y:S01]  /*e4c0*/  F2FP.F16.F32.PACK_AB R79, R123, R119 ;  /* 0x000000777b4f723e */ /* 0x000fe200000000ff */
[----:B------:R-:W-:Y:S01]  /*e4d0*/  FADD.FTZ R2, R142, R0 ;  /* 0x000000008e027221 */ /* 0x000fe20000010000 */
[----:B------:R-:W-:Y:S01]  /*e4e0*/  F2FP.F16.F32.PACK_AB R81, R115, R116 ;  /* 0x000000747351723e */ /* 0x000fe200000000ff */
[----:B------:R-:W-:Y:S01]  /*e4f0*/  FADD.FTZ R0, R193, R70 ;  /* 0x00000046c1007221 */ /* 0x000fe20000010000 */
[----:B------:R-:W-:Y:S01]  /*e500*/  F2FP.F16.F32.PACK_AB R82, R129, R128 ;  /* 0x000000808152723e */ /* 0x000fe200000000ff */
[----:B------:R-:W-:Y:S01]  /*e510*/  FADD.FTZ R70, R141, R3 ;  /* 0x000000038d467221 */ /* 0x000fe20000010000 */
[----:B------:R-:W-:Y:S01]  /*e520*/  F2FP.F16.F32.PACK_AB R83, R113, R114 ;  /* 0x000000727153723e */ /* 0x000fe200000000ff */
[-C--:B---3--:R-:W-:Y:S03]  /*e530*/  HMMA.16816.F32 R4, R76, R84.reuse, R4 ;  /* 0x000000544c04723c */ /* 0x088fe60000001804 */
[----:B------:R-:W-:Y:S01]  /*e540*/  F2FP.F16.F32.PACK_AB R198, R106, R107 ;  /* 0x0000006b6ac6723e */ /* 0x000fe200000000ff */
[----:B------:R-:W-:Y:S01]  /*e550*/  FADD.FTZ R71, R192, R68 ;  /* 0x00000044c0477221 */ /* 0x000fe20000010000 */
[----:B------:R-:W-:Y:S01]  /*e560*/  FADD.FTZ R68, R179, R0 ;  /* 0x00000000b3447221 */ /* 0x000fe20000010000 */
[C---:B------:R-:W-:Y:S01]  /*e570*/  HMMA.16816.F32 R8, R80.reuse, R84, R8 ;  /* 0x000000545008723c */ /* 0x040fe20000001808 */
[----:B------:R-:W-:Y:S04]  /*e580*/  MUFU.EX2 R85, R125 ;  /* 0x0000007d00557308 */ /* 0x000fe80000000800 */
[----:B------:R-:W-:Y:S01]  /*e590*/  FADD.FTZ R0, R178, R71 ;  /* 0x00000047b2007221 */ /* 0x000fe20000010000 */
[-C--:B------:R-:W-:Y:S05]  /*e5a0*/  HMMA.16816.F32 R12, R80, R86.reuse, R12 ;  /* 0x00000056500c723c */ /* 0x080fea000000180c */
[----:B------:R-:W-:Y:S01]  /*e5b0*/  MUFU.EX2 R84, R110 ;  /* 0x0000006e00547308 */ /* 0x000fe20000000800 */
[----:B------:R-:W-:Y:S01]  /*e5c0*/  F2FP.F16.F32.PACK_AB R199, R105, R134 ;  /* 0x0000008669c7723e */ /* 0x000fe200000000ff */
[C---:B------:R-:W-:Y:S04]  /*e5d0*/  HMMA.16816.F32 R16, R76.reuse, R86, R16 ;  /* 0x000000564c10723c */ /* 0x040fe80000001810 */
[----:B------:R-:W-:Y:S02]  /*e5e0*/  FADD.FTZ R3, R140, R2 ;  /* 0x000000028c037221 */ /* 0x000fe40000010000 */
[-C--:B----4-:R-:W-:Y:S02]  /*e5f0*/  HMMA.16816.F32 R20, R76, R88.reuse, R20 ;  /* 0x000000584c14723c */ /* 0x090fe40000001814 */
[----:B------:R-:W3:Y:S03]  /*e600*/  MUFU.EX2 R86, R124 ;  /* 0x0000007c00567308 */ /* 0x000ee60000000800 */
[----:B------:R-:W-:Y:S01]  /*e610*/  FADD.FTZ R2, R177, R70 ;  /* 0x00000046b1027221 */ /* 0x000fe20000010000 */
[C---:B------:R-:W-:Y:S05]  /*e620*/  HMMA.16816.F32 R24, R80.reuse, R88, R24 ;  /* 0x000000585018723c */ /* 0x040fea0000001818 */
[----:B------:R-:W-:Y:S01]  /*e630*/  FADD.FTZ R3, R176, R3 ;  /* 0x00000003b0037221 */ /* 0x000fe20000010000 */
[-C--:B------:R-:W-:Y:S01]  /*e640*/  HMMA.16816.F32 R28, R80, R90.reuse, R28 ;  /* 0x0000005a501c723c */ /* 0x080fe2000000181c */
[----:B------:R-:W4:Y:S04]  /*e650*/  LDSM.16.MT88.4 R176, [R224+0xb800] ;  /* 0x00b80000e0b0783b */ /* 0x000f280000004200 */
[----:B------:R-:W-:Y:S01]  /*e660*/  F2FP.F16.F32.PACK_AB R192, R100, R101 ;  /* 0x0000006564c0723e */ /* 0x000fe200000000ff */
[C---:B------:R-:W-:Y:S05]  /*e670*/  HMMA.16816.F32 R32, R76.reuse, R90, R32 ;  /* 0x0000005a4c20723c */ /* 0x040fea0000001820 */
[----:B------:R-:W-:Y:S01]  /*e680*/  F2FP.F16.F32.PACK_AB R193, R109, R108 ;  /* 0x0000006c6dc1723e */ /* 0x000fe200000000ff */
[-C--:B--2---:R-:W-:Y:S05]  /*e690*/  HMMA.16816.F32 R36, R76, R92.reuse, R36 ;  /* 0x0000005c4c24723c */ /* 0x084fea0000001824 */
[----:B---3--:R-:W-:Y:S01]  /*e6a0*/  F2FP.F16.F32.PACK_AB R194, R85, R86 ;  /* 0x0000005655c2723e */ /* 0x008fe200000000ff */
[C---:B------:R-:W-:Y:S05]  /*e6b0*/  HMMA.16816.F32 R40, R80.reuse, R92, R40 ;  /* 0x0000005c5028723c */ /* 0x040fea0000001828 */
[----:B------:R-:W-:Y:S01]  /*e6c0*/  F2FP.F16.F32.PACK_AB R195, R104, R84 ;  /* 0x0000005468c3723e */ /* 0x000fe200000000ff */
[-C--:B------:R-:W-:Y:S05]  /*e6d0*/  HMMA.16816.F32 R44, R80, R94.reuse, R44 ;  /* 0x0000005e502c723c */ /* 0x080fea000000182c */
[----:B------:R-:W-:Y:S01]  /*e6e0*/  FADD.FTZ R0, R150, R0 ;  /* 0x0000000096007221 */ /* 0x000fe20000010000 */
[C---:B------:R-:W-:Y:S05]  /*e6f0*/  HMMA.16816.F32 R48, R76.reuse, R94, R48 ;  /* 0x0000005e4c30723c */ /* 0x040fea0000001830 */
[----:B------:R-:W-:Y:S01]  /*e700*/  FADD.FTZ R0, R250, R0 ;  /* 0x00000000fa007221 */ /* 0x000fe20000010000 */
[-C--:B------:R-:W-:Y:S05]  /*e710*/  HMMA.16816.F32 R52, R76, R96.reuse, R52 ;  /* 0x000000604c34723c */ /* 0x080fea0000001834 */
[----:B------:R-:W-:Y:S01]  /*e720*/  FADD.FTZ R2, R149, R2 ;  /* 0x0000000295027221 */ /* 0x000fe20000010000 */
[C---:B------:R-:W-:Y:S05]  /*e730*/  HMMA.16816.F32 R56, R80.reuse, R96, R56 ;  /* 0x000000605038723c */ /* 0x040fea0000001838 */
[----:B------:R-:W-:Y:S01]  /*e740*/  FADD.FTZ R2, R211, R2 ;  /* 0x00000002d3027221 */ /* 0x000fe20000010000 */
[-C--:B------:R-:W-:Y:S05]  /*e750*/  HMMA.16816.F32 R60, R80, R98.reuse, R60 ;  /* 0x00000062503c723c */ /* 0x080fea000000183c */
[----:B------:R-:W-:Y:S01]  /*e760*/  FADD.FTZ R3, R148, R3 ;  /* 0x0000000394037221 */ /* 0x000fe20000010000 */
[----:B------:R-:W-:Y:S05]  /*e770*/  HMMA.16816.F32 R64, R76, R98, R64 ;  /* 0x000000624c40723c */ /* 0x000fea0000001840 */
[----:B------:R-:W-:Y:S01]  /*e780*/  FADD.FTZ R3, R155, R3 ;  /* 0x000000039b037221 */ /* 0x000fe20000010000 */
[-C--:B------:R-:W-:Y:S06]  /*e790*/  HMMA.16816.F32 R140, R196, R144.reuse, R4 ;  /* 0x00000090c48c723c */ /* 0x080fec0000001804 */
[C---:B------:R-:W-:Y:S05]  /*e7a0*/  HMMA.16816.F32 R136, R192.reuse, R144, R8 ;  /* 0x00000090c088723c */ /* 0x040fea0000001808 */
[----:B------:R-:W-:Y:S01]  /*e7b0*/  FADD.FTZ R4, R151, R68 ;  /* 0x0000004497047221 */ /* 0x000fe20000010000 */
[----:B------:R-:W-:Y:S01]  /*e7c0*/  FADD.FTZ R5, R217, R0 ;  /* 0x00000000d9057221 */ /* 0x000fe20000010000 */
[-C--:B------:R-:W-:Y:S04]  /*e7d0*/  HMMA.16816.F32 R148, R192, R146.reuse, R12 ;  /* 0x00000092c094723c */ /* 0x080fe8000000180c */
[----:B------:R-:W-:Y:S01]  /*e7e0*/  FADD.FTZ R4, R241, R4 ;  /* 0x00000004f1047221 */ /* 0x000fe20000010000 */
[----:B------:R-:W-:Y:S01]  /*e7f0*/  FADD.FTZ R5, R221, R5 ;  /* 0x00000005dd057221 */ /* 0x000fe20000010000 */
[C---:B------:R-:W-:Y:S05]  /*e800*/  HMMA.16816.F32 R144, R196.reuse, R146, R16 ;  /* 0x00000092c490723c */ /* 0x040fea0000001810 */
[----:B------:R-:W-:Y:S01]  /*e810*/  FADD.FTZ R0, R154, R2 ;  /* 0x000000029a007221 */ /* 0x000fe20000010000 */
[----:B------:R-:W-:Y:S01]  /*e820*/  FADD.FTZ R2, R152, R3 ;  /* 0x0000000398027221 */ /* 0x000fe20000010000 */
[----:B------:R-:W-:Y:S01]  /*e830*/  FADD.FTZ R4, R247, R4 ;  /* 0x00000004f7047221 */ /* 0x000fe20000010000 */
[----:B------:R-:W-:Y:S03]  /*e840*/  FADD.FTZ R9, R158, R5 ;  /* 0x000000059e097221 */ /* 0x000fe60000010000 */
[----:B------:R-:W-:Y:S01]  /*e850*/  FADD.FTZ R3, R153, R0 ;  /* 0x0000000099037221 */ /* 0x000fe20000010000 */
[----:B------:R-:W-:Y:S01]  /*e860*/  FADD.FTZ R4, R242, R4 ;  /* 0x00000004f2047221 */ /* 0x000fe20000010000 */
[-C--:B-1----:R-:W-:Y:S03]  /*e870*/  HMMA.16816.F32 R152, R196, R160.reuse, R20 ;  /* 0x000000a0c498723c */ /* 0x082fe60000001814 */
[----:B------:R-:W-:Y:S01]  /*e880*/  FADD.FTZ R0, R159, R2 ;  /* 0x000000029f007221 */ /* 0x000fe20000010000 */
[----:B------:R-:W-:Y:S01]  /*e890*/  FADD.FTZ R8, R157, R3 ;  /* 0x000000039d087221 */ /* 0x000fe20000010000 */
[----:B------:R-:W-:Y:S02]  /*e8a0*/  FADD.FTZ R2, R210, R4 ;  /* 0x00000004d2027221 */ /* 0x000fe40000010000 */
[----:B------:R-:W-:Y:S01]  /*e8b0*/  FADD.FTZ R3, R156, R0 ;  /* 0x000000009c037221 */ /* 0x000fe20000010000 */
[----:B------:R-:W1:Y:S01]  /*e8c0*/  LDSM.16.MT88.4 R4, [R225+0xb800] ;  /* 0x00b80000e104783b */ /* 0x000e620000004200 */
        /* <DEDUP_REMOVED lines=17> */
[----:B------:R-:W-:Y:S01]  /*e9e0*/  FADD.FTZ R0, R174, R2 ;  /* 0x00000002ae007221 */ /* 0x000fe20000010000 */
[-C--:B----4-:R-:W-:Y:S03]  /*e9f0*/  HMMA.16816.F32 R168, R196, R176.reuse, R36 ;  /* 0x000000b0c4a8723c */ /* 0x090fe60000001824 */
        /* <DEDUP_REMOVED lines=17> */
[-C--:B-1----:R-:W-:Y:S05]  /*eb10*/  HMMA.16816.F32 R188, R196, R4.reuse, R52 ;  /* 0x00000004c4bc723c */ /* 0x082fea0000001834 */
[----:B------:R-:W-:Y:S01]  /*eb20*/  FADD.FTZ R2, R120, R8 ;  /* 0x0000000878027221 */ /* 0x000fe20000010000 */
[C---:B------:R-:W-:Y:S05]  /*eb30*/  HMMA.16816.F32 R184, R192.reuse, R4, R56 ;  /* 0x00000004c0b8723c */ /* 0x040fea0000001838 */
[----:B------:R-:W-:Y:S01]  /*eb40*/  FADD.FTZ R10, R127, R0 ;  /* 0x000000007f0a7221 */ /* 0x000fe20000010000 */
[----:B------:R-:W-:Y:S01]  /*eb50*/  FADD.FTZ R0, R117, R9 ;  /* 0x0000000975007221 */ /* 0x000fe20000010000 */
[-C--:B------:R-:W-:Y:S04]  /*eb60*/  HMMA.16816.F32 R192, R192, R6.reuse, R60 ;  /* 0x00000006c0c0723c */ /* 0x080fe8000000183c */
        /* <DEDUP_REMOVED lines=9> */
[----:B------:R-:W-:Y:S04]  /*ec00*/  FADD.FTZ R9, R130, R9 ;  /* 0x0000000982097221 */ /* 0x000fe80000010000 */
[----:B------:R-:W-:Y:S01]  /*ec10*/  FADD.FTZ R2, R131, R9 ;  /* 0x0000000983027221 */ /* 0x000fe20000010000 */
[----:B------:R-:W-:Y:S01]  /*ec20*/  FADD.FTZ R4, R113, R0 ;  /* 0x0000000071047221 */ /* 0x000fe20000010000 */
[----:B------:R-:W-:Y:S02]  /*ec30*/  FADD.FTZ R3, R129, R3 ;  /* 0x0000000381037221 */ /* 0x000fe40000010000 */
        /* <DEDUP_REMOVED lines=17> */
[----:B------:R-:W-:Y:S01]  /*ed50*/  STL [R1+0x2c], R5 ;  /* 0x00002c0501007387 */ /* 0x000fe20000100800 */
[----:B------:R-:W-:Y:S02]  /*ed60*/  MOV R132, R73 ;  /* 0x0000004900847202 */ /* 0x000fe40000000f00 */
[----:B------:R-:W-:Y:S01]  /*ed70*/  MOV R133, R72 ;  /* 0x0000004800857202 */ /* 0x000fe20000000f00 */
[----:B------:R1:W-:Y:S04]  /*ed80*/  STL [R1+0x30], R3 ;  /* 0x0000300301007387 */ /* 0x0003e80000100800 */
[----:B------:R2:W-:Y:S04]  /*ed90*/  STL [R1+0x34], R2 ;  /* 0x0000340201007387 */ /* 0x0005e80000100800 */
[----:B------:R2:W-:Y:S04]  /*eda0*/  STL [R1+0x38], R0 ;  /* 0x0000380001007387 */ /* 0x0005e80000100800 */
[----:B------:R2:W-:Y:S01]  /*edb0*/  STL [R1+0x28], R243 ;  /* 0x000028f301007387 */ /* 0x0005e20000100800 */
[----:B-1----:R-:W-:Y:S01]  /*edc0*/  MOV R3, R74 ;  /* 0x0000004a00037202 */ /* 0x002fe20000000f00 */
[----:B------:R-:W-:Y:S06]  /*edd0*/  @P0 BRA `(.L_x_26) ;  /* 0xffffff9c00900947 */ /* 0x000fec000383ffff */
.L_x_25:
[----:B------:R-:W3:Y:S04]  /*ede0*/  LDL.LU R5, [R1+0x2c] ;  /* 0x00002c0001057983 */ /* 0x000ee80000300800 */
[----:B------:R-:W2:Y:S04]  /*edf0*/  LDL.LU R6, [R1+0x30] ;  /* 0x0000300001067983 */ /* 0x000ea80000300800 */
[----:B------:R-:W4:Y:S04]  /*ee00*/  LDL.LU R4, [R1+0x34] ;  /* 0x0000340001047983 */ /* 0x000f280000300800 */
[----:B------:R-:W4:Y:S01]  /*ee10*/  LDL.LU R8, [R1+0x38] ;  /* 0x0000380001087983 */ /* 0x000f220000300800 */
[----:B------:R-:W1:Y:S01]  /*ee20*/  S2UR UR4, SR_CgaCtaId ;  /* 0x00000000000479c3 */ /* 0x000e620000008800 */
[----:B------:R-:W-:Y:S01]  /*ee30*/  UMOV UR5, 0x400 ;  /* 0x0000040000057882 */ /* 0x000fe20000000000 */
[----:B------:R-:W-:Y:S01]  /*ee40*/  UMOV UR16, URZ ;  /* 0x0000003f00107c82 */ /* 0x000fe20008000000 */
[----:B------:R-:W4:Y:S01]  /*ee50*/  S2R R9, SR_TID.X ;  /* 0x0000000000097919 */ /* 0x000f220000002100 */
[----:B------:R-:W-:Y:S01]  /*ee60*/  UMOV UR17, URZ ;  /* 0x0000003f00117c82 */ /* 0x000fe20008000000 */
[----:B------:R-:W-:Y:S01]  /*ee70*/  BSSY B0, `(.L_x_29) ;  /* 0x0000132000007945 */ /* 0x000fe20003800000 */
[----:B------:R-:W1:Y:S02]  /*ee80*/  S2R R41, SR_TID.X ;  /* 0x0000000000297919 */ /* 0x000e640000002100 */
[----:B------:R-:W4:Y:S08]  /*ee90*/  S2UR UR12, SR_CTAID.Y ;  /* 0x00000000000c79c3 */ /* 0x000f300000002600 */
[----:B------:R-:W4:Y:S01]  /*eea0*/  S2UR UR10, SR_CTAID.X ;  /* 0x00000000000a79c3 */ /* 0x000f220000002500 */
[----:B-1----:R-:W-:-:S07]  /*eeb0*/  ULEA UR4, UR4, UR5, 0x18 ;  /* 0x0000000504047291 */ /* 0x002fce000f8ec03f */
[----:B------:R-:W1:Y:S01]  /*eec0*/  S2UR UR11, SR_CTAID.Z ;  /* 0x00000000000b79c3 */ /* 0x000e620000002700 */
[----:B------:R-:W-:Y:S02]  /*eed0*/  ULDC.U8 UR5, c[0x0][0x3d8] ;  /* 0x0000f60000057ab9 */ /* 0x000fe40000000000 */
[----:B------:R-:W-:Y:S01]  /*eee0*/  UISETP.NE.AND UP1, UPT, UR5, URZ, UPT ;  /* 0x0000003f0500728c */ /* 0x000fe2000bf25270 */
[----:B------:R-:W-:-:S04]  /*eef0*/  SHF.R.S32.HI R42, RZ, 0x1f, R41 ;  /* 0x0000001fff2a7819 */ /* 0x000fc80000011429 */
[----:B------:R-:W-:Y:S01]  /*ef00*/  LEA.HI R42, R42, R41, RZ, 0x3 ;  /* 0x000000292a2a7211 */ /* 0x000fe200078f18ff */
[----:B---3--:R-:W3:Y:S04]  /*ef10*/  SHFL.BFLY PT, R3, R5, 0x2, 0x1f ;  /* 0x0c401f0005037f89 */ /* 0x008ee800000e0000 */
[----:B--2---:R-:W2:Y:S04]  /*ef20*/  SHFL.BFLY PT, R2, R6, 0x2, 0x1f ;  /* 0x0c401f0006027f89 */ /* 0x004ea800000e0000 */
[----:B----4-:R-:W4:Y:S01]  /*ef30*/  SHFL.BFLY PT, R0, R4, 0x2, 0x1f ;  /* 0x0c401f0004007f89 */ /* 0x010f2200000e0000 */
[----:B---3--:R-:W-:-:S03]  /*ef40*/  FADD.FTZ R3, R3, R5 ;  /* 0x0000000503037221 */ /* 0x008fc60000010000 */
[----:B------:R-:W3:Y:S01]  /*ef50*/  SHFL.BFLY PT, R5, R8, 0x2, 0x1f ;  /* 0x0c401f0008057f89 */ /* 0x000ee200000e0000 */
[----:B--2---:R-:W-:-:S03]  /*ef60*/  FADD.FTZ R2, R2, R6 ;  /* 0x0000000602027221 */ /* 0x004fc60000010000 */
[----:B------:R-:W2:Y:S01]  /*ef70*/  SHFL.BFLY PT, R7, R3, 0x1, 0x1f ;  /* 0x0c201f0003077f89 */ /* 0x000ea200000e0000 */
[----:B----4-:R-:W-:-:S03]  /*ef80*/  FADD.FTZ R0, R0, R4 ;  /* 0x0000000400007221 */ /* 0x010fc60000010000 */
[----:B------:R-:W4:Y:S04]  /*ef90*/  SHFL.BFLY PT, R6, R2, 0x1, 0x1f ;  /* 0x0c201f0002067f89 */ /* 0x000f2800000e0000 */
[----:B------:R-:W1:Y:S01]  /*efa0*/  SHFL.BFLY PT, R4, R0, 0x1, 0x1f ;  /* 0x0c201f0000047f89 */ /* 0x000e6200000e0000 */
[----:B---3--:R-:W-:Y:S01]  /*efb0*/  FADD.FTZ R5, R5, R8 ;  /* 0x0000000805057221 */ /* 0x008fe20000010000 */
[----:B--2---:R-:W-:-:S04]  /*efc0*/  FADD.FTZ R38, R3, R7 ;  /* 0x0000000703267221 */ /* 0x004fc80000010000 */
[----:B------:R-:W2:Y:S01]  /*efd0*/  SHFL.BFLY PT, R8, R5, 0x1, 0x1f ;  /* 0x0c201f0005087f89 */ /* 0x000ea200000e0000 */
[----:B------:R-:W-:Y:S01]  /*efe0*/  LOP3.LUT R3, R42, 0xfffffff8, RZ, 0xc0, !PT ;  /* 0xfffffff82a037812 */ /* 0x000fe200078ec0ff */
[----:B----4-:R-:W-:Y:S01]  /*eff0*/  FADD.FTZ R37, R2, R6 ;  /* 0x0000000602257221 */ /* 0x010fe20000010000 */
[----:B------:R-:W-:Y:S02]  /*f000*/  SHF.R.S32.HI R2, RZ, 0x1f, R9 ;  /* 0x0000001fff027819 */ /* 0x000fe40000011409 */
[----:B------:R-:W-:Y:S01]  /*f010*/  FSETP.NE.FTZ.AND P5, PT, R38, RZ, PT ;  /* 0x000000ff2600720b */ /* 0x000fe20003fb5000 */
[----:B-1----:R-:W-:Y:S01]  /*f020*/  FADD.FTZ R39, R0, R4 ;  /* 0x0000000400277221 */ /* 0x002fe20000010000 */
[CC--:B------:R-:W-:Y:S02]  /*f030*/  LEA.HI R4, R2.reuse, R9.reuse, RZ, 0x2 ;  /* 0x0000000902047211 */ /* 0x0c0fe400078f10ff */
[----:B------:R-:W-:Y:S02]  /*f040*/  LEA.HI R2, R2, R9, RZ, 0x5 ;  /* 0x0000000902027211 */ /* 0x000fe400078f28ff */
[----:B------:R-:W-:-:S02]  /*f050*/  MOV R0, 0x3f800000 ;  /* 0x3f80000000007802 */ /* 0x000fc40000000f00 */
[----:B------:R-:W-:Y:S02]  /*f060*/  SHF.R.S32.HI R6, RZ, 0x5, R2 ;  /* 0x00000005ff067819 */ /* 0x000fe40000011402 */
[----:B------:R-:W-:Y:S02]  /*f070*/  LOP3.LUT R2, R2, 0xffffffe0, RZ, 0xc0, !PT ;  /* 0xffffffe002027812 */ /* 0x000fe400078ec0ff */
[----:B------:R-:W-:Y:S01]  /*f080*/  FSETP.NE.FTZ.AND P4, PT, R37, RZ, PT ;  /* 0x000000ff2500720b */ /* 0x000fe20003f95000 */
[----:B------:R-:W1:Y:S01]  /*f090*/  @P5 MUFU.RCP R0, R38 ;  /* 0x0000002600005308 */ /* 0x000e620000001000 */
[----:B------:R-:W-:Y:S02]  /*f0a0*/  FSETP.NE.FTZ.AND P3, PT, R39, RZ, PT ;  /* 0x000000ff2700720b */ /* 0x000fe40003f75000 */
[----:B------:R-:W-:Y:S02]  /*f0b0*/  IADD3 R2, -R2, R9, RZ ;  /* 0x0000000902027210 */ /* 0x000fe40007ffe1ff */
[----:B------:R-:W-:Y:S01]  /*f0c0*/  IADD3 R41, -R3, R41, RZ ;  /* 0x0000002903297210 */ /* 0x000fe20007ffe1ff */
[----:B--2---:R-:W-:Y:S01]  /*f0d0*/  FADD.FTZ R40, R5, R8 ;  /* 0x0000000805287221 */ /* 0x004fe20000010000 */
[----:B------:R-:W-:-:S02]  /*f0e0*/  LOP3.LUT P6, RZ, R2, 0x3, RZ, 0xc0, !PT ;  /* 0x0000000302ff7812 */ /* 0x000fc400078cc0ff */
        /* <DEDUP_REMOVED lines=266> */
.L_x_30:
[----:B------:R-:W-:Y:S05]  /*10190*/  BSYNC B0 ;  /* 0x0000000000007941 */ /* 0x000fea0003800000 */
.L_x_29:
        /* <DEDUP_REMOVED lines=56> */
.L_x_23:
        /* <DEDUP_REMOVED lines=46> */
[----:B------:R-:W-:Y:S01]  /*10800*/  USHF.L.U64.HI UR7, UR6, 0x5, UR7 ;  /* 0x0000000506077899 */ /* 0x000fe20008010207 */
[----:B------:R-:W-:Y:S01]  /*10810*/  IMAD.SHL.U32 R16, R11, 0x80, RZ ;  /* 0x000000800b107824 */ /* 0x000fe200078e00ff */
        /* <DEDUP_REMOVED lines=53> */
.L_x_32:
[----:B------:R-:W-:Y:S05]  /*10b70*/  BSYNC B0 ;  /* 0x0000000000007941 */ /* 0x000fea0003800000 */
.L_x_31:
        /* <DEDUP_REMOVED lines=18> */
.L_x_34:
[----:B------:R-:W-:Y:S05]  /*10ca0*/  BSYNC B0 ;  /* 0x0000000000007941 */ /* 0x000fea0003800000 */
.L_x_33:
        /* <DEDUP_REMOVED lines=10> */
.L_x_36:
[----:B------:R-:W-:Y:S05]  /*10d50*/  BSYNC B0 ;  /* 0x0000000000007941 */ /* 0x000fea0003800000 */
.L_x_35:
        /* <DEDUP_REMOVED lines=10> */
.L_x_38:
[----:B------:R-:W-:Y:S05]  /*10e00*/  BSYNC B0 ;  /* 0x0000000000007941 */ /* 0x000fea0003800000 */
.L_x_37:
        /* <DEDUP_REMOVED lines=10> */
.L_x_40:
[----:B------:R-:W-:Y:S05]  /*10eb0*/  BSYNC B0 ;  /* 0x0000000000007941 */ /* 0x000fea0003800000 */
.L_x_39:
        /* <DEDUP_REMOVED lines=10> */
.L_x_42:
[----:B------:R-:W-:Y:S05]  /*10f60*/  BSYNC B0 ;  /* 0x0000000000007941 */ /* 0x000fea0003800000 */
.L_x_41:
        /* <DEDUP_REMOVED lines=10> */
.L_x_44:
[----:B------:R-:W-:Y:S05]  /*11010*/  BSYNC B0 ;  /* 0x0000000000007941 */ /* 0x000fea0003800000 */
.L_x_43:
        /* <DEDUP_REMOVED lines=10> */
.L_x_45:
        /* <DEDUP_REMOVED lines=12> */
.L_x_1416:


//--------------------- .text._ZN5flash16flash_fwd_kernelI23Flash_fwd_kernel_traitsILi64ELi128ELi128ELi4ELb0ELb0EN7cutlass6half_tE19Flash_kernel_traitsILi64ELi128ELi128ELi4ES3_EELb0ELb1ELb0ELb0ELb0ELb1ELb0ELb0EEEvNS_16Flash_fwd_paramsE --------------------------
	.section	.text._ZN5flash16flash_fwd_kernelI23Flash_fwd_kernel_traitsILi64ELi128ELi128ELi4ELb0ELb0EN7cutlass6half_tE19Flash_kernel_traitsILi64ELi128ELi128ELi4ES3_EELb0ELb1ELb0ELb0ELb0ELb1ELb0ELb0EEEvNS_16Flash_fwd_paramsE,"ax",@progbits
	.align	128
        .global         _ZN5flash16flash_fwd_kernelI23Flash_fwd_kernel_traitsILi64ELi128ELi128ELi4ELb0ELb0EN7cutlass6half_tE19Flash_kernel_traitsILi64ELi128ELi128ELi4ES3_EELb0ELb1ELb0ELb0ELb0ELb1ELb0ELb0EEEvNS_16Flash_fwd_paramsE
        .type           _ZN5flash16flash_fwd_kernelI23Flash_fwd_kernel_traitsILi64ELi128ELi128ELi4ELb0ELb0EN7cutlass6half_tE19Flash_kernel_traitsILi64ELi128ELi128ELi4ES3_EELb0ELb1ELb0ELb0ELb0ELb1ELb0ELb0EEEvNS_16Flash_fwd_paramsE,@function
        .size           _ZN5flash16flash_fwd_kernelI23Flash_fwd_kernel_traitsILi64ELi128ELi128ELi4ELb0ELb0EN7cutlass6half_tE19Flash_kernel_traitsILi64ELi128ELi128ELi4ES3_EELb0ELb1ELb0ELb0ELb0ELb1ELb0ELb0EEEvNS_16Flash_fwd_paramsE,(.L_x_1417 - _ZN5flash16flash_fwd_kernelI23Flash_fwd_kernel_traitsILi64ELi128ELi128ELi4ELb0ELb0EN7cutlass6half_tE19Flash_kernel_traitsILi64ELi128ELi128ELi4ES3_EELb0ELb1ELb0ELb0ELb0ELb1ELb0ELb0EEEvNS_16Flash_fwd_paramsE)
        .other          _ZN5flash16flash_fwd_kernelI23Flash_fwd_kernel_traitsILi64ELi128ELi128ELi4ELb0ELb0EN7cutlass6half_tE19Flash_kernel_traitsILi64ELi128ELi128ELi4ES3_EELb0ELb1ELb0ELb0ELb0ELb1ELb0ELb0EEEvNS_16Flash_fwd_paramsE,@"STO_CUDA_ENTRY STV_DEFAULT"
_ZN5flash16flash_fwd_kernelI23Flash_fwd_kernel_traitsILi64ELi128ELi128ELi4ELb0ELb0EN7cutlass6half_tE19Flash_kernel_traitsILi64ELi128ELi128ELi4ES3_EELb0ELb1ELb0ELb0ELb0ELb1ELb0ELb0EEEvNS_16Flash_fwd_paramsE:
.text._ZN5flash16flash_fwd_kernelI23Flash_fwd_kernel_traitsILi64ELi128ELi128ELi4ELb0ELb0EN7cutlass6half_tE19Flash_kernel_traitsILi64ELi128ELi128ELi4ES3_EELb0ELb1ELb0ELb0ELb0ELb1ELb0ELb0EEEvNS_16Flash_fwd_paramsE:
[----:B------:R-:W1:Y:S08]  /*0000*/  LDC R1, c[0x0][0x28] ;  /* 0x00000a00ff017b82 */ /* 0x000e700000000800 */
[----:B------:R-:W2:Y:S01]  /*0010*/  S2UR UR22, SR_CTAID.Y ;  /* 0x00000000001679c3 */ /* 0x000ea20000002600 */
[----:B------:R-:W-:Y:S01]  /*0020*/  ULDC.64 UR4, c[0x0][0x300] ;  /* 0x0000c00000047ab9 */ /* 0x000fe20000000a00 */
[----:B------:R-:W-:Y:S01]  /*0030*/  ULDC.64 UR6, c[0x0][0x2f0] ;  /* 0x0000bc0000067ab9 */ /* 0x000fe20000000a00 */
[----:B------:R-:W-:Y:S01]  /*0040*/  UISETP.NE.U32.AND UP1, UPT, UR4, URZ, UPT ;  /* 0x0000003f0400728c */ /* 0x000fe2000bf25070 */
[----:B-1----:R-:W-:Y:S01]  /*0050*/  VIADD R1, R1, 0xffffff00 ;  /* 0xffffff0001017836 */ /* 0x002fe20000000000 */
[----:B------:R-:W-:-:S02]  /*0060*/  UISETP.NE.U32.AND UP2, UPT, UR6, URZ, UPT ;  /* 0x0000003f0600728c */ /* 0x000fc4000bf45070 */
[----:B------:R-:W-:Y:S01]  /*0070*/  UISETP.NE.AND.EX UP1, UPT, UR5, URZ, UPT, UP1 ;  /* 0x0000003f0500728c */ /* 0x000fe2000bf25310 */
[----:B------:R-:W-:Y:S01]  /*0080*/  ULDC.64 UR8, c[0x0][0x2f0] ;  /* 0x0000bc0000087ab9 */ /* 0x000fe20000000a00 */
[----:B------:R-:W-:Y:S01]  /*0090*/  UISETP.NE.AND.EX UP2, UPT, UR7, URZ, UPT, UP2 ;  /* 0x0000003f0700728c */ /* 0x000fe2000bf45320 */
[----:B------:R-:W-:-:S03]  /*00a0*/  ULDC.U8 UR4, c[0x0][0x3c2] ;  /* 0x0000f08000047ab9 */ /* 0x000fc60000000000 */
[----:B------:R-:W-:Y:S01]  /*00b0*/  PLOP3.LUT P0, PT, PT, PT, UP1, 0x80, 0x0 ;  /* 0x000000000000781c */ /* 0x000fe20003f0f018 */
[----:B------:R-:W-:Y:S01]  /*00c0*/  ULDC.64 UR6, c[0x0][0x2f8] ;  /* 0x0000be0000067ab9 */ /* 0x000fe20000000a00 */
[----:B------:R-:W-:Y:S01]  /*00d0*/  UISETP.NE.AND UP3, UPT, UR4, URZ, UPT ;  /* 0x0000003f0400728c */ /* 0x000fe2000bf65270 */
[----:B------:R-:W-:Y:S01]  /*00e0*/  PLOP3.LUT P2, PT, PT, PT, UP2, 0x80, 0x0 ;  /* 0x000000000000781c */ /* 0x000fe20003f4f028 */
[----:B------:R-:W-:Y:S01]  /*00f0*/  UISETP.EQ.U32.AND UP0, UPT, UR6, URZ, UPT ;  /* 0x0000003f0600728c */ /* 0x000fe2000bf02070 */
[----:B------:R-:W-:Y:S01]  /*0100*/  ULDC.64 UR16, c[0x0][0x208] ;  /* 0x0000820000107ab9 */ /* 0x000fe20000000a00 */
[----:B------:R-:W-:Y:S02]  /*0110*/  ULDC.64 UR4, c[0x0][0x2f8] ;  /* 0x0000be0000047ab9 */ /* 0x000fe40000000a00 */
[----:B------:R-:W-:Y:S02]  /*0120*/  UISETP.EQ.OR.EX UP0, UPT, UR7, URZ, !UP3, UP0 ;  /* 0x0000003f0700728c */ /* 0x000fe4000df02700 */
[----:B--2---:R-:W-:-:S06]  /*0130*/  UIMAD.WIDE UR8, UR22, 0x4, UR8 ;  /* 0x00000004160878a5 */ /* 0x004fcc000f8e0208 */
[----:B------:R-:W-:Y:S02]  /*0140*/  IMAD.U32 R2, RZ, RZ, UR8 ;  /* 0x00000008ff027e24 */ /* 0x000fe4000f8e00ff */
[----:B------:R-:W-:Y:S01]  /*0150*/  IMAD.U32 R3, RZ, RZ, UR9 ;  /* 0x00000009ff037e24 */ /* 0x000fe2000f8e00ff */
[----:B------:R-:W-:Y:S02]  /*0160*/  @UP1 ULDC.64 UR8, c[0x0][0x300] ;  /* 0x0000c00000081ab9 */ /* 0x000fe40000000a00 */
[----:B------:R-:W-:Y:S02]  /*0170*/  @UP1 UIMAD.WIDE UR8, UR22, 0x4, UR8 ;  /* 0x00000004160818a5 */ /* 0x000fe4000f8e0208 */
[----:B------:R-:W2:Y:S04]  /*0180*/  @P2 LDG.E R7, desc[UR16][R2.64] ;  /* 0x0000001002072981 */ /* 0x000ea8000c1e1900 */
[----:B------:R-:W-:Y:S01]  /*0190*/  IMAD.U32 R4, RZ, RZ, UR8 ;  /* 0x00000008ff047e24 */ /* 0x000fe2000f8e00ff */
[----:B------:R1:W3:Y:S01]  /*01a0*/  @P2 LDG.E R6, desc[UR16][R2.64+0x4] ;  /* 0x0000041002062981 */ /* 0x0002e2000c1e1900 */
[----:B------:R-:W-:Y:S01]  /*01b0*/  IMAD.U32 R5, RZ, RZ, UR9 ;  /* 0x00000009ff057e24 */ /* 0x000fe2000f8e00ff */
[----:B------:R-:W-:Y:S01]  /*01c0*/  PLOP3.LUT P1, PT, PT, PT, UP0, 0x80, 0x0 ;  /* 0x000000000000781c */ /* 0x000fe20003f2f008 */
[----:B------:R-:W-:-:S03]  /*01d0*/  UIMAD.WIDE UR4, UR22, 0x4, UR4 ;  /* 0x00000004160478a5 */ /* 0x000fc6000f8e0204 */
[----:B------:R-:W4:Y:S03]  /*01e0*/  @P0 LDG.E R4, desc[UR16][R4.64] ;  /* 0x0000001004040981 */ /* 0x000f26000c1e1900 */
[----:B-1----:R-:W-:Y:S02]  /*01f0*/  IMAD.U32 R2, RZ, RZ, UR4 ;  /* 0x00000004ff027e24 */ /* 0x002fe4000f8e00ff */
[----:B------:R-:W-:-:S05]  /*0200*/  IMAD.U32 R3, RZ, RZ, UR5 ;  /* 0x00000005ff037e24 */ /* 0x000fca000f8e00ff */
[----:B------:R-:W5:Y:S01]  /*0210*/  @!P1 LDG.E R0, desc[UR16][R2.64] ;  /* 0x0000001002009981 */ /* 0x000f62000c1e1900 */
[----:B------:R-:W-:Y:S01]  /*0220*/  UMOV UR12, 0xffffffff ;  /* 0xffffffff000c7882 */ /* 0x000fe20000000000 */
[----:B------:R-:W-:Y:S01]  /*0230*/  UMOV UR23, URZ ;  /* 0x0000003f00177c82 */ /* 0x000fe20008000000 */
[----:B------:R-:W-:Y:S01]  /*0240*/  UMOV UR8, 0xffffffff ;  /* 0xffffffff00087882 */ /* 0x000fe20000000000 */
[----:B------:R-:W1:Y:S08]  /*0250*/  S2UR UR19, SR_CTAID.X ;  /* 0x00000000001379c3 */ /* 0x000e700000002500 */
[----:B------:R-:W1:Y:S01]  /*0260*/  S2UR UR4, SR_CTAID.Z ;  /* 0x00000000000479c3 */ /* 0x000e620000002700 */
[----:B--2---:R-:W-:-:S02]  /*0270*/  @P2 R2UR UR12, R7 ;  /* 0x00000000070c22ca */ /* 0x004fc400000e0000 */
[----:B---3--:R-:W-:Y:S02]  /*0280*/  @P2 R2UR UR21, R6 ;  /* 0x00000000061522ca */ /* 0x008fe400000e0000 */
[----:B----4-:R-:W-:Y:S02]  /*0290*/  @P0 R2UR UR23, R4 ;  /* 0x00000000041702ca */ /* 0x010fe400000e0000 */
[----:B------:R-:W-:-:S04]  /*02a0*/  ISETP.NE.U32.AND P0, PT, RZ, UR6, PT ;  /* 0x00000006ff007c0c */ /* 0x000fc8000bf05070 */
[----:B------:R-:W-:-:S05]  /*02b0*/  ISETP.NE.AND.EX P0, PT, RZ, UR7, PT, P0 ;  /* 0x00000007ff007c0c */ /* 0x000fca000bf05300 */
[----:B------:R-:W-:-:S07]  /*02c0*/  @UP2 UIADD3 UR21, UR21, -UR12, URZ ;  /* 0x8000000c15152290 */ /* 0x000fce000fffe03f */
[----:B------:R-:W-:Y:S01]  /*02d0*/  @!UP2 ULDC UR21, c[0x0][0x2c4] ;  /* 0x0000b1000015aab9 */ /* 0x000fe20000000800 */
[----:B-----5:R-:W-:Y:S01]  /*02e0*/  @!P1 R2UR UR8, R0 ;  /* 0x00000000000892ca */ /* 0x020fe200000e0000 */
[----:B-1----:R-:W-:-:S14]  /*02f0*/  @!P0 BRA `(.L_x_46) ;  /* 0x00000000001c8947 */ /* 0x002fdc0003800000 */
[----:B------:R-:W-:-:S13]  /*0300*/  PLOP3.LUT P0, PT, PT, PT, UP3, 0x80, 0x0 ;  /* 0x000000000000781c */ /* 0x000fda0003f0f038 */
[----:B------:R-:W2:Y:S04]  /*0310*/  @P0 LDG.E R0, desc[UR16][R2.64+0x4] ;  /* 0x0000041002000981 */ /* 0x000ea8000c1e1900 */
[----:B------:R-:W3:Y:S01]  /*0320*/  @!P0 LDG.E R2, desc[UR16][R2.64] ;  /* 0x0000001002028981 */ /* 0x000ee2000c1e1900 */
[----:B--2---:R-:W-:-:S13]  /*0330*/  @P0 R2UR UR5, R0 ;  /* 0x00000000000502ca */ /* 0x004fda00000e0000 */
[----:B------:R-:W-:-:S07]  /*0340*/  @UP3 UIADD3 UR5, UR5, -UR8, URZ ;  /* 0x8000000805053290 */ /* 0x000fce000fffe03f */
[----:B---3--:R-:W-:Y:S01]  /*0350*/  @!P0 R2UR UR5, R2 ;  /* 0x00000000020582ca */ /* 0x008fe200000e0000 */
[----:B------:R-:W-:-:S14]  /*0360*/  BRA `(.L_x_47) ;  /* 0x0000000000047947 */ /* 0x000fdc0003800000 */
.L_x_46:
[----:B------:R-:W-:-:S05]  /*0370*/  ULDC UR5, c[0x0][0x2c8] ;  /* 0x0000b20000057ab9 */ /* 0x000fca0000000800 */
.L_x_47:
[----:B------:R-:W-:Y:S02]  /*0380*/  ULDC.64 UR6, c[0x0][0x308] ;  /* 0x0000c20000067ab9 */ /* 0x000fe40000000a00 */
[----:B------:R-:W-:-:S04]  /*0390*/  UISETP.NE.U32.AND UP2, UPT, UR6, URZ, UPT ;  /* 0x0000003f0600728c */ /* 0x000fc8000bf45070 */
[----:B------:R-:W-:-:S06]  /*03a0*/  UISETP.NE.AND.EX UP2, UPT, UR7, URZ, UPT, UP2 ;  /* 0x0000003f0700728c */ /* 0x000fcc000bf45320 */
[----:B------:R-:W-:-:S05]  /*03b0*/  PLOP3.LUT P0, PT, PT, PT, UP2, 0x80, 0x0 ;  /* 0x000000000000781c */ /* 0x000fca0003f0f028 */
[----:B------:R-:W-:Y:S02]  /*03c0*/  @UP2 ULDC.64 UR6, c[0x0][0x308] ;  /* 0x0000c20000062ab9 */ /* 0x000fe40000000a00 */
[----:B------:R-:W-:-:S06]  /*03d0*/  @UP2 UIMAD.WIDE UR6, UR22, 0x4, UR6 ;  /* 0x00000004160628a5 */ /* 0x000fcc000f8e0206 */
[----:B------:R-:W-:Y:S02]  /*03e0*/  IMAD.U32 R2, RZ, RZ, UR6 ;  /* 0x00000006ff027e24 */ /* 0x000fe4000f8e00ff */
[----:B------:R-:W-:Y:S01]  /*03f0*/  IMAD.U32 R3, RZ, RZ, UR7 ;  /* 0x00000007ff037e24 */ /* 0x000fe2000f8e00ff */
[----:B------:R-:W-:Y:S01]  /*0400*/  USHF.L.U32 UR19, UR19, 0x7, URZ ;  /* 0x0000000713137899 */ /* 0x000fe2000800063f */
[----:B------:R-:W-:-:S03]  /*0410*/  @!UP2 ULDC.64 UR6, c[0x0][0x318] ;  /* 0x0000c6000006aab9 */ /* 0x000fc60000000a00 */
[----:B------:R-:W2:Y:S01]  /*0420*/  @P0 LDG.E R0, desc[UR16][R2.64] ;  /* 0x0000001002000981 */ /* 0x000ea2000c1e1900 */
[----:B------:R-:W-:Y:S02]  /*0430*/  UISETP.GT.AND UP1, UPT, UR21, UR19, UPT ;  /* 0x000000131500728c */ /* 0x000fe4000bf24270 */
[----:B------:R-:W-:-:S03]  /*0440*/  @!UP2 UISETP.NE.U32.AND UP0, UPT, UR6, URZ, UPT ;  /* 0x0000003f0600a28c */ /* 0x000fc6000bf05070 */
[----:B------:R-:W-:Y:S01]  /*0450*/  @!UP2 ULDC UR6, c[0x0][0x2cc] ;  /* 0x0000b3000006aab9 */ /* 0x000fe20000000800 */
[----:B------:R-:W-:-:S04]  /*0460*/  @!UP2 UISETP.NE.AND.EX UP0, UPT, UR7, URZ, UPT, UP0 ;  /* 0x0000003f0700a28c */ /* 0x000fc8000bf05300 */
[----:B------:R-:W-:Y:S01]  /*0470*/  @!UP2 USEL UR6, UR6, URZ, UP0 ;  /* 0x0000003f0606a287 */ /* 0x000fe20008000000 */
[----:B--2---:R-:W-:Y:S02]  /*0480*/  @P0 R2UR UR20, R0 ;  /* 0x00000000001402ca */ /* 0x004fe400000e0000 */
[----:B------:R-:W-:-:S11]  /*0490*/  PLOP3.LUT P0, PT, PT, PT, UP1, 0x80, 0x0 ;  /* 0x000000000000781c */ /* 0x000fd60003f0f018 */
[----:B------:R-:W-:Y:S02]  /*04a0*/  @UP2 UIADD3 UR20, UR20, -UR23, URZ ;  /* 0x8000001714142290 */ /* 0x000fe4000fffe03f */
[----:B------:R-:W-:Y:S01]  /*04b0*/  @!UP2 UIADD3 UR20, UR6, UR5, -UR23 ;  /* 0x000000050614a290 */ /* 0x000fe2000fffe817 */
[----:B------:R-:W-:Y:S11]  /*04c0*/  @!P0 EXIT ;  /* 0x000000000000894d */ /* 0x000ff60003800000 */
[----:B------:R-:W-:Y:S01]  /*04d0*/  UIADD3 UR6, -UR21, 0xff, UR19 ;  /* 0x000000ff15067890 */ /* 0x000fe2000fffe113 */
[----:B------:R-:W1:Y:S01]  /*04e0*/  S2R R138, SR_TID.X ;  /* 0x00000000008a7919 */ /* 0x000e620000002100 */
[----:B------:R-:W-:Y:S01]  /*04f0*/  ULDC UR18, c[0x0][0x398] ;  /* 0x0000e60000127ab9 */ /* 0x000fe20000000800 */
[----:B------:R-:W-:Y:S02]  /*0500*/  UIADD3 UR9, UR20, 0x7f, URZ ;  /* 0x0000007f14097890 */ /* 0x000fe4000fffe03f */
[----:B------:R-:W-:Y:S02]  /*0510*/  UIADD3 UR6, UR6, UR18, UR20 ;  /* 0x0000001206067290 */ /* 0x000fe4000fffe014 */
[----:B------:R-:W-:Y:S02]  /*0520*/  USHF.R.S32.HI UR7, URZ, 0x1f, UR9 ;  /* 0x0000001f3f077899 */ /* 0x000fe40008011409 */
[----:B------:R-:W-:Y:S02]  /*0530*/  USHF.R.S32.HI UR5, URZ, 0x1f, UR6 ;  /* 0x0000001f3f057899 */ /* 0x000fe40008011406 */
[----:B------:R-:W-:-:S02]  /*0540*/  ULEA.HI UR7, UR7, UR9, URZ, 0x7 ;  /* 0x0000000907077291 */ /* 0x000fc4000f8f383f */
[----:B------:R-:W-:Y:S02]  /*0550*/  ULEA.HI UR5, UR5, UR6, URZ, 0x7 ;  /* 0x0000000605057291 */ /* 0x000fe4000f8f383f */
[----:B------:R-:W-:Y:S02]  /*0560*/  USHF.R.S32.HI UR7, URZ, 0x7, UR7 ;  /* 0x000000073f077899 */ /* 0x000fe40008011407 */
[----:B------:R-:W-:-:S04]  /*0570*/  USHF.R.S32.HI UR5, URZ, 0x7, UR5 ;  /* 0x000000073f057899 */ /* 0x000fc80008011405 */
[----:B------:R-:W-:-:S04]  /*0580*/  UISETP.LT.AND UP0, UPT, UR7, UR5, UPT ;  /* 0x000000050700728c */ /* 0x000fc8000bf01270 */
[----:B------:R-:W-:-:S04]  /*0590*/  USEL UR14, UR7, UR5, UP0 ;  /* 0x00000005070e7287 */ /* 0x000fc80008000000 */
[----:B------:R-:W-:-:S06]  /*05a0*/  UISETP.GE.AND UP0, UPT, UR14, 0x1, UPT ;  /* 0x000000010e00788c */ /* 0x000fcc000bf06270 */
[----:B------:R-:W-:-:S13]  /*05b0*/  PLOP3.LUT P0, PT, PT, PT, UP0, 0x80, 0x0 ;  /* 0x000000000000781c */ /* 0x000fda0003f0f008 */
[----:B-1----:R-:W-:Y:S05]  /*05c0*/  @!P0 BRA `(.L_x_48) ;  /* 0x0000016800a08947 */ /* 0x002fea0003800000 */
[----:B------:R-:W1:Y:S01]  /*05d0*/  LDC R13, c[0x0][0x278] ;  /* 0x00009e00ff0d7b82 */ /* 0x000e620000000800 */
[----:B------:R-:W-:Y:S01]  /*05e0*/  SHF.R.S32.HI R46, RZ, 0x1f, R138 ;  /* 0x0000001fff2e7819 */ /* 0x000fe2000001148a */
[----:B------:R-:W2:Y:S01]  /*05f0*/  S2R R12, SR_CTAID.Z ;  /* 0x00000000000c7919 */ /* 0x000ea20000002700 */
[----:B------:R-:W-:Y:S02]  /*0600*/  UIADD3 UR5, -UR19, UR21, URZ ;  /* 0x0000001513057290 */ /* 0x000fe4000fffe13f */
[CC--:B------:R-:W-:Y:S01]  /*0610*/  LEA.HI R4, R46.reuse, R138.reuse, RZ, 0x3 ;  /* 0x0000008a2e047211 */ /* 0x0c0fe200078f18ff */
[----:B------:R-:W3:Y:S01]  /*0620*/  S2R R9, SR_CTAID.X ;  /* 0x0000000000097919 */ /* 0x000ee20000002500 */
[----:B------:R-:W-:Y:S01]  /*0630*/  UISETP.NE.AND UP0, UPT, UR12, -0x1, UPT ;  /* 0xffffffff0c00788c */ /* 0x000fe2000bf05270 */
[----:B------:R-:W-:Y:S01]  /*0640*/  LEA.HI R16, R46, R138, RZ, 0x6 ;  /* 0x0000008a2e107211 */ /* 0x000fe200078f30ff */
[----:B------:R-:W-:Y:S01]  /*0650*/  UIADD3 UR13, UR14, -0x1, URZ ;  /* 0xffffffff0e0d7890 */ /* 0x000fe2000fffe03f */
[----:B------:R-:W-:-:S03]  /*0660*/  SHF.R.S32.HI R10, RZ, 0x3, R4 ;  /* 0x00000003ff0a7819 */ /* 0x000fc60000011404 */
[----:B------:R-:W-:Y:S01]  /*0670*/  IMAD.SHL.U32 R16, R16, 0x8, RZ ;  /* 0x0000000810107824 */ /* 0x000fe200078e00ff */
[C---:B------:R-:W-:Y:S01]  /*0680*/  ISETP.GE.AND P3, PT, R10.reuse, UR5, PT ;  /* 0x000000050a007c0c */ /* 0x040fe2000bf66270 */
[C---:B------:R-:W-:Y:S01]  /*0690*/  VIADD R38, R10.reuse, 0x10 ;  /* 0x000000100a267836 */ /* 0x040fe20000000000 */
[----:B------:R-:W-:Y:S01]  /*06a0*/  SHF.R.S32.HI R11, RZ, 0x1f, R10 ;  /* 0x0000001fff0b7819 */ /* 0x000fe2000001140a */
[C---:B------:R-:W-:Y:S01]  /*06b0*/  VIADD R37, R10.reuse, 0x20 ;  /* 0x000000200a257836 */ /* 0x040fe20000000000 */
[----:B------:R-:W-:Y:S01]  /*06c0*/  @UP0 ULDC.64 UR6, c[0x0][0x240] ;  /* 0x0000900000060ab9 */ /* 0x000fe20000000a00 */
[----:B------:R-:W-:Y:S01]  /*06d0*/  VIADD R44, R10, 0x30 ;  /* 0x000000300a2c7836 */ /* 0x000fe20000000000 */
[----:B------:R-:W-:Y:S01]  /*06e0*/  ISETP.GE.AND P2, PT, R38, UR5, PT ;  /* 0x0000000526007c0c */ /* 0x000fe2000bf46270 */
[----:B------:R-:W-:Y:S01]  /*06f0*/  @UP0 UIMAD.WIDE.U32 UR24, UR12, UR6, URZ ;  /* 0x000000060c1802a5 */ /* 0x000fe2000f8e003f */
[----:B------:R-:W-:Y:S01]  /*0700*/  ISETP.GE.AND P1, PT, R37, UR5, PT ;  /* 0x0000000525007c0c */ /* 0x000fe2000bf26270 */
[----:B------:R-:W-:Y:S01]  /*0710*/  @!UP0 USHF.R.S32.HI UR10, URZ, 0x1f, UR22 ;  /* 0x0000001f3f0a8899 */ /* 0x000fe20008011416 */
[----:B-1----:R-:W-:Y:S01]  /*0720*/  IABS R0, R13 ;  /* 0x0000000d00007213 */ /* 0x002fe20000000000 */
[----:B------:R-:W-:Y:S01]  /*0730*/  @UP0 UIMAD UR9, UR12, UR7, UR25 ;  /* 0x000000070c0902a4 */ /* 0x000fe2000f8e0219 */
[----:B------:R-:W-:Y:S01]  /*0740*/  ISETP.GE.AND P0, PT, R44, UR5, PT ;  /* 0x000000052c007c0c */ /* 0x000fe2000bf06270 */
[----:B------:R-:W1:Y:S01]  /*0750*/  @!P3 LDC.64 R14, c[0x0][0x210] ;  /* 0x00008400ff0ebb82 */ /* 0x000e620000000a00 */
[----:B------:R-:W-:Y:S01]  /*0760*/  @!UP0 ULDC.64 UR6, c[0x0][0x228] ;  /* 0x00008a0000068ab9 */ /* 0x000fe20000000a00 */
[----:B------:R-:W-:Y:S01]  /*0770*/  IMAD.MOV.U32 R8, RZ, RZ, R0 ;  /* 0x000000ffff087224 */ /* 0x000fe200078e0000 */
[----:B------:R-:W-:Y:S01]  /*0780*/  @!UP0 UIMAD UR10, UR10, UR6, URZ ;  /* 0x000000060a0a82a4 */ /* 0x000fe2000f8e023f */
[----:B------:R-:W-:Y:S01]  /*0790*/  VIADD R45, R10, 0x40 ;  /* 0x000000400a2d7836 */ /* 0x000fe20000000000 */
[----:B------:R-:W-:Y:S01]  /*07a0*/  @!UP0 UIMAD.WIDE.U32 UR26, UR22, UR6, URZ ;  /* 0x00000006161a82a5 */ /* 0x000fe2000f8e003f */
[----:B------:R-:W4:Y:S01]  /*07b0*/  I2F.RP R2, R8 ;  /* 0x0000000800027306 */ /* 0x000f220000209400 */
[----:B------:R-:W5:Y:S01]  /*07c0*/  @!P2 S2R R7, SR_CgaCtaId ;  /* 0x000000000007a919 */ /* 0x000f620000008800 */
[----:B--2---:R-:W-:Y:S01]  /*07d0*/  IABS R12, R12 ;  /* 0x0000000c000c7213 */ /* 0x004fe20000000000 */
[----:B------:R-:W-:Y:S01]  /*07e0*/  @!UP0 UIMAD UR7, UR22, UR7, UR10 ;  /* 0x00000007160782a4 */ /* 0x000fe2000f8e020a */
[----:B------:R-:W2:Y:S01]  /*07f0*/  @!P2 LDC.64 R18, c[0x0][0x240] ;  /* 0x00009000ff12ab82 */ /* 0x000ea20000000a00 */
[----:B------:R-:W5:Y:S01]  /*0800*/  @!P1 S2R R6, SR_CgaCtaId ;  /* 0x0000000000069919 */ /* 0x000f620000008800 */
[----:B---3--:R-:W-:Y:S01]  /*0810*/  IMAD.WIDE R52, R9, 0x80, R10 ;  /* 0x0000008009347825 */ /* 0x008fe200078e020a */
[----:B------:R-:W-:Y:S01]  /*0820*/  @!UP0 UIADD3 UR9, UR27, UR7, URZ ;  /* 0x000000071b098290 */ /* 0x000fe2000fffe03f */
[----:B------:R-:W3:Y:S01]  /*0830*/  @!P0 S2R R5, SR_CgaCtaId ;  /* 0x0000000000058919 */ /* 0x000ee20000008800 */
[----:B------:R-:W-:Y:S01]  /*0840*/  @!UP0 UMOV UR24, UR26 ;  /* 0x0000001a00188c82 */ /* 0x000fe20008000000 */
[----:B------:R-:W-:-:S02]  /*0850*/  USHF.R.S32.HI UR10, URZ, 0x1f, UR4 ;  /* 0x0000001f3f0a7899 */ /* 0x000fc40008011404 */
[----:B------:R-:W2:Y:S01]  /*0860*/  @!P1 LDC.64 R20, c[0x0][0x240] ;  /* 0x00009000ff149b82 */ /* 0x000ea20000000a00 */
[----:B------:R-:W-:Y:S01]  /*0870*/  ULDC.64 UR6, c[0x0][0x258] ;  /* 0x0000960000067ab9 */ /* 0x000fe20000000a00 */
[----:B------:R-:W-:Y:S01]  /*0880*/  UIMAD UR15, UR13, -0x80, UR20 ;  /* 0xffffff800d0f78a4 */ /* 0x000fe2000f8e0214 */
[----:B----4-:R-:W4:Y:S01]  /*0890*/  MUFU.RCP R2, R2 ;  /* 0x0000000200027308 */ /* 0x010f220000001000 */
[----:B------:R-:W-:Y:S01]  /*08a0*/  UIMAD UR10, UR10, UR6, URZ ;  /* 0x000000060a0a72a4 */ /* 0x000fe2000f8e023f */
[C---:B------:R-:W-:Y:S01]  /*08b0*/  VIADD R40, R10.reuse, 0x50 ;  /* 0x000000500a287836 */ /* 0x040fe20000000000 */
[----:B------:R-:W-:Y:S01]  /*08c0*/  UISETP.NE.AND UP0, UPT, UR8, -0x1, UPT ;  /* 0xffffffff0800788c */ /* 0x000fe2000bf05270 */
[C---:B------:R-:W-:Y:S01]  /*08d0*/  VIADD R43, R10.reuse, 0x60 ;  /* 0x000000600a2b7836 */ /* 0x040fe20000000000 */
[----:B------:R-:W-:Y:S01]  /*08e0*/  UIMAD UR7, UR4, UR7, UR10 ;  /* 0x00000007040772a4 */ /* 0x000fe2000f8e020a */
[----:B------:R-:W2:Y:S01]  /*08f0*/  @!P2 LDC.64 R24, c[0x0][0x210] ;  /* 0x00008400ff18ab82 */ /* 0x000ea20000000a00 */
[----:B------:R-:W-:Y:S01]  /*0900*/  VIADD R41, R10, 0x70 ;  /* 0x000000700a297836 */ /* 0x000fe20000000000 */
[----:B------:R1:W-:Y:S06]  /*0910*/  STL.64 [R1+0x80], R52 ;  /* 0x0000803401007387 */ /* 0x0003ec0000100a00 */
[----:B------:R-:W2:Y:S01]  /*0920*/  @!P1 LDC.64 R26, c[0x0][0x210] ;  /* 0x00008400ff1a9b82 */ /* 0x000ea20000000a00 */
[----:B------:R-:W-:Y:S01]  /*0930*/  @UP0 UIADD3 UR25, UR23, UR8, URZ ;  /* 0x0000000817190290 */ /* 0x000fe2000fffe03f */
[----:B----4-:R-:W-:Y:S01]  /*0940*/  VIADD R2, R2, 0xffffffe ;  /* 0x0ffffffe02027836 */ /* 0x010fe20000000000 */
[----:B------:R-:W-:-:S02]  /*0950*/  @UP0 ULDC.64 UR10, c[0x0][0x248] ;  /* 0x00009200000a0ab9 */ /* 0x000fc40000000a00 */
[----:B------:R-:W-:Y:S01]  /*0960*/  @UP0 UIMAD.WIDE.U32 UR28, UR25, UR10, URZ ;  /* 0x0000000a191c02a5 */ /* 0x000fe2000f8e003f */
[----:B------:R-:W4:Y:S02]  /*0970*/  F2I.FTZ.U32.TRUNC.NTZ R3, R2 ;  /* 0x0000000200037305 */ /* 0x000f24000021f000 */
[----:B------:R-:W2:Y:S01]  /*0980*/  @!P0 LDC.64 R22, c[0x0][0x240] ;  /* 0x00009000ff168b82 */ /* 0x000ea20000000a00 */
[----:B------:R-:W-:-:S04]  /*0990*/  @UP0 UIMAD UR25, UR25, UR11, URZ ;  /* 0x0000000b191902a4 */ /* 0x000fc8000f8e023f */
[----:B------:R-:W-:Y:S01]  /*09a0*/  @UP0 UIADD3 UR25, UR29, UR25, URZ ;  /* 0x000000191d190290 */ /* 0x000fe2000fffe03f */
[----:B----4-:R-:W-:Y:S02]  /*09b0*/  IMAD.MOV R0, RZ, RZ, -R3 ;  /* 0x000000ffff007224 */ /* 0x010fe400078e0a03 */
[----:B------:R-:W-:Y:S02]  /*09c0*/  IMAD.MOV.U32 R2, RZ, RZ, RZ ;  /* 0x000000ffff027224 */ /* 0x000fe400078e00ff */
[----:B------:R-:W-:-:S04]  /*09d0*/  IMAD R0, R0, R8, RZ ;  /* 0x0000000800007224 */ /* 0x000fc800078e02ff */
[----:B------:R-:W-:Y:S01]  /*09e0*/  IMAD.HI.U32 R3, R3, R0, R2 ;  /* 0x0000000003037227 */ /* 0x000fe200078e0002 */
[----:B------:R-:W-:-:S03]  /*09f0*/  LOP3.LUT R2, R4, 0xfffffff8, RZ, 0xc0, !PT ;  /* 0xfffffff804027812 */ /* 0x000fc600078ec0ff */
[----:B------:R-:W-:Y:S02]  /*0a00*/  IMAD.SHL.U32 R0, R10, 0x40, RZ ;  /* 0x000000400a007824 */ /* 0x000fe400078e00ff */
[----:B------:R-:W-:Y:S02]  /*0a10*/  IMAD.IADD R132, R138, 0x1, -R2 ;  /* 0x000000018a847824 */ /* 0x000fe400078e0a02 */
[----:B------:R-:W-:Y:S01]  /*0a20*/  IMAD.HI.U32 R2, R3, R12, RZ ;  /* 0x0000000c03027227 */ /* 0x000fe200078e00ff */
[----:B------:R-:W-:-:S03]  /*0a30*/  LOP3.LUT R0, R0, 0x1c0, RZ, 0xc0, !PT ;  /* 0x000001c000007812 */ /* 0x000fc600078ec0ff */
[----:B------:R-:W-:Y:S01]  /*0a40*/  IMAD.SHL.U32 R28, R132, 0x8, RZ ;  /* 0x00000008841c7824 */ /* 0x000fe200078e00ff */
[----:B------:R-:W-:-:S04]  /*0a50*/  SHF.R.U32.HI R3, RZ, 0x3, R0 ;  /* 0x00000003ff037819 */ /* 0x000fc80000011600 */
[----:B------:R-:W-:Y:S01]  /*0a60*/  LOP3.LUT R4, R0, 0x38, R28, 0xf8, !PT ;  /* 0x0000003800047812 */ /* 0x000fe200078ef81c */
[----:B------:R-:W-:Y:S01]  /*0a70*/  IMAD.MOV R0, RZ, RZ, -R2 ;  /* 0x000000ffff007224 */ /* 0x000fe200078e0a02 */
[----:B------:R-:W-:Y:S02]  /*0a80*/  SHF.R.S32.HI R29, RZ, 0x1f, R28 ;  /* 0x0000001fff1d7819 */ /* 0x000fe4000001141c */
[----:B------:R-:W-:Y:S01]  /*0a90*/  LOP3.LUT R9, R4, R3, RZ, 0x3c, !PT ;  /* 0x0000000304097212 */ /* 0x000fe200078e3cff */
[C---:B------:R-:W-:Y:S01]  /*0aa0*/  IMAD R0, R8.reuse, R0, R12 ;  /* 0x0000000008007224 */ /* 0x040fe200078e020c */
[----:B------:R-:W-:Y:S02]  /*0ab0*/  @!P2 MOV R4, 0x400 ;  /* 0x000004000004a802 */ /* 0x000fe40000000f00 */
[----:B------:R-:W-:Y:S02]  /*0ac0*/  @!P1 MOV R3, 0x400 ;  /* 0x0000040000039802 */ /* 0x000fe40000000f00 */
[----:B------:R-:W-:-:S02]  /*0ad0*/  ISETP.GT.U32.AND P5, PT, R8, R0, PT ;  /* 0x000000000800720c */ /* 0x000fc40003fa4070 */
[----:B-----5:R-:W-:Y:S02]  /*0ae0*/  @!P2 LEA R31, R7, R4, 0x18 ;  /* 0x00000004071fa211 */ /* 0x020fe400078ec0ff */
[----:B------:R-:W-:Y:S02]  /*0af0*/  @!P1 LEA R30, R6, R3, 0x18 ;  /* 0x00000003061e9211 */ /* 0x000fe400078ec0ff */
[----:B------:R-:W4:Y:S01]  /*0b00*/  @!P3 LDC.64 R6, c[0x0][0x240] ;  /* 0x00009000ff06bb82 */ /* 0x000f220000000a00 */
[----:B------:R-:W-:Y:S02]  /*0b10*/  @!P0 MOV R3, 0x400 ;  /* 0x0000040000038802 */ /* 0x000fe40000000f00 */
[----:B------:R-:W-:Y:S02]  /*0b20*/  IADD3 R4, P4, R28, UR24, RZ ;  /* 0x000000181c047c10 */ /* 0x000fe4000ff9e0ff */
[----:B---3--:R-:W-:Y:S01]  /*0b30*/  @!P0 LEA R34, R5, R3, 0x18 ;  /* 0x0000000305228211 */ /* 0x008fe200078ec0ff */
[----:B------:R-:W-:Y:S01]  /*0b40*/  IMAD.U32 R3, RZ, RZ, UR6 ;  /* 0x00000006ff037e24 */ /* 0x000fe2000f8e00ff */
[----:B------:R-:W-:Y:S01]  /*0b50*/  IADD3.X R5, R29, UR9, RZ, P4, !PT ;  /* 0x000000091d057c10 */ /* 0x000fe2000a7fe4ff */
[----:B------:R-:W-:Y:S01]  /*0b60*/  @!P5 IMAD.IADD R0, R0, 0x1, -R8 ;  /* 0x000000010000d824 */ /* 0x000fe200078e0a08 */
[----:B------:R-:W-:Y:S01]  /*0b70*/  LOP3.LUT R16, R9, 0xfffffe00, R16, 0xf8, !PT ;  /* 0xfffffe0009107812 */ /* 0x000fe200078ef810 */
[----:B------:R-:W-:Y:S01]  /*0b80*/  @!P5 VIADD R2, R2, 0x1 ;  /* 0x000000010202d836 */ /* 0x000fe20000000000 */
[----:B------:R-:W-:Y:S01]  /*0b90*/  ISETP.NE.AND P5, PT, R13, RZ, PT ;  /* 0x000000ff0d00720c */ /* 0x000fe20003fa5270 */
[----:B------:R-:W-:Y:S01]  /*0ba0*/  IMAD.WIDE.U32 R4, R3, UR4, R4 ;  /* 0x0000000403047c25 */ /* 0x000fe2000f8e0004 */
[----:B------:R-:W-:Y:S01]  /*0bb0*/  ISETP.GE.U32.AND P6, PT, R0, R8, PT ;  /* 0x000000080000720c */ /* 0x000fe20003fc6070 */
[----:B------:R-:W-:Y:S01]  /*0bc0*/  UMOV UR6, 0x400 ;  /* 0x0000040000067882 */ /* 0x000fe20000000000 */
[----:B------:R-:W-:Y:S01]  /*0bd0*/  LOP3.LUT R0, R13, UR4, RZ, 0x3c, !PT ;  /* 0x000000040d007c12 */ /* 0x000fe2000f8e3cff */
[----:B------:R-:W3:Y:S01]  /*0be0*/  S2UR UR4, SR_CgaCtaId ;  /* 0x00000000000479c3 */ /* 0x000ee20000008800 */
[----:B------:R-:W-:-:S02]  /*0bf0*/  VIADD R3, R5, UR7 ;  /* 0x0000000705037c36 */ /* 0x000fc40008000000 */
[----:B------:R-:W-:Y:S01]  /*0c00*/  ISETP.GE.AND P4, PT, R0, RZ, PT ;  /* 0x000000ff0000720c */ /* 0x000fe20003f86270 */
[----:B----4-:R-:W-:-:S06]  /*0c10*/  @!P3 IMAD R0, R53, R6, RZ ;  /* 0x000000063500b224 */ /* 0x010fcc00078e02ff */
[----:B------:R-:W-:Y:S01]  /*0c20*/  @P6 VIADD R2, R2, 0x1 ;  /* 0x0000000102026836 */ /* 0x000fe20000000000 */
[----:B------:R-:W-:Y:S01]  /*0c30*/  ISETP.GE.AND P6, PT, R38, UR15, PT ;  /* 0x0000000f26007c0c */ /* 0x000fe2000bfc6270 */
[C---:B------:R-:W-:Y:S02]  /*0c40*/  @!P3 IMAD R8, R52.reuse, R7, R0 ;  /* 0x000000073408b224 */ /* 0x040fe400078e0200 */
[----:B------:R-:W-:Y:S02]  /*0c50*/  IMAD.MOV.U32 R32, RZ, RZ, R2 ;  /* 0x000000ffff207224 */ /* 0x000fe400078e0002 */
[----:B------:R-:W-:Y:S02]  /*0c60*/  @!P3 IMAD.MOV.U32 R2, RZ, RZ, R4 ;  /* 0x000000ffff02b224 */ /* 0x000fe400078e0004 */
[----:B------:R-:W-:Y:S01]  /*0c70*/  @!P4 IMAD.MOV R32, RZ, RZ, -R32 ;  /* 0x000000ffff20c224 */ /* 0x000fe200078e0a20 */
[C---:B------:R-:W-:Y:S01]  /*0c80*/  @!P2 IADD3 R0, P4, R52.reuse, 0x10, RZ ;  /* 0x000000103400a810 */ /* 0x040fe20007f9e0ff */
[----:B------:R-:W-:Y:S01]  /*0c90*/  @!P3 IMAD.WIDE.U32 R6, R52, R6, R2 ;  /* 0x000000063406b225 */ /* 0x000fe200078e0002 */
[----:B------:R-:W-:-:S03]  /*0ca0*/  @!P5 LOP3.LUT R32, RZ, R13, RZ, 0x33, !PT ;  /* 0x0000000dff20d212 */ /* 0x000fc600078e33ff */
[----:B------:R-:W-:Y:S01]  /*0cb0*/  @!P3 IMAD.IADD R7, R7, 0x1, R8 ;  /* 0x000000010707b824 */ /* 0x000fe200078e0208 */
[----:B-1----:R-:W-:Y:S01]  /*0cc0*/  @!P3 LEA R14, P5, R6, R14, 0x1 ;  /* 0x0000000e060eb211 */ /* 0x002fe200078a08ff */
[----:B------:R-:W-:Y:S01]  /*0cd0*/  @!P2 IMAD.X R9, RZ, RZ, R53, P4 ;  /* 0x000000ffff09a224 */ /* 0x000fe200020e0635 */
[----:B------:R-:W-:Y:S01]  /*0ce0*/  @!P1 IADD3 R13, P4, R52, 0x20, RZ ;  /* 0x00000020340d9810 */ /* 0x000fe20007f9e0ff */
[----:B------:R-:W-:Y:S01]  /*0cf0*/  @!P2 IMAD.MOV.U32 R8, RZ, RZ, R4 ;  /* 0x000000ffff08a224 */ /* 0x000fe200078e0004 */
[----:B------:R-:W-:Y:S01]  /*0d00*/  @!P3 LEA.HI.X R15, R6, R15, R7, 0x1, P5 ;  /* 0x0000000f060fb211 */ /* 0x000fe200028f0c07 */
[----:B--2---:R-:W-:Y:S01]  /*0d10*/  @!P2 IMAD R9, R9, R18, RZ ;  /* 0x000000120909a224 */ /* 0x004fe200078e02ff */
[----:B------:R-:W-:Y:S01]  /*0d20*/  @!P1 IADD3.X R6, RZ, R53, RZ, P4, !PT ;  /* 0x00000035ff069210 */ /* 0x000fe200027fe4ff */
[----:B---3--:R-:W-:Y:S01]  /*0d30*/  ULEA UR4, UR4, UR6, 0x18 ;  /* 0x0000000604047291 */ /* 0x008fe2000f8ec03f */
[----:B------:R-:W-:Y:S01]  /*0d40*/  @!P1 IMAD.MOV.U32 R7, RZ, RZ, R3 ;  /* 0x000000ffff079224 */ /* 0x000fe200078e0003 */
[----:B------:R-:W-:Y:S01]  /*0d50*/  ISETP.GE.AND P4, PT, R45, UR5, PT ;  /* 0x000000052d007c0c */ /* 0x000fe2000bf86270 */
[----:B------:R-:W-:Y:S01]  /*0d60*/  @!P2 IMAD R19, R0, R19, R9 ;  /* 0x000000130013a224 */ /* 0x000fe200078e0209 */
[----:B------:R-:W-:Y:S01]  /*0d70*/  @UP0 UIADD3 UR6, UR23, UR8, URZ ;  /* 0x0000000817060290 */ /* 0x000fe2000fffe03f */
[----:B------:R-:W-:Y:S01]  /*0d80*/  @!P1 IMAD R6, R6, R20, RZ ;  /* 0x0000001406069224 */ /* 0x000fe200078e02ff */
[----:B------:R-:W-:Y:S01]  /*0d90*/  LEA R242, R16, UR4, 0x1 ;  /* 0x0000000410f27c11 */ /* 0x000fe2000f8e08ff */
[----:B------:R-:W-:Y:S01]  /*0da0*/  @!P2 IMAD.MOV.U32 R9, RZ, RZ, R3 ;  /* 0x000000ffff09a224 */ /* 0x000fe200078e0003 */
[----:B------:R-:W-:Y:S01]  /*0db0*/  @UP0 ULDC.64 UR8, c[0x0][0x250] ;  /* 0x0000940000080ab9 */ /* 0x000fe20000000a00 */
[----:B------:R-:W-:Y:S01]  /*0dc0*/  @!P1 IMAD R17, R13, R21, R6 ;  /* 0x000000150d119224 */ /* 0x000fe200078e0206 */
[----:B------:R-:W-:Y:S01]  /*0dd0*/  @UP0 UIMAD.WIDE.U32 UR26, UR6, UR8, URZ ;  /* 0x00000008061a02a5 */ /* 0x000fe2000f8e003f */
[----:B------:R-:W-:Y:S01]  /*0de0*/  @!P2 IMAD.WIDE.U32 R8, R0, R18, R8 ;  /* 0x000000120008a225 */ /* 0x000fe200078e0008 */
[----:B------:R-:W-:Y:S01]  /*0df0*/  @!PT LDS RZ, [RZ] ;  /* 0x00000000fffff984 */ /* 0x000fe20000000800 */
[----:B------:R-:W-:Y:S01]  /*0e00*/  @!PT LDS RZ, [RZ] ;  /* 0x00000000fffff984 */ /* 0x000fe20000000800 */
[----:B------:R-:W-:Y:S01]  /*0e10*/  @!PT LDS RZ, [RZ] ;  /* 0x00000000fffff984 */ /* 0x000fe20000000800 */
[----:B------:R1:W-:Y:S01]  /*0e20*/  @!P3 LDGSTS.E.BYPASS.LTC128B.128 [R242], desc[UR16][R14.64] ;  /* 0x000000000ef2bfae */ /* 0x0003e2000b901d50 */
[----:B------:R-:W-:-:S02]  /*0e30*/  @UP0 UIMAD UR6, UR6, UR9, URZ ;  /* 0x00000009060602a4 */ /* 0x000fc4000f8e023f */
[----:B------:R-:W-:Y:S01]  /*0e40*/  @!P1 IMAD.MOV.U32 R6, RZ, RZ, R4 ;  /* 0x000000ffff069224 */ /* 0x000fe200078e0004 */
[C---:B------:R-:W-:Y:S01]  /*0e50*/  @!P2 LEA R12, P5, R8.reuse, R24, 0x1 ;  /* 0x00000018080ca211 */ /* 0x040fe200078a08ff */
[----:B------:R-:W-:Y:S01]  /*0e60*/  @!P2 IMAD.IADD R0, R9, 0x1, R19 ;  /* 0x000000010900a824 */ /* 0x000fe200078e0213 */
[----:B------:R-:W2:Y:S01]  /*0e70*/  @!P6 S2R R24, SR_CgaCtaId ;  /* 0x000000000018e919 */ /* 0x000ea20000008800 */
[----:B------:R-:W-:Y:S01]  /*0e80*/  @!P1 IMAD.WIDE.U32 R6, R13, R20, R6 ;  /* 0x000000140d069225 */ /* 0x000fe200078e0006 */
[----:B------:R-:W3:Y:S01]  /*0e90*/  @!P4 LDC.64 R18, c[0x0][0x240] ;  /* 0x00009000ff12cb82 */ /* 0x000ee20000000a00 */
[----:B------:R-:W-:Y:S01]  /*0ea0*/  @UP0 UIADD3 UR24, UR27, UR6, URZ ;  /* 0x000000061b180290 */ /* 0x000fe2000fffe03f */
[----:B------:R-:W-:Y:S01]  /*0eb0*/  @!P2 LEA.HI.X R13, R8, R25, R0, 0x1, P5 ;  /* 0x00000019080da211 */ /* 0x000fe200028f0c00 */
[----:B------:R-:W-:Y:S01]  /*0ec0*/  @!P1 IMAD.IADD R7, R7, 0x1, R17 ;  /* 0x0000000107079824 */ /* 0x000fe200078e0211 */
[----:B------:R-:W-:Y:S02]  /*0ed0*/  @!P1 LEA R8, P5, R6, R26, 0x1 ;  /* 0x0000001a06089211 */ /* 0x000fe400078a08ff */
[----:B------:R-:W-:-:S02]  /*0ee0*/  @!P0 IADD3 R0, P3, R52, 0x30, RZ ;  /* 0x0000003034008810 */ /* 0x000fc40007f7e0ff */
[----:B------:R-:W4:Y:S01]  /*0ef0*/  @!P0 LDC.64 R20, c[0x0][0x210] ;  /* 0x00008400ff148b82 */ /* 0x000f220000000a00 */
[----:B------:R-:W-:Y:S01]  /*0f00*/  @!P1 LEA.HI.X R9, R6, R27, R7, 0x1, P5 ;  /* 0x0000001b06099211 */ /* 0x000fe200028f0c07 */
[----:B------:R-:W-:Y:S01]  /*0f10*/  @!P2 IMAD R7, R16, 0x2, R31 ;  /* 0x000000021007a824 */ /* 0x000fe200078e021f */
[----:B------:R-:W-:Y:S01]  /*0f20*/  ISETP.GE.AND P5, PT, R10, UR15, PT ;  /* 0x0000000f0a007c0c */ /* 0x000fe2000bfa6270 */
[----:B------:R-:W-:-:S03]  /*0f30*/  @!P1 IMAD R6, R16, 0x2, R30 ;  /* 0x0000000210069824 */ /* 0x000fc600078e021e */
[----:B------:R5:W-:Y:S01]  /*0f40*/  @!P2 LDGSTS.E.BYPASS.LTC128B.128 [R7+0x800], desc[UR16][R12.64] ;  /* 0x008000000c07afae */ /* 0x000be2000b901d50 */
[----:B------:R-:W-:Y:S02]  /*0f50*/  ISETP.GE.AND P2, PT, R43, UR5, PT ;  /* 0x000000052b007c0c */ /* 0x000fe4000bf46270 */
[----:B------:R-:W-:Y:S01]  /*0f60*/  P2R R33, PR, RZ, 0x20 ;  /* 0x00000020ff217803 */ /* 0x000fe20000000000 */
[----:B-1----:R-:W-:Y:S01]  /*0f70*/  @!P0 IMAD.X R14, RZ, RZ, R53, P3 ;  /* 0x000000ffff0e8224 */ /* 0x002fe200018e0635 */
[----:B------:R1:W-:Y:S01]  /*0f80*/  @!P1 LDGSTS.E.BYPASS.LTC128B.128 [R6+0x1000], desc[UR16][R8.64] ;  /* 0x0100000008069fae */ /* 0x0003e2000b901d50 */
[----:B------:R-:W-:Y:S02]  /*0f90*/  ISETP.GE.AND P3, PT, R40, UR5, PT ;  /* 0x0000000528007c0c */ /* 0x000fe4000bf66270 */
[----:B------:R-:W-:-:S06]  /*0fa0*/  @!P0 IMAD R14, R14, R22, RZ ;  /* 0x000000160e0e8224 */ /* 0x000fcc00078e02ff */
[----:B------:R-:W2:Y:S01]  /*0fb0*/  @!P2 S2R R15, SR_CgaCtaId ;  /* 0x00000000000fa919 */ /* 0x000ea20000008800 */
[----:B------:R-:W2:Y:S04]  /*0fc0*/  @!P2 LDC.64 R26, c[0x0][0x240] ;  /* 0x00009000ff1aab82 */ /* 0x000ea80000000a00 */
[----:B------:R-:W2:Y:S04]  /*0fd0*/  @!P3 S2R R17, SR_CgaCtaId ;  /* 0x000000000011b919 */ /* 0x000ea80000008800 */
[----:B------:R-:W2:Y:S01]  /*0fe0*/  @!P3 LDC.64 R30, c[0x0][0x210] ;  /* 0x00008400ff1ebb82 */ /* 0x000ea20000000a00 */
[----:B-----5:R-:W-:-:S02]  /*0ff0*/  @!P0 MOV R7, R3 ;  /* 0x0000000300078202 */ /* 0x020fc40000000f00 */
[----:B------:R-:W-:Y:S01]  /*1000*/  @!P4 IADD3 R12, P1, R52, 0x40, RZ ;  /* 0x00000040340cc810 */ /* 0x000fe20007f3e0ff */
[----:B-1----:R-:W-:Y:S02]  /*1010*/  @!P0 IMAD.MOV.U32 R6, RZ, RZ, R4 ;  /* 0x000000ffff068224 */ /* 0x002fe400078e0004 */
[C---:B------:R-:W-:Y:S02]  /*1020*/  @!P0 IMAD R8, R0.reuse, R23, R14 ;  /* 0x0000001700088224 */ /* 0x040fe400078e020e */
[----:B------:R-:W-:Y:S02]  /*1030*/  @!P0 IMAD.WIDE.U32 R6, R0, R22, R6 ;  /* 0x0000001600068225 */ /* 0x000fe400078e0006 */
[----:B------:R-:W1:Y:S02]  /*1040*/  @!P4 LDC.64 R22, c[0x0][0x210] ;  /* 0x00008400ff16cb82 */ /* 0x000e640000000a00 */
[----:B------:R-:W-:Y:S02]  /*1050*/  @!P4 IMAD.X R0, RZ, RZ, R53, P1 ;  /* 0x000000ffff00c224 */ /* 0x000fe400008e0635 */
[----:B------:R-:W-:Y:S01]  /*1060*/  @!P0 IMAD.IADD R7, R7, 0x1, R8 ;  /* 0x0000000107078824 */ /* 0x000fe200078e0208 */
[----:B----4-:R-:W-:Y:S01]  /*1070*/  @!P0 LEA R8, P1, R6, R20, 0x1 ;  /* 0x0000001406088211 */ /* 0x010fe200078208ff */
[----:B---3--:R-:W-:Y:S01]  /*1080*/  @!P4 IMAD R0, R0, R18, RZ ;  /* 0x000000120000c224 */ /* 0x008fe200078e02ff */
[----:B------:R-:W3:Y:S02]  /*1090*/  @!P4 S2R R20, SR_CgaCtaId ;  /* 0x000000000014c919 */ /* 0x000ee40000008800 */
[----:B------:R-:W-:Y:S01]  /*10a0*/  @!P0 LEA.HI.X R9, R6, R21, R7, 0x1, P1 ;  /* 0x0000001506098211 */ /* 0x000fe200008f0c07 */
[----:B------:R-:W-:Y:S01]  /*10b0*/  @!P4 IMAD.MOV.U32 R6, RZ, RZ, R4 ;  /* 0x000000ffff06c224 */ /* 0x000fe200078e0004 */
[----:B------:R-:W4:Y:S01]  /*10c0*/  @!P5 S2R R21, SR_CgaCtaId ;  /* 0x000000000015d919 */ /* 0x000f220000008800 */
[----:B------:R-:W-:Y:S01]  /*10d0*/  @!P4 IMAD.MOV.U32 R7, RZ, RZ, R3 ;  /* 0x000000ffff07c224 */ /* 0x000fe200078e0003 */
[----:B------:R-:W-:Y:S01]  /*10e0*/  ISETP.GE.AND P1, PT, R41, UR5, PT ;  /* 0x0000000529007c0c */ /* 0x000fe2000bf26270 */
[----:B------:R-:W-:-:S02]  /*10f0*/  @!P4 IMAD R13, R12, R19, R0 ;  /* 0x000000130c0dc224 */ /* 0x000fc400078e0200 */
[----:B------:R-:W-:Y:S02]  /*1100*/  @!P0 IMAD R0, R16, 0x2, R34 ;  /* 0x0000000210008824 */ /* 0x000fe400078e0222 */
[----:B------:R-:W-:Y:S02]  /*1110*/  @!P4 IMAD.WIDE.U32 R6, R12, R18, R6 ;  /* 0x000000120c06c225 */ /* 0x000fe400078e0006 */
[----:B------:R-:W2:Y:S01]  /*1120*/  @!P3 LDC.64 R18, c[0x0][0x240] ;  /* 0x00009000ff12bb82 */ /* 0x000ea20000000a00 */
[----:B------:R5:W-:Y:S01]  /*1130*/  @!P0 LDGSTS.E.BYPASS.LTC128B.128 [R0+0x1800], desc[UR16][R8.64] ;  /* 0x0180000008008fae */ /* 0x000be2000b901d50 */
[----:B-1----:R-:W-:-:S04]  /*1140*/  @!P4 LEA R12, P0, R6, R22, 0x1 ;  /* 0x00000016060cc211 */ /* 0x002fc800078008ff */
[----:B------:R-:W1:Y:S01]  /*1150*/  @!P1 S2R R25, SR_CgaCtaId ;  /* 0x0000000000199919 */ /* 0x000e620000008800 */
[----:B-----5:R-:W-:Y:S01]  /*1160*/  @!P4 IMAD.IADD R0, R7, 0x1, R13 ;  /* 0x000000010700c824 */ /* 0x020fe200078e020d */
[----:B------:R-:W-:-:S04]  /*1170*/  @!P4 MOV R7, 0x400 ;  /* 0x000004000007c802 */ /* 0x000fc80000000f00 */
[----:B------:R-:W-:Y:S02]  /*1180*/  @!P4 LEA.HI.X R13, R6, R23, R0, 0x1, P0 ;  /* 0x00000017060dc211 */ /* 0x000fe400000f0c00 */
[----:B------:R-:W-:Y:S02]  /*1190*/  @!P5 MOV R0, 0x400 ;  /* 0x000004000000d802 */ /* 0x000fe40000000f00 */
[----:B------:R-:W-:Y:S02]  /*11a0*/  @!P3 IADD3 R14, P0, R52, 0x50, RZ ;  /* 0x00000050340eb810 */ /* 0x000fe40007f1e0ff */
[----:B----4-:R-:W-:Y:S02]  /*11b0*/  @!P5 LEA R42, R21, R0, 0x18 ;  /* 0x00000000152ad211 */ /* 0x010fe400078ec0ff */
[----:B------:R-:W-:Y:S01]  /*11c0*/  @!P3 MOV R6, 0x400 ;  /* 0x000004000006b802 */ /* 0x000fe20000000f00 */
[----:B------:R-:W-:Y:S01]  /*11d0*/  @!P3 IMAD.X R21, RZ, RZ, R53, P0 ;  /* 0x000000ffff15b224 */ /* 0x000fe200000e0635 */
[----:B------:R-:W-:-:S02]  /*11e0*/  PLOP3.LUT P0, PT, PT, PT, UP0, 0x80, 0x0 ;  /* 0x000000000000781c */ /* 0x000fc40003f0f008 */
[----:B------:R-:W-:Y:S02]  /*11f0*/  @!P2 MOV R0, 0x400 ;  /* 0x000004000000a802 */ /* 0x000fe40000000f00 */
[----:B---3--:R-:W-:Y:S02]  /*1200*/  @!P4 LEA R20, R20, R7, 0x18 ;  /* 0x000000071414c211 */ /* 0x008fe400078ec0ff */
[----:B--2---:R-:W-:Y:S02]  /*1210*/  @!P3 LEA R34, R17, R6, 0x18 ;  /* 0x000000061122b211 */ /* 0x004fe400078ec0ff */
[----:B------:R-:W-:-:S05]  /*1220*/  @!P2 LEA R35, R15, R0, 0x18 ;  /* 0x000000000f23a211 */ /* 0x000fca00078ec0ff */
[----:B------:R-:W-:Y:S05]  /*1230*/  @P0 BRA `(.L_x_49) ;  /* 0x0000000000300947 */ /* 0x000fea0003800000 */
[----:B------:R-:W-:Y:S01]  /*1240*/  USHF.R.S32.HI UR27, URZ, 0x1f, UR23 ;  /* 0x0000001f3f1b7899 */ /* 0x000fe20008011417 */
[----:B------:R-:W-:Y:S01]  /*1250*/  ULDC.64 UR10, c[0x0][0x248] ;  /* 0x00009200000a7ab9 */ /* 0x000fe20000000a00 */
[----:B------:R-:W-:Y:S02]  /*1260*/  USHF.R.S32.HI UR25, URZ, 0x1f, UR22 ;  /* 0x0000001f3f197899 */ /* 0x000fe40008011416 */
[----:B------:R-:W-:Y:S02]  /*1270*/  UIMAD UR27, UR27, UR10, URZ ;  /* 0x0000000a1b1b72a4 */ /* 0x000fe4000f8e023f */
[----:B------:R-:W-:Y:S02]  /*1280*/  UIMAD.WIDE.U32 UR28, UR23, UR10, URZ ;  /* 0x0000000a171c72a5 */ /* 0x000fe4000f8e003f */
[----:B------:R-:W-:Y:S01]  /*1290*/  UIMAD UR27, UR23, UR11, UR27 ;  /* 0x0000000b171b72a4 */ /* 0x000fe2000f8e021b */
[----:B------:R-:W-:-:S03]  /*12a0*/  ULDC.64 UR6, c[0x0][0x230] ;  /* 0x00008c0000067ab9 */ /* 0x000fc60000000a00 */
[----:B------:R-:W-:Y:S02]  /*12b0*/  UIADD3 UR29, UR29, UR27, URZ ;  /* 0x0000001b1d1d7290 */ /* 0x000fe4000fffe03f */
[----:B------:R-:W-:Y:S02]  /*12c0*/  UIMAD UR25, UR25, UR6, URZ ;  /* 0x00000006191972a4 */ /* 0x000fe4000f8e023f */
[----:B------:R-:W-:Y:S02]  /*12d0*/  UIMAD.WIDE.U32 UR28, UR22, UR6, UR28 ;  /* 0x00000006161c72a5 */ /* 0x000fe4000f8e001c */
[----:B------:R-:W-:-:S04]  /*12e0*/  UIMAD UR7, UR22, UR7, UR25 ;  /* 0x00000007160772a4 */ /* 0x000fc8000f8e0219 */
[----:B------:R-:W-:Y:S02]  /*12f0*/  UIADD3 UR25, UR29, UR7, URZ ;  /* 0x000000071d197290 */ /* 0x000fe4000fffe03f */
.L_x_49:
[----:B------:R-:W-:Y:S01]  /*1300*/  @!P2 IADD3 R17, P5, R52, 0x60, RZ ;  /* 0x000000603411a810 */ /* 0x000fe20007fbe0ff */
[----:B------:R-:W-:-:S12]  /*1310*/  @P0 BRA `(.L_x_50) ;  /* 0x0000000000300947 */ /* 0x000fd80003800000 */
[----:B------:R-:W-:Y:S01]  /*1320*/  USHF.R.S32.HI UR24, URZ, 0x1f, UR23 ;  /* 0x0000001f3f187899 */ /* 0x000fe20008011417 */
[----:B------:R-:W-:Y:S01]  /*1330*/  ULDC.64 UR8, c[0x0][0x250] ;  /* 0x0000940000087ab9 */ /* 0x000fe20000000a00 */
[----:B------:R-:W-:Y:S02]  /*1340*/  ULDC.64 UR6, c[0x0][0x238] ;  /* 0x00008e0000067ab9 */ /* 0x000fe40000000a00 */
[----:B------:R-:W-:Y:S02]  /*1350*/  UIMAD UR24, UR24, UR8, URZ ;  /* 0x00000008181872a4 */ /* 0x000fe4000f8e023f */
[----:B------:R-:W-:Y:S02]  /*1360*/  UIMAD.WIDE.U32 UR26, UR23, UR8, URZ ;  /* 0x00000008171a72a5 */ /* 0x000fe4000f8e003f */
[----:B------:R-:W-:Y:S02]  /*1370*/  UIMAD UR24, UR23, UR9, UR24 ;  /* 0x00000009171872a4 */ /* 0x000fe4000f8e0218 */
[----:B------:R-:W-:-:S02]  /*1380*/  USHF.R.S32.HI UR23, URZ, 0x1f, UR22 ;  /* 0x0000001f3f177899 */ /* 0x000fc40008011416 */
[----:B------:R-:W-:Y:S02]  /*1390*/  UIADD3 UR27, UR27, UR24, URZ ;  /* 0x000000181b1b7290 */ /* 0x000fe4000fffe03f */
[----:B------:R-:W-:Y:S02]  /*13a0*/  UIMAD UR23, UR23, UR6, URZ ;  /* 0x00000006171772a4 */ /* 0x000fe4000f8e023f */
[----:B------:R-:W-:Y:S02]  /*13b0*/  UIMAD.WIDE.U32 UR26, UR22, UR6, UR26 ;  /* 0x00000006161a72a5 */ /* 0x000fe4000f8e001a */
[----:B------:R-:W-:-:S04]  /*13c0*/  UIMAD UR7, UR22, UR7, UR23 ;  /* 0x00000007160772a4 */ /* 0x000fc8000f8e0217 */
[----:B------:R-:W-:-:S12]  /*13d0*/  UIADD3 UR24, UR27, UR7, URZ ;  /* 0x000000071b187290 */ /* 0x000fd8000fffe03f */
.L_x_50:
[----:B------:R-:W-:Y:S01]  /*13e0*/  IMAD R0, R11, UR10, RZ ;  /* 0x0000000a0b007c24 */ /* 0x000fe2000f8e02ff */
[----:B------:R-:W-:Y:S01]  /*13f0*/  @!P1 MOV R9, 0x400 ;  /* 0x0000040000099802 */ /* 0x000fe20000000f00 */
[----:B------:R-:W-:Y:S01]  /*1400*/  IMAD.WIDE.U32 R6, R10, UR10, R28 ;  /* 0x0000000a0a067c25 */ /* 0x000fe2000f8e001c */
[----:B------:R-:W-:Y:S01]  /*1410*/  @!P6 MOV R5, 0x400 ;  /* 0x000004000005e802 */ /* 0x000fe20000000f00 */
[----:B------:R-:W-:Y:S01]  /*1420*/  ULDC.64 UR6, c[0x0][0x260] ;  /* 0x0000980000067ab9 */ /* 0x000fe20000000a00 */
[----:B------:R-:W-:Y:S01]  /*1430*/  SHF.R.S32.HI R39, RZ, 0x1f, R32 ;  /* 0x0000001fff277819 */ /* 0x000fe20000011420 */
[----:B------:R-:W-:Y:S01]  /*1440*/  @!P3 IMAD R2, R21, R18, RZ ;  /* 0x000000121502b224 */ /* 0x000fe200078e02ff */
[----:B------:R-:W-:Y:S01]  /*1450*/  IADD3 R8, P0, R6, UR28, RZ ;  /* 0x0000001c06087c10 */ /* 0x000fe2000ff1e0ff */
[----:B------:R-:W-:Y:S01]  /*1460*/  IMAD R0, R10, UR11, R0 ;  /* 0x0000000b0a007c24 */ /* 0x000fe2000f8e0200 */
[----:B------:R-:W-:Y:S01]  /*1470*/  @!P6 LEA R36, R24, R5, 0x18 ;  /* 0x000000051824e211 */ /* 0x000fe200078ec0ff */
[----:B------:R-:W-:Y:S01]  /*1480*/  @!P3 IMAD R15, R14, R19, R2 ;  /* 0x000000130e0fb224 */ /* 0x000fe200078e0202 */
[----:B------:R-:W-:Y:S01]  /*1490*/  USHF.L.U64.HI UR27, UR10, 0x7, UR11 ;  /* 0x000000070a1b7899 */ /* 0x000fe2000801020b */
[----:B------:R-:W-:Y:S01]  /*14a0*/  @!P2 IMAD.X R22, RZ, RZ, R53, P5 ;  /* 0x000000ffff16a224 */ /* 0x000fe200028e0635 */
[----:B------:R-:W-:Y:S01]  /*14b0*/  ISETP.NE.AND P5, PT, R33, RZ, PT ;  /* 0x000000ff2100720c */ /* 0x000fe20003fa5270 */
[----:B------:R-:W-:Y:S01]  /*14c0*/  @!P3 IMAD.MOV.U32 R2, RZ, RZ, R4 ;  /* 0x000000ffff02b224 */ /* 0x000fe200078e0004 */
[----:B-1----:R-:W-:Y:S01]  /*14d0*/  @!P1 LEA R33, R25, R9, 0x18 ;  /* 0x0000000919219211 */ /* 0x002fe200078ec0ff */
[----:B------:R-:W-:Y:S01]  /*14e0*/  @!P2 IMAD R5, R22, R26, RZ ;  /* 0x0000001a1605a224 */ /* 0x000fe200078e02ff */
[----:B------:R-:W-:Y:S01]  /*14f0*/  IADD3.X R9, R7, UR25, R0, P0, !PT ;  /* 0x0000001907097c10 */ /* 0x000fe200087fe400 */
[----:B------:R-:W-:Y:S01]  /*1500*/  @!P3 IMAD.WIDE.U32 R6, R14, R18, R2 ;  /* 0x000000120e06b225 */ /* 0x000fe200078e0002 */
[----:B------:R-:W1:Y:S01]  /*1510*/  @!P1 LDC.64 R24, c[0x0][0x240] ;  /* 0x00009000ff189b82 */ /* 0x000e620000000a00 */
[----:B------:R-:W-:Y:S01]  /*1520*/  USHF.L.U32 UR28, UR10, 0x7, URZ ;  /* 0x000000070a1c7899 */ /* 0x000fe2000800063f */
[----:B------:R-:W-:Y:S01]  /*1530*/  LEA.HI R137, R46, R138, RZ, 0x5 ;  /* 0x0000008a2e897211 */ /* 0x000fe200078f28ff */
[----:B------:R-:W-:Y:S01]  /*1540*/  @!P4 IMAD R0, R16, 0x2, R20 ;  /* 0x000000021000c824 */ /* 0x000fe200078e0214 */
[----:B------:R-:W-:Y:S01]  /*1550*/  USHF.R.S32.HI UR25, URZ, 0x1f, UR13 ;  /* 0x0000001f3f197899 */ /* 0x000fe2000801140d */
[----:B------:R-:W-:Y:S01]  /*1560*/  @!P2 IMAD.MOV.U32 R2, RZ, RZ, R4 ;  /* 0x000000ffff02a224 */ /* 0x000fe200078e0004 */
[----:B------:R-:W-:Y:S01]  /*1570*/  UIMAD.WIDE.U32 UR22, UR10, 0x20, URZ ;  /* 0x000000200a1678a5 */ /* 0x000fe2000f8e003f */
[----:B------:R-:W-:Y:S01]  /*1580*/  @!P1 IMAD.MOV.U32 R21, RZ, RZ, R3 ;  /* 0x000000ffff159224 */ /* 0x000fe200078e0003 */
[----:B------:R-:W2:Y:S01]  /*1590*/  @!P2 LDC.64 R18, c[0x0][0x210] ;  /* 0x00008400ff12ab82 */ /* 0x000ea20000000a00 */
[----:B------:R-:W-:Y:S01]  /*15a0*/  @!PT LDS RZ, [RZ] ;  /* 0x00000000fffff984 */ /* 0x000fe20000000800 */
[----:B------:R-:W-:Y:S01]  /*15b0*/  @!PT LDS RZ, [RZ] ;  /* 0x00000000fffff984 */ /* 0x000fe20000000800 */
[----:B------:R-:W-:Y:S01]  /*15c0*/  @!PT LDS RZ, [RZ] ;  /* 0x00000000fffff984 */ /* 0x000fe20000000800 */
[----:B------:R3:W-:Y:S01]  /*15d0*/  @!P4 LDGSTS.E.BYPASS.LTC128B.128 [R0+0x2000], desc[UR16][R12.64] ;  /* 0x020000000c00cfae */ /* 0x0007e2000b901d50 */
[C---:B------:R-:W-:Y:S01]  /*15e0*/  @!P2 IMAD R5, R17.reuse, R27, R5 ;  /* 0x0000001b1105a224 */ /* 0x040fe200078e0205 */
[----:B------:R-:W-:Y:S01]  /*15f0*/  SHF.R.S32.HI R136, RZ, 0x5, R137 ;  /* 0x00000005ff887819 */ /* 0x000fe20000011489 */
[----:B------:R-:W-:-:S04]  /*1600*/  @!P2 IMAD.WIDE.U32 R2, R17, R26, R2 ;  /* 0x0000001a1102a225 */ /* 0x000fc800078e0002 */
[----:B------:R-:W4:Y:S01]  /*1610*/  @!P1 LDC.64 R26, c[0x0][0x210] ;  /* 0x00008400ff1a9b82 */ /* 0x000f220000000a00 */
[----:B------:R-:W-:Y:S02]  /*1620*/  @!P1 IMAD.MOV.U32 R20, RZ, RZ, R4 ;  /* 0x000000ffff149224 */ /* 0x000fe400078e0004 */
[----:B------:R-:W-:-:S04]  /*1630*/  IMAD.WIDE.U32 R50, R32, UR6, R8 ;  /* 0x0000000620327c25 */ /* 0x000fc8000f8e0008 */
[----:B------:R-:W-:Y:S01]  /*1640*/  @!P2 IMAD.IADD R5, R3, 0x1, R5 ;  /* 0x000000010305a824 */ /* 0x000fe200078e0205 */
[----:B------:R-:W-:Y:S01]  /*1650*/  STL.64 [R1+0x90], R50 ;  /* 0x0000903201007387 */ /* 0x000fe20000100a00 */
[----:B------:R-:W-:Y:S01]  /*1660*/  IMAD.U32 R3, RZ, RZ, UR13 ;  /* 0x0000000dff037e24 */ /* 0x000fe2000f8e00ff */
[----:B------:R-:W5:Y:S01]  /*1670*/  @!P6 LDC.64 R22, c[0x0][0x218] ;  /* 0x00008600ff16eb82 */ /* 0x000f620000000a00 */
[----:B------:R-:W-:Y:S02]  /*1680*/  IMAD.MOV.U32 R14, RZ, RZ, R50 ;  /* 0x000000ffff0e7224 */ /* 0x000fe400078e0032 */
[----:B------:R-:W-:Y:S02]  /*1690*/  @!P3 IMAD R17, R16, 0x2, R34 ;  /* 0x000000021011b824 */ /* 0x000fe400078e0222 */
[----:B---3--:R-:W-:Y:S01]  /*16a0*/  @!P3 IMAD.IADD R0, R7, 0x1, R15 ;  /* 0x000000010700b824 */ /* 0x008fe200078e020f */
[----:B------:R-:W-:-:S04]  /*16b0*/  @!P3 LEA R12, P0, R6, R30, 0x1 ;  /* 0x0000001e060cb211 */ /* 0x000fc800078008ff */
[----:B------:R-:W-:Y:S01]  /*16c0*/  @!P3 LEA.HI.X R13, R6, R31, R0, 0x1, P0 ;  /* 0x0000001f060db211 */ /* 0x000fe200000f0c00 */
[----:B------:R-:W-:Y:S01]  /*16d0*/  IMAD R0, R39, UR6, RZ ;  /* 0x0000000627007c24 */ /* 0x000fe2000f8e02ff */
[----:B------:R-:W-:Y:S01]  /*16e0*/  @!P1 IADD3 R7, P0, R52, 0x70, RZ ;  /* 0x0000007034079810 */ /* 0x000fe20007f1e0ff */
[----:B------:R-:W3:Y:S01]  /*16f0*/  @!P5 LDC.64 R30, c[0x0][0x218] ;  /* 0x00008600ff1edb82 */ /* 0x000ee20000000a00 */
[----:B------:R-:W-:Y:S01]  /*1700*/  UIMAD UR6, UR27, UR13, URZ ;  /* 0x0000000d1b0672a4 */ /* 0x000fe2000f8e023f */
[----:B------:R-:W-:Y:S01]  /*1710*/  IMAD R4, R32, UR7, R0 ;  /* 0x0000000720047c24 */ /* 0x000fe2000f8e0200 */
[----:B------:R4:W-:Y:S01]  /*1720*/  @!P3 LDGSTS.E.BYPASS.LTC128B.128 [R17+0x2800], desc[UR16][R12.64] ;  /* 0x028000000c11bfae */ /* 0x0009e2000b901d50 */
[----:B------:R-:W-:Y:S01]  /*1730*/  @!P1 IMAD.X R0, RZ, RZ, R53, P0 ;  /* 0x000000ffff009224 */ /* 0x000fe200000e0635 */
[----:B--2---:R-:W-:Y:S01]  /*1740*/  @!P2 LEA R8, P0, R2, R18, 0x1 ;  /* 0x000000120208a211 */ /* 0x004fe200078008ff */
[----:B------:R-:W-:Y:S01]  /*1750*/  IMAD.IADD R15, R51, 0x1, R4 ;  /* 0x00000001330f7824 */ /* 0x000fe200078e0204 */
[----:B------:R-:W-:Y:S01]  /*1760*/  UIMAD UR6, UR25, UR28, UR6 ;  /* 0x0000001c190672a4 */ /* 0x000fe2000f8e0206 */
[----:B-1----:R-:W-:Y:S01]  /*1770*/  @!P1 IMAD R0, R0, R24, RZ ;  /* 0x0000001800009224 */ /* 0x002fe200078e02ff */
[----:B------:R-:W-:Y:S01]  /*1780*/  @!P2 LEA.HI.X R9, R2, R19, R5, 0x1, P0 ;  /* 0x000000130209a211 */ /* 0x000fe200000f0c05 */
[----:B------:R-:W-:Y:S01]  /*1790*/  IMAD.WIDE.U32 R2, R3, UR28, R14 ;  /* 0x0000001c03027c25 */ /* 0x000fe2000f8e000e */
[----:B------:R-:W-:Y:S01]  /*17a0*/  ISETP.GE.AND P0, PT, R37, UR15, PT ;  /* 0x0000000f25007c0c */ /* 0x000fe2000bf06270 */
[----:B------:R1:W-:Y:S02]  /*17b0*/  STL.64 [R1+0x88], R14 ;  /* 0x0000880e01007387 */ /* 0x0003e40000100a00 */
[----:B------:R-:W-:-:S02]  /*17c0*/  @!P1 IMAD R18, R7, R25, R0 ;  /* 0x0000001907129224 */ /* 0x000fc400078e0200 */
[----:B------:R-:W-:Y:S02]  /*17d0*/  IMAD.U32 R0, RZ, RZ, UR10 ;  /* 0x0000000aff007e24 */ /* 0x000fe4000f8e00ff */
[----:B------:R-:W-:Y:S02]  /*17e0*/  IMAD.U32 R6, RZ, RZ, UR11 ;  /* 0x0000000bff067e24 */ /* 0x000fe4000f8e00ff */
[----:B------:R-:W-:Y:S01]  /*17f0*/  VIADD R3, R3, UR6 ;  /* 0x0000000603037c36 */ /* 0x000fe20008000000 */
[----:B------:R-:W-:Y:S01]  /*1800*/  USHF.L.U32 UR6, UR11, 0x5, URZ ;  /* 0x000000050b067899 */ /* 0x000fe2000800063f */
[----:B------:R-:W-:-:S04]  /*1810*/  @!P1 IMAD.WIDE.U32 R4, R7, R24, R20 ;  /* 0x0000001807049225 */ /* 0x000fc800078e0014 */
[----:B------:R-:W-:Y:S01]  /*1820*/  @!P1 IMAD.IADD R5, R5, 0x1, R18 ;  /* 0x0000000105059824 */ /* 0x000fe200078e0212 */
[----:B----4-:R-:W2:Y:S01]  /*1830*/  @!P0 S2R R17, SR_CgaCtaId ;  /* 0x0000000000118919 */ /* 0x010ea20000008800 */
[----:B-1----:R-:W-:Y:S01]  /*1840*/  IMAD.U32 R15, RZ, RZ, UR10 ;  /* 0x0000000aff0f7e24 */ /* 0x002fe2000f8e00ff */
[----:B------:R-:W-:Y:S01]  /*1850*/  @!P6 LEA R14, P4, R0, R2, 0x4 ;  /* 0x00000002000ee211 */ /* 0x000fe200078820ff */
[----:B------:R-:W-:-:S03]  /*1860*/  @!P2 IMAD R0, R16, 0x2, R35 ;  /* 0x000000021000a824 */ /* 0x000fc600078e0223 */
[----:B------:R-:W-:Y:S02]  /*1870*/  @!P6 LEA.HI.X R15, R15, R3, R6, 0x4, P4 ;  /* 0x000000030f0fe211 */ /* 0x000fe400020f2406 */
[----:B------:R-:W-:Y:S01]  /*1880*/  @!P1 LEA R6, P3, R4, R26, 0x1 ;  /* 0x0000001a04069211 */ /* 0x000fe200078608ff */
[----:B------:R3:W-:Y:S01]  /*1890*/  @!P2 LDGSTS.E.BYPASS.LTC128B.128 [R0+0x3000], desc[UR16][R8.64] ;  /* 0x030000000800afae */ /* 0x0007e2000b901d50 */
[----:B------:R-:W-:Y:S02]  /*18a0*/  ISETP.GE.AND P4, PT, R40, UR15, PT ;  /* 0x0000000f28007c0c */ /* 0x000fe4000bf86270 */
[----:B------:R-:W-:Y:S01]  /*18b0*/  @!P1 LEA.HI.X R7, R4, R27, R5, 0x1, P3 ;  /* 0x0000001b04079211 */ /* 0x000fe200018f0c05 */
[----:B------:R-:W-:Y:S01]  /*18c0*/  @!P5 IMAD R5, R16, 0x2, R42 ;  /* 0x000000021005d824 */ /* 0x000fe200078e022a */
[----:B------:R-:W-:-:S09]  /*18d0*/  ISETP.GE.AND P3, PT, R43, UR15, PT ;  /* 0x0000000f2b007c0c */ /* 0x000fd2000bf66270 */
[----:B------:R-:W1:Y:S04]  /*18e0*/  @!P4 S2R R20, SR_CgaCtaId ;  /* 0x000000000014c919 */ /* 0x000e680000008800 */
[----:B------:R-:W4:Y:S01]  /*18f0*/  @!P3 S2R R21, SR_CgaCtaId ;  /* 0x000000000015b919 */ /* 0x000f220000008800 */
[----:B---3--:R-:W-:Y:S01]  /*1900*/  @!P5 LEA R8, P2, R2, R30, 0x1 ;  /* 0x0000001e0208d211 */ /* 0x008fe200078408ff */
[----:B------:R-:W-:-:S03]  /*1910*/  @!P1 IMAD R0, R16, 0x2, R33 ;  /* 0x0000000210009824 */ /* 0x000fc600078e0221 */
[----:B------:R-:W-:Y:S02]  /*1920*/  @!P5 LEA.HI.X R9, R2, R31, R3, 0x1, P2 ;  /* 0x0000001f0209d211 */ /* 0x000fe400010f0c03 */
[----:B------:R3:W-:Y:S01]  /*1930*/  @!P1 LDGSTS.E.BYPASS.LTC128B.128 [R0+0x3800], desc[UR16][R6.64] ;  /* 0x0380000006009fae */ /* 0x0007e2000b901d50 */
[----:B------:R-:W-:Y:S02]  /*1940*/  ISETP.GE.AND P1, PT, R44, UR15, PT ;  /* 0x0000000f2c007c0c */ /* 0x000fe4000bf26270 */
[----:B-----5:R-:W-:Y:S01]  /*1950*/  @!P6 LEA R4, P2, R14, R22, 0x1 ;  /* 0x000000160e04e211 */ /* 0x020fe200078408ff */
[----:B------:R5:W-:Y:S01]  /*1960*/  @!P5 LDGSTS.E.BYPASS.LTC128B.128 [R5+0x4000], desc[UR16][R8.64] ;  /* 0x040000000805dfae */ /* 0x000be2000b901d50 */
[----:B------:R-:W-:-:S09]  /*1970*/  ISETP.GE.AND P5, PT, R45, UR15, PT ;  /* 0x0000000f2d007c0c */ /* 0x000fd2000bfa6270 */
[----:B------:R-:W1:Y:S01]  /*1980*/  @!P1 LDC.64 R12, c[0x0][0x218] ;  /* 0x00008600ff0c9b82 */ /* 0x000e620000000a00 */
[----:B------:R-:W4:Y:S01]  /*1990*/  @!P1 S2R R18, SR_CgaCtaId ;  /* 0x0000000000129919 */ /* 0x000f220000008800 */
[----:B------:R-:W-:Y:S02]  /*19a0*/  VOTEU.ALL UP0, P1 ;  /* 0x00000000003f7886 */ /* 0x000fe40000800000 */
[----:B------:R-:W4:Y:S01]  /*19b0*/  @!P5 S2R R19, SR_CgaCtaId ;  /* 0x000000000013d919 */ /* 0x000f220000008800 */
[----:B---3--:R-:W-:-:S03]  /*19c0*/  @!P6 IMAD R0, R16, 0x2, R36 ;  /* 0x000000021000e824 */ /* 0x008fc600078e0224 */
[----:B-----5:R-:W3:Y:S01]  /*19d0*/  @!P0 LDC.64 R8, c[0x0][0x218] ;  /* 0x00008600ff088b82 */ /* 0x020ee20000000a00 */
[----:B------:R-:W-:Y:S02]  /*19e0*/  @!P6 LEA.HI.X R5, R14, R23, R15, 0x1, P2 ;  /* 0x000000170e05e211 */ /* 0x000fe400010f0c0f */
[----:B------:R-:W-:-:S03]  /*19f0*/  ISETP.GE.AND P2, PT, R41, UR15, PT ;  /* 0x0000000f29007c0c */ /* 0x000fc6000bf46270 */
[----:B------:R5:W-:Y:S02]  /*1a00*/  @!P6 LDGSTS.E.BYPASS.LTC128B.128 [R0+0x4800], desc[UR16][R4.64] ;  /* 0x048000000400efae */ /* 0x000be4000b901d50 */
[----:B------:R-:W4:Y:S08]  /*1a10*/  @!P5 LDC.64 R14, c[0x0][0x218] ;  /* 0x00008600ff0edb82 */ /* 0x000f300000000a00 */
[----:B------:R-:W4:Y:S01]  /*1a20*/  @!P2 S2R R22, SR_CgaCtaId ;  /* 0x000000000016a919 */ /* 0x000f220000008800 */
[----:B-----5:R-:W-:Y:S01]  /*1a30*/  @!P0 MOV R5, 0x400 ;  /* 0x0000040000058802 */ /* 0x020fe20000000f00 */
[----:B------:R-:W-:Y:S01]  /*1a40*/  IMAD.U32 R4, RZ, RZ, UR6 ;  /* 0x00000006ff047e24 */ /* 0x000fe2000f8e00ff */
[----:B------:R-:W-:Y:S01]  /*1a50*/  @!P0 IADD3 R0, P6, R2, UR22, RZ ;  /* 0x0000001602008c10 */ /* 0x000fe2000ffde0ff */
[----:B------:R-:W-:Y:S01]  /*1a60*/  @!UP0 UIMAD UR6, UR11, 0x30, URZ ;  /* 0x000000300b0688a4 */ /* 0x000fe2000f8e023f */
[----:B--2---:R-:W-:Y:S01]  /*1a70*/  @!P0 LEA R7, R17, R5, 0x18 ;  /* 0x0000000511078211 */ /* 0x004fe200078ec0ff */
[----:B------:R-:W-:Y:S01]  /*1a80*/  IMAD.U32 R5, RZ, RZ, UR10 ;  /* 0x0000000aff057e24 */ /* 0x000fe2000f8e00ff */
[----:B------:R-:W-:Y:S01]  /*1a90*/  @!P0 IADD3.X R6, R3, UR23, R4, P6, !PT ;  /* 0x0000001703068c10 */ /* 0x000fe2000b7fe404 */
[----:B------:R-:W-:Y:S01]  /*1aa0*/  VOTEU.ALL UP0, P4 ;  /* 0x00000000003f7886 */ /* 0x000fe20002000000 */
[----:B---3--:R-:W-:Y:S01]  /*1ab0*/  @!P0 LEA R8, P6, R0, R8, 0x1 ;  /* 0x0000000800088211 */ /* 0x008fe200078c08ff */
[----:B------:R-:W-:Y:S01]  /*1ac0*/  @!P1 IMAD.WIDE.U32 R4, R5, 0x30, R2 ;  /* 0x0000003005049825 */ /* 0x000fe200078e0002 */
[----:B------:R-:W-:-:S02]  /*1ad0*/  USHF.L.U32 UR23, UR8, 0x7, URZ ;  /* 0x0000000708177899 */ /* 0x000fc4000800063f */
[----:B------:R-:W-:Y:S01]  /*1ae0*/  @!P0 LEA.HI.X R9, R0, R9, R6, 0x1, P6 ;  /* 0x0000000900098211 */ /* 0x000fe200030f0c06 */
[----:B------:R-:W-:Y:S01]  /*1af0*/  @!P0 IMAD R0, R16, 0x2, R7 ;  /* 0x0000000210008824 */ /* 0x000fe200078e0207 */
[C---:B-1----:R-:W-:Y:S01]  /*1b00*/  @!P1 LEA R6, P6, R4.reuse, R12, 0x1 ;  /* 0x0000000c04069211 */ /* 0x042fe200078c08ff */
[----:B------:R-:W-:Y:S01]  /*1b10*/  @!P1 VIADD R5, R5, UR6 ;  /* 0x0000000605059c36 */ /* 0x000fe20008000000 */
[----:B------:R-:W-:Y:S02]  /*1b20*/  @!UP0 UIMAD UR6, UR11, 0x50, URZ ;  /* 0x000000500b0688a4 */ /* 0x000fe4000f8e023f */
[----:B------:R1:W-:Y:S01]  /*1b30*/  @!P0 LDGSTS.E.BYPASS.LTC128B.128 [R0+0x5000], desc[UR16][R8.64] ;  /* 0x0500000008008fae */ /* 0x0003e2000b901d50 */
[----:B------:R-:W-:Y:S01]  /*1b40*/  VOTEU.ALL UP0, P3 ;  /* 0x00000000003f7886 */ /* 0x000fe20001800000 */
[----:B------:R-:W-:Y:S02]  /*1b50*/  @!P1 LEA.HI.X R7, R4, R13, R5, 0x1, P6 ;  /* 0x0000000d04079211 */ /* 0x000fe400030f0c05 */
[----:B------:R-:W-:-:S02]  /*1b60*/  @!P5 MOV R4, 0x400 ;  /* 0x000004000004d802 */ /* 0x000fc40000000f00 */
[----:B------:R-:W-:Y:S02]  /*1b70*/  @!P4 MOV R5, 0x400 ;  /* 0x000004000005c802 */ /* 0x000fe40000000f00 */
[----:B----4-:R-:W-:Y:S02]  /*1b80*/  @!P5 LEA R4, R19, R4, 0x18 ;  /* 0x000000041304d211 */ /* 0x010fe400078ec0ff */
[----:B------:R-:W-:Y:S02]  /*1b90*/  @!P4 LEA R5, R20, R5, 0x18 ;  /* 0x000000051405c211 */ /* 0x000fe400078ec0ff */
[----:B------:R-:W-:Y:S01]  /*1ba0*/  ISETP.GE.AND P0, PT, R38, UR15, PT ;  /* 0x0000000f26007c0c */ /* 0x000fe2000bf06270 */
[C---:B------:R-:W-:Y:S01]  /*1bb0*/  @!P5 IMAD R12, R16.reuse, 0x2, R4 ;  /* 0x00000002100cd824 */ /* 0x040fe200078e0204 */
[----:B------:R-:W-:Y:S01]  /*1bc0*/  ISETP.GE.AND P6, PT, R37, UR15, PT ;  /* 0x0000000f25007c0c */ /* 0x000fe2000bfc6270 */
[----:B------:R-:W-:Y:S02]  /*1bd0*/  IMAD.U32 R4, RZ, RZ, UR10 ;  /* 0x0000000aff047e24 */ /* 0x000fe4000f8e00ff */
[----:B------:R-:W-:-:S02]  /*1be0*/  @!P4 IMAD R17, R16, 0x2, R5 ;  /* 0x000000021011c824 */ /* 0x000fc400078e0205 */
[----:B------:R-:W-:Y:S01]  /*1bf0*/  IMAD.U32 R5, RZ, RZ, UR10 ;  /* 0x0000000aff057e24 */ /* 0x000fe2000f8e00ff */
[----:B-1----:R-:W-:Y:S02]  /*1c00*/  @!P1 MOV R0, 0x400 ;  /* 0x0000040000009802 */ /* 0x002fe40000000f00 */
[----:B------:R-:W-:Y:S02]  /*1c10*/  @!P3 MOV R8, 0x400 ;  /* 0x000004000008b802 */ /* 0x000fe40000000f00 */
[----:B------:R-:W-:Y:S02]  /*1c20*/  @!P1 LEA R0, R18, R0, 0x18 ;  /* 0x0000000012009211 */ /* 0x000fe400078ec0ff */
[----:B------:R-:W-:Y:S01]  /*1c30*/  @!P2 MOV R9, 0x400 ;  /* 0x000004000009a802 */ /* 0x000fe20000000f00 */
[----:B------:R-:W1:Y:S01]  /*1c40*/  @!P4 LDC.64 R18, c[0x0][0x218] ;  /* 0x00008600ff12cb82 */ /* 0x000e620000000a00 */
[----:B------:R-:W-:Y:S01]  /*1c50*/  @!P3 LEA R8, R21, R8, 0x18 ;  /* 0x000000081508b211 */ /* 0x000fe200078ec0ff */
[----:B------:R-:W-:Y:S01]  /*1c60*/  @!P1 IMAD R0, R16, 0x2, R0 ;  /* 0x0000000210009824 */ /* 0x000fe200078e0200 */
[----:B------:R-:W-:-:S03]  /*1c70*/  @!P2 LEA R9, R22, R9, 0x18 ;  /* 0x000000091609a211 */ /* 0x000fc600078ec0ff */
[C---:B------:R-:W-:Y:S01]  /*1c80*/  @!P3 IMAD R20, R16.reuse, 0x2, R8 ;  /* 0x000000021014b824 */ /* 0x040fe200078e0208 */
[----:B------:R2:W-:Y:S01]  /*1c90*/  @!P1 LDGSTS.E.BYPASS.LTC128B.128 [R0+0x5800], desc[UR16][R6.64] ;  /* 0x0580000006009fae */ /* 0x0005e2000b901d50 */
[----:B------:R-:W-:Y:S02]  /*1ca0*/  @!P2 IMAD R16, R16, 0x2, R9 ;  /* 0x000000021010a824 */ /* 0x000fe400078e0209 */
[----:B--2---:R-:W-:Y:S01]  /*1cb0*/  IMAD.U32 R0, RZ, RZ, UR11 ;  /* 0x0000000bff007e24 */ /* 0x004fe2000f8e00ff */
[----:B------:R-:W-:-:S04]  /*1cc0*/  @!P5 LEA R6, P1, R4, R2, 0x6 ;  /* 0x000000020406d211 */ /* 0x000fc800078230ff */
[----:B------:R-:W-:Y:S01]  /*1cd0*/  @!P5 LEA.HI.X R0, R5, R3, R0, 0x6, P1 ;  /* 0x000000030500d211 */ /* 0x000fe200008f3400 */
[----:B------:R-:W-:Y:S01]  /*1ce0*/  @!P4 IMAD.WIDE.U32 R4, R4, 0x50, R2 ;  /* 0x000000500404c825 */ /* 0x000fe200078e0002 */
[----:B------:R-:W-:-:S04]  /*1cf0*/  @!P5 LEA R8, P1, R6, R14, 0x1 ;  /* 0x0000000e0608d211 */ /* 0x000fc800078208ff */
[----:B------:R-:W-:Y:S01]  /*1d00*/  @!P5 LEA.HI.X R9, R6, R15, R0, 0x1, P1 ;  /* 0x0000000f0609d211 */ /* 0x000fe200008f0c00 */
[C---:B------:R-:W-:Y:S01]  /*1d10*/  IMAD.WIDE.U32 R6, R10.reuse, UR8, R28 ;  /* 0x000000080a067c25 */ /* 0x040fe2000f8e001c */
[----:B------:R-:W2:Y:S03]  /*1d20*/  @!P3 LDC.64 R14, c[0x0][0x218] ;  /* 0x00008600ff0ebb82 */ /* 0x000ea60000000a00 */
[----:B------:R3:W-:Y:S01]  /*1d30*/  @!P5 LDGSTS.E.BYPASS.LTC128B.128 [R12+0x6000], desc[UR16][R8.64] ;  /* 0x06000000080cdfae */ /* 0x0007e2000b901d50 */
[----:B------:R-:W-:Y:S02]  /*1d40*/  IMAD R0, R11, UR8, RZ ;  /* 0x000000080b007c24 */ /* 0x000fe4000f8e02ff */
[----:B------:R-:W-:Y:S01]  /*1d50*/  @!P4 VIADD R11, R5, UR6 ;  /* 0x00000006050bcc36 */ /* 0x000fe20008000000 */
[----:B------:R-:W-:Y:S01]  /*1d60*/  @!UP0 UIMAD UR6, UR11, 0x60, URZ ;  /* 0x000000600b0688a4 */ /* 0x000fe2000f8e023f */
[----:B------:R-:W-:Y:S01]  /*1d70*/  IMAD R0, R10, UR9, R0 ;  /* 0x000000090a007c24 */ /* 0x000fe2000f8e0200 */
[----:B------:R-:W-:Y:S01]  /*1d80*/  VOTEU.ALL UP0, P2 ;  /* 0x00000000003f7886 */ /* 0x000fe20001000000 */
[----:B------:R-:W-:-:S04]  /*1d90*/  IMAD.U32 R5, RZ, RZ, UR10 ;  /* 0x0000000aff057e24 */ /* 0x000fc8000f8e00ff */
[----:B------:R-:W-:Y:S01]  /*1da0*/  @!UP0 UIMAD UR22, UR11, 0x70, URZ ;  /* 0x000000700b1688a4 */ /* 0x000fe2000f8e023f */
[----:B---3--:R-:W3:Y:S01]  /*1db0*/  @!P2 LDC.64 R12, c[0x0][0x218] ;  /* 0x00008600ff0cab82 */ /* 0x008ee20000000a00 */
[----:B------:R-:W-:Y:S02]  /*1dc0*/  IADD3 R8, P5, R6, UR26, RZ ;  /* 0x0000001a06087c10 */ /* 0x000fe4000ffbe0ff */
[C---:B-1----:R-:W-:Y:S02]  /*1dd0*/  @!P4 LEA R6, P1, R4.reuse, R18, 0x1 ;  /* 0x000000120406c211 */ /* 0x042fe400078208ff */
[----:B------:R-:W-:Y:S01]  /*1de0*/  IADD3.X R9, R7, UR24, R0, P5, !PT ;  /* 0x0000001807097c10 */ /* 0x000fe2000affe400 */
[----:B------:R-:W-:Y:S01]  /*1df0*/  IMAD.U32 R0, RZ, RZ, UR10 ;  /* 0x0000000aff007e24 */ /* 0x000fe2000f8e00ff */
[----:B------:R-:W-:Y:S01]  /*1e00*/  @!P4 LEA.HI.X R7, R4, R19, R11, 0x1, P1 ;  /* 0x000000130407c211 */ /* 0x000fe200008f0c0b */
[----:B------:R-:W-:Y:S01]  /*1e10*/  @!P3 IMAD.WIDE.U32 R4, R5, 0x60, R2 ;  /* 0x000000600504b825 */ /* 0x000fe200078e0002 */
[----:B------:R-:W-:-:S03]  /*1e20*/  ISETP.GE.AND P1, PT, R10, UR15, PT ;  /* 0x0000000f0a007c0c */ /* 0x000fc6000bf26270 */
[----:B------:R2:W-:Y:S01]  /*1e30*/  @!P4 LDGSTS.E.BYPASS.LTC128B.128 [R17+0x6800], desc[UR16][R6.64] ;  /* 0x068000000611cfae */ /* 0x0005e2000b901d50 */
[----:B------:R-:W-:Y:S01]  /*1e40*/  @!P3 VIADD R5, R5, UR6 ;  /* 0x000000060505bc36 */ /* 0x000fe20008000000 */
[----:B------:R-:W-:Y:S01]  /*1e50*/  ULDC.64 UR6, c[0x0][0x268] ;  /* 0x00009a0000067ab9 */ /* 0x000fe20000000a00 */
[----:B------:R-:W-:-:S04]  /*1e60*/  @!P2 IMAD.WIDE.U32 R2, R0, 0x70, R2 ;  /* 0x000000700002a825 */ /* 0x000fc800078e0002 */
[----:B------:R-:W-:Y:S01]  /*1e70*/  @!P2 VIADD R3, R3, UR22 ;  /* 0x000000160303ac36 */ /* 0x000fe20008000000 */
[----:B------:R-:W-:Y:S01]  /*1e80*/  USHF.L.U64.HI UR22, UR8, 0x7, UR9 ;  /* 0x0000000708167899 */ /* 0x000fe20008010209 */
[----:B------:R-:W-:Y:S02]  /*1e90*/  IMAD R0, R39, UR6, RZ ;  /* 0x0000000627007c24 */ /* 0x000fe4000f8e02ff */
[----:B------:R-:W-:Y:S01]  /*1ea0*/  IMAD.WIDE.U32 R50, R32, UR6, R8 ;  /* 0x0000000620327c25 */ /* 0x000fe2000f8e0008 */
[----:B------:R-:W-:Y:S01]  /*1eb0*/  UIMAD UR6, UR22, UR13, URZ ;  /* 0x0000000d160672a4 */ /* 0x000fe2000f8e023f */
[----:B------:R-:W-:Y:S02]  /*1ec0*/  LEA.HI R8, R46, R138, RZ, 0x4 ;  /* 0x0000008a2e087211 */ /* 0x000fe400078f20ff */
[----:B------:R-:W-:Y:S01]  /*1ed0*/  IMAD R0, R32, UR7, R0 ;  /* 0x0000000720007c24 */ /* 0x000fe2000f8e0200 */
[----:B------:R-:W-:Y:S01]  /*1ee0*/  UIMAD UR6, UR25, UR23, UR6 ;  /* 0x00000017190672a4 */ /* 0x000fe2000f8e0206 */
[----:B------:R-:W-:Y:S01]  /*1ef0*/  IMAD.MOV.U32 R48, RZ, RZ, R50 ;  /* 0x000000ffff307224 */ /* 0x000fe200078e0032 */
[----:B------:R-:W-:Y:S01]  /*1f00*/  LOP3.LUT R11, R8, 0xfffffff0, RZ, 0xc0, !PT ;  /* 0xfffffff0080b7812 */ /* 0x000fe200078ec0ff */
[----:B------:R-:W-:Y:S01]  /*1f10*/  IMAD.IADD R49, R51, 0x1, R0 ;  /* 0x0000000133317824 */ /* 0x000fe200078e0200 */
[----:B------:R-:W-:Y:S01]  /*1f20*/  UIMAD.WIDE.U32 UR24, UR8, 0x20, URZ ;  /* 0x00000020081878a5 */ /* 0x000fe2000f8e003f */
[----:B------:R-:W-:Y:S01]  /*1f30*/  IMAD.U32 R0, RZ, RZ, UR9 ;  /* 0x00000009ff007e24 */ /* 0x000fe2000f8e00ff */
[----:B------:R-:W-:Y:S01]  /*1f40*/  STL.64 [R1+0xa8], R50 ;  /* 0x0000a83201007387 */ /* 0x000fe20000100a00 */
[----:B------:R-:W-:-:S03]  /*1f50*/  IMAD.SHL.U32 R10, R10, 0x8, RZ ;  /* 0x000000080a0a7824 */ /* 0x000fc600078e00ff */
[----:B------:R-:W-:Y:S01]  /*1f60*/  STL.64 [R1+0x98], R48 ;  /* 0x0000983001007387 */ /* 0x000fe20000100a00 */
[----:B--2---:R-:W-:-:S04]  /*1f70*/  @!P3 LEA R6, P4, R4, R14, 0x1 ;  /* 0x0000000e0406b211 */ /* 0x004fc800078808ff */
[----:B------:R-:W-:Y:S02]  /*1f80*/  @!P3 LEA.HI.X R7, R4, R15, R5, 0x1, P4 ;  /* 0x0000000f0407b211 */ /* 0x000fe400020f0c05 */
[C---:B---3--:R-:W-:Y:S01]  /*1f90*/  @!P2 LEA R4, P4, R2.reuse, R12, 0x1 ;  /* 0x0000000c0204a211 */ /* 0x048fe200078808ff */
[----:B------:R-:W1:Y:S02]  /*1fa0*/  @!P1 LDC.64 R14, c[0x0][0x220] ;  /* 0x00008800ff0e9b82 */ /* 0x000e640000000a00 */
[----:B------:R2:W-:Y:S01]  /*1fb0*/  @!P3 LDGSTS.E.BYPASS.LTC128B.128 [R20+0x7000], desc[UR16][R6.64] ;  /* 0x070000000614bfae */ /* 0x0005e2000b901d50 */
[----:B------:R-:W-:Y:S01]  /*1fc0*/  @!P2 LEA.HI.X R5, R2, R13, R3, 0x1, P4 ;  /* 0x0000000d0205a211 */ /* 0x000fe200020f0c03 */
[----:B------:R-:W-:Y:S01]  /*1fd0*/  IMAD.U32 R2, RZ, RZ, UR13 ;  /* 0x0000000dff027e24 */ /* 0x000fe2000f8e00ff */
[----:B------:R-:W-:Y:S02]  /*1fe0*/  ISETP.GE.AND P4, PT, R44, UR15, PT ;  /* 0x0000000f2c007c0c */ /* 0x000fe4000bf86270 */
[----:B------:R-:W-:Y:S01]  /*1ff0*/  ISETP.GE.AND P3, PT, R45, UR15, PT ;  /* 0x0000000f2d007c0c */ /* 0x000fe2000bf66270 */
[----:B------:R3:W-:Y:S01]  /*2000*/  @!P2 LDGSTS.E.BYPASS.LTC128B.128 [R16+0x7800], desc[UR16][R4.64] ;  /* 0x078000000410afae */ /* 0x0007e2000b901d50 */
[----:B------:R-:W4:Y:S01]  /*2010*/  @!P0 LDC.64 R12, c[0x0][0x220] ;  /* 0x00008800ff0c8b82 */ /* 0x000f220000000a00 */
[----:B------:R-:W-:-:S02]  /*2020*/  IMAD.WIDE.U32 R2, R2, UR23, R48 ;  /* 0x0000001702027c25 */ /* 0x000fc4000f8e0030 */
[----:B------:R-:W0:Y:S02]  /*2030*/  LDGDEPBAR ;  /* 0x00000000000079af */ /* 0x000e240000000000 */
[----:B------:R-:W-:Y:S01]  /*2040*/  VIADD R3, R3, UR6 ;  /* 0x0000000603037c36 */ /* 0x000fe20008000000 */
[----:B------:R-:W-:-:S03]  /*2050*/  USHF.L.U32 UR6, UR9, 0x5, URZ ;  /* 0x0000000509067899 */ /* 0x000fc6000800063f */
[----:B------:R-:W-:Y:S02]  /*2060*/  VOTEU.ALL UP0, P4 ;  /* 0x00000000003f7886 */ /* 0x000fe40002000000 */
[----:B------:R-:W5:Y:S01]  /*2070*/  @!P3 LDC.64 R22, c[0x0][0x220] ;  /* 0x00008800ff16bb82 */ /* 0x000f620000000a00 */
[----:B--2---:R-:W-:Y:S02]  /*2080*/  IMAD.U32 R6, RZ, RZ, UR8 ;  /* 0x00000008ff067e24 */ /* 0x004fe4000f8e00ff */
[----:B------:R-:W-:-:S03]  /*2090*/  IMAD.U32 R7, RZ, RZ, UR8 ;  /* 0x00000008ff077e24 */ /* 0x000fc6000f8e00ff */
[----:B------:R-:W-:Y:S02]  /*20a0*/  @!P0 LEA R6, P5, R6, R2, 0x4 ;  /* 0x0000000206068211 */ /* 0x000fe400078a20ff */
[----:B---3--:R-:W2:Y:S01]  /*20b0*/  @!P6 LDC.64 R16, c[0x0][0x220] ;  /* 0x00008800ff10eb82 */ /* 0x008ea20000000a00 */
[----:B------:R-:W-:-:S07]  /*20c0*/  DEPBAR.LE SB0, 0x0 ;  /* 0x000080000000791a */ /* 0x000fce0000000000 */
[----:B------:R-:W-:Y:S01]  /*20d0*/  BAR.SYNC.DEFER_BLOCKING 0x0 ;  /* 0x0000000000007b1d */ /* 0x000fe20000010000 */
[----:B-1----:R-:W-:Y:S02]  /*20e0*/  @!P1 LEA R4, P2, R2, R14, 0x1 ;  /* 0x0000000e02049211 */ /* 0x002fe400078408ff */
[----:B------:R-:W-:Y:S01]  /*20f0*/  @!P0 LEA.HI.X R9, R7, R3, R0, 0x4, P5 ;  /* 0x0000000307098211 */ /* 0x000fe200028f2400 */
[----:B------:R-:W-:Y:S01]  /*2100*/  IMAD.IADD R0, R138, 0x1, -R11 ;  /* 0x000000018a007824 */ /* 0x000fe200078e0a0b */
[----:B------:R-:W-:Y:S01]  /*2110*/  @!P1 LEA.HI.X R5, R2, R15, R3, 0x1, P2 ;  /* 0x0000000f02059211 */ /* 0x000fe200010f0c03 */
[----:B------:R-:W-:Y:S01]  /*2120*/  IMAD.U32 R11, RZ, RZ, UR8 ;  /* 0x00000008ff0b7e24 */ /* 0x000fe2000f8e00ff */
[----:B------:R-:W-:Y:S02]  /*2130*/  SHF.R.S32.HI R7, RZ, 0x4, R8 ;  /* 0x00000004ff077819 */ /* 0x000fe40000011408 */
[----:B------:R-:W-:Y:S02]  /*2140*/  ISETP.GE.AND P5, PT, R43, UR15, PT ;  /* 0x0000000f2b007c0c */ /* 0x000fe4000bfa6270 */
[----:B------:R-:W-:-:S11]  /*2150*/  ISETP.GE.AND P2, PT, R40, UR15, PT ;  /* 0x0000000f28007c0c */ /* 0x000fd6000bf46270 */
[----:B------:R-:W1:Y:S01]  /*2160*/  @!P5 LDC.64 R18, c[0x0][0x220] ;  /* 0x00008800ff12db82 */ /* 0x000e620000000a00 */
[----:B------:R-:W-:Y:S01]  /*2170*/  VOTEU.ALL UP1, P5 ;  /* 0x00000000003f7886 */ /* 0x000fe20002820000 */
[----:B------:R-:W-:Y:S01]  /*2180*/  @P1 STS.128 [R242+0x8000], RZ ;  /* 0x008000fff2001388 */ /* 0x000fe20000000c00 */
[----:B------:R-:W-:-:S03]  /*2190*/  VOTEU.ALL UP2, P2 ;  /* 0x00000000003f7886 */ /* 0x000fc60001040000 */
[----:B------:R-:W-:Y:S01]  /*21a0*/  @!PT LDS RZ, [RZ] ;  /* 0x00000000fffff984 */ /* 0x000fe20000000800 */
[----:B------:R-:W-:Y:S01]  /*21b0*/  @!PT LDS RZ, [RZ] ;  /* 0x00000000fffff984 */ /* 0x000fe20000000800 */
[----:B------:R-:W-:Y:S01]  /*21c0*/  @!PT LDS RZ, [RZ] ;  /* 0x00000000fffff984 */ /* 0x000fe20000000800 */
[----:B------:R3:W-:Y:S01]  /*21d0*/  @!P1 LDGSTS.E.BYPASS.LTC128B.128 [R242+0x8000], desc[UR16][R4.64] ;  /* 0x0800000004f29fae */ /* 0x0007e2000b901d50 */
[----:B------:R-:W-:Y:S01]  /*21e0*/  @!UP1 UIMAD UR7, UR9, 0x60, URZ ;  /* 0x00000060090798a4 */ /* 0x000fe2000f8e023f */
[----:B------:R-:W1:Y:S02]  /*21f0*/  @!P2 LDC.64 R14, c[0x0][0x220] ;  /* 0x00008800ff0eab82 */ /* 0x000e640000000a00 */
[----:B------:R-:W-:Y:S01]  /*2200*/  @P0 STS.128 [R242+0x8800], RZ ;  /* 0x008800fff2000388 */ /* 0x000fe20000000c00 */
[----:B---3--:R-:W-:Y:S02]  /*2210*/  LEA.HI R5, R8, R7, RZ, 0x1 ;  /* 0x0000000708057211 */ /* 0x008fe400078f08ff */
[----:B------:R-:W-:Y:S02]  /*2220*/  SHF.R.S32.HI R8, RZ, 0x1f, R0 ;  /* 0x0000001fff087819 */ /* 0x000fe40000011400 */
[----:B----4-:R-:W-:Y:S02]  /*2230*/  @!P0 LEA R4, P1, R6, R12, 0x1 ;  /* 0x0000000c06048211 */ /* 0x010fe400078208ff */
[----:B------:R-:W-:-:S02]  /*2240*/  LEA.HI R24, R8, R0, RZ, 0x3 ;  /* 0x0000000008187211 */ /* 0x000fc400078f18ff */
[----:B------:R-:W-:Y:S02]  /*2250*/  LOP3.LUT R8, R5, 0xfffffffe, RZ, 0xc0, !PT ;  /* 0xfffffffe05087812 */ /* 0x000fe400078ec0ff */
[----:B------:R-:W-:Y:S02]  /*2260*/  @!P0 LEA.HI.X R5, R6, R13, R9, 0x1, P1 ;  /* 0x0000000d06058211 */ /* 0x000fe400008f0c09 */
[----:B------:R-:W3:Y:S01]  /*2270*/  @!P4 LDC.64 R12, c[0x0][0x220] ;  /* 0x00008800ff0ccb82 */ /* 0x000ee20000000a00 */
[----:B------:R-:W-:Y:S01]  /*2280*/  LOP3.LUT R6, R24, 0xfffffff8, RZ, 0xc0, !PT ;  /* 0xfffffff818067812 */ /* 0x000fe200078ec0ff */
[----:B------:R-:W-:Y:S01]  /*2290*/  IMAD.IADD R9, R7, 0x1, -R8 ;  /* 0x0000000107097824 */ /* 0x000fe200078e0a08 */
[----:B------:R-:W-:Y:S01]  /*22a0*/  @!PT LDS RZ, [RZ] ;  /* 0x00000000fffff984 */ /* 0x000fe20000000800 */
[----:B------:R-:W-:Y:S01]  /*22b0*/  @!PT LDS RZ, [RZ] ;  /* 0x00000000fffff984 */ /* 0x000fe20000000800 */
[----:B------:R-:W-:Y:S01]  /*22c0*/  @!PT LDS RZ, [RZ] ;  /* 0x00000000fffff984 */ /* 0x000fe20000000800 */
[----:B------:R4:W-:Y:S01]  /*22d0*/  @!P0 LDGSTS.E.BYPASS.LTC128B.128 [R242+0x8800], desc[UR16][R4.64] ;  /* 0x0880000004f28fae */ /* 0x0009e2000b901d50 */
[----:B------:R-:W-:Y:S01]  /*22e0*/  ISETP.GE.AND P1, PT, R41, UR15, PT ;  /* 0x0000000f29007c0c */ /* 0x000fe2000bf26270 */
[----:B------:R-:W-:Y:S01]  /*22f0*/  @!UP2 UIMAD UR15, UR9, 0x50, URZ ;  /* 0x00000050090fa8a4 */ /* 0x000fe2000f8e023f */
[----:B------:R-:W-:Y:S01]  /*2300*/  IMAD.IADD R84, R0, 0x1, -R6 ;  /* 0x0000000100547824 */ /* 0x000fe200078e0a06 */
[----:B------:R-:W-:Y:S01]  /*2310*/  @!P6 IADD3 R0, P0, R2, UR24, RZ ;  /* 0x000000180200ec10 */ /* 0x000fe2000ff1e0ff */
[----:B------:R-:W-:Y:S01]  /*2320*/  IMAD.SHL.U32 R6, R132, 0x40, RZ ;  /* 0x0000004084067824 */ /* 0x000fe200078e00ff */
[----:B------:R-:W-:Y:S01]  /*2330*/  @P6 STS.128 [R242+0x9000], RZ ;  /* 0x009000fff2006388 */ /* 0x000fe20000000c00 */
[----:B------:R-:W-:-:S03]  /*2340*/  IMAD.SHL.U32 R8, R9, 0x8, RZ ;  /* 0x0000000809087824 */ /* 0x000fc600078e00ff */
[----:B------:R-:W-:-:S04]  /*2350*/  LOP3.LUT R6, R6, 0x1c0, RZ, 0xc0, !PT ;  /* 0x000001c006067812 */ /* 0x000fc800078ec0ff */
[----:B------:R-:W-:Y:S02]  /*2360*/  LOP3.LUT R10, R6, 0x8, R10, 0xf8, !PT ;  /* 0x00000008060a7812 */ /* 0x000fe400078ef80a */
[----:B------:R-:W-:-:S04]  /*2370*/  SHF.R.U32.HI R6, RZ, 0x3, R6 ;  /* 0x00000003ff067819 */ /* 0x000fc80000011606 */
[----:B------:R-:W-:Y:S01]  /*2380*/  LOP3.LUT R10, R10, R6, RZ, 0x3c, !PT ;  /* 0x000000060a0a7212 */ /* 0x000fe200078e3cff */
[----:B----4-:R-:W-:Y:S01]  /*2390*/  IMAD.U32 R5, RZ, RZ, UR6 ;  /* 0x00000006ff057e24 */ /* 0x010fe2000f8e00ff */
[----:B------:R-:W-:Y:S01]  /*23a0*/  @!UP0 UIMAD UR6, UR9, 0x30, URZ ;  /* 0x00000030090688a4 */ /* 0x000fe2000f8e023f */
[----:B------:R-:W-:Y:S01]  /*23b0*/  IMAD.U32 R4, RZ, RZ, UR8 ;  /* 0x00000008ff047e24 */ /* 0x000fe2000f8e00ff */
[----:B------:R-:W-:Y:S02]  /*23c0*/  VOTEU.ALL UP0, P1 ;  /* 0x00000000003f7886 */ /* 0x000fe40000800000 */
[----:B------:R-:W-:Y:S01]  /*23d0*/  @!P6 IADD3.X R7, R3, UR25, R5, P0, !PT ;  /* 0x000000190307ec10 */ /* 0x000fe200087fe405 */
[----:B------:R-:W-:Y:S01]  /*23e0*/  @!P4 IMAD.WIDE.U32 R4, R4, 0x30, R2 ;  /* 0x000000300404c825 */ /* 0x000fe200078e0002 */
[----:B--2---:R-:W-:-:S03]  /*23f0*/  @!P6 LEA R16, P0, R0, R16, 0x1 ;  /* 0x000000100010e211 */ /* 0x004fc600078008ff */
[----:B------:R-:W-:Y:S01]  /*2400*/  @!P4 VIADD R5, R5, UR6 ;  /* 0x000000060505cc36 */ /* 0x000fe20008000000 */
[----:B------:R-:W-:Y:S01]  /*2410*/  @!P6 LEA.HI.X R17, R0, R17, R7, 0x1, P0 ;  /* 0x000000110011e211 */ /* 0x000fe200000f0c07 */
[----:B------:R-:W-:Y:S01]  /*2420*/  IMAD.SHL.U32 R0, R84, 0x40, RZ ;  /* 0x0000004054007824 */ /* 0x000fe200078e00ff */
[C---:B---3--:R-:W-:Y:S01]  /*2430*/  @!P4 LEA R12, P0, R4.reuse, R12, 0x1 ;  /* 0x0000000c040cc211 */ /* 0x048fe200078008ff */
[----:B------:R-:W-:Y:S01]  /*2440*/  IMAD.U32 R7, RZ, RZ, UR8 ;  /* 0x00000008ff077e24 */ /* 0x000fe2000f8e00ff */
[----:B------:R-:W-:Y:S01]  /*2450*/  @!UP0 UIMAD UR6, UR9, 0x70, URZ ;  /* 0x00000070090688a4 */ /* 0x000fe2000f8e023f */
[----:B------:R-:W-:Y:S01]  /*2460*/  @!PT LDS RZ, [RZ] ;  /* 0x00000000fffff984 */ /* 0x000fe20000000800 */
[----:B------:R-:W-:Y:S01]  /*2470*/  @!PT LDS RZ, [RZ] ;  /* 0x00000000fffff984 */ /* 0x000fe20000000800 */
[----:B------:R-:W-:Y:S01]  /*2480*/  @!PT LDS RZ, [RZ] ;  /* 0x00000000fffff984 */ /* 0x000fe20000000800 */
[----:B------:R2:W-:Y:S01]  /*2490*/  @!P6 LDGSTS.E.BYPASS.LTC128B.128 [R242+0x9000], desc[UR16][R16.64] ;  /* 0x0900000010f2efae */ /* 0x0005e2000b901d50 */
[----:B------:R-:W-:Y:S01]  /*24a0*/  @!P4 LEA.HI.X R13, R4, R13, R5, 0x1, P0 ;  /* 0x0000000d040dc211 */ /* 0x000fe200000f0c05 */
[----:B------:R-:W-:Y:S01]  /*24b0*/  IMAD.U32 R5, RZ, RZ, UR8 ;  /* 0x00000008ff057e24 */ /* 0x000fe2000f8e00ff */
[----:B------:R-:W-:Y:S01]  /*24c0*/  LOP3.LUT R0, R0, 0x1c0, RZ, 0xc0, !PT ;  /* 0x000001c000007812 */ /* 0x000fe200078ec0ff */
[----:B------:R-:W-:Y:S01]  /*24d0*/  IMAD.U32 R4, RZ, RZ, UR9 ;  /* 0x00000009ff047e24 */ /* 0x000fe2000f8e00ff */
[----:B------:R-:W-:Y:S01]  /*24e0*/  @P4 STS.128 [R242+0x9800], RZ ;  /* 0x009800fff2004388 */ /* 0x000fe20000000c00 */
[----:B------:R-:W-:Y:S01]  /*24f0*/  UISETP.GE.AND UP0, UPT, UR14, 0x2, UPT ;  /* 0x000000020e00788c */ /* 0x000fe2000bf06270 */
[----:B------:R-:W-:-:S02]  /*2500*/  LOP3.LUT R8, R0, 0x8, R8, 0xf8, !PT ;  /* 0x0000000800087812 */ /* 0x000fc400078ef808 */
[----:B------:R-:W-:Y:S01]  /*2510*/  SHF.R.U32.HI R6, RZ, 0x3, R0 ;  /* 0x00000003ff067819 */ /* 0x000fe20000011600 */
[----:B------:R-:W-:Y:S01]  /*2520*/  IMAD R0, R9, 0x200, R10 ;  /* 0x0000020009007824 */ /* 0x000fe200078e020a */
[----:B------:R-:W-:Y:S01]  /*2530*/  @!P3 LEA R20, P0, R5, R2, 0x6 ;  /* 0x000000020514b211 */ /* 0x000fe200078030ff */
[----:B------:R-:W-:Y:S01]  /*2540*/  IMAD.U32 R10, RZ, RZ, UR8 ;  /* 0x00000008ff0a7e24 */ /* 0x000fe2000f8e00ff */
[----:B------:R-:W-:Y:S01]  /*2550*/  LOP3.LUT R235, R8, R6, RZ, 0x3c, !PT ;  /* 0x0000000608eb7212 */ /* 0x000fe200078e3cff */
[----:B------:R-:W-:Y:S01]  /*2560*/  IMAD.U32 R6, RZ, RZ, UR8 ;  /* 0x00000008ff067e24 */ /* 0x000fe2000f8e00ff */
[----:B------:R-:W-:Y:S01]  /*2570*/  @!P3 LEA.HI.X R21, R7, R3, R4, 0x6, P0 ;  /* 0x000000030715b211 */ /* 0x000fe200000f3404 */
[--C-:B------:R-:W-:Y:S01]  /*2580*/  @!P5 IMAD.MOV.U32 R4, RZ, RZ, R2.reuse ;  /* 0x000000ffff04d224 */ /* 0x100fe200078e0002 */
[----:B------:R-:W-:Y:S01]  /*2590*/  @!PT LDS RZ, [RZ] ;  /* 0x00000000fffff984 */ /* 0x000fe20000000800 */
[----:B------:R-:W-:Y:S01]  /*25a0*/  @!PT LDS RZ, [RZ] ;  /* 0x00000000fffff984 */ /* 0x000fe20000000800 */
[----:B------:R-:W-:Y:S01]  /*25b0*/  @!PT LDS RZ, [RZ] ;  /* 0x00000000fffff984 */ /* 0x000fe20000000800 */
[----:B------:R3:W-:Y:S01]  /*25c0*/  @!P4 LDGSTS.E.BYPASS.LTC128B.128 [R242+0x9800], desc[UR16][R12.64] ;  /* 0x098000000cf2cfae */ /* 0x0007e2000b901d50 */
[--C-:B------:R-:W-:Y:S01]  /*25d0*/  @!P5 IMAD.MOV.U32 R5, RZ, RZ, R3.reuse ;  /* 0x000000ffff05d224 */ /* 0x100fe200078e0003 */
[----:B------:R-:W-:Y:S01]  /*25e0*/  LEA R139, R0, UR4, 0x1 ;  /* 0x00000004008b7c11 */ /* 0x000fe2000f8e08ff */
[----:B------:R-:W-:Y:S01]  /*25f0*/  @!P1 IMAD.MOV.U32 R8, RZ, RZ, R2 ;  /* 0x000000ffff089224 */ /* 0x000fe200078e0002 */
[----:B------:R-:W-:Y:S01]  /*2600*/  @P3 STS.128 [R242+0xa000], RZ ;  /* 0x00a000fff2003388 */ /* 0x000fe20000000c00 */
[----:B------:R-:W-:-:S02]  /*2610*/  @!P1 IMAD.MOV.U32 R9, RZ, RZ, R3 ;  /* 0x000000ffff099224 */ /* 0x000fc400078e0003 */
[----:B------:R-:W-:Y:S01]  /*2620*/  @!P2 IMAD.WIDE.U32 R6, R6, 0x50, R2 ;  /* 0x000000500606a825 */ /* 0x000fe200078e0002 */
[----:B--2---:R-:W2:Y:S03]  /*2630*/  @!P1 LDC.64 R16, c[0x0][0x220] ;  /* 0x00008800ff109b82 */ /* 0x004ea60000000a00 */
[----:B------:R-:W-:-:S04]  /*2640*/  @!P5 IMAD.WIDE.U32 R4, R10, 0x60, R4 ;  /* 0x000000600a04d825 */ /* 0x000fc800078e0004 */
[----:B------:R-:W-:Y:S01]  /*2650*/  @!P1 IMAD.WIDE.U32 R2, R11, 0x70, R8 ;  /* 0x000000700b029825 */ /* 0x000fe200078e0008 */
[----:B-----5:R-:W-:-:S03]  /*2660*/  @!P3 LEA R8, P0, R20, R22, 0x1 ;  /* 0x000000161408b211 */ /* 0x020fc600078008ff */
[----:B------:R-:W-:Y:S01]  /*2670*/  IMAD.SHL.U32 R10, R24, 0x40, RZ ;  /* 0x00000040180a7824 */ /* 0x000fe200078e00ff */
[----:B------:R-:W-:Y:S01]  /*2680*/  @!P3 LEA.HI.X R9, R20, R23, R21, 0x1, P0 ;  /* 0x000000171409b211 */ /* 0x000fe200000f0c15 */
[----:B------:R-:W-:Y:S02]  /*2690*/  @!P5 VIADD R5, R5, UR7 ;  /* 0x000000070505dc36 */ /* 0x000fe40008000000 */
[----:B------:R-:W-:Y:S01]  /*26a0*/  @!P2 VIADD R7, R7, UR15 ;  /* 0x0000000f0707ac36 */ /* 0x000fe20008000000 */
[----:B------:R-:W-:Y:S01]  /*26b0*/  LOP3.LUT R240, R10, 0xfffffe00, RZ, 0xc0, !PT ;  /* 0xfffffe000af07812 */ /* 0x000fe200078ec0ff */
[----:B------:R-:W-:Y:S01]  /*26c0*/  @!P1 VIADD R3, R3, UR6 ;  /* 0x0000000603039c36 */ /* 0x000fe20008000000 */
[----:B-1----:R-:W-:Y:S01]  /*26d0*/  @!P2 LEA R10, P4, R6, R14, 0x1 ;  /* 0x0000000e060aa211 */ /* 0x002fe200078808ff */
[----:B------:R-:W-:Y:S01]  /*26e0*/  @!PT LDS RZ, [RZ] ;  /* 0x00000000fffff984 */ /* 0x000fe20000000800 */
[----:B------:R-:W-:Y:S01]  /*26f0*/  @!PT LDS RZ, [RZ] ;  /* 0x00000000fffff984 */ /* 0x000fe20000000800 */
[----:B------:R-:W-:Y:S01]  /*2700*/  @!PT LDS RZ, [RZ] ;  /* 0x00000000fffff984 */ /* 0x000fe20000000800 */
[----:B------:R-:W-:Y:S01]  /*2710*/  @!P3 LDGSTS.E.BYPASS.LTC128B.128 [R242+0xa000], desc[UR16][R8.64] ;  /* 0x0a00000008f2bfae */ /* 0x000fe2000b901d50 */
[----:B---3--:R-:W-:Y:S01]  /*2720*/  @!P5 LEA R12, P0, R4, R18, 0x1 ;  /* 0x00000012040cd211 */ /* 0x008fe200078008ff */
[----:B------:R-:W-:Y:S01]  /*2730*/  VIADD R234, R139, 0x4040 ;  /* 0x000040408bea7836 */ /* 0x000fe20000000000 */
[----:B------:R-:W-:Y:S01]  /*2740*/  @!P2 LEA.HI.X R11, R6, R15, R7, 0x1, P4 ;  /* 0x0000000f060ba211 */ /* 0x000fe200020f0c07 */
[----:B------:R-:W-:Y:S01]  /*2750*/  IMAD R6, R136, 0x400, R240 ;  /* 0x0000040088067824 */ /* 0x000fe200078e02f0 */
[----:B------:R-:W-:Y:S01]  /*2760*/  @!P5 LEA.HI.X R13, R4, R19, R5, 0x1, P0 ;  /* 0x00000013040dd211 */ /* 0x000fe200000f0c05 */
[----:B------:R-:W-:Y:S01]  /*2770*/  @P2 STS.128 [R242+0xa800], RZ ;  /* 0x00a800fff2002388 */ /* 0x000fe20000000c00 */
[----:B--2---:R-:W-:-:S03]  /*2780*/  @!P1 LEA R4, P0, R2, R16, 0x1 ;  /* 0x0000001002049211 */ /* 0x004fc600078008ff */
[----:B------:R-:W-:Y:S01]  /*2790*/  @!PT LDS RZ, [RZ] ;  /* 0x00000000fffff984 */ /* 0x000fe20000000800 */
[----:B------:R-:W-:Y:S01]  /*27a0*/  @!PT LDS RZ, [RZ] ;  /* 0x00000000fffff984 */ /* 0x000fe20000000800 */
[----:B------:R-:W-:Y:S01]  /*27b0*/  @!PT LDS RZ, [RZ] ;  /* 0x00000000fffff984 */ /* 0x000fe20000000800 */
[----:B------:R1:W-:Y:S01]  /*27c0*/  @!P2 LDGSTS.E.BYPASS.LTC128B.128 [R242+0xa800], desc[UR16][R10.64] ;  /* 0x0a8000000af2afae */ /* 0x0003e2000b901d50 */
[----:B------:R-:W-:Y:S01]  /*27d0*/  @!P1 LEA.HI.X R5, R2, R17, R3, 0x1, P0 ;  /* 0x0000001102059211 */ /* 0x000fe200000f0c03 */
[----:B------:R-:W-:Y:S01]  /*27e0*/  IMAD.IADD R2, R235, 0x1, R6 ;  /* 0x00000001eb027824 */ /* 0x000fe200078e0206 */
[----:B------:R-:W-:Y:S01]  /*27f0*/  LOP3.LUT P0, RZ, R132, 0x2, RZ, 0xc0, !PT ;  /* 0x0000000284ff7812 */ /* 0x000fe2000780c0ff */
[----:B------:R-:W-:Y:S03]  /*2800*/  @P5 STS.128 [R242+0xb000], RZ ;  /* 0x00b000fff2005388 */ /* 0x000fe60000000c00 */
[----:B------:R-:W-:Y:S01]  /*2810*/  LEA R230, R2, UR4, 0x1 ;  /* 0x0000000402e67c11 */ /* 0x000fe2000f8e08ff */
[----:B------:R-:W-:Y:S01]  /*2820*/  @!PT LDS RZ, [RZ] ;  /* 0x00000000fffff984 */ /* 0x000fe20000000800 */
[----:B------:R-:W-:Y:S01]  /*2830*/  @!PT LDS RZ, [RZ] ;  /* 0x00000000fffff984 */ /* 0x000fe20000000800 */
[----:B------:R-:W-:Y:S01]  /*2840*/  @!PT LDS RZ, [RZ] ;  /* 0x00000000fffff984 */ /* 0x000fe20000000800 */
[----:B------:R2:W-:Y:S01]  /*2850*/  @!P5 LDGSTS.E.BYPASS.LTC128B.128 [R242+0xb000], desc[UR16][R12.64] ;  /* 0x0b0000000cf2dfae */ /* 0x0005e2000b901d50 */
[----:B------:R-:W-:-:S03]  /*2860*/  IMAD.MOV.U32 R2, RZ, RZ, 0x10 ;  /* 0x00000010ff027424 */ /* 0x000fc600078e00ff */
[----:B------:R-:W-:Y:S02]  /*2870*/  @P1 STS.128 [R242+0xb800], RZ ;  /* 0x00b800fff2001388 */ /* 0x000fe40000000c00 */
[----:B------:R-:W-:Y:S02]  /*2880*/  SEL R0, R2, 0xfffffff0, !P0 ;  /* 0xfffffff002007807 */ /* 0x000fe40004000000 */
[----:B------:R-:W-:Y:S01]  /*2890*/  @!PT LDS RZ, [RZ] ;  /* 0x00000000fffff984 */ /* 0x000fe20000000800 */
[----:B------:R-:W-:Y:S01]  /*28a0*/  @!PT LDS RZ, [RZ] ;  /* 0x00000000fffff984 */ /* 0x000fe20000000800 */
[----:B------:R-:W-:Y:S01]  /*28b0*/  @!PT LDS RZ, [RZ] ;  /* 0x00000000fffff984 */ /* 0x000fe20000000800 */
[----:B------:R3:W-:Y:S01]  /*28c0*/  @!P1 LDGSTS.E.BYPASS.LTC128B.128 [R242+0xb800], desc[UR16][R4.64] ;  /* 0x0b80000004f29fae */ /* 0x0007e2000b901d50 */
[----:B------:R-:W-:Y:S02]  /*28d0*/  R2P PR, R84, 0x6 ;  /* 0x0000000654007804 */ /* 0x000fe40000000000 */
[----:B------:R-:W-:Y:S01]  /*28e0*/  IMAD R229, R0, 0x2, R139 ;  /* 0x0000000200e57824 */ /* 0x000fe200078e028b */
[----:B------:R-:W-:Y:S01]  /*28f0*/  LDSM.16.M88.4 R20, [R139+0x7000] ;  /* 0x007000008b14783b */ /* 0x000fe20000000200 */
[----:B------:R-:W-:Y:S02]  /*2900*/  LOP3.LUT P0, RZ, R132, 0x4, RZ, 0xc0, !PT ;  /* 0x0000000484ff7812 */ /* 0x000fe4000780c0ff */
[----:B------:R-:W-:Y:S01]  /*2910*/  SEL R2, R2, 0xfffffff0, !P1 ;  /* 0xfffffff002027807 */ /* 0x000fe20004800000 */
[----:B------:R-:W-:Y:S04]  /*2920*/  LDSM.16.M88.4 R16, [R139+0x7800] ;  /* 0x007800008b10783b */ /* 0x000fe80000000200 */
[----:B-1----:R-:W1:Y:S01]  /*2930*/  LDSM.16.M88.4 R8, [R230] ;  /* 0x00000000e608783b */ /* 0x002e620000000200 */
[----:B------:R-:W-:-:S03]  /*2940*/  IMAD R233, R2, 0x2, R230 ;  /* 0x0000000202e97824 */ /* 0x000fc600078e02e6 */
[----:B------:R-:W-:Y:S04]  /*2950*/  LDSM.16.M88.4 R40, [R139+0x4800] ;  /* 0x004800008b28783b */ /* 0x000fe80000000200 */
[----:B--2---:R-:W2:Y:S04]  /*2960*/  LDSM.16.M88.4 R12, [R139+0x4000] ;  /* 0x004000008b0c783b */ /* 0x004ea80000000200 */
[----:B------:R-:W-:Y:S04]  /*2970*/  LDSM.16.M88.4 R36, [R139+0x5000] ;  /* 0x005000008b24783b */ /* 0x000fe80000000200 */
[----:B---3--:R-:W3:Y:S04]  /*2980*/  LDSM.16.M88.4 R4, [R230+0x2000] ;  /* 0x00200000e604783b */ /* 0x008ee80000000200 */
[----:B------:R-:W4:Y:S04]  /*2990*/  LDSM.16.M88.4 R32, [R139+0x5800] ;  /* 0x005800008b20783b */ /* 0x000f280000000200 */
[----:B------:R-:W5:Y:S04]  /*29a0*/  LDSM.16.M88.4 R28, [R139+0x6000] ;  /* 0x006000008b1c783b */ /* 0x000f680000000200 */
[----:B------:R-:W5:Y:S04]  /*29b0*/  LDSM.16.M88.4 R24, [R139+0x6800] ;  /* 0x006800008b18783b */ /* 0x000f680000000200 */
[----:B------:R-:W-:Y:S04]  /*29c0*/  LDSM.16.M88.4 R112, [R229+0x4000] ;  /* 0x00400000e570783b */ /* 0x000fe80000000200 */
[----:B------:R-:W-:Y:S01]  /*29d0*/  LDSM.16.M88.4 R92, [R229+0x6800] ;  /* 0x00680000e55c783b */ /* 0x000fe20000000200 */
[C---:B-1----:R-:W-:Y:S03]  /*29e0*/  HMMA.16816.F32 R212, R8.reuse, R20, RZ ;  /* 0x0000001408d4723c */ /* 0x042fe600000018ff */
[----:B------:R-:W-:Y:S04]  /*29f0*/  LDSM.16.M88.4 R108, [R229+0x4800] ;  /* 0x00480000e56c783b */ /* 0x000fe80000000200 */
[----:B------:R-:W-:Y:S01]  /*2a00*/  LDSM.16.M88.4 R104, [R229+0x5000] ;  /* 0x00500000e568783b */ /* 0x000fe20000000200 */
[C---:B------:R-:W-:Y:S03]  /*2a10*/  HMMA.16816.F32 R148, R8.reuse, R22, RZ ;  /* 0x000000160894723c */ /* 0x040fe600000018ff */
[----:B------:R-:W-:Y:S03]  /*2a20*/  LDSM.16.M88.4 R100, [R229+0x5800] ;  /* 0x00580000e564783b */ /* 0x000fe60000000200 */
[----:B--2---:R-:W-:Y:S01]  /*2a30*/  HMMA.16816.F32 R168, R8, R12, RZ ;  /* 0x0000000c08a8723c */ /* 0x004fe200000018ff */
[----:B------:R-:W-:Y:S04]  /*2a40*/  LDSM.16.M88.4 R96, [R229+0x6000] ;  /* 0x00600000e560783b */ /* 0x000fe80000000200 */
[----:B------:R-:W-:Y:S01]  /*2a50*/  LDSM.16.M88.4 R84, [R229+0x7000] ;  /* 0x00700000e554783b */ /* 0x000fe20000000200 */
[C---:B---3--:R-:W-:Y:S03]  /*2a60*/  HMMA.16816.F32 R120, R4.reuse, R20, RZ ;  /* 0x000000140478723c */ /* 0x048fe600000018ff */
[----:B------:R-:W0:Y:S03]  /*2a70*/  LDGDEPBAR ;  /* 0x00000000000079af */ /* 0x000e260000000000 */
[----:B------:R-:W-:Y:S06]  /*2a80*/  HMMA.16816.F32 R124, R4, R22, RZ ;  /* 0x00000016047c723c */ /* 0x000fec00000018ff */
[----:B------:R-:W-:Y:S06]  /*2a90*/  HMMA.16816.F32 R20, R8, R16, RZ ;  /* 0x000000100814723c */ /* 0x000fec00000018ff */
[C---:B------:R-:W-:Y:S06]  /*2aa0*/  HMMA.16816.F32 R44, R4.reuse, R12, RZ ;  /* 0x0000000c042c723c */ /* 0x040fec00000018ff */
[C---:B------:R-:W-:Y:S06]  /*2ab0*/  HMMA.16816.F32 R80, R4.reuse, R14, RZ ;  /* 0x0000000e0450723c */ /* 0x040fec00000018ff */
[C---:B------:R-:W-:Y:S06]  /*2ac0*/  HMMA.16816.F32 R76, R4.reuse, R40, RZ ;  /* 0x00000028044c723c */ /* 0x040fec00000018ff */
[C---:B------:R-:W-:Y:S06]  /*2ad0*/  HMMA.16816.F32 R72, R4.reuse, R42, RZ ;  /* 0x0000002a0448723c */ /* 0x040fec00000018ff */
[C---:B------:R-:W-:Y:S06]  /*2ae0*/  HMMA.16816.F32 R68, R4.reuse, R36, RZ ;  /* 0x000000240444723c */ /* 0x040fec00000018ff */
        /* <DEDUP_REMOVED lines=11> */
[C---:B------:R-:W-:Y:S01]  /*2ba0*/  HMMA.16816.F32 R204, R8.reuse, R24, RZ ;  /* 0x0000001808cc723c */ /* 0x040fe200000018ff */
[----:B------:R-:W-:Y:S02]  /*2bb0*/  IMAD.MOV.U32 R4, RZ, RZ, R23 ;  /* 0x000000ffff047224 */ /* 0x000fe400078e0017 */
[----:B------:R-:W-:Y:S02]  /*2bc0*/  IMAD.MOV.U32 R7, RZ, RZ, R149 ;  /* 0x000000ffff077224 */ /* 0x000fe400078e0095 */
[----:B------:R-:W-:Y:S01]  /*2bd0*/  IMAD.MOV.U32 R6, RZ, RZ, R150 ;  /* 0x000000ffff067224 */ /* 0x000fe200078e0096 */
[C---:B------:R-:W-:Y:S01]  /*2be0*/  HMMA.16816.F32 R164, R8.reuse, R14, RZ ;  /* 0x0000000e08a4723c */ /* 0x040fe200000018ff */
[----:B------:R-:W-:Y:S01]  /*2bf0*/  IMAD.MOV.U32 R25, RZ, RZ, R20 ;  /* 0x000000ffff197224 */ /* 0x000fe200078e0014 */
[----:B------:R-:W1:Y:S01]  /*2c00*/  LDSM.16.M88.4 R12, [R233+0x2000] ;  /* 0x00200000e90c783b */ /* 0x000e620000000200 */
[----:B------:R-:W-:Y:S02]  /*2c10*/  IMAD.MOV.U32 R24, RZ, RZ, R148 ;  /* 0x000000ffff187224 */ /* 0x000fe400078e0094 */
[----:B------:R-:W-:Y:S01]  /*2c20*/  IMAD.MOV.U32 R5, RZ, RZ, R151 ;  /* 0x000000ffff057224 */ /* 0x000fe200078e0097 */
[C---:B------:R-:W-:Y:S06]  /*2c30*/  HMMA.16816.F32 R20, R8.reuse, R18, RZ ;  /* 0x000000120814723c */ /* 0x040fec00000018ff */
[C---:B------:R-:W-:Y:S06]  /*2c40*/  HMMA.16816.F32 R144, R8.reuse, R40, RZ ;  /* 0x000000280890723c */ /* 0x040fec00000018ff */
[C---:B------:R-:W-:Y:S06]  /*2c50*/  HMMA.16816.F32 R156, R8.reuse, R42, RZ ;  /* 0x0000002a089c723c */ /* 0x040fec00000018ff */
[C---:B------:R-:W-:Y:S06]  /*2c60*/  HMMA.16816.F32 R172, R8.reuse, R36, RZ ;  /* 0x0000002408ac723c */ /* 0x040fec00000018ff */
[----:B------:R-:W-:Y:S01]  /*2c70*/  HMMA.16816.F32 R180, R8, R38, RZ ;  /* 0x0000002608b4723c */ /* 0x000fe200000018ff */
[----:B------:R-:W-:-:S05]  /*2c80*/  IMAD.MOV.U32 R3, RZ, RZ, R23 ;  /* 0x000000ffff037224 */ /* 0x000fca00078e0017 */
[C---:B------:R-:W-:Y:S06]  /*2c90*/  HMMA.16816.F32 R184, R8.reuse, R32, RZ ;  /* 0x0000002008b8723c */ /* 0x040fec00000018ff */
[C---:B------:R-:W-:Y:S06]  /*2ca0*/  HMMA.16816.F32 R192, R8.reuse, R34, RZ ;  /* 0x0000002208c0723c */ /* 0x040fec00000018ff */
[C---:B------:R-:W-:Y:S06]  /*2cb0*/  HMMA.16816.F32 R196, R8.reuse, R28, RZ ;  /* 0x0000001c08c4723c */ /* 0x040fec00000018ff */
[C---:B------:R-:W-:Y:S06]  /*2cc0*/  HMMA.16816.F32 R200, R8.reuse, R30, RZ ;  /* 0x0000001e08c8723c */ /* 0x040fec00000018ff */
[----:B------:R-:W-:Y:S06]  /*2cd0*/  HMMA.16816.F32 R208, R8, R26, RZ ;  /* 0x0000001a08d0723c */ /* 0x000fec00000018ff */
[----:B-1----:R-:W-:Y:S01]  /*2ce0*/  HMMA.16816.F32 R244, R12, R114, R80 ;  /* 0x000000720cf4723c */ /* 0x002fe20000001850 */
[----:B------:R-:W-:-:S02]  /*2cf0*/  IMAD.MOV.U32 R10, RZ, RZ, R20 ;  /* 0x000000ffff0a7224 */ /* 0x000fc400078e0014 */
[----:B------:R-:W-:Y:S02]  /*2d00*/  IMAD.MOV.U32 R9, RZ, RZ, R21 ;  /* 0x000000ffff097224 */ /* 0x000fe400078e0015 */
[----:B------:R-:W-:Y:S01]  /*2d10*/  IMAD.MOV.U32 R8, RZ, RZ, R22 ;  /* 0x000000ffff087224 */ /* 0x000fe200078e0016 */
[C---:B------:R-:W-:Y:S01]  /*2d20*/  HMMA.16816.F32 R148, R12.reuse, R92, R88 ;  /* 0x0000005c0c94723c */ /* 0x040fe20000001858 */
[----:B------:R-:W1:Y:S01]  /*2d30*/  LDSM.16.M88.4 R20, [R229+0x7800] ;  /* 0x00780000e514783b */ /* 0x000e620000000200 */
[----:B------:R-:W-:Y:S02]  /*2d40*/  IMAD.MOV.U32 R80, RZ, RZ, R10 ;  /* 0x000000ffff507224 */ /* 0x000fe400078e000a */
[----:B------:R-:W-:Y:S02]  /*2d50*/  IMAD.MOV.U32 R81, RZ, RZ, R9 ;  /* 0x000000ffff517224 */ /* 0x000fe400078e0009 */
[----:B------:R-:W-:Y:S01]  /*2d60*/  IMAD.MOV.U32 R82, RZ, RZ, R8 ;  /* 0x000000ffff527224 */ /* 0x000fe200078e0008 */
[----:B------:R-:W-:Y:S01]  /*2d70*/  HMMA.16816.F32 R224, R12, R110, R72 ;  /* 0x0000006e0ce0723c */ /* 0x000fe20000001848 */
[----:B------:R-:W2:Y:S01]  /*2d80*/  LDSM.16.M88.4 R8, [R233] ;  /* 0x00000000e908783b */ /* 0x000ea20000000200 */
[----:B------:R-:W-:-:S02]  /*2d90*/  IMAD.MOV.U32 R83, RZ, RZ, R3 ;  /* 0x000000ffff537224 */ /* 0x000fc400078e0003 */
[----:B------:R-:W-:Y:S02]  /*2da0*/  IMAD.MOV.U32 R3, RZ, RZ, 0x20 ;  /* 0x00000020ff037424 */ /* 0x000fe400078e00ff */
[----:B------:R-:W-:Y:S01]  /*2db0*/  IMAD.MOV.U32 R91, RZ, RZ, R4 ;  /* 0x000000ffff5b7224 */ /* 0x000fe200078e0004 */
[C---:B------:R-:W-:Y:S01]  /*2dc0*/  HMMA.16816.F32 R72, R12.reuse, R94, R116 ;  /* 0x0000005e0c48723c */ /* 0x040fe20000001874 */
[----:B------:R-:W-:Y:S01]  /*2dd0*/  VIADD R4, R139, 0x4000 ;  /* 0x000040008b047836 */ /* 0x000fe20000000000 */
[----:B------:R-:W-:Y:S01]  /*2de0*/  SEL R3, R3, 0xffffffe0, !P2 ;  /* 0xffffffe003037807 */ /* 0x000fe20005000000 */
[----:B------:R-:W-:Y:S02]  /*2df0*/  IMAD.MOV.U32 R89, RZ, RZ, R17 ;  /* 0x000000ffff597224 */ /* 0x000fe400078e0011 */
[----:B------:R-:W-:Y:S01]  /*2e00*/  @P0 VIADD R234, R4, 0xffffffc0 ;  /* 0xffffffc004ea0836 */ /* 0x000fe20000000000 */
[----:B------:R-:W-:Y:S01]  /*2e10*/  HMMA.16816.F32 R220, R12, R104, R68 ;  /* 0x000000680cdc723c */ /* 0x000fe20000001844 */
[----:B------:R-:W-:-:S02]  /*2e20*/  IMAD R231, R3, 0x2, R230 ;  /* 0x0000000203e77824 */ /* 0x000fc400078e02e6 */
[----:B------:R-:W-:Y:S01]  /*2e30*/  IMAD.MOV.U32 R117, RZ, RZ, R7 ;  /* 0x000000ffff757224 */ /* 0x000fe200078e0007 */
[----:B------:R-:W-:Y:S01]  /*2e40*/  LDSM.16.M88.4 R28, [R234+0x3800] ;  /* 0x00380000ea1c783b */ /* 0x000fe20000000200 */
[----:B------:R-:W-:Y:S01]  /*2e50*/  IMAD.MOV.U32 R118, RZ, RZ, R6 ;  /* 0x000000ffff767224 */ /* 0x000fe200078e0006 */
[C---:B------:R-:W-:Y:S01]  /*2e60*/  HMMA.16816.F32 R216, R12.reuse, R106, R64 ;  /* 0x0000006a0cd8723c */ /* 0x040fe20000001840 */
[----:B------:R-:W-:Y:S01]  /*2e70*/  IMAD.MOV.U32 R119, RZ, RZ, R5 ;  /* 0x000000ffff777224 */ /* 0x000fe200078e0005 */
[----:B------:R-:W-:Y:S01]  /*2e80*/  LDSM.16.M88.4 R40, [R234+0x2000] ;  /* 0x00200000ea28783b */ /* 0x000fe20000000200 */
[----:B------:R-:W-:Y:S02]  /*2e90*/  IMAD.MOV.U32 R90, RZ, RZ, R16 ;  /* 0x000000ffff5a7224 */ /* 0x000fe400078e0010 */
[----:B------:R-:W-:Y:S01]  /*2ea0*/  IMAD.MOV.U32 R88, RZ, RZ, R25 ;  /* 0x000000ffff587224 */ /* 0x000fe200078e0019 */
[----:B------:R-:W-:Y:S01]  /*2eb0*/  HMMA.16816.F32 R188, R12, R100, R60 ;  /* 0x000000640cbc723c */ /* 0x000fe2000000183c */
[----:B------:R-:W3:Y:S01]  /*2ec0*/  LDSM.16.M88.4 R4, [R231+0x2000] ;  /* 0x00200000e704783b */ /* 0x000ee20000000200 */
[----:B------:R-:W-:-:S02]  /*2ed0*/  IMAD.MOV.U32 R116, RZ, RZ, R24 ;  /* 0x000000ffff747224 */ /* 0x000fc400078e0018 */
[----:B------:R-:W-:Y:S01]  /*2ee0*/  IMAD R232, R2, 0x2, R231 ;  /* 0x0000000202e87824 */ /* 0x000fe200078e02e7 */
[----:B------:R-:W4:Y:S01]  /*2ef0*/  LDSM.16.M88.4 R16, [R234] ;  /* 0x00000000ea10783b */ /* 0x000f220000000200 */
[C---:B------:R-:W-:Y:S01]  /*2f00*/  HMMA.16816.F32 R160, R12.reuse, R96, R52 ;  /* 0x000000600ca0723c */ /* 0x040fe20000001834 */
[----:B------:R-:W-:Y:S01]  /*2f10*/  IMAD R228, R0, 0x2, R234 ;  /* 0x0000000200e47824 */ /* 0x000fe200078e02ea */
[----:B------:R-:W-:Y:S01]  /*2f20*/  LOP3.LUT R0, R137, 0xffffffe0, RZ, 0xc0, !PT ;  /* 0xffffffe089007812 */ /* 0x000fe200078ec0ff */
[----:B------:R-:W-:Y:S03]  /*2f30*/  LDSM.16.M88.4 R24, [R234+0x800] ;  /* 0x00080000ea18783b */ /* 0x000fe60000000200 */
[----:B------:R-:W-:Y:S01]  /*2f40*/  HMMA.16816.F32 R248, R12, R112, R44 ;  /* 0x000000700cf8723c */ /* 0x000fe2000000182c */
[----:B------:R-:W-:Y:S01]  /*2f50*/  LDSM.16.M88.4 R44, [R234+0x1800] ;  /* 0x00180000ea2c783b */ /* 0x000fe20000000200 */
[----:B------:R-:W-:-:S03]  /*2f60*/  IMAD.IADD R0, R138, 0x1, -R0 ;  /* 0x000000018a007824 */ /* 0x000fc600078e0a00 */
[----:B------:R-:W-:Y:S01]  /*2f70*/  LDSM.16.M88.4 R36, [R234+0x2800] ;  /* 0x00280000ea24783b */ /* 0x000fe20000000200 */
[C---:B------:R-:W-:Y:S03]  /*2f80*/  HMMA.16816.F32 R236, R12.reuse, R108, R76 ;  /* 0x0000006c0cec723c */ /* 0x040fe6000000184c */
[----:B------:R-:W-:Y:S03]  /*2f90*/  LDSM.16.M88.4 R32, [R234+0x3000] ;  /* 0x00300000ea20783b */ /* 0x000fe60000000200 */
[C---:B------:R-:W-:Y:S06]  /*2fa0*/  HMMA.16816.F32 R176, R12.reuse, R102, R56 ;  /* 0x000000660cb0723c */ /* 0x040fec0000001838 */
[C---:B------:R-:W-:Y:S01]  /*2fb0*/  HMMA.16816.F32 R152, R12.reuse, R98, R48 ;  /* 0x000000620c98723c */ /* 0x040fe20000001830 */
[----:B------:R-:W-:Y:S05]  /*2fc0*/  LDSM.16.M88.4 R48, [R234+0x1000] ;  /* 0x00100000ea30783b */ /* 0x000fea0000000200 */
[C---:B------:R-:W-:Y:S06]  /*2fd0*/  HMMA.16816.F32 R68, R12.reuse, R84, R120 ;  /* 0x000000540c44723c */ /* 0x040fec0000001878 */
[C---:B------:R-:W-:Y:S06]  /*2fe0*/  HMMA.16816.F32 R64, R12.reuse, R86, R124 ;  /* 0x000000560c40723c */ /* 0x040fec000000187c */
[C---:B-1----:R-:W-:Y:S06]  /*2ff0*/  HMMA.16816.F32 R60, R12.reuse, R20, R128 ;  /* 0x000000140c3c723c */ /* 0x042fec0000001880 */
[----:B------:R-:W-:Y:S01]  /*3000*/  HMMA.16816.F32 R52, R12, R22, R140 ;  /* 0x000000160c34723c */ /* 0x000fe2000000188c */
[----:B------:R-:W1:Y:S05]  /*3010*/  LDSM.16.M88.4 R12, [R231] ;  /* 0x00000000e70c783b */ /* 0x000e6a0000000200 */
[C---:B--2---:R-:W-:Y:S06]  /*3020*/  HMMA.16816.F32 R56, R8.reuse, R112, R168 ;  /* 0x000000700838723c */ /* 0x044fec00000018a8 */
        /* <DEDUP_REMOVED lines=12> */
[----:B------:R-:W-:Y:S06]  /*30f0*/  HMMA.16816.F32 R92, R8, R86, R116 ;  /* 0x00000056085c723c */ /* 0x000fec0000001874 */
[----:B---3--:R-:W-:Y:S06]  /*3100*/  HMMA.16816.F32 R184, R4, R30, R52 ;  /* 0x0000001e04b8723c */ /* 0x008fec0000001834 */
[C---:B------:R-:W-:Y:S06]  /*3110*/  HMMA.16816.F32 R88, R8.reuse, R20, R88 ;  /* 0x000000140858723c */ /* 0x040fec0000001858 */
[----:B------:R-:W-:Y:S01]  /*3120*/  HMMA.16816.F32 R80, R8, R22, R80 ;  /* 0x000000160850723c */ /* 0x000fe20000001850 */
[----:B------:R-:W-:Y:S04]  /*3130*/  LDSM.16.M88.4 R8, [R232] ;  /* 0x00000000e808783b */ /* 0x000fe80000000200 */
[----:B------:R-:W-:Y:S01]  /*3140*/  LDSM.16.M88.4 R20, [R228+0x800] ;  /* 0x00080000e414783b */ /* 0x000fe20000000200 */
[C---:B----4-:R-:W-:Y:S06]  /*3150*/  HMMA.16816.F32 R84, R4.reuse, R16, R248 ;  /* 0x000000100454723c */ /* 0x050fec00000018f8 */
[----:B------:R-:W-:Y:S06]  /*3160*/  HMMA.16816.F32 R116, R4, R18, R244 ;  /* 0x000000120474723c */ /* 0x000fec00000018f4 */
[C---:B-1----:R-:W-:Y:S06]  /*3170*/  HMMA.16816.F32 R56, R12.reuse, R16, R56 ;  /* 0x000000100c38723c */ /* 0x042fec0000001838 */
[----:B------:R-:W-:Y:S01]  /*3180*/  HMMA.16816.F32 R52, R12, R18, R76 ;  /* 0x000000120c34723c */ /* 0x000fe2000000184c */
[----:B------:R-:W1:Y:S05]  /*3190*/  LDSM.16.M88.4 R16, [R228] ;  /* 0x00000000e410783b */ /* 0x000e6a0000000200 */
        /* <DEDUP_REMOVED lines=13> */
[----:B------:R-:W2:Y:S05]  /*3270*/  LDSM.16.M88.4 R4, [R232+0x2000] ;  /* 0x00200000e804783b */ /* 0x000eaa0000000200 */
[C---:B------:R-:W-:Y:S06]  /*3280*/  HMMA.16816.F32 R140, R12.reuse, R48, R140 ;  /* 0x000000300c8c723c */ /* 0x040fec000000188c */
[C---:B------:R-:W-:Y:S01]  /*3290*/  HMMA.16816.F32 R132, R12.reuse, R50, R132 ;  /* 0x000000320c84723c */ /* 0x040fe20000001884 */
[----:B------:R-:W3:Y:S05]  /*32a0*/  LDSM.16.M88.4 R48, [R228+0x1800] ;  /* 0x00180000e430783b */ /* 0x000eea0000000200 */
[C---:B------:R-:W-:Y:S06]  /*32b0*/  HMMA.16816.F32 R164, R12.reuse, R46, R120 ;  /* 0x0000002e0ca4723c */ /* 0x040fec0000001878 */
[C---:B------:R-:W-:Y:S06]  /*32c0*/  HMMA.16816.F32 R160, R12.reuse, R44, R124 ;  /* 0x0000002c0ca0723c */ /* 0x040fec000000187c */
[C---:B------:R-:W-:Y:S06]  /*32d0*/  HMMA.16816.F32 R168, R12.reuse, R40, R112 ;  /* 0x000000280ca8723c */ /* 0x040fec0000001870 */
[C---:B------:R-:W-:Y:S06]  /*32e0*/  HMMA.16816.F32 R148, R12.reuse, R36, R108 ;  /* 0x000000240c94723c */ /* 0x040fec000000186c */
[C---:B------:R-:W-:Y:S06]  /*32f0*/  HMMA.16816.F32 R120, R12.reuse, R32, R104 ;  /* 0x000000200c78723c */ /* 0x040fec0000001868 */
[C---:B------:R-:W-:Y:S06]  /*3300*/  HMMA.16816.F32 R60, R12.reuse, R24, R128 ;  /* 0x000000180c3c723c */ /* 0x040fec0000001880 */
[C---:B------:R-:W-:Y:S01]  /*3310*/  HMMA.16816.F32 R144, R12.reuse, R26, R144 ;  /* 0x0000001a0c90723c */ /* 0x040fe20000001890 */
[----:B------:R-:W-:Y:S05]  /*3320*/  LDSM.16.M88.4 R24, [R228+0x3800] ;  /* 0x00380000e418783b */ /* 0x000fea0000000200 */
[C---:B------:R-:W-:Y:S01]  /*3330*/  HMMA.16816.F32 R152, R12.reuse, R42, R100 ;  /* 0x0000002a0c98723c */ /* 0x040fe20000001864 */
[----:B------:R-:W4:Y:S05]  /*3340*/  LDSM.16.M88.4 R40, [R228+0x1000] ;  /* 0x00100000e428783b */ /* 0x000f2a0000000200 */
[C---:B------:R-:W-:Y:S01]  /*3350*/  HMMA.16816.F32 R124, R12.reuse, R38, R96 ;  /* 0x000000260c7c723c */ /* 0x040fe20000001860 */
[----:B------:R-:W5:Y:S05]  /*3360*/  LDSM.16.M88.4 R36, [R228+0x2000] ;  /* 0x00200000e424783b */ /* 0x000f6a0000000200 */
[C---:B------:R-:W-:Y:S01]  /*3370*/  HMMA.16816.F32 R112, R12.reuse, R34, R92 ;  /* 0x000000220c70723c */ /* 0x040fe2000000185c */
[----:B------:R-:W5:Y:S05]  /*3380*/  LDSM.16.M88.4 R32, [R228+0x2800] ;  /* 0x00280000e420783b */ /* 0x000f6a0000000200 */
[C---:B------:R-:W-:Y:S06]  /*3390*/  HMMA.16816.F32 R108, R12.reuse, R28, R88 ;  /* 0x0000001c0c6c723c */ /* 0x040fec0000001858 */
[----:B------:R-:W-:Y:S01]  /*33a0*/  HMMA.16816.F32 R104, R12, R30, R80 ;  /* 0x0000001e0c68723c */ /* 0x000fe20000001850 */
[----:B------:R-:W5:Y:S01]  /*33b0*/  LDSM.16.M88.4 R28, [R228+0x3000] ;  /* 0x00300000e41c783b */ /* 0x000f620000000200 */
[----:B------:R-:W-:-:S04]  /*33c0*/  DEPBAR.LE SB0, 0x0 ;  /* 0x000080000000791a */ /* 0x000fc80000000000 */
[C---:B-1----:R-:W-:Y:S01]  /*33d0*/  HMMA.16816.F32 R44, R8.reuse, R16, R56 ;  /* 0x00000010082c723c */ /* 0x042fe20000001838 */
[----:B------:R-:W-:Y:S01]  /*33e0*/  SHF.R.S32.HI R12, RZ, 0x1f, R0 ;  /* 0x0000001fff0c7819 */ /* 0x000fe20000011400 */
[----:B------:R-:W-:Y:S02]  /*33f0*/  IMAD.U32 R13, RZ, RZ, UR21 ;  /* 0x00000015ff0d7e24 */ /* 0x000fe4000f8e00ff */
[----:B------:R-:W-:Y:S01]  /*3400*/  IMAD.SHL.U32 R14, R138, 0x2, RZ ;  /* 0x000000028a0e7824 */ /* 0x000fe200078e00ff */
[----:B------:R-:W-:Y:S01]  /*3410*/  LEA.HI R0, R12, R0, RZ, 0x2 ;  /* 0x000000000c007211 */ /* 0x000fe200078f10ff */
[----:B------:R-:W-:Y:S01]  /*3420*/  HMMA.16816.F32 R52, R8, R18, R52 ;  /* 0x000000120834723c */ /* 0x000fe20000001834 */
[----:B------:R-:W-:Y:S01]  /*3430*/  LEA R12, R136, UR19, 0x4 ;  /* 0x00000013880c7c11 */ /* 0x000fe2000f8e20ff */
[----:B------:R-:W-:Y:S01]  /*3440*/  IMAD.MOV.U32 R15, RZ, RZ, 0x8 ;  /* 0x00000008ff0f7424 */ /* 0x000fe200078e00ff */
[----:B------:R-:W-:Y:S01]  /*3450*/  SHF.R.S32.HI R241, RZ, 0x2, R0 ;  /* 0x00000002fff17819 */ /* 0x000fe20000011400 */
[----:B------:R-:W-:Y:S01]  /*3460*/  IMAD.U32 R0, RZ, RZ, UR13 ;  /* 0x0000000dff007e24 */ /* 0x000fe2000f8e00ff */
[----:B------:R-:W-:Y:S01]  /*3470*/  LOP3.LUT R14, R14, 0x6, RZ, 0xc0, !PT ;  /* 0x000000060e0e7812 */ /* 0x000fe200078ec0ff */
[C---:B--2---:R-:W-:Y:S01]  /*3480*/  HMMA.16816.F32 R68, R4.reuse, R16, R84 ;  /* 0x000000100444723c */ /* 0x044fe20000001854 */
[----:B------:R-:W-:Y:S01]  /*3490*/  IADD3 R12, R12, 0x1, R241 ;  /* 0x000000010c0c7810 */ /* 0x000fe20007ffe0f1 */
[----:B------:R1:W-:Y:S02]  /*34a0*/  STL [R1+0xa0], R241 ;  /* 0x0000a0f101007387 */ /* 0x0003e40000100800 */
[----:B------:R-:W-:Y:S01]  /*34b0*/  IMAD R0, R0, 0x80, R14 ;  /* 0x0000008000007824 */ /* 0x000fe200078e020e */
[----:B------:R-:W-:Y:S01]  /*34c0*/  IADD3 R12, R12, UR20, -R13 ;  /* 0x000000140c0c7c10 */ /* 0x000fe2000fffe80d */
[----:B------:R-:W-:Y:S01]  /*34d0*/  HMMA.16816.F32 R64, R4, R18, R116 ;  /* 0x000000120440723c */ /* 0x000fe20000001874 */
[----:B------:R-:W-:-:S02]  /*34e0*/  IMAD.MOV.U32 R13, RZ, RZ, 0x40 ;  /* 0x00000040ff0d7424 */ /* 0x000fc400078e00ff */
[----:B------:R-:W-:Y:S02]  /*34f0*/  IMAD.MOV.U32 R16, RZ, RZ, 0x48 ;  /* 0x00000048ff107424 */ /* 0x000fe400078e00ff */
[----:B------:R-:W-:Y:S01]  /*3500*/  VIADD R12, R12, UR18 ;  /* 0x000000120c0c7c36 */ /* 0x000fe20008000000 */
[----:B------:R-:W-:Y:S01]  /*3510*/  HMMA.16816.F32 R56, R8, R20, R60 ;  /* 0x000000140838723c */ /* 0x000fe2000000183c */
[----:B------:R-:W-:-:S03]  /*3520*/  VIADD R17, R0, 0x1 ;  /* 0x0000000100117836 */ /* 0x000fc60000000000 */
[C---:B------:R-:W-:Y:S02]  /*3530*/  VIADDMNMX R15, R12.reuse, R15, UR20, PT ;  /* 0x000000140c0f7e46 */ /* 0x040fe4000b80010f */
[C---:B------:R-:W-:Y:S01]  /*3540*/  VIMNMX R14, R12.reuse, UR20, PT ;  /* 0x000000140c0e7c48 */ /* 0x040fe2000bfe0100 */
[C---:B---3--:R-:W-:Y:S01]  /*3550*/  HMMA.16816.F32 R96, R4.reuse, R50, R176 ;  /* 0x000000320460723c */ /* 0x048fe200000018b0 */
[C---:B------:R-:W-:Y:S02]  /*3560*/  VIADDMNMX R13, R12.reuse, R13, UR20, PT ;  /* 0x000000140c0d7e46 */ /* 0x040fe4000b80010d */
[----:B------:R-:W-:Y:S01]  /*3570*/  VIADDMNMX R12, R12, R16, UR20, PT ;  /* 0x000000140c0c7e46 */ /* 0x000fe2000b800110 */
[C---:B------:R-:W-:Y:S01]  /*3580*/  VIADD R16, R0.reuse, 0x8 ;  /* 0x0000000800107836 */ /* 0x040fe20000000000 */
[-C--:B------:R-:W-:Y:S01]  /*3590*/  ISETP.GE.AND P2, PT, R17, R14.reuse, PT ;  /* 0x0000000e1100720c */ /* 0x080fe20003f46270 */
[----:B------:R-:W-:Y:S01]  /*35a0*/  HMMA.16816.F32 R60, R4, R20, R156 ;  /* 0x00000014043c723c */ /* 0x000fe2000000189c */
[----:B------:R-:W-:-:S02]  /*35b0*/  ISETP.GE.AND P4, PT, R0, R14, PT ;  /* 0x0000000e0000720c */ /* 0x000fc40003f86270 */
[-C--:B------:R-:W-:Y:S02]  /*35c0*/  ISETP.GE.AND P0, PT, R0, R15.reuse, PT ;  /* 0x0000000f0000720c */ /* 0x080fe40003f06270 */
[----:B------:R-:W-:Y:S01]  /*35d0*/  ISETP.GE.AND P3, PT, R17, R15, PT ;  /* 0x0000000f1100720c */ /* 0x000fe20003f66270 */
[C---:B------:R-:W-:Y:S01]  /*35e0*/  HMMA.16816.F32 R72, R4.reuse, R22, R172 ;  /* 0x000000160448723c */ /* 0x040fe200000018ac */
[----:B------:R-:W-:Y:S02]  /*35f0*/  ISETP.GE.AND P6, PT, R16, R14, PT ;  /* 0x0000000e1000720c */ /* 0x000fe40003fc6270 */
[----:B------:R-:W-:Y:S02]  /*3600*/  FSEL R100, R44, -INF , !P4 ;  /* 0xff8000002c647808 */ /* 0x000fe40006000000 */
[----:B------:R-:W-:Y:S01]  /*3610*/  FSEL R101, R45, -INF , !P2 ;  /* 0xff8000002d657808 */ /* 0x000fe20005000000 */
[----:B----4-:R-:W-:Y:S01]  /*3620*/  HMMA.16816.F32 R76, R4, R40, R180 ;  /* 0x00000028044c723c */ /* 0x010fe200000018b4 */
[----:B------:R-:W-:-:S02]  /*3630*/  FSEL R176, R46, -INF , !P0 ;  /* 0xff8000002eb07808 */ /* 0x000fc40004000000 */
[C---:B------:R-:W-:Y:S02]  /*3640*/  ISETP.GE.AND P4, PT, R16.reuse, R15, PT ;  /* 0x0000000f1000720c */ /* 0x040fe40003f86270 */
[CC--:B------:R-:W-:Y:S01]  /*3650*/  ISETP.GE.AND P2, PT, R16.reuse, R13.reuse, PT ;  /* 0x0000000d1000720c */ /* 0x0c0fe20003f46270 */
[----:B------:R-:W-:Y:S01]  /*3660*/  HMMA.16816.F32 R80, R4, R42, R216 ;  /* 0x0000002a0450723c */ /* 0x000fe200000018d8 */
[----:B------:R-:W-:Y:S01]  /*3670*/  ISETP.GE.AND P0, PT, R16, R12, PT ;  /* 0x0000000c1000720c */ /* 0x000fe20003f06270 */
[----:B------:R-:W-:Y:S01]  /*3680*/  VIADD R16, R0, 0x9 ;  /* 0x0000000900107836 */ /* 0x000fe20000000000 */
[----:B------:R-:W-:Y:S02]  /*3690*/  FSEL R178, R47, -INF , !P3 ;  /* 0xff8000002fb27808 */ /* 0x000fe40005800000 */
[----:B------:R-:W-:Y:S01]  /*36a0*/  FSEL R102, R52, -INF , !P6 ;  /* 0xff80000034667808 */ /* 0x000fe20007000000 */
[----:B------:R-:W-:Y:S01]  /*36b0*/  HMMA.16816.F32 R44, R8, R22, R144 ;  /* 0x00000016082c723c */ /* 0x000fe20000001890 */
[----:B------:R-:W-:-:S02]  /*36c0*/  ISETP.GE.AND P5, PT, R17, R13, PT ;  /* 0x0000000d1100720c */ /* 0x000fc40003fa6270 */
[C---:B------:R-:W-:Y:S02]  /*36d0*/  ISETP.GE.AND P6, PT, R0.reuse, R13, PT ;  /* 0x0000000d0000720c */ /* 0x040fe40003fc6270 */
[----:B------:R-:W-:Y:S01]  /*36e0*/  ISETP.GE.AND P3, PT, R0, R12, PT ;  /* 0x0000000c0000720c */ /* 0x000fe20003f66270 */
[C---:B------:R-:W-:Y:S01]  /*36f0*/  HMMA.16816.F32 R92, R4.reuse, R48, R188 ;  /* 0x00000030045c723c */ /* 0x040fe200000018bc */
[----:B------:R-:W-:Y:S02]  /*3700*/  FSEL R68, R68, -INF , !P6 ;  /* 0xff80000044447808 */ /* 0x000fe40007000000 */
[----:B------:R-:W-:Y:S02]  /*3710*/  FSEL R69, R69, -INF , !P5 ;  /* 0xff80000045457808 */ /* 0x000fe40006800000 */
[----:B------:R-:W-:Y:S01]  /*3720*/  FSEL R103, R64, -INF , !P2 ;  /* 0xff80000040677808 */ /* 0x000fe20005000000 */
[----:B-----5:R-:W-:Y:S01]  /*3730*/  HMMA.16816.F32 R84, R4, R36, R192 ;  /* 0x000000240454723c */ /* 0x020fe200000018c0 */
[----:B------:R-:W-:-:S02]  /*3740*/  FSEL R116, R70, -INF , !P3 ;  /* 0xff80000046747808 */ /* 0x000fc40005800000 */
[C---:B------:R-:W-:Y:S02]  /*3750*/  ISETP.GE.AND P6, PT, R16.reuse, R14, PT ;  /* 0x0000000e1000720c */ /* 0x040fe40003fc6270 */
[C---:B------:R-:W-:Y:S01]  /*3760*/  ISETP.GE.AND P5, PT, R16.reuse, R15, PT ;  /* 0x0000000f1000720c */ /* 0x040fe20003fa6270 */
[C---:B------:R-:W-:Y:S01]  /*3770*/  HMMA.16816.F32 R88, R4.reuse, R38, R196 ;  /* 0x000000260458723c */ /* 0x040fe200000018c4 */
[C---:B------:R-:W-:Y:S02]  /*3780*/  ISETP.GE.AND P2, PT, R16.reuse, R13, PT ;  /* 0x0000000d1000720c */ /* 0x040fe40003f46270 */
[-C--:B------:R-:W-:Y:S01]  /*3790*/  ISETP.GE.AND P3, PT, R16, R12.reuse, PT ;  /* 0x0000000c1000720c */ /* 0x080fe20003f66270 */
[----:B------:R-:W-:Y:S01]  /*37a0*/  VIADD R16, R0, 0x10 ;  /* 0x0000001000107836 */ /* 0x000fe20000000000 */
[----:B------:R-:W-:Y:S01]  /*37b0*/  ISETP.GE.AND P1, PT, R17, R12, PT ;  /* 0x0000000c1100720c */ /* 0x000fe20003f26270 */
[----:B------:R-:W-:Y:S01]  /*37c0*/  HMMA.16816.F32 R156, R4, R32, R208 ;  /* 0x00000020049c723c */ /* 0x000fe200000018d0 */
[----:B------:R-:W-:-:S02]  /*37d0*/  FSEL R177, R54, -INF , !P4 ;  /* 0xff80000036b17808 */ /* 0x000fc40006000000 */
[----:B------:R-:W-:Y:S02]  /*37e0*/  FSEL R71, R71, -INF , !P1 ;  /* 0xff80000047477808 */ /* 0x000fe40004800000 */
[----:B------:R-:W-:Y:S01]  /*37f0*/  FSEL R131, R66, -INF , !P0 ;  /* 0xff80000042837808 */ /* 0x000fe20004000000 */
[C---:B------:R-:W-:Y:S01]  /*3800*/  HMMA.16816.F32 R172, R4.reuse, R34, R204 ;  /* 0x0000002204ac723c */ /* 0x040fe200000018cc */
[----:B------:R-:W-:Y:S02]  /*3810*/  FSEL R70, R65, -INF , !P2 ;  /* 0xff80000041467808 */ /* 0x000fe40005000000 */
[C---:B------:R-:W-:Y:S02]  /*3820*/  ISETP.GE.AND P1, PT, R16.reuse, R14, PT ;  /* 0x0000000e1000720c */ /* 0x040fe40003f26270 */
[C---:B------:R-:W-:Y:S01]  /*3830*/  ISETP.GE.AND P4, PT, R16.reuse, R15, PT ;  /* 0x0000000f1000720c */ /* 0x040fe20003f86270 */
[----:B------:R-:W-:Y:S01]  /*3840*/  HMMA.16816.F32 R220, R4, R28, R220 ;  /* 0x0000001c04dc723c */ /* 0x000fe200000018dc */
[----:B------:R-:W-:-:S02]  /*3850*/  ISETP.GE.AND P0, PT, R16, R13, PT ;  /* 0x0000000d1000720c */ /* 0x000fc40003f06270 */
[----:B------:R-:W-:Y:S02]  /*3860*/  ISETP.GE.AND P2, PT, R16, R12, PT ;  /* 0x0000000c1000720c */ /* 0x000fe40003f46270 */
[----:B------:R-:W-:Y:S01]  /*3870*/  FSEL R129, R67, -INF , !P3 ;  /* 0xff80000043817808 */ /* 0x000fe20005800000 */
[----:B------:R-:W-:Y:S01]  /*3880*/  HMMA.16816.F32 R16, R8, R40, R140 ;  /* 0x000000280810723c */ /* 0x000fe2000000188c */
[----:B------:R-:W-:Y:S02]  /*3890*/  FSEL R64, R53, -INF , !P6 ;  /* 0xff80000035407808 */ /* 0x000fe40007000000 */
[----:B------:R-:W-:Y:S02]  /*38a0*/  FSEL R144, R55, -INF , !P5 ;  /* 0xff80000037907808 */ /* 0x000fe40006800000 */
[----:B------:R-:W-:Y:S01]  /*38b0*/  FSEL R137, R56, -INF , !P1 ;  /* 0xff80000038897808 */ /* 0x000fe20004800000 */
[----:B------:R-:W-:Y:S01]  /*38c0*/  HMMA.16816.F32 R212, R4, R30, R212 ;  /* 0x0000001e04d4723c */ /* 0x000fe200000018d4 */
[----:B------:R-:W-:-:S02]  /*38d0*/  FSEL R145, R58, -INF , !P4 ;  /* 0xff8000003a917808 */ /* 0x000fc40006000000 */
[----:B------:R-:W-:Y:S02]  /*38e0*/  FSEL R66, R60, -INF , !P0 ;  /* 0xff8000003c427808 */ /* 0x000fe40004000000 */
[----:B------:R-:W-:Y:S01]  /*38f0*/  FSEL R128, R62, -INF , !P2 ;  /* 0xff8000003e807808 */ /* 0x000fe20005000000 */
[C---:B------:R-:W-:Y:S06]  /*3900*/  HMMA.16816.F32 R200, R4.reuse, R24, R200 ;  /* 0x0000001804c8723c */ /* 0x040fec00000018c8 */
[----:B------:R-:W-:Y:S06]  /*3910*/  HMMA.16816.F32 R184, R4, R26, R184 ;  /* 0x0000001a04b8723c */ /* 0x000fec00000018b8 */
[----:B------:R-:W-:Y:S01]  /*3920*/  HMMA.16816.F32 R20, R8, R42, R132 ;  /* 0x0000002a0814723c */ /* 0x000fe20000001884 */
[----:B------:R-:W-:-:S02]  /*3930*/  VIADD R5, R0, 0x11 ;  /* 0x0000001100057836 */ /* 0x000fc40000000000 */
[----:B------:R-:W-:-:S03]  /*3940*/  VIADD R4, R0, 0x18 ;  /* 0x0000001800047836 */ /* 0x000fc60000000000 */
        /* <DEDUP_REMOVED lines=8> */
[----:B------:R-:W-:-:S02]  /*39d0*/  ISETP.GE.AND P4, PT, R4, R14, PT ;  /* 0x0000000e0400720c */ /* 0x000fc40003f86270 */
[C---:B------:R-:W-:Y:S02]  /*39e0*/  ISETP.GE.AND P0, PT, R4.reuse, R15, PT ;  /* 0x0000000f0400720c */ /* 0x040fe40003f06270 */
[CC--:B------:R-:W-:Y:S01]  /*39f0*/  ISETP.GE.AND P2, PT, R4.reuse, R13.reuse, PT ;  /* 0x0000000d0400720c */ /* 0x0c0fe20003f46270 */
[----:B------:R-:W-:Y:S01]  /*3a00*/  HMMA.16816.F32 R52, R8, R34, R124 ;  /* 0x000000220834723c */ /* 0x000fe2000000187c */
[----:B------:R-:W-:Y:S01]  /*3a10*/  BAR.SYNC.DEFER_BLOCKING 0x0 ;  /* 0x0000000000007b1d */ /* 0x000fe20000010000 */
[----:B------:R-:W-:Y:S01]  /*3a20*/  ISETP.GE.AND P3, PT, R4, R12, PT ;  /* 0x0000000c0400720c */ /* 0x000fe20003f66270 */
[----:B------:R-:W-:Y:S01]  /*3a30*/  VIADD R4, R0, 0x20 ;  /* 0x0000002000047836 */ /* 0x000fe20000000000 */
[----:B------:R-:W-:Y:S02]  /*3a40*/  FSEL R118, R63, -INF , !P1 ;  /* 0xff8000003f767808 */ /* 0x000fe40004800000 */
        /* <DEDUP_REMOVED lines=11> */
[----:B------:R-:W-:Y:S01]  /*3b00*/  FSEL R117, R72, -INF , !P2 ;  /* 0xff80000048757808 */ /* 0x000fe20005000000 */
[----:B------:R-:W-:Y:S01]  /*3b10*/  HMMA.16816.F32 R32, R8, R24, R108 ;  /* 0x000000180820723c */ /* 0x000fe2000000186c */
        /* <DEDUP_REMOVED lines=9> */
[C---:B------:R-:W-:Y:S01]  /*3bb0*/  HMMA.16816.F32 R72, R8.reuse, R36, R168 ;  /* 0x000000240848723c */ /* 0x040fe200000018a8 */
[----:B------:R-:W-:Y:S02]  /*3bc0*/  FSEL R141, R47, -INF , !P5 ;  /* 0xff8000002f8d7808 */ /* 0x000fe40006800000 */
[----:B------:R-:W-:Y:S02]  /*3bd0*/  FSEL R164, R16, -INF , !P0 ;  /* 0xff80000010a47808 */ /* 0x000fe40004000000 */
[C---:B------:R-:W-:Y:S01]  /*3be0*/  ISETP.GE.AND P4, PT, R5.reuse, R14, PT ;  /* 0x0000000e0500720c */ /* 0x040fe20003f86270 */
[----:B------:R-:W-:Y:S01]  /*3bf0*/  HMMA.16816.F32 R44, R8, R28, R120 ;  /* 0x0000001c082c723c */ /* 0x000fe20000001878 */
[----:B------:R-:W-:-:S02]  /*3c00*/  ISETP.GE.AND P6, PT, R5, R15, PT ;  /* 0x0000000f0500720c */ /* 0x000fc40003fc6270 */
[C---:B------:R-:W-:Y:S02]  /*3c10*/  ISETP.GE.AND P5, PT, R5.reuse, R13, PT ;  /* 0x0000000d0500720c */ /* 0x040fe40003fa6270 */
[----:B------:R-:W-:Y:S01]  /*3c20*/  ISETP.GE.AND P0, PT, R5, R12, PT ;  /* 0x0000000c0500720c */ /* 0x000fe20003f06270 */
[----:B------:R-:W-:Y:S01]  /*3c30*/  VIADD R5, R0, 0x29 ;  /* 0x0000002900057836 */ /* 0x000fe20000000000 */
[----:B------:R-:W-:Y:S01]  /*3c40*/  FSEL R161, R18, -INF , !P2 ;  /* 0xff80000012a17808 */ /* 0x000fe20005000000 */
[C---:B------:R-:W-:Y:S01]  /*3c50*/  HMMA.16816.F32 R36, R8.reuse, R30, R112 ;  /* 0x0000001e0824723c */ /* 0x040fe20000001870 */
[----:B------:R-:W-:Y:S02]  /*3c60*/  ISETP.GE.AND P2, PT, R4, R14, PT ;  /* 0x0000000e0400720c */ /* 0x000fe40003f46270 */
[----:B------:R-:W-:Y:S02]  /*3c70*/  FSEL R162, R76, -INF , !P3 ;  /* 0xff8000004ca27808 */ /* 0x000fe40005800000 */
[----:B------:R-:W-:Y:S01]  /*3c80*/  FSEL R163, R78, -INF , !P1 ;  /* 0xff8000004ea37808 */ /* 0x000fe20004800000 */
[----:B------:R-:W-:Y:S01]  /*3c90*/  HMMA.16816.F32 R28, R8, R26, R104 ;  /* 0x0000001a081c723c */ /* 0x000fe20000001868 */
[----:B------:R-:W-:-:S02]  /*3ca0*/  FSEL R160, R17, -INF , !P4 ;  /* 0xff80000011a07808 */ /* 0x000fc40006000000 */
[C---:B------:R-:W-:Y:S02]  /*3cb0*/  ISETP.GE.AND P3, PT, R4.reuse, R15, PT ;  /* 0x0000000f0400720c */ /* 0x040fe40003f66270 */
[C---:B------:R-:W-:Y:S02]  /*3cc0*/  ISETP.GE.AND P1, PT, R4.reuse, R13, PT ;  /* 0x0000000d0400720c */ /* 0x040fe40003f26270 */
[----:B------:R-:W-:Y:S01]  /*3cd0*/  ISETP.GE.AND P4, PT, R4, R12, PT ;  /* 0x0000000c0400720c */ /* 0x000fe20003f86270 */
[----:B------:R-:W-:Y:S01]  /*3ce0*/  VIADD R4, R0, 0x30 ;  /* 0x0000003000047836 */ /* 0x000fe20000000000 */
[----:B------:R-:W-:Y:S02]  /*3cf0*/  FSEL R153, R19, -INF , !P6 ;  /* 0xff80000013997808 */ /* 0x000fe40007000000 */
[----:B------:R-:W-:Y:S02]  /*3d00*/  FSEL R154, R77, -INF , !P5 ;  /* 0xff8000004d9a7808 */ /* 0x000fe40006800000 */
[----:B------:R-:W-:-:S02]  /*3d10*/  FSEL R155, R79, -INF , !P0 ;  /* 0xff8000004f9b7808 */ /* 0x000fc40004000000 */
[----:B------:R-:W-:Y:S01]  /*3d20*/  FSEL R152, R20, -INF , !P2 ;  /* 0xff80000014987808 */ /* 0x000fe20005000000 */
[C---:B------:R-:W-:Y:S01]  /*3d30*/  VIADD R20, R0.reuse, 0x41 ;  /* 0x0000004100147836 */ /* 0x040fe20000000000 */
[C---:B------:R-:W-:Y:S02]  /*3d40*/  ISETP.GE.AND P6, PT, R5.reuse, R14, PT ;  /* 0x0000000e0500720c */ /* 0x040fe40003fc6270 */
[C---:B------:R-:W-:Y:S02]  /*3d50*/  ISETP.GE.AND P5, PT, R5.reuse, R15, PT ;  /* 0x0000000f0500720c */ /* 0x040fe40003fa6270 */
[C---:B------:R-:W-:Y:S02]  /*3d60*/  ISETP.GE.AND P0, PT, R5.reuse, R13, PT ;  /* 0x0000000d0500720c */ /* 0x040fe40003f06270 */
[----:B------:R-:W-:Y:S01]  /*3d70*/  ISETP.GE.AND P2, PT, R5, R12, PT ;  /* 0x0000000c0500720c */ /* 0x000fe20003f46270 */
[----:B------:R-:W-:Y:S01]  /*3d80*/  VIADD R5, R0, 0x31 ;  /* 0x0000003100057836 */ /* 0x000fe20000000000 */
[----:B------:R-:W-:Y:S01]  /*3d90*/  FSEL R149, R22, -INF , !P3 ;  /* 0xff80000016957808 */ /* 0x000fe20005800000 */
[----:B------:R-:W-:Y:S01]  /*3da0*/  VIADD R22, R0, 0x49 ;  /* 0x0000004900167836 */ /* 0x000fe20000000000 */
[----:B------:R-:W-:-:S02]  /*3db0*/  FSEL R147, R80, -INF , !P1 ;  /* 0xff80000050937808 */ /* 0x000fc40004800000 */
[----:B------:R-:W-:Y:S02]  /*3dc0*/  FSEL R148, R82, -INF , !P4 ;  /* 0xff80000052947808 */ /* 0x000fe40006000000 */
[----:B------:R-:W-:Y:S02]  /*3dd0*/  FSEL R146, R81, -INF , !P0 ;  /* 0xff80000051927808 */ /* 0x000fe40004000000 */
[C---:B------:R-:W-:Y:S02]  /*3de0*/  ISETP.GE.AND P3, PT, R4.reuse, R14, PT ;  /* 0x0000000e0400720c */ /* 0x040fe40003f66270 */
        /* <DEDUP_REMOVED lines=8> */
[----:B------:R-:W-:Y:S02]  /*3e70*/  FSEL R179, R94, -INF , !P0 ;  /* 0xff8000005eb37808 */ /* 0x000fe40004000000 */
[----:B------:R-:W-:Y:S02]  /*3e80*/  FSEL R169, R41, -INF , !P2 ;  /* 0xff80000029a97808 */ /* 0x000fe40005000000 */
[----:B------:R-:W-:Y:S01]  /*3e90*/  FSEL R124, R21, -INF , !P6 ;  /* 0xff800000157c7808 */ /* 0x000fe20007000000 */
[----:B------:R-:W-:Y:S01]  /*3ea0*/  VIADD R21, R0, 0x48 ;  /* 0x0000004800157836 */ /* 0x000fe20000000000 */
[----:B------:R-:W-:-:S02]  /*3eb0*/  FSEL R126, R23, -INF , !P5 ;  /* 0xff800000177e7808 */ /* 0x000fc40006800000 */
[----:B------:R-:W-:Y:S02]  /*3ec0*/  FSEL R180, R40, -INF , !P3 ;  /* 0xff80000028b47808 */ /* 0x000fe40005800000 */
[C---:B------:R-:W-:Y:S02]  /*3ed0*/  ISETP.GE.AND P1, PT, R4.reuse, R14, PT ;  /* 0x0000000e0400720c */ /* 0x040fe40003f26270 */
[C---:B------:R-:W-:Y:S02]  /*3ee0*/  ISETP.GE.AND P4, PT, R4.reuse, R15, PT ;  /* 0x0000000f0400720c */ /* 0x040fe40003f86270 */
[C---:B------:R-:W-:Y:S02]  /*3ef0*/  ISETP.GE.AND P0, PT, R4.reuse, R13, PT ;  /* 0x0000000d0400720c */ /* 0x040fe40003f06270 */
[----:B------:R-:W-:Y:S01]  /*3f00*/  ISETP.GE.AND P2, PT, R4, R12, PT ;  /* 0x0000000c0400720c */ /* 0x000fe20003f46270 */
[----:B------:R-:W-:Y:S01]  /*3f10*/  VIADD R4, R0, 0x39 ;  /* 0x0000003900047836 */ /* 0x000fe20000000000 */
[----:B------:R-:W-:-:S02]  /*3f20*/  ISETP.GE.AND P6, PT, R5, R15, PT ;  /* 0x0000000f0500720c */ /* 0x000fc40003fc6270 */
[C---:B------:R-:W-:Y:S02]  /*3f30*/  ISETP.GE.AND P5, PT, R5.reuse, R13, PT ;  /* 0x0000000d0500720c */ /* 0x040fe40003fa6270 */
[----:B------:R-:W-:Y:S02]  /*3f40*/  ISETP.GE.AND P3, PT, R5, R12, PT ;  /* 0x0000000c0500720c */ /* 0x000fe40003f66270 */
[----:B------:R-:W-:Y:S02]  /*3f50*/  FSEL R165, R43, -INF , !P6 ;  /* 0xff8000002ba57808 */ /* 0x000fe40007000000 */
[----:B------:R-:W-:Y:S02]  /*3f60*/  FSEL R166, R93, -INF , !P5 ;  /* 0xff8000005da67808 */ /* 0x000fe40006800000 */
[----:B------:R-:W-:Y:S02]  /*3f70*/  FSEL R168, R95, -INF , !P3 ;  /* 0xff8000005fa87808 */ /* 0x000fe40005800000 */
[----:B------:R-:W-:-:S02]  /*3f80*/  FSEL R151, R96, -INF , !P0 ;  /* 0xff80000060977808 */ /* 0x000fc40004000000 */
[C---:B------:R-:W-:Y:S02]  /*3f90*/  ISETP.GE.AND P6, PT, R4.reuse, R14, PT ;  /* 0x0000000e0400720c */ /* 0x040fe40003fc6270 */
[C---:B------:R-:W-:Y:S02]  /*3fa0*/  ISETP.GE.AND P3, PT, R4.reuse, R15, PT ;  /* 0x0000000f0400720c */ /* 0x040fe40003f66270 */
[C---:B------:R-:W-:Y:S02]  /*3fb0*/  ISETP.GE.AND P5, PT, R4.reuse, R13, PT ;  /* 0x0000000d0400720c */ /* 0x040fe40003fa6270 */
[----:B------:R-:W-:Y:S01]  /*3fc0*/  ISETP.GE.AND P0, PT, R4, R12, PT ;  /* 0x0000000c0400720c */ /* 0x000fe20003f06270 */
[----:B------:R-:W-:Y:S01]  /*3fd0*/  VIADD R4, R0, 0x40 ;  /* 0x0000004000047836 */ /* 0x000fe20000000000 */
[----:B------:R-:W-:Y:S02]  /*3fe0*/  FSEL R150, R98, -INF , !P2 ;  /* 0xff80000062967808 */ /* 0x000fe40005000000 */
[----:B------:R-:W-:-:S02]  /*3ff0*/  FSEL R167, R99, -INF , !P0 ;  /* 0xff80000063a77808 */ /* 0x000fc40004000000 */
[----:B------:R-:W-:Y:S02]  /*4000*/  ISETP.GE.AND P0, PT, R4, R13, PT ;  /* 0x0000000d0400720c */ /* 0x000fe40003f06270 */
[----:B------:R-:W-:Y:S02]  /*4010*/  FSEL R127, R97, -INF , !P5 ;  /* 0xff800000617f7808 */ /* 0x000fe40006800000 */
[----:B------:R-:W-:Y:S02]  /*4020*/  FSEL R207, R84, -INF , !P0 ;  /* 0xff80000054cf7808 */ /* 0x000fe40004000000 */
[-C--:B------:R-:W-:Y:S02]  /*4030*/  ISETP.GE.AND P0, PT, R20, R12.reuse, PT ;  /* 0x0000000c1400720c */ /* 0x080fe40003f06270 */
[----:B------:R-:W-:Y:S02]  /*4040*/  ISETP.GE.AND P2, PT, R4, R12, PT ;  /* 0x0000000c0400720c */ /* 0x000fe40003f46270 */
[----:B------:R-:W-:-:S02]  /*4050*/  FSEL R208, R87, -INF , !P0 ;  /* 0xff80000057d07808 */ /* 0x000fc40004000000 */
[----:B------:R-:W-:Y:S02]  /*4060*/  PLOP3.LUT P0, PT, PT, PT, UP0, 0x80, 0x0 ;  /* 0x000000000000781c */ /* 0x000fe40003f0f008 */
[----:B------:R-:W-:Y:S02]  /*4070*/  ISETP.GE.AND P5, PT, R20, R13, PT ;  /* 0x0000000d1400720c */ /* 0x000fe40003fa6270 */
[----:B------:R-:W-:Y:S02]  /*4080*/  FSEL R111, R48, -INF , !P1 ;  /* 0xff800000306f7808 */ /* 0x000fe40004800000 */
[----:B------:R-:W-:Y:S02]  /*4090*/  ISETP.GE.AND P1, PT, R21, R12, PT ;  /* 0x0000000c1500720c */ /* 0x000fe40003f26270 */
[----:B------:R-:W-:Y:S02]  /*40a0*/  FSEL R209, R86, -INF , !P2 ;  /* 0xff80000056d17808 */ /* 0x000fe40005000000 */
[----:B------:R-:W-:-:S02]  /*40b0*/  FSEL R206, R85, -INF , !P5 ;  /* 0xff80000055ce7808 */ /* 0x000fc40006800000 */
[-C--:B------:R-:W-:Y:S02]  /*40c0*/  ISETP.GE.AND P5, PT, R21, R13.reuse, PT ;  /* 0x0000000d1500720c */ /* 0x080fe40003fa6270 */
[----:B------:R-:W-:Y:S02]  /*40d0*/  ISETP.GE.AND P2, PT, R22, R13, PT ;  /* 0x0000000d1600720c */ /* 0x000fe40003f46270 */
[----:B------:R-:W-:Y:S02]  /*40e0*/  FSEL R210, R90, -INF , !P1 ;  /* 0xff8000005ad27808 */ /* 0x000fe40004800000 */
[----:B------:R-:W-:Y:S02]  /*40f0*/  ISETP.GE.AND P1, PT, R22, R12, PT ;  /* 0x0000000c1600720c */ /* 0x000fe40003f26270 */
[----:B------:R-:W-:Y:S02]  /*4100*/  FSEL R205, R88, -INF , !P5 ;  /* 0xff80000058cd7808 */ /* 0x000fe40006800000 */
[----:B------:R-:W-:-:S02]  /*4110*/  FSEL R204, R89, -INF , !P2 ;  /* 0xff80000059cc7808 */ /* 0x000fc40005000000 */
[C---:B------:R-:W-:Y:S02]  /*4120*/  ISETP.GE.AND P5, PT, R4.reuse, R14, PT ;  /* 0x0000000e0400720c */ /* 0x040fe40003fa6270 */
[----:B------:R-:W-:Y:S02]  /*4130*/  ISETP.GE.AND P2, PT, R4, R15, PT ;  /* 0x0000000f0400720c */ /* 0x000fe40003f46270 */
[----:B------:R-:W-:Y:S01]  /*4140*/  FSEL R191, R91, -INF , !P1 ;  /* 0xff8000005bbf7808 */ /* 0x000fe20004800000 */
[----:B-1----:R-:W-:Y:S10]  /*4150*/  @!P0 BRA `(.L_x_51) ;  /* 0x00000000009c8947 */ /* 0x002ff40003800000 */
[----:B------:R-:W2:Y:S01]  /*4160*/  LDL.64 R250, [R1+0x88] ;  /* 0x0000880001fa7983 */ /* 0x000ea20000100a00 */
[----:B------:R-:W-:Y:S02]  /*4170*/  UIADD3 UR6, UR14, -0x2, URZ ;  /* 0xfffffffe0e067890 */ /* 0x000fe4000fffe03f */
[----:B------:R-:W-:Y:S02]  /*4180*/  USHF.L.U32 UR18, UR10, 0x5, URZ ;  /* 0x000000050a127899 */ /* 0x000fe4000800063f */
[----:B------:R-:W-:Y:S02]  /*4190*/  USHF.R.S32.HI UR15, URZ, 0x1f, UR6 ;  /* 0x0000001f3f0f7899 */ /* 0x000fe40008011406 */
[----:B------:R-:W-:Y:S01]  /*41a0*/  UIMAD UR27, UR27, UR6, URZ ;  /* 0x000000061b1b72a4 */ /* 0x000fe2000f8e023f */
[----:B------:R-:W-:Y:S02]  /*41b0*/  IMAD.U32 R4, RZ, RZ, UR6 ;  /* 0x00000006ff047e24 */ /* 0x000fe4000f8e00ff */
[----:B------:R-:W-:Y:S01]  /*41c0*/  ULDC.64 UR6, c[0x0][0x218] ;  /* 0x0000860000067ab9 */ /* 0x000fe20000000a00 */
[----:B------:R-:W-:Y:S01]  /*41d0*/  UIMAD UR15, UR15, UR28, UR27 ;  /* 0x0000001c0f0f72a4 */ /* 0x000fe2000f8e021b */
[----:B--2---:R-:W-:-:S05]  /*41e0*/  IMAD.WIDE.U32 R4, R4, UR28, R250 ;  /* 0x0000001c04047c25 */ /* 0x004fca000f8e00fa */
[----:B------:R-:W-:Y:S01]  /*41f0*/  VIADD R5, R5, UR15 ;  /* 0x0000000f05057c36 */ /* 0x000fe20008000000 */
[----:B------:R-:W-:Y:S01]  /*4200*/  LEA R18, P1, R4, UR6, 0x1 ;  /* 0x0000000604127c11 */ /* 0x000fe2000f8208ff */
[----:B------:R-:W-:-:S03]  /*4210*/  USHF.L.U64.HI UR6, UR10, 0x5, UR11 ;  /* 0x000000050a067899 */ /* 0x000fc6000801020b */
        /* <DEDUP_REMOVED lines=27> */
.L_x_51:
[----:B---3--:R-:W-:Y:S01]  /*43d0*/  FMNMX.FTZ R4, R100, R101, !PT ;  /* 0x0000006564047209 */ /* 0x008fe20007810000 */
        /* <DEDUP_REMOVED lines=16> */
[----:B------:R-:W-:Y:S01]  /*44e0*/  STL [R1+0xd0], R234 ;  /* 0x0000d0ea01007387 */ /* 0x000fe20000100800 */
[----:B------:R-:W-:Y:S01]  /*44f0*/  FSEL R110, R49, -INF , !P6 ;  /* 0xff800000316e7808 */ /* 0x000fe20007000000 */
[----:B------:R-:W-:Y:S01]  /*4500*/  IMAD.MOV.U32 R42, RZ, RZ, R240 ;  /* 0x000000ffff2a7224 */ /* 0x000fe200078e00f0 */
[----:B------:R-:W-:Y:S01]  /*4510*/  FMNMX.FTZ R0, R133, R0, !PT ;  /* 0x0000000085007209 */ /* 0x000fe20007810000 */
[----:B------:R-:W-:Y:S01]  /*4520*/  STL [R1+0xcc], R242 ;  /* 0x0000ccf201007387 */ /* 0x000fe20000100800 */
[----:B------:R-:W-:Y:S01]  /*4530*/  ISETP.GE.AND P1, PT, R20, R14, PT ;  /* 0x0000000e1400720c */ /* 0x000fe20003f26270 */
[----:B------:R-:W-:Y:S01]  /*4540*/  IMAD.MOV.U32 R43, RZ, RZ, R235 ;  /* 0x000000ffff2b7224 */ /* 0x000fe200078e00eb */
[----:B------:R-:W-:Y:S01]  /*4550*/  FMNMX.FTZ R0, R140, R0, !PT ;  /* 0x000000008c007209 */ /* 0x000fe20007810000 */
[----:B------:R-:W-:Y:S01]  /*4560*/  STL [R1+0xc8], R233 ;  /* 0x0000c8e901007387 */ /* 0x000fe20000100800 */
        /* <DEDUP_REMOVED lines=15> */
[----:B------:R1:W-:Y:S01]  /*4660*/  STL [R1+0xb4], R228 ;  /* 0x0000b4e401007387 */ /* 0x0003e20000100800 */
        /* <DEDUP_REMOVED lines=10> */
[----:B------:R-:W-:Y:S02]  /*4710*/  ISETP.GE.AND P5, PT, R21, R14, PT ;  /* 0x0000000e1500720c */ /* 0x000fe40003fa6270 */
[----:B------:R-:W-:Y:S02]  /*4720*/  FSEL R183, R73, -INF , !P1 ;  /* 0xff80000049b77808 */ /* 0x000fe40004800000 */
[----:B------:R-:W-:Y:S02]  /*4730*/  FMNMX.FTZ R5, R188, R4, !PT ;  /* 0x00000004bc057209 */ /* 0x000fe40007810000 */
[----:B------:R-:W-:-:S02]  /*4740*/  ISETP.GE.AND P6, PT, R9, R14, PT ;  /* 0x0000000e0900720c */ /* 0x000fc40003fc6270 */
[----:B------:R-:W-:Y:S02]  /*4750*/  FMNMX.FTZ R0, R154, R0, !PT ;  /* 0x000000009a007209 */ /* 0x000fe40007810000 */
[----:B------:R-:W-:Y:S02]  /*4760*/  ISETP.GE.AND P1, PT, R22, R14, PT ;  /* 0x0000000e1600720c */ /* 0x000fe40003f26270 */
[----:B------:R-:W-:Y:S02]  /*4770*/  FSEL R190, R60, -INF , !P5 ;  /* 0xff8000003cbe7808 */ /* 0x000fe40006800000 */
[----:B------:R-:W-:Y:S02]  /*4780*/  FMNMX.FTZ R5, R183, R5, !PT ;  /* 0x00000005b7057209 */ /* 0x000fe40007810000 */
[----:B------:R-:W-:Y:S02]  /*4790*/  FSEL R218, R56, -INF , !P6 ;  /* 0xff80000038da7808 */ /* 0x000fe40007000000 */
[----:B------:R-:W-:-:S02]  /*47a0*/  ISETP.GE.AND P5, PT, R9, R13, PT ;  /* 0x0000000d0900720c */ /* 0x000fc40003fa6270 */
[----:B------:R-:W-:Y:S02]  /*47b0*/  ISETP.GE.AND P6, PT, R10, R14, PT ;  /* 0x0000000e0a00720c */ /* 0x000fe40003fc6270 */
[----:B------:R-:W-:Y:S02]  /*47c0*/  FMNMX.FTZ R0, R147, R0, !PT ;  /* 0x0000000093007209 */ /* 0x000fe40007810000 */
[----:B------:R-:W-:Y:S02]  /*47d0*/  FSEL R189, R61, -INF , !P1 ;  /* 0xff8000003dbd7808 */ /* 0x000fe40004800000 */
[----:B------:R-:W-:Y:S02]  /*47e0*/  FMNMX.FTZ R5, R190, R5, !PT ;  /* 0x00000005be057209 */ /* 0x000fe40007810000 */
[----:B------:R-:W-:Y:S02]  /*47f0*/  FSEL R156, R156, -INF , !P5 ;  /* 0xff8000009c9c7808 */ /* 0x000fe40006800000 */
[----:B-1----:R-:W-:-:S02]  /*4800*/  FSEL R228, R57, -INF , !P6 ;  /* 0xff80000039e47808 */ /* 0x002fc40007000000 */
[----:B------:R-:W-:Y:S02]  /*4810*/  FMNMX.FTZ R0, R146, R0, !PT ;  /* 0x0000000092007209 */ /* 0x000fe40007810000 */
[----:B------:R-:W-:Y:S02]  /*4820*/  ISETP.GE.AND P5, PT, R10, R13, PT ;  /* 0x0000000d0a00720c */ /* 0x000fe40003fa6270 */
[----:B------:R-:W-:Y:S02]  /*4830*/  ISETP.GE.AND P6, PT, R11, R14, PT ;  /* 0x0000000e0b00720c */ /* 0x000fe40003fc6270 */
[----:B------:R-:W-:Y:S02]  /*4840*/  FMNMX.FTZ R5, R189, R5, !PT ;  /* 0x00000005bd057209 */ /* 0x000fe40007810000 */
[----:B------:R-:W-:Y:S02]  /*4850*/  FMNMX.FTZ R0, R171, R0, !PT ;  /* 0x00000000ab007209 */ /* 0x000fe40007810000 */
[----:B------:R-:W-:-:S02]  /*4860*/  FSEL R157, R157, -INF , !P5 ;  /* 0xff8000009d9d7808 */ /* 0x000fc40006800000 */
[----:B------:R-:W-:Y:S02]  /*4870*/  FSEL R211, R52, -INF , !P6 ;  /* 0xff80000034d37808 */ /* 0x000fe40007000000 */
[----:B------:R-:W-:Y:S02]  /*4880*/  FMNMX.FTZ R5, R218, R5, !PT ;  /* 0x00000005da057209 */ /* 0x000fe40007810000 */
[----:B------:R-:W-:Y:S02]  /*4890*/  ISETP.GE.AND P5, PT, R11, R13, PT ;  /* 0x0000000d0b00720c */ /* 0x000fe40003fa6270 */
[----:B------:R-:W-:Y:S02]  /*48a0*/  ISETP.GE.AND P6, PT, R16, R14, PT ;  /* 0x0000000e1000720c */ /* 0x000fe40003fc6270 */
[----:B------:R-:W-:Y:S02]  /*48b0*/  FMNMX.FTZ R0, R166, R0, !PT ;  /* 0x00000000a6007209 */ /* 0x000fe40007810000 */
[----:B------:R-:W-:-:S02]  /*48c0*/  FMNMX.FTZ R5, R228, R5, !PT ;  /* 0x00000005e4057209 */ /* 0x000fc40007810000 */
[----:B------:R-:W-:Y:S02]  /*48d0*/  FSEL R172, R172, -INF , !P5 ;  /* 0xff800000acac7808 */ /* 0x000fe40006800000 */
[----:B------:R-:W-:Y:S02]  /*48e0*/  FSEL R216, R53, -INF , !P6 ;  /* 0xff80000035d87808 */ /* 0x000fe40007000000 */
[----:B------:R-:W-:Y:S02]  /*48f0*/  ISETP.GE.AND P5, PT, R16, R13, PT ;  /* 0x0000000d1000720c */ /* 0x000fe40003fa6270 */
[----:B------:R-:W-:Y:S02]  /*4900*/  ISETP.GE.AND P6, PT, R17, R14, PT ;  /* 0x0000000e1100720c */ /* 0x000fe40003fc6270 */
[----:B------:R-:W-:Y:S02]  /*4910*/  FMNMX.FTZ R4, R151, R0, !PT ;  /* 0x0000000097047209 */ /* 0x000fe40007810000 */
[----:B------:R-:W-:-:S02]  /*4920*/  FMNMX.FTZ R5, R211, R5, !PT ;  /* 0x00000005d3057209 */ /* 0x000fc40007810000 */
[----:B------:R-:W-:Y:S02]  /*4930*/  FSEL R173, R173, -INF , !P5 ;  /* 0xff800000adad7808 */ /* 0x000fe40006800000 */
[----:B------:R-:W-:Y:S02]  /*4940*/  FSEL R252, R44, -INF , !P6 ;  /* 0xff8000002cfc7808 */ /* 0x000fe40007000000 */
[----:B------:R-:W-:Y:S02]  /*4950*/  FMNMX.FTZ R0, R116, R71, !PT ;  /* 0x0000004774007209 */ /* 0x000fe40007810000 */
[----:B------:R-:W-:Y:S02]  /*4960*/  ISETP.GE.AND P5, PT, R17, R13, PT ;  /* 0x0000000d1100720c */ /* 0x000fe40003fa6270 */
[----:B------:R-:W-:Y:S02]  /*4970*/  ISETP.GE.AND P6, PT, R18, R14, PT ;  /* 0x0000000e1200720c */ /* 0x000fe40003fc6270 */
[----:B------:R-:W-:-:S02]  /*4980*/  FMNMX.FTZ R4, R127, R4, !PT ;  /* 0x000000047f047209 */ /* 0x000fc40007810000 */
[----:B------:R-:W-:Y:S02]  /*4990*/  FMNMX.FTZ R6, R216, R5, !PT ;  /* 0x00000005d8067209 */ /* 0x000fe40007810000 */
[----:B------:R-:W-:Y:S02]  /*49a0*/  FMNMX.FTZ R0, R131, R0, !PT ;  /* 0x0000000083007209 */ /* 0x000fe40007810000 */
[----:B------:R-:W-:Y:S02]  /*49b0*/  FSEL R220, R220, -INF , !P5 ;  /* 0xff800000dcdc7808 */ /* 0x000fe40006800000 */
[----:B------:R-:W-:Y:S02]  /*49c0*/  FSEL R251, R45, -INF , !P6 ;  /* 0xff8000002dfb7808 */ /* 0x000fe40007000000 */
[----:B------:R-:W-:Y:S02]  /*49d0*/  FMNMX.FTZ R5, R207, R4, !PT ;  /* 0x00000004cf057209 */ /* 0x000fe40007810000 */
[----:B------:R-:W-:-:S02]  /*49e0*/  ISETP.GE.AND P5, PT, R19, R14, PT ;  /* 0x0000000e1300720c */ /* 0x000fc40003fa6270 */
[----:B------:R-:W-:Y:S02]  /*49f0*/  ISETP.GE.AND P6, PT, R23, R14, PT ;  /* 0x0000000e1700720c */ /* 0x000fe40003fc6270 */
[----:B------:R-:W-:Y:S02]  /*4a00*/  FMNMX.FTZ R4, R252, R6, !PT ;  /* 0x00000006fc047209 */ /* 0x000fe40007810000 */
[----:B------:R-:W-:Y:S02]  /*4a10*/  FMNMX.FTZ R0, R129, R0, !PT ;  /* 0x0000000081007209 */ /* 0x000fe40007810000 */
[----:B------:R-:W-:Y:S02]  /*4a20*/  FSEL R250, R36, -INF , !P5 ;  /* 0xff80000024fa7808 */ /* 0x000fe40006800000 */
[----:B------:R-:W-:Y:S02]  /*4a30*/  FSEL R249, R37, -INF , !P6 ;  /* 0xff80000025f97808 */ /* 0x000fe40007000000 */
[----:B------:R-:W-:-:S02]  /*4a40*/  FMNMX.FTZ R5, R206, R5, !PT ;  /* 0x00000005ce057209 */ /* 0x000fc40007810000 */
[----:B------:R-:W-:Y:S02]  /*4a50*/  FMNMX.FTZ R4, R251, R4, !PT ;  /* 0x00000004fb047209 */ /* 0x000fe40007810000 */
[----:B------:R-:W-:Y:S02]  /*4a60*/  ISETP.GE.AND P6, PT, R24, R14, PT ;  /* 0x0000000e1800720c */ /* 0x000fe40003fc6270 */
[----:B------:R-:W-:Y:S02]  /*4a70*/  FMNMX.FTZ R0, R128, R0, !PT ;  /* 0x0000000080007209 */ /* 0x000fe40007810000 */
[----:B------:R-:W-:Y:S02]  /*4a80*/  FMNMX.FTZ R5, R205, R5, !PT ;  /* 0x00000005cd057209 */ /* 0x000fe40007810000 */
[----:B------:R-:W-:Y:S02]  /*4a90*/  FMNMX.FTZ R4, R250, R4, !PT ;  /* 0x00000004fa047209 */ /* 0x000fe40007810000 */
[----:B------:R-:W-:-:S02]  /*4aa0*/  FSEL R248, R32, -INF , !P6 ;  /* 0xff80000020f87808 */ /* 0x000fc40007000000 */
[----:B------:R-:W-:Y:S02]  /*4ab0*/  ISETP.GE.AND P6, PT, R26, R14, PT ;  /* 0x0000000e1a00720c */ /* 0x000fe40003fc6270 */
[----:B------:R-:W-:Y:S02]  /*4ac0*/  FMNMX.FTZ R0, R118, R0, !PT ;  /* 0x0000000076007209 */ /* 0x000fe40007810000 */
[----:B------:R-:W-:Y:S02]  /*4ad0*/  FMNMX.FTZ R5, R204, R5, !PT ;  /* 0x00000005cc057209 */ /* 0x000fe40007810000 */
[----:B------:R-:W-:Y:S02]  /*4ae0*/  FMNMX.FTZ R4, R249, R4, !PT ;  /* 0x00000004f9047209 */ /* 0x000fe40007810000 */
[----:B------:R-:W-:Y:S02]  /*4af0*/  FSEL R247, R33, -INF , !P6 ;  /* 0xff80000021f77808 */ /* 0x000fe40007000000 */
[----:B------:R-:W-:-:S02]  /*4b00*/  FMNMX.FTZ R0, R119, R0, !PT ;  /* 0x0000000077007209 */ /* 0x000fc40007810000 */
[----:B------:R-:W-:Y:S02]  /*4b10*/  ISETP.GE.AND P6, PT, R25, R14, PT ;  /* 0x0000000e1900720c */ /* 0x000fe40003fc6270 */
[----:B------:R-:W-:Y:S02]  /*4b20*/  FMNMX.FTZ R5, R156, R5, !PT ;  /* 0x000000059c057209 */ /* 0x000fe40007810000 */
[----:B------:R-:W-:Y:S02]  /*4b30*/  FMNMX.FTZ R4, R248, R4, !PT ;  /* 0x00000004f8047209 */ /* 0x000fe40007810000 */
[----:B------:R-:W-:Y:S02]  /*4b40*/  FMNMX.FTZ R0, R130, R0, !PT ;  /* 0x0000000082007209 */ /* 0x000fe40007810000 */
[----:B------:R-:W-:Y:S02]  /*4b50*/  FSEL R245, R28, -INF , !P6 ;  /* 0xff8000001cf57808 */ /* 0x000fe40007000000 */
[----:B------:R-:W-:-:S02]  /*4b60*/  ISETP.GE.AND P6, PT, R27, R14, PT ;  /* 0x0000000e1b00720c */ /* 0x000fc40003fc6270 */
[----:B------:R-:W-:Y:S02]  /*4b70*/  FMNMX.FTZ R5, R157, R5, !PT ;  /* 0x000000059d057209 */ /* 0x000fe40007810000 */
[----:B------:R-:W-:Y:S02]  /*4b80*/  FMNMX.FTZ R4, R247, R4, !PT ;  /* 0x00000004f7047209 */ /* 0x000fe40007810000 */
[----:B------:R-:W-:Y:S02]  /*4b90*/  FMNMX.FTZ R0, R163, R0, !PT ;  /* 0x00000000a3007209 */ /* 0x000fe40007810000 */
[----:B------:R-:W-:Y:S02]  /*4ba0*/  FSEL R239, R29, -INF , !P6 ;  /* 0xff8000001def7808 */ /* 0x000fe40007000000 */
[----:B------:R-:W-:Y:S02]  /*4bb0*/  FMNMX.FTZ R5, R172, R5, !PT ;  /* 0x00000005ac057209 */ /* 0x000fe40007810000 */
[----:B------:R-:W-:-:S02]  /*4bc0*/  FMNMX.FTZ R4, R245, R4, !PT ;  /* 0x00000004f5047209 */ /* 0x000fc40007810000 */
[----:B------:R-:W-:Y:S02]  /*4bd0*/  FMNMX.FTZ R0, R155, R0, !PT ;  /* 0x000000009b007209 */ /* 0x000fe40007810000 */
[----:B------:R-:W-:Y:S02]  /*4be0*/  ISETP.GE.AND P5, PT, R18, R13, PT ;  /* 0x0000000d1200720c */ /* 0x000fe40003fa6270 */
[----:B------:R-:W-:Y:S02]  /*4bf0*/  FMNMX.FTZ R5, R173, R5, !PT ;  /* 0x00000005ad057209 */ /* 0x000fe40007810000 */
[----:B------:R-:W-:Y:S02]  /*4c00*/  FMNMX.FTZ R4, R239, R4, !PT ;  /* 0x00000004ef047209 */ /* 0x000fe40007810000 */
[----:B------:R-:W-:Y:S02]  /*4c10*/  FMNMX.FTZ R0, R148, R0, !PT ;  /* 0x0000000094007209 */ /* 0x000fe40007810000 */
[----:B------:R-:W-:Y:S01]  /*4c20*/  ISETP.GE.AND P6, PT, R19, R13, PT ;  /* 0x0000000d1300720c */ /* 0x000fe20003fc6270 */
[----:B------:R-:W1:Y:S01]  /*4c30*/  SHFL.BFLY PT, R6, R4, 0x2, 0x1f ;  /* 0x0c401f0004067f89 */ /* 0x000e6200000e0000 */
[----:B------:R-:W-:-:S02]  /*4c40*/  FSEL R246, R221, -INF , !P5 ;  /* 0xff800000ddf67808 */ /* 0x000fc40006800000 */
[----:B------:R-:W-:Y:S02]  /*4c50*/  FMNMX.FTZ R5, R220, R5, !PT ;  /* 0x00000005dc057209 */ /* 0x000fe40007810000 */
[----:B------:R-:W-:Y:S02]  /*4c60*/  FMNMX.FTZ R0, R125, R0, !PT ;  /* 0x000000007d007209 */ /* 0x000fe40007810000 */
        /* <DEDUP_REMOVED lines=22> */
[----:B-1----:R-:W-:Y:S02]  /*4dd0*/  FMNMX.FTZ R136, R4, R6, !PT ;  /* 0x0000000604887209 */ /* 0x002fe40007810000 */
[----:B------:R-:W-:Y:S02]  /*4de0*/  FMNMX.FTZ R4, R208, R0, !PT ;  /* 0x00000000d0047209 */ /* 0x000fe40007810000 */
[----:B------:R-:W-:Y:S01]  /*4df0*/  ISETP.GE.AND P1, PT, R9, R12, PT ;  /* 0x0000000c0900720c */ /* 0x000fe20003f26270 */
[----:B------:R-:W-:Y:S01]  /*4e00*/  SHFL.BFLY PT, R7, R136, 0x1, 0x1f ;  /* 0x0c201f0088077f89 */ /* 0x000fe200000e0000 */
[----:B------:R-:W-:Y:S02]  /*4e10*/  FMNMX.FTZ R0, R237, R5, !PT ;  /* 0x00000005ed007209 */ /* 0x000fe40007810000 */
[----:B------:R-:W-:Y:S02]  /*4e20*/  FMNMX.FTZ R4, R210, R4, !PT ;  /* 0x00000004d2047209 */ /* 0x000fe40007810000 */
[----:B------:R-:W-:Y:S01]  /*4e30*/  FSEL R158, R158, -INF , !P1 ;  /* 0xff8000009e9e7808 */ /* 0x000fe20004800000 */
[----:B------:R-:W1:Y:S01]  /*4e40*/  SHFL.BFLY PT, R6, R0, 0x2, 0x1f ;  /* 0x0c401f0000067f89 */ /* 0x000e6200000e0000 */
[----:B------:R-:W-:-:S02]  /*4e50*/  ISETP.GE.AND P1, PT, R10, R12, PT ;  /* 0x0000000c0a00720c */ /* 0x000fc40003f26270 */
[----:B------:R-:W-:Y:S02]  /*4e60*/  FMNMX.FTZ R4, R191, R4, !PT ;  /* 0x00000004bf047209 */ /* 0x000fe40007810000 */
[----:B------:R-:W-:Y:S02]  /*4e70*/  FSEL R159, R159, -INF , !P1 ;  /* 0xff8000009f9f7808 */ /* 0x000fe40004800000 */
[----:B------:R-:W-:Y:S02]  /*4e80*/  ISETP.GE.AND P1, PT, R11, R12, PT ;  /* 0x0000000c0b00720c */ /* 0x000fe40003f26270 */
[----:B------:R-:W-:Y:S02]  /*4e90*/  FMNMX.FTZ R4, R158, R4, !PT ;  /* 0x000000049e047209 */ /* 0x000fe40007810000 */
[----:B------:R-:W-:Y:S02]  /*4ea0*/  ISETP.GE.AND P6, PT, R16, R12, PT ;  /* 0x0000000c1000720c */ /* 0x000fe40003fc6270 */
[----:B------:R-:W-:-:S02]  /*4eb0*/  FSEL R174, R174, -INF , !P1 ;  /* 0xff800000aeae7808 */ /* 0x000fc40004800000 */
[----:B------:R-:W-:Y:S02]  /*4ec0*/  FMNMX.FTZ R4, R159, R4, !PT ;  /* 0x000000049f047209 */ /* 0x000fe40007810000 */
[----:B------:R-:W-:Y:S02]  /*4ed0*/  ISETP.GE.AND P5, PT, R17, R12, PT ;  /* 0x0000000c1100720c */ /* 0x000fe40003fa6270 */
[----:B------:R-:W-:Y:S02]  /*4ee0*/  FSEL R175, R175, -INF , !P6 ;  /* 0xff800000afaf7808 */ /* 0x000fe40007000000 */
[----:B------:R-:W-:Y:S02]  /*4ef0*/  FMNMX.FTZ R4, R174, R4, !PT ;  /* 0x00000004ae047209 */ /* 0x000fe40007810000 */
[----:B------:R-:W-:Y:S02]  /*4f00*/  FMNMX.FTZ R5, R176, R178, !PT ;  /* 0x000000b2b0057209 */ /* 0x000fe40007810000 */
[----:B------:R-:W-:-:S02]  /*4f10*/  ISETP.GE.AND P1, PT, R18, R12, PT ;  /* 0x0000000c1200720c */ /* 0x000fc40003f26270 */
[----:B------:R-:W-:Y:S02]  /*4f20*/  FSEL R236, R222, -INF , !P5 ;  /* 0xff800000deec7808 */ /* 0x000fe40006800000 */
[----:B------:R-:W-:Y:S02]  /*4f30*/  FMNMX.FTZ R4, R175, R4, !PT ;  /* 0x00000004af047209 */ /* 0x000fe40007810000 */
[----:B------:R-:W-:Y:S02]  /*4f40*/  FMNMX.FTZ R5, R177, R5, !PT ;  /* 0x00000005b1057209 */ /* 0x000fe40007810000 */
[----:B------:R-:W-:Y:S02]  /*4f50*/  FSEL R235, R223, -INF , !P1 ;  /* 0xff800000dfeb7808 */ /* 0x000fe40004800000 */
[----:B------:R-:W-:Y:S02]  /*4f60*/  ISETP.GE.AND P6, PT, R19, R12, PT ;  /* 0x0000000c1300720c */ /* 0x000fe40003fc6270 */
[----:B------:R-:W-:-:S02]  /*4f70*/  FMNMX.FTZ R4, R236, R4, !PT ;  /* 0x00000004ec047209 */ /* 0x000fc40007810000 */
[----:B------:R-:W-:Y:S02]  /*4f80*/  FMNMX.FTZ R5, R144, R5, !PT ;  /* 0x0000000590057209 */ /* 0x000fe40007810000 */
[----:B------:R-:W-:Y:S02]  /*4f90*/  ISETP.GE.AND P1, PT, R23, R12, PT ;  /* 0x0000000c1700720c */ /* 0x000fe40003f26270 */
[----:B-1----:R-:W-:Y:S02]  /*4fa0*/  FMNMX.FTZ R134, R0, R6, !PT ;  /* 0x0000000600867209 */ /* 0x002fe40007810000 */
[----:B------:R-:W-:Y:S02]  /*4fb0*/  FSEL R223, R214, -INF , !P6 ;  /* 0xff800000d6df7808 */ /* 0x000fe40007000000 */
[----:B------:R-:W-:Y:S01]  /*4fc0*/  FMNMX.FTZ R0, R235, R4, !PT ;  /* 0x00000004eb007209 */ /* 0x000fe20007810000 */
[----:B------:R-:W1:Y:S01]  /*4fd0*/  SHFL.BFLY PT, R8, R134, 0x1, 0x1f ;  /* 0x0c201f0086087f89 */ /* 0x000e6200000e0000 */
[----:B------:R-:W-:-:S02]  /*4fe0*/  FMNMX.FTZ R4, R145, R5, !PT ;  /* 0x0000000591047209 */ /* 0x000fc40007810000 */
[----:B------:R-:W-:Y:S01]  /*4ff0*/  FSEL R222, R215, -INF , !P1 ;  /* 0xff800000d7de7808 */ /* 0x000fe20004800000 */
[----:B------:R-:W-:Y:S01]  /*5000*/  STL [R1+0xf0], R223 ;  /* 0x0000f0df01007387 */ /* 0x000fe20000100800 */
[----:B------:R-:W-:Y:S02]  /*5010*/  ISETP.GE.AND P1, PT, R24, R12, PT ;  /* 0x0000000c1800720c */ /* 0x000fe40003f26270 */
[----:B------:R-:W-:Y:S01]  /*5020*/  FMNMX.FTZ R0, R223, R0, !PT ;  /* 0x00000000df007209 */ /* 0x000fe20007810000 */
[----:B------:R-:W-:Y:S01]  /*5030*/  STL [R1+0xdc], R12 ;  /* 0x0000dc0c01007387 */ /* 0x000fe20000100800 */
[----:B------:R-:W-:Y:S02]  /*5040*/  FMNMX.FTZ R4, R143, R4, !PT ;  /* 0x000000048f047209 */ /* 0x000fe40007810000 */
[----:B------:R-:W-:Y:S02]  /*5050*/  ISETP.GE.AND P6, PT, R26, R12, PT ;  /* 0x0000000c1a00720c */ /* 0x000fe40003fc6270 */
[----:B------:R-:W-:-:S02]  /*5060*/  FSEL R221, R202, -INF , !P1 ;  /* 0xff800000cadd7808 */ /* 0x000fc40004800000 */
[----:B------:R-:W-:Y:S02]  /*5070*/  FMNMX.FTZ R0, R222, R0, !PT ;  /* 0x00000000de007209 */ /* 0x000fe40007810000 */
[----:B------:R-:W-:Y:S02]  /*5080*/  FMNMX.FTZ R4, R142, R4, !PT ;  /* 0x000000048e047209 */ /* 0x000fe40007810000 */
[----:B------:R-:W-:Y:S02]  /*5090*/  FSEL R109, R50, -INF , !P4 ;  /* 0xff800000326d7808 */ /* 0x000fe40006000000 */
[----:B------:R-:W-:Y:S02]  /*50a0*/  FSEL R203, R203, -INF , !P6 ;  /* 0xff800000cbcb7808 */ /* 0x000fe40007000000 */
[----:B------:R-:W-:Y:S02]  /*50b0*/  ISETP.GE.AND P4, PT, R25, R12, PT ;  /* 0x0000000c1900720c */ /* 0x000fe40003f86270 */
[----:B------:R-:W-:-:S02]  /*50c0*/  FMNMX.FTZ R0, R221, R0, !PT ;  /* 0x00000000dd007209 */ /* 0x000fc40007810000 */
[----:B------:R-:W-:Y:S02]  /*50d0*/  FMNMX.FTZ R4, R141, R4, !PT ;  /* 0x000000048d047209 */ /* 0x000fe40007810000 */
[----:B------:R-:W-:Y:S02]  /*50e0*/  FMNMX.FTZ R136, R136, R7, !PT ;  /* 0x0000000788887209 */ /* 0x000fe40007810000 */
[----:B------:R-:W-:Y:S01]  /*50f0*/  FSEL R202, R186, -INF , !P4 ;  /* 0xff800000baca7808 */ /* 0x000fe20006000000 */
[----:B------:R-:W-:Y:S01]  /*5100*/  IMAD.MOV.U32 R186, RZ, RZ, R211 ;  /* 0x000000ffffba7224 */ /* 0x000fe200078e00d3 */
[----:B------:R-:W-:Y:S01]  /*5110*/  FMNMX.FTZ R0, R203, R0, !PT ;  /* 0x00000000cb007209 */ /* 0x000fe20007810000 */
[----:B------:R-:W-:Y:S01]  /*5120*/  FMUL.FTZ R6, R136, UR15 ;  /* 0x0000000f88067c20 */ /* 0x000fe20008410000 */
[----:B------:R-:W-:Y:S01]  /*5130*/  FMNMX.FTZ R4, R161, R4, !PT ;  /* 0x00000004a1047209 */ /* 0x000fe20007810000 */
[----:B------:R2:W-:Y:S01]  /*5140*/  STL [R1+0xe0], R136 ;  /* 0x0000e08801007387 */ /* 0x0005e20000100800 */
[----:B------:R-:W-:-:S02]  /*5150*/  FMNMX.FTZ R132, R202, R0, !PT ;  /* 0x00000000ca847209 */ /* 0x000fc40007810000 */
[----:B------:R-:W-:Y:S02]  /*5160*/  FMNMX.FTZ R0, R153, R4, !PT ;  /* 0x0000000499007209 */ /* 0x000fe40007810000 */
[----:B------:R-:W-:Y:S02]  /*5170*/  FSETP.NEU.FTZ.AND P4, PT, R136, -INF , PT ;  /* 0xff8000008800780b */ /* 0x000fe40003f9d000 */
[----:B------:R-:W-:Y:S02]  /*5180*/  ISETP.GE.AND P6, PT, R27, R12, PT ;  /* 0x0000000c1b00720c */ /* 0x000fe40003fc6270 */
[----:B------:R-:W-:Y:S02]  /*5190*/  FMNMX.FTZ R0, R149, R0, !PT ;  /* 0x0000000095007209 */ /* 0x000fe40007810000 */
[----:B------:R-:W-:Y:S02]  /*51a0*/  FSEL R6, R6, RZ, P4 ;  /* 0x000000ff06067208 */ /* 0x000fe40002000000 */
[----:B------:R-:W-:-:S02]  /*51b0*/  FSEL R201, R187, -INF , !P6 ;  /* 0xff800000bbc97808 */ /* 0x000fc40007000000 */
[----:B------:R-:W-:Y:S01]  /*51c0*/  FMNMX.FTZ R0, R126, R0, !PT ;  /* 0x000000007e007209 */ /* 0x000fe20007810000 */
[--C-:B------:R-:W-:Y:S01]  /*51d0*/  FFMA.FTZ R4, R101, UR15, -R6.reuse ;  /* 0x0000000f65047c23 */ /* 0x100fe20008010806 */
[----:B------:R-:W-:Y:S01]  /*51e0*/  FMNMX.FTZ R132, R201, R132, !PT ;  /* 0x00000084c9847209 */ /* 0x000fe20007810000 */
[----:B------:R-:W-:Y:S01]  /*51f0*/  FFMA.FTZ R5, R100, UR15, -R6 ;  /* 0x0000000f64057c23 */ /* 0x000fe20008010806 */
[----:B------:R-:W-:Y:S01]  /*5200*/  FMNMX.FTZ R0, R170, R0, !PT ;  /* 0x00000000aa007209 */ /* 0x000fe20007810000 */
[----:B------:R3:W-:Y:S01]  /*5210*/  MUFU.EX2 R80, R4 ;  /* 0x0000000400507308 */ /* 0x0007e20000000800 */
[----:B-1----:R-:W-:Y:S01]  /*5220*/  FMNMX.FTZ R134, R134, R8, !PT ;  /* 0x0000000886867209 */ /* 0x002fe20007810000 */
[----:B------:R-:W1:Y:S01]  /*5230*/  SHFL.BFLY PT, R7, R132, 0x2, 0x1f ;  /* 0x0c401f0084077f89 */ /* 0x000e6200000e0000 */
[----:B------:R-:W-:Y:S02]  /*5240*/  FMNMX.FTZ R0, R165, R0, !PT ;  /* 0x00000000a5007209 */ /* 0x000fe40007810000 */
[-C--:B------:R-:W-:Y:S01]  /*5250*/  ISETP.GE.AND P1, PT, R21, R15.reuse, PT ;  /* 0x0000000f1500720c */ /* 0x080fe20003f26270 */
[----:B------:R-:W-:Y:S01]  /*5260*/  STL [R1+0xe4], R134 ;  /* 0x0000e48601007387 */ /* 0x000fe20000100800 */
[----:B------:R-:W-:Y:S01]  /*5270*/  FSEL R108, R51, -INF , !P3 ;  /* 0xff800000336c7808 */ /* 0x000fe20005800000 */
[----:B------:R4:W-:Y:S01]  /*5280*/  MUFU.EX2 R219, R5 ;  /* 0x0000000500db7308 */ /* 0x0009e20000000800 */
[----:B------:R-:W-:Y:S01]  /*5290*/  ISETP.GE.AND P5, PT, R20, R15, PT ;  /* 0x0000000f1400720c */ /* 0x000fe20003fa6270 */
[----:B------:R-:W-:Y:S01]  /*52a0*/  STL [R1+0xe8], R15 ;  /* 0x0000e80f01007387 */ /* 0x000fe20000100800 */
[----:B------:R-:W-:-:S02]  /*52b0*/  FSEL R121, R74, -INF , !P2 ;  /* 0xff8000004a797808 */ /* 0x000fc40005000000 */
[----:B------:R-:W-:Y:S02]  /*52c0*/  FSEL R123, R62, -INF , !P1 ;  /* 0xff8000003e7b7808 */ /* 0x000fe40004800000 */
[----:B------:R-:W-:Y:S01]  /*52d0*/  FSETP.NEU.FTZ.AND P1, PT, R134, -INF , PT ;  /* 0xff8000008600780b */ /* 0x000fe20003f3d000 */
[----:B---3--:R-:W-:Y:S01]  /*52e0*/  FFMA.FTZ R4, R102, UR15, -R6 ;  /* 0x0000000f66047c23 */ /* 0x008fe20008010806 */
[----:B------:R-:W-:Y:S02]  /*52f0*/  FSEL R120, R75, -INF , !P5 ;  /* 0xff8000004b787808 */ /* 0x000fe40006800000 */
[-C--:B------:R-:W-:Y:S01]  /*5300*/  ISETP.GE.AND P6, PT, R22, R15.reuse, PT ;  /* 0x0000000f1600720c */ /* 0x080fe20003fc6270 */
[----:B--2---:R2:W-:Y:S01]  /*5310*/  MUFU.EX2 R136, R4 ;  /* 0x0000000400887308 */ /* 0x0045e20000000800 */
[----:B------:R-:W-:Y:S02]  /*5320*/  ISETP.GE.AND P4, PT, R9, R15, PT ;  /* 0x0000000f0900720c */ /* 0x000fe40003f86270 */
[----:B------:R-:W-:Y:S01]  /*5330*/  FSEL R122, R63, -INF , !P6 ;  /* 0xff8000003f7a7808 */ /* 0x000fe20007000000 */
[----:B----4-:R-:W-:Y:S01]  /*5340*/  FMUL.FTZ R5, R134, UR15 ;  /* 0x0000000f86057c20 */ /* 0x010fe20008410000 */
[----:B-1----:R-:W-:-:S02]  /*5350*/  FMNMX.FTZ R132, R132, R7, !PT ;  /* 0x0000000784847209 */ /* 0x002fc40007810000 */
[-C--:B------:R-:W-:Y:S02]  /*5360*/  ISETP.GE.AND P3, PT, R10, R15.reuse, PT ;  /* 0x0000000f0a00720c */ /* 0x080fe40003f66270 */
[----:B------:R-:W-:Y:S01]  /*5370*/  FSEL R5, R5, RZ, P1 ;  /* 0x000000ff05057208 */ /* 0x000fe20000800000 */
[----:B------:R-:W1:Y:S01]  /*5380*/  SHFL.BFLY PT, R7, R132, 0x1, 0x1f ;  /* 0x0c201f0084077f89 */ /* 0x000e6200000e0000 */
[----:B------:R-:W-:Y:S02]  /*5390*/  FSEL R199, R58, -INF , !P4 ;  /* 0xff8000003ac77808 */ /* 0x000fe40006000000 */
[-C--:B------:R-:W-:Y:S02]  /*53a0*/  ISETP.GE.AND P2, PT, R11, R15.reuse, PT ;  /* 0x0000000f0b00720c */ /* 0x080fe40003f46270 */
[----:B------:R-:W-:Y:S02]  /*53b0*/  FSEL R200, R59, -INF , !P3 ;  /* 0xff8000003bc87808 */ /* 0x000fe40005800000 */
[----:B--2---:R-:W-:Y:S01]  /*53c0*/  FMNMX.FTZ R4, R109, R0, !PT ;  /* 0x000000006d047209 */ /* 0x004fe20007810000 */
[----:B------:R-:W-:Y:S01]  /*53d0*/  FFMA.FTZ R0, R64, UR15, -R6 ;  /* 0x0000000f40007c23 */ /* 0x000fe20008010806 */
[----:B------:R-:W-:-:S02]  /*53e0*/  ISETP.GE.AND P5, PT, R16, R15, PT ;  /* 0x0000000f1000720c */ /* 0x000fc40003fa6270 */
[----:B------:R-:W-:Y:S01]  /*53f0*/  FMNMX.FTZ R4, R108, R4, !PT ;  /* 0x000000046c047209 */ /* 0x000fe20007810000 */
[----:B------:R2:W-:Y:S01]  /*5400*/  MUFU.EX2 R14, R0 ;  /* 0x00000000000e7308 */ /* 0x0005e20000000800 */
[----:B------:R-:W-:Y:S02]  /*5410*/  FSEL R198, R54, -INF , !P2 ;  /* 0xff80000036c67808 */ /* 0x000fe40005000000 */
[----:B------:R-:W-:Y:S02]  /*5420*/  FMNMX.FTZ R4, R121, R4, !PT ;  /* 0x0000000479047209 */ /* 0x000fe40007810000 */
[----:B------:R-:W-:Y:S02]  /*5430*/  ISETP.GE.AND P6, PT, R17, R15, PT ;  /* 0x0000000f1100720c */ /* 0x000fe40003fc6270 */
[----:B------:R-:W-:Y:S02]  /*5440*/  FMNMX.FTZ R4, R120, R4, !PT ;  /* 0x0000000478047209 */ /* 0x000fe40007810000 */
[----:B------:R-:W-:-:S02]  /*5450*/  FSEL R197, R55, -INF , !P5 ;  /* 0xff80000037c57808 */ /* 0x000fc40006800000 */
[----:B------:R-:W-:Y:S02]  /*5460*/  FMNMX.FTZ R4, R123, R4, !PT ;  /* 0x000000047b047209 */ /* 0x000fe40007810000 */
[-C--:B------:R-:W-:Y:S02]  /*5470*/  ISETP.GE.AND P1, PT, R18, R15.reuse, PT ;  /* 0x0000000f1200720c */ /* 0x080fe40003f26270 */
[----:B------:R-:W-:Y:S01]  /*5480*/  FMNMX.FTZ R4, R122, R4, !PT ;  /* 0x000000047a047209 */ /* 0x000fe20007810000 */
[----:B--2---:R-:W-:Y:S01]  /*5490*/  FFMA.FTZ R0, R68, UR15, -R5 ;  /* 0x0000000f44007c23 */ /* 0x004fe20008010805 */
[----:B------:R-:W-:Y:S02]  /*54a0*/  FSEL R196, R46, -INF , !P6 ;  /* 0xff8000002ec47808 */ /* 0x000fe40007000000 */
[----:B------:R-:W-:Y:S01]  /*54b0*/  ISETP.GE.AND P4, PT, R19, R15, PT ;  /* 0x0000000f1300720c */ /* 0x000fe20003f86270 */
[----:B------:R2:W-:Y:S01]  /*54c0*/  MUFU.EX2 R232, R0 ;  /* 0x0000000000e87308 */ /* 0x0005e20000000800 */
[----:B------:R-:W-:-:S02]  /*54d0*/  FSEL R195, R47, -INF , !P1 ;  /* 0xff8000002fc37808 */ /* 0x000fc40004800000 */
[-C--:B------:R-:W-:Y:S02]  /*54e0*/  ISETP.GE.AND P3, PT, R23, R15.reuse, PT ;  /* 0x0000000f1700720c */ /* 0x080fe40003f66270 */
[----:B------:R-:W-:Y:S02]  /*54f0*/  FSEL R194, R38, -INF , !P4 ;  /* 0xff80000026c27808 */ /* 0x000fe40006000000 */
[----:B------:R-:W-:Y:S02]  /*5500*/  ISETP.GE.AND P2, PT, R24, R15, PT ;  /* 0x0000000f1800720c */ /* 0x000fe40003f46270 */
[----:B-1----:R-:W-:Y:S01]  /*5510*/  FMNMX.FTZ R132, R132, R7, !PT ;  /* 0x0000000784847209 */ /* 0x002fe20007810000 */
[--C-:B------:R-:W-:Y:S01]  /*5520*/  FFMA.FTZ R7, R65, UR15, -R5.reuse ;  /* 0x0000000f41077c23 */ /* 0x100fe20008010805 */
[----:B------:R-:W-:Y:S02]  /*5530*/  FSEL R193, R39, -INF , !P3 ;  /* 0xff80000027c17808 */ /* 0x000fe40005800000 */
[----:B------:R-:W-:Y:S01]  /*5540*/  ISETP.GE.AND P5, PT, R26, R15, PT ;  /* 0x0000000f1a00720c */ /* 0x000fe20003fa6270 */
[----:B------:R-:W-:Y:S01]  /*5550*/  MUFU.EX2 R223, R7 ;  /* 0x0000000700df7308 */ /* 0x000fe20000000800 */
[----:B------:R-:W-:Y:S01]  /*5560*/  FSEL R192, R34, -INF , !P2 ;  /* 0xff80000022c07808 */ /* 0x000fe20005000000 */
[----:B------:R-:W-:Y:S01]  /*5570*/  STL [R1+0xec], R132 ;  /* 0x0000ec8401007387 */ /* 0x000fe20000100800 */
[----:B--2---:R-:W-:Y:S01]  /*5580*/  FFMA.FTZ R0, R69, UR15, -R5 ;  /* 0x0000000f45007c23 */ /* 0x004fe20008010805 */
[----:B------:R-:W-:-:S02]  /*5590*/  FSETP.NEU.FTZ.AND P2, PT, R132, -INF , PT ;  /* 0xff8000008400780b */ /* 0x000fc40003f5d000 */
[-C--:B------:R-:W-:Y:S02]  /*55a0*/  ISETP.GE.AND P6, PT, R25, R15.reuse, PT ;  /* 0x0000000f1900720c */ /* 0x080fe40003fc6270 */
[----:B------:R1:W-:Y:S01]  /*55b0*/  MUFU.EX2 R217, R0 ;  /* 0x0000000000d97308 */ /* 0x0003e20000000800 */
[----:B------:R-:W-:Y:S02]  /*55c0*/  FSEL R182, R35, -INF , !P5 ;  /* 0xff80000023b67808 */ /* 0x000fe40006800000 */
[----:B------:R-:W-:Y:S02]  /*55d0*/  ISETP.GE.AND P1, PT, R27, R15, PT ;  /* 0x0000000f1b00720c */ /* 0x000fe40003f26270 */
[----:B------:R-:W-:Y:S02]  /*55e0*/  FSEL R181, R30, -INF , !P6 ;  /* 0xff8000001eb57808 */ /* 0x000fe40007000000 */
[----:B-1----:R-:W-:Y:S01]  /*55f0*/  FMNMX.FTZ R0, R199, R4, !PT ;  /* 0x00000004c7007209 */ /* 0x002fe20007810000 */
[----:B------:R-:W-:-:S03]  /*5600*/  FFMA.FTZ R4, R103, UR15, -R5 ;  /* 0x0000000f67047c23 */ /* 0x000fc60008010805 */
[----:B------:R-:W-:Y:S01]  /*5610*/  FMNMX.FTZ R0, R200, R0, !PT ;  /* 0x00000000c8007209 */ /* 0x000fe20007810000 */
[----:B------:R1:W-:Y:S03]  /*5620*/  MUFU.EX2 R187, R4 ;  /* 0x0000000400bb7308 */ /* 0x0003e60000000800 */
[----:B------:R-:W-:-:S04]  /*5630*/  FMNMX.FTZ R0, R198, R0, !PT ;  /* 0x00000000c6007209 */ /* 0x000fc80007810000 */
[----:B------:R-:W-:Y:S01]  /*5640*/  FMNMX.FTZ R0, R197, R0, !PT ;  /* 0x00000000c5007209 */ /* 0x000fe20007810000 */
[----:B-1----:R-:W-:-:S04]  /*5650*/  FFMA.FTZ R4, R70, UR15, -R5 ;  /* 0x0000000f46047c23 */ /* 0x002fc80008010805 */
[----:B------:R1:W-:Y:S02]  /*5660*/  MUFU.EX2 R40, R4 ;  /* 0x0000000400287308 */ /* 0x0003e40000000800 */
[----:B-1----:R-:W-:Y:S01]  /*5670*/  FMNMX.FTZ R4, R196, R0, !PT ;  /* 0x00000000c4047209 */ /* 0x002fe20007810000 */
[----:B------:R-:W-:-:S03]  /*5680*/  FFMA.FTZ R0, R66, UR15, -R5 ;  /* 0x0000000f42007c23 */ /* 0x000fc60008010805 */
[----:B------:R-:W-:Y:S02]  /*5690*/  FMNMX.FTZ R4, R195, R4, !PT ;  /* 0x00000004c3047209 */ /* 0x000fe40007810000 */
[----:B------:R1:W2:Y:S02]  /*56a0*/  MUFU.EX2 R41, R0 ;  /* 0x0000000000297308 */ /* 0x0002a40000000800 */
[----:B-1----:R-:W-:Y:S01]  /*56b0*/  FMNMX.FTZ R0, R194, R4, !PT ;  /* 0x00000004c2007209 */ /* 0x002fe20007810000 */
[----:B------:R-:W-:-:S03]  /*56c0*/  FMUL.FTZ R4, R132, UR15 ;  /* 0x0000000f84047c20 */ /* 0x000fc60008410000 */
[----:B------:R-:W-:Y:S02]  /*56d0*/  FMNMX.FTZ R0, R193, R0, !PT ;  /* 0x00000000c1007209 */ /* 0x000fe40007810000 */
[----:B------:R-:W-:Y:S02]  /*56e0*/  FSEL R4, R4, RZ, P2 ;  /* 0x000000ff04047208 */ /* 0x000fe40001000000 */
[----:B------:R-:W-:Y:S02]  /*56f0*/  FMNMX.FTZ R7, R192, R0, !PT ;  /* 0x00000000c0077209 */ /* 0x000fe40007810000 */
[----:B------:R-:W-:Y:S01]  /*5700*/  IADD3 R0, R42, R43, RZ ;  /* 0x0000002b2a007210 */ /* 0x000fe20007ffe0ff */
[----:B------:R-:W-:Y:S01]  /*5710*/  FFMA.FTZ R8, R116, UR15, -R4 ;  /* 0x0000000f74087c23 */ /* 0x000fe20008010804 */
[----:B------:R-:W-:Y:S02]  /*5720*/  FMNMX.FTZ R7, R182, R7, !PT ;  /* 0x00000007b6077209 */ /* 0x000fe40007810000 */
[----:B------:R-:W-:Y:S01]  /*5730*/  LEA R224, R0, UR4, 0x1 ;  /* 0x0000000400e07c11 */ /* 0x000fe2000f8e08ff */
[----:B------:R1:W-:Y:S01]  /*5740*/  MUFU.EX2 R15, R8 ;  /* 0x00000008000f7308 */ /* 0x0003e20000000800 */
[----:B------:R-:W-:-:S02]  /*5750*/  FSEL R116, R31, -INF , !P1 ;  /* 0xff8000001f747808 */ /* 0x000fc40004800000 */
[----:B------:R-:W-:Y:S01]  /*5760*/  FMNMX.FTZ R0, R181, R7, !PT ;  /* 0x00000007b5007209 */ /* 0x000fe20007810000 */
[----:B------:R-:W-:Y:S01]  /*5770*/  FFMA.FTZ R7, R71, UR15, -R4 ;  /* 0x0000000f47077c23 */ /* 0x000fe20008010804 */
[----:B------:R-:W-:Y:S02]  /*5780*/  IMAD R225, R3, 0x2, R224 ;  /* 0x0000000203e17824 */ /* 0x000fe400078e02e0 */
[----:B------:R-:W-:Y:S01]  /*5790*/  FFMA.FTZ R3, R131, UR15, -R4 ;  /* 0x0000000f83037c23 */ /* 0x000fe20008010804 */
[----:B------:R-:W-:Y:S01]  /*57a0*/  FMNMX.FTZ R0, R116, R0, !PT ;  /* 0x0000000074007209 */ /* 0x000fe20007810000 */
[----:B------:R3:W4:Y:S01]  /*57b0*/  MUFU.EX2 R134, R7 ;  /* 0x0000000700867308 */ /* 0x0007220000000800 */
[C---:B------:R-:W-:Y:S01]  /*57c0*/  IMAD R227, R2.reuse, 0x2, R224 ;  /* 0x0000000202e37824 */ /* 0x040fe200078e02e0 */
[----:B------:R-:W-:Y:S01]  /*57d0*/  LEA R226, R2, R225, 0x1 ;  /* 0x000000e102e27211 */ /* 0x000fe200078e08ff */
[----:B------:R-:W-:Y:S01]  /*57e0*/  FFMA.FTZ R2, R117, UR15, -R5 ;  /* 0x0000000f75027c23 */ /* 0x000fe20008010805 */
[----:B------:R-:W-:Y:S01]  /*57f0*/  LDSM.16.MT88.4 R24, [R224+0x8000] ;  /* 0x00800000e018783b */ /* 0x000fe20000004200 */
[----:B--2---:R-:W-:-:S03]  /*5800*/  IMAD.MOV.U32 R117, RZ, RZ, R41 ;  /* 0x000000ffff757224 */ /* 0x004fc600078e0029 */
[----:B------:R2:W-:Y:S01]  /*5810*/  MUFU.EX2 R13, R3 ;  /* 0x00000003000d7308 */ /* 0x0005e20000000800 */
[----:B------:R-:W-:Y:S01]  /*5820*/  LDSM.16.MT88.4 R20, [R227+0x8000] ;  /* 0x00800000e314783b */ /* 0x000fe20000004200 */
[----:B-1----:R-:W-:-:S03]  /*5830*/  F2FP.F16.F32.PACK_AB R8, R217, R232 ;  /* 0x000000e8d908723e */ /* 0x002fc600000000ff */
[----:B------:R-:W-:Y:S03]  /*5840*/  LDSM.16.MT88.4 R48, [R225+0x8000] ;  /* 0x00800000e130783b */ /* 0x000fe60000004200 */
[----:B------:R1:W-:Y:S01]  /*5850*/  MUFU.EX2 R233, R2 ;  /* 0x0000000200e97308 */ /* 0x0003e20000000800 */
[----:B---3--:R-:W3:Y:S01]  /*5860*/  SHFL.BFLY PT, R7, R0, 0x2, 0x1f ;  /* 0x0c401f0000077f89 */ /* 0x008ee200000e0000 */
[----:B----4-:R-:W-:-:S03]  /*5870*/  F2FP.F16.F32.PACK_AB R9, R134, R15 ;  /* 0x0000000f8609723e */ /* 0x010fc600000000ff */
[----:B------:R-:W-:Y:S01]  /*5880*/  LDSM.16.MT88.4 R52, [R226+0x8000] ;  /* 0x00800000e234783b */ /* 0x000fe20000004200 */
[----:B--2---:R-:W-:-:S03]  /*5890*/  FFMA.FTZ R3, R129, UR15, -R4 ;  /* 0x0000000f81037c23 */ /* 0x004fc60008010804 */
[----:B------:R-:W-:Y:S01]  /*58a0*/  LDSM.16.MT88.4 R76, [R226+0x8800] ;  /* 0x00880000e24c783b */ /* 0x000fe20000004200 */
[----:B------:R2:W4:Y:S03]  /*58b0*/  MUFU.EX2 R212, R3 ;  /* 0x0000000300d47308 */ /* 0x0005260000000800 */
[----:B------:R-:W-:Y:S01]  /*58c0*/  LDSM.16.MT88.4 R60, [R227+0x8800] ;  /* 0x00880000e33c783b */ /* 0x000fe20000004200 */
[----:B-1----:R-:W-:-:S03]  /*58d0*/  FFMA.FTZ R2, R67, UR15, -R5 ;  /* 0x0000000f43027c23 */ /* 0x002fc60008010805 */
[----:B------:R-:W-:Y:S01]  /*58e0*/  LDSM.16.MT88.4 R68, [R224+0x8800] ;  /* 0x00880000e044783b */ /* 0x000fe20000004200 */
[----:B------:R1:W1:Y:S03]  /*58f0*/  MUFU.EX2 R229, R2 ;  /* 0x0000000200e57308 */ /* 0x0002660000000800 */
[----:B------:R-:W-:Y:S01]  /*5900*/  LDSM.16.MT88.4 R64, [R225+0x8800] ;  /* 0x00880000e140783b */ /* 0x000fe20000004200 */
[----:B---3--:R-:W-:Y:S01]  /*5910*/  FMNMX.FTZ R0, R0, R7, !PT ;  /* 0x0000000700007209 */ /* 0x008fe20007810000 */
[----:B------:R-:W-:-:S04]  /*5920*/  IMAD.MOV.U32 R7, RZ, RZ, R40 ;  /* 0x000000ffff077224 */ /* 0x000fc800078e0028 */
[----:B--2---:R-:W2:Y:S01]  /*5930*/  SHFL.BFLY PT, R3, R0, 0x1, 0x1f ;  /* 0x0c201f0000037f89 */ /* 0x004ea200000e0000 */
[----:B------:R-:W-:Y:S02]  /*5940*/  F2FP.F16.F32.PACK_AB R10, R7, R187 ;  /* 0x000000bb070a723e */ /* 0x000fe400000000ff */
[----:B----4-:R-:W-:Y:S01]  /*5950*/  F2FP.F16.F32.PACK_AB R11, R212, R13 ;  /* 0x0000000dd40b723e */ /* 0x010fe200000000ff */
[----:B-1----:R-:W-:Y:S01]  /*5960*/  FFMA.FTZ R2, R128, UR15, -R4 ;  /* 0x0000000f80027c23 */ /* 0x002fe20008010804 */
[----:B------:R-:W-:-:S05]  /*5970*/  F2FP.F16.F32.PACK_AB R18, R229, R233 ;  /* 0x000000e9e512723e */ /* 0x000fca00000000ff */
[C---:B------:R-:W-:Y:S01]  /*5980*/  HMMA.16816.F32 R56, R8.reuse, R24, RZ ;  /* 0x000000180838723c */ /* 0x040fe200000018ff */
[----:B------:R1:W-:Y:S05]  /*5990*/  MUFU.EX2 R213, R2 ;  /* 0x0000000200d57308 */ /* 0x0003ea0000000800 */
[C---:B------:R-:W-:Y:S06]  /*59a0*/  HMMA.16816.F32 R44, R8.reuse, R20, RZ ;  /* 0x00000014082c723c */ /* 0x040fec00000018ff */
[----:B------:R-:W-:Y:S01]  /*59b0*/  HMMA.16816.F32 R40, R8, R48, RZ ;  /* 0x000000300828723c */ /* 0x000fe200000018ff */
[----:B--2---:R-:W-:Y:S01]  /*59c0*/  FMNMX.FTZ R135, R0, R3, !PT ;  /* 0x0000000300877209 */ /* 0x004fe20007810000 */
[----:B------:R-:W-:-:S03]  /*59d0*/  FFMA.FTZ R0, R138, UR15, -R6 ;  /* 0x0000000f8a007c23 */ /* 0x000fc60008010806 */
[C---:B------:R-:W-:Y:S01]  /*59e0*/  FSETP.NEU.FTZ.AND P1, PT, R135.reuse, -INF , PT ;  /* 0xff8000008700780b */ /* 0x040fe20003f3d000 */
[--C-:B-1----:R-:W-:Y:S01]  /*59f0*/  FFMA.FTZ R2, R118, UR15, -R4.reuse ;  /* 0x0000000f76027c23 */ /* 0x102fe20008010804 */
[----:B------:R-:W-:Y:S01]  /*5a00*/  FMUL.FTZ R3, R135, UR15 ;  /* 0x0000000f87037c20 */ /* 0x000fe20008410000 */
[----:B------:R1:W-:Y:S01]  /*5a10*/  MUFU.EX2 R214, R0 ;  /* 0x0000000000d67308 */ /* 0x0003e20000000800 */
[C---:B------:R-:W-:Y:S06]  /*5a20*/  HMMA.16816.F32 R36, R8.reuse, R52, RZ ;  /* 0x000000340824723c */ /* 0x040fec00000018ff */
[C---:B------:R-:W-:Y:S01]  /*5a30*/  HMMA.16816.F32 R72, R8.reuse, R26, RZ ;  /* 0x0000001a0848723c */ /* 0x040fe200000018ff */
[----:B------:R2:W3:Y:S05]  /*5a40*/  MUFU.EX2 R12, R2 ;  /* 0x00000002000c7308 */ /* 0x0004ea0000000800 */
[----:B------:R-:W-:Y:S01]  /*5a50*/  HMMA.16816.F32 R28, R8, R22, RZ ;  /* 0x00000016081c723c */ /* 0x000fe200000018ff */
[----:B-1----:R-:W-:Y:S01]  /*5a60*/  FSEL R0, R3, RZ, P1 ;  /* 0x000000ff03007208 */ /* 0x002fe20000800000 */
[----:B------:R-:W-:-:S04]  /*5a70*/  FFMA.FTZ R3, R167, UR15, -R4 ;  /* 0x0000000fa7037c23 */ /* 0x000fc80008010804 */
[----:B------:R-:W-:Y:S01]  /*5a80*/  HMMA.16816.F32 R32, R8, R50, RZ ;  /* 0x000000320820723c */ /* 0x000fe200000018ff */
[----:B--2---:R-:W-:Y:S01]  /*5a90*/  FFMA.FTZ R2, R119, UR15, -R4 ;  /* 0x0000000f77027c23 */ /* 0x004fe20008010804 */
[----:B---3--:R-:W-:-:S04]  /*5aa0*/  IMAD.MOV.U32 R138, RZ, RZ, R12 ;  /* 0x000000ffff8a7224 */ /* 0x008fc800078e000c */
[----:B------:R-:W-:Y:S01]  /*5ab0*/  HMMA.16816.F32 R8, R8, R54, RZ ;  /* 0x000000360808723c */ /* 0x000fe200000018ff */
[----:B------:R1:W2:Y:S01]  /*5ac0*/  MUFU.EX2 R16, R2 ;  /* 0x0000000200107308 */ /* 0x0002a20000000800 */
[----:B------:R-:W-:Y:S01]  /*5ad0*/  F2FP.F16.F32.PACK_AB R17, R138, R213 ;  /* 0x000000d58a11723e */ /* 0x000fe200000000ff */
[----:B-1----:R-:W-:Y:S01]  /*5ae0*/  FFMA.FTZ R2, R130, UR15, -R4 ;  /* 0x0000000f82027c23 */ /* 0x002fe20008010804 */
[----:B--2---:R-:W-:Y:S02]  /*5af0*/  MOV R130, R16 ;  /* 0x0000001000827202 */ /* 0x004fe40000000f00 */
[----:B------:R-:W-:-:S03]  /*5b00*/  F2FP.F16.F32.PACK_AB R16, R223, R117 ;  /* 0x00000075df10723e */ /* 0x000fc600000000ff */
[----:B------:R1:W2:Y:S02]  /*5b10*/  MUFU.EX2 R132, R2 ;  /* 0x0000000200847308 */ /* 0x0002a40000000800 */
[----:B-1----:R-:W-:Y:S01]  /*5b20*/  FFMA.FTZ R2, R137, UR15, -R6 ;  /* 0x0000000f89027c23 */ /* 0x002fe20008010806 */
[----:B--2---:R-:W-:Y:S01]  /*5b30*/  F2FP.F16.F32.PACK_AB R19, R132, R130 ;  /* 0x000000828413723e */ /* 0x004fe200000000ff */
[----:B------:R-:W-:-:S04]  /*5b40*/  IMAD.MOV.U32 R137, RZ, RZ, R80 ;  /* 0x000000ffff897224 */ /* 0x000fc800078e0050 */
[----:B------:R1:W-:Y:S07]  /*5b50*/  MUFU.EX2 R215, R2 ;  /* 0x0000000200d77308 */ /* 0x0003ee0000000800 */
[C---:B------:R-:W-:Y:S06]  /*5b60*/  HMMA.16816.F32 R96, R16.reuse, R78, R8 ;  /* 0x0000004e1060723c */ /* 0x040fec0000001808 */
[----:B------:R-:W-:Y:S01]  /*5b70*/  HMMA.16816.F32 R88, R16, R64, R40 ;  /* 0x000000401058723c */ /* 0x000fe20000001828 */
[----:B------:R-:W-:-:S02]  /*5b80*/  F2FP.F16.F32.PACK_AB R8, R137, R219 ;  /* 0x000000db8908723e */ /* 0x000fc400000000ff */
[----:B------:R-:W-:-:S03]  /*5b90*/  F2FP.F16.F32.PACK_AB R10, R14, R136 ;  /* 0x000000880e0a723e */ /* 0x000fc600000000ff */
[----:B------:R-:W-:Y:S01]  /*5ba0*/  HMMA.16816.F32 R112, R16, R76, R36 ;  /* 0x0000004c1070723c */ /* 0x000fe20000001824 */
[----:B-1----:R-:W-:-:S04]  /*5bb0*/  FFMA.FTZ R2, R133, UR15, -R6 ;  /* 0x0000000f85027c23 */ /* 0x002fc80008010806 */
[----:B------:R1:W-:Y:S01]  /*5bc0*/  MUFU.EX2 R234, R2 ;  /* 0x0000000200ea7308 */ /* 0x0003e20000000800 */
[C---:B------:R-:W-:Y:S06]  /*5bd0*/  HMMA.16816.F32 R84, R16.reuse, R62, R28 ;  /* 0x0000003e1054723c */ /* 0x040fec000000181c */
[C---:B------:R-:W-:Y:S06]  /*5be0*/  HMMA.16816.F32 R104, R16.reuse, R66, R32 ;  /* 0x000000421068723c */ /* 0x040fec0000001820 */
[----:B------:R-:W-:Y:S01]  /*5bf0*/  HMMA.16816.F32 R100, R16, R68, R56 ;  /* 0x000000441064723c */ /* 0x000fe20000001838 */
[----:B-1----:R-:W-:-:S05]  /*5c00*/  FFMA.FTZ R2, R176, UR15, -R0 ;  /* 0x0000000fb0027c23 */ /* 0x002fca0008010800 */
[C---:B------:R-:W-:Y:S01]  /*5c10*/  HMMA.16816.F32 R80, R16.reuse, R60, R44 ;  /* 0x0000003c1050723c */ /* 0x040fe2000000182c */
[----:B------:R1:W-:Y:S05]  /*5c20*/  MUFU.EX2 R129, R2 ;  /* 0x0000000200817308 */ /* 0x0003ea0000000800 */
[----:B------:R-:W-:Y:S01]  /*5c30*/  HMMA.16816.F32 R92, R16, R70, R72 ;  /* 0x00000046105c723c */ /* 0x000fe20000001848 */
[----:B-1----:R-:W-:-:S04]  /*5c40*/  FFMA.FTZ R2, R178, UR15, -R0 ;  /* 0x0000000fb2027c23 */ /* 0x002fc80008010800 */
[----:B------:R1:W2:Y:S02]  /*5c50*/  MUFU.EX2 R128, R2 ;  /* 0x0000000200807308 */ /* 0x0002a40000000800 */
[----:B-1----:R-:W-:Y:S01]  /*5c60*/  FFMA.FTZ R2, R177, UR15, -R0 ;  /* 0x0000000fb1027c23 */ /* 0x002fe20008010800 */
[----:B--2---:R-:W-:-:S05]  /*5c70*/  F2FP.F16.F32.PACK_AB R9, R128, R129 ;  /* 0x000000818009723e */ /* 0x004fca00000000ff */
        /* <DEDUP_REMOVED lines=10> */
[----:B-1----:R-:W-:-:S04]  /*5d20*/  FFMA.FTZ R2, R145, UR15, -R0 ;  /* 0x0000000f91027c23 */ /* 0x002fc80008010800 */
[----:B------:R1:W-:Y:S01]  /*5d30*/  MUFU.EX2 R145, R2 ;  /* 0x0000000200917308 */ /* 0x0003e20000000800 */
[C---:B------:R-:W-:Y:S06]  /*5d40*/  HMMA.16816.F32 R28, R8.reuse, R22, RZ ;  /* 0x00000016081c723c */ /* 0x040fec00000018ff */
[C---:B------:R-:W-:Y:S06]  /*5d50*/  HMMA.16816.F32 R24, R8.reuse, R48, RZ ;  /* 0x000000300818723c */ /* 0x040fec00000018ff */
[----:B------:R-:W-:Y:S01]  /*5d60*/  HMMA.16816.F32 R16, R8, R52, RZ ;  /* 0x000000340810723c */ /* 0x000fe200000018ff */
[----:B-1----:R-:W-:-:S05]  /*5d70*/  FFMA.FTZ R2, R143, UR15, -R0 ;  /* 0x0000000f8f027c23 */ /* 0x002fca0008010800 */
[C---:B------:R-:W-:Y:S01]  /*5d80*/  HMMA.16816.F32 R20, R8.reuse, R50, RZ ;  /* 0x000000320814723c */ /* 0x040fe200000018ff */
[----:B------:R1:W3:Y:S05]  /*5d90*/  MUFU.EX2 R178, R2 ;  /* 0x0000000200b27308 */ /* 0x0002ea0000000800 */
[----:B------:R-:W-:Y:S07]  /*5da0*/  HMMA.16816.F32 R44, R8, R54, RZ ;  /* 0x00000036082c723c */ /* 0x000fee00000018ff */
[----:B------:R-:W-:-:S02]  /*5db0*/  F2FP.F16.F32.PACK_AB R8, R214, R215 ;  /* 0x000000d7d608723e */ /* 0x000fc400000000ff */
[----:B--2---:R-:W-:Y:S01]  /*5dc0*/  F2FP.F16.F32.PACK_AB R10, R231, R234 ;  /* 0x000000eae70a723e */ /* 0x004fe200000000ff */
[----:B-1----:R-:W-:Y:S01]  /*5dd0*/  FFMA.FTZ R2, R142, UR15, -R0 ;  /* 0x0000000f8e027c23 */ /* 0x002fe20008010800 */
[----:B---3--:R-:W-:-:S03]  /*5de0*/  F2FP.F16.F32.PACK_AB R9, R178, R145 ;  /* 0x00000091b209723e */ /* 0x008fc600000000ff */
[----:B------:R1:W-:Y:S02]  /*5df0*/  MUFU.EX2 R242, R2 ;  /* 0x0000000200f27308 */ /* 0x0003e40000000800 */
[----:B-1----:R-:W-:-:S06]  /*5e00*/  FFMA.FTZ R2, R141, UR15, -R0 ;  /* 0x0000000f8d027c23 */ /* 0x002fcc0008010800 */
[----:B------:R1:W2:Y:S02]  /*5e10*/  MUFU.EX2 R131, R2 ;  /* 0x0000000200837308 */ /* 0x0002a40000000800 */
[----:B-1----:R-:W-:Y:S01]  /*5e20*/  FFMA.FTZ R2, R164, UR15, -R6 ;  /* 0x0000000fa4027c23 */ /* 0x002fe20008010806 */
[----:B--2---:R-:W-:-:S05]  /*5e30*/  F2FP.F16.F32.PACK_AB R11, R131, R242 ;  /* 0x000000f2830b723e */ /* 0x004fca00000000ff */
[----:B------:R1:W-:Y:S02]  /*5e40*/  MUFU.EX2 R12, R2 ;  /* 0x00000002000c7308 */ /* 0x0003e40000000800 */
[C---:B------:R-:W-:Y:S06]  /*5e50*/  HMMA.16816.F32 R48, R8.reuse, R68, R40 ;  /* 0x000000440830723c */ /* 0x040fec0000001828 */
[C---:B------:R-:W-:Y:S06]  /*5e60*/  HMMA.16816.F32 R68, R8.reuse, R70, R36 ;  /* 0x000000460844723c */ /* 0x040fec0000001824 */
[C---:B------:R-:W-:Y:S01]  /*5e70*/  HMMA.16816.F32 R56, R8.reuse, R64, R24 ;  /* 0x000000400838723c */ /* 0x040fe20000001818 */
[--C-:B-1----:R-:W-:Y:S01]  /*5e80*/  FFMA.FTZ R2, R160, UR15, -R6.reuse ;  /* 0x0000000fa0027c23 */ /* 0x102fe20008010806 */
[----:B------:R-:W1:Y:S03]  /*5e90*/  LDSM.16.MT88.4 R24, [R224+0x9000] ;  /* 0x00900000e018783b */ /* 0x000e660000004200 */
[----:B------:R2:W-:Y:S01]  /*5ea0*/  MUFU.EX2 R185, R2 ;  /* 0x0000000200b97308 */ /* 0x0005e20000000800 */
[C---:B------:R-:W-:Y:S01]  /*5eb0*/  HMMA.16816.F32 R72, R8.reuse, R76, R16 ;  /* 0x0000004c0848723c */ /* 0x040fe20000001810 */
[----:B------:R-:W-:Y:S05]  /*5ec0*/  LDSM.16.MT88.4 R16, [R225+0x9000] ;  /* 0x00900000e110783b */ /* 0x000fea0000004200 */
[C---:B------:R-:W-:Y:S01]  /*5ed0*/  HMMA.16816.F32 R40, R8.reuse, R62, R28 ;  /* 0x0000003e0828723c */ /* 0x040fe2000000181c */
[----:B------:R-:W-:Y:S05]  /*5ee0*/  LDSM.16.MT88.4 R28, [R226+0x9000] ;  /* 0x00900000e21c783b */ /* 0x000fea0000004200 */
[----:B------:R-:W-:Y:S01]  /*5ef0*/  HMMA.16816.F32 R36, R8, R66, R20 ;  /* 0x000000420824723c */ /* 0x000fe20000001814 */
[----:B------:R-:W3:Y:S01]  /*5f00*/  LDSM.16.MT88.4 R20, [R227+0x9000] ;  /* 0x00900000e314783b */ /* 0x000ee20000004200 */
[----:B--2---:R-:W-:-:S04]  /*5f10*/  FFMA.FTZ R2, R152, UR15, -R6 ;  /* 0x0000000f98027c23 */ /* 0x004fc80008010806 */
[C---:B------:R-:W-:Y:S01]  /*5f20*/  HMMA.16816.F32 R52, R8.reuse, R60, R32 ;  /* 0x0000003c0834723c */ /* 0x040fe20000001820 */
[----:B------:R2:W-:Y:S05]  /*5f30*/  MUFU.EX2 R164, R2 ;  /* 0x0000000200a47308 */ /* 0x0005ea0000000800 */
        /* <DEDUP_REMOVED lines=10> */
[----:B------:R2:W4:Y:S02]  /*5fe0*/  MUFU.EX2 R162, R2 ;  /* 0x0000000200a27308 */ /* 0x0005240000000800 */
[----:B--2---:R-:W-:Y:S01]  /*5ff0*/  FFMA.FTZ R2, R147, UR15, -R5 ;  /* 0x0000000f93027c23 */ /* 0x004fe20008010805 */
[----:B----4-:R-:W-:-:S05]  /*6000*/  F2FP.F16.F32.PACK_AB R8, R162, R160 ;  /* 0x000000a0a208723e */ /* 0x010fca00000000ff */
[----:B------:R2:W-:Y:S02]  /*6010*/  MUFU.EX2 R118, R2 ;  /* 0x0000000200767308 */ /* 0x0005e40000000800 */
[----:B--2---:R-:W-:-:S06]  /*6020*/  FFMA.FTZ R2, R146, UR15, -R5 ;  /* 0x0000000f92027c23 */ /* 0x004fcc0008010805 */
[----:B------:R2:W4:Y:S02]  /*6030*/  MUFU.EX2 R139, R2 ;  /* 0x00000002008b7308 */ /* 0x0005240000000800 */
[----:B--2---:R-:W-:Y:S01]  /*6040*/  FFMA.FTZ R2, R163, UR15, -R4 ;  /* 0x0000000fa3027c23 */ /* 0x004fe20008010804 */
[----:B----4-:R-:W-:-:S05]  /*6050*/  MOV R163, R139 ;  /* 0x0000008b00a37202 */ /* 0x010fca0000000f00 */
[----:B------:R2:W-:Y:S02]  /*6060*/  MUFU.EX2 R146, R2 ;  /* 0x0000000200927308 */ /* 0x0005e40000000800 */
[----:B--2---:R-:W-:Y:S01]  /*6070*/  FFMA.FTZ R2, R155, UR15, -R4 ;  /* 0x0000000f9b027c23 */ /* 0x004fe20008010804 */
[----:B------:R-:W-:Y:S02]  /*6080*/  IMAD.MOV.U32 R155, RZ, RZ, R118 ;  /* 0x000000ffff9b7224 */ /* 0x000fe400078e0076 */
[----:B------:R-:W-:-:S03]  /*6090*/  IMAD.MOV.U32 R118, RZ, RZ, R220 ;  /* 0x000000ffff767224 */ /* 0x000fc600078e00dc */
[----:B------:R2:W4:Y:S01]  /*60a0*/  MUFU.EX2 R133, R2 ;  /* 0x0000000200857308 */ /* 0x0005220000000800 */
[----:B------:R-:W-:Y:S01]  /*60b0*/  F2FP.F16.F32.PACK_AB R10, R163, R155 ;  /* 0x0000009ba30a723e */ /* 0x000fe200000000ff */
[----:B--2---:R-:W-:Y:S01]  /*60c0*/  FFMA.FTZ R2, R148, UR15, -R4 ;  /* 0x0000000f94027c23 */ /* 0x004fe20008010804 */
[----:B----4-:R-:W-:-:S05]  /*60d0*/  F2FP.F16.F32.PACK_AB R9, R133, R146 ;  /* 0x000000928509723e */ /* 0x010fca00000000ff */
[----:B------:R2:W-:Y:S02]  /*60e0*/  MUFU.EX2 R139, R2 ;  /* 0x00000002008b7308 */ /* 0x0005e40000000800 */
[----:B--2---:R-:W-:-:S06]  /*60f0*/  FFMA.FTZ R2, R125, UR15, -R4 ;  /* 0x0000000f7d027c23 */ /* 0x004fcc0008010804 */
[----:B------:R2:W4:Y:S02]  /*6100*/  MUFU.EX2 R147, R2 ;  /* 0x0000000200937308 */ /* 0x0005240000000800 */
[----:B--2---:R-:W-:Y:S01]  /*6110*/  FFMA.FTZ R2, R149, UR15, -R0 ;  /* 0x0000000f95027c23 */ /* 0x004fe20008010800 */
[----:B----4-:R-:W-:-:S05]  /*6120*/  F2FP.F16.F32.PACK_AB R11, R147, R139 ;  /* 0x0000008b930b723e */ /* 0x010fca00000000ff */
[----:B------:R2:W-:Y:S02]  /*6130*/  MUFU.EX2 R154, R2 ;  /* 0x00000002009a7308 */ /* 0x0005e40000000800 */
[C---:B-1----:R-:W-:Y:S06]  /*6140*/  HMMA.16816.F32 R64, R8.reuse, R24, R100 ;  /* 0x000000180840723c */ /* 0x042fec0000001864 */
[C---:B---3--:R-:W-:Y:S06]  /*6150*/  HMMA.16816.F32 R80, R8.reuse, R20, R80 ;  /* 0x000000140850723c */ /* 0x048fec0000001850 */
[----:B------:R-:W-:Y:S01]  /*6160*/  HMMA.16816.F32 R88, R8, R16, R88 ;  /* 0x000000100858723c */ /* 0x000fe20000001858 */
[----:B--2---:R-:W-:-:S04]  /*6170*/  FFMA.FTZ R2, R126, UR15, -R0 ;  /* 0x0000000f7e027c23 */ /* 0x004fc80008010800 */
[----:B------:R1:W2:Y:S01]  /*6180*/  MUFU.EX2 R211, R2 ;  /* 0x0000000200d37308 */ /* 0x0002a20000000800 */
[C---:B------:R-:W-:Y:S06]  /*6190*/  HMMA.16816.F32 R112, R8.reuse, R28, R112 ;  /* 0x0000001c0870723c */ /* 0x040fec0000001870 */
        /* <DEDUP_REMOVED lines=9> */
[--C-:B-1----:R-:W-:Y:S01]  /*6230*/  FFMA.FTZ R2, R169, UR15, -R6.reuse ;  /* 0x0000000fa9027c23 */ /* 0x102fe20008010806 */
[----:B--2---:R-:W-:Y:S02]  /*6240*/  F2FP.F16.F32.PACK_AB R11, R211, R154 ;  /* 0x0000009ad30b723e */ /* 0x004fe400000000ff */
[----:B------:R-:W-:Y:S01]  /*6250*/  MOV R169, R211 ;  /* 0x000000d300a97202 */ /* 0x000fe20000000f00 */
[----:B------:R1:W-:Y:S04]  /*6260*/  MUFU.EX2 R144, R2 ;  /* 0x0000000200907308 */ /* 0x0003e80000000800 */
[C---:B------:R-:W-:Y:S06]  /*6270*/  HMMA.16816.F32 R92, R8.reuse, R24, R48 ;  /* 0x00000018085c723c */ /* 0x040fec0000001830 */
[C---:B------:R-:W-:Y:S06]  /*6280*/  HMMA.16816.F32 R48, R8.reuse, R22, R40 ;  /* 0x000000160830723c */ /* 0x040fec0000001828 */
[C---:B------:R-:W-:Y:S01]  /*6290*/  HMMA.16816.F32 R60, R8.reuse, R26, R68 ;  /* 0x0000001a083c723c */ /* 0x040fe20000001844 */
[--C-:B-1----:R-:W-:Y:S01]  /*62a0*/  FFMA.FTZ R2, R111, UR15, -R6.reuse ;  /* 0x0000000f6f027c23 */ /* 0x102fe20008010806 */
[----:B------:R-:W1:Y:S03]  /*62b0*/  LDSM.16.MT88.4 R24, [R224+0x9800] ;  /* 0x00980000e018783b */ /* 0x000e660000004200 */
[----:B------:R2:W-:Y:S01]  /*62c0*/  MUFU.EX2 R141, R2 ;  /* 0x00000002008d7308 */ /* 0x0005e20000000800 */
[C---:B------:R-:W-:Y:S06]  /*62d0*/  HMMA.16816.F32 R40, R8.reuse, R18, R36 ;  /* 0x000000120828723c */ /* 0x040fec0000001824 */
[C---:B------:R-:W-:Y:S01]  /*62e0*/  HMMA.16816.F32 R52, R8.reuse, R20, R52 ;  /* 0x000000140834723c */ /* 0x040fe20000001834 */
[----:B------:R-:W3:Y:S05]  /*62f0*/  LDSM.16.MT88.4 R20, [R227+0x9800] ;  /* 0x00980000e314783b */ /* 0x000eea0000004200 */
[----:B------:R-:W-:Y:S01]  /*6300*/  HMMA.16816.F32 R44, R8, R16, R56 ;  /* 0x00000010082c723c */ /* 0x000fe20000001838 */
[----:B------:R-:W4:Y:S01]  /*6310*/  LDSM.16.MT88.4 R16, [R225+0x9800] ;  /* 0x00980000e110783b */ /* 0x000f220000004200 */
[----:B--2---:R-:W-:-:S04]  /*6320*/  FFMA.FTZ R2, R110, UR15, -R6 ;  /* 0x0000000f6e027c23 */ /* 0x004fc80008010806 */
[C---:B------:R-:W-:Y:S01]  /*6330*/  HMMA.16816.F32 R36, R8.reuse, R28, R72 ;  /* 0x0000001c0824723c */ /* 0x040fe20000001848 */
[----:B------:R2:W-:Y:S05]  /*6340*/  MUFU.EX2 R220, R2 ;  /* 0x0000000200dc7308 */ /* 0x0005ea0000000800 */
[----:B------:R-:W-:Y:S01]  /*6350*/  HMMA.16816.F32 R32, R8, R30, R32 ;  /* 0x0000001e0820723c */ /* 0x000fe20000001820 */
[----:B------:R-:W4:Y:S01]  /*6360*/  LDSM.16.MT88.4 R28, [R226+0x9800] ;  /* 0x00980000e21c783b */ /* 0x000f220000004200 */
[----:B--2---:R-:W-:Y:S01]  /*6370*/  FFMA.FTZ R2, R170, UR15, -R0 ;  /* 0x0000000faa027c23 */ /* 0x004fe20008010800 */
[----:B------:R-:W-:-:S03]  /*6380*/  IMAD.MOV.U32 R170, RZ, RZ, R217 ;  /* 0x000000ffffaa7224 */ /* 0x000fc600078e00d9 */
[----:B------:R2:W1:Y:S02]  /*6390*/  MUFU.EX2 R153, R2 ;  /* 0x0000000200997308 */ /* 0x0004640000000800 */
[----:B--2---:R-:W-:Y:S01]  /*63a0*/  FFMA.FTZ R2, R165, UR15, -R0 ;  /* 0x0000000fa5027c23 */ /* 0x004fe20008010800 */
[----:B-1----:R-:W-:-:S05]  /*63b0*/  IMAD.MOV.U32 R167, RZ, RZ, R153 ;  /* 0x000000ffffa77224 */ /* 0x002fca00078e0099 */
[----:B------:R1:W-:Y:S08]  /*63c0*/  MUFU.EX2 R153, R3 ;  /* 0x0000000300997308 */ /* 0x0003f00000000800 */
[----:B------:R2:W-:Y:S01]  /*63d0*/  MUFU.EX2 R232, R2 ;  /* 0x0000000200e87308 */ /* 0x0005e20000000800 */
[----:B-1----:R-:W-:Y:S01]  /*63e0*/  FFMA.FTZ R3, R191, UR15, -R4 ;  /* 0x0000000fbf037c23 */ /* 0x002fe20008010804 */
[----:B--2---:R-:W-:Y:S01]  /*63f0*/  FFMA.FTZ R2, R171, UR15, -R5 ;  /* 0x0000000fab027c23 */ /* 0x004fe20008010805 */
[----:B------:R-:W-:Y:S01]  /*6400*/  MOV R171, R140 ;  /* 0x0000008c00ab7202 */ /* 0x000fe20000000f00 */
[----:B------:R-:W-:-:S04]  /*6410*/  IMAD.MOV.U32 R140, RZ, RZ, R218 ;  /* 0x000000ffff8c7224 */ /* 0x000fc800078e00da */
[----:B------:R1:W-:Y:S02]  /*6420*/  MUFU.EX2 R230, R2 ;  /* 0x0000000200e67308 */ /* 0x0003e40000000800 */
[----:B-1----:R-:W-:-:S06]  /*6430*/  FFMA.FTZ R2, R166, UR15, -R5 ;  /* 0x0000000fa6027c23 */ /* 0x002fcc0008010805 */
[----:B------:R1:W2:Y:S02]  /*6440*/  MUFU.EX2 R126, R2 ;  /* 0x00000002007e7308 */ /* 0x0002a40000000800 */
[----:B-1----:R-:W-:Y:S01]  /*6450*/  FFMA.FTZ R2, R151, UR15, -R5 ;  /* 0x0000000f97027c23 */ /* 0x002fe20008010805 */
[----:B--2---:R-:W-:Y:S01]  /*6460*/  F2FP.F16.F32.PACK_AB R8, R126, R230 ;  /* 0x000000e67e08723e */ /* 0x004fe200000000ff */
[----:B------:R-:W-:-:S04]  /*6470*/  IMAD.MOV.U32 R151, RZ, RZ, R137 ;  /* 0x000000ffff977224 */ /* 0x000fc800078e0089 */
[----:B------:R1:W-:Y:S01]  /*6480*/  MUFU.EX2 R142, R2 ;  /* 0x00000002008e7308 */ /* 0x0003e20000000800 */
[----:B------:R-:W-:-:S07]  /*6490*/  IMAD.MOV.U32 R137, RZ, RZ, R228 ;  /* 0x000000ffff897224 */ /* 0x000fce00078e00e4 */
[----:B------:R2:W-:Y:S01]  /*64a0*/  MUFU.EX2 R228, R3 ;  /* 0x0000000300e47308 */ /* 0x0005e20000000800 */
[----:B-1----:R-:W-:-:S07]  /*64b0*/  FFMA.FTZ R2, R127, UR15, -R5 ;  /* 0x0000000f7f027c23 */ /* 0x002fce0008010805 */
[----:B------:R1:W3:Y:S01]  /*64c0*/  MUFU.EX2 R152, R2 ;  /* 0x0000000200987308 */ /* 0x0002e20000000800 */
[--C-:B--2---:R-:W-:Y:S01]  /*64d0*/  FFMA.FTZ R3, R175, UR15, -R4.reuse ;  /* 0x0000000faf037c23 */ /* 0x104fe20008010804 */
[----:B-1----:R-:W-:Y:S01]  /*64e0*/  FFMA.FTZ R2, R179, UR15, -R4 ;  /* 0x0000000fb3027c23 */ /* 0x002fe20008010804 */
[----:B------:R-:W-:Y:S02]  /*64f0*/  MOV R179, R219 ;  /* 0x000000db00b37202 */ /* 0x000fe40000000f00 */
[----:B---3--:R-:W-:-:S03]  /*6500*/  F2FP.F16.F32.PACK_AB R10, R152, R142 ;  /* 0x0000008e980a723e */ /* 0x008fc600000000ff */
[----:B------:R1:W-:Y:S02]  /*6510*/  MUFU.EX2 R166, R2 ;  /* 0x0000000200a67308 */ /* 0x0003e40000000800 */
[----:B-1----:R-:W-:Y:S01]  /*6520*/  FFMA.FTZ R2, R168, UR15, -R4 ;  /* 0x0000000fa8027c23 */ /* 0x002fe20008010804 */
[----:B------:R-:W-:-:S05]  /*6530*/  IMAD.MOV.U32 R168, RZ, RZ, R215 ;  /* 0x000000ffffa87224 */ /* 0x000fca00078e00d7 */
[----:B------:R1:W2:Y:S02]  /*6540*/  MUFU.EX2 R124, R2 ;  /* 0x00000002007c7308 */ /* 0x0002a40000000800 */
[----:B-1----:R-:W-:Y:S01]  /*6550*/  FFMA.FTZ R2, R150, UR15, -R4 ;  /* 0x0000000f96027c23 */ /* 0x002fe20008010804 */
[----:B------:R-:W-:Y:S02]  /*6560*/  MOV R150, R214 ;  /* 0x000000d600967202 */ /* 0x000fe40000000f00 */
[----:B--2---:R-:W-:-:S03]  /*6570*/  F2FP.F16.F32.PACK_AB R9, R124, R166 ;  /* 0x000000a67c09723e */ /* 0x004fc600000000ff */
        /* <DEDUP_REMOVED lines=20> */
[----:B-1----:R-:W-:Y:S01]  /*66c0*/  FFMA.FTZ R2, R183, UR15, -R6 ;  /* 0x0000000fb7027c23 */ /* 0x002fe20008010806 */
[----:B------:R-:W-:Y:S01]  /*66d0*/  IMAD.MOV.U32 R183, RZ, RZ, R212 ;  /* 0x000000ffffb77224 */ /* 0x000fe200078e00d4 */
[----:B--2---:R-:W-:Y:S02]  /*66e0*/  F2FP.F16.F32.PACK_AB R11, R219, R218 ;  /* 0x000000dadb0b723e */ /* 0x004fe400000000ff */
[----:B------:R1:W-:Y:S05]  /*66f0*/  MUFU.EX2 R215, R2 ;  /* 0x0000000200d77308 */ /* 0x0003ea0000000800 */
[C---:B------:R-:W-:Y:S06]  /*6700*/  HMMA.16816.F32 R72, R8.reuse, R18, R40 ;  /* 0x000000120848723c */ /* 0x040fec0000001828 */
[----:B------:R-:W-:Y:S01]  /*6710*/  HMMA.16816.F32 R40, R8, R28, R36 ;  /* 0x0000001c0828723c */ /* 0x000fe20000001824 */
[----:B-1----:R-:W-:Y:S01]  /*6720*/  FFMA.FTZ R2, R190, UR15, -R6 ;  /* 0x0000000fbe027c23 */ /* 0x002fe20008010806 */
[----:B------:R-:W-:Y:S01]  /*6730*/  MOV R190, R184 ;  /* 0x000000b800be7202 */ /* 0x000fe20000000f00 */
[----:B------:R-:W-:-:S03]  /*6740*/  IMAD.MOV.U32 R184, RZ, RZ, R216 ;  /* 0x000000ffffb87224 */ /* 0x000fc600078e00d8 */
[----:B------:R-:W-:Y:S01]  /*6750*/  HMMA.16816.F32 R108, R8, R24, R92 ;  /* 0x00000018086c723c */ /* 0x000fe2000000185c */
[----:B------:R1:W-:Y:S01]  /*6760*/  MUFU.EX2 R216, R2 ;  /* 0x0000000200d87308 */ /* 0x0003e20000000800 */
[----:B------:R-:W-:-:S04]  /*6770*/  IMAD.MOV.U32 R39, RZ, RZ, R147 ;  /* 0x000000ffff277224 */ /* 0x000fc800078e0093 */
[C---:B------:R-:W-:Y:S01]  /*6780*/  HMMA.16816.F32 R32, R8.reuse, R30, R32 ;  /* 0x0000001e0820723c */ /* 0x040fe20000001820 */
[----:B------:R-:W2:Y:S05]  /*6790*/  LDSM.16.MT88.4 R28, [R226+0xa000] ;  /* 0x00a00000e21c783b */ /* 0x000eaa0000004200 */
[----:B------:R-:W-:Y:S01]  /*67a0*/  HMMA.16816.F32 R92, R8, R20, R52 ;  /* 0x00000014085c723c */ /* 0x000fe20000001834 */
[----:B-1----:R-:W-:-:S05]  /*67b0*/  FFMA.FTZ R2, R189, UR15, -R6 ;  /* 0x0000000fbd027c23 */ /* 0x002fca0008010806 */
[C---:B------:R-:W-:Y:S01]  /*67c0*/  HMMA.16816.F32 R80, R8.reuse, R22, R48 ;  /* 0x000000160850723c */ /* 0x040fe20000001830 */
[----:B------:R-:W1:Y:S01]  /*67d0*/  LDSM.16.MT88.4 R20, [R227+0xa000] ;  /* 0x00a00000e314783b */ /* 0x000e620000004200 */
[----:B------:R3:W-:Y:S04]  /*67e0*/  MUFU.EX2 R217, R2 ;  /* 0x0000000200d97308 */ /* 0x0007e80000000800 */
[C---:B------:R-:W-:Y:S01]  /*67f0*/  HMMA.16816.F32 R96, R8.reuse, R26, R60 ;  /* 0x0000001a0860723c */ /* 0x040fe2000000183c */
[----:B------:R-:W4:Y:S05]  /*6800*/  LDSM.16.MT88.4 R24, [R224+0xa000] ;  /* 0x00a00000e018783b */ /* 0x000f2a0000004200 */
[----:B------:R-:W-:Y:S01]  /*6810*/  HMMA.16816.F32 R76, R8, R16, R44 ;  /* 0x00000010084c723c */ /* 0x000fe2000000182c */
[----:B------:R-:W4:Y:S01]  /*6820*/  LDSM.16.MT88.4 R16, [R225+0xa000] ;  /* 0x00a00000e110783b */ /* 0x000f220000004200 */
[----:B---3--:R-:W-:-:S04]  /*6830*/  FFMA.FTZ R2, R121, UR15, -R0 ;  /* 0x0000000f79027c23 */ /* 0x008fc80008010800 */
[----:B------:R3:W-:Y:S02]  /*6840*/  MUFU.EX2 R212, R2 ;  /* 0x0000000200d47308 */ /* 0x0007e40000000800 */
[----:B---3--:R-:W-:Y:S01]  /*6850*/  FFMA.FTZ R2, R120, UR15, -R0 ;  /* 0x0000000f78027c23 */ /* 0x008fe20008010800 */
[----:B------:R-:W-:-:S05]  /*6860*/  IMAD.MOV.U32 R120, RZ, RZ, R140 ;  /* 0x000000ffff787224 */ /* 0x000fca00078e008c */
[----:B------:R3:W-:Y:S02]  /*6870*/  MUFU.EX2 R213, R2 ;  /* 0x0000000200d57308 */ /* 0x0007e40000000800 */
[----:B---3--:R-:W-:-:S06]  /*6880*/  FFMA.FTZ R2, R207, UR15, -R5 ;  /* 0x0000000fcf027c23 */ /* 0x008fcc0008010805 */
[----:B------:R3:W-:Y:S02]  /*6890*/  MUFU.EX2 R180, R2 ;  /* 0x0000000200b47308 */ /* 0x0007e40000000800 */
[----:B---3--:R-:W-:-:S06]  /*68a0*/  FFMA.FTZ R2, R206, UR15, -R5 ;  /* 0x0000000fce027c23 */ /* 0x008fcc0008010805 */
[----:B------:R3:W2:Y:S02]  /*68b0*/  MUFU.EX2 R148, R2 ;  /* 0x0000000200947308 */ /* 0x0006a40000000800 */
[----:B---3--:R-:W-:Y:S01]  /*68c0*/  FFMA.FTZ R2, R205, UR15, -R5 ;  /* 0x0000000fcd027c23 */ /* 0x008fe20008010805 */
[----:B--2---:R-:W-:-:S05]  /*68d0*/  F2FP.F16.F32.PACK_AB R8, R148, R180 ;  /* 0x000000b49408723e */ /* 0x004fca00000000ff */
        /* <DEDUP_REMOVED lines=9> */
[----:B---3--:R-:W-:-:S05]  /*6970*/  F2FP.F16.F32.PACK_AB R9, R149, R165 ;  /* 0x000000a59509723e */ /* 0x008fca00000000ff */
[----:B------:R2:W3:Y:S02]  /*6980*/  MUFU.EX2 R121, R2 ;  /* 0x0000000200797308 */ /* 0x0004e40000000800 */
[----:B--2---:R-:W-:Y:S01]  /*6990*/  FFMA.FTZ R2, R123, UR15, -R0 ;  /* 0x0000000f7b027c23 */ /* 0x004fe20008010800 */
[----:B---3--:R-:W-:Y:S01]  /*69a0*/  F2FP.F16.F32.PACK_AB R11, R228, R121 ;  /* 0x00000079e40b723e */ /* 0x008fe200000000ff */
[----:B------:R-:W-:-:S04]  /*69b0*/  IMAD.MOV.U32 R123, RZ, RZ, R137 ;  /* 0x000000ffff7b7224 */ /* 0x000fc800078e0089 */
[----:B------:R2:W-:Y:S02]  /*69c0*/  MUFU.EX2 R210, R2 ;  /* 0x0000000200d27308 */ /* 0x0005e40000000800 */
[C---:B------:R-:W-:Y:S06]  /*69d0*/  HMMA.16816.F32 R44, R8.reuse, R28, R112 ;  /* 0x0000001c082c723c */ /* 0x040fec0000001870 */
[----:B-1----:R-:W-:Y:S01]  /*69e0*/  HMMA.16816.F32 R60, R8, R20, R56 ;  /* 0x00000014083c723c */ /* 0x002fe20000001838 */
[----:B------:R-:W-:Y:S01]  /*69f0*/  IMAD.MOV.U32 R115, RZ, RZ, R39 ;  /* 0x000000ffff737224 */ /* 0x000fe200078e0027 */
[----:B------:R-:W-:Y:S01]  /*6a00*/  MOV R114, R141 ;  /* 0x0000008d00727202 */ /* 0x000fe20000000f00 */
[----:B------:R-:W-:-:S02]  /*6a10*/  IMAD.MOV.U32 R112, RZ, RZ, R142 ;  /* 0x000000ffff707224 */ /* 0x000fc400078e008e */
[----:B------:R-:W-:Y:S01]  /*6a20*/  IMAD.MOV.U32 R113, RZ, RZ, R179 ;  /* 0x000000ffff717224 */ /* 0x000fe200078e00b3 */
[C---:B----4-:R-:W-:Y:S01]  /*6a30*/  HMMA.16816.F32 R68, R8.reuse, R24, R68 ;  /* 0x000000180844723c */ /* 0x050fe20000001844 */
[----:B--2---:R-:W-:Y:S01]  /*6a40*/  FFMA.FTZ R2, R122, UR15, -R0 ;  /* 0x0000000f7a027c23 */ /* 0x004fe20008010800 */
[----:B------:R-:W-:Y:S01]  /*6a50*/  IMAD.MOV.U32 R122, RZ, RZ, R124 ;  /* 0x000000ffff7a7224 */ /* 0x000fe200078e007c */
[----:B------:R-:W-:Y:S02]  /*6a60*/  MOV R124, R186 ;  /* 0x000000ba007c7202 */ /* 0x000fe40000000f00 */
[----:B------:R1:W2:Y:S01]  /*6a70*/  MUFU.EX2 R211, R2 ;  /* 0x0000000200d37308 */ /* 0x0002a20000000800 */
[----:B------:R-:W-:Y:S01]  /*6a80*/  HMMA.16816.F32 R64, R8, R26, R64 ;  /* 0x0000001a0840723c */ /* 0x000fe20000001840 */
[----:B------:R-:W-:-:S05]  /*6a90*/  MOV R179, R169 ;  /* 0x000000a900b37202 */ /* 0x000fca0000000f00 */
        /* <DEDUP_REMOVED lines=11> */
[----:B------:R1:W2:Y:S04]  /*6b50*/  MUFU.EX2 R207, R2 ;  /* 0x0000000200cf7308 */ /* 0x0002a80000000800 */
[C---:B------:R-:W-:Y:S06]  /*6b60*/  HMMA.16816.F32 R104, R8.reuse, R26, R96 ;  /* 0x0000001a0868723c */ /* 0x040fec0000001860 */
[C---:B------:R-:W-:Y:S06]  /*6b70*/  HMMA.16816.F32 R100, R8.reuse, R20, R92 ;  /* 0x000000140864723c */ /* 0x040fec000000185c */
[C---:B------:R-:W-:Y:S01]  /*6b80*/  HMMA.16816.F32 R96, R8.reuse, R22, R80 ;  /* 0x000000160860723c */ /* 0x040fe20000001850 */
[----:B-1----:R-:W-:Y:S01]  /*6b90*/  FFMA.FTZ R2, R172, UR15, -R5 ;  /* 0x0000000fac027c23 */ /* 0x002fe20008010805 */
[----:B------:R-:W1:Y:S03]  /*6ba0*/  LDSM.16.MT88.4 R20, [R227+0xa800] ;  /* 0x00a80000e314783b */ /* 0x000e660000004200 */
[----:B------:R3:W-:Y:S01]  /*6bb0*/  MUFU.EX2 R208, R2 ;  /* 0x0000000200d07308 */ /* 0x0007e20000000800 */
[C---:B------:R-:W-:Y:S06]  /*6bc0*/  HMMA.16816.F32 R92, R8.reuse, R16, R76 ;  /* 0x00000010085c723c */ /* 0x040fec000000184c */
[C---:B------:R-:W-:Y:S01]  /*6bd0*/  HMMA.16816.F32 R88, R8.reuse, R18, R72 ;  /* 0x000000120858723c */ /* 0x040fe20000001848 */
[----:B------:R-:W4:Y:S01]  /*6be0*/  LDSM.16.MT88.4 R16, [R225+0xa800] ;  /* 0x00a80000e110783b */ /* 0x000f220000004200 */
[----:B------:R-:W-:Y:S01]  /*6bf0*/  IMAD.MOV.U32 R78, RZ, RZ, R183 ;  /* 0x000000ffff4e7224 */ /* 0x000fe200078e00b7 */
[----:B------:R-:W-:Y:S01]  /*6c00*/  MOV R76, R150 ;  /* 0x00000096004c7202 */ /* 0x000fe20000000f00 */
[----:B------:R-:W-:Y:S01]  /*6c10*/  IMAD.MOV.U32 R183, RZ, RZ, R133 ;  /* 0x000000ffffb77224 */ /* 0x000fe200078e0085 */
[----:B------:R-:W-:Y:S01]  /*6c20*/  MOV R133, R130 ;  /* 0x0000008200857202 */ /* 0x000fe20000000f00 */
[----:B------:R-:W-:Y:S01]  /*6c30*/  HMMA.16816.F32 R80, R8, R28, R40 ;  /* 0x0000001c0850723c */ /* 0x000fe20000001828 */
[----:B------:R-:W-:Y:S01]  /*6c40*/  IMAD.MOV.U32 R130, RZ, RZ, R118 ;  /* 0x000000ffff827224 */ /* 0x000fe200078e0076 */
[----:B------:R-:W-:Y:S01]  /*6c50*/  MOV R79, R190 ;  /* 0x000000be004f7202 */ /* 0x000fe20000000f00 */
[----:B------:R-:W-:-:S02]  /*6c60*/  IMAD.MOV.U32 R77, RZ, RZ, R188 ;  /* 0x000000ffff4d7224 */ /* 0x000fc400078e00bc */
[----:B---3--:R-:W-:Y:S01]  /*6c70*/  FFMA.FTZ R2, R173, UR15, -R5 ;  /* 0x0000000fad027c23 */ /* 0x008fe20008010805 */
[----:B------:R-:W-:Y:S01]  /*6c80*/  IMAD.MOV.U32 R118, RZ, RZ, R187 ;  /* 0x000000ffff767224 */ /* 0x000fe200078e00bb */
[C---:B------:R-:W-:Y:S01]  /*6c90*/  HMMA.16816.F32 R84, R8.reuse, R24, R108 ;  /* 0x000000180854723c */ /* 0x040fe2000000186c */
[----:B------:R-:W-:Y:S01]  /*6ca0*/  IMAD.MOV.U32 R43, RZ, RZ, R127 ;  /* 0x000000ffff2b7224 */ /* 0x000fe200078e007f */
[----:B------:R3:W1:Y:S01]  /*6cb0*/  MUFU.EX2 R209, R2 ;  /* 0x0000000200d17308 */ /* 0x0006620000000800 */
[----:B------:R-:W-:Y:S01]  /*6cc0*/  MOV R127, R138 ;  /* 0x0000008a007f7202 */ /* 0x000fe20000000f00 */
[----:B------:R-:W4:Y:S01]  /*6cd0*/  LDSM.16.MT88.4 R24, [R224+0xa800] ;  /* 0x00a80000e018783b */ /* 0x000f220000004200 */
[----:B------:R-:W-:Y:S01]  /*6ce0*/  MOV R41, R143 ;  /* 0x0000008f00297202 */ /* 0x000fe20000000f00 */
[----:B------:R-:W-:Y:S01]  /*6cf0*/  HMMA.16816.F32 R72, R8, R30, R32 ;  /* 0x0000001e0848723c */ /* 0x000fe20000001820 */
[----:B------:R-:W-:Y:S01]  /*6d00*/  IMAD.MOV.U32 R42, RZ, RZ, R168 ;  /* 0x000000ffff2a7224 */ /* 0x000fe200078e00a8 */
[----:B------:R-:W4:Y:S01]  /*6d10*/  LDSM.16.MT88.4 R32, [R226+0xa800] ;  /* 0x00a80000e220783b */ /* 0x000f220000004200 */
[----:B------:R-:W-:Y:S01]  /*6d20*/  MOV R29, R151 ;  /* 0x00000097001d7202 */ /* 0x000fe20000000f00 */
[----:B------:R1:W-:Y:S01]  /*6d30*/  MUFU.EX2 R138, R3 ;  /* 0x00000003008a7308 */ /* 0x0003e20000000800 */
[----:B------:R-:W-:-:S02]  /*6d40*/  IMAD.MOV.U32 R28, RZ, RZ, R171 ;  /* 0x000000ffff1c7224 */ /* 0x000fc400078e00ab */
[----:B--2---:R-:W-:Y:S01]  /*6d50*/  F2FP.F16.F32.PACK_AB R8, R207, R206 ;  /* 0x000000cecf08723e */ /* 0x004fe200000000ff */
[----:B------:R-:W-:Y:S02]  /*6d60*/  IMAD.MOV.U32 R31, RZ, RZ, R170 ;  /* 0x000000ffff1f7224 */ /* 0x000fe400078e00aa */
[----:B------:R-:W-:Y:S02]  /*6d70*/  IMAD.MOV.U32 R30, RZ, RZ, R149 ;  /* 0x000000ffff1e7224 */ /* 0x000fe400078e0095 */
[----:B------:R-:W-:Y:S02]  /*6d80*/  IMAD.MOV.U32 R40, RZ, RZ, R148 ;  /* 0x000000ffff287224 */ /* 0x000fe400078e0094 */
[----:B---3--:R-:W-:Y:S01]  /*6d90*/  FFMA.FTZ R2, R158, UR15, -R4 ;  /* 0x0000000f9e027c23 */ /* 0x008fe20008010804 */
[----:B-1----:R-:W-:-:S03]  /*6da0*/  F2FP.F16.F32.PACK_AB R10, R209, R208 ;  /* 0x000000d0d10a723e */ /* 0x002fc600000000ff */
[----:B------:R1:W-:Y:S01]  /*6db0*/  MUFU.EX2 R204, R2 ;  /* 0x0000000200cc7308 */ /* 0x0003e20000000800 */
[----:B------:R-:W-:Y:S02]  /*6dc0*/  IMAD.MOV.U32 R3, RZ, RZ, R185 ;  /* 0x000000ffff037224 */ /* 0x000fe400078e00b9 */
[----:B-1----:R-:W-:-:S05]  /*6dd0*/  FFMA.FTZ R2, R159, UR15, -R4 ;  /* 0x0000000f9f027c23 */ /* 0x002fca0008010804 */
[----:B------:R1:W2:Y:S02]  /*6de0*/  MUFU.EX2 R205, R2 ;  /* 0x0000000200cd7308 */ /* 0x0002a40000000800 */
[----:B-1----:R-:W-:Y:S01]  /*6df0*/  FFMA.FTZ R2, R174, UR15, -R4 ;  /* 0x0000000fae027c23 */ /* 0x002fe20008010804 */
[----:B--2---:R-:W-:-:S05]  /*6e00*/  F2FP.F16.F32.PACK_AB R9, R205, R204 ;  /* 0x000000cccd09723e */ /* 0x004fca00000000ff */
[----:B------:R-:W1:Y:S02]  /*6e10*/  MUFU.EX2 R137, R2 ;  /* 0x0000000200897308 */ /* 0x000e640000000800 */
[----:B-1----:R-:W-:Y:S01]  /*6e20*/  F2FP.F16.F32.PACK_AB R11, R138, R137 ;  /* 0x000000898a0b723e */ /* 0x002fe200000000ff */
[----:B------:R-:W-:-:S05]  /*6e30*/  FFMA.FTZ R2, R120, UR15, -R6 ;  /* 0x0000000f78027c23 */ /* 0x000fca0008010806 */
[----:B------:R1:W-:Y:S01]  /*6e40*/  MUFU.EX2 R120, R2 ;  /* 0x0000000200787308 */ /* 0x0003e20000000800 */
[C---:B------:R-:W-:Y:S06]  /*6e50*/  HMMA.16816.F32 R156, R8.reuse, R20, R60 ;  /* 0x00000014089c723c */ /* 0x040fec000000183c */
[C---:B----4-:R-:W-:Y:S01]  /*6e60*/  HMMA.16816.F32 R172, R8.reuse, R16, R52 ;  /* 0x0000001008ac723c */ /* 0x050fe20000001834 */
[----:B------:R-:W-:Y:S01]  /*6e70*/  MOV R61, R3 ;  /* 0x00000003003d7202 */ /* 0x000fe20000000f00 */
[----:B------:R-:W-:Y:S02]  /*6e80*/  IMAD.MOV.U32 R60, RZ, RZ, R30 ;  /* 0x000000ffff3c7224 */ /* 0x000fe400078e001e */
[----:B------:R-:W-:Y:S01]  /*6e90*/  FFMA.FTZ R30, R239, UR15, -R6 ;  /* 0x0000000fef1e7c23 */ /* 0x000fe20008010806 */
[----:B------:R-:W-:Y:S01]  /*6ea0*/  FFMA.FTZ R3, R198, UR15, -R0 ;  /* 0x0000000fc6037c23 */ /* 0x000fe20008010800 */
[----:B------:R-:W-:Y:S01]  /*6eb0*/  IMAD.MOV.U32 R62, RZ, RZ, R42 ;  /* 0x000000ffff3e7224 */ /* 0x000fe200078e002a */
[----:B------:R-:W-:Y:S01]  /*6ec0*/  HMMA.16816.F32 R140, R8, R24, R68 ;  /* 0x00000018088c723c */ /* 0x000fe20000001844 */
[----:B------:R-:W-:Y:S01]  /*6ed0*/  MOV R53, R61 ;  /* 0x0000003d00357202 */ /* 0x000fe20000000f00 */
[----:B------:R-:W-:-:S02]  /*6ee0*/  IMAD.MOV.U32 R61, RZ, RZ, R223 ;  /* 0x000000ffff3d7224 */ /* 0x000fc400078e00df */
[----:B-1----:R-:W-:Y:S01]  /*6ef0*/  FFMA.FTZ R2, R123, UR15, -R6 ;  /* 0x0000000f7b027c23 */ /* 0x002fe20008010806 */
[----:B------:R-:W2:Y:S01]  /*6f00*/  LDL.LU R223, [R1+0xf0] ;  /* 0x0000f00001df7983 */ /* 0x000ea20000300800 */
[----:B------:R-:W-:Y:S01]  /*6f10*/  IMAD.MOV.U32 R52, RZ, RZ, R60 ;  /* 0x000000ffff347224 */ /* 0x000fe200078e003c */
[C---:B------:R-:W-:Y:S01]  /*6f20*/  HMMA.16816.F32 R168, R8.reuse, R22, R56 ;  /* 0x0000001608a8723c */ /* 0x040fe20000001838 */
[----:B------:R1:W-:Y:S01]  /*6f30*/  MUFU.EX2 R123, R2 ;  /* 0x00000002007b7308 */ /* 0x0003e20000000800 */
[----:B------:R-:W-:Y:S01]  /*6f40*/  IMAD.MOV.U32 R71, RZ, RZ, R184 ;  /* 0x000000ffff477224 */ /* 0x000fe200078e00b8 */
[----:B------:R-:W-:Y:S01]  /*6f50*/  MOV R63, R76 ;  /* 0x0000004c003f7202 */ /* 0x000fe20000000f00 */
[----:B------:R-:W-:Y:S01]  /*6f60*/  IMAD.MOV.U32 R70, RZ, RZ, R127 ;  /* 0x000000ffff467224 */ /* 0x000fe200078e007f */
[----:B------:R-:W-:Y:S01]  /*6f70*/  MOV R76, R144 ;  /* 0x00000090004c7202 */ /* 0x000fe20000000f00 */
[C---:B------:R-:W-:Y:S01]  /*6f80*/  HMMA.16816.F32 R148, R8.reuse, R26, R64 ;  /* 0x0000001a0894723c */ /* 0x040fe20000001840 */
[----:B------:R-:W-:Y:S01]  /*6f90*/  IMAD.MOV.U32 R56, RZ, RZ, R130 ;  /* 0x000000ffff387224 */ /* 0x000fe200078e0082 */
[----:B------:R-:W-:Y:S01]  /*6fa0*/  MOV R58, R28 ;  /* 0x0000001c003a7202 */ /* 0x000fe20000000f00 */
[----:B------:R-:W-:Y:S01]  /*6fb0*/  IMAD.MOV.U32 R57, RZ, RZ, R29 ;  /* 0x000000ffff397224 */ /* 0x000fe200078e001d */
[----:B------:R-:W-:Y:S01]  /*6fc0*/  MOV R69, R183 ;  /* 0x000000b700457202 */ /* 0x000fe20000000f00 */
[----:B------:R-:W-:Y:S01]  /*6fd0*/  IMAD.MOV.U32 R59, RZ, RZ, R31 ;  /* 0x000000ffff3b7224 */ /* 0x000fe200078e001f */
[----:B------:R-:W-:Y:S01]  /*6fe0*/  HMMA.16816.F32 R184, R8, R18, R48 ;  /* 0x0000001208b8723c */ /* 0x000fe20000001830 */
[----:B------:R-:W-:Y:S01]  /*6ff0*/  IMAD.MOV.U32 R64, RZ, RZ, R77 ;  /* 0x000000ffff407224 */ /* 0x000fe200078e004d */
[----:B------:R-:W-:Y:S01]  /*7000*/  MOV R77, R117 ;  /* 0x00000075004d7202 */ /* 0x000fe20000000f00 */
[----:B------:R-:W-:-:S02]  /*7010*/  IMAD.MOV.U32 R65, RZ, RZ, R78 ;  /* 0x000000ffff417224 */ /* 0x000fc400078e004e */
[--C-:B------:R-:W-:Y:S01]  /*7020*/  FFMA.FTZ R31, R245, UR15, -R6.reuse ;  /* 0x0000000ff51f7c23 */ /* 0x100fe20008010806 */
[----:B------:R-:W-:Y:S02]  /*7030*/  IMAD.MOV.U32 R78, RZ, RZ, R7 ;  /* 0x000000ffff4e7224 */ /* 0x000fe400078e0007 */
[--C-:B-1----:R-:W-:Y:S01]  /*7040*/  FFMA.FTZ R2, R124, UR15, -R6.reuse ;  /* 0x0000000f7c027c23 */ /* 0x102fe20008010806 */
[C---:B------:R-:W-:Y:S01]  /*7050*/  HMMA.16816.F32 R188, R8.reuse, R32, R44 ;  /* 0x0000002008bc723c */ /* 0x040fe2000000182c */
[----:B------:R-:W-:Y:S01]  /*7060*/  FFMA.FTZ R7, R250, UR15, -R6 ;  /* 0x0000000ffa077c23 */ /* 0x000fe20008010806 */
[----:B------:R-:W-:Y:S01]  /*7070*/  IMAD.MOV.U32 R49, RZ, RZ, R57 ;  /* 0x000000ffff317224 */ /* 0x000fe200078e0039 */
[----:B------:R1:W-:Y:S01]  /*7080*/  MUFU.EX2 R124, R2 ;  /* 0x00000002007c7308 */ /* 0x0003e20000000800 */
[----:B------:R-:W-:Y:S01]  /*7090*/  MOV R50, R58 ;  /* 0x0000003a00327202 */ /* 0x000fe20000000f00 */
[----:B------:R-:W-:Y:S01]  /*70a0*/  IMAD.MOV.U32 R67, RZ, RZ, R115 ;  /* 0x000000ffff437224 */ /* 0x000fe200078e0073 */
[----:B------:R-:W-:Y:S01]  /*70b0*/  HMMA.16816.F32 R108, R8, R34, R36 ;  /* 0x00000022086c723c */ /* 0x000fe20000001824 */
[----:B------:R-:W-:Y:S01]  /*70c0*/  MOV R66, R79 ;  /* 0x0000004f00427202 */ /* 0x000fe20000000f00 */
[----:B------:R-:W-:Y:S01]  /*70d0*/  IMAD.MOV.U32 R51, RZ, RZ, R59 ;  /* 0x000000ffff337224 */ /* 0x000fe200078e003b */
[----:B------:R-:W-:Y:S01]  /*70e0*/  MOV R115, R119 ;  /* 0x0000007700737202 */ /* 0x000fe20000000f00 */
[----:B------:R-:W-:Y:S01]  /*70f0*/  IMAD.MOV.U32 R79, RZ, RZ, R118 ;  /* 0x000000ffff4f7224 */ /* 0x000fe200078e0076 */
[----:B------:R-:W-:Y:S01]  /*7100*/  MOV R59, R122 ;  /* 0x0000007a003b7202 */ /* 0x000fe20000000f00 */
[----:B------:R-:W-:-:S02]  /*7110*/  IMAD.MOV.U32 R54, RZ, RZ, R40 ;  /* 0x000000ffff367224 */ /* 0x000fc400078e0028 */
[--C-:B------:R-:W-:Y:S01]  /*7120*/  FFMA.FTZ R10, R251, UR15, -R6.reuse ;  /* 0x0000000ffb0a7c23 */ /* 0x100fe20008010806 */
[--C-:B------:R-:W-:Y:S01]  /*7130*/  FFMA.FTZ R38, R249, UR15, -R6.reuse ;  /* 0x0000000ff9267c23 */ /* 0x100fe20008010806 */
[--C-:B------:R-:W-:Y:S01]  /*7140*/  FFMA.FTZ R37, R248, UR15, -R6.reuse ;  /* 0x0000000ff8257c23 */ /* 0x100fe20008010806 */
[--C-:B------:R-:W-:Y:S01]  /*7150*/  FFMA.FTZ R36, R247, UR15, -R6.reuse ;  /* 0x0000000ff7247c23 */ /* 0x100fe20008010806 */
[----:B------:R-:W-:Y:S01]  /*7160*/  FFMA.FTZ R9, R56, UR15, -R5 ;  /* 0x0000000f38097c23 */ /* 0x000fe20008010805 */
[----:B------:R-:W-:Y:S01]  /*7170*/  MUFU.EX2 R119, R3 ;  /* 0x0000000300777308 */ /* 0x000fe20000000800 */
[----:B------:R-:W-:Y:S01]  /*7180*/  MOV R56, R43 ;  /* 0x0000002b00387202 */ /* 0x000fe20000000f00 */
[----:B-1----:R-:W-:Y:S01]  /*7190*/  FFMA.FTZ R2, R71, UR15, -R6 ;  /* 0x0000000f47027c23 */ /* 0x002fe20008010806 */
[----:B------:R-:W-:Y:S01]  /*71a0*/  FADD.FTZ R113, R113, R49 ;  /* 0x0000003171717221 */ /* 0x000fe20000010000 */
[----:B------:R-:W-:Y:S02]  /*71b0*/  IMAD.MOV.U32 R58, RZ, RZ, R114 ;  /* 0x000000ffff3a7224 */ /* 0x000fe400078e0072 */
[----:B------:R-:W-:Y:S01]  /*71c0*/  FFMA.FTZ R29, R196, UR15, -R0 ;  /* 0x0000000fc41d7c23 */ /* 0x000fe20008010800 */
[----:B------:R-:W-:-:S02]  /*71d0*/  IMAD.MOV.U32 R60, RZ, RZ, R126 ;  /* 0x000000ffff3c7224 */ /* 0x000fc400078e007e */
[--C-:B------:R-:W-:Y:S01]  /*71e0*/  FFMA.FTZ R28, R195, UR15, -R0.reuse ;  /* 0x0000000fc31c7c23 */ /* 0x100fe20008010800 */
[----:B------:R1:W-:Y:S01]  /*71f0*/  MUFU.EX2 R127, R2 ;  /* 0x00000002007f7308 */ /* 0x0003e20000000800 */
[----:B------:R-:W-:Y:S01]  /*7200*/  MOV R49, R50 ;  /* 0x0000003200317202 */ /* 0x000fe20000000f00 */
[----:B------:R-:W-:Y:S02]  /*7210*/  IMAD.MOV.U32 R55, RZ, RZ, R41 ;  /* 0x000000ffff377224 */ /* 0x000fe400078e0029 */
[----:B------:R-:W-:Y:S01]  /*7220*/  FFMA.FTZ R11, R194, UR15, -R0 ;  /* 0x0000000fc20b7c23 */ /* 0x000fe20008010800 */
[----:B------:R-:W-:Y:S02]  /*7230*/  IMAD.MOV.U32 R57, RZ, RZ, R112 ;  /* 0x000000ffff397224 */ /* 0x000fe400078e0070 */
[--C-:B------:R-:W-:Y:S01]  /*7240*/  FFMA.FTZ R42, R193, UR15, -R0.reuse ;  /* 0x0000000fc12a7c23 */ /* 0x100fe20008010800 */
[----:B------:R-:W-:Y:S02]  /*7250*/  IMAD.MOV.U32 R68, RZ, RZ, R121 ;  /* 0x000000ffff447224 */ /* 0x000fe400078e0079 */
[----:B------:R-:W-:Y:S01]  /*7260*/  FFMA.FTZ R121, R192, UR15, -R0 ;  /* 0x0000000fc0797c23 */ /* 0x000fe20008010800 */
[----:B------:R-:W-:-:S02]  /*7270*/  IMAD.MOV.U32 R48, RZ, RZ, R51 ;  /* 0x000000ffff307224 */ /* 0x000fc400078e0033 */
[----:B------:R-:W-:Y:S01]  /*7280*/  FFMA.FTZ R144, R116, UR15, -R0 ;  /* 0x0000000f74907c23 */ /* 0x000fe20008010800 */
[----:B------:R-:W-:Y:S02]  /*7290*/  IMAD.MOV.U32 R71, RZ, RZ, R166 ;  /* 0x000000ffff477224 */ /* 0x000fe400078e00a6 */
[----:B------:R-:W-:Y:S02]  /*72a0*/  IMAD.MOV.U32 R183, RZ, RZ, R133 ;  /* 0x000000ffffb77224 */ /* 0x000fe400078e0085 */
[----:B-1----:R-:W-:Y:S01]  /*72b0*/  FFMA.FTZ R2, R252, UR15, -R6 ;  /* 0x0000000ffc027c23 */ /* 0x002fe20008010806 */
[----:B------:R-:W-:Y:S01]  /*72c0*/  FFMA.FTZ R6, R200, UR15, -R0 ;  /* 0x0000000fc8067c23 */ /* 0x000fe20008010800 */
[----:B------:R-:W-:Y:S01]  /*72d0*/  IMAD.MOV.U32 R50, RZ, RZ, R52 ;  /* 0x000000ffff327224 */ /* 0x000fe200078e0034 */
[----:B------:R-:W-:Y:S01]  /*72e0*/  MOV R51, R53 ;  /* 0x0000003500337202 */ /* 0x000fe20000000f00 */
[----:B------:R1:W-:Y:S01]  /*72f0*/  MUFU.EX2 R130, R2 ;  /* 0x0000000200827308 */ /* 0x0003e20000000800 */
[----:B------:R-:W-:Y:S01]  /*7300*/  IMAD.MOV.U32 R52, RZ, RZ, R54 ;  /* 0x000000ffff347224 */ /* 0x000fe200078e0036 */
[----:B------:R-:W-:Y:S01]  /*7310*/  MOV R54, R56 ;  /* 0x0000003800367202 */ /* 0x000fe20000000f00 */
[----:B------:R-:W-:-:S02]  /*7320*/  IMAD.MOV.U32 R56, RZ, RZ, R58 ;  /* 0x000000ffff387224 */ /* 0x000fc400078e003a */
[--C-:B------:R-:W-:Y:S01]  /*7330*/  FFMA.FTZ R133, R181, UR15, -R0.reuse ;  /* 0x0000000fb5857c23 */ /* 0x100fe20008010800 */
[----:B------:R-:W-:Y:S02]  /*7340*/  IMAD.MOV.U32 R166, RZ, RZ, R131 ;  /* 0x000000ffffa67224 */ /* 0x000fe400078e0083 */
[--C-:B------:R-:W-:Y:S01]  /*7350*/  FFMA.FTZ R131, R182, UR15, -R0.reuse ;  /* 0x0000000fb6837c23 */ /* 0x100fe20008010800 */
[----:B------:R-:W-:Y:S01]  /*7360*/  MUFU.EX2 R118, R6 ;  /* 0x0000000600767308 */ /* 0x000fe20000000800 */
[----:B-1----:R-:W-:-:S07]  /*7370*/  FFMA.FTZ R2, R199, UR15, -R0 ;  /* 0x0000000fc7027c23 */ /* 0x002fce0008010800 */
[----:B------:R1:W3:Y:S01]  /*7380*/  MUFU.EX2 R117, R2 ;  /* 0x0000000200757308 */ /* 0x0002e20000000800 */
[----:B------:R-:W-:Y:S01]  /*7390*/  IMAD.MOV.U32 R58, RZ, RZ, R60 ;  /* 0x000000ffff3a7224 */ /* 0x000fe200078e003c */
[----:B------:R-:W-:Y:S01]  /*73a0*/  MOV R60, R62 ;  /* 0x0000003e003c7202 */ /* 0x000fe20000000f00 */
[----:B------:R-:W-:Y:S02]  /*73b0*/  IMAD.MOV.U32 R53, RZ, RZ, R55 ;  /* 0x000000ffff357224 */ /* 0x000fe400078e0037 */
[----:B------:R-:W-:Y:S02]  /*73c0*/  IMAD.MOV.U32 R55, RZ, RZ, R57 ;  /* 0x000000ffff377224 */ /* 0x000fe400078e0039 */
[----:B-1----:R-:W-:-:S04]  /*73d0*/  FFMA.FTZ R2, R197, UR15, -R0 ;  /* 0x0000000fc5027c23 */ /* 0x002fc80008010800 */
[----:B------:R1:W4:Y:S01]  /*73e0*/  MUFU.EX2 R122, R2 ;  /* 0x00000002007a7308 */ /* 0x0003220000000800 */
[----:B------:R-:W-:Y:S01]  /*73f0*/  IMAD.MOV.U32 R62, RZ, RZ, R64 ;  /* 0x000000ffff3e7224 */ /* 0x000fe200078e0040 */
[----:B------:R-:W-:Y:S01]  /*7400*/  MOV R57, R59 ;  /* 0x0000003b00397202 */ /* 0x000fe20000000f00 */
        /* <DEDUP_REMOVED lines=8> */
[----:B------:R-:W-:Y:S01]  /*7490*/  IMAD.MOV.U32 R65, RZ, RZ, R67 ;  /* 0x000000ffff417224 */ /* 0x000fe200078e0043 */
[----:B------:R3:W-:Y:S01]  /*74a0*/  MUFU.EX2 R126, R10 ;  /* 0x0000000a007e7308 */ /* 0x0007e20000000800 */
[----:B------:R-:W-:Y:S01]  /*74b0*/  IMAD.MOV.U32 R67, RZ, RZ, R69 ;  /* 0x000000ffff437224 */ /* 0x000fe200078e0045 */
[----:B------:R-:W-:Y:S01]  /*74c0*/  MOV R69, R71 ;  /* 0x0000004700457202 */ /* 0x000fe20000000f00 */
[----:B------:R-:W-:-:S02]  /*74d0*/  IMAD.MOV.U32 R78, RZ, RZ, R115 ;  /* 0x000000ffff4e7224 */ /* 0x000fc400078e0073 */
[----:B------:R-:W-:Y:S01]  /*74e0*/  FADD.FTZ R115, R129, R128 ;  /* 0x0000008081737221 */ /* 0x000fe20000010000 */
[--C-:B------:R-:W-:Y:S01]  /*74f0*/  FFMA.FTZ R8, R246, UR15, -R5.reuse ;  /* 0x0000000ff6087c23 */ /* 0x100fe20008010805 */
[--C-:B------:R-:W-:Y:S01]  /*7500*/  FFMA.FTZ R3, R244, UR15, -R5.reuse ;  /* 0x0000000ff4037c23 */ /* 0x100fe20008010805 */
[--C-:B------:R-:W-:Y:S01]  /*7510*/  FFMA.FTZ R0, R243, UR15, -R5.reuse ;  /* 0x0000000ff3007c23 */ /* 0x100fe20008010805 */
[--C-:B------:R-:W-:Y:S01]  /*7520*/  FFMA.FTZ R43, R241, UR15, -R5.reuse ;  /* 0x0000000ff12b7c23 */ /* 0x100fe20008010805 */
[--C-:B------:R-:W-:Y:S01]  /*7530*/  FFMA.FTZ R44, R240, UR15, -R5.reuse ;  /* 0x0000000ff02c7c23 */ /* 0x100fe20008010805 */
[--C-:B------:R-:W-:Y:S01]  /*7540*/  FFMA.FTZ R45, R238, UR15, -R5.reuse ;  /* 0x0000000fee2d7c23 */ /* 0x100fe20008010805 */
[----:B------:R-:W-:Y:S01]  /*7550*/  FFMA.FTZ R46, R237, UR15, -R5 ;  /* 0x0000000fed2e7c23 */ /* 0x000fe20008010805 */
[--C-:B-1----:R-:W-:Y:S01]  /*7560*/  FFMA.FTZ R2, R236, UR15, -R4.reuse ;  /* 0x0000000fec027c23 */ /* 0x102fe20008010804 */
[--C-:B------:R-:W-:Y:S01]  /*7570*/  FFMA.FTZ R41, R235, UR15, -R4.reuse ;  /* 0x0000000feb297c23 */ /* 0x100fe20008010804 */
[--C-:B------:R-:W-:Y:S01]  /*7580*/  FFMA.FTZ R39, R222, UR15, -R4.reuse ;  /* 0x0000000fde277c23 */ /* 0x100fe20008010804 */
[--C-:B------:R-:W-:Y:S01]  /*7590*/  FFMA.FTZ R47, R203, UR15, -R4.reuse ;  /* 0x0000000fcb2f7c23 */ /* 0x100fe20008010804 */
[--C-:B------:R-:W-:Y:S01]  /*75a0*/  FFMA.FTZ R112, R202, UR15, -R4.reuse ;  /* 0x0000000fca707c23 */ /* 0x100fe20008010804 */
[--C-:B---3--:R-:W-:Y:S01]  /*75b0*/  FFMA.FTZ R10, R221, UR15, -R4.reuse ;  /* 0x0000000fdd0a7c23 */ /* 0x108fe20008010804 */
[----:B------:R-:W-:Y:S01]  /*75c0*/  FFMA.FTZ R114, R201, UR15, -R4 ;  /* 0x0000000fc9727c23 */ /* 0x000fe20008010804 */
[----:B------:R-:W-:Y:S01]  /*75d0*/  IMAD.MOV.U32 R71, RZ, RZ, R77 ;  /* 0x000000ffff477224 */ /* 0x000fe200078e004d */
[----:B------:R4:W-:Y:S01]  /*75e0*/  MUFU.EX2 R129, R7 ;  /* 0x0000000700817308 */ /* 0x0009e20000000800 */
[----:B------:R-:W-:Y:S01]  /*75f0*/  IMAD.MOV.U32 R77, RZ, RZ, R79 ;  /* 0x000000ffff4d7224 */ /* 0x000fe200078e004f */
[----:B------:R-:W-:-:S02]  /*7600*/  F2FP.F16.F32.PACK_AB R5, R118, R117 ;  /* 0x000000757605723e */ /* 0x000fc400000000ff */
[----:B------:R-:W-:Y:S02]  /*7610*/  F2FP.F16.F32.PACK_AB R6, R127, R124 ;  /* 0x0000007c7f06723e */ /* 0x000fe400000000ff */
[----:B------:R-:W-:Y:S01]  /*7620*/  MOV R79, R132 ;  /* 0x00000084004f7202 */ /* 0x000fe20000000f00 */
[----:B------:R-:W-:Y:S01]  /*7630*/  IMAD.MOV.U32 R200, RZ, RZ, R65 ;  /* 0x000000ffffc87224 */ /* 0x000fe200078e0041 */
[----:B------:R-:W-:Y:S01]  /*7640*/  MOV R198, R64 ;  /* 0x0000004000c67202 */ /* 0x000fe20000000f00 */
[----:B------:R-:W-:Y:S01]  /*7650*/  IMAD.MOV.U32 R250, RZ, RZ, R66 ;  /* 0x000000fffffa7224 */ /* 0x000fe200078e0042 */
[----:B------:R-:W-:Y:S01]  /*7660*/  MOV R239, R67 ;  /* 0x0000004300ef7202 */ /* 0x000fe20000000f00 */
[----:B------:R-:W-:Y:S01]  /*7670*/  IMAD.MOV.U32 R237, RZ, RZ, R76 ;  /* 0x000000ffffed7224 */ /* 0x000fe200078e004c */
[----:B----4-:R-:W-:Y:S01]  /*7680*/  F2FP.F16.F32.PACK_AB R7, R122, R119 ;  /* 0x000000777a07723e */ /* 0x010fe200000000ff */
        /* <DEDUP_REMOVED lines=14> */
[----:B------:R-:W-:Y:S01]  /*7770*/  MOV R243, R61 ;  /* 0x0000003d00f37202 */ /* 0x000fe20000000f00 */
[----:B------:R-:W-:Y:S01]  /*7780*/  IMAD.MOV.U32 R244, RZ, RZ, R60 ;  /* 0x000000fffff47224 */ /* 0x000fe200078e003c */
[----:B------:R-:W-:Y:S01]  /*7790*/  MOV R252, R70 ;  /* 0x0000004600fc7202 */ /* 0x000fe20000000f00 */
[----:B------:R-:W-:Y:S02]  /*77a0*/  IMAD.MOV.U32 R241, RZ, RZ, R62 ;  /* 0x000000fffff17224 */ /* 0x000fe400078e003e */
[----:B------:R-:W-:Y:S02]  /*77b0*/  IMAD.MOV.U32 R238, RZ, RZ, R63 ;  /* 0x000000ffffee7224 */ /* 0x000fe400078e003f */
[----:B------:R-:W-:Y:S02]  /*77c0*/  IMAD.MOV.U32 R245, RZ, RZ, R68 ;  /* 0x000000fffff57224 */ /* 0x000fe400078e0044 */
[----:B------:R-:W-:Y:S01]  /*77d0*/  IMAD.MOV.U32 R199, RZ, RZ, R69 ;  /* 0x000000ffffc77224 */ /* 0x000fe200078e0045 */
[----:B------:R-:W-:Y:S01]  /*77e0*/  MUFU.EX2 R41, R41 ;  /* 0x0000002900297308 */ /* 0x000fe20000000800 */
[----:B------:R-:W-:Y:S01]  /*77f0*/  IMAD.MOV.U32 R240, RZ, RZ, R71 ;  /* 0x000000fffff07224 */ /* 0x000fe200078e0047 */
[----:B------:R1:W5:Y:S01]  /*7800*/  LDL.LU R132, [R1+0xec] ;  /* 0x0000ec0001847983 */ /* 0x0003620000300800 */
[----:B------:R-:W-:Y:S01]  /*7810*/  IMAD.MOV.U32 R235, RZ, RZ, R15 ;  /* 0x000000ffffeb7224 */ /* 0x000fe200078e000f */
[----:B------:R-:W-:-:S02]  /*7820*/  MOV R251, R125 ;  /* 0x0000007d00fb7202 */ /* 0x000fc40000000f00 */
[----:B------:R1:W5:Y:S02]  /*7830*/  LDL.LU R15, [R1+0xe8] ;  /* 0x0000e800010f7983 */ /* 0x0003640000300800 */
[----:B------:R-:W-:Y:S08]  /*7840*/  MUFU.EX2 R125, R38 ;  /* 0x00000026007d7308 */ /* 0x000ff00000000800 */
[----:B------:R-:W-:Y:S01]  /*7850*/  MUFU.EX2 R128, R37 ;  /* 0x0000002500807308 */ /* 0x000fe20000000800 */
[----:B--2---:R-:W-:Y:S01]  /*7860*/  FFMA.FTZ R40, R223, UR15, -R4 ;  /* 0x0000000fdf287c23 */ /* 0x004fe20008010804 */
[----:B------:R-:W-:-:S07]  /*7870*/  F2FP.F16.F32.PACK_AB R4, R123, R120 ;  /* 0x000000787b04723e */ /* 0x000fce00000000ff */
[C---:B------:R-:W-:Y:S01]  /*7880*/  HMMA.16816.F32 R76, R4.reuse, R26, R104 ;  /* 0x0000001a044c723c */ /* 0x040fe20000001868 */
[----:B------:R-:W-:Y:S05]  /*7890*/  MUFU.EX2 R105, R31 ;  /* 0x0000001f00697308 */ /* 0x000fea0000000800 */
[C---:B------:R-:W-:Y:S03]  /*78a0*/  HMMA.16816.F32 R64, R4.reuse, R20, R100 ;  /* 0x000000140440723c */ /* 0x040fe60000001864 */
[----:B------:R-:W-:Y:S03]  /*78b0*/  MUFU.EX2 R106, R30 ;  /* 0x0000001e006a7308 */ /* 0x000fe60000000800 */
[C---:B------:R-:W-:Y:S01]  /*78c0*/  HMMA.16816.F32 R84, R4.reuse, R24, R84 ;  /* 0x000000180454723c */ /* 0x040fe20000001854 */
[----:B------:R-:W-:Y:S04]  /*78d0*/  LDSM.16.MT88.4 R24, [R226+0xb000] ;  /* 0x00b00000e218783b */ /* 0x000fe80000004200 */
[----:B------:R-:W-:Y:S01]  /*78e0*/  MUFU.EX2 R100, R29 ;  /* 0x0000001d00647308 */ /* 0x000fe20000000800 */
[C---:B------:R-:W-:Y:S01]  /*78f0*/  HMMA.16816.F32 R52, R4.reuse, R22, R96 ;  /* 0x000000160434723c */ /* 0x040fe20000001860 */
[----:B------:R-:W-:Y:S05]  /*7900*/  LDSM.16.MT88.4 R20, [R227+0xb000] ;  /* 0x00b00000e314783b */ /* 0x000fea0000004200 */
[C---:B------:R-:W-:Y:S01]  /*7910*/  HMMA.16816.F32 R48, R4.reuse, R16, R92 ;  /* 0x000000100430723c */ /* 0x040fe2000000185c */
[----:B------:R2:W-:Y:S05]  /*7920*/  MUFU.EX2 R101, R28 ;  /* 0x0000001c00657308 */ /* 0x0005ea0000000800 */
[C---:B------:R-:W-:Y:S01]  /*7930*/  HMMA.16816.F32 R56, R4.reuse, R18, R88 ;  /* 0x000000120438723c */ /* 0x040fe20000001858 */
[----:B------:R-:W-:Y:S04]  /*7940*/  LDSM.16.MT88.4 R16, [R225+0xb000] ;  /* 0x00b00000e110783b */ /* 0x000fe80000004200 */
[----:B--2---:R-:W2:Y:S01]  /*7950*/  LDSM.16.MT88.4 R28, [R224+0xb000] ;  /* 0x00b00000e01c783b */ /* 0x004ea20000004200 */
[C---:B------:R-:W-:Y:S01]  /*7960*/  HMMA.16816.F32 R68, R4.reuse, R32, R80 ;  /* 0x000000200444723c */ /* 0x040fe20000001850 */
[----:B------:R-:W-:Y:S05]  /*7970*/  MUFU.EX2 R96, R9 ;  /* 0x0000000900607308 */ /* 0x000fea0000000800 */
[----:B------:R-:W-:Y:S03]  /*7980*/  HMMA.16816.F32 R60, R4, R34, R72 ;  /* 0x00000022043c723c */ /* 0x000fe60000001848 */
[----:B------:R-:W3:Y:S01]  /*7990*/  MUFU.EX2 R97, R8 ;  /* 0x0000000800617308 */ /* 0x000ee20000000800 */
[----:B------:R-:W-:-:S02]  /*79a0*/  IMAD.MOV.U32 R223, RZ, RZ, R134 ;  /* 0x000000ffffdf7224 */ /* 0x000fc400078e0086 */
[----:B------:R1:W5:Y:S05]  /*79b0*/  LDL.LU R134, [R1+0xe4] ;  /* 0x0000e40001867983 */ /* 0x00036a0000300800 */
[----:B------:R4:W-:Y:S08]  /*79c0*/  MUFU.EX2 R92, R3 ;  /* 0x00000003005c7308 */ /* 0x0009f00000000800 */
[----:B------:R-:W-:Y:S08]  /*79d0*/  MUFU.EX2 R80, R0 ;  /* 0x0000000000507308 */ /* 0x000ff00000000800 */
[----:B------:R-:W1:Y:S08]  /*79e0*/  MUFU.EX2 R72, R2 ;  /* 0x0000000200487308 */ /* 0x000e700000000800 */
[----:B------:R-:W-:Y:S08]  /*79f0*/  MUFU.EX2 R73, R40 ;  /* 0x0000002800497308 */ /* 0x000ff00000000800 */
[----:B------:R-:W2:Y:S01]  /*7a00*/  MUFU.EX2 R74, R39 ;  /* 0x00000027004a7308 */ /* 0x000ea20000000800 */
[----:B------:R-:W-:Y:S01]  /*7a10*/  FADD.FTZ R4, R235, R223 ;  /* 0x000000dfeb047221 */ /* 0x000fe20000010000 */
[----:B----4-:R-:W-:Y:S01]  /*7a20*/  FADD.FTZ R3, R136, R113 ;  /* 0x0000007188037221 */ /* 0x010fe20000010000 */
[----:B------:R-:W-:Y:S01]  /*7a30*/  MOV R235, R236 ;  /* 0x000000ec00eb7202 */ /* 0x000fe20000000f00 */
[----:B------:R-:W-:-:S02]  /*7a40*/  IMAD.MOV.U32 R236, RZ, RZ, R237 ;  /* 0x000000ffffec7224 */ /* 0x000fc400078e00ed */
[----:B------:R-:W-:Y:S01]  /*7a50*/  FADD.FTZ R8, R13, R4 ;  /* 0x000000040d087221 */ /* 0x000fe20000010000 */
[----:B------:R-:W-:Y:S01]  /*7a60*/  IMAD.MOV.U32 R237, RZ, RZ, R238 ;  /* 0x000000ffffed7224 */ /* 0x000fe200078e00ee */
[----:B------:R-:W-:Y:S01]  /*7a70*/  MOV R238, R244 ;  /* 0x000000f400ee7202 */ /* 0x000fe20000000f00 */
[----:B------:R-:W-:Y:S01]  /*7a80*/  FADD.FTZ R3, R14, R3 ;  /* 0x000000030e037221 */ /* 0x000fe20000010000 */
[----:B------:R-:W-:Y:S01]  /*7a90*/  IMAD.MOV.U32 R244, RZ, RZ, R246 ;  /* 0x000000fffff47224 */ /* 0x000fe200078e00f6 */
[----:B---3--:R-:W-:Y:S01]  /*7aa0*/  F2FP.F16.F32.PACK_AB R4, R97, R96 ;  /* 0x000000606104723e */ /* 0x008fe200000000ff */
[----:B------:R-:W-:Y:S01]  /*7ab0*/  IMAD.MOV.U32 R246, RZ, RZ, R181 ;  /* 0x000000fffff67224 */ /* 0x000fe200078e00b5 */
[----:B-1----:R-:W-:Y:S01]  /*7ac0*/  F2FP.F16.F32.PACK_AB R5, R41, R72 ;  /* 0x000000482905723e */ /* 0x002fe200000000ff */
[----:B------:R-:W-:Y:S01]  /*7ad0*/  FADD.FTZ R3, R238, R3 ;  /* 0x00000003ee037221 */ /* 0x000fe20000010000 */
[----:B------:R-:W-:Y:S01]  /*7ae0*/  F2FP.F16.F32.PACK_AB R6, R80, R92 ;  /* 0x0000005c5006723e */ /* 0x000fe200000000ff */
[----:B------:R1:W5:Y:S01]  /*7af0*/  LDL.LU R136, [R1+0xe0] ;  /* 0x0000e00001887983 */ /* 0x0003620000300800 */
[----:B------:R-:W-:-:S02]  /*7b00*/  MOV R181, R182 ;  /* 0x000000b600b57202 */ /* 0x000fc40000000f00 */
[----:B--2---:R-:W-:Y:S01]  /*7b10*/  F2FP.F16.F32.PACK_AB R7, R74, R73 ;  /* 0x000000494a07723e */ /* 0x004fe200000000ff */
[----:B------:R-:W-:Y:S02]  /*7b20*/  IMAD.MOV.U32 R182, RZ, RZ, R192 ;  /* 0x000000ffffb67224 */ /* 0x000fe400078e00c0 */
[----:B------:R-:W-:Y:S01]  /*7b30*/  FADD.FTZ R32, R243, R3 ;  /* 0x00000003f3207221 */ /* 0x000fe20000010000 */
[----:B------:R-:W-:Y:S01]  /*7b40*/  IMAD.MOV.U32 R192, RZ, RZ, R193 ;  /* 0x000000ffffc07224 */ /* 0x000fe200078e00c1 */
[----:B------:R-:W-:Y:S01]  /*7b50*/  MOV R193, R194 ;  /* 0x000000c200c17202 */ /* 0x000fe20000000f00 */
[----:B------:R-:W-:Y:S01]  /*7b60*/  IMAD.MOV.U32 R194, RZ, RZ, R12 ;  /* 0x000000ffffc27224 */ /* 0x000fe200078e000c */
[----:B------:R2:W-:Y:S01]  /*7b70*/  MUFU.EX2 R104, R36 ;  /* 0x0000002400687308 */ /* 0x0005e20000000800 */
[----:B------:R1:W5:Y:S01]  /*7b80*/  LDL.LU R12, [R1+0xdc] ;  /* 0x0000dc00010c7983 */ /* 0x0003620000300800 */
[C---:B------:R-:W-:Y:S03]  /*7b90*/  HMMA.16816.F32 R140, R4.reuse, R28, R140 ;  /* 0x0000001c048c723c */ /* 0x040fe6000000188c */
[----:B------:R1:W5:Y:S03]  /*7ba0*/  LDL.LU R13, [R1+0xd8] ;  /* 0x0000d800010d7983 */ /* 0x0003660000300800 */
[C---:B------:R-:W-:Y:S01]  /*7bb0*/  HMMA.16816.F32 R148, R4.reuse, R30, R148 ;  /* 0x0000001e0494723c */ /* 0x040fe20000001894 */
[----:B------:R1:W5:Y:S05]  /*7bc0*/  LDL.LU R14, [R1+0xd4] ;  /* 0x0000d400010e7983 */ /* 0x00036a0000300800 */
[C---:B------:R-:W-:Y:S06]  /*7bd0*/  HMMA.16816.F32 R156, R4.reuse, R20, R156 ;  /* 0x00000014049c723c */ /* 0x040fec000000189c */
[C---:B------:R-:W-:Y:S06]  /*7be0*/  HMMA.16816.F32 R168, R4.reuse, R22, R168 ;  /* 0x0000001604a8723c */ /* 0x040fec00000018a8 */
[C---:B------:R-:W-:Y:S06]  /*7bf0*/  HMMA.16816.F32 R172, R4.reuse, R16, R172 ;  /* 0x0000001004ac723c */ /* 0x040fec00000018ac */
[C---:B------:R-:W-:Y:S06]  /*7c00*/  HMMA.16816.F32 R184, R4.reuse, R18, R184 ;  /* 0x0000001204b8723c */ /* 0x040fec00000018b8 */
[C---:B------:R-:W-:Y:S06]  /*7c10*/  HMMA.16816.F32 R188, R4.reuse, R24, R188 ;  /* 0x0000001804bc723c */ /* 0x040fec00000018bc */
[----:B--2---:R-:W-:Y:S07]  /*7c20*/  HMMA.16816.F32 R36, R4, R26, R108 ;  /* 0x0000001a0424723c */ /* 0x004fee000000186c */
[----:B------:R-:W-:-:S02]  /*7c30*/  FADD.FTZ R4, R234, R32 ;  /* 0x00000020ea047221 */ /* 0x000fc40000010000 */
[----:B------:R-:W2:Y:S01]  /*7c40*/  LDL.LU R234, [R1+0xd0] ;  /* 0x0000d00001ea7983 */ /* 0x000ea20000300800 */
[----:B------:R-:W-:Y:S01]  /*7c50*/  FADD.FTZ R2, R177, R115 ;  /* 0x00000073b1027221 */ /* 0x000fe20000010000 */
[----:B------:R-:W-:Y:S01]  /*7c60*/  FADD.FTZ R0, R235, R116 ;  /* 0x00000074eb007221 */ /* 0x000fe20000010000 */
[----:B------:R-:W-:Y:S02]  /*7c70*/  FADD.FTZ R8, R237, R8 ;  /* 0x00000008ed087221 */ /* 0x000fe40000010000 */
[----:B------:R-:W-:Y:S01]  /*7c80*/  FADD.FTZ R2, R176, R2 ;  /* 0x00000002b0027221 */ /* 0x000fe20000010000 */
[----:B------:R-:W-:Y:S01]  /*7c90*/  FADD.FTZ R0, R236, R0 ;  /* 0x00000000ec007221 */ /* 0x000fe20000010000 */
[----:B------:R-:W-:Y:S02]  /*7ca0*/  FADD.FTZ R33, R241, R8 ;  /* 0x00000008f1217221 */ /* 0x000fe40000010000 */
[----:B------:R-:W-:Y:S01]  /*7cb0*/  FADD.FTZ R2, R145, R2 ;  /* 0x0000000291027221 */ /* 0x000fe20000010000 */
[----:B------:R-:W-:Y:S01]  /*7cc0*/  FADD.FTZ R0, R240, R0 ;  /* 0x00000000f0007221 */ /* 0x000fe20000010000 */
[----:B------:R-:W-:Y:S01]  /*7cd0*/  IMAD.MOV.U32 R203, RZ, RZ, R245 ;  /* 0x000000ffffcb7224 */ /* 0x000fe200078e00f5 */
[----:B------:R-:W-:Y:S01]  /*7ce0*/  MOV R223, R198 ;  /* 0x000000c600df7202 */ /* 0x000fe20000000f00 */
[----:B------:R-:W-:-:S02]  /*7cf0*/  IMAD.MOV.U32 R221, RZ, RZ, R183 ;  /* 0x000000ffffdd7224 */ /* 0x000fc400078e00b7 */
[----:B------:R-:W-:Y:S01]  /*7d00*/  FADD.FTZ R3, R178, R2 ;  /* 0x00000002b2037221 */ /* 0x000fe20000010000 */
[----:B------:R-:W-:Y:S02]  /*7d10*/  IMAD.MOV.U32 R222, RZ, RZ, R166 ;  /* 0x000000ffffde7224 */ /* 0x000fe400078e00a6 */
[----:B------:R-:W-:Y:S01]  /*7d20*/  FADD.FTZ R2, R244, R0 ;  /* 0x00000000f4027221 */ /* 0x000fe20000010000 */
        /* <DEDUP_REMOVED lines=22> */
[----:B------:R-:W-:Y:S02]  /*7e90*/  IMAD.MOV.U32 R201, RZ, RZ, R235 ;  /* 0x000000ffffc97224 */ /* 0x000fe400078e00eb */
[----:B------:R-:W-:Y:S01]  /*7ea0*/  FADD.FTZ R5, R231, R4 ;  /* 0x00000004e7057221 */ /* 0x000fe20000010000 */
[----:B------:R-:W-:Y:S01]  /*7eb0*/  MOV R202, R236 ;  /* 0x000000ec00ca7202 */ /* 0x000fe20000000f00 */
[----:B------:R-:W-:Y:S01]  /*7ec0*/  FADD.FTZ R4, R203, R3 ;  /* 0x00000003cb047221 */ /* 0x000fe20000010000 */
        /* <DEDUP_REMOVED lines=12> */
[----:B------:R-:W-:-:S02]  /*7f90*/  IMAD.MOV.U32 R195, RZ, RZ, R154 ;  /* 0x000000ffffc37224 */ /* 0x000fc400078e009a */
[----:B------:R-:W-:Y:S01]  /*7fa0*/  FADD.FTZ R2, R233, R2 ;  /* 0x00000002e9027221 */ /* 0x000fe20000010000 */
[----:B------:R-:W-:Y:S01]  /*7fb0*/  IMAD.MOV.U32 R203, RZ, RZ, R244 ;  /* 0x000000ffffcb7224 */ /* 0x000fe200078e00f4 */
[----:B------:R-:W-:Y:S02]  /*7fc0*/  MOV R200, R155 ;  /* 0x0000009b00c87202 */ /* 0x000fe40000000f00 */
        /* <DEDUP_REMOVED lines=15> */
[----:B------:R-:W-:Y:S01]  /*80c0*/  FADD.FTZ R3, R160, R3 ;  /* 0x00000003a0037221 */ /* 0x000fe20000010000 */
        /* <DEDUP_REMOVED lines=8> */
[----:B------:R-:W-:Y:S01]  /*8150*/  IMAD.MOV.U32 R91, RZ, RZ, R194 ;  /* 0x000000ffff5b7224 */ /* 0x000fe200078e00c2 */
[----:B------:R-:W-:Y:S01]  /*8160*/  MOV R93, R195 ;  /* 0x000000c3005d7202 */ /* 0x000fe20000000f00 */
[----:B------:R-:W-:-:S02]  /*8170*/  IMAD.MOV.U32 R197, RZ, RZ, R198 ;  /* 0x000000ffffc57224 */ /* 0x000fc400078e00c6 */
[----:B------:R-:W-:Y:S01]  /*8180*/  FADD.FTZ R5, R162, R3 ;  /* 0x00000003a2057221 */ /* 0x000fe20000010000 */
[----:B------:R-:W-:Y:S01]  /*8190*/  MOV R198, R199 ;  /* 0x000000c700c67202 */ /* 0x000fe20000000f00 */
[----:B------:R-:W-:Y:S02]  /*81a0*/  IMAD.MOV.U32 R94, RZ, RZ, R200 ;  /* 0x000000ffff5e7224 */ /* 0x000fe400078e00c8 */
[----:B------:R-:W-:Y:S01]  /*81b0*/  FADD.FTZ R0, R89, R0 ;  /* 0x0000000059007221 */ /* 0x000fe20000010000 */
[----:B------:R-:W-:Y:S01]  /*81c0*/  MOV R252, R167 ;  /* 0x000000a700fc7202 */ /* 0x000fe20000000f00 */
[----:B------:R-:W-:Y:S02]  /*81d0*/  IMAD.MOV.U32 R199, RZ, RZ, R230 ;  /* 0x000000ffffc77224 */ /* 0x000fe400078e00e6 */
[----:B------:R-:W-:Y:S01]  /*81e0*/  FADD.FTZ R3, R90, R6 ;  /* 0x000000065a037221 */ /* 0x000fe20000010000 */
[----:B------:R-:W-:Y:S01]  /*81f0*/  MOV R99, R163 ;  /* 0x000000a300637202 */ /* 0x000fe20000000f00 */
[----:B------:R-:W-:Y:S01]  /*8200*/  FADD.FTZ R2, R91, R2 ;  /* 0x000000025b027221 */ /* 0x000fe20000010000 */
[----:B------:R-:W-:Y:S01]  /*8210*/  MOV R103, R203 ;  /* 0x000000cb00677202 */ /* 0x000fe20000000f00 */
[----:B------:R-:W-:Y:S01]  /*8220*/  FADD.FTZ R5, R93, R5 ;  /* 0x000000055d057221 */ /* 0x000fe20000010000 */
[----:B------:R-:W-:Y:S01]  /*8230*/  FADD.FTZ R4, R94, R0 ;  /* 0x000000005e047221 */ /* 0x000fe20000010000 */
[----:B------:R-:W-:-:S02]  /*8240*/  IMAD.MOV.U32 R107, RZ, RZ, R202 ;  /* 0x000000ffff6b7224 */ /* 0x000fc400078e00ca */
[----:B------:R-:W-:Y:S01]  /*8250*/  FADD.FTZ R6, R95, R3 ;  /* 0x000000035f067221 */ /* 0x000fe20000010000 */
[----:B------:R-:W-:Y:S01]  /*8260*/  MOV R222, R199 ;  /* 0x000000c700de7202 */ /* 0x000fe20000000f00 */
[----:B------:R-:W-:Y:S02]  /*8270*/  IMAD.MOV.U32 R221, RZ, RZ, R252 ;  /* 0x000000ffffdd7224 */ /* 0x000fe400078e00fc */
[----:B------:R-:W-:Y:S01]  /*8280*/  FADD.FTZ R2, R98, R2 ;  /* 0x0000000262027221 */ /* 0x000fe20000010000 */
[----:B------:R-:W-:Y:S01]  /*8290*/  FADD.FTZ R0, R99, R5 ;  /* 0x0000000563007221 */ /* 0x000fe20000010000 */
[----:B------:R-:W-:Y:S01]  /*82a0*/  MOV R235, R197 ;  /* 0x000000c500eb7202 */ /* 0x000fe20000000f00 */
[----:B------:R-:W-:Y:S02]  /*82b0*/  IMAD.MOV.U32 R223, RZ, RZ, R198 ;  /* 0x000000ffffdf7224 */ /* 0x000fe400078e00c6 */
[----:B------:R-:W-:Y:S01]  /*82c0*/  FADD.FTZ R3, R103, R4 ;  /* 0x0000000467037221 */ /* 0x000fe20000010000 */
[----:B------:R-:W-:Y:S01]  /*82d0*/  FADD.FTZ R5, R107, R6 ;  /* 0x000000066b057221 */ /* 0x000fe20000010000 */
[----:B------:R-:W-:-:S02]  /*82e0*/  IMAD.MOV.U32 R236, RZ, RZ, R196 ;  /* 0x000000ffffec7224 */ /* 0x000fc400078e00c4 */
[----:B------:R-:W-:Y:S01]  /*82f0*/  FADD.FTZ R4, R221, R2 ;  /* 0x00000002dd047221 */ /* 0x000fe20000010000 */
[----:B------:R-:W-:Y:S01]  /*8300*/  FADD.FTZ R2, R222, R0 ;  /* 0x00000000de027221 */ /* 0x000fe20000010000 */
[----:B------:R-:W-:Y:S01]  /*8310*/  FADD.FTZ R0, R223, R3 ;  /* 0x00000003df007221 */ /* 0x000fe20000010000 */
        /* <DEDUP_REMOVED lines=8> */
[----:B------:R-:W-:Y:S01]  /*83a0*/  IMAD.MOV.U32 R244, RZ, RZ, R192 ;  /* 0x000000fffff47224 */ /* 0x000fe200078e00c0 */
        /* <DEDUP_REMOVED lines=10> */
[----:B------:R-:W-:Y:S02]  /*8450*/  IMAD.MOV.U32 R247, RZ, RZ, R248 ;  /* 0x000000fffff77224 */ /* 0x000fe400078e00f8 */
[----:B------:R-:W-:Y:S01]  /*8460*/  FADD.FTZ R3, R212, R3 ;  /* 0x00000003d4037221 */ /* 0x000fe20000010000 */
[----:B------:R-:W-:Y:S01]  /*8470*/  MOV R248, R249 ;  /* 0x000000f900f87202 */ /* 0x000fe20000000f00 */
[----:B------:R-:W-:Y:S01]  /*8480*/  FADD.FTZ R2, R239, R2 ;  /* 0x00000002ef027221 */ /* 0x000fe20000010000 */
[----:B------:R-:W-:Y:S01]  /*8490*/  FADD.FTZ R0, R245, R0 ;  /* 0x00000000f5007221 */ /* 0x000fe20000010000 */
[----:B------:R-:W-:Y:S01]  /*84a0*/  FADD.FTZ R4, R215, R4 ;  /* 0x00000004d7047221 */ /* 0x000fe20000010000 */
[----:B------:R-:W-:Y:S01]  /*84b0*/  FADD.FTZ R3, R213, R3 ;  /* 0x00000003d5037221 */ /* 0x000fe20000010000 */
[----:B------:R-:W-:-:S02]  /*84c0*/  IMAD.MOV.U32 R249, RZ, RZ, R147 ;  /* 0x000000fffff97224 */ /* 0x000fc400078e0093 */
[----:B------:R-:W-:Y:S01]  /*84d0*/  FADD.FTZ R2, R247, R2 ;  /* 0x00000002f7027221 */ /* 0x000fe20000010000 */
[----:B------:R-:W-:Y:S01]  /*84e0*/  MUFU.EX2 R102, R11 ;  /* 0x0000000b00667308 */ /* 0x000fe20000000800 */
[----:B------:R-:W-:Y:S01]  /*84f0*/  FADD.FTZ R0, R248, R0 ;  /* 0x00000000f8007221 */ /* 0x000fe20000010000 */
[----:B------:R-:W-:Y:S01]  /*8500*/  FADD.FTZ R4, R216, R4 ;  /* 0x00000004d8047221 */ /* 0x000fe20000010000 */
[----:B------:R-:W-:Y:S01]  /*8510*/  FADD.FTZ R3, R210, R3 ;  /* 0x00000003d2037221 */ /* 0x000fe20000010000 */
[----:B------:R-:W-:Y:S01]  /*8520*/  MOV R252, R228 ;  /* 0x000000e400fc7202 */ /* 0x000fe20000000f00 */
[----:B------:R-:W-:-:S03]  /*8530*/  FADD.FTZ R2, R249, R2 ;  /* 0x00000002f9027221 */ /* 0x000fc60000010000 */
[----:B------:R-:W3:Y:S01]  /*8540*/  MUFU.EX2 R42, R42 ;  /* 0x0000002a002a7308 */ /* 0x000ee20000000800 */
        /* <DEDUP_REMOVED lines=12> */
[----:B------:R4:W-:Y:S01]  /*8610*/  MUFU.EX2 R34, R10 ;  /* 0x0000000a00227308 */ /* 0x0009e20000000800 */
[----:B------:R-:W-:Y:S01]  /*8620*/  FADD.FTZ R0, R205, R0 ;  /* 0x00000000cd007221 */ /* 0x000fe20000010000 */
[----:B------:R-:W-:Y:S01]  /*8630*/  F2FP.F16.F32.PACK_AB R8, R126, R130 ;  /* 0x000000827e08723e */ /* 0x000fe200000000ff */
[----:B------:R-:W-:Y:S01]  /*8640*/  FADD.FTZ R4, R124, R4 ;  /* 0x000000047c047221 */ /* 0x000fe20000010000 */
[----:B------:R-:W-:Y:S01]  /*8650*/  F2FP.F16.F32.PACK_AB R9, R101, R100 ;  /* 0x000000646509723e */ /* 0x000fe200000000ff */
[----:B------:R-:W-:Y:S01]  /*8660*/  FADD.FTZ R3, R119, R3 ;  /* 0x0000000377037221 */ /* 0x000fe20000010000 */
[----:B---3--:R-:W-:Y:S01]  /*8670*/  F2FP.F16.F32.PACK_AB R11, R42, R102 ;  /* 0x000000662a0b723e */ /* 0x008fe200000000ff */
[----:B------:R-:W-:Y:S01]  /*8680*/  FADD.FTZ R2, R208, R2 ;  /* 0x00000002d0027221 */ /* 0x000fe20000010000 */
[----:B------:R-:W-:Y:S01]  /*8690*/  FADD.FTZ R0, R137, R0 ;  /* 0x0000000089007221 */ /* 0x000fe20000010000 */
[----:B------:R-:W-:Y:S01]  /*86a0*/  FADD.FTZ R4, R127, R4 ;  /* 0x000000047f047221 */ /* 0x000fe20000010000 */
[----:B------:R-:W-:Y:S01]  /*86b0*/  FADD.FTZ R3, R122, R3 ;  /* 0x000000037a037221 */ /* 0x000fe20000010000 */
[----:B------:R-:W-:Y:S01]  /*86c0*/  FADD.FTZ R2, R209, R2 ;  /* 0x00000002d1027221 */ /* 0x000fe20000010000 */
[----:B------:R-:W-:Y:S01]  /*86d0*/  MUFU.EX2 R43, R43 ;  /* 0x0000002b002b7308 */ /* 0x000fe20000000800 */
[----:B------:R-:W3:Y:S01]  /*86e0*/  LDSM.16.MT88.4 R152, [R224+0xb800] ;  /* 0x00b80000e098783b */ /* 0x000ee20000004200 */
[----:B----4-:R-:W-:Y:S01]  /*86f0*/  F2FP.F16.F32.PACK_AB R10, R125, R129 ;  /* 0x000000817d0a723e */ /* 0x010fe200000000ff */
[----:B------:R-:W-:Y:S01]  /*8700*/  FADD.FTZ R0, R138, R0 ;  /* 0x000000008a007221 */ /* 0x000fe20000010000 */
[----:B------:R-:W-:Y:S01]  /*8710*/  FADD.FTZ R4, R130, R4 ;  /* 0x0000000482047221 */ /* 0x000fe20000010000 */
[----:B------:R-:W-:Y:S01]  /*8720*/  FADD.FTZ R3, R100, R3 ;  /* 0x0000000364037221 */ /* 0x000fe20000010000 */
[----:B------:R-:W-:-:S02]  /*8730*/  FADD.FTZ R2, R96, R2 ;  /* 0x0000000260027221 */ /* 0x000fc40000010000 */
[----:B------:R-:W-:Y:S01]  /*8740*/  MUFU.EX2 R44, R44 ;  /* 0x0000002c002c7308 */ /* 0x000fe20000000800 */
[----:B------:R-:W4:Y:S01]  /*8750*/  LDSM.16.MT88.4 R164, [R227+0xb800] ;  /* 0x00b80000e3a4783b */ /* 0x000f220000004200 */
[C---:B------:R-:W-:Y:S01]  /*8760*/  HMMA.16816.F32 R64, R8.reuse, R20, R64 ;  /* 0x000000140840723c */ /* 0x040fe20000001840 */
[----:B------:R-:W-:Y:S01]  /*8770*/  FADD.FTZ R0, R72, R0 ;  /* 0x0000000048007221 */ /* 0x000fe20000010000 */
[----:B------:R-:W-:Y:S01]  /*8780*/  FADD.FTZ R4, R126, R4 ;  /* 0x000000047e047221 */ /* 0x000fe20000010000 */
[----:B------:R-:W1:Y:S03]  /*8790*/  LDSM.16.MT88.4 R180, [R225+0xb800] ;  /* 0x00b80000e1b4783b */ /* 0x000e660000004200 */
[----:B------:R-:W3:Y:S01]  /*87a0*/  MUFU.EX2 R21, R121 ;  /* 0x0000007900157308 */ /* 0x000ee20000000800 */
[C---:B------:R-:W-:Y:S01]  /*87b0*/  HMMA.16816.F32 R84, R8.reuse, R28, R84 ;  /* 0x0000001c0854723c */ /* 0x040fe20000001854 */
[----:B------:R-:W-:Y:S01]  /*87c0*/  FADD.FTZ R3, R101, R3 ;  /* 0x0000000365037221 */ /* 0x000fe20000010000 */
[----:B------:R-:W-:Y:S01]  /*87d0*/  FADD.FTZ R2, R97, R2 ;  /* 0x0000000261027221 */ /* 0x000fe20000010000 */
[----:B------:R-:W-:Y:S01]  /*87e0*/  FADD.FTZ R0, R41, R0 ;  /* 0x0000000029007221 */ /* 0x000fe20000010000 */
[----:B------:R1:W5:Y:S03]  /*87f0*/  LDL.LU R242, [R1+0xcc] ;  /* 0x0000cc0001f27983 */ /* 0x0003660000300800 */
[----:B------:R-:W4:Y:S01]  /*8800*/  MUFU.EX2 R20, R131 ;  /* 0x0000008300147308 */ /* 0x000f220000000800 */
[----:B------:R-:W-:Y:S01]  /*8810*/  HMMA.16816.F32 R76, R8, R30, R76 ;  /* 0x0000001e084c723c */ /* 0x000fe2000000184c */
[----:B------:R-:W-:Y:S01]  /*8820*/  FADD.FTZ R4, R129, R4 ;  /* 0x0000000481047221 */ /* 0x000fe20000010000 */
[----:B------:R-:W-:Y:S01]  /*8830*/  FADD.FTZ R3, R102, R3 ;  /* 0x0000000366037221 */ /* 0x000fe20000010000 */
[----:B------:R-:W-:-:S03]  /*8840*/  FADD.FTZ R2, R92, R2 ;  /* 0x000000025c027221 */ /* 0x000fc60000010000 */
[----:B------:R-:W-:Y:S01]  /*8850*/  HMMA.16816.F32 R52, R8, R22, R52 ;  /* 0x000000160834723c */ /* 0x000fe20000001834 */
[----:B------:R-:W4:Y:S01]  /*8860*/  MUFU.EX2 R29, R47 ;  /* 0x0000002f001d7308 */ /* 0x000f220000000800 */
[----:B------:R-:W-:-:S04]  /*8870*/  FADD.FTZ R0, R73, R0 ;  /* 0x0000000049007221 */ /* 0x000fc80000010000 */
[C---:B------:R-:W-:Y:S03]  /*8880*/  HMMA.16816.F32 R48, R8.reuse, R16, R48 ;  /* 0x000000100830723c */ /* 0x040fe60000001830 */
[----:B------:R-:W-:Y:S03]  /*8890*/  MUFU.EX2 R40, R45 ;  /* 0x0000002d00287308 */ /* 0x000fe60000000800 */
[C---:B------:R-:W-:Y:S01]  /*88a0*/  HMMA.16816.F32 R56, R8.reuse, R18, R56 ;  /* 0x000000120838723c */ /* 0x040fe20000001838 */
[----:B------:R-:W1:Y:S05]  /*88b0*/  LDSM.16.MT88.4 R16, [R226+0xb800] ;  /* 0x00b80000e210783b */ /* 0x000e6a0000004200 */
[C---:B------:R-:W-:Y:S01]  /*88c0*/  HMMA.16816.F32 R68, R8.reuse, R24, R68 ;  /* 0x000000180844723c */ /* 0x040fe20000001844 */
[----:B------:R-:W-:Y:S05]  /*88d0*/  MUFU.EX2 R28, R112 ;  /* 0x00000070001c7308 */ /* 0x000fea0000000800 */
[----:B------:R-:W-:Y:S01]  /*88e0*/  HMMA.16816.F32 R60, R8, R26, R60 ;  /* 0x0000001a083c723c */ /* 0x000fe2000000183c */
[----:B------:R1:W5:Y:S02]  /*88f0*/  LDL.LU R233, [R1+0xc8] ;  /* 0x0000c80001e97983 */ /* 0x0003640000300800 */
[----:B------:R-:W4:Y:S01]  /*8900*/  MUFU.EX2 R8, R133 ;  /* 0x0000008500087308 */ /* 0x000f220000000800 */
[----:B------:R-:W-:Y:S01]  /*8910*/  FADD.FTZ R4, R125, R4 ;  /* 0x000000047d047221 */ /* 0x000fe20000010000 */
[----:B------:R-:W-:Y:S01]  /*8920*/  FADD.FTZ R3, R42, R3 ;  /* 0x000000032a037221 */ /* 0x000fe20000010000 */
[----:B------:R-:W-:Y:S01]  /*8930*/  FADD.FTZ R2, R80, R2 ;  /* 0x0000000250027221 */ /* 0x000fe20000010000 */
[----:B------:R-:W-:-:S04]  /*8940*/  FADD.FTZ R0, R74, R0 ;  /* 0x000000004a007221 */ /* 0x000fc80000010000 */
[----:B------:R-:W1:Y:S01]  /*8950*/  MUFU.EX2 R7, R144 ;  /* 0x0000009000077308 */ /* 0x000e620000000800 */
[----:B------:R-:W-:Y:S01]  /*8960*/  FADD.FTZ R4, R128, R4 ;  /* 0x0000000480047221 */ /* 0x000fe20000010000 */
[----:B---3--:R-:W-:Y:S01]  /*8970*/  FADD.FTZ R3, R21, R3 ;  /* 0x0000000315037221 */ /* 0x008fe20000010000 */
[----:B------:R-:W-:-:S05]  /*8980*/  FADD.FTZ R2, R43, R2 ;  /* 0x000000022b027221 */ /* 0x000fca0000010000 */
[----:B------:R-:W3:Y:S01]  /*8990*/  MUFU.EX2 R35, R46 ;  /* 0x0000002e00237308 */ /* 0x000ee20000000800 */
[----:B------:R-:W-:Y:S01]  /*89a0*/  FADD.FTZ R0, R34, R0 ;  /* 0x0000000022007221 */ /* 0x000fe20000010000 */
[----:B------:R-:W-:-:S06]  /*89b0*/  FADD.FTZ R4, R104, R4 ;  /* 0x0000000468047221 */ /* 0x000fcc0000010000 */
[----:B------:R-:W3:Y:S01]  /*89c0*/  MUFU.EX2 R22, R114 ;  /* 0x0000007200167308 */ /* 0x000ee20000000800 */
[----:B----4-:R-:W-:Y:S01]  /*89d0*/  FADD.FTZ R3, R20, R3 ;  /* 0x0000000314037221 */ /* 0x010fe20000010000 */
[----:B------:R-:W-:Y:S01]  /*89e0*/  FADD.FTZ R2, R44, R2 ;  /* 0x000000022c027221 */ /* 0x000fe20000010000 */
[----:B------:R-:W-:Y:S01]  /*89f0*/  FADD.FTZ R0, R29, R0 ;  /* 0x000000001d007221 */ /* 0x000fe20000010000 */
[----:B------:R-:W-:Y:S01]  /*8a00*/  FADD.FTZ R4, R105, R4 ;  /* 0x0000000469047221 */ /* 0x000fe20000010000 */
[----:B------:R-:W-:Y:S01]  /*8a10*/  FADD.FTZ R3, R8, R3 ;  /* 0x0000000308037221 */ /* 0x000fe20000010000 */
[----:B------:R-:W-:Y:S01]  /*8a20*/  FADD.FTZ R2, R40, R2 ;  /* 0x0000000228027221 */ /* 0x000fe20000010000 */
[----:B------:R4:W5:Y:S01]  /*8a30*/  LDL.LU R232, [R1+0xc4] ;  /* 0x0000c40001e87983 */ /* 0x0009620000300800 */
[----:B------:R-:W-:Y:S01]  /*8a40*/  FADD.FTZ R0, R28, R0 ;  /* 0x000000001c007221 */ /* 0x000fe20000010000 */
[----:B------:R-:W-:Y:S01]  /*8a50*/  FADD.FTZ R4, R106, R4 ;  /* 0x000000046a047221 */ /* 0x000fe20000010000 */
[----:B-1----:R-:W-:Y:S01]  /*8a60*/  FADD.FTZ R3, R7, R3 ;  /* 0x0000000307037221 */ /* 0x002fe20000010000 */
[----:B------:R4:W5:Y:S01]  /*8a70*/  LDL.LU R231, [R1+0xc0] ;  /* 0x0000c00001e77983 */ /* 0x0009620000300800 */
[----:B---3--:R-:W-:-:S03]  /*8a80*/  FADD.FTZ R2, R35, R2 ;  /* 0x0000000223027221 */ /* 0x008fc60000010000 */
[----:B------:R4:W5:Y:S01]  /*8a90*/  LDL.LU R230, [R1+0xbc] ;  /* 0x0000bc0001e67983 */ /* 0x0009620000300800 */
[----:B------:R-:W-:-:S03]  /*8aa0*/  FADD.FTZ R0, R22, R0 ;  /* 0x0000000016007221 */ /* 0x000fc60000010000 */
        /* <DEDUP_REMOVED lines=16> */
[----:B------:R-:W-:-:S05]  /*8bb0*/  UMOV UR4, UR13 ;  /* 0x0000000d00047c82 */ /* 0x000fca0008000000 */
        /* <DEDUP_REMOVED lines=23> */
[----:B----4-:R-:W-:-:S15]  /*8d30*/  @!P0 BRA `(.L_x_52) ;  /* 0x0000007800588947 */ /* 0x010fde0003800000 */
[----:B------:R-:W2:Y:S01]  /*8d40*/  LDL.64 R250, [R1+0x98] ;  /* 0x0000980001fa7983 */ /* 0x000ea20000100a00 */
[----:B------:R-:W-:Y:S01]  /*8d50*/  UIADD3 UR6, UR14, -0x2, URZ ;  /* 0xfffffffe0e067890 */ /* 0x000fe2000fffe03f */
[----:B------:R-:W-:-:S04]  /*8d60*/  DEPBAR.LE SB0, 0x0 ;  /* 0x000080000000791a */ /* 0x000fc80000000000 */
[----:B------:R-:W-:Y:S01]  /*8d70*/  USHF.R.S32.HI UR4, URZ, 0x1f, UR6 ;  /* 0x0000001f3f047899 */ /* 0x000fe20008011406 */
[----:B------:R-:W-:Y:S01]  /*8d80*/  IMAD.U32 R2, RZ, RZ, UR6 ;  /* 0x00000006ff027e24 */ /* 0x000fe2000f8e00ff */
[----:B------:R-:W-:Y:S01]  /*8d90*/  UIMAD UR7, UR22, UR6, URZ ;  /* 0x00000006160772a4 */ /* 0x000fe2000f8e023f */
[----:B-----5:R-:W-:Y:S01]  /*8da0*/  STL [R1+0xb0], R132 ;  /* 0x0000b08401007387 */ /* 0x020fe20000100800 */
[----:B------:R-:W-:Y:S02]  /*8db0*/  USHF.L.U32 UR13, UR8, 0x5, URZ ;  /* 0x00000005080d7899 */ /* 0x000fe4000800063f */
[----:B------:R-:W-:Y:S02]  /*8dc0*/  UIMAD UR4, UR4, UR23, UR7 ;  /* 0x00000017040472a4 */ /* 0x000fe4000f8e0207 */
[----:B------:R-:W-:Y:S01]  /*8dd0*/  UISETP.NE.AND UP0, UPT, UR14, 0x2, UPT ;  /* 0x000000020e00788c */ /* 0x000fe2000bf05270 */
[----:B------:R-:W-:Y:S01]  /*8de0*/  ULDC.64 UR6, c[0x0][0x220] ;  /* 0x0000880000067ab9 */ /* 0x000fe20000000a00 */
[----:B------:R-:W-:Y:S01]  /*8df0*/  BAR.SYNC.DEFER_BLOCKING 0x0 ;  /* 0x0000000000007b1d */ /* 0x000fe20000010000 */
[----:B--2---:R-:W-:-:S04]  /*8e00*/  IMAD.WIDE.U32 R2, R2, UR23, R250 ;  /* 0x0000001702027c25 */ /* 0x004fc8000f8e00fa */
        /* <DEDUP_REMOVED lines=17> */
[----:B------:R-:W-:Y:S01]  /*8f20*/  LDGSTS.E.BYPASS.LTC128B.128 [R242+0x9800], desc[UR16][R10.64] ;  /* 0x098000000af27fae */ /* 0x000fe2000b901d50 */
[----:B------:R-:W-:Y:S02]  /*8f30*/  IADD3.X R9, R11, UR4, RZ, P0, !PT ;  /* 0x000000040b097c10 */ /* 0x000fe400087fe4ff */
[----:B------:R-:W-:-:S03]  /*8f40*/  IADD3 R6, P0, R8, UR13, RZ ;  /* 0x0000000d08067c10 */ /* 0x000fc6000ff1e0ff */
[----:B------:R-:W-:Y:S01]  /*8f50*/  LDGSTS.E.BYPASS.LTC128B.128 [R242+0xa000], desc[UR16][R8.64] ;  /* 0x0a00000008f27fae */ /* 0x000fe2000b901d50 */
[----:B------:R-:W-:-:S05]  /*8f60*/  IADD3.X R7, R9, UR4, RZ, P0, !PT ;  /* 0x0000000409077c10 */ /* 0x000fca00087fe4ff */
[----:B------:R-:W-:Y:S01]  /*8f70*/  LDGSTS.E.BYPASS.LTC128B.128 [R242+0xa800], desc[UR16][R6.64] ;  /* 0x0a80000006f27fae */ /* 0x000fe2000b901d50 */
[----:B-1----:R-:W-:-:S04]  /*8f80*/  IADD3 R2, P0, R6, UR13, RZ ;  /* 0x0000000d06027c10 */ /* 0x002fc8000ff1e0ff */
[----:B------:R-:W-:Y:S02]  /*8f90*/  IADD3.X R3, R7, UR4, RZ, P0, !PT ;  /* 0x0000000407037c10 */ /* 0x000fe400087fe4ff */
[----:B------:R-:W-:-:S03]  /*8fa0*/  IADD3 R4, P0, R2, UR13, RZ ;  /* 0x0000000d02047c10 */ /* 0x000fc6000ff1e0ff */
[----:B------:R-:W-:Y:S01]  /*8fb0*/  LDGSTS.E.BYPASS.LTC128B.128 [R242+0xb000], desc[UR16][R2.64] ;  /* 0x0b00000002f27fae */ /* 0x000fe2000b901d50 */
[----:B------:R-:W-:Y:S01]  /*8fc0*/  IADD3.X R5, R3, UR4, RZ, P0, !PT ;  /* 0x0000000403057c10 */ /* 0x000fe200087fe4ff */
[----:B------:R-:W-:-:S04]  /*8fd0*/  UIADD3 UR4, UR14, -0x2, URZ ;  /* 0xfffffffe0e047890 */ /* 0x000fc8000fffe03f */
[----:B------:R1:W-:Y:S04]  /*8fe0*/  LDGSTS.E.BYPASS.LTC128B.128 [R242+0xb800], desc[UR16][R4.64] ;  /* 0x0b80000004f27fae */ /* 0x0003e8000b901d50 */
[----:B--2---:R-:W-:Y:S04]  /*8ff0*/  LDSM.16.M88.4 R16, [R230+0x2000] ;  /* 0x00200000e610783b */ /* 0x004fe80000000200 */
[----:B------:R-:W2:Y:S04]  /*9000*/  LDSM.16.M88.4 R44, [R139+0x5800] ;  /* 0x005800008b2c783b */ /* 0x000ea80000000200 */
[----:B------:R-:W3:Y:S04]  /*9010*/  LDSM.16.M88.4 R48, [R139+0x5000] ;  /* 0x005000008b30783b */ /* 0x000ee80000000200 */
[----:B------:R-:W-:Y:S04]  /*9020*/  LDSM.16.M88.4 R20, [R230] ;  /* 0x00000000e614783b */ /* 0x000fe80000000200 */
[----:B------:R-:W4:Y:S04]  /*9030*/  LDSM.16.M88.4 R36, [R139+0x6000] ;  /* 0x006000008b24783b */ /* 0x000f280000000200 */
[----:B------:R-:W4:Y:S04]  /*9040*/  LDSM.16.M88.4 R56, [R139+0x4000] ;  /* 0x004000008b38783b */ /* 0x000f280000000200 */
[----:B------:R-:W4:Y:S04]  /*9050*/  LDSM.16.M88.4 R52, [R139+0x4800] ;  /* 0x004800008b34783b */ /* 0x000f280000000200 */
[----:B-1----:R-:W-:Y:S04]  /*9060*/  LDSM.16.M88.4 R4, [R233+0x2000] ;  /* 0x00200000e904783b */ /* 0x002fe80000000200 */
[----:B------:R-:W1:Y:S04]  /*9070*/  LDSM.16.M88.4 R84, [R229+0x5800] ;  /* 0x00580000e554783b */ /* 0x000e680000000200 */
[----:B------:R-:W1:Y:S04]  /*9080*/  LDSM.16.M88.4 R72, [R229+0x5000] ;  /* 0x00500000e548783b */ /* 0x000e680000000200 */
[----:B------:R-:W-:Y:S04]  /*9090*/  LDSM.16.M88.4 R8, [R233] ;  /* 0x00000000e908783b */ /* 0x000fe80000000200 */
[----:B------:R-:W1:Y:S01]  /*90a0*/  LDSM.16.M88.4 R80, [R229+0x6000] ;  /* 0x00600000e550783b */ /* 0x000e620000000200 */
[C---:B--2---:R-:W-:Y:S03]  /*90b0*/  HMMA.16816.F32 R96, R16.reuse, R44, RZ ;  /* 0x0000002c1060723c */ /* 0x044fe600000018ff */
[----:B------:R-:W2:Y:S03]  /*90c0*/  LDSM.16.M88.4 R28, [R229+0x4000] ;  /* 0x00400000e51c783b */ /* 0x000ea60000000200 */
[----:B---3--:R-:W-:Y:S01]  /*90d0*/  HMMA.16816.F32 R104, R16, R48, RZ ;  /* 0x000000301068723c */ /* 0x008fe200000018ff */
[----:B------:R-:W3:Y:S04]  /*90e0*/  LDSM.16.M88.4 R76, [R229+0x4800] ;  /* 0x00480000e54c783b */ /* 0x000ee80000000200 */
[----:B------:R-:W3:Y:S01]  /*90f0*/  LDSM.16.M88.4 R68, [R139+0x6800] ;  /* 0x006800008b44783b */ /* 0x000ee20000000200 */
[----:B----4-:R-:W-:Y:S03]  /*9100*/  HMMA.16816.F32 R92, R20, R36, RZ ;  /* 0x00000024145c723c */ /* 0x010fe600000018ff */
[----:B------:R-:W4:Y:S03]  /*9110*/  LDSM.16.M88.4 R60, [R139+0x7800] ;  /* 0x007800008b3c783b */ /* 0x000f260000000200 */
[-C--:B------:R-:W-:Y:S01]  /*9120*/  HMMA.16816.F32 R24, R16, R56.reuse, RZ ;  /* 0x000000381018723c */ /* 0x080fe200000018ff */
[----:B------:R-:W4:Y:S04]  /*9130*/  LDSM.16.M88.4 R64, [R139+0x7000] ;  /* 0x007000008b40783b */ /* 0x000f280000000200 */
[----:B------:R-:W4:Y:S01]  /*9140*/  LDSM.16.M88.4 R40, [R229+0x6800] ;  /* 0x00680000e528783b */ /* 0x000f220000000200 */
[C---:B------:R-:W-:Y:S03]  /*9150*/  HMMA.16816.F32 R32, R20.reuse, R56, RZ ;  /* 0x000000381420723c */ /* 0x040fe600000018ff */
[----:B------:R-:W0:Y:S03]  /*9160*/  LDGDEPBAR ;  /* 0x00000000000079af */ /* 0x000e260000000000 */
[C---:B------:R-:W-:Y:S06]  /*9170*/  HMMA.16816.F32 R108, R20.reuse, R48, RZ ;  /* 0x00000030146c723c */ /* 0x040fec00000018ff */
[----:B------:R-:W-:Y:S06]  /*9180*/  HMMA.16816.F32 R100, R20, R44, RZ ;  /* 0x0000002c1464723c */ /* 0x000fec00000018ff */
[----:B------:R-:W-:Y:S06]  /*9190*/  HMMA.16816.F32 R112, R16, R52, RZ ;  /* 0x000000341070723c */ /* 0x000fec00000018ff */
[----:B-1----:R-:W-:Y:S06]  /*91a0*/  HMMA.16816.F32 R96, R4, R84, R96 ;  /* 0x000000540460723c */ /* 0x002fec0000001860 */
[----:B------:R-:W-:Y:S06]  /*91b0*/  HMMA.16816.F32 R116, R20, R52, RZ ;  /* 0x000000341474723c */ /* 0x000fec00000018ff */
[----:B------:R-:W-:Y:S06]  /*91c0*/  HMMA.16816.F32 R104, R4, R72, R104 ;  /* 0x000000480468723c */ /* 0x000fec0000001868 */
[----:B------:R-:W-:Y:S06]  /*91d0*/  HMMA.16816.F32 R92, R8, R80, R92 ;  /* 0x00000050085c723c */ /* 0x000fec000000185c */
[-C--:B--2---:R-:W-:Y:S01]  /*91e0*/  HMMA.16816.F32 R208, R4, R28.reuse, R24 ;  /* 0x0000001c04d0723c */ /* 0x084fe20000001818 */
[----:B------:R-:W1:Y:S05]  /*91f0*/  LDSM.16.M88.4 R24, [R229+0x7800] ;  /* 0x00780000e518783b */ /* 0x000e6a0000000200 */
[C---:B------:R-:W-:Y:S01]  /*9200*/  HMMA.16816.F32 R216, R8.reuse, R28, R32 ;  /* 0x0000001c08d8723c */ /* 0x040fe20000001820 */
[----:B------:R-:W2:Y:S05]  /*9210*/  LDSM.16.M88.4 R32, [R229+0x7000] ;  /* 0x00700000e520783b */ /* 0x000eaa0000000200 */
[----:B------:R-:W-:Y:S01]  /*9220*/  HMMA.16816.F32 R120, R8, R72, R108 ;  /* 0x000000480878723c */ /* 0x000fe2000000186c */
[----:B------:R-:W-:-:S02]  /*9230*/  IMAD.MOV.U32 R45, RZ, RZ, R106 ;  /* 0x000000ffff2d7224 */ /* 0x000fc400078e006a */
[----:B------:R-:W-:Y:S02]  /*9240*/  IMAD.MOV.U32 R44, RZ, RZ, R107 ;  /* 0x000000ffff2c7224 */ /* 0x000fe400078e006b */
[----:B------:R-:W-:Y:S01]  /*9250*/  IMAD.MOV.U32 R28, RZ, RZ, R104 ;  /* 0x000000ffff1c7224 */ /* 0x000fe200078e0068 */
[----:B------:R-:W-:Y:S01]  /*9260*/  HMMA.16816.F32 R100, R8, R84, R100 ;  /* 0x000000540864723c */ /* 0x000fe20000001864 */
[----:B------:R-:W-:Y:S02]  /*9270*/  IMAD.MOV.U32 R73, RZ, RZ, R99 ;  /* 0x000000ffff497224 */ /* 0x000fe400078e0063 */
[----:B------:R-:W-:Y:S02]  /*9280*/  IMAD.MOV.U32 R72, RZ, RZ, R96 ;  /* 0x000000ffff487224 */ /* 0x000fe400078e0060 */
[----:B------:R-:W-:Y:S01]  /*9290*/  IMAD.MOV.U32 R251, RZ, RZ, R94 ;  /* 0x000000fffffb7224 */ /* 0x000fe200078e005e */
[----:B---3--:R-:W-:Y:S01]  /*92a0*/  HMMA.16816.F32 R212, R4, R76, R112 ;  /* 0x0000004c04d4723c */ /* 0x008fe20000001870 */
[----:B------:R-:W-:-:S02]  /*92b0*/  IMAD.MOV.U32 R85, RZ, RZ, R97 ;  /* 0x000000ffff557224 */ /* 0x000fc400078e0061 */
[----:B------:R-:W-:Y:S02]  /*92c0*/  IMAD.MOV.U32 R84, RZ, RZ, R98 ;  /* 0x000000ffff547224 */ /* 0x000fe400078e0062 */
[----:B------:R-:W-:Y:S01]  /*92d0*/  IMAD.MOV.U32 R250, RZ, RZ, R95 ;  /* 0x000000fffffa7224 */ /* 0x000fe200078e005f */
[----:B------:R-:W-:Y:S01]  /*92e0*/  HMMA.16816.F32 R220, R8, R76, R116 ;  /* 0x0000004c08dc723c */ /* 0x000fe20000001874 */
[----:B------:R-:W-:Y:S02]  /*92f0*/  IMAD.MOV.U32 R249, RZ, RZ, R92 ;  /* 0x000000fffff97224 */ /* 0x000fe400078e005c */
[----:B------:R-:W-:-:S03]  /*9300*/  IMAD.MOV.U32 R248, RZ, RZ, R93 ;  /* 0x000000fffff87224 */ /* 0x000fc600078e005d */
[C---:B------:R-:W-:Y:S01]  /*9310*/  HMMA.16816.F32 R112, R16.reuse, R68, RZ ;  /* 0x000000441070723c */ /* 0x040fe200000018ff */
[----:B------:R-:W-:Y:S02]  /*9320*/  IMAD.MOV.U32 R76, RZ, RZ, R105 ;  /* 0x000000ffff4c7224 */ /* 0x000fe400078e0069 */
[----:B------:R-:W-:Y:S02]  /*9330*/  IMAD.MOV.U32 R246, RZ, RZ, R122 ;  /* 0x000000fffff67224 */ /* 0x000fe400078e007a */
[----:B------:R-:W-:Y:S01]  /*9340*/  IMAD.MOV.U32 R245, RZ, RZ, R123 ;  /* 0x000000fffff57224 */ /* 0x000fe200078e007b */
[C---:B----4-:R-:W-:Y:S01]  /*9350*/  HMMA.16816.F32 R96, R16.reuse, R60, RZ ;  /* 0x0000003c1060723c */ /* 0x050fe200000018ff */
[----:B------:R-:W-:Y:S02]  /*9360*/  IMAD.MOV.U32 R244, RZ, RZ, R120 ;  /* 0x000000fffff47224 */ /* 0x000fe400078e0078 */
[----:B------:R-:W-:Y:S02]  /*9370*/  IMAD.MOV.U32 R243, RZ, RZ, R121 ;  /* 0x000000fffff37224 */ /* 0x000fe400078e0079 */
[----:B------:R-:W-:Y:S01]  /*9380*/  IMAD.MOV.U32 R138, RZ, RZ, R102 ;  /* 0x000000ffff8a7224 */ /* 0x000fe200078e0066 */
[----:B------:R-:W-:Y:S01]  /*9390*/  HMMA.16816.F32 R104, R16, R64, RZ ;  /* 0x000000401068723c */ /* 0x000fe200000018ff */
[----:B------:R-:W-:-:S02]  /*93a0*/  IMAD.MOV.U32 R137, RZ, RZ, R103 ;  /* 0x000000ffff897224 */ /* 0x000fc400078e0067 */
[----:B------:R-:W-:Y:S02]  /*93b0*/  IMAD.MOV.U32 R133, RZ, RZ, R100 ;  /* 0x000000ffff857224 */ /* 0x000fe400078e0064 */
[----:B------:R-:W-:Y:S01]  /*93c0*/  IMAD.MOV.U32 R48, RZ, RZ, R101 ;  /* 0x000000ffff307224 */ /* 0x000fe200078e0065 */
[C---:B------:R-:W-:Y:S06]  /*93d0*/  HMMA.16816.F32 R92, R16.reuse, R62, RZ ;  /* 0x0000003e105c723c */ /* 0x040fec00000018ff */
[----:B------:R-:W-:Y:S06]  /*93e0*/  HMMA.16816.F32 R88, R16, R36, RZ ;  /* 0x000000241058723c */ /* 0x000fec00000018ff */
[C---:B------:R-:W-:Y:S06]  /*93f0*/  HMMA.16816.F32 R112, R4.reuse, R40, R112 ;  /* 0x000000280470723c */ /* 0x040fec0000001870 */
[C---:B-1----:R-:W-:Y:S06]  /*9400*/  HMMA.16816.F32 R96, R4.reuse, R24, R96 ;  /* 0x000000180460723c */ /* 0x042fec0000001860 */
[----:B--2---:R-:W-:Y:S06]  /*9410*/  HMMA.16816.F32 R104, R4, R32, R104 ;  /* 0x000000200468723c */ /* 0x004fec0000001868 */
[C---:B------:R-:W-:Y:S06]  /*9420*/  HMMA.16816.F32 R204, R16.reuse, R58, RZ ;  /* 0x0000003a10cc723c */ /* 0x040fec00000018ff */
[----:B------:R-:W-:Y:S01]  /*9430*/  HMMA.16816.F32 R128, R16, R54, RZ ;  /* 0x000000361080723c */ /* 0x000fe200000018ff */
[----:B------:R-:W-:-:S02]  /*9440*/  IMAD.MOV.U32 R36, RZ, RZ, R113 ;  /* 0x000000ffff247224 */ /* 0x000fc400078e0071 */
[----:B------:R-:W-:Y:S02]  /*9450*/  IMAD.MOV.U32 R29, RZ, RZ, R114 ;  /* 0x000000ffff1d7224 */ /* 0x000fe400078e0072 */
[----:B------:R-:W-:Y:S01]  /*9460*/  IMAD.MOV.U32 R113, RZ, RZ, R84 ;  /* 0x000000ffff717224 */ /* 0x000fe200078e0054 */
[C---:B------:R-:W-:Y:S01]  /*9470*/  HMMA.16816.F32 R124, R16.reuse, R50, RZ ;  /* 0x00000032107c723c */ /* 0x040fe200000018ff */
[----:B------:R-:W-:Y:S02]  /*9480*/  IMAD.MOV.U32 R0, RZ, RZ, R99 ;  /* 0x000000ffff007224 */ /* 0x000fe400078e0063 */
[----:B------:R-:W-:Y:S02]  /*9490*/  IMAD.MOV.U32 R114, RZ, RZ, R73 ;  /* 0x000000ffff727224 */ /* 0x000fe400078e0049 */
[----:B------:R-:W-:Y:S01]  /*94a0*/  IMAD.MOV.U32 R99, RZ, RZ, R72 ;  /* 0x000000ffff637224 */ /* 0x000fe200078e0048 */
[----:B------:R-:W-:Y:S01]  /*94b0*/  HMMA.16816.F32 R120, R16, R46, RZ ;  /* 0x0000002e1078723c */ /* 0x000fe200000018ff */
[----:B------:R-:W-:-:S02]  /*94c0*/  IMAD.MOV.U32 R52, RZ, RZ, R104 ;  /* 0x000000ffff347224 */ /* 0x000fc400078e0068 */
[----:B------:R-:W-:Y:S02]  /*94d0*/  IMAD.MOV.U32 R72, RZ, RZ, R246 ;  /* 0x000000ffff487224 */ /* 0x000fe400078e00f6 */
[----:B------:R-:W-:Y:S01]  /*94e0*/  IMAD.MOV.U32 R73, RZ, RZ, R245 ;  /* 0x000000ffff497224 */ /* 0x000fe200078e00f5 */
[C---:B------:R-:W-:Y:S01]  /*94f0*/  HMMA.16816.F32 R116, R16.reuse, R38, RZ ;  /* 0x000000261074723c */ /* 0x040fe200000018ff */
[----:B------:R-:W-:Y:S02]  /*9500*/  IMAD.MOV.U32 R84, RZ, RZ, R244 ;  /* 0x000000ffff547224 */ /* 0x000fe400078e00f4 */
[----:B------:R-:W-:Y:S01]  /*9510*/  IMAD.MOV.U32 R49, RZ, RZ, R115 ;  /* 0x000000ffff317224 */ /* 0x000fe200078e0073 */
[----:B------:R-:W-:Y:S01]  /*9520*/  MOV R115, R48 ;  /* 0x0000003000737202 */ /* 0x000fe20000000f00 */
[----:B------:R-:W-:Y:S01]  /*9530*/  IMAD.MOV.U32 R37, RZ, RZ, R112 ;  /* 0x000000ffff257224 */ /* 0x000fe200078e0070 */
[----:B------:R-:W-:Y:S01]  /*9540*/  HMMA.16816.F32 R108, R16, R70, RZ ;  /* 0x00000046106c723c */ /* 0x000fe200000018ff */
[----:B------:R-:W-:-:S02]  /*9550*/  IMAD.MOV.U32 R112, RZ, RZ, R85 ;  /* 0x000000ffff707224 */ /* 0x000fc400078e0055 */
[----:B------:R-:W-:Y:S02]  /*9560*/  IMAD.MOV.U32 R85, RZ, RZ, R243 ;  /* 0x000000ffff557224 */ /* 0x000fe400078e00f3 */
[----:B------:R-:W-:Y:S01]  /*9570*/  IMAD.MOV.U32 R132, RZ, RZ, R96 ;  /* 0x000000ffff847224 */ /* 0x000fe200078e0060 */
[----:B------:R-:W-:Y:S01]  /*9580*/  HMMA.16816.F32 R100, R16, R66, RZ ;  /* 0x000000421064723c */ /* 0x000fe200000018ff */
[----:B------:R-:W-:Y:S02]  /*9590*/  IMAD.MOV.U32 R3, RZ, RZ, R97 ;  /* 0x000000ffff037224 */ /* 0x000fe400078e0061 */
[----:B------:R-:W-:Y:S02]  /*95a0*/  IMAD.MOV.U32 R96, RZ, RZ, R99 ;  /* 0x000000ffff607224 */ /* 0x000fe400078e0063 */
[----:B------:R-:W-:Y:S01]  /*95b0*/  IMAD.MOV.U32 R97, RZ, RZ, R112 ;  /* 0x000000ffff617224 */ /* 0x000fe200078e0070 */
[----:B------:R-:W-:Y:S01]  /*95c0*/  HMMA.16816.F32 R92, R4, R26, R92 ;  /* 0x0000001a045c723c */ /* 0x000fe2000000185c */
[----:B------:R-:W-:-:S02]  /*95d0*/  IMAD.MOV.U32 R99, RZ, RZ, R114 ;  /* 0x000000ffff637224 */ /* 0x000fc400078e0072 */
[----:B------:R-:W-:Y:S02]  /*95e0*/  IMAD.MOV.U32 R2, RZ, RZ, R98 ;  /* 0x000000ffff027224 */ /* 0x000fe400078e0062 */
[----:B------:R-:W-:Y:S01]  /*95f0*/  IMAD.MOV.U32 R98, RZ, RZ, R113 ;  /* 0x000000ffff627224 */ /* 0x000fe200078e0071 */
[----:B------:R-:W-:Y:S06]  /*9600*/  HMMA.16816.F32 R16, R20, R64, RZ ;  /* 0x000000401410723c */ /* 0x000fec00000018ff */
[----:B------:R-:W-:Y:S01]  /*9610*/  HMMA.16816.F32 R88, R4, R80, R88 ;  /* 0x000000500458723c */ /* 0x000fe20000001858 */
[----:B------:R-:W-:-:S02]  /*9620*/  IMAD.MOV.U32 R64, RZ, RZ, R107 ;  /* 0x000000ffff407224 */ /* 0x000fc400078e006b */
[----:B------:R-:W-:-:S03]  /*9630*/  IMAD.MOV.U32 R65, RZ, RZ, R138 ;  /* 0x000000ffff417224 */ /* 0x000fc600078e008a */
[----:B------:R-:W-:Y:S01]  /*9640*/  HMMA.16816.F32 R204, R4, R30, R204 ;  /* 0x0000001e04cc723c */ /* 0x000fe200000018cc */
[----:B------:R-:W-:Y:S02]  /*9650*/  IMAD.MOV.U32 R81, RZ, RZ, R105 ;  /* 0x000000ffff517224 */ /* 0x000fe400078e0069 */
[----:B------:R-:W-:-:S03]  /*9660*/  IMAD.MOV.U32 R80, RZ, RZ, R106 ;  /* 0x000000ffff507224 */ /* 0x000fc600078e006a */
[----:B------:R-:W-:Y:S01]  /*9670*/  HMMA.16816.F32 R128, R4, R78, R128 ;  /* 0x0000004e0480723c */ /* 0x000fe20000001880 */
[----:B------:R-:W-:Y:S02]  /*9680*/  IMAD.MOV.U32 R48, RZ, RZ, R94 ;  /* 0x000000ffff307224 */ /* 0x000fe400078e005e */
[----:B------:R-:W-:-:S03]  /*9690*/  IMAD.MOV.U32 R252, RZ, RZ, R95 ;  /* 0x000000fffffc7224 */ /* 0x000fc600078e005f */
[C---:B------:R-:W-:Y:S06]  /*96a0*/  HMMA.16816.F32 R124, R4.reuse, R74, R124 ;  /* 0x0000004a047c723c */ /* 0x040fec000000187c */
[C---:B------:R-:W-:Y:S01]  /*96b0*/  HMMA.16816.F32 R104, R4.reuse, R86, R120 ;  /* 0x000000560468723c */ /* 0x040fe20000001878 */
[----:B------:R-:W-:Y:S01]  /*96c0*/  IMAD.MOV.U32 R77, RZ, RZ, R89 ;  /* 0x000000ffff4d7224 */ /* 0x000fe200078e0059 */
[----:B------:R-:W-:Y:S01]  /*96d0*/  MOV R53, R88 ;  /* 0x0000005800357202 */ /* 0x000fe20000000f00 */
[----:B------:R-:W-:Y:S02]  /*96e0*/  IMAD.MOV.U32 R57, RZ, RZ, R90 ;  /* 0x000000ffff397224 */ /* 0x000fe400078e005a */
[----:B------:R-:W-:Y:S01]  /*96f0*/  IMAD.MOV.U32 R56, RZ, RZ, R91 ;  /* 0x000000ffff387224 */ /* 0x000fe200078e005b */
[----:B------:R-:W-:Y:S01]  /*9700*/  HMMA.16816.F32 R116, R4, R82, R116 ;  /* 0x000000520474723c */ /* 0x000fe20000001874 */
[----:B------:R-:W-:-:S02]  /*9710*/  IMAD.MOV.U32 R112, RZ, RZ, R53 ;  /* 0x000000ffff707224 */ /* 0x000fc400078e0035 */
[----:B------:R-:W-:Y:S02]  /*9720*/  IMAD.MOV.U32 R114, RZ, RZ, R57 ;  /* 0x000000ffff727224 */ /* 0x000fe400078e0039 */
[----:B------:R-:W-:Y:S01]  /*9730*/  IMAD.MOV.U32 R113, RZ, RZ, R77 ;  /* 0x000000ffff717224 */ /* 0x000fe200078e004d */
[C---:B------:R-:W-:Y:S06]  /*9740*/  HMMA.16816.F32 R244, R4.reuse, R42, R108 ;  /* 0x0000002a04f4723c */ /* 0x040fec000000186c */
[----:B------:R-:W-:Y:S01]  /*9750*/  HMMA.16816.F32 R100, R4, R34, R100 ;  /* 0x000000220464723c */ /* 0x000fe20000001864 */
[----:B------:R-:W-:Y:S01]  /*9760*/  IMAD.MOV.U32 R110, RZ, RZ, R251 ;  /* 0x000000ffff6e7224 */ /* 0x000fe200078e00fb */
[----:B------:R-:W-:Y:S01]  /*9770*/  MOV R109, R248 ;  /* 0x000000f8006d7202 */ /* 0x000fe20000000f00 */
[----:B------:R-:W-:-:S02]  /*9780*/  IMAD.MOV.U32 R111, RZ, RZ, R250 ;  /* 0x000000ffff6f7224 */ /* 0x000fc400078e00fa */
[----:B------:R-:W-:Y:S01]  /*9790*/  IMAD.MOV.U32 R108, RZ, RZ, R249 ;  /* 0x000000ffff6c7224 */ /* 0x000fe200078e00f9 */
[----:B------:R-:W-:Y:S01]  /*97a0*/  HMMA.16816.F32 R16, R8, R32, R16 ;  /* 0x000000200810723c */ /* 0x000fe20000001810 */
[----:B------:R-:W-:Y:S02]  /*97b0*/  IMAD.MOV.U32 R5, RZ, RZ, R92 ;  /* 0x000000ffff057224 */ /* 0x000fe400078e005c */
[----:B------:R-:W-:-:S03]  /*97c0*/  IMAD.MOV.U32 R4, RZ, RZ, R93 ;  /* 0x000000ffff047224 */ /* 0x000fc600078e005d */
[----:B------:R-:W-:Y:S01]  /*97d0*/  HMMA.16816.F32 R88, R20, R68, RZ ;  /* 0x000000441458723c */ /* 0x000fe200000018ff */
[----:B------:R-:W-:Y:S02]  /*97e0*/  IMAD.MOV.U32 R32, RZ, RZ, R5 ;  /* 0x000000ffff207224 */ /* 0x000fe400078e0005 */
[----:B------:R-:W-:-:S03]  /*97f0*/  IMAD.MOV.U32 R33, RZ, RZ, R4 ;  /* 0x000000ffff217224 */ /* 0x000fc600078e0004 */
[----:B------:R-:W-:Y:S01]  /*9800*/  HMMA.16816.F32 R4, R20, R60, RZ ;  /* 0x0000003c1404723c */ /* 0x000fe200000018ff */
[----:B------:R-:W-:Y:S02]  /*9810*/  IMAD.MOV.U32 R68, RZ, RZ, R137 ;  /* 0x000000ffff447224 */ /* 0x000fe400078e0089 */
[----:B------:R-:W-:-:S03]  /*9820*/  IMAD.MOV.U32 R69, RZ, RZ, R133 ;  /* 0x000000ffff457224 */ /* 0x000fc600078e0085 */
[----:B------:R-:W-:Y:S02]  /*9830*/  IMAD.MOV.U32 R243, RZ, RZ, R100 ;  /* 0x000000fffff37224 */ /* 0x000fe400078e0064 */
[----:B------:R-:W-:Y:S02]  /*9840*/  IMAD.MOV.U32 R137, RZ, RZ, R102 ;  /* 0x000000ffff897224 */ /* 0x000fe400078e0066 */
[----:B------:R-:W-:Y:S02]  /*9850*/  IMAD.MOV.U32 R138, RZ, RZ, R101 ;  /* 0x000000ffff8a7224 */ /* 0x000fe400078e0065 */
[----:B------:R-:W-:Y:S02]  /*9860*/  IMAD.MOV.U32 R102, RZ, RZ, R17 ;  /* 0x000000ffff667224 */ /* 0x000fe400078e0011 */
[----:B------:R-:W-:Y:S02]  /*9870*/  IMAD.MOV.U32 R100, RZ, RZ, R19 ;  /* 0x000000ffff647224 */ /* 0x000fe400078e0013 */
[----:B------:R-:W-:-:S02]  /*9880*/  IMAD.MOV.U32 R133, RZ, RZ, R103 ;  /* 0x000000ffff857224 */ /* 0x000fc400078e0067 */
[----:B------:R-:W-:Y:S01]  /*9890*/  IMAD.MOV.U32 R19, RZ, RZ, R115 ;  /* 0x000000ffff137224 */ /* 0x000fe200078e0073 */
[C---:B------:R-:W-:Y:S01]  /*98a0*/  HMMA.16816.F32 R120, R8.reuse, R40, R88 ;  /* 0x000000280878723c */ /* 0x040fe20000001858 */
[----:B------:R-:W-:Y:S02]  /*98b0*/  IMAD.MOV.U32 R17, RZ, RZ, R52 ;  /* 0x000000ffff117224 */ /* 0x000fe400078e0034 */
[----:B------:R-:W-:Y:S02]  /*98c0*/  IMAD.MOV.U32 R103, RZ, RZ, R16 ;  /* 0x000000ffff677224 */ /* 0x000fe400078e0010 */
[----:B------:R-:W-:Y:S01]  /*98d0*/  IMAD.MOV.U32 R101, RZ, RZ, R18 ;  /* 0x000000ffff657224 */ /* 0x000fe200078e0012 */
[----:B------:R-:W-:Y:S01]  /*98e0*/  HMMA.16816.F32 R248, R8, R24, R4 ;  /* 0x0000001808f8723c */ /* 0x000fe20000001804 */
[----:B------:R-:W-:Y:S02]  /*98f0*/  IMAD.MOV.U32 R115, RZ, RZ, R56 ;  /* 0x000000ffff737224 */ /* 0x000fe400078e0038 */
[----:B------:R-:W-:-:S02]  /*9900*/  IMAD.MOV.U32 R40, RZ, RZ, R65 ;  /* 0x000000ffff287224 */ /* 0x000fc400078e0041 */
[----:B------:R-:W-:Y:S01]  /*9910*/  IMAD.MOV.U32 R41, RZ, RZ, R68 ;  /* 0x000000ffff297224 */ /* 0x000fe200078e0044 */
[C---:B------:R-:W-:Y:S01]  /*9920*/  HMMA.16816.F32 R52, R20.reuse, R54, RZ ;  /* 0x000000361434723c */ /* 0x040fe200000018ff */
[----:B------:R-:W-:Y:S02]  /*9930*/  IMAD.MOV.U32 R25, RZ, RZ, R45 ;  /* 0x000000ffff197224 */ /* 0x000fe400078e002d */
[----:B------:R-:W-:Y:S02]  /*9940*/  IMAD.MOV.U32 R4, RZ, RZ, R44 ;  /* 0x000000ffff047224 */ /* 0x000fe400078e002c */
[----:B------:R-:W-:Y:S01]  /*9950*/  IMAD.MOV.U32 R5, RZ, RZ, R37 ;  /* 0x000000ffff057224 */ /* 0x000fe200078e0025 */
[----:B------:R-:W-:Y:S01]  /*9960*/  HMMA.16816.F32 R56, R20, R58, RZ ;  /* 0x0000003a1438723c */ /* 0x000fe200000018ff */
        /* <DEDUP_REMOVED lines=8> */
[----:B------:R-:W-:-:S05]  /*99f0*/  IMAD.MOV.U32 R7, RZ, RZ, R29 ;  /* 0x000000ffff077224 */ /* 0x000fca00078e001d */
[C---:B------:R-:W-:Y:S06]  /*9a00*/  HMMA.16816.F32 R48, R20.reuse, R50, RZ ;  /* 0x000000321430723c */ /* 0x040fec00000018ff */
[C---:B------:R-:W-:Y:S06]  /*9a10*/  HMMA.16816.F32 R68, R20.reuse, R70, RZ ;  /* 0x000000461444723c */ /* 0x040fec00000018ff */
[C---:B------:R-:W-:Y:S06]  /*9a20*/  HMMA.16816.F32 R64, R20.reuse, R66, RZ ;  /* 0x000000421440723c */ /* 0x040fec00000018ff */
[----:B------:R-:W-:Y:S06]  /*9a30*/  HMMA.16816.F32 R20, R20, R62, RZ ;  /* 0x0000003e1414723c */ /* 0x000fec00000018ff */
[C---:B------:R-:W-:Y:S06]  /*9a40*/  HMMA.16816.F32 R76, R8.reuse, R78, R52 ;  /* 0x0000004e084c723c */ /* 0x040fec0000001834 */
[----:B------:R-:W-:Y:S01]  /*9a50*/  HMMA.16816.F32 R56, R8, R30, R56 ;  /* 0x0000001e0838723c */ /* 0x000fe20000001838 */
[----:B------:R-:W-:-:S02]  /*9a60*/  IMAD.MOV.U32 R55, RZ, RZ, R28 ;  /* 0x000000ffff377224 */ /* 0x000fc400078e001c */
[----:B------:R-:W-:Y:S02]  /*9a70*/  IMAD.MOV.U32 R52, RZ, RZ, R60 ;  /* 0x000000ffff347224 */ /* 0x000fe400078e003c */
[----:B------:R-:W-:Y:S01]  /*9a80*/  IMAD.MOV.U32 R60, RZ, RZ, R33 ;  /* 0x000000ffff3c7224 */ /* 0x000fe200078e0021 */
[C---:B------:R-:W-:Y:S01]  /*9a90*/  HMMA.16816.F32 R88, R8.reuse, R86, R44 ;  /* 0x000000560858723c */ /* 0x040fe2000000182c */
[----:B------:R-:W-:Y:S02]  /*9aa0*/  IMAD.MOV.U32 R53, RZ, RZ, R16 ;  /* 0x000000ffff357224 */ /* 0x000fe400078e0010 */
[----:B------:R-:W-:Y:S02]  /*9ab0*/  IMAD.MOV.U32 R33, RZ, RZ, R17 ;  /* 0x000000ffff217224 */ /* 0x000fe400078e0011 */
[----:B------:R-:W-:Y:S01]  /*9ac0*/  IMAD.MOV.U32 R54, RZ, RZ, R18 ;  /* 0x000000ffff367224 */ /* 0x000fe200078e0012 */
        /* <DEDUP_REMOVED lines=9> */
[----:B------:R-:W-:Y:S01]  /*9b60*/  IMAD.MOV.U32 R49, RZ, RZ, R5 ;  /* 0x000000ffff317224 */ /* 0x000fe200078e0005 */
[----:B------:R-:W-:Y:S01]  /*9b70*/  MOV R51, R7 ;  /* 0x0000000700337202 */ /* 0x000fe20000000f00 */
[----:B------:R-:W-:-:S02]  /*9b80*/  IMAD.MOV.U32 R50, RZ, RZ, R6 ;  /* 0x000000ffff327224 */ /* 0x000fc400078e0006 */
[----:B------:R-:W-:Y:S01]  /*9b90*/  LDSM.16.M88.4 R4, [R231+0x2000] ;  /* 0x00200000e704783b */ /* 0x000fe20000000200 */
[C---:B------:R-:W-:Y:S01]  /*9ba0*/  HMMA.16816.F32 R72, R8.reuse, R34, R64 ;  /* 0x000000220848723c */ /* 0x040fe20000001840 */
[----:B------:R-:W-:Y:S02]  /*9bb0*/  IMAD.MOV.U32 R36, RZ, RZ, R55 ;  /* 0x000000ffff247224 */ /* 0x000fe400078e0037 */
[----:B------:R-:W-:Y:S02]  /*9bc0*/  IMAD.MOV.U32 R55, RZ, RZ, R19 ;  /* 0x000000ffff377224 */ /* 0x000fe400078e0013 */
[----:B------:R-:W-:Y:S01]  /*9bd0*/  LDSM.16.M88.4 R16, [R241] ;  /* 0x00000000f110783b */ /* 0x000fe20000000200 */
[----:B------:R-:W-:Y:S01]  /*9be0*/  HMMA.16816.F32 R24, R8, R26, R20 ;  /* 0x0000001a0818723c */ /* 0x000fe20000001814 */
[----:B------:R-:W-:Y:S02]  /*9bf0*/  IMAD.MOV.U32 R45, RZ, RZ, R85 ;  /* 0x000000ffff2d7224 */ /* 0x000fe400078e0055 */
[----:B------:R-:W1:Y:S04]  /*9c00*/  LDSM.16.M88.4 R20, [R234] ;  /* 0x00000000ea14783b */ /* 0x000e680000000200 */
[----:B------:R-:W2:Y:S01]  /*9c10*/  LDSM.16.M88.4 R8, [R231] ;  /* 0x00000000e708783b */ /* 0x000ea20000000200 */
[-C--:B-1----:R-:W-:Y:S06]  /*9c20*/  HMMA.16816.F32 R84, R4, R20.reuse, R208 ;  /* 0x000000140454723c */ /* 0x082fec00000018d0 */
[----:B--2---:R-:W-:Y:S01]  /*9c30*/  HMMA.16816.F32 R64, R8, R20, R216 ;  /* 0x000000140840723c */ /* 0x004fe200000018d8 */
[----:B------:R-:W-:-:S02]  /*9c40*/  IMAD.MOV.U32 R208, RZ, RZ, R49 ;  /* 0x000000ffffd07224 */ /* 0x000fc400078e0031 */
[----:B------:R-:W-:Y:S02]  /*9c50*/  IMAD.MOV.U32 R209, RZ, RZ, R50 ;  /* 0x000000ffffd17224 */ /* 0x000fe400078e0032 */
[----:B------:R-:W-:Y:S02]  /*9c60*/  IMAD.MOV.U32 R210, RZ, RZ, R51 ;  /* 0x000000ffffd27224 */ /* 0x000fe400078e0033 */
[----:B------:R-:W-:Y:S01]  /*9c70*/  IMAD.MOV.U32 R218, RZ, RZ, R60 ;  /* 0x000000ffffda7224 */ /* 0x000fe200078e003c */
[----:B------:R-:W-:Y:S01]  /*9c80*/  HMMA.16816.F32 R48, R8, R18, R76 ;  /* 0x000000120830723c */ /* 0x000fe2000000184c */
[----:B------:R-:W-:Y:S02]  /*9c90*/  IMAD.MOV.U32 R219, RZ, RZ, R61 ;  /* 0x000000ffffdb7224 */ /* 0x000fe400078e003d */
[----:B------:R-:W-:Y:S02]  /*9ca0*/  IMAD.MOV.U32 R217, RZ, RZ, R32 ;  /* 0x000000ffffd97224 */ /* 0x000fe400078e0020 */
[----:B------:R-:W-:Y:S01]  /*9cb0*/  IMAD.MOV.U32 R211, RZ, RZ, R52 ;  /* 0x000000ffffd37224 */ /* 0x000fe200078e0034 */
[----:B------:R-:W-:Y:S01]  /*9cc0*/  HMMA.16816.F32 R60, R4, R22, R204 ;  /* 0x00000016043c723c */ /* 0x000fe200000018cc */
[----:B------:R-:W-:-:S06]  /*9cd0*/  IMAD.MOV.U32 R216, RZ, RZ, R53 ;  /* 0x000000ffffd87224 */ /* 0x000fcc00078e0035 */
[----:B------:R-:W-:Y:S02]  /*9ce0*/  IMAD.MOV.U32 R205, RZ, RZ, R33 ;  /* 0x000000ffffcd7224 */ /* 0x000fe400078e0021 */
[C---:B------:R-:W-:Y:S01]  /*9cf0*/  HMMA.16816.F32 R32, R8.reuse, R22, R56 ;  /* 0x000000160820723c */ /* 0x040fe20000001838 */
[----:B------:R-:W1:Y:S01]  /*9d00*/  LDSM.16.M88.4 R20, [R240] ;  /* 0x00000000f014783b */ /* 0x000e620000000200 */
[----:B------:R-:W-:Y:S02]  /*9d10*/  IMAD.MOV.U32 R206, RZ, RZ, R81 ;  /* 0x000000ffffce7224 */ /* 0x000fe400078e0051 */
[----:B------:R-:W-:Y:S02]  /*9d20*/  IMAD.MOV.U32 R207, RZ, RZ, R80 ;  /* 0x000000ffffcf7224 */ /* 0x000fe400078e0050 */
[----:B------:R-:W-:Y:S01]  /*9d30*/  HMMA.16816.F32 R80, R8, R16, R220 ;  /* 0x000000100850723c */ /* 0x000fe200000018dc */
[----:B------:R-:W-:-:S05]  /*9d40*/  IMAD.MOV.U32 R204, RZ, RZ, R103 ;  /* 0x000000ffffcc7224 */ /* 0x000fca00078e0067 */
[C---:B------:R-:W-:Y:S01]  /*9d50*/  HMMA.16816.F32 R56, R4.reuse, R16, R212 ;  /* 0x000000100438723c */ /* 0x040fe200000018d4 */
[----:B------:R-:W-:Y:S01]  /*9d60*/  IMAD.MOV.U32 R220, RZ, RZ, R54 ;  /* 0x000000ffffdc7224 */ /* 0x000fe200078e0036 */
[----:B------:R-:W-:Y:S01]  /*9d70*/  MOV R222, R40 ;  /* 0x0000002800de7202 */ /* 0x000fe20000000f00 */
[----:B------:R-:W-:Y:S02]  /*9d80*/  IMAD.MOV.U32 R221, RZ, RZ, R55 ;  /* 0x000000ffffdd7224 */ /* 0x000fe400078e0037 */
[----:B------:R-:W-:Y:S01]  /*9d90*/  IMAD.MOV.U32 R223, RZ, RZ, R41 ;  /* 0x000000ffffdf7224 */ /* 0x000fe200078e0029 */
[----:B------:R-:W-:Y:S01]  /*9da0*/  HMMA.16816.F32 R52, R4, R18, R128 ;  /* 0x000000120434723c */ /* 0x000fe20000001880 */
[----:B------:R-:W2:Y:S01]  /*9db0*/  LDSM.16.M88.4 R16, [R239] ;  /* 0x00000000ef10783b */ /* 0x000ea20000000200 */
[----:B------:R-:W-:Y:S02]  /*9dc0*/  IMAD.MOV.U32 R212, RZ, RZ, R217 ;  /* 0x000000ffffd47224 */ /* 0x000fe400078e00d9 */
[----:B------:R-:W-:-:S02]  /*9dd0*/  IMAD.MOV.U32 R213, RZ, RZ, R218 ;  /* 0x000000ffffd57224 */ /* 0x000fc400078e00da */
[----:B------:R-:W-:Y:S02]  /*9de0*/  IMAD.MOV.U32 R214, RZ, RZ, R219 ;  /* 0x000000ffffd67224 */ /* 0x000fe400078e00db */
[----:B------:R-:W-:Y:S01]  /*9df0*/  IMAD.MOV.U32 R215, RZ, RZ, R252 ;  /* 0x000000ffffd77224 */ /* 0x000fe200078e00fc */
[-C--:B-1----:R-:W-:Y:S06]  /*9e00*/  HMMA.16816.F32 R40, R4, R20.reuse, R36 ;  /* 0x000000140428723c */ /* 0x082fec0000001824 */
[----:B------:R-:W-:Y:S06]  /*9e10*/  HMMA.16816.F32 R44, R8, R20, R44 ;  /* 0x00000014082c723c */ /* 0x000fec000000182c */
[-C--:B------:R-:W-:Y:S06]  /*9e20*/  HMMA.16816.F32 R36, R4, R22.reuse, R124 ;  /* 0x000000160424723c */ /* 0x080fec000000187c */
[----:B------:R-:W-:Y:S01]  /*9e30*/  HMMA.16816.F32 R28, R8, R22, R28 ;  /* 0x00000016081c723c */ /* 0x000fe2000000181c */
[----:B------:R-:W1:Y:S01]  /*9e40*/  LDSM.16.M88.4 R20, [R238] ;  /* 0x00000000ee14783b */ /* 0x000e620000000200 */
[----:B------:R-:W-:-:S02]  /*9e50*/  IMAD.MOV.U32 R124, RZ, RZ, R205 ;  /* 0x000000ffff7c7224 */ /* 0x000fc400078e00cd */
[----:B------:R-:W-:Y:S02]  /*9e60*/  IMAD.MOV.U32 R125, RZ, RZ, R206 ;  /* 0x000000ffff7d7224 */ /* 0x000fe400078e00ce */
[----:B------:R-:W-:Y:S01]  /*9e70*/  IMAD.MOV.U32 R126, RZ, RZ, R207 ;  /* 0x000000ffff7e7224 */ /* 0x000fe200078e00cf */
[-C--:B--2---:R-:W-:Y:S01]  /*9e80*/  HMMA.16816.F32 R76, R8, R16.reuse, R220 ;  /* 0x00000010084c723c */ /* 0x084fe200000018dc */
[----:B------:R-:W-:Y:S02]  /*9e90*/  IMAD.MOV.U32 R205, RZ, RZ, R102 ;  /* 0x000000ffffcd7224 */ /* 0x000fe400078e0066 */
[----:B------:R-:W-:Y:S02]  /*9ea0*/  IMAD.MOV.U32 R206, RZ, RZ, R101 ;  /* 0x000000ffffce7224 */ /* 0x000fe400078e0065 */
[----:B------:R-:W-:Y:S01]  /*9eb0*/  IMAD.MOV.U32 R207, RZ, RZ, R100 ;  /* 0x000000ffffcf7224 */ /* 0x000fe200078e0064 */
[----:B------:R-:W-:Y:S01]  /*9ec0*/  HMMA.16816.F32 R96, R4, R16, R96 ;  /* 0x000000100460723c */ /* 0x000fe20000001860 */
[----:B------:R-:W-:-:S05]  /*9ed0*/  IMAD.MOV.U32 R127, RZ, RZ, R216 ;  /* 0x000000ffff7f7224 */ /* 0x000fca00078e00d8 */
[-C--:B------:R-:W-:Y:S06]  /*9ee0*/  HMMA.16816.F32 R104, R4, R18.reuse, R104 ;  /* 0x000000120468723c */ /* 0x080fec0000001868 */
[----:B------:R-:W-:Y:S01]  /*9ef0*/  HMMA.16816.F32 R100, R8, R18, R88 ;  /* 0x000000120864723c */ /* 0x000fe20000001858 */
[----:B------:R-:W2:Y:S06]  /*9f00*/  LDSM.16.M88.4 R16, [R237] ;  /* 0x00000000ed10783b */ /* 0x000eac0000000200 */
[----:B------:R-:W-:-:S02]  /*9f10*/  IMAD.MOV.U32 R88, RZ, RZ, R243 ;  /* 0x000000ffff587224 */ /* 0x000fc400078e00f3 */
[----:B------:R-:W-:Y:S02]  /*9f20*/  IMAD.MOV.U32 R89, RZ, RZ, R138 ;  /* 0x000000ffff597224 */ /* 0x000fe400078e008a */
[----:B------:R-:W-:Y:S02]  /*9f30*/  IMAD.MOV.U32 R90, RZ, RZ, R137 ;  /* 0x000000ffff5a7224 */ /* 0x000fe400078e0089 */
[----:B------:R-:W-:Y:S01]  /*9f40*/  IMAD.MOV.U32 R91, RZ, RZ, R133 ;  /* 0x000000ffff5b7224 */ /* 0x000fe200078e0085 */
[-C--:B-1----:R-:W-:Y:S06]  /*9f50*/  HMMA.16816.F32 R108, R8, R20.reuse, R108 ;  /* 0x00000014086c723c */ /* 0x082fec000000186c */
[C---:B------:R-:W-:Y:S06]  /*9f60*/  HMMA.16816.F32 R112, R4.reuse, R20, R112 ;  /* 0x000000140470723c */ /* 0x040fec0000001870 */
[-C--:B------:R-:W-:Y:S06]  /*9f70*/  HMMA.16816.F32 R116, R4, R22.reuse, R116 ;  /* 0x000000160474723c */ /* 0x080fec0000001874 */
[C---:B------:R-:W-:Y:S01]  /*9f80*/  HMMA.16816.F32 R92, R8.reuse, R22, R92 ;  /* 0x00000016085c723c */ /* 0x040fe2000000185c */
[----:B------:R-:W1:Y:S05]  /*9f90*/  LDSM.16.M88.4 R20, [R236] ;  /* 0x00000000ec14783b */ /* 0x000e6a0000000200 */
[-C--:B--2---:R-:W-:Y:S06]  /*9fa0*/  HMMA.16816.F32 R128, R8, R16.reuse, R120 ;  /* 0x000000100880723c */ /* 0x084fec0000001878 */
[----:B------:R-:W-:Y:S01]  /*9fb0*/  HMMA.16816.F32 R208, R4, R16, R208 ;  /* 0x0000001004d0723c */ /* 0x000fe200000018d0 */
[----:B------:R-:W-:-:S02]  /*9fc0*/  IMAD.MOV.U32 R120, RZ, RZ, R132 ;  /* 0x000000ffff787224 */ /* 0x000fc400078e0084 */
[----:B------:R-:W-:Y:S02]  /*9fd0*/  IMAD.MOV.U32 R121, RZ, RZ, R3 ;  /* 0x000000ffff797224 */ /* 0x000fe400078e0003 */
[----:B------:R-:W-:Y:S01]  /*9fe0*/  IMAD.MOV.U32 R122, RZ, RZ, R2 ;  /* 0x000000ffff7a7224 */ /* 0x000fe200078e0002 */
[----:B------:R-:W-:Y:S01]  /*9ff0*/  HMMA.16816.F32 R220, R4, R18, R244 ;  /* 0x0000001204dc723c */ /* 0x000fe200000018f4 */
[----:B------:R-:W-:-:S05]  /*a000*/  IMAD.MOV.U32 R123, RZ, RZ, R0 ;  /* 0x000000ffff7b7224 */ /* 0x000fca00078e0000 */
[----:B------:R-:W-:Y:S01]  /*a010*/  HMMA.16816.F32 R216, R8, R18, R68 ;  /* 0x0000001208d8723c */ /* 0x000fe20000001844 */
[----:B------:R-:W2:Y:S05]  /*a020*/  LDSM.16.M88.4 R16, [R235] ;  /* 0x00000000eb10783b */ /* 0x000eaa0000000200 */
[-C--:B-1----:R-:W-:Y:S06]  /*a030*/  HMMA.16816.F32 R244, R4, R20.reuse, R124 ;  /* 0x0000001404f4723c */ /* 0x082fec000000187c */
[----:B------:R-:W-:-:S15]  /*a040*/  HMMA.16816.F32 R204, R8, R20, R204 ;  /* 0x0000001408cc723c */ /* 0x000fde00000018cc */
[----:B------:R-:W-:-:S03]  /*a050*/  NOP ;  /* 0x0000000000007918 */ /* 0x000fc60000000000 */
[----:B------:R-:W-:Y:S01]  /*a060*/  IMAD.MOV.U32 R70, RZ, RZ, R247 ;  /* 0x000000ffff467224 */ /* 0x000fe200078e00f7 */
[----:B------:R-:W-:Y:S01]  /*a070*/  MOV R125, R246 ;  /* 0x000000f6007d7202 */ /* 0x000fe20000000f00 */
[----:B------:R-:W-:Y:S01]  /*a080*/  IMAD.MOV.U32 R0, RZ, RZ, R244 ;  /* 0x000000ffff007224 */ /* 0x000fe200078e00f4 */
[----:B--2---:R-:W-:Y:S01]  /*a090*/  HMMA.16816.F32 R120, R4, R16, R120 ;  /* 0x000000100478723c */ /* 0x004fe20000001878 */
[----:B------:R-:W-:-:S05]  /*a0a0*/  IMAD.MOV.U32 R68, RZ, RZ, R245 ;  /* 0x000000ffff447224 */ /* 0x000fca00078e00f5 */
[C---:B------:R-:W-:Y:S06]  /*a0b0*/  HMMA.16816.F32 R244, R4.reuse, R22, R88 ;  /* 0x0000001604f4723c */ /* 0x040fec0000001858 */
[----:B------:R-:W-:-:S12]  /*a0c0*/  HMMA.16816.F32 R4, R4, R18, R212 ;  /* 0x000000120404723c */ /* 0x000fd800000018d4 */
[----:B------:R-:W-:Y:S02]  /*a0d0*/  IMAD.MOV.U32 R3, RZ, RZ, R120 ;  /* 0x000000ffff037224 */ /* 0x000fe400078e0078 */
[----:B------:R-:W-:Y:S02]  /*a0e0*/  IMAD.MOV.U32 R69, RZ, RZ, R122 ;  /* 0x000000ffff457224 */ /* 0x000fe400078e007a */
[----:B------:R-:W-:Y:S02]  /*a0f0*/  IMAD.MOV.U32 R127, RZ, RZ, R123 ;  /* 0x000000ffff7f7224 */ /* 0x000fe400078e007b */
[----:B------:R-:W-:Y:S02]  /*a100*/  IMAD.MOV.U32 R132, RZ, RZ, R121 ;  /* 0x000000ffff847224 */ /* 0x000fe400078e0079 */
[----:B------:R-:W-:Y:S02]  /*a110*/  IMAD.MOV.U32 R121, RZ, RZ, R247 ;  /* 0x000000ffff797224 */ /* 0x000fe400078e00f7 */
[----:B------:R-:W-:-:S02]  /*a120*/  IMAD.MOV.U32 R89, RZ, RZ, R244 ;  /* 0x000000ffff597224 */ /* 0x000fc400078e00f4 */
[----:B------:R-:W-:Y:S02]  /*a130*/  IMAD.MOV.U32 R120, RZ, RZ, R4 ;  /* 0x000000ffff787224 */ /* 0x000fe400078e0004 */
[----:B------:R-:W-:Y:S02]  /*a140*/  IMAD.MOV.U32 R91, RZ, RZ, R5 ;  /* 0x000000ffff5b7224 */ /* 0x000fe400078e0005 */
[----:B------:R-:W-:Y:S02]  /*a150*/  IMAD.MOV.U32 R90, RZ, RZ, R6 ;  /* 0x000000ffff5a7224 */ /* 0x000fe400078e0006 */
[----:B------:R-:W-:Y:S02]  /*a160*/  IMAD.MOV.U32 R2, RZ, RZ, R7 ;  /* 0x000000ffff027224 */ /* 0x000fe400078e0007 */
[----:B------:R-:W-:Y:S01]  /*a170*/  HMMA.16816.F32 R4, R8, R22, R72 ;  /* 0x000000160804723c */ /* 0x000fe20000001848 */
[----:B------:R-:W-:Y:S02]  /*a180*/  IMAD.MOV.U32 R88, RZ, RZ, R245 ;  /* 0x000000ffff587224 */ /* 0x000fe400078e00f5 */
[----:B------:R-:W-:-:S03]  /*a190*/  IMAD.MOV.U32 R71, RZ, RZ, R246 ;  /* 0x000000ffff477224 */ /* 0x000fc600078e00f6 */
[C---:B------:R-:W-:Y:S06]  /*a1a0*/  HMMA.16816.F32 R20, R8.reuse, R16, R248 ;  /* 0x000000100814723c */ /* 0x040fec00000018f8 */
[----:B------:R-:W-:Y:S01]  /*a1b0*/  HMMA.16816.F32 R248, R8, R18, R24 ;  /* 0x0000001208f8723c */ /* 0x000fe20000001818 */
[----:B------:R-:W-:Y:S04]  /*a1c0*/  LDSM.16.M88.4 R16, [R228] ;  /* 0x00000000e410783b */ /* 0x000fe80000000200 */
[----:B------:R-:W-:Y:S02]  /*a1d0*/  LDSM.16.M88.4 R8, [R232] ;  /* 0x00000000e808783b */ /* 0x000fe40000000200 */
[----:B------:R-:W-:Y:S01]  /*a1e0*/  MOV R24, R70 ;  /* 0x0000004600187202 */ /* 0x000fe20000000f00 */
[----:B------:R-:W-:-:S04]  /*a1f0*/  IMAD.MOV.U32 R25, RZ, RZ, R0 ;  /* 0x000000ffff197224 */ /* 0x000fc800078e0000 */
        /* <DEDUP_REMOVED lines=8> */
[----:B------:R-:W1:Y:S01]  /*a280*/  LDSM.16.M88.4 R4, [R232+0x2000] ;  /* 0x00200000e804783b */ /* 0x000e620000000200 */
[----:B------:R-:W-:Y:S02]  /*a290*/  IMAD.MOV.U32 R123, RZ, RZ, R22 ;  /* 0x000000ffff7b7224 */ /* 0x000fe400078e0016 */
[----:B------:R-:W-:Y:S02]  /*a2a0*/  IMAD.MOV.U32 R122, RZ, RZ, R23 ;  /* 0x000000ffff7a7224 */ /* 0x000fe400078e0017 */
[----:B-1----:R-:W-:Y:S07]  /*a2b0*/  HMMA.16816.F32 R20, R4, R16, R84 ;  /* 0x000000100414723c */ /* 0x002fee0000001854 */
[----:B------:R-:W-:-:S02]  /*a2c0*/  IMAD.MOV.U32 R87, RZ, RZ, R125 ;  /* 0x000000ffff577224 */ /* 0x000fc400078e007d */
[----:B------:R-:W-:-:S15]  /*a2d0*/  IMAD.MOV.U32 R86, RZ, RZ, R68 ;  /* 0x000000ffff567224 */ /* 0x000fde00078e0044 */
[----:B------:R-:W-:Y:S02]  /*a2e0*/  IMAD.MOV.U32 R0, RZ, RZ, R22 ;  /* 0x000000ffff007224 */ /* 0x000fe400078e0016 */
[----:B------:R-:W-:Y:S02]  /*a2f0*/  IMAD.MOV.U32 R124, RZ, RZ, R20 ;  /* 0x000000ffff7c7224 */ /* 0x000fe400078e0014 */
[----:B------:R-:W-:Y:S02]  /*a300*/  IMAD.MOV.U32 R85, RZ, RZ, R21 ;  /* 0x000000ffff557224 */ /* 0x000fe400078e0015 */
[----:B------:R-:W-:Y:S02]  /*a310*/  IMAD.MOV.U32 R70, RZ, RZ, R23 ;  /* 0x000000ffff467224 */ /* 0x000fe400078e0017 */
[----:B------:R-:W-:Y:S07]  /*a320*/  HMMA.16816.F32 R20, R8, R16, R64 ;  /* 0x000000100814723c */ /* 0x000fee0000001840 */
[----:B------:R-:W-:-:S02]  /*a330*/  IMAD.MOV.U32 R65, RZ, RZ, R69 ;  /* 0x000000ffff417224 */ /* 0x000fc400078e0045 */
[----:B------:R-:W-:Y:S02]  /*a340*/  IMAD.MOV.U32 R67, RZ, RZ, R0 ;  /* 0x000000ffff437224 */ /* 0x000fe400078e0000 */
[----:B------:R-:W-:Y:S02]  /*a350*/  IMAD.MOV.U32 R64, RZ, RZ, R132 ;  /* 0x000000ffff407224 */ /* 0x000fe400078e0084 */
[----:B------:R-:W-:-:S11]  /*a360*/  IMAD.MOV.U32 R66, RZ, RZ, R3 ;  /* 0x000000ffff427224 */ /* 0x000fd600078e0003 */
[----:B------:R-:W-:Y:S02]  /*a370*/  IMAD.MOV.U32 R212, RZ, RZ, R21 ;  /* 0x000000ffffd47224 */ /* 0x000fe400078e0015 */
[----:B------:R-:W-:Y:S02]  /*a380*/  IMAD.MOV.U32 R126, RZ, RZ, R20 ;  /* 0x000000ffff7e7224 */ /* 0x000fe400078e0014 */
[----:B------:R-:W-:Y:S02]  /*a390*/  IMAD.MOV.U32 R125, RZ, RZ, R22 ;  /* 0x000000ffff7d7224 */ /* 0x000fe400078e0016 */
[----:B------:R-:W-:Y:S02]  /*a3a0*/  IMAD.MOV.U32 R68, RZ, RZ, R23 ;  /* 0x000000ffff447224 */ /* 0x000fe400078e0017 */
[-C--:B------:R-:W-:Y:S06]  /*a3b0*/  HMMA.16816.F32 R20, R4, R18.reuse, R60 ;  /* 0x000000120414723c */ /* 0x080fec000000183c */
[----:B------:R-:W-:Y:S01]  /*a3c0*/  HMMA.16816.F32 R16, R8, R18, R32 ;  /* 0x000000120810723c */ /* 0x000fe20000001820 */
[----:B------:R-:W-:-:S02]  /*a3d0*/  IMAD.MOV.U32 R60, RZ, RZ, R212 ;  /* 0x000000ffff3c7224 */ /* 0x000fc400078e00d4 */
[----:B------:R-:W-:-:S15]  /*a3e0*/  IMAD.MOV.U32 R63, RZ, RZ, R123 ;  /* 0x000000ffff3f7224 */ /* 0x000fde00078e007b */
[----:B------:R-:W-:Y:S02]  /*a3f0*/  IMAD.MOV.U32 R62, RZ, RZ, R21 ;  /* 0x000000ffff3e7224 */ /* 0x000fe400078e0015 */
[----:B------:R-:W-:Y:S02]  /*a400*/  IMAD.MOV.U32 R61, RZ, RZ, R20 ;  /* 0x000000ffff3d7224 */ /* 0x000fe400078e0014 */
[----:B------:R-:W-:Y:S02]  /*a410*/  IMAD.MOV.U32 R69, RZ, RZ, R22 ;  /* 0x000000ffff457224 */ /* 0x000fe400078e0016 */
[----:B------:R-:W-:Y:S02]  /*a420*/  IMAD.MOV.U32 R252, RZ, RZ, R23 ;  /* 0x000000fffffc7224 */ /* 0x000fe400078e0017 */
[----:B------:R-:W1:Y:S01]  /*a430*/  LDSM.16.M88.4 R20, [R228+0x800] ;  /* 0x00080000e414783b */ /* 0x000e620000000200 */
[----:B------:R-:W-:Y:S02]  /*a440*/  IMAD.MOV.U32 R84, RZ, RZ, R18 ;  /* 0x000000ffff547224 */ /* 0x000fe400078e0012 */
[----:B------:R-:W-:-:S02]  /*a450*/  IMAD.MOV.U32 R0, RZ, RZ, R16 ;  /* 0x000000ffff007224 */ /* 0x000fc400078e0010 */
[----:B------:R-:W-:Y:S02]  /*a460*/  IMAD.MOV.U32 R243, RZ, RZ, R17 ;  /* 0x000000fffff37224 */ /* 0x000fe400078e0011 */
[----:B------:R-:W-:Y:S02]  /*a470*/  IMAD.MOV.U32 R138, RZ, RZ, R19 ;  /* 0x000000ffff8a7224 */ /* 0x000fe400078e0013 */
[----:B------:R-:W2:Y:S01]  /*a480*/  LDSM.16.M88.4 R16, [R228+0x1000] ;  /* 0x00100000e410783b */ /* 0x000ea20000000200 */
[-C--:B-1----:R-:W-:Y:S06]  /*a490*/  HMMA.16816.F32 R32, R8, R20.reuse, R80 ;  /* 0x000000140820723c */ /* 0x082fec0000001850 */
[C---:B------:R-:W-:Y:S06]  /*a4a0*/  HMMA.16816.F32 R244, R4.reuse, R20, R56 ;  /* 0x0000001404f4723c */ /* 0x040fec0000001838 */
[----:B------:R-:W-:Y:S01]  /*a4b0*/  HMMA.16816.F32 R212, R4, R22, R52 ;  /* 0x0000001604d4723c */ /* 0x000fe20000001834 */
[----:B------:R-:W-:-:S02]  /*a4c0*/  IMAD.MOV.U32 R56, RZ, RZ, R127 ;  /* 0x000000ffff387224 */ /* 0x000fc400078e007f */
[----:B------:R-:W-:Y:S02]  /*a4d0*/  IMAD.MOV.U32 R57, RZ, RZ, R126 ;  /* 0x000000ffff397224 */ /* 0x000fe400078e007e */
[----:B------:R-:W-:Y:S02]  /*a4e0*/  IMAD.MOV.U32 R58, RZ, RZ, R125 ;  /* 0x000000ffff3a7224 */ /* 0x000fe400078e007d */
[----:B------:R-:W-:Y:S02]  /*a4f0*/  IMAD.MOV.U32 R59, RZ, RZ, R124 ;  /* 0x000000ffff3b7224 */ /* 0x000fe400078e007c */
[----:B------:R-:W-:Y:S01]  /*a500*/  HMMA.16816.F32 R124, R8, R22, R48 ;  /* 0x00000016087c723c */ /* 0x000fe20000001830 */
[----:B------:R-:W1:Y:S02]  /*a510*/  LDSM.16.M88.4 R20, [R228+0x1800] ;  /* 0x00180000e414783b */ /* 0x000e640000000200 */
[----:B------:R-:W-:Y:S01]  /*a520*/  MOV R137, R32 ;  /* 0x0000002000897202 */ /* 0x000fe20000000f00 */
[----:B------:R-:W-:-:S02]  /*a530*/  IMAD.MOV.U32 R32, RZ, RZ, R67 ;  /* 0x000000ffff207224 */ /* 0x000fc400078e0043 */
        /* <DEDUP_REMOVED lines=10> */
[----:B------:R-:W-:Y:S02]  /*a5e0*/  IMAD.MOV.U32 R73, RZ, RZ, R120 ;  /* 0x000000ffff497224 */ /* 0x000fe400078e0078 */
[----:B------:R-:W-:Y:S01]  /*a5f0*/  IMAD.MOV.U32 R132, RZ, RZ, R33 ;  /* 0x000000ffff847224 */ /* 0x000fe200078e0021 */
[----:B--2---:R-:W-:Y:S01]  /*a600*/  HMMA.16816.F32 R120, R8, R16, R44 ;  /* 0x000000100878723c */ /* 0x004fe2000000182c */
[----:B------:R-:W-:-:S02]  /*a610*/  IMAD.MOV.U32 R51, RZ, RZ, R65 ;  /* 0x000000ffff337224 */ /* 0x000fc400078e0041 */
[----:B------:R-:W-:Y:S02]  /*a620*/  IMAD.MOV.U32 R49, RZ, RZ, R66 ;  /* 0x000000ffff317224 */ /* 0x000fe400078e0042 */
[----:B------:R-:W-:Y:S01]  /*a630*/  IMAD.MOV.U32 R61, RZ, RZ, R26 ;  /* 0x000000ffff3d7224 */ /* 0x000fe200078e001a */
[----:B------:R-:W-:Y:S01]  /*a640*/  MOV R26, R75 ;  /* 0x0000004b001a7202 */ /* 0x000fe20000000f00 */
[----:B------:R-:W-:Y:S02]  /*a650*/  IMAD.MOV.U32 R62, RZ, RZ, R27 ;  /* 0x000000ffff3e7224 */ /* 0x000fe400078e001b */
[----:B------:R-:W-:Y:S02]  /*a660*/  IMAD.MOV.U32 R33, RZ, RZ, R85 ;  /* 0x000000ffff217224 */ /* 0x000fe400078e0055 */
[----:B------:R-:W-:Y:S01]  /*a670*/  IMAD.MOV.U32 R65, RZ, RZ, R86 ;  /* 0x000000ffff417224 */ /* 0x000fe200078e0056 */
[----:B-1----:R-:W-:Y:S01]  /*a680*/  HMMA.16816.F32 R52, R4, R20, R96 ;  /* 0x000000140434723c */ /* 0x002fe20000001860 */
        /* <DEDUP_REMOVED lines=15> */
[----:B------:R-:W-:Y:S01]  /*a780*/  HMMA.16816.F32 R36, R8, R18, R28 ;  /* 0x000000120824723c */ /* 0x000fe2000000181c */
[----:B------:R-:W1:Y:S01]  /*a790*/  LDSM.16.M88.4 R16, [R228+0x2000] ;  /* 0x00200000e410783b */ /* 0x000e620000000200 */
[----:B------:R-:W-:-:S02]  /*a7a0*/  IMAD.MOV.U32 R41, RZ, RZ, R70 ;  /* 0x000000ffff297224 */ /* 0x000fc400078e0046 */
[----:B------:R-:W-:Y:S01]  /*a7b0*/  IMAD.MOV.U32 R42, RZ, RZ, R69 ;  /* 0x000000ffff2a7224 */ /* 0x000fe200078e0045 */
[----:B------:R-:W-:Y:S01]  /*a7c0*/  MOV R106, R47 ;  /* 0x0000002f006a7202 */ /* 0x000fe20000000f00 */
[----:B------:R-:W-:Y:S01]  /*a7d0*/  IMAD.MOV.U32 R43, RZ, RZ, R68 ;  /* 0x000000ffff2b7224 */ /* 0x000fe200078e0044 */
[C---:B------:R-:W-:Y:S01]  /*a7e0*/  HMMA.16816.F32 R32, R8.reuse, R22, R100 ;  /* 0x000000160820723c */ /* 0x040fe20000001864 */
[----:B------:R-:W-:Y:S02]  /*a7f0*/  IMAD.MOV.U32 R40, RZ, RZ, R64 ;  /* 0x000000ffff287224 */ /* 0x000fe400078e0040 */
[----:B------:R-:W-:Y:S02]  /*a800*/  IMAD.MOV.U32 R107, RZ, RZ, R48 ;  /* 0x000000ffff6b7224 */ /* 0x000fe400078e0030 */
[----:B------:R-:W-:Y:S01]  /*a810*/  IMAD.MOV.U32 R104, RZ, RZ, R45 ;  /* 0x000000ffff687224 */ /* 0x000fe200078e002d */
[----:B------:R-:W-:Y:S01]  /*a820*/  HMMA.16816.F32 R68, R8, R20, R76 ;  /* 0x000000140844723c */ /* 0x000fe2000000184c */
[----:B------:R-:W-:Y:S01]  /*a830*/  IMAD.MOV.U32 R101, RZ, RZ, R41 ;  /* 0x000000ffff657224 */ /* 0x000fe200078e0029 */
[----:B------:R-:W2:Y:S01]  /*a840*/  LDSM.16.M88.4 R20, [R228+0x3000] ;  /* 0x00300000e414783b */ /* 0x000ea20000000200 */
[----:B------:R-:W-:-:S02]  /*a850*/  IMAD.MOV.U32 R103, RZ, RZ, R42 ;  /* 0x000000ffff677224 */ /* 0x000fc400078e002a */
[----:B------:R-:W-:Y:S02]  /*a860*/  IMAD.MOV.U32 R100, RZ, RZ, R43 ;  /* 0x000000ffff647224 */ /* 0x000fe400078e002b */
[----:B------:R-:W-:Y:S02]  /*a870*/  IMAD.MOV.U32 R41, RZ, RZ, R65 ;  /* 0x000000ffff297224 */ /* 0x000fe400078e0041 */
[----:B------:R-:W-:Y:S02]  /*a880*/  IMAD.MOV.U32 R42, RZ, RZ, R66 ;  /* 0x000000ffff2a7224 */ /* 0x000fe400078e0042 */
[----:B------:R-:W-:Y:S02]  /*a890*/  IMAD.MOV.U32 R43, RZ, RZ, R67 ;  /* 0x000000ffff2b7224 */ /* 0x000fe400078e0043 */
[----:B------:R-:W-:Y:S02]  /*a8a0*/  IMAD.MOV.U32 R102, RZ, RZ, R44 ;  /* 0x000000ffff667224 */ /* 0x000fe400078e002c */
[----:B------:R-:W-:Y:S01]  /*a8b0*/  IMAD.MOV.U32 R105, RZ, RZ, R46 ;  /* 0x000000ffff697224 */ /* 0x000fe200078e002e */
[----:B-1----:R-:W-:Y:S06]  /*a8c0*/  HMMA.16816.F32 R64, R8, R16, R108 ;  /* 0x000000100840723c */ /* 0x002fec000000186c */
[----:B------:R-:W-:Y:S01]  /*a8d0*/  HMMA.16816.F32 R76, R4, R18, R116 ;  /* 0x00000012044c723c */ /* 0x000fe20000001874 */
[----:B------:R-:W-:-:S02]  /*a8e0*/  IMAD.MOV.U32 R108, RZ, RZ, R49 ;  /* 0x000000ffff6c7224 */ /* 0x000fc400078e0031 */
[----:B------:R-:W-:Y:S02]  /*a8f0*/  IMAD.MOV.U32 R109, RZ, RZ, R50 ;  /* 0x000000ffff6d7224 */ /* 0x000fe400078e0032 */
[----:B------:R-:W-:Y:S01]  /*a900*/  IMAD.MOV.U32 R110, RZ, RZ, R51 ;  /* 0x000000ffff6e7224 */ /* 0x000fe200078e0033 */
[----:B------:R-:W-:Y:S01]  /*a910*/  HMMA.16816.F32 R28, R8, R18, R92 ;  /* 0x00000012081c723c */ /* 0x000fe2000000185c */
[----:B------:R-:W-:-:S05]  /*a920*/  IMAD.MOV.U32 R111, RZ, RZ, R56 ;  /* 0x000000ffff6f7224 */ /* 0x000fca00078e0038 */
[C---:B------:R-:W-:Y:S01]  /*a930*/  HMMA.16816.F32 R48, R4.reuse, R16, R112 ;  /* 0x000000100430723c */ /* 0x040fe20000001870 */
[----:B------:R-:W1:Y:S01]  /*a940*/  LDSM.16.M88.4 R16, [R228+0x2800] ;  /* 0x00280000e410783b */ /* 0x000e620000000200 */
[----:B------:R-:W-:Y:S02]  /*a950*/  IMAD.MOV.U32 R92, RZ, RZ, R61 ;  /* 0x000000ffff5c7224 */ /* 0x000fe400078e003d */
[----:B------:R-:W-:Y:S02]  /*a960*/  IMAD.MOV.U32 R93, RZ, RZ, R62 ;  /* 0x000000ffff5d7224 */ /* 0x000fe400078e003e */
[----:B------:R-:W-:Y:S01]  /*a970*/  IMAD.MOV.U32 R94, RZ, RZ, R63 ;  /* 0x000000ffff5e7224 */ /* 0x000fe200078e003f */
[----:B--2---:R-:W-:Y:S01]  /*a980*/  HMMA.16816.F32 R40, R4, R20, R40 ;  /* 0x000000140428723c */ /* 0x004fe20000001828 */
[----:B------:R-:W-:Y:S02]  /*a990*/  IMAD.MOV.U32 R115, RZ, RZ, R60 ;  /* 0x000000ffff737224 */ /* 0x000fe400078e003c */
[----:B------:R-:W-:-:S02]  /*a9a0*/  IMAD.MOV.U32 R95, RZ, RZ, R24 ;  /* 0x000000ffff5f7224 */ /* 0x000fc400078e0018 */
[----:B------:R-:W-:Y:S01]  /*a9b0*/  IMAD.MOV.U32 R112, RZ, RZ, R57 ;  /* 0x000000ffff707224 */ /* 0x000fe200078e0039 */
[----:B------:R-:W-:Y:S01]  /*a9c0*/  HMMA.16816.F32 R104, R4, R22, R104 ;  /* 0x000000160468723c */ /* 0x000fe20000001868 */
[----:B------:R-:W-:Y:S02]  /*a9d0*/  IMAD.MOV.U32 R113, RZ, RZ, R58 ;  /* 0x000000ffff717224 */ /* 0x000fe400078e003a */
[----:B------:R-:W-:Y:S02]  /*a9e0*/  IMAD.MOV.U32 R114, RZ, RZ, R59 ;  /* 0x000000ffff727224 */ /* 0x000fe400078e003b */
[----:B------:R-:W-:Y:S01]  /*a9f0*/  IMAD.MOV.U32 R119, RZ, RZ, R112 ;  /* 0x000000ffff777224 */ /* 0x000fe200078e0070 */
[----:B------:R-:W-:Y:S01]  /*aa00*/  HMMA.16816.F32 R56, R8, R20, R204 ;  /* 0x000000140838723c */ /* 0x000fe200000018cc */
[----:B------:R-:W-:Y:S02]  /*aa10*/  IMAD.MOV.U32 R112, RZ, RZ, R113 ;  /* 0x000000ffff707224 */ /* 0x000fe400078e0071 */
[----:B------:R-:W-:-:S02]  /*aa20*/  IMAD.MOV.U32 R113, RZ, RZ, R114 ;  /* 0x000000ffff717224 */ /* 0x000fc400078e0072 */
[----:B------:R-:W-:Y:S02]  /*aa30*/  IMAD.MOV.U32 R114, RZ, RZ, R115 ;  /* 0x000000ffff727224 */ /* 0x000fe400078e0073 */
[----:B------:R-:W-:Y:S02]  /*aa40*/  IMAD.MOV.U32 R115, RZ, RZ, R100 ;  /* 0x000000ffff737224 */ /* 0x000fe400078e0064 */
[----:B------:R-:W-:Y:S02]  /*aa50*/  IMAD.MOV.U32 R100, RZ, RZ, R0 ;  /* 0x000000ffff647224 */ /* 0x000fe400078e0000 */
[----:B------:R-:W-:Y:S01]  /*aa60*/  IMAD.U32 R0, RZ, RZ, UR4 ;  /* 0x00000004ff007e24 */ /* 0x000fe2000f8e00ff */
[-C--:B-1----:R-:W-:Y:S06]  /*aa70*/  HMMA.16816.F32 R44, R4, R16.reuse, R208 ;  /* 0x00000010042c723c */ /* 0x082fec00000018d0 */
[----:B------:R-:W-:Y:S01]  /*aa80*/  HMMA.16816.F32 R60, R8, R16, R128 ;  /* 0x00000010083c723c */ /* 0x000fe20000001880 */
[----:B------:R-:W-:Y:S01]  /*aa90*/  IMAD.MOV.U32 R211, RZ, RZ, R2 ;  /* 0x000000ffffd37224 */ /* 0x000fe200078e0002 */
[----:B------:R-:W-:Y:S01]  /*aaa0*/  MOV R210, R75 ;  /* 0x0000004b00d27202 */ /* 0x000fe20000000f00 */
[----:B------:R-:W1:Y:S01]  /*aab0*/  S2R R2, SR_TID.X ;  /* 0x0000000000027919 */ /* 0x000e620000002100 */
[----:B------:R-:W-:-:S02]  /*aac0*/  IMAD.MOV.U32 R208, RZ, RZ, R73 ;  /* 0x000000ffffd07224 */ /* 0x000fc400078e0049 */
[----:B------:R-:W-:Y:S02]  /*aad0*/  IMAD.MOV.U32 R209, RZ, RZ, R74 ;  /* 0x000000ffffd17224 */ /* 0x000fe400078e004a */
[----:B------:R-:W-:Y:S02]  /*aae0*/  IMAD.MOV.U32 R128, RZ, RZ, R25 ;  /* 0x000000ffff807224 */ /* 0x000fe400078e0019 */
[----:B------:R-:W-:Y:S02]  /*aaf0*/  IMAD.MOV.U32 R129, RZ, RZ, R26 ;  /* 0x000000ffff817224 */ /* 0x000fe400078e001a */
[----:B------:R-:W-:Y:S02]  /*ab00*/  IMAD.MOV.U32 R130, RZ, RZ, R27 ;  /* 0x000000ffff827224 */ /* 0x000fe400078e001b */
[----:B------:R-:W-:Y:S01]  /*ab10*/  IMAD.MOV.U32 R131, RZ, RZ, R72 ;  /* 0x000000ffff837224 */ /* 0x000fe200078e0048 */
[-C--:B------:R-:W-:Y:S06]  /*ab20*/  HMMA.16816.F32 R24, R8, R18.reuse, R216 ;  /* 0x000000120818723c */ /* 0x080fec00000018d8 */
[----:B------:R-:W-:Y:S01]  /*ab30*/  HMMA.16816.F32 R72, R4, R18, R220 ;  /* 0x000000120448723c */ /* 0x000fe200000018dc */
[----:B------:R-:W2:Y:S01]  /*ab40*/  LDSM.16.M88.4 R16, [R228+0x3800] ;  /* 0x00380000e410783b */ /* 0x000ea20000000200 */
[----:B------:R-:W-:-:S04]  /*ab50*/  DEPBAR.LE SB0, 0x0 ;  /* 0x000080000000791a */ /* 0x000fc80000000000 */
[----:B-1----:R-:W-:-:S05]  /*ab60*/  IMAD.SHL.U32 R2, R2, 0x2, RZ ;  /* 0x0000000202027824 */ /* 0x002fca00078e00ff */
[----:B------:R-:W-:-:S05]  /*ab70*/  LOP3.LUT R2, R2, 0x6, RZ, 0xc0, !PT ;  /* 0x0000000602027812 */ /* 0x000fca00078ec0ff */
[----:B------:R-:W-:-:S04]  /*ab80*/  IMAD R0, R0, 0x80, R2 ;  /* 0x0000008000007824 */ /* 0x000fc800078e0202 */
[C---:B------:R-:W-:Y:S01]  /*ab90*/  VIADD R2, R0.reuse, 0x1 ;  /* 0x0000000100027836 */ /* 0x040fe20000000000 */
[CC--:B------:R-:W-:Y:S02]  /*aba0*/  ISETP.GE.AND P4, PT, R0.reuse, R14.reuse, PT ;  /* 0x0000000e0000720c */ /* 0x0c0fe40003f86270 */
[-C--:B------:R-:W-:Y:S01]  /*abb0*/  ISETP.GE.AND P3, PT, R0, R15.reuse, PT ;  /* 0x0000000f0000720c */ /* 0x080fe20003f66270 */
[----:B------:R-:W-:Y:S01]  /*abc0*/  BAR.SYNC.DEFER_BLOCKING 0x0 ;  /* 0x0000000000007b1d */ /* 0x000fe20000010000 */
[C---:B------:R-:W-:Y:S02]  /*abd0*/  ISETP.GE.AND P6, PT, R2.reuse, R14, PT ;  /* 0x0000000e0200720c */ /* 0x040fe40003fc6270 */
[C---:B------:R-:W-:Y:S02]  /*abe0*/  ISETP.GE.AND P5, PT, R2.reuse, R15, PT ;  /* 0x0000000f0200720c */ /* 0x040fe40003fa6270 */
[CC--:B------:R-:W-:Y:S02]  /*abf0*/  ISETP.GE.AND P0, PT, R2.reuse, R13.reuse, PT ;  /* 0x0000000d0200720c */ /* 0x0c0fe40003f06270 */
[----:B------:R-:W-:Y:S01]  /*ac00*/  ISETP.GE.AND P2, PT, R2, R12, PT ;  /* 0x0000000c0200720c */ /* 0x000fe20003f46270 */
[C---:B------:R-:W-:Y:S01]  /*ac10*/  VIADD R2, R0.reuse, 0x8 ;  /* 0x0000000800027836 */ /* 0x040fe20000000000 */
[----:B--2---:R-:W-:Y:S01]  /*ac20*/  HMMA.16816.F32 R108, R4, R16, R108 ;  /* 0x00000010046c723c */ /* 0x004fe2000000186c */
[----:B------:R-:W-:-:S02]  /*ac30*/  ISETP.GE.AND P1, PT, R0, R13, PT ;  /* 0x0000000d0000720c */ /* 0x000fc40003f26270 */
[----:B------:R-:W-:Y:S02]  /*ac40*/  FSEL R99, R99, -INF , !P0 ;  /* 0xff80000063637808 */ /* 0x000fe40004000000 */
[----:B------:R-:W-:Y:S01]  /*ac50*/  ISETP.GE.AND P0, PT, R2, R12, PT ;  /* 0x0000000c0200720c */ /* 0x000fe20003f06270 */
[----:B------:R-:W-:Y:S01]  /*ac60*/  HMMA.16816.F32 R208, R4, R18, R208 ;  /* 0x0000001204d0723c */ /* 0x000fe200000018d0 */
[----:B------:R-:W-:-:S05]  /*ac70*/  FSEL R101, R101, -INF , !P2 ;  /* 0xff80000065657808 */ /* 0x000fca0005000000 */
[C---:B------:R-:W-:Y:S06]  /*ac80*/  HMMA.16816.F32 R4, R8.reuse, R22, R128 ;  /* 0x000000160804723c */ /* 0x040fec0000001880 */
[C---:B------:R-:W-:Y:S06]  /*ac90*/  HMMA.16816.F32 R20, R8.reuse, R16, R92 ;  /* 0x000000100814723c */ /* 0x040fec000000185c */
[----:B------:R-:W-:Y:S01]  /*aca0*/  HMMA.16816.F32 R8, R8, R18, R248 ;  /* 0x000000120808723c */ /* 0x000fe200000018f8 */
[----:B------:R-:W-:-:S02]  /*acb0*/  FSEL R16, R119, -INF , !P4 ;  /* 0xff80000077107808 */ /* 0x000fc40006000000 */
[----:B------:R-:W-:Y:S02]  /*acc0*/  ISETP.GE.AND P4, PT, R0, R12, PT ;  /* 0x0000000c0000720c */ /* 0x000fe40003f86270 */
[----:B------:R-:W-:Y:S02]  /*acd0*/  FSEL R17, R112, -INF , !P3 ;  /* 0xff80000070117808 */ /* 0x000fe40005800000 */
[----:B------:R-:W-:Y:S02]  /*ace0*/  FSEL R93, R113, -INF , !P1 ;  /* 0xff800000715d7808 */ /* 0x000fe40004800000 */
[----:B------:R-:W-:Y:S02]  /*acf0*/  FSEL R97, R97, -INF , !P4 ;  /* 0xff80000061617808 */ /* 0x000fe40006000000 */
[C---:B------:R-:W-:Y:S02]  /*ad00*/  ISETP.GE.AND P3, PT, R2.reuse, R14, PT ;  /* 0x0000000e0200720c */ /* 0x040fe40003f66270 */
[----:B------:R-:W-:-:S02]  /*ad10*/  ISETP.GE.AND P1, PT, R2, R15, PT ;  /* 0x0000000f0200720c */ /* 0x000fc40003f26270 */
[----:B------:R-:W-:Y:S01]  /*ad20*/  ISETP.GE.AND P4, PT, R2, R13, PT ;  /* 0x0000000d0200720c */ /* 0x000fe20003f86270 */
[----:B------:R-:W-:Y:S01]  /*ad30*/  VIADD R2, R0, 0x9 ;  /* 0x0000000900027836 */ /* 0x000fe20000000000 */
[----:B------:R-:W-:Y:S02]  /*ad40*/  FSEL R18, R114, -INF , !P6 ;  /* 0xff80000072127808 */ /* 0x000fe40007000000 */
[----:B------:R-:W-:Y:S02]  /*ad50*/  FSEL R94, R115, -INF , !P5 ;  /* 0xff800000735e7808 */ /* 0x000fe40006800000 */
[----:B------:R-:W-:Y:S02]  /*ad60*/  FSEL R92, R100, -INF , !P3 ;  /* 0xff800000645c7808 */ /* 0x000fe40005800000 */
[C---:B------:R-:W-:Y:S02]  /*ad70*/  ISETP.GE.AND P6, PT, R2.reuse, R14, PT ;  /* 0x0000000e0200720c */ /* 0x040fe40003fc6270 */
[----:B------:R-:W-:-:S02]  /*ad80*/  ISETP.GE.AND P5, PT, R2, R15, PT ;  /* 0x0000000f0200720c */ /* 0x000fc40003fa6270 */
[C---:B------:R-:W-:Y:S02]  /*ad90*/  ISETP.GE.AND P2, PT, R2.reuse, R13, PT ;  /* 0x0000000d0200720c */ /* 0x040fe40003f46270 */
[----:B------:R-:W-:Y:S01]  /*ada0*/  ISETP.GE.AND P3, PT, R2, R12, PT ;  /* 0x0000000c0200720c */ /* 0x000fe20003f66270 */
[----:B------:R-:W-:Y:S01]  /*adb0*/  VIADD R2, R0, 0x10 ;  /* 0x0000001000027836 */ /* 0x000fe20000000000 */
        /* <DEDUP_REMOVED lines=19> */
[----:B------:R-:W-:Y:S02]  /*aef0*/  FSEL R138, R244, -INF , !P0 ;  /* 0xff800000f48a7808 */ /* 0x000fe40004000000 */
        /* <DEDUP_REMOVED lines=8> */
[----:B------:R-:W-:Y:S02]  /*af80*/  FSEL R133, R245, -INF , !P5 ;  /* 0xff800000f5857808 */ /* 0x000fe40006800000 */
[----:B------:R-:W-:Y:S02]  /*af90*/  FSEL R204, R247, -INF , !P1 ;  /* 0xff800000f7cc7808 */ /* 0x000fe40004800000 */
[----:B------:R-:W-:Y:S02]  /*afa0*/  FSEL R115, R124, -INF , !P4 ;  /* 0xff8000007c737808 */ /* 0x000fe40006000000 */
[----:B------:R-:W-:-:S02]  /*afb0*/  ISETP.GE.AND P6, PT, R2, R14, PT ;  /* 0x0000000e0200720c */ /* 0x000fc40003fc6270 */
[C---:B------:R-:W-:Y:S02]  /*afc0*/  ISETP.GE.AND P5, PT, R2.reuse, R15, PT ;  /* 0x0000000f0200720c */ /* 0x040fe40003fa6270 */
[C---:B------:R-:W-:Y:S02]  /*afd0*/  ISETP.GE.AND P1, PT, R2.reuse, R13, PT ;  /* 0x0000000d0200720c */ /* 0x040fe40003f26270 */
[----:B------:R-:W-:Y:S01]  /*afe0*/  ISETP.GE.AND P4, PT, R2, R12, PT ;  /* 0x0000000c0200720c */ /* 0x000fe20003f86270 */
[----:B------:R-:W-:Y:S01]  /*aff0*/  VIADD R2, R0, 0x20 ;  /* 0x0000002000027836 */ /* 0x000fe20000000000 */
[----:B------:R-:W-:Y:S02]  /*b000*/  FSEL R116, R126, -INF , !P0 ;  /* 0xff8000007e747808 */ /* 0x000fe40004000000 */
[----:B------:R-:W-:Y:S02]  /*b010*/  FSEL R119, R212, -INF , !P2 ;  /* 0xff800000d4777808 */ /* 0x000fe40005000000 */
[----:B------:R-:W-:-:S02]  /*b020*/  FSEL R126, R214, -INF , !P3 ;  /* 0xff800000d67e7808 */ /* 0x000fc40005800000 */
        /* <DEDUP_REMOVED lines=11> */
[C---:B------:R-:W-:Y:S01]  /*b0e0*/  ISETP.GE.AND P6, PT, R2.reuse, R15, PT ;  /* 0x0000000f0200720c */ /* 0x040fe20003fc6270 */
[----:B------:R-:W-:Y:S01]  /*b0f0*/  STL [R1+0x48], R212 ;  /* 0x000048d401007387 */ /* 0x000fe20000100800 */
        /* <DEDUP_REMOVED lines=8> */
[C---:B------:R-:W-:Y:S01]  /*b180*/  ISETP.GE.AND P3, PT, R2.reuse, R15, PT ;  /* 0x0000000f0200720c */ /* 0x040fe20003f66270 */
[----:B------:R-:W-:Y:S01]  /*b190*/  STL [R1+0x3c], R206 ;  /* 0x00003cce01007387 */ /* 0x000fe20000100800 */
[C---:B------:R-:W-:Y:S02]  /*b1a0*/  ISETP.GE.AND P1, PT, R2.reuse, R13, PT ;  /* 0x0000000d0200720c */ /* 0x040fe40003f26270 */
[----:B------:R-:W-:Y:S01]  /*b1b0*/  ISETP.GE.AND P4, PT, R2, R12, PT ;  /* 0x0000000c0200720c */ /* 0x000fe20003f86270 */
[----:B------:R-:W-:Y:S01]  /*b1c0*/  VIADD R2, R0, 0x29 ;  /* 0x0000002900027836 */ /* 0x000fe20000000000 */
[----:B------:R-:W-:Y:S02]  /*b1d0*/  FSEL R132, R123, -INF , !P6 ;  /* 0xff8000007b847808 */ /* 0x000fe40007000000 */
[----:B------:R-:W-:Y:S02]  /*b1e0*/  FSEL R213, R89, -INF , !P5 ;  /* 0xff80000059d57808 */ /* 0x000fe40006800000 */
[----:B------:R-:W-:Y:S01]  /*b1f0*/  FSEL R215, R91, -INF , !P0 ;  /* 0xff8000005bd77808 */ /* 0x000fe20004000000 */
[----:B------:R-:W-:Y:S01]  /*b200*/  STL [R1+0x68], R132 ;  /* 0x0000688401007387 */ /* 0x000fe20000100800 */
        /* <DEDUP_REMOVED lines=8> */
[----:B------:R-:W-:Y:S01]  /*b290*/  FSEL R86, R86, -INF , !P4 ;  /* 0xff80000056567808 */ /* 0x000fe20006000000 */
[----:B------:R1:W-:Y:S01]  /*b2a0*/  STL [R1+0x64], R3 ;  /* 0x0000640301007387 */ /* 0x0003e20000100800 */
        /* <DEDUP_REMOVED lines=13> */
[----:B-1----:R-:W-:Y:S02]  /*b380*/  FSEL R3, R68, -INF , !P3 ;  /* 0xff80000044037808 */ /* 0x002fe40005800000 */
[----:B------:R-:W-:Y:S01]  /*b390*/  ISETP.GE.AND P3, PT, R2, R12, PT ;  /* 0x0000000c0200720c */ /* 0x000fe20003f66270 */
[----:B------:R1:W-:Y:S01]  /*b3a0*/  STL [R1+0x58], R36 ;  /* 0x0000582401007387 */ /* 0x0003e20000100800 */
[----:B------:R-:W-:Y:S02]  /*b3b0*/  IADD3 R2, R0, 0x38, RZ ;  /* 0x0000003800027810 */ /* 0x000fe40007ffe0ff */
        /* <DEDUP_REMOVED lines=11> */
[----:B------:R-:W-:Y:S01]  /*b470*/  STL [R1+0x4c], R37 ;  /* 0x00004c2501007387 */ /* 0x000fe20000100800 */
[----:B------:R-:W-:Y:S02]  /*b480*/  FSEL R32, R32, -INF , !P1 ;  /* 0xff80000020207808 */ /* 0x000fe40004800000 */
[C---:B------:R-:W-:Y:S02]  /*b490*/  ISETP.GE.AND P6, PT, R2.reuse, R14, PT ;  /* 0x0000000e0200720c */ /* 0x040fe40003fc6270 */
[C---:B------:R-:W-:Y:S01]  /*b4a0*/  ISETP.GE.AND P5, PT, R2.reuse, R15, PT ;  /* 0x0000000f0200720c */ /* 0x040fe20003fa6270 */
[----:B------:R-:W-:Y:S01]  /*b4b0*/  STL [R1+0x8], R32 ;  /* 0x0000082001007387 */ /* 0x000fe20000100800 */
[C---:B------:R-:W-:Y:S02]  /*b4c0*/  ISETP.GE.AND P3, PT, R2.reuse, R13, PT ;  /* 0x0000000d0200720c */ /* 0x040fe40003f66270 */
[----:B------:R-:W-:Y:S01]  /*b4d0*/  ISETP.GE.AND P1, PT, R2, R12, PT ;  /* 0x0000000c0200720c */ /* 0x000fe20003f26270 */
[----:B------:R-:W-:Y:S01]  /*b4e0*/  VIADD R2, R0, 0x40 ;  /* 0x0000004000027836 */ /* 0x000fe20000000000 */
[----:B------:R-:W-:-:S02]  /*b4f0*/  FSEL R38, R34, -INF , !P4 ;  /* 0xff80000022267808 */ /* 0x000fc40006000000 */
[----:B------:R-:W-:Y:S02]  /*b500*/  FSEL R121, R80, -INF , !P0 ;  /* 0xff80000050797808 */ /* 0x000fe40004000000 */
[----:B------:R-:W-:Y:S01]  /*b510*/  FSEL R130, R82, -INF , !P2 ;  /* 0xff80000052827808 */ /* 0x000fe20005000000 */
[----:B------:R-:W-:Y:S01]  /*b520*/  STL [R1+0x40], R38 ;  /* 0x0000402601007387 */ /* 0x000fe20000100800 */
        /* <DEDUP_REMOVED lines=10> */
[C---:B------:R-:W-:Y:S01]  /*b5d0*/  ISETP.GE.AND P1, PT, R2.reuse, R14, PT ;  /* 0x0000000e0200720c */ /* 0x040fe20003f26270 */
[----:B------:R-:W-:Y:S01]  /*b5e0*/  STL [R1+0x34], R35 ;  /* 0x0000342301007387 */ /* 0x000fe20000100800 */
[----:B------:R-:W-:-:S02]  /*b5f0*/  ISETP.GE.AND P6, PT, R2, R15, PT ;  /* 0x0000000f0200720c */ /* 0x000fc40003fc6270 */
        /* <DEDUP_REMOVED lines=19> */
[C---:B------:R-:W-:Y:S02]  /*b730*/  ISETP.GE.AND P5, PT, R2.reuse, R15, PT ;  /* 0x0000000f0200720c */ /* 0x040fe40003fa6270 */
[C---:B------:R-:W-:Y:S02]  /*b740*/  ISETP.GE.AND P4, PT, R2.reuse, R13, PT ;  /* 0x0000000d0200720c */ /* 0x040fe40003f86270 */
[----:B------:R-:W-:Y:S01]  /*b750*/  ISETP.GE.AND P0, PT, R2, R12, PT ;  /* 0x0000000c0200720c */ /* 0x000fe20003f06270 */
[----:B------:R-:W-:Y:S01]  /*b760*/  VIADD R2, R0, 0x50 ;  /* 0x0000005000027836 */ /* 0x000fe20000000000 */
[----:B------:R-:W-:-:S02]  /*b770*/  FSEL R30, R30, -INF , !P2 ;  /* 0xff8000001e1e7808 */ /* 0x000fc40005000000 */
[----:B------:R-:W-:Y:S01]  /*b780*/  FSEL R82, R76, -INF , !P3 ;  /* 0xff8000004c527808 */ /* 0x000fe20005800000 */
[----:B------:R-:W-:Y:S01]  /*b790*/  IMAD.MOV.U32 R76, RZ, RZ, R90 ;  /* 0x000000ffff4c7224 */ /* 0x000fe200078e005a */
[----:B------:R-:W-:Y:S02]  /*b7a0*/  FSEL R78, R78, -INF , !P1 ;  /* 0xff8000004e4e7808 */ /* 0x000fe40004800000 */
[----:B------:R-:W-:Y:S01]  /*b7b0*/  FSEL R80, R77, -INF , !P4 ;  /* 0xff8000004d507808 */ /* 0x000fe20006000000 */
[----:B------:R-:W-:Y:S01]  /*b7c0*/  IMAD.MOV.U32 R77, RZ, RZ, R3 ;  /* 0x000000ffff4d7224 */ /* 0x000fe200078e0003 */
[----:B------:R-:W-:Y:S01]  /*b7d0*/  ISETP.GE.AND P2, PT, R2, R14, PT ;  /* 0x0000000e0200720c */ /* 0x000fe20003f46270 */
[----:B------:R-:W-:Y:S01]  /*b7e0*/  VIADD R3, R0, 0x71 ;  /* 0x0000007100037836 */ /* 0x000fe20000000000 */
[C---:B------:R-:W-:Y:S02]  /*b7f0*/  ISETP.GE.AND P3, PT, R2.reuse, R15, PT ;  /* 0x0000000f0200720c */ /* 0x040fe40003f66270 */
[----:B------:R-:W-:-:S02]  /*b800*/  ISETP.GE.AND P1, PT, R2, R13, PT ;  /* 0x0000000d0200720c */ /* 0x000fc40003f26270 */
[----:B------:R-:W-:Y:S01]  /*b810*/  ISETP.GE.AND P4, PT, R2, R12, PT ;  /* 0x0000000c0200720c */ /* 0x000fe20003f86270 */
[----:B------:R-:W-:Y:S01]  /*b820*/  VIADD R2, R0, 0x51 ;  /* 0x0000005100027836 */ /* 0x000fe20000000000 */
[----:B------:R-:W-:Y:S02]  /*b830*/  FSEL R120, R31, -INF , !P5 ;  /* 0xff8000001f787808 */ /* 0x000fe40006800000 */
[----:B-1----:R-:W-:Y:S02]  /*b840*/  FSEL R36, R79, -INF , !P0 ;  /* 0xff8000004f247808 */ /* 0x002fe40004000000 */
[----:B------:R-:W-:Y:S01]  /*b850*/  FSEL R70, R29, -INF , !P6 ;  /* 0xff8000001d467808 */ /* 0x000fe20007000000 */
[----:B------:R-:W-:Y:S01]  /*b860*/  STL [R1+0x4], R120 ;  /* 0x0000047801007387 */ /* 0x000fe20000100800 */
[----:B------:R-:W-:Y:S02]  /*b870*/  FSEL R69, R60, -INF , !P2 ;  /* 0xff8000003c457808 */ /* 0x000fe40005000000 */
[----:B------:R-:W-:-:S02]  /*b880*/  FSEL R28, R62, -INF , !P3 ;  /* 0xff8000003e1c7808 */ /* 0x000fc40005800000 */
[C---:B------:R-:W-:Y:S02]  /*b890*/  ISETP.GE.AND P0, PT, R2.reuse, R14, PT ;  /* 0x0000000e0200720c */ /* 0x040fe40003f06270 */
[C---:B------:R-:W-:Y:S01]  /*b8a0*/  ISETP.GE.AND P6, PT, R2.reuse, R15, PT ;  /* 0x0000000f0200720c */ /* 0x040fe20003fc6270 */
[----:B------:R1:W-:Y:S01]  /*b8b0*/  STL [R1], R28 ;  /* 0x0000001c01007387 */ /* 0x0003e20000100800 */
[C---:B------:R-:W-:Y:S02]  /*b8c0*/  ISETP.GE.AND P5, PT, R2.reuse, R13, PT ;  /* 0x0000000d0200720c */ /* 0x040fe40003fa6270 */
[----:B------:R-:W-:Y:S01]  /*b8d0*/  ISETP.GE.AND P2, PT, R2, R12, PT ;  /* 0x0000000c0200720c */ /* 0x000fe20003f46270 */
[----:B------:R-:W-:Y:S01]  /*b8e0*/  VIADD R2, R0, 0x58 ;  /* 0x0000005800027836 */ /* 0x000fe20000000000 */
[----:B------:R-:W-:Y:S02]  /*b8f0*/  FSEL R29, R44, -INF , !P1 ;  /* 0xff8000002c1d7808 */ /* 0x000fe40004800000 */
[----:B------:R-:W-:-:S02]  /*b900*/  FSEL R68, R61, -INF , !P0 ;  /* 0xff8000003d447808 */ /* 0x000fc40004000000 */
[C---:B------:R-:W-:Y:S01]  /*b910*/  ISETP.GE.AND P3, PT, R2.reuse, R14, PT ;  /* 0x0000000e0200720c */ /* 0x040fe20003f66270 */
[----:B------:R2:W-:Y:S01]  /*b920*/  STL [R1+0x2c], R29 ;  /* 0x00002c1d01007387 */ /* 0x0005e20000100800 */
[C---:B------:R-:W-:Y:S02]  /*b930*/  ISETP.GE.AND P1, PT, R2.reuse, R15, PT ;  /* 0x0000000f0200720c */ /* 0x040fe40003f26270 */
[----:B------:R-:W-:Y:S02]  /*b940*/  ISETP.GE.AND P0, PT, R2, R12, PT ;  /* 0x0000000c0200720c */ /* 0x000fe40003f06270 */
[----:B------:R-:W-:Y:S02]  /*b950*/  FSEL R67, R24, -INF , !P3 ;  /* 0xff80000018437808 */ /* 0x000fe40005800000 */
[----:B------:R-:W-:Y:S02]  /*b960*/  FSEL R252, R63, -INF , !P6 ;  /* 0xff8000003ffc7808 */ /* 0x000fe40007000000 */
[----:B------:R-:W-:-:S02]  /*b970*/  FSEL R31, R45, -INF , !P5 ;  /* 0xff8000002d1f7808 */ /* 0x000fc40006800000 */
[----:B------:R-:W-:Y:S02]  /*b980*/  FSEL R248, R26, -INF , !P1 ;  /* 0xff8000001af87808 */ /* 0x000fe40004800000 */
[----:B-1----:R-:W-:Y:S02]  /*b990*/  FSEL R28, R46, -INF , !P4 ;  /* 0xff8000002e1c7808 */ /* 0x002fe40006000000 */
[----:B------:R-:W-:Y:S01]  /*b9a0*/  ISETP.GE.AND P4, PT, R2, R13, PT ;  /* 0x0000000d0200720c */ /* 0x000fe20003f86270 */
[----:B------:R-:W-:-:S03]  /*b9b0*/  VIADD R2, R0, 0x59 ;  /* 0x0000005900027836 */ /* 0x000fc60000000000 */
[----:B------:R-:W-:Y:S02]  /*b9c0*/  FSEL R24, R72, -INF , !P4 ;  /* 0xff80000048187808 */ /* 0x000fe40006000000 */
[C---:B------:R-:W-:Y:S02]  /*b9d0*/  ISETP.GE.AND P6, PT, R2.reuse, R14, PT ;  /* 0x0000000e0200720c */ /* 0x040fe40003fc6270 */
[----:B--2---:R-:W-:Y:S01]  /*b9e0*/  FSEL R29, R47, -INF , !P2 ;  /* 0xff8000002f1d7808 */ /* 0x004fe20005000000 */
[----:B------:R1:W-:Y:S01]  /*b9f0*/  STL [R1+0x18], R24 ;  /* 0x0000181801007387 */ /* 0x0003e20000100800 */
[C---:B------:R-:W-:Y:S02]  /*ba00*/  ISETP.GE.AND P5, PT, R2.reuse, R15, PT ;  /* 0x0000000f0200720c */ /* 0x040fe40003fa6270 */
[C---:B------:R-:W-:Y:S02]  /*ba10*/  ISETP.GE.AND P2, PT, R2.reuse, R13, PT ;  /* 0x0000000d0200720c */ /* 0x040fe40003f46270 */
[----:B------:R-:W-:Y:S01]  /*ba20*/  ISETP.GE.AND P3, PT, R2, R12, PT ;  /* 0x0000000c0200720c */ /* 0x000fe20003f66270 */
[----:B------:R-:W-:Y:S01]  /*ba30*/  VIADD R2, R0, 0x60 ;  /* 0x0000006000027836 */ /* 0x000fe20000000000 */
[----:B------:R-:W-:-:S02]  /*ba40*/  FSEL R73, R73, -INF , !P2 ;  /* 0xff80000049497808 */ /* 0x000fc40005000000 */
[----:B------:R-:W-:Y:S02]  /*ba50*/  FSEL R32, R75, -INF , !P3 ;  /* 0xff8000004b207808 */ /* 0x000fe40005800000 */
[C---:B------:R-:W-:Y:S02]  /*ba60*/  ISETP.GE.AND P1, PT, R2.reuse, R14, PT ;  /* 0x0000000e0200720c */ /* 0x040fe40003f26270 */
[C---:B------:R-:W-:Y:S02]  /*ba70*/  ISETP.GE.AND P4, PT, R2.reuse, R15, PT ;  /* 0x0000000f0200720c */ /* 0x040fe40003f86270 */
[----:B------:R-:W-:Y:S02]  /*ba80*/  ISETP.GE.AND P2, PT, R2, R12, PT ;  /* 0x0000000c0200720c */ /* 0x000fe40003f46270 */
[----:B------:R-:W-:Y:S02]  /*ba90*/  FSEL R66, R25, -INF , !P6 ;  /* 0xff80000019427808 */ /* 0x000fe40007000000 */
[----:B------:R-:W-:-:S02]  /*baa0*/  FSEL R245, R27, -INF , !P5 ;  /* 0xff8000001bf57808 */ /* 0x000fc40006800000 */
[----:B------:R-:W-:Y:S02]  /*bab0*/  FSEL R65, R56, -INF , !P1 ;  /* 0xff80000038417808 */ /* 0x000fe40004800000 */
[----:B------:R-:W-:Y:S02]  /*bac0*/  FSEL R244, R58, -INF , !P4 ;  /* 0xff8000003af47808 */ /* 0x000fe40006000000 */
[----:B-1----:R-:W-:Y:S02]  /*bad0*/  FSEL R24, R74, -INF , !P0 ;  /* 0xff8000004a187808 */ /* 0x002fe40004000000 */
[----:B------:R-:W-:Y:S01]  /*bae0*/  ISETP.GE.AND P0, PT, R2, R13, PT ;  /* 0x0000000d0200720c */ /* 0x000fe20003f06270 */
[----:B------:R-:W-:Y:S01]  /*baf0*/  VIADD R2, R0, 0x61 ;  /* 0x0000006100027836 */ /* 0x000fe20000000000 */
        /* <DEDUP_REMOVED lines=17> */
[----:B------:R-:W-:Y:S01]  /*bc10*/  VIADD R4, R0, 0x70 ;  /* 0x0000007000047836 */ /* 0x000fe20000000000 */
        /* <DEDUP_REMOVED lines=8> */
[----:B------:R-:W-:Y:S02]  /*bca0*/  ISETP.GE.AND P3, PT, R4, R15, PT ;  /* 0x0000000f0400720c */ /* 0x000fe40003f66270 */
[-C--:B------:R-:W-:Y:S02]  /*bcb0*/  ISETP.GE.AND P1, PT, R0, R14.reuse, PT ;  /* 0x0000000e0000720c */ /* 0x080fe40003f26270 */
[----:B------:R-:W-:Y:S02]  /*bcc0*/  FSEL R223, R6, -INF , !P0 ;  /* 0xff80000006df7808 */ /* 0x000fe40004000000 */
[----:B------:R-:W-:Y:S01]  /*bcd0*/  FSEL R246, R104, -INF , !P2 ;  /* 0xff80000068f67808 */ /* 0x000fe20005000000 */
[----:B------:R-:W-:Y:S01]  /*bce0*/  IMAD.MOV.U32 R104, RZ, RZ, R217 ;  /* 0x000000ffff687224 */ /* 0x000fe200078e00d9 */
[----:B------:R-:W-:Y:S01]  /*bcf0*/  FSEL R25, R106, -INF , !P6 ;  /* 0xff8000006a197808 */ /* 0x000fe20007000000 */
[----:B------:R-:W-:Y:S01]  /*bd00*/  IMAD.MOV.U32 R106, RZ, RZ, R88 ;  /* 0x000000ffff6a7224 */ /* 0x000fe200078e0058 */
[----:B------:R-:W-:-:S02]  /*bd10*/  ISETP.GE.AND P0, PT, R4, R14, PT ;  /* 0x0000000e0400720c */ /* 0x000fc40003f06270 */
[----:B------:R-:W-:Y:S02]  /*bd20*/  ISETP.GE.AND P2, PT, R3, R14, PT ;  /* 0x0000000e0300720c */ /* 0x000fe40003f46270 */
[----:B------:R-:W-:Y:S02]  /*bd30*/  FSEL R88, R9, -INF , !P1 ;  /* 0xff80000009587808 */ /* 0x000fe40004800000 */
[----:B------:R-:W-:Y:S02]  /*bd40*/  FSEL R220, R22, -INF , !P3 ;  /* 0xff80000016dc7808 */ /* 0x000fe40005800000 */
[C---:B------:R-:W-:Y:S02]  /*bd50*/  ISETP.GE.AND P1, PT, R4.reuse, R13, PT ;  /* 0x0000000d0400720c */ /* 0x040fe40003f26270 */
[----:B------:R-:W-:Y:S02]  /*bd60*/  ISETP.GE.AND P3, PT, R4, R12, PT ;  /* 0x0000000c0400720c */ /* 0x000fe40003f66270 */
[----:B------:R-:W-:-:S02]  /*bd70*/  FMNMX.FTZ R4, R136, R16, !PT ;  /* 0x0000001088047209 */ /* 0x000fc40007810000 */
[----:B------:R-:W-:Y:S02]  /*bd80*/  FSEL R122, R20, -INF , !P0 ;  /* 0xff800000147a7808 */ /* 0x000fe40004000000 */
[----:B------:R-:W-:Y:S02]  /*bd90*/  FSEL R91, R21, -INF , !P2 ;  /* 0xff800000155b7808 */ /* 0x000fe40005000000 */
[-C--:B------:R-:W-:Y:S02]  /*bda0*/  ISETP.GE.AND P0, PT, R3, R15.reuse, PT ;  /* 0x0000000f0300720c */ /* 0x080fe40003f06270 */
[----:B------:R-:W-:Y:S02]  /*bdb0*/  ISETP.GE.AND P2, PT, R2, R15, PT ;  /* 0x0000000f0200720c */ /* 0x000fe40003f46270 */
[----:B------:R-:W-:Y:S02]  /*bdc0*/  FMNMX.FTZ R4, R18, R4, !PT ;  /* 0x0000000412047209 */ /* 0x000fe40007810000 */
[----:B------:R-:W-:-:S02]  /*bdd0*/  FSEL R218, R23, -INF , !P0 ;  /* 0xff80000017da7808 */ /* 0x000fc40004000000 */
[----:B------:R-:W-:Y:S02]  /*bde0*/  FSEL R217, R10, -INF , !P2 ;  /* 0xff8000000ad97808 */ /* 0x000fe40005000000 */
[C---:B------:R-:W-:Y:S02]  /*bdf0*/  ISETP.GE.AND P0, PT, R3.reuse, R13, PT ;  /* 0x0000000d0300720c */ /* 0x040fe40003f06270 */
[----:B------:R-:W-:Y:S02]  /*be00*/  ISETP.GE.AND P2, PT, R3, R12, PT ;  /* 0x0000000c0300720c */ /* 0x000fe40003f46270 */
[----:B------:R-:W-:Y:S02]  /*be10*/  FMNMX.FTZ R3, R92, R4, !PT ;  /* 0x000000045c037209 */ /* 0x000fe40007810000 */
[----:B------:R-:W-:Y:S02]  /*be20*/  ISETP.GE.AND P6, PT, R2, R14, PT ;  /* 0x0000000e0200720c */ /* 0x000fe40003fc6270 */
        /* <DEDUP_REMOVED lines=8> */
[----:B------:R-:W-:Y:S02]  /*beb0*/  FSEL R90, R8, -INF , !P6 ;  /* 0xff800000085a7808 */ /* 0x000fe40007000000 */
[----:B------:R-:W-:Y:S02]  /*bec0*/  FMNMX.FTZ R3, R137, R3, !PT ;  /* 0x0000000389037209 */ /* 0x000fe40007810000 */
[----:B------:R-:W-:Y:S02]  /*bed0*/  FMNMX.FTZ R4, R113, R4, !PT ;  /* 0x0000000471047209 */ /* 0x000fe40007810000 */
[----:B------:R-:W-:Y:S02]  /*bee0*/  FMNMX.FTZ R3, R129, R3, !PT ;  /* 0x0000000381037209 */ /* 0x000fe40007810000 */
[----:B------:R-:W-:-:S02]  /*bef0*/  ISETP.GE.AND P6, PT, R0, R15, PT ;  /* 0x0000000f0000720c */ /* 0x000fc40003fc6270 */
[----:B------:R-:W-:Y:S02]  /*bf00*/  FMNMX.FTZ R3, R116, R3, !PT ;  /* 0x0000000374037209 */ /* 0x000fe40007810000 */
[----:B------:R-:W-:Y:S02]  /*bf10*/  FMNMX.FTZ R4, R212, R4, !PT ;  /* 0x00000004d4047209 */ /* 0x000fe40007810000 */
[----:B------:R-:W-:Y:S02]  /*bf20*/  FSEL R214, R11, -INF , !P6 ;  /* 0xff8000000bd67808 */ /* 0x000fe40007000000 */
[----:B------:R-:W-:Y:S02]  /*bf30*/  FSEL R212, R108, -INF , !P1 ;  /* 0xff8000006cd47808 */ /* 0x000fe40004800000 */
[C---:B------:R-:W-:Y:S02]  /*bf40*/  ISETP.GE.AND P6, PT, R2.reuse, R13, PT ;  /* 0x0000000d0200720c */ /* 0x040fe40003fc6270 */
[----:B------:R-:W-:-:S02]  /*bf50*/  ISETP.GE.AND P1, PT, R2, R12, PT ;  /* 0x0000000c0200720c */ /* 0x000fc40003f26270 */
[----:B------:R-:W-:Y:S02]  /*bf60*/  FMNMX.FTZ R2, R114, R3, !PT ;  /* 0x0000000372027209 */ /* 0x000fe40007810000 */
[----:B------:R-:W-:Y:S02]  /*bf70*/  FMNMX.FTZ R4, R206, R4, !PT ;  /* 0x00000004ce047209 */ /* 0x000fe40007810000 */
[----:B------:R-:W-:Y:S02]  /*bf80*/  FMNMX.FTZ R2, R112, R2, !PT ;  /* 0x0000000270027209 */ /* 0x000fe40007810000 */
[----:B------:R-:W-:Y:S02]  /*bf90*/  FSEL R206, R109, -INF , !P0 ;  /* 0xff8000006dce7808 */ /* 0x000fe40004000000 */
[----:B------:R-:W-:Y:S02]  /*bfa0*/  FMNMX.FTZ R5, R132, R2, !PT ;  /* 0x0000000284057209 */ /* 0x000fe40007810000 */
[----:B------:R1:W5:Y:S01]  /*bfb0*/  LDL.LU R132, [R1+0xb0] ;  /* 0x0000b00001847983 */ /* 0x0003620000300800 */
[----:B------:R-:W-:-:S02]  /*bfc0*/  PLOP3.LUT P0, PT, PT, PT, UP0, 0x80, 0x0 ;  /* 0x000000000000781c */ /* 0x000fc40003f0f008 */
[----:B------:R-:W-:Y:S02]  /*bfd0*/  FMNMX.FTZ R4, R104, R4, !PT ;  /* 0x0000000468047209 */ /* 0x000fe40007810000 */
[----:B------:R-:W-:Y:S02]  /*bfe0*/  FSEL R222, R105, -INF , !P5 ;  /* 0xff80000069de7808 */ /* 0x000fe40006800000 */
[----:B------:R-:W-:Y:S02]  /*bff0*/  FMNMX.FTZ R3, R106, R4, !PT ;  /* 0x000000046a037209 */ /* 0x000fe40007810000 */
[----:B------:R-:W-:Y:S02]  /*c000*/  ISETP.GE.AND P5, PT, R0, R13, PT ;  /* 0x0000000d0000720c */ /* 0x000fe40003fa6270 */
[----:B------:R-:W-:-:S04]  /*c010*/  FMNMX.FTZ R3, R77, R3, !PT ;  /* 0x000000034d037209 */ /* 0x000fc80007810000 */
[----:B------:R-:W-:Y:S01]  /*c020*/  FMNMX.FTZ R6, R76, R3, !PT ;  /* 0x000000034c067209 */ /* 0x000fe20007810000 */
[----:B------:R-:W-:Y:S06]  /*c030*/  @!P0 BRA `(.L_x_53) ;  /* 0x0000000000b08947 */ /* 0x000fec0003800000 */
[----:B------:R-:W2:Y:S04]  /*c040*/  LDL.64 R60, [R1+0x90] ;  /* 0x00009000013c7983 */ /* 0x000ea80000100a00 */
[----:B------:R-:W3:Y:S01]  /*c050*/  LDL.64 R48, [R1+0x88] ;  /* 0x0000880001307983 */ /* 0x000ee20000100a00 */
[----:B------:R-:W-:-:S04]  /*c060*/  UIADD3 UR7, UR14, -0x3, URZ ;  /* 0xfffffffd0e077890 */ /* 0x000fc8000fffe03f */
[----:B------:R-:W-:Y:S02]  /*c070*/  USHF.R.S32.HI UR6, URZ, 0x1f, UR7 ;  /* 0x0000001f3f067899 */ /* 0x000fe40008011407 */
[----:B------:R-:W-:Y:S02]  /*c080*/  UIMAD.WIDE.U32 UR18, UR7, UR10, URZ ;  /* 0x0000000a071272a5 */ /* 0x000fe4000f8e003f */
[----:B------:R-:W-:-:S04]  /*c090*/  UIMAD UR6, UR6, UR10, URZ ;  /* 0x0000000a060672a4 */ /* 0x000fc8000f8e023f */
[----:B------:R-:W-:Y:S01]  /*c0a0*/  UIMAD UR6, UR7, UR11, UR6 ;  /* 0x0000000b070672a4 */ /* 0x000fe2000f8e0206 */
[----:B------:R-:W-:Y:S02]  /*c0b0*/  IMAD.U32 R3, RZ, RZ, UR18 ;  /* 0x00000012ff037e24 */ /* 0x000fe4000f8e00ff */
[----:B------:R-:W-:Y:S01]  /*c0c0*/  IMAD.U32 R4, RZ, RZ, UR18 ;  /* 0x00000012ff047e24 */ /* 0x000fe2000f8e00ff */
[----:B------:R-:W-:-:S06]  /*c0d0*/  UIADD3 UR6, UR19, UR6, URZ ;  /* 0x0000000613067290 */ /* 0x000fcc000fffe03f */
[----:B------:R-:W-:Y:S01]  /*c0e0*/  IMAD.U32 R2, RZ, RZ, UR6 ;  /* 0x00000006ff027e24 */ /* 0x000fe2000f8e00ff */
[----:B------:R-:W-:Y:S01]  /*c0f0*/  ULDC.64 UR6, c[0x0][0x218] ;  /* 0x0000860000067ab9 */ /* 0x000fe20000000a00 */
[----:B--2---:R-:W-:-:S04]  /*c100*/  LEA R3, P0, R3, R60, 0x7 ;  /* 0x0000003c03037211 */ /* 0x004fc800078038ff */
[----:B---3--:R-:W-:Y:S02]  /*c110*/  LEA.HI.X R4, R4, R49, R2, 0x7, P0 ;  /* 0x0000003104047211 */ /* 0x008fe400000f3c02 */
[----:B------:R-:W-:Y:S01]  /*c120*/  LEA R2, P0, R3, UR6, 0x1 ;  /* 0x0000000603027c11 */ /* 0x000fe2000f8008ff */
[----:B------:R-:W-:-:S03]  /*c130*/  USHF.L.U32 UR6, UR10, 0x5, URZ ;  /* 0x000000050a067899 */ /* 0x000fc6000800063f */
[----:B------:R-:W-:Y:S01]  /*c140*/  LEA.HI.X R3, R3, UR7, R4, 0x1, P0 ;  /* 0x0000000703037c11 */ /* 0x000fe200080f0c04 */
[----:B------:R-:W-:-:S04]  /*c150*/  USHF.L.U64.HI UR7, UR10, 0x5, UR11 ;  /* 0x000000050a077899 */ /* 0x000fc8000801020b */
[----:B------:R-:W-:Y:S01]  /*c160*/  @!PT LDS RZ, [RZ] ;  /* 0x00000000fffff984 */ /* 0x000fe20000000800 */
[----:B------:R-:W-:Y:S01]  /*c170*/  @!PT LDS RZ, [RZ] ;  /* 0x00000000fffff984 */ /* 0x000fe20000000800 */
[----:B------:R-:W-:Y:S01]  /*c180*/  @!PT LDS RZ, [RZ] ;  /* 0x00000000fffff984 */ /* 0x000fe20000000800 */
[----:B------:R2:W-:Y:S02]  /*c190*/  LDGSTS.E.BYPASS.LTC128B.128 [R242+0x4000], desc[UR16][R2.64] ;  /* 0x0400000002f27fae */ /* 0x0005e4000b901d50 */
[----:B--2---:R-:W-:-:S04]  /*c1a0*/  IADD3 R2, P0, R2, UR6, RZ ;  /* 0x0000000602027c10 */ /* 0x004fc8000ff1e0ff */
[----:B------:R-:W-:-:S05]  /*c1b0*/  IADD3.X R3, R3, UR7, RZ, P0, !PT ;  /* 0x0000000703037c10 */ /* 0x000fca00087fe4ff */
        /* <DEDUP_REMOVED lines=18> */
[----:B------:R2:W-:Y:S04]  /*c2e0*/  LDGSTS.E.BYPASS.LTC128B.128 [R242+0x7800], desc[UR16][R2.64] ;  /* 0x0780000002f27fae */ /* 0x0005e8000b901d50 */
[----:B------:R-:W0:Y:S02]  /*c2f0*/  LDGDEPBAR ;  /* 0x00000000000079af */ /* 0x000e240000000000 */
.L_x_53:
[----:B--2---:R-:W2:Y:S04]  /*c300*/  LDL.LU R3, [R1+0x8] ;  /* 0x0000080001037983 */ /* 0x004ea80000300800 */
[----:B------:R-:W3:Y:S04]  /*c310*/  LDL R2, [R1+0x64] ;  /* 0x0000640001027983 */ /* 0x000ee80000100800 */
[----:B------:R-:W4:Y:S04]  /*c320*/  LDL R4, [R1+0x58] ;  /* 0x0000580001047983 */ /* 0x000f280000100800 */
[----:B------:R1:W-:Y:S04]  /*c330*/  STL [R1+0xec], R242 ;  /* 0x0000ecf201007387 */ /* 0x0003e80000100800 */
[----:B------:R-:W-:Y:S04]  /*c340*/  STL [R1+0xe8], R241 ;  /* 0x0000e8f101007387 */ /* 0x000fe80000100800 */
        /* <DEDUP_REMOVED lines=10> */
[----:B------:R2:W-:Y:S04]  /*c3f0*/  STL [R1+0xbc], R230 ;  /* 0x0000bce601007387 */ /* 0x0005e80000100800 */
[----:B------:R4:W-:Y:S04]  /*c400*/  STL [R1+0xb8], R229 ;  /* 0x0000b8e501007387 */ /* 0x0009e80000100800 */
[----:B-1----:R-:W4:Y:S04]  /*c410*/  LDL.LU R242, [R1] ;  /* 0x0000000001f27983 */ /* 0x002f280000300800 */
[----:B------:R-:W-:Y:S04]  /*c420*/  STL [R1+0xb4], R228 ;  /* 0x0000b4e401007387 */ /* 0x000fe80000100800 */
[----:B------:R-:W-:Y:S01]  /*c430*/  STL [R1+0xb0], R139 ;  /* 0x0000b08b01007387 */ /* 0x000fe20000100800 */
[----:B------:R-:W-:-:S02]  /*c440*/  ISETP.GE.AND P0, PT, R0, R12, PT ;  /* 0x0000000c0000720c */ /* 0x000fc40003f06270 */
[----:B------:R-:W-:Y:S01]  /*c450*/  MOV R105, R121 ;  /* 0x0000007900697202 */ /* 0x000fe20000000f00 */
[----:B------:R-:W-:Y:S01]  /*c460*/  IMAD.MOV.U32 R26, RZ, RZ, R55 ;  /* 0x000000ffff1a7224 */ /* 0x000fe200078e0037 */
[----:B------:R-:W-:Y:S01]  /*c470*/  MOV R27, R125 ;  /* 0x0000007d001b7202 */ /* 0x000fe20000000f00 */
[----:B------:R-:W-:Y:S01]  /*c480*/  LDSM.16.MT88.4 R20, [R225+0x8000] ;  /* 0x00800000e114783b */ /* 0x000fe20000004200 */
[----:B--2---:R-:W-:Y:S02]  /*c490*/  MOV R75, R3 ;  /* 0x00000003004b7202 */ /* 0x004fe40000000f00 */
[----:B------:R-:W-:Y:S02]  /*c4a0*/  MOV R230, R52 ;  /* 0x0000003400e67202 */ /* 0x000fe40000000f00 */
[----:B---3--:R-:W-:Y:S02]  /*c4b0*/  FMNMX.FTZ R3, R2, R5, !PT ;  /* 0x0000000502037209 */ /* 0x008fe40007810000 */
[----:B------:R-:W-:-:S02]  /*c4c0*/  MOV R231, R53 ;  /* 0x0000003500e77202 */ /* 0x000fc40000000f00 */
[----:B------:R-:W-:Y:S01]  /*c4d0*/  FMNMX.FTZ R3, R39, R3, !PT ;  /* 0x0000000327037209 */ /* 0x000fe20007810000 */
[----:B------:R-:W-:Y:S01]  /*c4e0*/  IMAD.MOV.U32 R235, RZ, RZ, R130 ;  /* 0x000000ffffeb7224 */ /* 0x000fe200078e0082 */
[----:B------:R-:W-:Y:S02]  /*c4f0*/  MOV R236, R50 ;  /* 0x0000003200ec7202 */ /* 0x000fe40000000f00 */
[----:B----4-:R-:W-:Y:S02]  /*c500*/  FMNMX.FTZ R3, R4, R3, !PT ;  /* 0x0000000304037209 */ /* 0x010fe40007810000 */
[----:B------:R-:W-:Y:S02]  /*c510*/  MOV R72, R51 ;  /* 0x0000003300487202 */ /* 0x000fe40000000f00 */
[----:B------:R-:W-:Y:S02]  /*c520*/  FMNMX.FTZ R3, R37, R3, !PT ;  /* 0x0000000325037209 */ /* 0x000fe40007810000 */
[----:B------:R-:W-:-:S02]  /*c530*/  MOV R229, R78 ;  /* 0x0000004e00e57202 */ /* 0x000fc40000000f00 */
[----:B------:R-:W-:-:S04]  /*c540*/  FMNMX.FTZ R3, R38, R3, !PT ;  /* 0x0000000326037209 */ /* 0x000fc80007810000 */
[----:B------:R-:W-:-:S04]  /*c550*/  FMNMX.FTZ R3, R35, R3, !PT ;  /* 0x0000000323037209 */ /* 0x000fc80007810000 */
[----:B------:R-:W-:-:S04]  /*c560*/  FMNMX.FTZ R3, R89, R3, !PT ;  /* 0x0000000359037209 */ /* 0x000fc80007810000 */
[----:B------:R-:W-:-:S04]  /*c570*/  FMNMX.FTZ R3, R123, R3, !PT ;  /* 0x000000037b037209 */ /* 0x000fc80007810000 */
[----:B------:R-:W-:-:S04]  /*c580*/  FMNMX.FTZ R3, R30, R3, !PT ;  /* 0x000000031e037209 */ /* 0x000fc80007810000 */
[----:B------:R-:W-:-:S04]  /*c590*/  FMNMX.FTZ R3, R120, R3, !PT ;  /* 0x0000000378037209 */ /* 0x000fc80007810000 */
[----:B------:R-:W-:Y:S01]  /*c5a0*/  FMNMX.FTZ R3, R242, R3, !PT ;  /* 0x00000003f2037209 */ /* 0x000fe20007810000 */
[----:B------:R1:W-:Y:S03]  /*c5b0*/  STL [R1+0xf0], R242 ;  /* 0x0000f0f201007387 */ /* 0x0003e60000100800 */
[----:B------:R-:W-:Y:S01]  /*c5c0*/  FMNMX.FTZ R3, R252, R3, !PT ;  /* 0x00000003fc037209 */ /* 0x000fe20007810000 */
[----:B-1----:R-:W2:Y:S04]  /*c5d0*/  LDL.LU R242, [R1+0x18] ;  /* 0x0000180001f27983 */ /* 0x002ea80000300800 */
[----:B------:R1:W-:Y:S04]  /*c5e0*/  STL [R1+0xf4], R252 ;  /* 0x0000f4fc01007387 */ /* 0x0003e80000100800 */
[----:B-1----:R-:W3:Y:S01]  /*c5f0*/  LDL.LU R252, [R1+0x2c] ;  /* 0x00002c0001fc7983 */ /* 0x002ee20000300800 */
[----:B------:R-:W-:-:S02]  /*c600*/  FMNMX.FTZ R2, R75, R6, !PT ;  /* 0x000000064b027209 */ /* 0x000fc40007810000 */
[----:B------:R-:W-:Y:S02]  /*c610*/  FMNMX.FTZ R0, R134, R93, !PT ;  /* 0x0000005d86007209 */ /* 0x000fe40007810000 */
[----:B------:R-:W-:Y:S02]  /*c620*/  FMNMX.FTZ R2, R251, R2, !PT ;  /* 0x00000002fb027209 */ /* 0x000fe40007810000 */
[----:B------:R-:W-:Y:S02]  /*c630*/  FMNMX.FTZ R0, R99, R0, !PT ;  /* 0x0000000063007209 */ /* 0x000fe40007810000 */
[----:B------:R-:W-:Y:S02]  /*c640*/  FMNMX.FTZ R4, R250, R2, !PT ;  /* 0x00000002fa047209 */ /* 0x000fe40007810000 */
[----:B------:R-:W-:-:S04]  /*c650*/  FMNMX.FTZ R2, R98, R0, !PT ;  /* 0x0000000062027209 */ /* 0x000fc80007810000 */
[----:B------:R-:W-:Y:S02]  /*c660*/  FMNMX.FTZ R2, R100, R2, !PT ;  /* 0x0000000264027209 */ /* 0x000fe40007810000 */
[----:B------:R-:W-:Y:S02]  /*c670*/  FMNMX.FTZ R4, R247, R4, !PT ;  /* 0x00000004f7047209 */ /* 0x000fe40007810000 */
[----:B------:R-:W-:Y:S02]  /*c680*/  FMNMX.FTZ R2, R138, R2, !PT ;  /* 0x000000028a027209 */ /* 0x000fe40007810000 */
[----:B-----5:R-:W-:Y:S02]  /*c690*/  FMNMX.FTZ R0, R132, R97, !PT ;  /* 0x0000006184007209 */ /* 0x020fe40007810000 */
        /* <DEDUP_REMOVED lines=47> */
[----:B------:R-:W-:Y:S02]  /*c990*/  MOV R228, R128 ;  /* 0x0000008000e47202 */ /* 0x000fe40000000f00 */
[----:B------:R-:W-:Y:S02]  /*c9a0*/  FMNMX.FTZ R0, R88, R5, !PT ;  /* 0x0000000558007209 */ /* 0x000fe40007810000 */
[----:B------:R-:W-:-:S02]  /*c9b0*/  FMNMX.FTZ R2, R235, R6, !PT ;  /* 0x00000006eb027209 */ /* 0x000fc40007810000 */
[----:B------:R-:W-:Y:S02]  /*c9c0*/  FMNMX.FTZ R4, R218, R4, !PT ;  /* 0x00000004da047209 */ /* 0x000fe40007810000 */
[----:B------:R-:W-:Y:S01]  /*c9d0*/  FMNMX.FTZ R3, R80, R3, !PT ;  /* 0x0000000350037209 */ /* 0x000fe20007810000 */
[----:B------:R-:W1:Y:S01]  /*c9e0*/  SHFL.BFLY PT, R7, R0, 0x2, 0x1f ;  /* 0x0c401f0000077f89 */ /* 0x000e6200000e0000 */
[----:B------:R-:W-:Y:S02]  /*c9f0*/  FMNMX.FTZ R2, R228, R2, !PT ;  /* 0x00000002e4027209 */ /* 0x000fe40007810000 */
[----:B------:R-:W-:Y:S02]  /*ca00*/  FMNMX.FTZ R4, R217, R4, !PT ;  /* 0x00000004d9047209 */ /* 0x000fe40007810000 */
[----:B------:R-:W-:Y:S02]  /*ca10*/  FMNMX.FTZ R5, R236, R2, !PT ;  /* 0x00000002ec057209 */ /* 0x000fe40007810000 */
[----:B------:R-:W-:-:S02]  /*ca20*/  FMNMX.FTZ R2, R214, R4, !PT ;  /* 0x00000004d6027209 */ /* 0x000fc40007810000 */
[----:B------:R-:W-:Y:S02]  /*ca30*/  MOV R232, R24 ;  /* 0x0000001800e87202 */ /* 0x000fe40000000f00 */
[----:B------:R-:W-:Y:S02]  /*ca40*/  MOV R233, R32 ;  /* 0x0000002000e97202 */ /* 0x000fe40000000f00 */
[----:B-1----:R-:W-:Y:S02]  /*ca50*/  FMNMX.FTZ R0, R0, R7, !PT ;  /* 0x0000000700007209 */ /* 0x002fe40007810000 */
[----:B------:R-:W-:Y:S02]  /*ca60*/  MOV R139, R112 ;  /* 0x00000070008b7202 */ /* 0x000fe40000000f00 */
[----:B------:R-:W-:Y:S02]  /*ca70*/  FSEL R112, R208, -INF , !P6 ;  /* 0xff800000d0707808 */ /* 0x000fe40007000000 */
[----:B------:R-:W-:Y:S01]  /*ca80*/  MOV R234, R33 ;  /* 0x0000002100ea7202 */ /* 0x000fe20000000f00 */
[----:B------:R-:W1:Y:S01]  /*ca90*/  SHFL.BFLY PT, R6, R2, 0x2, 0x1f ;  /* 0x0c401f0002067f89 */ /* 0x000e6200000e0000 */
[----:B------:R-:W-:-:S02]  /*caa0*/  FSEL R89, R209, -INF , !P5 ;  /* 0xff800000d1597808 */ /* 0x000fc40006800000 */
[----:B------:R-:W-:Y:S02]  /*cab0*/  MOV R109, R34 ;  /* 0x00000022006d7202 */ /* 0x000fe40000000f00 */
[----:B------:R-:W-:Y:S02]  /*cac0*/  MOV R108, R25 ;  /* 0x00000019006c7202 */ /* 0x000fe40000000f00 */
[----:B------:R-:W-:Y:S02]  /*cad0*/  FSEL R130, R107, -INF , !P4 ;  /* 0xff8000006b827808 */ /* 0x000fe40006000000 */
[----:B------:R-:W-:Y:S02]  /*cae0*/  FSEL R128, R110, -INF , !P3 ;  /* 0xff8000006e807808 */ /* 0x000fe40005800000 */
[----:B------:R-:W-:Y:S02]  /*caf0*/  FSEL R43, R111, -INF , !P2 ;  /* 0xff8000006f2b7808 */ /* 0x000fe40005000000 */
[----:B------:R-:W-:-:S02]  /*cb00*/  FSEL R42, R210, -INF , !P1 ;  /* 0xff800000d22a7808 */ /* 0x000fc40004800000 */
[----:B------:R-:W-:Y:S02]  /*cb10*/  FSEL R41, R211, -INF , !P0 ;  /* 0xff800000d3297808 */ /* 0x000fe40004000000 */
[----:B-1----:R-:W-:Y:S02]  /*cb20*/  FMNMX.FTZ R2, R2, R6, !PT ;  /* 0x0000000602027209 */ /* 0x002fe40007810000 */
[----:B---3--:R-:W-:-:S04]  /*cb30*/  FMNMX.FTZ R3, R252, R3, !PT ;  /* 0x00000003fc037209 */ /* 0x008fc80007810000 */
[----:B------:R-:W-:-:S04]  /*cb40*/  FMNMX.FTZ R4, R31, R3, !PT ;  /* 0x000000031f047209 */ /* 0x000fc80007810000 */
[----:B--2---:R-:W-:Y:S02]  /*cb50*/  FMNMX.FTZ R4, R242, R4, !PT ;  /* 0x00000004f2047209 */ /* 0x004fe40007810000 */
[----:B------:R-:W-:Y:S02]  /*cb60*/  FMNMX.FTZ R3, R72, R5, !PT ;  /* 0x0000000548037209 */ /* 0x000fe40007810000 */
[----:B------:R-:W-:Y:S02]  /*cb70*/  FMNMX.FTZ R4, R73, R4, !PT ;  /* 0x0000000449047209 */ /* 0x000fe40007810000 */
[----:B------:R-:W-:Y:S02]  /*cb80*/  FMNMX.FTZ R3, R229, R3, !PT ;  /* 0x00000003e5037209 */ /* 0x000fe40007810000 */
[----:B------:R-:W-:Y:S02]  /*cb90*/  FMNMX.FTZ R4, R74, R4, !PT ;  /* 0x000000044a047209 */ /* 0x000fe40007810000 */
[----:B------:R-:W-:-:S02]  /*cba0*/  FMNMX.FTZ R3, R36, R3, !PT ;  /* 0x0000000324037209 */ /* 0x000fc40007810000 */
[----:B------:R-:W-:Y:S02]  /*cbb0*/  FMNMX.FTZ R4, R249, R4, !PT ;  /* 0x00000004f9047209 */ /* 0x000fe40007810000 */
[----:B------:R-:W-:Y:S02]  /*cbc0*/  FMNMX.FTZ R3, R28, R3, !PT ;  /* 0x000000031c037209 */ /* 0x000fe40007810000 */
[----:B------:R-:W-:Y:S01]  /*cbd0*/  FMNMX.FTZ R4, R246, R4, !PT ;  /* 0x00000004f6047209 */ /* 0x000fe20007810000 */
[----:B------:R-:W1:Y:S01]  /*cbe0*/  SHFL.BFLY PT, R5, R0, 0x1, 0x1f ;  /* 0x0c201f0000057f89 */ /* 0x000e6200000e0000 */
        /* <DEDUP_REMOVED lines=10> */
[----:B------:R-:W-:-:S03]  /*cc90*/  FMNMX.FTZ R3, R108, R3, !PT ;  /* 0x000000036c037209 */ /* 0x000fc60007810000 */
[----:B------:R-:W2:Y:S01]  /*cca0*/  SHFL.BFLY PT, R4, R7, 0x2, 0x1f ;  /* 0x0c401f0007047f89 */ /* 0x000ea200000e0000 */
[----:B-1----:R-:W-:Y:S02]  /*ccb0*/  FMNMX.FTZ R125, R0, R5, !PT ;  /* 0x00000005007d7209 */ /* 0x002fe40007810000 */
[----:B------:R-:W-:-:S04]  /*ccc0*/  FMNMX.FTZ R0, R130, R3, !PT ;  /* 0x0000000382007209 */ /* 0x000fc80007810000 */
[----:B------:R-:W-:-:S04]  /*ccd0*/  FMNMX.FTZ R0, R128, R0, !PT ;  /* 0x0000000080007209 */ /* 0x000fc80007810000 */
[----:B------:R-:W-:-:S04]  /*cce0*/  FMNMX.FTZ R0, R43, R0, !PT ;  /* 0x000000002b007209 */ /* 0x000fc80007810000 */
[----:B------:R-:W-:Y:S01]  /*ccf0*/  FMNMX.FTZ R0, R42, R0, !PT ;  /* 0x000000002a007209 */ /* 0x000fe20007810000 */
[----:B------:R-:W1:Y:S03]  /*cd00*/  SHFL.BFLY PT, R5, R2, 0x1, 0x1f ;  /* 0x0c201f0002057f89 */ /* 0x000e6600000e0000 */
[----:B------:R-:W-:Y:S02]  /*cd10*/  FMNMX.FTZ R0, R41, R0, !PT ;  /* 0x0000000029007209 */ /* 0x000fe40007810000 */
[----:B--2---:R-:W-:-:S03]  /*cd20*/  FMNMX.FTZ R7, R7, R4, !PT ;  /* 0x0000000407077209 */ /* 0x004fc60007810000 */
[----:B------:R-:W2:Y:S01]  /*cd30*/  SHFL.BFLY PT, R4, R0, 0x2, 0x1f ;  /* 0x0c401f0000047f89 */ /* 0x000ea200000e0000 */
[C---:B------:R-:W-:Y:S01]  /*cd40*/  FMUL.FTZ R8, R125.reuse, UR15 ;  /* 0x0000000f7d087c20 */ /* 0x040fe20008410000 */
[----:B------:R-:W-:-:S04]  /*cd50*/  FSETP.NEU.FTZ.AND P1, PT, R125, -INF , PT ;  /* 0xff8000007d00780b */ /* 0x000fc80003f3d000 */
[----:B------:R-:W-:Y:S01]  /*cd60*/  FSEL R8, R8, RZ, P1 ;  /* 0x000000ff08087208 */ /* 0x000fe20000800000 */
[----:B------:R-:W3:Y:S04]  /*cd70*/  SHFL.BFLY PT, R6, R7, 0x1, 0x1f ;  /* 0x0c201f0007067f89 */ /* 0x000ee800000e0000 */
[----:B------:R-:W-:Y:S01]  /*cd80*/  FFMA.FTZ R3, R16, UR15, -R8 ;  /* 0x0000000f10037c23 */ /* 0x000fe20008010808 */
[----:B-1----:R-:W-:-:S03]  /*cd90*/  FMNMX.FTZ R123, R2, R5, !PT ;  /* 0x00000005027b7209 */ /* 0x002fc60007810000 */
[----:B------:R1:W-:Y:S01]  /*cda0*/  MUFU.EX2 R25, R3 ;  /* 0x0000000300197308 */ /* 0x0003e20000000800 */
[--C-:B------:R-:W-:Y:S01]  /*cdb0*/  FFMA.FTZ R2, R92, UR15, -R8.reuse ;  /* 0x0000000f5c027c23 */ /* 0x100fe20008010808 */
[----:B------:R-:W-:Y:S02]  /*cdc0*/  FSETP.NEU.FTZ.AND P3, PT, R123, -INF , PT ;  /* 0xff8000007b00780b */ /* 0x000fe40003f7d000 */
[----:B--2---:R-:W-:Y:S01]  /*cdd0*/  FMNMX.FTZ R0, R0, R4, !PT ;  /* 0x0000000400007209 */ /* 0x004fe20007810000 */
[----:B-1----:R-:W-:-:S04]  /*cde0*/  FFMA.FTZ R3, R18, UR15, -R8 ;  /* 0x0000000f12037c23 */ /* 0x002fc80008010808 */
[----:B------:R1:W-:Y:S01]  /*cdf0*/  MUFU.EX2 R208, R3 ;  /* 0x0000000300d07308 */ /* 0x0003e20000000800 */
[----:B------:R-:W2:Y:S07]  /*ce00*/  SHFL.BFLY PT, R5, R0, 0x1, 0x1f ;  /* 0x0c201f0000057f89 */ /* 0x000eae00000e0000 */
[----:B------:R4:W-:Y:S01]  /*ce10*/  MUFU.EX2 R240, R2 ;  /* 0x0000000200f07308 */ /* 0x0009e20000000800 */
[----:B-1----:R-:W-:-:S05]  /*ce20*/  FMUL.FTZ R3, R123, UR15 ;  /* 0x0000000f7b037c20 */ /* 0x002fca0008410000 */
[----:B------:R-:W-:Y:S01]  /*ce30*/  FSEL R3, R3, RZ, P3 ;  /* 0x000000ff03037208 */ /* 0x000fe20001800000 */
[----:B----4-:R-:W-:-:S04]  /*ce40*/  FFMA.FTZ R2, R19, UR15, -R8 ;  /* 0x0000000f13027c23 */ /* 0x010fc80008010808 */
[----:B------:R1:W-:Y:S01]  /*ce50*/  MUFU.EX2 R11, R2 ;  /* 0x00000002000b7308 */ /* 0x0003e20000000800 */
[----:B---3--:R-:W-:Y:S01]  /*ce60*/  FMNMX.FTZ R121, R7, R6, !PT ;  /* 0x0000000607797209 */ /* 0x008fe20007810000 */
[----:B------:R-:W-:-:S03]  /*ce70*/  FFMA.FTZ R4, R95, UR15, -R3 ;  /* 0x0000000f5f047c23 */ /* 0x000fc60008010803 */
[----:B------:R-:W-:Y:S01]  /*ce80*/  FSETP.NEU.FTZ.AND P2, PT, R121, -INF , PT ;  /* 0xff8000007900780b */ /* 0x000fe20003f5d000 */
[--C-:B-1----:R-:W-:Y:S02]  /*ce90*/  FFMA.FTZ R2, R17, UR15, -R3.reuse ;  /* 0x0000000f11027c23 */ /* 0x102fe40008010803 */
[----:B------:R-:W-:Y:S01]  /*cea0*/  MUFU.EX2 R239, R4 ;  /* 0x0000000400ef7308 */ /* 0x000fe20000000800 */
[----:B--2---:R-:W-:Y:S01]  /*ceb0*/  FMNMX.FTZ R120, R0, R5, !PT ;  /* 0x0000000500787209 */ /* 0x004fe20007810000 */
[----:B------:R-:W1:Y:S06]  /*cec0*/  LDSM.16.MT88.4 R16, [R224+0x8000] ;  /* 0x00800000e010783b */ /* 0x000e6c0000004200 */
[----:B------:R2:W-:Y:S02]  /*ced0*/  MUFU.EX2 R24, R2 ;  /* 0x0000000200187308 */ /* 0x0005e40000000800 */
[----:B--2---:R-:W-:-:S06]  /*cee0*/  FFMA.FTZ R2, R94, UR15, -R3 ;  /* 0x0000000f5e027c23 */ /* 0x004fcc0008010803 */
[----:B------:R2:W-:Y:S01]  /*cef0*/  MUFU.EX2 R211, R2 ;  /* 0x0000000200d37308 */ /* 0x0005e20000000800 */
[----:B------:R-:W-:-:S07]  /*cf00*/  FFMA.FTZ R4, R96, UR15, -R3 ;  /* 0x0000000f60047c23 */ /* 0x000fce0008010803 */
[----:B------:R3:W4:Y:S01]  /*cf10*/  MUFU.EX2 R9, R4 ;  /* 0x0000000400097308 */ /* 0x0007220000000800 */
[----:B--2---:R-:W-:-:S05]  /*cf20*/  FMUL.FTZ R2, R121, UR15 ;  /* 0x0000000f79027c20 */ /* 0x004fca0008410000 */
[----:B------:R-:W-:-:S05]  /*cf30*/  FSEL R2, R2, RZ, P2 ;  /* 0x000000ff02027208 */ /* 0x000fca0001000000 */
[--C-:B---3--:R-:W-:Y:S01]  /*cf40*/  FFMA.FTZ R4, R93, UR15, -R2.reuse ;  /* 0x0000000f5d047c23 */ /* 0x108fe20008010802 */
[--C-:B------:R-:W-:Y:S01]  /*cf50*/  FFMA.FTZ R0, R99, UR15, -R2.reuse ;  /* 0x0000000f63007c23 */ /* 0x100fe20008010802 */
[----:B------:R-:W-:Y:S02]  /*cf60*/  FSETP.NEU.FTZ.AND P0, PT, R120, -INF , PT ;  /* 0xff8000007800780b */ /* 0x000fe40003f1d000 */
[----:B------:R2:W-:Y:S08]  /*cf70*/  MUFU.EX2 R79, R4 ;  /* 0x00000004004f7308 */ /* 0x0005f00000000800 */
[----:B------:R3:W-:Y:S01]  /*cf80*/  MUFU.EX2 R241, R0 ;  /* 0x0000000000f17308 */ /* 0x0007e20000000800 */
[----:B--2---:R-:W-:-:S07]  /*cf90*/  FFMA.FTZ R4, R98, UR15, -R2 ;  /* 0x0000000f62047c23 */ /* 0x004fce0008010802 */
[----:B------:R2:W-:Y:S01]  /*cfa0*/  MUFU.EX2 R238, R4 ;  /* 0x0000000400ee7308 */ /* 0x0005e20000000800 */
[----:B---3--:R-:W-:-:S05]  /*cfb0*/  FMUL.FTZ R0, R120, UR15 ;  /* 0x0000000f78007c20 */ /* 0x008fca0008410000 */
[----:B------:R-:W-:Y:S01]  /*cfc0*/  FSEL R0, R0, RZ, P0 ;  /* 0x000000ff00007208 */ /* 0x000fe20000000000 */
[----:B--2---:R-:W-:-:S04]  /*cfd0*/  FFMA.FTZ R4, R100, UR15, -R2 ;  /* 0x0000000f64047c23 */ /* 0x004fc80008010802 */
[----:B------:R2:W3:Y:S01]  /*cfe0*/  MUFU.EX2 R6, R4 ;  /* 0x0000000400067308 */ /* 0x0004e20000000800 */
[----:B------:R-:W-:Y:S01]  /*cff0*/  FSEL R5, R125, RZ, P1 ;  /* 0x000000ff7d057208 */ /* 0x000fe20000800000 */
[----:B--2---:R-:W-:-:S06]  /*d000*/  FFMA.FTZ R4, R97, UR15, -R0 ;  /* 0x0000000f61047c23 */ /* 0x004fcc0008010800 */
[----:B------:R2:W-:Y:S01]  /*d010*/  MUFU.EX2 R78, R4 ;  /* 0x00000004004e7308 */ /* 0x0005e20000000800 */
[----:B------:R-:W-:Y:S01]  /*d020*/  FADD.FTZ R5, R136, -R5 ;  /* 0x8000000588057221 */ /* 0x000fe20000010000 */
[----:B--2---:R-:W-:-:S06]  /*d030*/  FFMA.FTZ R4, R101, UR15, -R0 ;  /* 0x0000000f65047c23 */ /* 0x004fcc0008010800 */
[----:B------:R2:W-:Y:S01]  /*d040*/  MUFU.EX2 R210, R4 ;  /* 0x0000000400d27308 */ /* 0x0005e20000000800 */
[----:B------:R-:W-:Y:S01]  /*d050*/  FMUL.FTZ R10, R5, UR15 ;  /* 0x0000000f050a7c20 */ /* 0x000fe20008410000 */
[----:B--2---:R-:W-:-:S06]  /*d060*/  FFMA.FTZ R4, R102, UR15, -R0 ;  /* 0x0000000f66047c23 */ /* 0x004fcc0008010800 */
[----:B------:R2:W-:Y:S02]  /*d070*/  MUFU.EX2 R209, R4 ;  /* 0x0000000400d17308 */ /* 0x0005e40000000800 */
[----:B--2---:R-:W-:-:S05]  /*d080*/  FSEL R4, R123, RZ, P3 ;  /* 0x000000ff7b047208 */ /* 0x004fca0001800000 */
[----:B------:R-:W-:Y:S01]  /*d090*/  FADD.FTZ R5, R135, -R4 ;  /* 0x8000000487057221 */ /* 0x000fe20000010000 */
[----:B------:R-:W-:Y:S02]  /*d0a0*/  FSEL R4, R121, RZ, P2 ;  /* 0x000000ff79047208 */ /* 0x000fe40001000000 */
[----:B----4-:R-:W-:Y:S01]  /*d0b0*/  MOV R135, R9 ;  /* 0x0000000900877202 */ /* 0x010fe20000000f00 */
[----:B------:R-:W-:Y:S02]  /*d0c0*/  FMUL.FTZ R9, R5, UR15 ;  /* 0x0000000f05097c20 */ /* 0x000fe40008410000 */
[----:B------:R-:W-:Y:S01]  /*d0d0*/  FADD.FTZ R5, R134, -R4 ;  /* 0x8000000486057221 */ /* 0x000fe20000010000 */
[----:B------:R-:W-:-:S05]  /*d0e0*/  FSEL R4, R120, RZ, P0 ;  /* 0x000000ff78047208 */ /* 0x000fca0000000000 */
[----:B------:R-:W-:Y:S01]  /*d0f0*/  FADD.FTZ R4, R132, -R4 ;  /* 0x8000000484047221 */ /* 0x000fe20000010000 */
[----:B------:R-:W-:-:S03]  /*d100*/  MOV R134, R11 ;  /* 0x0000000b00867202 */ /* 0x000fc60000000f00 */
[----:B------:R-:W-:Y:S01]  /*d110*/  FMUL.FTZ R4, R4, UR15 ;  /* 0x0000000f04047c20 */ /* 0x000fe20008410000 */
[----:B------:R-:W-:-:S03]  /*d120*/  FMUL.FTZ R5, R5, UR15 ;  /* 0x0000000f05057c20 */ /* 0x000fc60008410000 */
[----:B------:R2:W-:Y:S08]  /*d130*/  MUFU.EX2 R11, R4 ;  /* 0x00000004000b7308 */ /* 0x0005f00000000800 */
[----:B------:R-:W4:Y:S01]  /*d140*/  MUFU.EX2 R10, R10 ;  /* 0x0000000a000a7308 */ /* 0x000f220000000800 */
[----:B--2---:R-:W-:-:S07]  /*d150*/  FFMA.FTZ R4, R103, UR15, -R0 ;  /* 0x0000000f67047c23 */ /* 0x004fce0008010800 */
[----:B------:R-:W2:Y:S08]  /*d160*/  MUFU.EX2 R9, R9 ;  /* 0x0000000900097308 */ /* 0x000eb00000000800 */
[----:B------:R-:W1:Y:S01]  /*d170*/  MUFU.EX2 R40, R5 ;  /* 0x0000000500287308 */ /* 0x000e620000000800 */
[----:B---3--:R-:W-:Y:S01]  /*d180*/  MOV R102, R6 ;  /* 0x0000000600667202 */ /* 0x008fe20000000f00 */
[-C--:B----4-:R-:W-:Y:S01]  /*d190*/  FMUL.FTZ R144, R144, R10.reuse ;  /* 0x0000000a90907220 */ /* 0x090fe20000410000 */
[----:B------:R-:W-:Y:S01]  /*d1a0*/  FMUL.FTZ R145, R145, R10 ;  /* 0x0000000a91917220 */ /* 0x000fe20000410000 */
[----:B------:R-:W-:Y:S01]  /*d1b0*/  F2FP.F16.F32.PACK_AB R12, R208, R25 ;  /* 0x00000019d00c723e */ /* 0x000fe200000000ff */
[-C--:B------:R-:W-:Y:S01]  /*d1c0*/  FMUL.FTZ R142, R142, R11.reuse ;  /* 0x0000000b8e8e7220 */ /* 0x080fe20000410000 */
[----:B------:R-:W-:Y:S01]  /*d1d0*/  F2FP.F16.F32.PACK_AB R13, R211, R24 ;  /* 0x00000018d30d723e */ /* 0x000fe200000000ff */
[----:B------:R-:W-:Y:S01]  /*d1e0*/  FMUL.FTZ R143, R143, R11 ;  /* 0x0000000b8f8f7220 */ /* 0x000fe20000410000 */
[----:B------:R3:W4:Y:S01]  /*d1f0*/  MUFU.EX2 R237, R4 ;  /* 0x0000000400ed7308 */ /* 0x0007220000000800 */
[-C--:B--2---:R-:W-:Y:S01]  /*d200*/  FMUL.FTZ R146, R146, R9.reuse ;  /* 0x0000000992927220 */ /* 0x084fe20000410000 */
[----:B------:R-:W-:Y:S01]  /*d210*/  FMUL.FTZ R147, R147, R9 ;  /* 0x0000000993937220 */ /* 0x000fe20000410000 */
[----:B------:R-:W-:Y:S01]  /*d220*/  F2FP.F16.F32.PACK_AB R14, R134, R240 ;  /* 0x000000f0860e723e */ /* 0x000fe200000000ff */
[-C--:B------:R-:W-:Y:S01]  /*d230*/  FMUL.FTZ R152, R152, R10.reuse ;  /* 0x0000000a98987220 */ /* 0x080fe20000410000 */
[----:B------:R-:W-:Y:S01]  /*d240*/  F2FP.F16.F32.PACK_AB R15, R135, R239 ;  /* 0x000000ef870f723e */ /* 0x000fe200000000ff */
[----:B------:R-:W-:Y:S01]  /*d250*/  FMUL.FTZ R153, R153, R10 ;  /* 0x0000000a99997220 */ /* 0x000fe20000410000 */
[----:B------:R-:W-:Y:S01]  /*d260*/  F2FP.F16.F32.PACK_AB R6, R102, R238 ;  /* 0x000000ee6606723e */ /* 0x000fe200000000ff */
[----:B------:R-:W-:Y:S01]  /*d270*/  FMUL.FTZ R154, R154, R9 ;  /* 0x000000099a9a7220 */ /* 0x000fe20000410000 */
[-C--:B-1----:R-:W-:Y:S01]  /*d280*/  FMUL.FTZ R140, R140, R40.reuse ;  /* 0x000000288c8c7220 */ /* 0x082fe20000410000 */
[----:B------:R-:W-:Y:S01]  /*d290*/  FMUL.FTZ R141, R141, R40 ;  /* 0x000000288d8d7220 */ /* 0x000fe20000410000 */
[----:B------:R-:W-:Y:S01]  /*d2a0*/  F2FP.F16.F32.PACK_AB R5, R210, R78 ;  /* 0x0000004ed205723e */ /* 0x000fe200000000ff */
[-C--:B------:R-:W-:Y:S01]  /*d2b0*/  FMUL.FTZ R148, R148, R40.reuse ;  /* 0x0000002894947220 */ /* 0x080fe20000410000 */
[----:B------:R-:W-:Y:S01]  /*d2c0*/  FMUL.FTZ R149, R149, R40 ;  /* 0x0000002895957220 */ /* 0x000fe20000410000 */
[-C--:B------:R-:W-:Y:S01]  /*d2d0*/  FMUL.FTZ R150, R150, R11.reuse ;  /* 0x0000000b96967220 */ /* 0x080fe20000410000 */
[----:B------:R-:W-:Y:S01]  /*d2e0*/  FMUL.FTZ R151, R151, R11 ;  /* 0x0000000b97977220 */ /* 0x000fe20000410000 */
[----:B------:R-:W-:Y:S01]  /*d2f0*/  FMUL.FTZ R155, R155, R9 ;  /* 0x000000099b9b7220 */ /* 0x000fe20000410000 */
[----:B---3--:R-:W-:-:S02]  /*d300*/  F2FP.F16.F32.PACK_AB R4, R241, R79 ;  /* 0x0000004ff104723e */ /* 0x008fc400000000ff */
[----:B------:R-:W-:Y:S01]  /*d310*/  MOV R111, R54 ;  /* 0x00000036006f7202 */ /* 0x000fe20000000f00 */
[-C--:B------:R-:W-:Y:S01]  /*d320*/  FMUL.FTZ R160, R160, R10.reuse ;  /* 0x0000000aa0a07220 */ /* 0x080fe20000410000 */
[----:B----4-:R-:W-:Y:S01]  /*d330*/  F2FP.F16.F32.PACK_AB R7, R237, R209 ;  /* 0x000000d1ed07723e */ /* 0x010fe200000000ff */
[-C--:B------:R-:W-:Y:S01]  /*d340*/  HMMA.16816.F32 R144, R12, R16.reuse, R144 ;  /* 0x000000100c90723c */ /* 0x080fe20000001890 */
[-C--:B------:R-:W-:Y:S01]  /*d350*/  FMUL.FTZ R161, R161, R10.reuse ;  /* 0x0000000aa1a17220 */ /* 0x080fe20000410000 */
[-C--:B------:R-:W-:Y:S01]  /*d360*/  FMUL.FTZ R158, R158, R11.reuse ;  /* 0x0000000b9e9e7220 */ /* 0x080fe20000410000 */
[-C--:B------:R-:W-:Y:S01]  /*d370*/  FMUL.FTZ R159, R159, R11.reuse ;  /* 0x0000000b9f9f7220 */ /* 0x080fe20000410000 */
[-C--:B------:R-:W-:Y:S01]  /*d380*/  FMUL.FTZ R164, R164, R10.reuse ;  /* 0x0000000aa4a47220 */ /* 0x080fe20000410000 */
[----:B------:R-:W-:Y:S01]  /*d390*/  FMUL.FTZ R165, R165, R10 ;  /* 0x0000000aa5a57220 */ /* 0x000fe20000410000 */
[C---:B------:R-:W-:Y:S01]  /*d3a0*/  HMMA.16816.F32 R56, R4.reuse, R16, R140 ;  /* 0x000000100438723c */ /* 0x040fe2000000188c */
[-C--:B------:R-:W-:Y:S01]  /*d3b0*/  FMUL.FTZ R170, R170, R11.reuse ;  /* 0x0000000baaaa7220 */ /* 0x080fe20000410000 */
[-C--:B------:R-:W-:Y:S01]  /*d3c0*/  FMUL.FTZ R171, R171, R11.reuse ;  /* 0x0000000babab7220 */ /* 0x080fe20000410000 */
[-C--:B------:R-:W-:Y:S01]  /*d3d0*/  FMUL.FTZ R174, R174, R11.reuse ;  /* 0x0000000baeae7220 */ /* 0x080fe20000410000 */
[-C--:B------:R-:W-:Y:S01]  /*d3e0*/  FMUL.FTZ R175, R175, R11.reuse ;  /* 0x0000000bafaf7220 */ /* 0x080fe20000410000 */
[-C--:B------:R-:W-:Y:S01]  /*d3f0*/  FMUL.FTZ R186, R186, R11.reuse ;  /* 0x0000000bbaba7220 */ /* 0x080fe20000410000 */
[-C--:B------:R-:W-:Y:S01]  /*d400*/  HMMA.16816.F32 R52, R4, R18.reuse, R148 ;  /* 0x000000120434723c */ /* 0x080fe20000001894 */
[-C--:B------:R-:W-:Y:S01]  /*d410*/  FMUL.FTZ R187, R187, R11.reuse ;  /* 0x0000000bbbbb7220 */ /* 0x080fe20000410000 */
[-C--:B------:R-:W-:Y:S01]  /*d420*/  FMUL.FTZ R190, R190, R11.reuse ;  /* 0x0000000bbebe7220 */ /* 0x080fe20000410000 */
[-C--:B------:R-:W-:Y:S01]  /*d430*/  FMUL.FTZ R191, R191, R11.reuse ;  /* 0x0000000bbfbf7220 */ /* 0x080fe20000410000 */
[-C--:B------:R-:W-:Y:S01]  /*d440*/  FMUL.FTZ R198, R198, R11.reuse ;  /* 0x0000000bc6c67220 */ /* 0x080fe20000410000 */
[----:B------:R-:W-:Y:S01]  /*d450*/  FMUL.FTZ R199, R199, R11 ;  /* 0x0000000bc7c77220 */ /* 0x000fe20000410000 */
[----:B------:R-:W-:Y:S01]  /*d460*/  HMMA.16816.F32 R152, R12, R18, R152 ;  /* 0x000000120c98723c */ /* 0x000fe20000001898 */
[----:B------:R-:W1:Y:S01]  /*d470*/  LDSM.16.MT88.4 R16, [R227+0x8000] ;  /* 0x00800000e310783b */ /* 0x000e620000004200 */
[-C--:B------:R-:W-:Y:S01]  /*d480*/  FMUL.FTZ R162, R162, R9.reuse ;  /* 0x00000009a2a27220 */ /* 0x080fe20000410000 */
[-C--:B------:R-:W-:Y:S01]  /*d490*/  FMUL.FTZ R163, R163, R9.reuse ;  /* 0x00000009a3a37220 */ /* 0x080fe20000410000 */
[-C--:B------:R-:W-:Y:S01]  /*d4a0*/  FMUL.FTZ R156, R156, R40.reuse ;  /* 0x000000289c9c7220 */ /* 0x080fe20000410000 */
[-C--:B------:R-:W-:Y:S01]  /*d4b0*/  FMUL.FTZ R157, R157, R40.reuse ;  /* 0x000000289d9d7220 */ /* 0x080fe20000410000 */
[-C--:B------:R-:W-:Y:S01]  /*d4c0*/  FMUL.FTZ R166, R166, R9.reuse ;  /* 0x00000009a6a67220 */ /* 0x080fe20000410000 */
[-C--:B------:R-:W-:Y:S01]  /*d4d0*/  FMUL.FTZ R168, R168, R40.reuse ;  /* 0x00000028a8a87220 */ /* 0x080fe20000410000 */
[----:B------:R-:W-:Y:S01]  /*d4e0*/  FMUL.FTZ R169, R169, R40 ;  /* 0x00000028a9a97220 */ /* 0x000fe20000410000 */
[----:B------:R-:W-:Y:S01]  /*d4f0*/  FMUL.FTZ R167, R167, R9 ;  /* 0x00000009a7a77220 */ /* 0x000fe20000410000 */
[----:B------:R-:W-:Y:S01]  /*d500*/  MOV R107, R31 ;  /* 0x0000001f006b7202 */ /* 0x000fe20000000f00 */
[----:B------:R-:W-:Y:S01]  /*d510*/  IMAD.MOV.U32 R100, RZ, RZ, R30 ;  /* 0x000000ffff647224 */ /* 0x000fe200078e001e */
[----:B------:R-:W-:-:S02]  /*d520*/  MOV R110, R39 ;  /* 0x00000027006e7202 */ /* 0x000fc40000000f00 */
[----:B------:R-:W-:Y:S02]  /*d530*/  MOV R101, R29 ;  /* 0x0000001d00657202 */ /* 0x000fe40000000f00 */
[----:B------:R-:W-:Y:S02]  /*d540*/  MOV R132, R28 ;  /* 0x0000001c00847202 */ /* 0x000fe40000000f00 */
[----:B------:R-:W-:Y:S01]  /*d550*/  MOV R136, R36 ;  /* 0x0000002400887202 */ /* 0x000fe20000000f00 */
[-C--:B------:R-:W-:Y:S01]  /*d560*/  FMUL.FTZ R176, R176, R10.reuse ;  /* 0x0000000ab0b07220 */ /* 0x080fe20000410000 */
[-C--:B------:R-:W-:Y:S01]  /*d570*/  FMUL.FTZ R177, R177, R10.reuse ;  /* 0x0000000ab1b17220 */ /* 0x080fe20000410000 */
[-C--:B------:R-:W-:Y:S01]  /*d580*/  FMUL.FTZ R180, R180, R10.reuse ;  /* 0x0000000ab4b47220 */ /* 0x080fe20000410000 */
[-C--:B------:R-:W-:Y:S01]  /*d590*/  FMUL.FTZ R181, R181, R10.reuse ;  /* 0x0000000ab5b57220 */ /* 0x080fe20000410000 */
[-C--:B------:R-:W-:Y:S01]  /*d5a0*/  FMUL.FTZ R192, R192, R10.reuse ;  /* 0x0000000ac0c07220 */ /* 0x080fe20000410000 */
[-C--:B------:R-:W-:Y:S01]  /*d5b0*/  FMUL.FTZ R193, R193, R10.reuse ;  /* 0x0000000ac1c17220 */ /* 0x080fe20000410000 */
[-C--:B------:R-:W-:Y:S01]  /*d5c0*/  FMUL.FTZ R200, R200, R10.reuse ;  /* 0x0000000ac8c87220 */ /* 0x080fe20000410000 */
[----:B------:R-:W-:Y:S01]  /*d5d0*/  FMUL.FTZ R201, R201, R10 ;  /* 0x0000000ac9c97220 */ /* 0x000fe20000410000 */
[----:B------:R-:W2:Y:S01]  /*d5e0*/  LDL.LU R103, [R1+0x54] ;  /* 0x0000540001677983 */ /* 0x000ea20000300800 */
        /* <DEDUP_REMOVED lines=8> */
[-C--:B-1----:R-:W-:Y:S01]  /*d670*/  HMMA.16816.F32 R92, R12, R16.reuse, R160 ;  /* 0x000000100c5c723c */ /* 0x082fe200000018a0 */
[-C--:B------:R-:W-:Y:S01]  /*d680*/  FMUL.FTZ R178, R178, R9.reuse ;  /* 0x00000009b2b27220 */ /* 0x080fe20000410000 */
[-C--:B------:R-:W-:Y:S01]  /*d690*/  FMUL.FTZ R179, R179, R9.reuse ;  /* 0x00000009b3b37220 */ /* 0x080fe20000410000 */
[-C--:B------:R-:W-:Y:S01]  /*d6a0*/  FMUL.FTZ R182, R182, R9.reuse ;  /* 0x00000009b6b67220 */ /* 0x080fe20000410000 */
[-C--:B------:R-:W-:Y:S01]  /*d6b0*/  FMUL.FTZ R183, R183, R9.reuse ;  /* 0x00000009b7b77220 */ /* 0x080fe20000410000 */
[-C--:B------:R-:W-:Y:S01]  /*d6c0*/  FMUL.FTZ R194, R194, R9.reuse ;  /* 0x00000009c2c27220 */ /* 0x080fe20000410000 */
[C---:B------:R-:W-:Y:S01]  /*d6d0*/  HMMA.16816.F32 R48, R4.reuse, R16, R156 ;  /* 0x000000100430723c */ /* 0x040fe2000000189c */
[-C--:B------:R-:W-:Y:S01]  /*d6e0*/  FMUL.FTZ R195, R195, R9.reuse ;  /* 0x00000009c3c37220 */ /* 0x080fe20000410000 */
[-C--:B------:R-:W-:Y:S01]  /*d6f0*/  FMUL.FTZ R202, R202, R9.reuse ;  /* 0x00000009caca7220 */ /* 0x080fe20000410000 */
[----:B------:R-:W-:Y:S01]  /*d700*/  FMUL.FTZ R203, R203, R9 ;  /* 0x00000009cbcb7220 */ /* 0x000fe20000410000 */
[----:B------:R-:W3:Y:S02]  /*d710*/  LDL.LU R143, [R1+0x50] ;  /* 0x00005000018f7983 */ /* 0x000ee40000300800 */
[-C--:B------:R-:W-:Y:S06]  /*d720*/  HMMA.16816.F32 R44, R4, R18.reuse, R168 ;  /* 0x00000012042c723c */ /* 0x080fec00000018a8 */
[----:B------:R-:W-:Y:S01]  /*d730*/  HMMA.16816.F32 R96, R12, R18, R164 ;  /* 0x000000120c60723c */ /* 0x000fe200000018a4 */
[----:B------:R-:W1:Y:S05]  /*d740*/  LDSM.16.MT88.4 R16, [R226+0x8000] ;  /* 0x00800000e210783b */ /* 0x000e6a0000004200 */
[C---:B------:R-:W-:Y:S06]  /*d750*/  HMMA.16816.F32 R36, R4.reuse, R20, R172 ;  /* 0x000000140424723c */ /* 0x040fec00000018ac */
[----:B------:R-:W-:Y:S06]  /*d760*/  HMMA.16816.F32 R32, R4, R22, R184 ;  /* 0x000000160420723c */ /* 0x000fec00000018b8 */
[----:B------:R-:W-:Y:S06]  /*d770*/  HMMA.16816.F32 R176, R12, R20, R176 ;  /* 0x000000140cb0723c */ /* 0x000fec00000018b0 */
[C---:B-1----:R-:W-:Y:S06]  /*d780*/  HMMA.16816.F32 R60, R4.reuse, R16, R188 ;  /* 0x00000010043c723c */ /* 0x042fec00000018bc */
[----:B------:R-:W-:Y:S07]  /*d790*/  HMMA.16816.F32 R28, R4, R18, R196 ;  /* 0x00000012041c723c */ /* 0x000fee00000018c4 */
[----:B------:R-:W-:-:S04]  /*d7a0*/  FFMA.FTZ R4, R131, UR15, -R8 ;  /* 0x0000000f83047c23 */ /* 0x000fc80008010808 */
[----:B------:R1:W-:Y:S02]  /*d7b0*/  MUFU.EX2 R187, R4 ;  /* 0x0000000400bb7308 */ /* 0x0003e40000000800 */
[----:B-1----:R-:W-:-:S06]  /*d7c0*/  FFMA.FTZ R4, R118, UR15, -R8 ;  /* 0x0000000f76047c23 */ /* 0x002fcc0008010808 */
[----:B------:R1:W4:Y:S01]  /*d7d0*/  MUFU.EX2 R162, R4 ;  /* 0x0000000400a27308 */ /* 0x0003220000000800 */
[----:B------:R-:W-:Y:S01]  /*d7e0*/  HMMA.16816.F32 R180, R12, R22, R180 ;  /* 0x000000160cb4723c */ /* 0x000fe200000018b4 */
[----:B------:R-:W4:Y:S01]  /*d7f0*/  LDSM.16.MT88.4 R20, [R225+0x8800] ;  /* 0x00880000e114783b */ /* 0x000f220000004200 */
[----:B-1----:R-:W-:-:S05]  /*d800*/  FFMA.FTZ R4, R115, UR15, -R8 ;  /* 0x0000000f73047c23 */ /* 0x002fca0008010808 */
[----:B------:R1:W-:Y:S02]  /*d810*/  MUFU.EX2 R196, R4 ;  /* 0x0000000400c47308 */ /* 0x0003e40000000800 */
[----:B-1----:R-:W-:-:S06]  /*d820*/  FFMA.FTZ R4, R113, UR15, -R8 ;  /* 0x0000000f71047c23 */ /* 0x002fcc0008010808 */
[----:B------:R1:W-:Y:S02]  /*d830*/  MUFU.EX2 R172, R4 ;  /* 0x0000000400ac7308 */ /* 0x0003e40000000800 */
[----:B-1----:R-:W-:-:S06]  /*d840*/  FFMA.FTZ R4, R137, UR15, -R3 ;  /* 0x0000000f89047c23 */ /* 0x002fcc0008010803 */
[----:B------:R1:W-:Y:S02]  /*d850*/  MUFU.EX2 R186, R4 ;  /* 0x0000000400ba7308 */ /* 0x0003e40000000800 */
[----:B-1----:R-:W-:-:S06]  /*d860*/  FFMA.FTZ R4, R129, UR15, -R3 ;  /* 0x0000000f81047c23 */ /* 0x002fcc0008010803 */
[----:B------:R1:W4:Y:S02]  /*d870*/  MUFU.EX2 R199, R4 ;  /* 0x0000000400c77308 */ /* 0x0003240000000800 */
[----:B-1----:R-:W-:-:S06]  /*d880*/  FFMA.FTZ R4, R116, UR15, -R3 ;  /* 0x0000000f74047c23 */ /* 0x002fcc0008010803 */
[----:B------:R1:W-:Y:S02]  /*d890*/  MUFU.EX2 R164, R4 ;  /* 0x0000000400a47308 */ /* 0x0003e40000000800 */
[----:B-1----:R-:W-:Y:S01]  /*d8a0*/  FFMA.FTZ R4, R114, UR15, -R3 ;  /* 0x0000000f72047c23 */ /* 0x002fe20008010803 */
[----:B------:R-:W-:-:S05]  /*d8b0*/  MOV R114, R236 ;  /* 0x000000ec00727202 */ /* 0x000fca0000000f00 */
[----:B------:R1:W4:Y:S01]  /*d8c0*/  MUFU.EX2 R236, R4 ;  /* 0x0000000400ec7308 */ /* 0x0003220000000800 */
[C---:B------:R-:W-:Y:S06]  /*d8d0*/  HMMA.16816.F32 R192, R12.reuse, R16, R192 ;  /* 0x000000100cc0723c */ /* 0x040fec00000018c0 */
[----:B------:R-:W-:Y:S01]  /*d8e0*/  HMMA.16816.F32 R200, R12, R18, R200 ;  /* 0x000000120cc8723c */ /* 0x000fe200000018c8 */
[----:B------:R-:W-:Y:S01]  /*d8f0*/  MOV R116, R81 ;  /* 0x0000005100747202 */ /* 0x000fe20000000f00 */
[----:B------:R-:W2:Y:S01]  /*d900*/  LDSM.16.MT88.4 R16, [R224+0x8800] ;  /* 0x00880000e010783b */ /* 0x000ea20000004200 */
[----:B-1----:R-:W-:-:S04]  /*d910*/  FFMA.FTZ R4, R138, UR15, -R2 ;  /* 0x0000000f8a047c23 */ /* 0x002fc80008010802 */
[----:B----4-:R-:W-:Y:S02]  /*d920*/  F2FP.F16.F32.PACK_AB R12, R162, R187 ;  /* 0x000000bba20c723e */ /* 0x010fe400000000ff */
[----:B------:R-:W-:Y:S01]  /*d930*/  F2FP.F16.F32.PACK_AB R13, R199, R186 ;  /* 0x000000bac70d723e */ /* 0x000fe200000000ff */
[----:B------:R1:W-:Y:S01]  /*d940*/  MUFU.EX2 R185, R4 ;  /* 0x0000000400b97308 */ /* 0x0003e20000000800 */
[----:B------:R-:W-:Y:S02]  /*d950*/  F2FP.F16.F32.PACK_AB R14, R172, R196 ;  /* 0x000000c4ac0e723e */ /* 0x000fe400000000ff */
[----:B------:R-:W-:Y:S02]  /*d960*/  F2FP.F16.F32.PACK_AB R15, R236, R164 ;  /* 0x000000a4ec0f723e */ /* 0x000fe400000000ff */
[----:B------:R-:W-:Y:S02]  /*d970*/  MOV R118, R82 ;  /* 0x0000005200767202 */ /* 0x000fe40000000f00 */
[----:B------:R-:W-:Y:S01]  /*d980*/  MOV R198, R80 ;  /* 0x0000005000c67202 */ /* 0x000fe20000000f00 */
[----:B-1----:R-:W-:-:S04]  /*d990*/  FFMA.FTZ R4, R133, UR15, -R2 ;  /* 0x0000000f85047c23 */ /* 0x002fc80008010802 */
[----:B------:R1:W4:Y:S02]  /*d9a0*/  MUFU.EX2 R191, R4 ;  /* 0x0000000400bf7308 */ /* 0x0003240000000800 */
[--C-:B-1----:R-:W-:Y:S01]  /*d9b0*/  FFMA.FTZ R4, R119, UR15, -R2.reuse ;  /* 0x0000000f77047c23 */ /* 0x102fe20008010802 */
[----:B------:R-:W-:Y:S02]  /*d9c0*/  MOV R119, R83 ;  /* 0x0000005300777202 */ /* 0x000fe40000000f00 */
[----:B------:R-:W-:Y:S01]  /*d9d0*/  HMMA.16816.F32 R80, R12, R22, R180 ;  /* 0x000000160c50723c */ /* 0x000fe200000018b4 */
[----:B------:R-:W2:Y:S02]  /*d9e0*/  LDL.LU R182, [R1+0x70] ;  /* 0x0000700001b67983 */ /* 0x000ea40000300800 */
[----:B--2---:R-:W-:Y:S02]  /*d9f0*/  FFMA.FTZ R79, R182, R40, R79 ;  /* 0x00000028b64f7223 */ /* 0x004fe4000001004f */
[----:B------:R-:W2:Y:S01]  /*da00*/  LDL.LU R182, [R1+0x6c] ;  /* 0x00006c0001b67983 */ /* 0x000ea20000300800 */
[----:B------:R1:W-:Y:S01]  /*da10*/  MUFU.EX2 R197, R4 ;  /* 0x0000000400c57308 */ /* 0x0003e20000000800 */
[----:B------:R-:W-:Y:S01]  /*da20*/  MOV R133, R235 ;  /* 0x000000eb00857202 */ /* 0x000fe20000000f00 */
[----:B-1----:R-:W-:-:S06]  /*da30*/  FFMA.FTZ R4, R117, UR15, -R2 ;  /* 0x0000000f75047c23 */ /* 0x002fcc0008010802 */
[----:B------:R1:W-:Y:S02]  /*da40*/  MUFU.EX2 R235, R4 ;  /* 0x0000000400eb7308 */ /* 0x0003e40000000800 */
[----:B-1----:R-:W-:-:S06]  /*da50*/  FFMA.FTZ R4, R205, UR15, -R0 ;  /* 0x0000000fcd047c23 */ /* 0x002fcc0008010800 */
[----:B------:R1:W-:Y:S01]  /*da60*/  MUFU.EX2 R184, R4 ;  /* 0x0000000400b87308 */ /* 0x0003e20000000800 */
[----:B------:R-:W-:Y:S01]  /*da70*/  MOV R163, R234 ;  /* 0x000000ea00a37202 */ /* 0x000fe20000000f00 */
[----:B-1----:R-:W-:-:S06]  /*da80*/  FFMA.FTZ R4, R204, UR15, -R0 ;  /* 0x0000000fcc047c23 */ /* 0x002fcc0008010800 */
[----:B------:R1:W3:Y:S02]  /*da90*/  MUFU.EX2 R188, R4 ;  /* 0x0000000400bc7308 */ /* 0x0002e40000000800 */
[----:B-1----:R-:W-:-:S06]  /*daa0*/  FFMA.FTZ R4, R126, UR15, -R0 ;  /* 0x0000000f7e047c23 */ /* 0x002fcc0008010800 */
[----:B------:R1:W-:Y:S02]  /*dab0*/  MUFU.EX2 R189, R4 ;  /* 0x0000000400bd7308 */ /* 0x0003e40000000800 */
[----:B-1----:R-:W-:-:S06]  /*dac0*/  FFMA.FTZ R4, R124, UR15, -R0 ;  /* 0x0000000f7c047c23 */ /* 0x002fcc0008010800 */
[----:B------:R4:W1:Y:S01]  /*dad0*/  MUFU.EX2 R234, R4 ;  /* 0x0000000400ea7308 */ /* 0x0008620000000800 */
[----:B--2---:R-:W-:Y:S02]  /*dae0*/  FFMA.FTZ R78, R182, R11, R78 ;  /* 0x0000000bb64e7223 */ /* 0x004fe4000001004e */
[----:B------:R-:W2:Y:S01]  /*daf0*/  LDL.LU R182, [R1+0x48] ;  /* 0x0000480001b67983 */ /* 0x000ea20000300800 */
[----:B----4-:R-:W-:Y:S02]  /*db00*/  F2FP.F16.F32.PACK_AB R4, R191, R185 ;  /* 0x000000b9bf04723e */ /* 0x010fe400000000ff */
[----:B---3--:R-:W-:Y:S02]  /*db10*/  F2FP.F16.F32.PACK_AB R5, R188, R184 ;  /* 0x000000b8bc05723e */ /* 0x008fe400000000ff */
[----:B------:R-:W-:Y:S02]  /*db20*/  F2FP.F16.F32.PACK_AB R6, R235, R197 ;  /* 0x000000c5eb06723e */ /* 0x000fe400000000ff */
[----:B-1----:R-:W-:Y:S01]  /*db30*/  F2FP.F16.F32.PACK_AB R7, R234, R189 ;  /* 0x000000bdea07723e */ /* 0x002fe200000000ff */
[----:B------:R-:W-:Y:S01]  /*db40*/  FFMA.FTZ R161, R143, R10, R25 ;  /* 0x0000000a8fa17223 */ /* 0x000fe20000010019 */
[----:B------:R-:W-:Y:S01]  /*db50*/  FFMA.FTZ R160, R103, R9, R24 ;  /* 0x0000000967a07223 */ /* 0x000fe20000010018 */
[----:B------:R-:W-:Y:S01]  /*db60*/  IMAD.MOV.U32 R117, RZ, RZ, R27 ;  /* 0x000000ffff757224 */ /* 0x000fe200078e001b */
[----:B------:R-:W-:Y:S01]  /*db70*/  MOV R115, R26 ;  /* 0x0000001a00737202 */ /* 0x000fe20000000f00 */
[-C--:B------:R-:W-:Y:S01]  /*db80*/  HMMA.16816.F32 R144, R12, R16.reuse, R144 ;  /* 0x000000100c90723c */ /* 0x080fe20000001890 */
[----:B------:R-:W1:Y:S05]  /*db90*/  LDSM.16.MT88.4 R24, [R227+0x8800] ;  /* 0x00880000e318783b */ /* 0x000e6a0000004200 */
[C---:B------:R-:W-:Y:S06]  /*dba0*/  HMMA.16816.F32 R56, R4.reuse, R16, R56 ;  /* 0x000000100438723c */ /* 0x040fec0000001838 */
[-C--:B------:R-:W-:Y:S06]  /*dbb0*/  HMMA.16816.F32 R52, R4, R18.reuse, R52 ;  /* 0x000000120434723c */ /* 0x080fec0000001834 */
[----:B------:R-:W-:Y:S01]  /*dbc0*/  HMMA.16816.F32 R152, R12, R18, R152 ;  /* 0x000000120c98723c */ /* 0x000fe20000001898 */
[----:B------:R-:W3:Y:S05]  /*dbd0*/  LDSM.16.MT88.4 R16, [R226+0x8800] ;  /* 0x00880000e210783b */ /* 0x000eea0000004200 */
[C---:B------:R-:W-:Y:S06]  /*dbe0*/  HMMA.16816.F32 R36, R4.reuse, R20, R36 ;  /* 0x000000140424723c */ /* 0x040fec0000001824 */
[----:B------:R-:W-:Y:S01]  /*dbf0*/  HMMA.16816.F32 R32, R4, R22, R32 ;  /* 0x000000160420723c */ /* 0x000fe20000001820 */
[----:B------:R-:W-:Y:S01]  /*dc00*/  IMAD.MOV.U32 R10, RZ, RZ, R132 ;  /* 0x000000ffff0a7224 */ /* 0x000fe200078e0084 */
[----:B------:R-:W-:-:S04]  /*dc10*/  MOV R132, R233 ;  /* 0x000000e900847202 */ /* 0x000fc80000000f00 */
[C---:B-1----:R-:W-:Y:S06]  /*dc20*/  HMMA.16816.F32 R48, R4.reuse, R24, R48 ;  /* 0x000000180430723c */ /* 0x042fec0000001830 */
[C---:B------:R-:W-:Y:S06]  /*dc30*/  HMMA.16816.F32 R44, R4.reuse, R26, R44 ;  /* 0x0000001a042c723c */ /* 0x040fec000000182c */
[C---:B---3--:R-:W-:Y:S06]  /*dc40*/  HMMA.16816.F32 R60, R4.reuse, R16, R60 ;  /* 0x00000010043c723c */ /* 0x048fec000000183c */
[----:B------:R-:W-:Y:S07]  /*dc50*/  HMMA.16816.F32 R28, R4, R18, R28 ;  /* 0x00000012041c723c */ /* 0x000fee000000181c */
[----:B------:R-:W-:-:S04]  /*dc60*/  FFMA.FTZ R4, R216, UR15, -R2 ;  /* 0x0000000fd8047c23 */ /* 0x000fc80008010802 */
[----:B------:R1:W-:Y:S01]  /*dc70*/  MUFU.EX2 R205, R4 ;  /* 0x0000000400cd7308 */ /* 0x0003e20000000800 */
[----:B------:R-:W-:Y:S01]  /*dc80*/  IMAD.MOV.U32 R126, RZ, RZ, R231 ;  /* 0x000000ffff7e7224 */ /* 0x000fe200078e00e7 */
[----:B------:R-:W-:Y:S01]  /*dc90*/  MOV R138, R228 ;  /* 0x000000e4008a7202 */ /* 0x000fe20000000f00 */
[----:B-1----:R-:W-:-:S05]  /*dca0*/  FFMA.FTZ R4, R213, UR15, -R2 ;  /* 0x0000000fd5047c23 */ /* 0x002fca0008010802 */
[----:B------:R1:W-:Y:S01]  /*dcb0*/  MUFU.EX2 R233, R4 ;  /* 0x0000000400e97308 */ /* 0x0003e20000000800 */
[----:B------:R-:W-:Y:S01]  /*dcc0*/  HMMA.16816.F32 R92, R12, R24, R92 ;  /* 0x000000180c5c723c */ /* 0x000fe2000000185c */
[----:B-1----:R-:W-:-:S06]  /*dcd0*/  FFMA.FTZ R4, R84, UR15, -R2 ;  /* 0x0000000f54047c23 */ /* 0x002fcc0008010802 */
[----:B------:R1:W-:Y:S01]  /*dce0*/  MUFU.EX2 R231, R4 ;  /* 0x0000000400e77308 */ /* 0x0003e20000000800 */
[C---:B------:R-:W-:Y:S01]  /*dcf0*/  HMMA.16816.F32 R96, R12.reuse, R26, R96 ;  /* 0x0000001a0c60723c */ /* 0x040fe20000001860 */
[----:B------:R-:W-:Y:S05]  /*dd00*/  LDSM.16.MT88.4 R24, [R226+0x9000] ;  /* 0x00900000e218783b */ /* 0x000fea0000004200 */
[----:B------:R-:W-:Y:S01]  /*dd10*/  HMMA.16816.F32 R176, R12, R20, R176 ;  /* 0x000000140cb0723c */ /* 0x000fe200000018b0 */
[----:B------:R-:W3:Y:S01]  /*dd20*/  LDSM.16.MT88.4 R20, [R224+0x9000] ;  /* 0x00900000e014783b */ /* 0x000ee20000004200 */
[----:B-1----:R-:W-:-:S04]  /*dd30*/  FFMA.FTZ R4, R85, UR15, -R2 ;  /* 0x0000000f55047c23 */ /* 0x002fc80008010802 */
[C---:B------:R-:W-:Y:S01]  /*dd40*/  HMMA.16816.F32 R192, R12.reuse, R16, R192 ;  /* 0x000000100cc0723c */ /* 0x040fe200000018c0 */
[----:B------:R1:W-:Y:S05]  /*dd50*/  MUFU.EX2 R228, R4 ;  /* 0x0000000400e47308 */ /* 0x0003ea0000000800 */
[----:B------:R-:W-:Y:S01]  /*dd60*/  HMMA.16816.F32 R200, R12, R18, R200 ;  /* 0x000000120cc8723c */ /* 0x000fe200000018c8 */
[----:B------:R-:W4:Y:S04]  /*dd70*/  LDSM.16.MT88.4 R16, [R227+0x9000] ;  /* 0x00900000e310783b */ /* 0x000f280000004200 */
[----:B------:R-:W4:Y:S01]  /*dd80*/  LDSM.16.MT88.4 R12, [R225+0x9000] ;  /* 0x00900000e10c783b */ /* 0x000f220000004200 */
[----:B------:R-:W-:Y:S01]  /*dd90*/  MOV R165, R232 ;  /* 0x000000e800a57202 */ /* 0x000fe20000000f00 */
[----:B-1----:R-:W-:-:S04]  /*dda0*/  FFMA.FTZ R4, R219, UR15, -R0 ;  /* 0x0000000fdb047c23 */ /* 0x002fc80008010800 */
[----:B------:R1:W-:Y:S01]  /*ddb0*/  MUFU.EX2 R190, R4 ;  /* 0x0000000400be7308 */ /* 0x0003e20000000800 */
[----:B------:R-:W-:Y:S02]  /*ddc0*/  MOV R124, R230 ;  /* 0x000000e6007c7202 */ /* 0x000fe40000000f00 */
[----:B------:R-:W-:Y:S01]  /*ddd0*/  MOV R129, R139 ;  /* 0x0000008b00817202 */ /* 0x000fe20000000f00 */
[----:B-1----:R-:W-:-:S04]  /*dde0*/  FFMA.FTZ R4, R215, UR15, -R0 ;  /* 0x0000000fd7047c23 */ /* 0x002fc80008010800 */
[----:B------:R1:W3:Y:S02]  /*ddf0*/  MUFU.EX2 R232, R4 ;  /* 0x0000000400e87308 */ /* 0x0002e40000000800 */
[----:B-1----:R-:W-:-:S06]  /*de00*/  FFMA.FTZ R4, R86, UR15, -R0 ;  /* 0x0000000f56047c23 */ /* 0x002fcc0008010800 */
[----:B------:R1:W-:Y:S01]  /*de10*/  MUFU.EX2 R230, R4 ;  /* 0x0000000400e67308 */ /* 0x0003e20000000800 */
[----:B------:R-:W-:Y:S01]  /*de20*/  MOV R183, R106 ;  /* 0x0000006a00b77202 */ /* 0x000fe20000000f00 */
[----:B-1----:R-:W-:-:S06]  /*de30*/  FFMA.FTZ R4, R87, UR15, -R0 ;  /* 0x0000000f57047c23 */ /* 0x002fcc0008010800 */
[----:B------:R1:W4:Y:S01]  /*de40*/  MUFU.EX2 R139, R4 ;  /* 0x00000004008b7308 */ /* 0x0003220000000800 */
[----:B------:R-:W-:Y:S01]  /*de50*/  IMAD.MOV.U32 R137, RZ, RZ, R110 ;  /* 0x000000ffff897224 */ /* 0x000fe200078e006e */
[----:B---3--:R-:W-:Y:S02]  /*de60*/  F2FP.F16.F32.PACK_AB R5, R232, R190 ;  /* 0x000000bee805723e */ /* 0x008fe400000000ff */
[----:B------:R-:W-:Y:S02]  /*de70*/  F2FP.F16.F32.PACK_AB R6, R228, R231 ;  /* 0x000000e7e406723e */ /* 0x000fe400000000ff */
[----:B------:R-:W-:Y:S01]  /*de80*/  MOV R113, R100 ;  /* 0x0000006400717202 */ /* 0x000fe20000000f00 */
[----:B------:R-:W-:Y:S01]  /*de90*/  IMAD.MOV.U32 R9, RZ, RZ, R104 ;  /* 0x000000ffff097224 */ /* 0x000fe200078e0068 */
[----:B------:R-:W-:Y:S02]  /*dea0*/  MOV R173, R134 ;  /* 0x0000008600ad7202 */ /* 0x000fe40000000f00 */
[----:B------:R-:W-:-:S02]  /*deb0*/  MOV R174, R135 ;  /* 0x0000008700ae7202 */ /* 0x000fc40000000f00 */
[----:B-1----:R-:W-:Y:S02]  /*dec0*/  F2FP.F16.F32.PACK_AB R4, R233, R205 ;  /* 0x000000cde904723e */ /* 0x002fe400000000ff */
[----:B----4-:R-:W-:Y:S02]  /*ded0*/  F2FP.F16.F32.PACK_AB R7, R139, R230 ;  /* 0x000000e68b07723e */ /* 0x010fe400000000ff */
[----:B------:R-:W-:Y:S02]  /*dee0*/  MOV R175, R102 ;  /* 0x0000006600af7202 */ /* 0x000fe40000000f00 */
[----:B------:R-:W-:Y:S02]  /*def0*/  MOV R131, R101 ;  /* 0x0000006500837202 */ /* 0x000fe40000000f00 */
[----:B------:R-:W-:Y:S01]  /*df00*/  MOV R135, R111 ;  /* 0x0000006f00877202 */ /* 0x000fe20000000f00 */
[----:B------:R-:W-:Y:S01]  /*df10*/  HMMA.16816.F32 R140, R4, R20, R56 ;  /* 0x00000014048c723c */ /* 0x000fe20000001838 */
[----:B------:R-:W-:-:S02]  /*df20*/  MOV R134, R107 ;  /* 0x0000006b00867202 */ /* 0x000fc40000000f00 */
[----:B------:R-:W-:Y:S02]  /*df30*/  MOV R166, R109 ;  /* 0x0000006d00a67202 */ /* 0x000fe40000000f00 */
[----:B------:R-:W-:Y:S01]  /*df40*/  MOV R167, R108 ;  /* 0x0000006c00a77202 */ /* 0x000fe20000000f00 */
[----:B------:R-:W-:Y:S01]  /*df50*/  HMMA.16816.F32 R148, R4, R22, R52 ;  /* 0x000000160494723c */ /* 0x000fe20000001834 */
[----:B------:R-:W-:-:S05]  /*df60*/  MOV R204, R105 ;  /* 0x0000006900cc7202 */ /* 0x000fca0000000f00 */
[C---:B------:R-:W-:Y:S06]  /*df70*/  HMMA.16816.F32 R156, R4.reuse, R16, R48 ;  /* 0x00000010049c723c */ /* 0x040fec0000001830 */
[C---:B------:R-:W-:Y:S06]  /*df80*/  HMMA.16816.F32 R168, R4.reuse, R18, R44 ;  /* 0x0000001204a8723c */ /* 0x040fec000000182c */
[----:B------:R-:W-:Y:S01]  /*df90*/  HMMA.16816.F32 R108, R4, R12, R36 ;  /* 0x0000000c046c723c */ /* 0x000fe20000001824 */
[----:B--2---:R-:W-:Y:S01]  /*dfa0*/  FFMA.FTZ R11, R182, UR15, -R8 ;  /* 0x0000000fb60b7c23 */ /* 0x004fe20008010808 */
[----:B------:R-:W-:-:S02]  /*dfb0*/  MOV R182, R183 ;  /* 0x000000b700b67202 */ /* 0x000fc40000000f00 */
[----:B------:R-:W-:Y:S02]  /*dfc0*/  MOV R183, R133 ;  /* 0x0000008500b77202 */ /* 0x000fe40000000f00 */
[----:B------:R-:W-:Y:S02]  /*dfd0*/  MOV R133, R138 ;  /* 0x0000008a00857202 */ /* 0x000fe40000000f00 */
[----:B------:R-:W-:Y:S02]  /*dfe0*/  MOV R138, R114 ;  /* 0x00000072008a7202 */ /* 0x000fe40000000f00 */
[----:B------:R-:W-:Y:S02]  /*dff0*/  MOV R114, R129 ;  /* 0x0000008100727202 */ /* 0x000fe40000000f00 */
[----:B------:R-:W-:Y:S02]  /*e000*/  MOV R129, R137 ;  /* 0x0000008900817202 */ /* 0x000fe40000000f00 */
[----:B------:R-:W-:Y:S01]  /*e010*/  MOV R180, R114 ;  /* 0x0000007200b47202 */ /* 0x000fe20000000f00 */
[----:B------:R-:W-:Y:S01]  /*e020*/  IMAD.MOV.U32 R137, RZ, RZ, R113 ;  /* 0x000000ffff897224 */ /* 0x000fe200078e0071 */
[----:B------:R-:W-:Y:S01]  /*e030*/  HMMA.16816.F32 R104, R4, R14, R32 ;  /* 0x0000000e0468723c */ /* 0x000fe20000001820 */
[----:B------:R-:W-:-:S02]  /*e040*/  MOV R113, R10 ;  /* 0x0000000a00717202 */ /* 0x000fc40000000f00 */
[----:B------:R-:W2:Y:S03]  /*e050*/  LDL.LU R10, [R1+0x3c] ;  /* 0x00003c00010a7983 */ /* 0x000ea60000300800 */
[C---:B------:R-:W-:Y:S06]  /*e060*/  HMMA.16816.F32 R100, R4.reuse, R24, R60 ;  /* 0x000000180464723c */ /* 0x040fec000000183c */
[----:B------:R-:W-:Y:S07]  /*e070*/  HMMA.16816.F32 R84, R4, R26, R28 ;  /* 0x0000001a0454723c */ /* 0x000fee000000181c */
[----:B------:R-:W-:-:S02]  /*e080*/  FFMA.FTZ R6, R180, UR15, -R3 ;  /* 0x0000000fb4067c23 */ /* 0x000fc40008010803 */
[----:B------:R-:W3:Y:S01]  /*e090*/  LDL.LU R180, [R1+0x68] ;  /* 0x0000680001b47983 */ /* 0x000ee20000300800 */
[----:B------:R-:W-:Y:S01]  /*e0a0*/  FFMA.FTZ R7, R182, UR15, -R8 ;  /* 0x0000000fb6077c23 */ /* 0x000fe20008010808 */
[----:B------:R-:W-:Y:S01]  /*e0b0*/  MOV R182, R137 ;  /* 0x0000008900b67202 */ /* 0x000fe20000000f00 */
[----:B---3--:R-:W-:Y:S02]  /*e0c0*/  FFMA.FTZ R5, R180, UR15, -R3 ;  /* 0x0000000fb4057c23 */ /* 0x008fe40008010803 */
[----:B------:R-:W3:Y:S01]  /*e0d0*/  LDL.LU R180, [R1+0x64] ;  /* 0x0000640001b47983 */ /* 0x000ee20000300800 */
[----:B------:R-:W-:-:S04]  /*e0e0*/  MOV R181, R129 ;  /* 0x0000008100b57202 */ /* 0x000fc80000000f00 */
[----:B------:R-:W-:-:S05]  /*e0f0*/  MOV R216, R181 ;  /* 0x000000b500d87202 */ /* 0x000fca0000000f00 */
[--C-:B------:R-:W-:Y:S01]  /*e100*/  FFMA.FTZ R29, R216, UR15, -R3.reuse ;  /* 0x0000000fd81d7c23 */ /* 0x100fe20008010803 */
[----:B---3--:R-:W-:Y:S01]  /*e110*/  FFMA.FTZ R4, R180, UR15, -R3 ;  /* 0x0000000fb4047c23 */ /* 0x008fe20008010803 */
[----:B------:R-:W-:Y:S02]  /*e120*/  MOV R180, R182 ;  /* 0x000000b600b47202 */ /* 0x000fe40000000f00 */
[----:B------:R-:W-:Y:S01]  /*e130*/  MOV R182, R124 ;  /* 0x0000007c00b67202 */ /* 0x000fe20000000f00 */
[----:B------:R-:W-:Y:S01]  /*e140*/  IMAD.MOV.U32 R124, RZ, RZ, R126 ;  /* 0x000000ffff7c7224 */ /* 0x000fe200078e007e */
[----:B------:R-:W-:Y:S02]  /*e150*/  MOV R126, R204 ;  /* 0x000000cc007e7202 */ /* 0x000fe40000000f00 */
[----:B------:R-:W-:Y:S02]  /*e160*/  MOV R204, R117 ;  /* 0x0000007500cc7202 */ /* 0x000fe40000000f00 */
[----:B------:R-:W-:-:S02]  /*e170*/  MOV R117, R119 ;  /* 0x0000007700757202 */ /* 0x000fc40000000f00 */
[----:B------:R-:W-:Y:S02]  /*e180*/  MOV R119, R116 ;  /* 0x0000007400777202 */ /* 0x000fe40000000f00 */
[----:B------:R-:W-:Y:S02]  /*e190*/  MOV R116, R115 ;  /* 0x0000007300747202 */ /* 0x000fe40000000f00 */
[----:B------:R-:W-:Y:S01]  /*e1a0*/  MOV R115, R118 ;  /* 0x0000007600737202 */ /* 0x000fe20000000f00 */
[----:B------:R-:W-:Y:S01]  /*e1b0*/  IMAD.MOV.U32 R118, RZ, RZ, R198 ;  /* 0x000000ffff767224 */ /* 0x000fe200078e00c6 */
[----:B------:R-:W-:Y:S02]  /*e1c0*/  MOV R198, R252 ;  /* 0x000000fc00c67202 */ /* 0x000fe40000000f00 */
[----:B------:R-:W3:Y:S04]  /*e1d0*/  LDL.LU R252, [R1+0xf4] ;  /* 0x0000f40001fc7983 */ /* 0x000ee80000300800 */
[----:B------:R-:W4:Y:S02]  /*e1e0*/  LDL.LU R216, [R1+0x58] ;  /* 0x0000580001d87983 */ /* 0x000f240000300800 */
[----:B----4-:R-:W-:-:S02]  /*e1f0*/  FFMA.FTZ R56, R216, UR15, -R3 ;  /* 0x0000000fd8387c23 */ /* 0x010fc40008010803 */
[----:B------:R-:W4:Y:S02]  /*e200*/  LDL.LU R216, [R1+0x4c] ;  /* 0x00004c0001d87983 */ /* 0x000f240000300800 */
[--C-:B----4-:R-:W-:Y:S02]  /*e210*/  FFMA.FTZ R55, R216, UR15, -R3.reuse ;  /* 0x0000000fd8377c23 */ /* 0x110fe40008010803 */
[----:B------:R-:W4:Y:S02]  /*e220*/  LDL.LU R216, [R1+0x40] ;  /* 0x0000400001d87983 */ /* 0x000f240000300800 */
[--C-:B----4-:R-:W-:Y:S02]  /*e230*/  FFMA.FTZ R54, R216, UR15, -R3.reuse ;  /* 0x0000000fd8367c23 */ /* 0x110fe40008010803 */
[----:B------:R-:W4:Y:S02]  /*e240*/  LDL.LU R216, [R1+0x34] ;  /* 0x0000340001d87983 */ /* 0x000f240000300800 */
[----:B----4-:R-:W-:-:S02]  /*e250*/  FFMA.FTZ R53, R216, UR15, -R3 ;  /* 0x0000000fd8357c23 */ /* 0x010fc40008010803 */
[----:B------:R-:W4:Y:S02]  /*e260*/  LDL.LU R216, [R1+0x30] ;  /* 0x0000300001d87983 */ /* 0x000f240000300800 */
[----:B----4-:R-:W-:Y:S02]  /*e270*/  FFMA.FTZ R52, R216, UR15, -R3 ;  /* 0x0000000fd8347c23 */ /* 0x010fe40008010803 */
[----:B------:R-:W4:Y:S01]  /*e280*/  LDL.LU R216, [R1+0x28] ;  /* 0x0000280001d87983 */ /* 0x000f220000300800 */
[----:B------:R-:W-:-:S05]  /*e290*/  MOV R213, R180 ;  /* 0x000000b400d57202 */ /* 0x000fca0000000f00 */
[--C-:B------:R-:W-:Y:S01]  /*e2a0*/  FFMA.FTZ R37, R213, UR15, -R3.reuse ;  /* 0x0000000fd5257c23 */ /* 0x100fe20008010803 */
[----:B----4-:R-:W-:Y:S01]  /*e2b0*/  FFMA.FTZ R39, R216, UR15, -R3 ;  /* 0x0000000fd8277c23 */ /* 0x010fe20008010803 */
[----:B------:R-:W-:Y:S02]  /*e2c0*/  MOV R216, R182 ;  /* 0x000000b600d87202 */ /* 0x000fe40000000f00 */
[----:B------:R-:W-:Y:S01]  /*e2d0*/  MOV R182, R126 ;  /* 0x0000007e00b67202 */ /* 0x000fe20000000f00 */
[----:B------:R-:W-:Y:S01]  /*e2e0*/  IMAD.MOV.U32 R126, RZ, RZ, R117 ;  /* 0x000000ffff7e7224 */ /* 0x000fe200078e0075 */
[----:B------:R-:W-:Y:S02]  /*e2f0*/  MOV R117, R116 ;  /* 0x0000007400757202 */ /* 0x000fe40000000f00 */
[----:B------:R-:W-:Y:S02]  /*e300*/  MOV R116, R118 ;  /* 0x0000007600747202 */ /* 0x000fe40000000f00 */
[----:B------:R-:W-:Y:S01]  /*e310*/  MOV R118, R134 ;  /* 0x0000008600767202 */ /* 0x000fe20000000f00 */
[----:B------:R-:W-:-:S02]  /*e320*/  IMAD.MOV.U32 R134, RZ, RZ, R242 ;  /* 0x000000ffff867224 */ /* 0x000fc400078e00f2 */
[----:B------:R-:W4:Y:S04]  /*e330*/  LDL.LU R242, [R1+0xf0] ;  /* 0x0000f00001f27983 */ /* 0x000f280000300800 */
[----:B------:R-:W3:Y:S01]  /*e340*/  LDL.LU R213, [R1+0x4] ;  /* 0x0000040001d57983 */ /* 0x000ee20000300800 */
[----:B------:R-:W-:Y:S02]  /*e350*/  MOV R180, R124 ;  /* 0x0000007c00b47202 */ /* 0x000fe40000000f00 */
[----:B------:R-:W-:Y:S02]  /*e360*/  MOV R124, R204 ;  /* 0x000000cc007c7202 */ /* 0x000fe40000000f00 */
[----:B------:R-:W-:Y:S01]  /*e370*/  MOV R204, R119 ;  /* 0x0000007700cc7202 */ /* 0x000fe20000000f00 */
[----:B------:R-:W-:Y:S01]  /*e380*/  FFMA.FTZ R9, R9, UR15, -R8 ;  /* 0x0000000f09097c23 */ /* 0x000fe20008010808 */
[----:B------:R-:W-:-:S02]  /*e390*/  MOV R137, R113 ;  /* 0x0000007100897202 */ /* 0x000fc40000000f00 */
[----:B------:R-:W-:Y:S01]  /*e3a0*/  MOV R113, R72 ;  /* 0x0000004800717202 */ /* 0x000fe20000000f00 */
[--C-:B--2---:R-:W-:Y:S01]  /*e3b0*/  FFMA.FTZ R10, R10, UR15, -R8.reuse ;  /* 0x0000000f0a0a7c23 */ /* 0x104fe20008010808 */
[----:B------:R-:W-:Y:S01]  /*e3c0*/  MUFU.EX2 R30, R9 ;  /* 0x00000009001e7308 */ /* 0x000fe20000000800 */
[--C-:B------:R-:W-:Y:S01]  /*e3d0*/  FFMA.FTZ R59, R90, UR15, -R8.reuse ;  /* 0x0000000f5a3b7c23 */ /* 0x100fe20008010808 */
[----:B------:R-:W-:Y:S01]  /*e3e0*/  MOV R119, R115 ;  /* 0x0000007300777202 */ /* 0x000fe20000000f00 */
[--C-:B------:R-:W-:Y:S01]  /*e3f0*/  FFMA.FTZ R63, R207, UR15, -R8.reuse ;  /* 0x0000000fcf3f7c23 */ /* 0x100fe20008010808 */
[----:B------:R-:W-:Y:S02]  /*e400*/  MOV R181, R183 ;  /* 0x000000b700b57202 */ /* 0x000fe40000000f00 */
[----:B------:R-:W-:Y:S02]  /*e410*/  MOV R115, R198 ;  /* 0x000000c600737202 */ /* 0x000fe40000000f00 */
[----:B------:R-:W-:Y:S08]  /*e420*/  MUFU.EX2 R183, R11 ;  /* 0x0000000b00b77308 */ /* 0x000ff00000000800 */
[----:B------:R-:W1:Y:S08]  /*e430*/  MUFU.EX2 R198, R10 ;  /* 0x0000000a00c67308 */ /* 0x000e700000000800 */
[----:B------:R1:W-:Y:S01]  /*e440*/  MUFU.EX2 R207, R4 ;  /* 0x0000000400cf7308 */ /* 0x0003e20000000800 */
[----:B------:R-:W-:Y:S01]  /*e450*/  MOV R114, R73 ;  /* 0x0000004900727202 */ /* 0x000fe20000000f00 */
[--C-:B------:R-:W-:Y:S01]  /*e460*/  FFMA.FTZ R57, R88, UR15, -R8.reuse ;  /* 0x0000000f58397c23 */ /* 0x100fe20008010808 */
[----:B------:R-:W-:Y:S01]  /*e470*/  MOV R129, R136 ;  /* 0x0000008800817202 */ /* 0x000fe20000000f00 */
[----:B------:R-:W-:Y:S01]  /*e480*/  FFMA.FTZ R60, R91, UR15, -R8 ;  /* 0x0000000f5b3c7c23 */ /* 0x000fe20008010808 */
[----:B------:R-:W-:-:S02]  /*e490*/  IMAD.MOV.U32 R136, RZ, RZ, R74 ;  /* 0x000000ffff887224 */ /* 0x000fc400078e004a */
[--C-:B------:R-:W-:Y:S01]  /*e4a0*/  FFMA.FTZ R62, R127, UR15, -R8.reuse ;  /* 0x0000000f7f3e7c23 */ /* 0x100fe20008010808 */
[----:B------:R-:W-:Y:S01]  /*e4b0*/  FFMA.FTZ R61, R122, UR15, -R8 ;  /* 0x0000000f7a3d7c23 */ /* 0x000fe20008010808 */
[----:B------:R-:W-:Y:S01]  /*e4c0*/  FFMA.FTZ R127, R114, UR15, -R2 ;  /* 0x0000000f727f7c23 */ /* 0x000fe20008010802 */
[----:B------:R-:W-:Y:S01]  /*e4d0*/  MOV R114, R129 ;  /* 0x0000008100727202 */ /* 0x000fe20000000f00 */
[--C-:B------:R-:W-:Y:S01]  /*e4e0*/  FFMA.FTZ R77, R77, UR15, -R8.reuse ;  /* 0x0000000f4d4d7c23 */ /* 0x100fe20008010808 */
[--C-:B------:R-:W-:Y:S01]  /*e4f0*/  FFMA.FTZ R76, R76, UR15, -R8.reuse ;  /* 0x0000000f4c4c7c23 */ /* 0x100fe20008010808 */
[--C-:B------:R-:W-:Y:S01]  /*e500*/  FFMA.FTZ R75, R75, UR15, -R8.reuse ;  /* 0x0000000f4b4b7c23 */ /* 0x100fe20008010808 */
[--C-:B------:R-:W-:Y:S01]  /*e510*/  FFMA.FTZ R74, R251, UR15, -R8.reuse ;  /* 0x0000000ffb4a7c23 */ /* 0x100fe20008010808 */
[--C-:B------:R-:W-:Y:S01]  /*e520*/  FFMA.FTZ R73, R250, UR15, -R8.reuse ;  /* 0x0000000ffa497c23 */ /* 0x100fe20008010808 */
[----:B-1----:R-:W-:Y:S01]  /*e530*/  F2FP.F16.F32.PACK_AB R4, R198, R183 ;  /* 0x000000b7c604723e */ /* 0x002fe200000000ff */
[--C-:B------:R-:W-:Y:S01]  /*e540*/  FFMA.FTZ R72, R247, UR15, -R8.reuse ;  /* 0x0000000ff7487c23 */ /* 0x100fe20008010808 */
[--C-:B------:R-:W-:Y:S01]  /*e550*/  FFMA.FTZ R71, R71, UR15, -R8.reuse ;  /* 0x0000000f47477c23 */ /* 0x100fe20008010808 */
[--C-:B------:R-:W-:Y:S01]  /*e560*/  FFMA.FTZ R70, R70, UR15, -R8.reuse ;  /* 0x0000000f46467c23 */ /* 0x100fe20008010808 */
[--C-:B------:R-:W-:Y:S01]  /*e570*/  FFMA.FTZ R69, R69, UR15, -R8.reuse ;  /* 0x0000000f45457c23 */ /* 0x100fe20008010808 */
[--C-:B------:R-:W-:Y:S01]  /*e580*/  FFMA.FTZ R68, R68, UR15, -R8.reuse ;  /* 0x0000000f44447c23 */ /* 0x100fe20008010808 */
[--C-:B------:R-:W-:Y:S01]  /*e590*/  FFMA.FTZ R67, R67, UR15, -R8.reuse ;  /* 0x0000000f43437c23 */ /* 0x100fe20008010808 */
[--C-:B------:R-:W-:Y:S01]  /*e5a0*/  FFMA.FTZ R66, R66, UR15, -R8.reuse ;  /* 0x0000000f42427c23 */ /* 0x100fe20008010808 */
[--C-:B------:R-:W-:Y:S01]  /*e5b0*/  FFMA.FTZ R65, R65, UR15, -R8.reuse ;  /* 0x0000000f41417c23 */ /* 0x100fe20008010808 */
[----:B------:R-:W-:Y:S01]  /*e5c0*/  FFMA.FTZ R64, R64, UR15, -R8 ;  /* 0x0000000f40407c23 */ /* 0x000fe20008010808 */
[----:B------:R-:W-:Y:S01]  /*e5d0*/  MOV R129, R137 ;  /* 0x0000008900817202 */ /* 0x000fe20000000f00 */
[--C-:B------:R-:W-:Y:S01]  /*e5e0*/  FFMA.FTZ R136, R136, UR15, -R2.reuse ;  /* 0x0000000f88887c23 */ /* 0x100fe20008010802 */
[--C-:B------:R-:W-:Y:S01]  /*e5f0*/  FFMA.FTZ R137, R249, UR15, -R2.reuse ;  /* 0x0000000ff9897c23 */ /* 0x100fe20008010802 */
[--C-:B------:R-:W-:Y:S01]  /*e600*/  FFMA.FTZ R212, R212, UR15, -R2.reuse ;  /* 0x0000000fd4d47c23 */ /* 0x100fe20008010802 */
[----:B------:R-:W-:Y:S01]  /*e610*/  FFMA.FTZ R206, R206, UR15, -R2 ;  /* 0x0000000fcece7c23 */ /* 0x000fe20008010802 */
        /* <DEDUP_REMOVED lines=12> */
[----:B------:R-:W-:Y:S08]  /*e6e0*/  MUFU.EX2 R249, R71 ;  /* 0x0000004700f97308 */ /* 0x000ff00000000800 */
[----:B------:R-:W-:Y:S08]  /*e6f0*/  MUFU.EX2 R71, R66 ;  /* 0x0000004200477308 */ /* 0x000ff00000000800 */
[----:B------:R-:W-:Y:S08]  /*e700*/  MUFU.EX2 R114, R114 ;  /* 0x0000007200727308 */ /* 0x000ff00000000800 */
[----:B------:R-:W-:Y:S08]  /*e710*/  MUFU.EX2 R247, R73 ;  /* 0x0000004900f77308 */ /* 0x000ff00000000800 */
[----:B------:R-:W-:Y:S08]  /*e720*/  MUFU.EX2 R250, R70 ;  /* 0x0000004600fa7308 */ /* 0x000ff00000000800 */
[----:B------:R-:W-:Y:S08]  /*e730*/  MUFU.EX2 R73, R62 ;  /* 0x0000003e00497308 */ /* 0x000ff00000000800 */
[----:B------:R-:W-:Y:S08]  /*e740*/  MUFU.EX2 R251, R69 ;  /* 0x0000004500fb7308 */ /* 0x000ff00000000800 */
[----:B------:R-:W-:Y:S01]  /*e750*/  MUFU.EX2 R127, R127 ;  /* 0x0000007f007f7308 */ /* 0x000fe20000000800 */
[----:B---3--:R-:W-:Y:S01]  /*e760*/  FFMA.FTZ R58, R213, UR15, -R3 ;  /* 0x0000000fd53a7c23 */ /* 0x008fe20008010803 */
[----:B------:R-:W-:-:S02]  /*e770*/  MOV R213, R216 ;  /* 0x000000d800d57202 */ /* 0x000fc40000000f00 */
[----:B------:R-:W-:Y:S02]  /*e780*/  MOV R216, R180 ;  /* 0x000000b400d87202 */ /* 0x000fe40000000f00 */
[----:B------:R-:W-:Y:S02]  /*e790*/  MOV R180, R182 ;  /* 0x000000b600b47202 */ /* 0x000fe40000000f00 */
[----:B------:R-:W-:Y:S02]  /*e7a0*/  MOV R182, R124 ;  /* 0x0000007c00b67202 */ /* 0x000fe40000000f00 */
[----:B------:R-:W-:Y:S02]  /*e7b0*/  MOV R124, R126 ;  /* 0x0000007e007c7202 */ /* 0x000fe40000000f00 */
[----:B------:R-:W-:Y:S01]  /*e7c0*/  MOV R126, R204 ;  /* 0x000000cc007e7202 */ /* 0x000fe20000000f00 */
[----:B------:R-:W-:Y:S01]  /*e7d0*/  IMAD.MOV.U32 R204, RZ, RZ, R117 ;  /* 0x000000ffffcc7224 */ /* 0x000fe200078e0075 */
[----:B------:R-:W-:-:S02]  /*e7e0*/  MOV R51, R124 ;  /* 0x0000007c00337202 */ /* 0x000fc40000000f00 */
[----:B------:R-:W-:Y:S02]  /*e7f0*/  MOV R49, R180 ;  /* 0x000000b400317202 */ /* 0x000fe40000000f00 */
[----:B------:R-:W-:Y:S01]  /*e800*/  MOV R180, R204 ;  /* 0x000000cc00b47202 */ /* 0x000fe20000000f00 */
[----:B------:R-:W-:Y:S01]  /*e810*/  IMAD.MOV.U32 R50, RZ, RZ, R182 ;  /* 0x000000ffff327224 */ /* 0x000fe200078e00b6 */
[----:B------:R-:W-:Y:S01]  /*e820*/  MOV R48, R216 ;  /* 0x000000d800307202 */ /* 0x000fe20000000f00 */
[----:B------:R-:W-:Y:S01]  /*e830*/  FFMA.FTZ R38, R51, UR15, -R2 ;  /* 0x0000000f33267c23 */ /* 0x000fe20008010802 */
[----:B------:R-:W-:Y:S02]  /*e840*/  MOV R182, R126 ;  /* 0x0000007e00b67202 */ /* 0x000fe40000000f00 */
[----:B------:R-:W-:Y:S02]  /*e850*/  MOV R216, R135 ;  /* 0x0000008700d87202 */ /* 0x000fe40000000f00 */
[----:B------:R-:W-:-:S02]  /*e860*/  MOV R51, R180 ;  /* 0x000000b400337202 */ /* 0x000fc40000000f00 */
[----:B------:R-:W-:Y:S01]  /*e870*/  MOV R180, R164 ;  /* 0x000000a400b47202 */ /* 0x000fe20000000f00 */
[--C-:B------:R-:W-:Y:S01]  /*e880*/  FFMA.FTZ R9, R50, UR15, -R2.reuse ;  /* 0x0000000f32097c23 */ /* 0x100fe20008010802 */
[----:B------:R-:W-:Y:S01]  /*e890*/  MOV R164, R166 ;  /* 0x000000a600a47202 */ /* 0x000fe20000000f00 */
[----:B------:R-:W-:Y:S01]  /*e8a0*/  FFMA.FTZ R166, R112, UR15, -R2 ;  /* 0x0000000f70a67c23 */ /* 0x000fe20008010802 */
[----:B------:R-:W-:Y:S01]  /*e8b0*/  MOV R50, R216 ;  /* 0x000000d800327202 */ /* 0x000fe20000000f00 */
[----:B------:R-:W-:Y:S01]  /*e8c0*/  FFMA.FTZ R112, R113, UR15, -R0 ;  /* 0x0000000f71707c23 */ /* 0x000fe20008010800 */
[----:B------:R-:W-:Y:S01]  /*e8d0*/  FFMA.FTZ R90, R182, UR15, -R2 ;  /* 0x0000000fb65a7c23 */ /* 0x000fe20008010802 */
[----:B------:R-:W-:Y:S01]  /*e8e0*/  MOV R216, R197 ;  /* 0x000000c500d87202 */ /* 0x000fe20000000f00 */
[----:B------:R-:W-:Y:S01]  /*e8f0*/  FFMA.FTZ R113, R229, UR15, -R0 ;  /* 0x0000000fe5717c23 */ /* 0x000fe20008010800 */
[----:B------:R-:W-:Y:S01]  /*e900*/  MUFU.EX2 R204, R7 ;  /* 0x0000000700cc7308 */ /* 0x000fe20000000800 */
[----:B------:R-:W-:-:S07]  /*e910*/  FFMA.FTZ R10, R49, UR15, -R2 ;  /* 0x0000000f310a7c23 */ /* 0x000fce0008010802 */
[----:B------:R-:W-:Y:S01]  /*e920*/  MUFU.EX2 R182, R6 ;  /* 0x0000000600b67308 */ /* 0x000fe20000000800 */
[----:B------:R-:W-:-:S07]  /*e930*/  MOV R117, R119 ;  /* 0x0000007700757202 */ /* 0x000fce0000000f00 */
[----:B------:R-:W1:Y:S08]  /*e940*/  MUFU.EX2 R197, R5 ;  /* 0x0000000500c57308 */ /* 0x000e700000000800 */
[----:B------:R-:W2:Y:S01]  /*e950*/  MUFU.EX2 R229, R29 ;  /* 0x0000001d00e57308 */ /* 0x000ea20000000800 */
[----:B------:R-:W-:Y:S02]  /*e960*/  MOV R119, R116 ;  /* 0x0000007400777202 */ /* 0x000fe40000000f00 */
[----:B------:R-:W-:-:S02]  /*e970*/  MOV R116, R115 ;  /* 0x0000007300747202 */ /* 0x000fc40000000f00 */
[----:B------:R-:W-:-:S03]  /*e980*/  MOV R215, R117 ;  /* 0x0000007500d77202 */ /* 0x000fc60000000f00 */
[----:B------:R-:W3:Y:S01]  /*e990*/  MUFU.EX2 R10, R10 ;  /* 0x0000000a000a7308 */ /* 0x000ee20000000800 */
[----:B------:R-:W-:Y:S02]  /*e9a0*/  MOV R47, R213 ;  /* 0x000000d5002f7202 */ /* 0x000fe40000000f00 */
[----:B------:R-:W-:Y:S02]  /*e9b0*/  MOV R219, R119 ;  /* 0x0000007700db7202 */ /* 0x000fe40000000f00 */
[----:B------:R-:W-:Y:S01]  /*e9c0*/  MOV R213, R116 ;  /* 0x0000007400d57202 */ /* 0x000fe20000000f00 */
[----:B------:R-:W-:Y:S01]  /*e9d0*/  FFMA.FTZ R88, R215, UR15, -R2 ;  /* 0x0000000fd7587c23 */ /* 0x000fe20008010802 */
[----:B------:R-:W-:Y:S01]  /*e9e0*/  MOV R126, R134 ;  /* 0x00000086007e7202 */ /* 0x000fe20000000f00 */
[----:B------:R-:W-:Y:S02]  /*e9f0*/  IMAD.MOV.U32 R124, RZ, RZ, R118 ;  /* 0x000000ffff7c7224 */ /* 0x000fe400078e0076 */
[--C-:B------:R-:W-:Y:S01]  /*ea00*/  FFMA.FTZ R91, R219, UR15, -R2.reuse ;  /* 0x0000000fdb5b7c23 */ /* 0x100fe20008010802 */
[----:B------:R-:W-:Y:S01]  /*ea10*/  MOV R215, R181 ;  /* 0x000000b500d77202 */ /* 0x000fe20000000f00 */
[----:B------:R-:W-:Y:S01]  /*ea20*/  FFMA.FTZ R122, R213, UR15, -R2 ;  /* 0x0000000fd57a7c23 */ /* 0x000fe20008010802 */
[----:B-1----:R-:W-:-:S02]  /*ea30*/  F2FP.F16.F32.PACK_AB R5, R197, R182 ;  /* 0x000000b6c505723e */ /* 0x002fc400000000ff */
[----:B------:R-:W-:Y:S02]  /*ea40*/  F2FP.F16.F32.PACK_AB R6, R204, R30 ;  /* 0x0000001ecc06723e */ /* 0x000fe400000000ff */
[----:B--2---:R-:W-:Y:S01]  /*ea50*/  F2FP.F16.F32.PACK_AB R7, R229, R207 ;  /* 0x000000cfe507723e */ /* 0x004fe200000000ff */
[----:B------:R-:W-:Y:S01]  /*ea60*/  IMAD.MOV.U32 R213, RZ, RZ, R138 ;  /* 0x000000ffffd57224 */ /* 0x000fe200078e008a */
[----:B------:R-:W-:Y:S02]  /*ea70*/  MOV R219, R133 ;  /* 0x0000008500db7202 */ /* 0x000fe40000000f00 */
[----:B------:R-:W-:Y:S01]  /*ea80*/  MOV R133, R165 ;  /* 0x000000a500857202 */ /* 0x000fe20000000f00 */
[----:B------:R-:W-:Y:S01]  /*ea90*/  IMAD.MOV.U32 R165, RZ, RZ, R167 ;  /* 0x000000ffffa57224 */ /* 0x000fe200078e00a7 */
[----:B------:R-:W-:Y:S01]  /*eaa0*/  MOV R181, R162 ;  /* 0x000000a200b57202 */ /* 0x000fe20000000f00 */
[--C-:B------:R-:W-:Y:S01]  /*eab0*/  FFMA.FTZ R28, R47, UR15, -R2.reuse ;  /* 0x0000000f2f1c7c23 */ /* 0x100fe20008010802 */
[--C-:B------:R-:W-:Y:S01]  /*eac0*/  FFMA.FTZ R11, R48, UR15, -R2.reuse ;  /* 0x0000000f300b7c23 */ /* 0x100fe20008010802 */
[--C-:B------:R-:W-:Y:S01]  /*ead0*/  FFMA.FTZ R124, R124, UR15, -R2.reuse ;  /* 0x0000000f7c7c7c23 */ /* 0x100fe20008010802 */
[--C-:B------:R-:W-:Y:S01]  /*eae0*/  FFMA.FTZ R126, R126, UR15, -R2.reuse ;  /* 0x0000000f7e7e7c23 */ /* 0x100fe20008010802 */
[--C-:B------:R-:W-:Y:S01]  /*eaf0*/  FFMA.FTZ R138, R246, UR15, -R2.reuse ;  /* 0x0000000ff68a7c23 */ /* 0x100fe20008010802 */
[--C-:B------:R-:W-:Y:S01]  /*eb00*/  FFMA.FTZ R162, R222, UR15, -R2.reuse ;  /* 0x0000000fdea27c23 */ /* 0x100fe20008010802 */
[----:B------:R-:W-:Y:S01]  /*eb10*/  FFMA.FTZ R167, R89, UR15, -R2 ;  /* 0x0000000f59a77c23 */ /* 0x000fe20008010802 */
[--C-:B------:R-:W-:Y:S01]  /*eb20*/  FFMA.FTZ R8, R50, UR15, -R0.reuse ;  /* 0x0000000f32087c23 */ /* 0x100fe20008010800 */
[--C-:B----4-:R-:W-:Y:S01]  /*eb30*/  FFMA.FTZ R115, R242, UR15, -R3.reuse ;  /* 0x0000000ff2737c23 */ /* 0x110fe20008010803 */
[--C-:B------:R-:W-:Y:S01]  /*eb40*/  FFMA.FTZ R118, R252, UR15, -R3.reuse ;  /* 0x0000000ffc767c23 */ /* 0x100fe20008010803 */
[--C-:B------:R-:W-:Y:S01]  /*eb50*/  FFMA.FTZ R117, R248, UR15, -R3.reuse ;  /* 0x0000000ff8757c23 */ /* 0x100fe20008010803 */
        /* <DEDUP_REMOVED lines=8> */
[----:B------:R-:W-:Y:S01]  /*ebe0*/  MOV R215, R216 ;  /* 0x000000d800d77202 */ /* 0x000fe20000000f00 */
[C---:B------:R-:W-:Y:S01]  /*ebf0*/  HMMA.16816.F32 R48, R4.reuse, R20, R144 ;  /* 0x000000140430723c */ /* 0x040fe20000001890 */
[----:B------:R-:W-:Y:S01]  /*ec00*/  MOV R219, R180 ;  /* 0x000000b400db7202 */ /* 0x000fe20000000f00 */
[--C-:B------:R-:W-:Y:S01]  /*ec10*/  FFMA.FTZ R180, R43, UR15, -R0.reuse ;  /* 0x0000000f2bb47c23 */ /* 0x100fe20008010800 */
[----:B------:R-:W-:Y:S01]  /*ec20*/  MOV R216, R181 ;  /* 0x000000b500d87202 */ /* 0x000fe20000000f00 */
[--C-:B------:R-:W-:Y:S01]  /*ec30*/  FFMA.FTZ R181, R42, UR15, -R0.reuse ;  /* 0x0000000f2ab57c23 */ /* 0x100fe20008010800 */
[----:B------:R-:W-:Y:S01]  /*ec40*/  MOV R213, R196 ;  /* 0x000000c400d57202 */ /* 0x000fe20000000f00 */
[C---:B------:R-:W-:Y:S01]  /*ec50*/  HMMA.16816.F32 R44, R4.reuse, R22, R152 ;  /* 0x00000016042c723c */ /* 0x040fe20000001898 */
[----:B------:R-:W-:Y:S01]  /*ec60*/  FFMA.FTZ R196, R41, UR15, -R0 ;  /* 0x0000000f29c47c23 */ /* 0x000fe20008010800 */
[----:B------:R1:W-:Y:S04]  /*ec70*/  MUFU.EX2 R144, R28 ;  /* 0x0000001c00907308 */ /* 0x0003e80000000800 */
[----:B------:R-:W-:Y:S01]  /*ec80*/  HMMA.16816.F32 R32, R4, R18, R96 ;  /* 0x000000120420723c */ /* 0x000fe20000001860 */
[----:B------:R-:W-:-:S05]  /*ec90*/  IMAD.MOV.U32 R155, RZ, RZ, R30 ;  /* 0x000000ffff9b7224 */ /* 0x000fca00078e001e */
[C---:B------:R-:W-:Y:S01]  /*eca0*/  HMMA.16816.F32 R80, R4.reuse, R14, R80 ;  /* 0x0000000e0450723c */ /* 0x040fe20000001850 */
[----:B------:R-:W2:Y:S01]  /*ecb0*/  MUFU.EX2 R147, R11 ;  /* 0x0000000b00937308 */ /* 0x000ea20000000800 */
[--C-:B------:R-:W-:Y:S01]  /*ecc0*/  FFMA.FTZ R133, R133, UR15, -R0.reuse ;  /* 0x0000000f85857c23 */ /* 0x100fe20008010800 */
[--C-:B------:R-:W-:Y:S01]  /*ecd0*/  FFMA.FTZ R164, R164, UR15, -R0.reuse ;  /* 0x0000000fa4a47c23 */ /* 0x100fe20008010800 */
[----:B------:R-:W-:Y:S01]  /*ece0*/  FFMA.FTZ R165, R165, UR15, -R0 ;  /* 0x0000000fa5a57c23 */ /* 0x000fe20008010800 */
[----:B------:R-:W-:Y:S01]  /*ecf0*/  MOV R222, R211 ;  /* 0x000000d300de7202 */ /* 0x000fe20000000f00 */
[C---:B------:R-:W-:Y:S01]  /*ed00*/  HMMA.16816.F32 R20, R4.reuse, R12, R176 ;  /* 0x0000000c0414723c */ /* 0x040fe200000018b0 */
[----:B------:R-:W-:Y:S02]  /*ed10*/  LDSM.16.MT88.4 R12, [R227+0x9800] ;  /* 0x00980000e30c783b */ /* 0x000fe40000004200 */
[----:B------:R-:W-:Y:S02]  /*ed20*/  MUFU.EX2 R177, R9 ;  /* 0x0000000900b17308 */ /* 0x000fe40000000800 */
[----:B-1----:R-:W-:Y:S01]  /*ed30*/  LDSM.16.MT88.4 R28, [R226+0x9800] ;  /* 0x00980000e21c783b */ /* 0x002fe20000004200 */
[----:B------:R-:W-:Y:S01]  /*ed40*/  HMMA.16816.F32 R40, R4, R16, R92 ;  /* 0x000000100428723c */ /* 0x000fe2000000185c */
[----:B---3--:R-:W-:-:S02]  /*ed50*/  MOV R179, R10 ;  /* 0x0000000a00b37202 */ /* 0x008fc40000000f00 */
[----:B------:R-:W1:Y:S02]  /*ed60*/  LDSM.16.MT88.4 R16, [R224+0x9800] ;  /* 0x00980000e010783b */ /* 0x000e640000004200 */
[----:B------:R3:W-:Y:S02]  /*ed70*/  MUFU.EX2 R145, R8 ;  /* 0x0000000800917308 */ /* 0x0007e40000000800 */
[----:B------:R4:W5:Y:S04]  /*ed80*/  LDL.LU R242, [R1+0xec] ;  /* 0x0000ec0001f27983 */ /* 0x0009680000300800 */
[----:B---3--:R-:W3:Y:S02]  /*ed90*/  LDSM.16.MT88.4 R8, [R225+0x9800] ;  /* 0x00980000e108783b */ /* 0x008ee40000004200 */
[----:B------:R-:W4:Y:S08]  /*eda0*/  MUFU.EX2 R146, R3 ;  /* 0x0000000300927308 */ /* 0x000f300000000800 */
[----:B------:R-:W-:Y:S08]  /*edb0*/  MUFU.EX2 R176, R2 ;  /* 0x0000000200b07308 */ /* 0x000ff00000000800 */
[----:B------:R2:W1:Y:S01]  /*edc0*/  MUFU.EX2 R178, R36 ;  /* 0x0000002400b27308 */ /* 0x0004620000000800 */
[----:B------:R-:W-:-:S02]  /*edd0*/  MOV R154, R215 ;  /* 0x000000d7009a7202 */ /* 0x000fc40000000f00 */
[----:B------:R-:W-:Y:S01]  /*ede0*/  MOV R0, R208 ;  /* 0x000000d000007202 */ /* 0x000fe20000000f00 */
[C---:B------:R-:W-:Y:S04]  /*edf0*/  HMMA.16816.F32 R92, R4.reuse, R24, R192 ;  /* 0x00000018045c723c */ /* 0x040fe800000018c0 */
[----:B------:R-:W-:Y:S02]  /*ee00*/  MUFU.EX2 R243, R77 ;  /* 0x0000004d00f37308 */ /* 0x000fe40000000800 */
[----:B------:R-:W-:Y:S06]  /*ee10*/  HMMA.16816.F32 R96, R4, R26, R200 ;  /* 0x0000001a0460723c */ /* 0x000fec00000018c8 */
[----:B------:R-:W-:Y:S01]  /*ee20*/  MUFU.EX2 R244, R76 ;  /* 0x0000004c00f47308 */ /* 0x000fe20000000800 */
[----:B--2---:R-:W-:-:S07]  /*ee30*/  MOV R36, R213 ;  /* 0x000000d500247202 */ /* 0x004fce0000000f00 */
[----:B------:R-:W-:Y:S01]  /*ee40*/  MUFU.EX2 R245, R75 ;  /* 0x0000004b00f57308 */ /* 0x000fe20000000800 */
[----:B------:R-:W-:-:S07]  /*ee50*/  F2FP.F16.F32.PACK_AB R4, R147, R144 ;  /* 0x000000909304723e */ /* 0x000fce00000000ff */
[----:B------:R-:W-:Y:S01]  /*ee60*/  MUFU.EX2 R246, R74 ;  /* 0x0000004a00f67308 */ /* 0x000fe20000000800 */
[----:B----4-:R-:W-:-:S07]  /*ee70*/  F2FP.F16.F32.PACK_AB R5, R146, R145 ;  /* 0x000000919205723e */ /* 0x010fce00000000ff */
[----:B------:R-:W-:Y:S01]  /*ee80*/  MUFU.EX2 R211, R55 ;  /* 0x0000003700d37308 */ /* 0x000fe20000000800 */
[----:B------:R-:W-:-:S07]  /*ee90*/  F2FP.F16.F32.PACK_AB R6, R177, R179 ;  /* 0x000000b3b106723e */ /* 0x000fce00000000ff */
[----:B------:R-:W-:Y:S01]  /*eea0*/  MUFU.EX2 R252, R68 ;  /* 0x0000004400fc7308 */ /* 0x000fe20000000800 */
[----:B-1----:R-:W-:Y:S01]  /*eeb0*/  F2FP.F16.F32.PACK_AB R7, R178, R176 ;  /* 0x000000b0b207723e */ /* 0x002fe200000000ff */
[----:B------:R-:W-:Y:S01]  /*eec0*/  FADD.FTZ R3, R222, R160 ;  /* 0x000000a0de037221 */ /* 0x000fe20000010000 */
[----:B------:R-:W-:Y:S05]  /*eed0*/  LDSM.16.MT88.4 R24, [R224+0xa000] ;  /* 0x00a00000e018783b */ /* 0x000fea0000004200 */
[----:B------:R-:W1:Y:S08]  /*eee0*/  MUFU.EX2 R208, R56 ;  /* 0x0000003800d07308 */ /* 0x000e700000000800 */
[----:B------:R-:W-:Y:S08]  /*eef0*/  MUFU.EX2 R213, R54 ;  /* 0x0000003600d57308 */ /* 0x000ff00000000800 */
[----:B------:R-:W2:Y:S01]  /*ef00*/  MUFU.EX2 R215, R53 ;  /* 0x0000003500d77308 */ /* 0x000ea20000000800 */
[C---:B------:R-:W-:Y:S06]  /*ef10*/  HMMA.16816.F32 R140, R4.reuse, R16, R140 ;  /* 0x00000010048c723c */ /* 0x040fec000000188c */
[C---:B------:R-:W-:Y:S06]  /*ef20*/  HMMA.16816.F32 R148, R4.reuse, R18, R148 ;  /* 0x000000120494723c */ /* 0x040fec0000001894 */
[C---:B------:R-:W-:Y:S06]  /*ef30*/  HMMA.16816.F32 R156, R4.reuse, R12, R156 ;  /* 0x0000000c049c723c */ /* 0x040fec000000189c */
[C---:B------:R-:W-:Y:S06]  /*ef40*/  HMMA.16816.F32 R168, R4.reuse, R14, R168 ;  /* 0x0000000e04a8723c */ /* 0x040fec00000018a8 */
[C---:B---3--:R-:W-:Y:S06]  /*ef50*/  HMMA.16816.F32 R108, R4.reuse, R8, R108 ;  /* 0x00000008046c723c */ /* 0x048fec000000186c */
[C---:B------:R-:W-:Y:S06]  /*ef60*/  HMMA.16816.F32 R104, R4.reuse, R10, R104 ;  /* 0x0000000a0468723c */ /* 0x040fec0000001868 */
[C---:B------:R-:W-:Y:S06]  /*ef70*/  HMMA.16816.F32 R100, R4.reuse, R28, R100 ;  /* 0x0000001c0464723c */ /* 0x040fec0000001864 */
[----:B------:R-:W-:Y:S07]  /*ef80*/  HMMA.16816.F32 R84, R4, R30, R84 ;  /* 0x0000001e0454723c */ /* 0x000fee0000001854 */
[----:B------:R-:W-:Y:S01]  /*ef90*/  FADD.FTZ R4, R0, R161 ;  /* 0x000000a100047221 */ /* 0x000fe20000010000 */
[----:B-1----:R-:W-:-:S02]  /*efa0*/  F2FP.F16.F32.PACK_AB R5, R211, R208 ;  /* 0x000000d0d305723e */ /* 0x002fc400000000ff */
[----:B------:R-:W-:Y:S01]  /*efb0*/  F2FP.F16.F32.PACK_AB R6, R246, R245 ;  /* 0x000000f5f606723e */ /* 0x000fe200000000ff */
[----:B------:R-:W-:Y:S01]  /*efc0*/  FADD.FTZ R68, R240, R4 ;  /* 0x00000004f0447221 */ /* 0x000fe20000010000 */
[----:B------:R-:W-:Y:S02]  /*efd0*/  F2FP.F16.F32.PACK_AB R4, R244, R243 ;  /* 0x000000f3f404723e */ /* 0x000fe400000000ff */
[----:B--2---:R-:W-:Y:S01]  /*efe0*/  F2FP.F16.F32.PACK_AB R7, R215, R213 ;  /* 0x000000d5d707723e */ /* 0x004fe200000000ff */
[----:B------:R-:W-:Y:S08]  /*eff0*/  MUFU.EX2 R248, R72 ;  /* 0x0000004800f87308 */ /* 0x000ff00000000800 */
[----:B------:R-:W-:Y:S08]  /*f000*/  MUFU.EX2 R72, R67 ;  /* 0x0000004300487308 */ /* 0x000ff00000000800 */
[----:B------:R-:W-:Y:S08]  /*f010*/  MUFU.EX2 R202, R65 ;  /* 0x0000004100ca7308 */ /* 0x000ff00000000800 */
[----:B------:R1:W-:Y:S08]  /*f020*/  MUFU.EX2 R201, R64 ;  /* 0x0000004000c97308 */ /* 0x0003f00000000800 */
[----:B------:R-:W-:Y:S08]  /*f030*/  MUFU.EX2 R194, R59 ;  /* 0x0000003b00c27308 */ /* 0x000ff00000000800 */
[----:B------:R-:W-:Y:S01]  /*f040*/  MUFU.EX2 R193, R57 ;  /* 0x0000003900c17308 */ /* 0x000fe20000000800 */
[C---:B-1----:R-:W-:Y:S07]  /*f050*/  HMMA.16816.F32 R64, R4.reuse, R16, R48 ;  /* 0x000000100440723c */ /* 0x042fee0000001830 */
[----:B------:R1:W-:Y:S01]  /*f060*/  MUFU.EX2 R222, R58 ;  /* 0x0000003a00de7308 */ /* 0x0003e20000000800 */
[----:B------:R-:W-:Y:S01]  /*f070*/  MOV R192, R216 ;  /* 0x000000d800c07202 */ /* 0x000fe20000000f00 */
[----:B------:R-:W-:Y:S01]  /*f080*/  FADD.FTZ R0, R210, R78 ;  /* 0x0000004ed2007221 */ /* 0x000fe20000010000 */
[----:B------:R-:W-:Y:S01]  /*f090*/  MOV R153, R219 ;  /* 0x000000db00997202 */ /* 0x000fe20000000f00 */
[C---:B-1----:R-:W-:Y:S01]  /*f0a0*/  HMMA.16816.F32 R56, R4.reuse, R18, R44 ;  /* 0x000000120438723c */ /* 0x042fe2000000182c */
[----:B------:R-:W1:Y:S01]  /*f0b0*/  LDSM.16.MT88.4 R16, [R225+0xa000] ;  /* 0x00a00000e110783b */ /* 0x000e620000004200 */
[----:B------:R-:W-:Y:S01]  /*f0c0*/  IMAD.MOV.U32 R77, RZ, RZ, R192 ;  /* 0x000000ffff4d7224 */ /* 0x000fe200078e00c0 */
[----:B------:R-:W-:Y:S01]  /*f0d0*/  MOV R75, R153 ;  /* 0x00000099004b7202 */ /* 0x000fe20000000f00 */
[----:B------:R-:W-:Y:S01]  /*f0e0*/  FADD.FTZ R0, R209, R0 ;  /* 0x00000000d1007221 */ /* 0x000fe20000010000 */
[----:B------:R-:W-:Y:S01]  /*f0f0*/  MOV R74, R154 ;  /* 0x0000009a004a7202 */ /* 0x000fe20000000f00 */
[----:B------:R-:W-:Y:S01]  /*f100*/  MUFU.EX2 R210, R38 ;  /* 0x0000002600d27308 */ /* 0x000fe20000000800 */
[----:B------:R-:W-:Y:S01]  /*f110*/  MOV R154, R207 ;  /* 0x000000cf009a7202 */ /* 0x000fe20000000f00 */
[----:B------:R-:W-:Y:S01]  /*f120*/  HMMA.16816.F32 R44, R4, R8, R20 ;  /* 0x00000008042c723c */ /* 0x000fe20000001814 */
[----:B------:R-:W-:Y:S01]  /*f130*/  MOV R153, R204 ;  /* 0x000000cc00997202 */ /* 0x000fe20000000f00 */
[----:B------:R-:W2:Y:S01]  /*f140*/  LDSM.16.MT88.4 R20, [R227+0xa000] ;  /* 0x00a00000e314783b */ /* 0x000ea20000004200 */
[----:B------:R-:W-:-:S03]  /*f150*/  MOV R192, R205 ;  /* 0x000000cd00c07202 */ /* 0x000fc60000000f00 */
[----:B------:R-:W-:Y:S08]  /*f160*/  MUFU.EX2 R207, R90 ;  /* 0x0000005a00cf7308 */ /* 0x000ff00000000800 */
[----:B------:R-:W-:Y:S08]  /*f170*/  MUFU.EX2 R209, R88 ;  /* 0x0000005800d17308 */ /* 0x000ff00000000800 */
[----:B------:R-:W-:Y:S08]  /*f180*/  MUFU.EX2 R205, R91 ;  /* 0x0000005b00cd7308 */ /* 0x000ff00000000800 */
[----:B------:R-:W-:Y:S08]  /*f190*/  MUFU.EX2 R204, R89 ;  /* 0x0000005900cc7308 */ /* 0x000ff00000000800 */
[----:B------:R-:W-:Y:S08]  /*f1a0*/  MUFU.EX2 R112, R112 ;  /* 0x0000007000707308 */ /* 0x000ff00000000800 */
[----:B------:R-:W-:Y:S08]  /*f1b0*/  MUFU.EX2 R113, R113 ;  /* 0x0000007100717308 */ /* 0x000ff00000000800 */
[----:B------:R3:W-:Y:S08]  /*f1c0*/  MUFU.EX2 R216, R52 ;  /* 0x0000003400d87308 */ /* 0x0007f00000000800 */
[----:B------:R-:W4:Y:S08]  /*f1d0*/  MUFU.EX2 R219, R39 ;  /* 0x0000002700db7308 */ /* 0x000f300000000800 */
[----:B------:R1:W2:Y:S01]  /*f1e0*/  MUFU.EX2 R223, R37 ;  /* 0x0000002500df7308 */ /* 0x0002a20000000800 */
[----:B------:R-:W-:Y:S01]  /*f1f0*/  HMMA.16816.F32 R48, R4, R12, R40 ;  /* 0x0000000c0430723c */ /* 0x000fe20000001828 */
[----:B------:R-:W-:Y:S01]  /*f200*/  FADD.FTZ R8, R173, R68 ;  /* 0x00000044ad087221 */ /* 0x000fe20000010000 */
[----:B------:R-:W-:-:S04]  /*f210*/  MOV R76, R36 ;  /* 0x00000024004c7202 */ /* 0x000fc80000000f00 */
[----:B---3--:R-:W-:Y:S01]  /*f220*/  HMMA.16816.F32 R52, R4, R14, R32 ;  /* 0x0000000e0434723c */ /* 0x008fe20000001820 */
[----:B------:R-:W3:Y:S01]  /*f230*/  LDSM.16.MT88.4 R12, [R226+0xa000] ;  /* 0x00a00000e20c783b */ /* 0x000ee20000004200 */
[----:B------:R-:W-:Y:S01]  /*f240*/  MUFU.EX2 R200, R63 ;  /* 0x0000003f00c87308 */ /* 0x000fe20000000800 */
[----:B----4-:R-:W-:-:S07]  /*f250*/  F2FP.F16.F32.PACK_AB R9, R219, R216 ;  /* 0x000000d8db09723e */ /* 0x010fce00000000ff */
[----:B------:R-:W4:Y:S01]  /*f260*/  MUFU.EX2 R152, R61 ;  /* 0x0000003d00987308 */ /* 0x000f220000000800 */
[C---:B-1----:R-:W-:Y:S07]  /*f270*/  HMMA.16816.F32 R36, R4.reuse, R10, R80 ;  /* 0x0000000a0424723c */ /* 0x042fee0000001850 */
[----:B------:R1:W-:Y:S01]  /*f280*/  MUFU.EX2 R195, R60 ;  /* 0x0000003c00c37308 */ /* 0x0003e20000000800 */
[----:B------:R-:W-:Y:S01]  /*f290*/  HMMA.16816.F32 R40, R4, R30, R96 ;  /* 0x0000001e0428723c */ /* 0x000fe20000001860 */
[----:B------:R-:W-:Y:S01]  /*f2a0*/  F2FP.F16.F32.PACK_AB R10, R250, R249 ;  /* 0x000000f9fa0a723e */ /* 0x000fe200000000ff */
[----:B------:R-:W-:Y:S01]  /*f2b0*/  FADD.FTZ R2, R241, R79 ;  /* 0x0000004ff1027221 */ /* 0x000fe20000010000 */
[----:B--2---:R-:W-:Y:S01]  /*f2c0*/  F2FP.F16.F32.PACK_AB R11, R222, R223 ;  /* 0x000000dfde0b723e */ /* 0x004fe200000000ff */
[----:B------:R-:W-:Y:S01]  /*f2d0*/  LDSM.16.MT88.4 R32, [R227+0xa800] ;  /* 0x00a80000e320783b */ /* 0x000fe20000004200 */
[----:B------:R-:W-:-:S02]  /*f2e0*/  MOV R161, R73 ;  /* 0x0000004900a17202 */ /* 0x000fc40000000f00 */
[----:B------:R-:W-:Y:S01]  /*f2f0*/  MOV R160, R74 ;  /* 0x0000004a00a07202 */ /* 0x000fe20000000f00 */
[----:B-1----:R-:W-:Y:S01]  /*f300*/  HMMA.16816.F32 R60, R4, R28, R92 ;  /* 0x0000001c043c723c */ /* 0x002fe2000000185c */
[----:B------:R-:W-:Y:S01]  /*f310*/  MOV R99, R75 ;  /* 0x0000004b00637202 */ /* 0x000fe20000000f00 */
[----:B------:R-:W-:Y:S01]  /*f320*/  IMAD.MOV.U32 R97, RZ, RZ, R77 ;  /* 0x000000ffff617224 */ /* 0x000fe200078e004d */
[----:B------:R-:W-:Y:S01]  /*f330*/  MOV R98, R76 ;  /* 0x0000004c00627202 */ /* 0x000fe20000000f00 */
[----:B------:R-:W-:Y:S01]  /*f340*/  MUFU.EX2 R115, R115 ;  /* 0x0000007300737308 */ /* 0x000fe20000000800 */
[----:B------:R-:W-:Y:S02]  /*f350*/  LDSM.16.MT88.4 R28, [R225+0xa800] ;  /* 0x00a80000e11c783b */ /* 0x000fe40000004200 */
[----:B------:R-:W-:Y:S01]  /*f360*/  F2FP.F16.F32.PACK_AB R4, R207, R210 ;  /* 0x000000d2cf04723e */ /* 0x000fe200000000ff */
[----:B------:R-:W-:Y:S01]  /*f370*/  FADD.FTZ R92, R187, R8 ;  /* 0x00000008bb5c7221 */ /* 0x000fe20000010000 */
[----:B------:R-:W-:-:S03]  /*f380*/  F2FP.F16.F32.PACK_AB R5, R112, R204 ;  /* 0x000000cc7005723e */ /* 0x000fc600000000ff */
[----:B------:R-:W1:Y:S01]  /*f390*/  MUFU.EX2 R118, R118 ;  /* 0x0000007600767308 */ /* 0x000e620000000800 */
[----:B------:R-:W-:-:S07]  /*f3a0*/  F2FP.F16.F32.PACK_AB R6, R205, R209 ;  /* 0x000000d1cd06723e */ /* 0x000fce00000000ff */
[----:B------:R-:W-:Y:S01]  /*f3b0*/  MUFU.EX2 R117, R117 ;  /* 0x0000007500757308 */ /* 0x000fe20000000800 */
[----:B------:R-:W-:-:S07]  /*f3c0*/  F2FP.F16.F32.PACK_AB R7, R114, R113 ;  /* 0x000000717207723e */ /* 0x000fce00000000ff */
[----:B------:R-:W-:Y:S01]  /*f3d0*/  MUFU.EX2 R116, R116 ;  /* 0x0000007400747308 */ /* 0x000fe20000000800 */
[----:B------:R-:W-:Y:S01]  /*f3e0*/  F2FP.F16.F32.PACK_AB R8, R248, R247 ;  /* 0x000000f7f808723e */ /* 0x000fe200000000ff */
[C---:B------:R-:W-:Y:S06]  /*f3f0*/  HMMA.16816.F32 R80, R4.reuse, R18, R104 ;  /* 0x000000120450723c */ /* 0x040fec0000001868 */
[----:B------:R-:W-:Y:S01]  /*f400*/  MUFU.EX2 R122, R122 ;  /* 0x0000007a007a7308 */ /* 0x000fe20000000800 */
[----:B------:R-:W-:Y:S01]  /*f410*/  MOV R106, R72 ;  /* 0x00000048006a7202 */ /* 0x000fe20000000f00 */
[C---:B------:R-:W-:Y:S06]  /*f420*/  HMMA.16816.F32 R140, R4.reuse, R24, R140 ;  /* 0x00000018048c723c */ /* 0x040fec000000188c */
[----:B------:R-:W2:Y:S01]  /*f430*/  MUFU.EX2 R124, R124 ;  /* 0x0000007c007c7308 */ /* 0x000ea20000000800 */
[----:B------:R-:W-:Y:S07]  /*f440*/  HMMA.16816.F32 R148, R4, R26, R148 ;  /* 0x0000001a0494723c */ /* 0x000fee0000001894 */
[----:B------:R-:W-:Y:S01]  /*f450*/  MUFU.EX2 R126, R126 ;  /* 0x0000007e007e7308 */ /* 0x000fe20000000800 */
[C---:B------:R-:W-:Y:S07]  /*f460*/  HMMA.16816.F32 R76, R8.reuse, R24, R64 ;  /* 0x00000018084c723c */ /* 0x040fee0000001840 */
[----:B------:R-:W-:Y:S01]  /*f470*/  MUFU.EX2 R129, R129 ;  /* 0x0000008100817308 */ /* 0x000fe20000000800 */
[C---:B------:R-:W-:Y:S01]  /*f480*/  HMMA.16816.F32 R72, R8.reuse, R26, R56 ;  /* 0x0000001a0848723c */ /* 0x040fe20000001838 */
[----:B------:R-:W2:Y:S06]  /*f490*/  LDSM.16.MT88.4 R24, [R224+0xa800] ;  /* 0x00a80000e018783b */ /* 0x000eac0000004200 */
[----:B------:R-:W2:Y:S01]  /*f4a0*/  MUFU.EX2 R131, R131 ;  /* 0x0000008300837308 */ /* 0x000ea20000000800 */
[C---:B------:R-:W-:Y:S07]  /*f4b0*/  HMMA.16816.F32 R64, R8.reuse, R22, R52 ;  /* 0x000000160840723c */ /* 0x040fee0000001834 */
[----:B------:R-:W-:Y:S01]  /*f4c0*/  MUFU.EX2 R133, R133 ;  /* 0x0000008500857308 */ /* 0x000fe20000000800 */
[----:B------:R-:W-:Y:S01]  /*f4d0*/  HMMA.16816.F32 R52, R8, R16, R44 ;  /* 0x000000100834723c */ /* 0x000fe2000000182c */
[----:B------:R-:W-:Y:S01]  /*f4e0*/  FADD.FTZ R3, R239, R3 ;  /* 0x00000003ef037221 */ /* 0x000fe20000010000 */
[----:B------:R-:W-:-:S02]  /*f4f0*/  IMAD.MOV.U32 R203, RZ, RZ, R172 ;  /* 0x000000ffffcb7224 */ /* 0x000fc400078e00ac */
[----:B------:R-:W-:-:S03]  /*f500*/  FADD.FTZ R0, R237, R0 ;  /* 0x00000000ed007221 */ /* 0x000fc60000010000 */
[----:B------:R-:W-:Y:S01]  /*f510*/  MUFU.EX2 R137, R137 ;  /* 0x0000008900897308 */ /* 0x000fe20000000800 */
[C---:B------:R-:W-:Y:S01]  /*f520*/  HMMA.16816.F32 R44, R8.reuse, R18, R36 ;  /* 0x00000012082c723c */ /* 0x040fe20000001824 */
[----:B------:R-:W2:Y:S06]  /*f530*/  LDSM.16.MT88.4 R36, [R226+0xa800] ;  /* 0x00a80000e224783b */ /* 0x000eac0000004200 */
[----:B------:R-:W-:Y:S08]  /*f540*/  MUFU.EX2 R138, R138 ;  /* 0x0000008a008a7308 */ /* 0x000ff00000000800 */
[----:B------:R-:W-:Y:S08]  /*f550*/  MUFU.EX2 R119, R119 ;  /* 0x0000007700777308 */ /* 0x000ff00000000800 */
[----:B------:R-:W-:Y:S08]  /*f560*/  MUFU.EX2 R221, R221 ;  /* 0x000000dd00dd7308 */ /* 0x000ff00000000800 */
[----:B------:R-:W-:Y:S01]  /*f570*/  MUFU.EX2 R212, R212 ;  /* 0x000000d400d47308 */ /* 0x000fe20000000800 */
[----:B----4-:R-:W-:Y:S01]  /*f580*/  MOV R96, R152 ;  /* 0x0000009800607202 */ /* 0x010fe20000000f00 */
[----:B------:R4:W5:Y:S06]  /*f590*/  LDL.LU R241, [R1+0xe8] ;  /* 0x0000e80001f17983 */ /* 0x00096c0000300800 */
[----:B------:R-:W4:Y:S01]  /*f5a0*/  MUFU.EX2 R95, R132 ;  /* 0x00000084005f7308 */ /* 0x000f220000000800 */
[----:B------:R-:W-:Y:S01]  /*f5b0*/  MOV R107, R71 ;  /* 0x00000047006b7202 */ /* 0x000fe20000000f00 */
[----:B------:R-:W-:Y:S01]  /*f5c0*/  FADD.FTZ R2, R238, R2 ;  /* 0x00000002ee027221 */ /* 0x000fe20000010000 */
[----:B------:R-:W-:Y:S01]  /*f5d0*/  HMMA.16816.F32 R68, R8, R20, R48 ;  /* 0x000000140844723c */ /* 0x000fe20000001830 */
[----:B------:R-:W-:-:S05]  /*f5e0*/  FADD.FTZ R3, R174, R3 ;  /* 0x00000003ae037221 */ /* 0x000fca0000010000 */
[----:B---3--:R-:W-:Y:S01]  /*f5f0*/  HMMA.16816.F32 R40, R8, R14, R40 ;  /* 0x0000000e0828723c */ /* 0x008fe20000001828 */
[----:B------:R-:W-:-:S05]  /*f600*/  FADD.FTZ R2, R175, R2 ;  /* 0x00000002af027221 */ /* 0x000fca0000010000 */
[C---:B------:R-:W-:Y:S06]  /*f610*/  HMMA.16816.F32 R156, R4.reuse, R20, R156 ;  /* 0x00000014049c723c */ /* 0x040fec000000189c */
[C---:B------:R-:W-:Y:S01]  /*f620*/  HMMA.16816.F32 R168, R4.reuse, R22, R168 ;  /* 0x0000001604a8723c */ /* 0x040fe200000018a8 */
[----:B------:R-:W3:Y:S05]  /*f630*/  LDSM.16.MT88.4 R20, [R224+0xb000] ;  /* 0x00b00000e014783b */ /* 0x000eea0000004200 */
[C---:B------:R-:W-:Y:S06]  /*f640*/  HMMA.16816.F32 R88, R4.reuse, R12, R100 ;  /* 0x0000000c0458723c */ /* 0x040fec0000001864 */
[----:B------:R-:W-:Y:S01]  /*f650*/  HMMA.16816.F32 R84, R4, R14, R84 ;  /* 0x0000000e0454723c */ /* 0x000fe20000001854 */
[----:B------:R-:W-:Y:S01]  /*f660*/  MUFU.EX2 R59, R164 ;  /* 0x000000a4003b7308 */ /* 0x000fe20000000800 */
[----:B------:R-:W-:Y:S01]  /*f670*/  FADD.FTZ R0, R184, R0 ;  /* 0x00000000b8007221 */ /* 0x000fe20000010000 */
[----:B------:R-:W-:Y:S01]  /*f680*/  MOV R104, R177 ;  /* 0x000000b100687202 */ /* 0x000fe20000000f00 */
[----:B------:R3:W5:Y:S02]  /*f690*/  LDL.LU R240, [R1+0xe4] ;  /* 0x0000e40001f07983 */ /* 0x0007640000300800 */
[----:B------:R-:W-:Y:S02]  /*f6a0*/  HMMA.16816.F32 R48, R8, R12, R60 ;  /* 0x0000000c0830723c */ /* 0x000fe4000000183c */
[----:B------:R-:W-:Y:S04]  /*f6b0*/  LDSM.16.MT88.4 R12, [R225+0xb000] ;  /* 0x00b00000e10c783b */ /* 0x000fe80000004200 */
[----:B------:R-:W-:Y:S01]  /*f6c0*/  HMMA.16816.F32 R172, R4, R16, R108 ;  /* 0x0000001004ac723c */ /* 0x000fe2000000186c */
[----:B------:R-:W-:Y:S01]  /*f6d0*/  FADD.FTZ R8, R97, R92 ;  /* 0x0000005c61087221 */ /* 0x000fe20000010000 */
[----:B-1----:R-:W-:Y:S01]  /*f6e0*/  F2FP.F16.F32.PACK_AB R9, R118, R115 ;  /* 0x000000737609723e */ /* 0x002fe200000000ff */
[----:B------:R-:W1:Y:S01]  /*f6f0*/  LDSM.16.MT88.4 R16, [R227+0xb000] ;  /* 0x00b00000e310783b */ /* 0x000e620000004200 */
[----:B------:R-:W-:Y:S01]  /*f700*/  F2FP.F16.F32.PACK_AB R10, R107, R106 ;  /* 0x0000006a6b0a723e */ /* 0x000fe200000000ff */
[----:B------:R-:W-:Y:S01]  /*f710*/  FADD.FTZ R56, R98, R8 ;  /* 0x0000000862387221 */ /* 0x000fe20000010000 */
[----:B------:R-:W-:Y:S01]  /*f720*/  F2FP.F16.F32.PACK_AB R8, R252, R251 ;  /* 0x000000fbfc08723e */ /* 0x000fe200000000ff */
[----:B------:R-:W-:Y:S01]  /*f730*/  MUFU.EX2 R58, R165 ;  /* 0x000000a5003a7308 */ /* 0x000fe20000000800 */
[----:B--2---:R-:W-:Y:S01]  /*f740*/  F2FP.F16.F32.PACK_AB R4, R124, R122 ;  /* 0x0000007a7c04723e */ /* 0x004fe200000000ff */
[----:B------:R-:W-:Y:S01]  /*f750*/  FADD.FTZ R3, R186, R3 ;  /* 0x00000003ba037221 */ /* 0x000fe20000010000 */
[----:B------:R-:W-:-:S05]  /*f760*/  F2FP.F16.F32.PACK_AB R5, R131, R129 ;  /* 0x000000818305723e */ /* 0x000fca00000000ff */
[----:B------:R-:W-:Y:S01]  /*f770*/  MUFU.EX2 R57, R130 ;  /* 0x0000008200397308 */ /* 0x000fe20000000800 */
[----:B------:R-:W-:Y:S01]  /*f780*/  F2FP.F16.F32.PACK_AB R6, R127, R126 ;  /* 0x0000007e7f06723e */ /* 0x000fe200000000ff */
[----:B------:R-:W-:Y:S01]  /*f790*/  FADD.FTZ R2, R185, R2 ;  /* 0x00000002b9027221 */ /* 0x000fe20000010000 */
[----:B----4-:R-:W-:Y:S01]  /*f7a0*/  F2FP.F16.F32.PACK_AB R7, R95, R133 ;  /* 0x000000855f07723e */ /* 0x010fe200000000ff */
[----:B------:R-:W-:Y:S01]  /*f7b0*/  FADD.FTZ R0, R188, R0 ;  /* 0x00000000bc007221 */ /* 0x000fe20000010000 */
[----:B------:R-:W-:Y:S02]  /*f7c0*/  F2FP.F16.F32.PACK_AB R11, R116, R117 ;  /* 0x00000075740b723e */ /* 0x000fe400000000ff */
[----:B------:R-:W-:Y:S02]  /*f7d0*/  MOV R100, R147 ;  /* 0x0000009300647202 */ /* 0x000fe40000000f00 */
[----:B------:R-:W-:Y:S01]  /*f7e0*/  MOV R101, R146 ;  /* 0x0000009200657202 */ /* 0x000fe20000000f00 */
[C---:B------:R-:W-:Y:S01]  /*f7f0*/  HMMA.16816.F32 R140, R4.reuse, R24, R140 ;  /* 0x00000018048c723c */ /* 0x040fe2000000188c */
[----:B------:R-:W-:Y:S01]  /*f800*/  MOV R102, R179 ;  /* 0x000000b300667202 */ /* 0x000fe20000000f00 */
[----:B------:R-:W-:Y:S01]  /*f810*/  IMAD.MOV.U32 R103, RZ, RZ, R176 ;  /* 0x000000ffff677224 */ /* 0x000fe200078e00b0 */
[----:B------:R-:W-:Y:S01]  /*f820*/  MOV R105, R178 ;  /* 0x000000b200697202 */ /* 0x000fe20000000f00 */
[----:B------:R-:W-:Y:S01]  /*f830*/  MUFU.EX2 R93, R134 ;  /* 0x00000086005d7308 */ /* 0x000fe20000000800 */
[----:B------:R2:W5:Y:S01]  /*f840*/  LDL.LU R239, [R1+0xe0] ;  /* 0x0000e00001ef7983 */ /* 0x0005620000300800 */
[----:B------:R-:W-:Y:S06]  /*f850*/  HMMA.16816.F32 R148, R4, R26, R148 ;  /* 0x0000001a0494723c */ /* 0x000fec0000001894 */
[----:B------:R-:W4:Y:S01]  /*f860*/  MUFU.EX2 R62, R136 ;  /* 0x00000088003e7308 */ /* 0x000f220000000800 */
[----:B------:R-:W-:Y:S06]  /*f870*/  HMMA.16816.F32 R76, R8, R24, R76 ;  /* 0x00000018084c723c */ /* 0x000fec000000184c */
[C---:B------:R-:W-:Y:S01]  /*f880*/  HMMA.16816.F32 R156, R4.reuse, R32, R156 ;  /* 0x00000020049c723c */ /* 0x040fe2000000189c */
[----:B------:R-:W-:Y:S05]  /*f890*/  MUFU.EX2 R61, R162 ;  /* 0x000000a2003d7308 */ /* 0x000fea0000000800 */
[C---:B------:R-:W-:Y:S03]  /*f8a0*/  HMMA.16816.F32 R168, R4.reuse, R34, R168 ;  /* 0x0000002204a8723c */ /* 0x040fe600000018a8 */
[----:B------:R-:W3:Y:S03]  /*f8b0*/  MUFU.EX2 R60, R163 ;  /* 0x000000a3003c7308 */ /* 0x000ee60000000800 */
[C---:B------:R-:W-:Y:S06]  /*f8c0*/  HMMA.16816.F32 R172, R4.reuse, R28, R172 ;  /* 0x0000001c04ac723c */ /* 0x040fec00000018ac */
[C---:B------:R-:W-:Y:S06]  /*f8d0*/  HMMA.16816.F32 R80, R4.reuse, R30, R80 ;  /* 0x0000001e0450723c */ /* 0x040fec0000001850 */
[C---:B------:R-:W-:Y:S06]  /*f8e0*/  HMMA.16816.F32 R88, R4.reuse, R36, R88 ;  /* 0x000000240458723c */ /* 0x040fec0000001858 */
[----:B------:R-:W-:Y:S01]  /*f8f0*/  HMMA.16816.F32 R84, R4, R38, R84 ;  /* 0x000000260454723c */ /* 0x000fe20000001854 */
[----:B------:R-:W-:Y:S01]  /*f900*/  FADD.FTZ R3, R199, R3 ;  /* 0x00000003c7037221 */ /* 0x000fe20000010000 */
[----:B------:R-:W-:Y:S01]  /*f910*/  FADD.FTZ R2, R191, R2 ;  /* 0x00000002bf027221 */ /* 0x000fe20000010000 */
[----:B------:R-:W-:Y:S01]  /*f920*/  FADD.FTZ R0, R189, R0 ;  /* 0x00000000bd007221 */ /* 0x000fe20000010000 */
[----:B------:R-:W-:-:S02]  /*f930*/  MOV R98, R194 ;  /* 0x000000c200627202 */ /* 0x000fc40000000f00 */
[----:B------:R-:W-:Y:S01]  /*f940*/  HMMA.16816.F32 R72, R8, R26, R72 ;  /* 0x0000001a0848723c */ /* 0x000fe20000001848 */
[----:B------:R-:W2:Y:S01]  /*f950*/  LDSM.16.MT88.4 R24, [R226+0xb000] ;  /* 0x00b00000e218783b */ /* 0x000ea20000004200 */
[----:B------:R-:W-:Y:S01]  /*f960*/  FADD.FTZ R3, R99, R3 ;  /* 0x0000000363037221 */ /* 0x000fe20000010000 */
[----:B------:R-:W-:-:S03]  /*f970*/  FADD.FTZ R2, R160, R2 ;  /* 0x00000002a0027221 */ /* 0x000fc60000010000 */
[----:B------:R-:W-:Y:S01]  /*f980*/  HMMA.16816.F32 R68, R8, R32, R68 ;  /* 0x000000200844723c */ /* 0x000fe20000001844 */
[----:B----4-:R-:W-:Y:S01]  /*f990*/  F2FP.F16.F32.PACK_AB R4, R137, R62 ;  /* 0x0000003e8904723e */ /* 0x010fe200000000ff */
[----:B------:R-:W-:Y:S01]  /*f9a0*/  FADD.FTZ R3, R236, R3 ;  /* 0x00000003ec037221 */ /* 0x000fe20000010000 */
[----:B---3--:R-:W-:-:S03]  /*f9b0*/  F2FP.F16.F32.PACK_AB R5, R59, R60 ;  /* 0x0000003c3b05723e */ /* 0x008fc600000000ff */
[C---:B------:R-:W-:Y:S01]  /*f9c0*/  HMMA.16816.F32 R64, R8.reuse, R34, R64 ;  /* 0x000000220840723c */ /* 0x040fe20000001840 */
[----:B------:R-:W-:Y:S01]  /*f9d0*/  F2FP.F16.F32.PACK_AB R6, R61, R138 ;  /* 0x0000008a3d06723e */ /* 0x000fe200000000ff */
[----:B------:R-:W-:Y:S01]  /*f9e0*/  FADD.FTZ R2, R235, R2 ;  /* 0x00000002eb027221 */ /* 0x000fe20000010000 */
[----:B------:R-:W-:Y:S01]  /*f9f0*/  F2FP.F16.F32.PACK_AB R7, R57, R58 ;  /* 0x0000003a3907723e */ /* 0x000fe200000000ff */
[----:B------:R-:W-:Y:S01]  /*fa00*/  IMAD.MOV.U32 R97, RZ, RZ, R195 ;  /* 0x000000ffff617224 */ /* 0x000fe200078e00c3 */
[----:B------:R-:W-:Y:S01]  /*fa10*/  MOV R92, R144 ;  /* 0x00000090005c7202 */ /* 0x000fe20000000f00 */
[C---:B------:R-:W-:Y:S01]  /*fa20*/  HMMA.16816.F32 R52, R8.reuse, R28, R52 ;  /* 0x0000001c0834723c */ /* 0x040fe20000001834 */
[----:B------:R-:W-:Y:S01]  /*fa30*/  FADD.FTZ R0, R234, R0 ;  /* 0x00000000ea007221 */ /* 0x000fe20000010000 */
[----:B------:R-:W-:Y:S01]  /*fa40*/  MOV R63, R145 ;  /* 0x00000091003f7202 */ /* 0x000fe20000000f00 */
[----:B------:R-:W3:Y:S01]  /*fa50*/  MUFU.EX2 R94, R135 ;  /* 0x00000087005e7308 */ /* 0x000ee20000000800 */
[----:B------:R-:W-:Y:S01]  /*fa60*/  MOV R111, R161 ;  /* 0x000000a1006f7202 */ /* 0x000fe20000000f00 */
[----:B------:R4:W5:Y:S01]  /*fa70*/  LDL.LU R238, [R1+0xdc] ;  /* 0x0000dc0001ee7983 */ /* 0x0009620000300800 */
[C---:B------:R-:W-:Y:S06]  /*fa80*/  HMMA.16816.F32 R44, R8.reuse, R30, R44 ;  /* 0x0000001e082c723c */ /* 0x040fec000000182c */
[C---:B------:R-:W-:Y:S06]  /*fa90*/  HMMA.16816.F32 R32, R8.reuse, R36, R48 ;  /* 0x000000240820723c */ /* 0x040fec0000001830 */
[----:B------:R-:W-:Y:S01]  /*faa0*/  HMMA.16816.F32 R40, R8, R38, R40 ;  /* 0x000000260828723c */ /* 0x000fe20000001828 */
[----:B------:R-:W-:Y:S01]  /*fab0*/  FADD.FTZ R28, R182, R3 ;  /* 0x00000003b61c7221 */ /* 0x000fe20000010000 */
[----:B------:R-:W-:Y:S01]  /*fac0*/  MOV R99, R193 ;  /* 0x000000c100637202 */ /* 0x000fe20000000f00 */
[----:B------:R-:W-:Y:S01]  /*fad0*/  FADD.FTZ R0, R190, R0 ;  /* 0x00000000be007221 */ /* 0x000fe20000010000 */
[----:B------:R-:W-:Y:S01]  /*fae0*/  MOV R194, R154 ;  /* 0x0000009a00c27202 */ /* 0x000fe20000000f00 */
[----:B------:R-:W-:Y:S01]  /*faf0*/  MUFU.EX2 R206, R206 ;  /* 0x000000ce00ce7308 */ /* 0x000fe20000000800 */
[C---:B------:R-:W-:Y:S01]  /*fb00*/  HMMA.16816.F32 R140, R4.reuse, R20, R140 ;  /* 0x00000014048c723c */ /* 0x040fe2000000188c */
[----:B------:R-:W-:Y:S01]  /*fb10*/  FADD.FTZ R8, R203, R56 ;  /* 0x00000038cb087221 */ /* 0x000fe20000010000 */
[----:B------:R-:W-:Y:S01]  /*fb20*/  FADD.FTZ R3, R192, R2 ;  /* 0x00000002c0037221 */ /* 0x000fe20000010000 */
[----:B------:R-:W-:Y:S01]  /*fb30*/  MOV R195, R153 ;  /* 0x0000009900c37202 */ /* 0x000fe20000000f00 */
[----:B------:R4:W5:Y:S01]  /*fb40*/  LDL.LU R237, [R1+0xd8] ;  /* 0x0000d80001ed7983 */ /* 0x0009620000300800 */
[----:B------:R-:W-:Y:S01]  /*fb50*/  FADD.FTZ R29, R183, R8 ;  /* 0x00000008b71d7221 */ /* 0x000fe20000010000 */
[----:B------:R-:W-:Y:S01]  /*fb60*/  MOV R193, R155 ;  /* 0x0000009b00c17202 */ /* 0x000fe20000000f00 */
[C---:B------:R-:W-:Y:S06]  /*fb70*/  HMMA.16816.F32 R148, R4.reuse, R22, R148 ;  /* 0x000000160494723c */ /* 0x040fec0000001894 */
[----:B-1----:R-:W-:Y:S01]  /*fb80*/  HMMA.16816.F32 R156, R4, R16, R156 ;  /* 0x00000010049c723c */ /* 0x002fe2000000189c */
[----:B------:R-:W-:-:S05]  /*fb90*/  FADD.FTZ R2, R198, R29 ;  /* 0x0000001dc6027221 */ /* 0x000fca0000010000 */
[----:B------:R-:W-:Y:S01]  /*fba0*/  HMMA.16816.F32 R168, R4, R18, R168 ;  /* 0x0000001204a8723c */ /* 0x000fe200000018a8 */
[----:B------:R-:W-:-:S05]  /*fbb0*/  FADD.FTZ R2, R193, R2 ;  /* 0x00000002c1027221 */ /* 0x000fca0000010000 */
[C---:B------:R-:W-:Y:S06]  /*fbc0*/  HMMA.16816.F32 R172, R4.reuse, R12, R172 ;  /* 0x0000000c04ac723c */ /* 0x040fec00000018ac */
[C---:B------:R-:W-:Y:S06]  /*fbd0*/  HMMA.16816.F32 R184, R4.reuse, R14, R80 ;  /* 0x0000000e04b8723c */ /* 0x040fec0000001850 */
[----:B--2---:R-:W-:Y:S01]  /*fbe0*/  HMMA.16816.F32 R84, R4, R26, R84 ;  /* 0x0000001a0454723c */ /* 0x004fe20000001854 */
[----:B------:R-:W-:-:S02]  /*fbf0*/  MOV R110, R200 ;  /* 0x000000c8006e7202 */ /* 0x000fc40000000f00 */
[----:B------:R-:W-:Y:S02]  /*fc00*/  MOV R109, R201 ;  /* 0x000000c9006d7202 */ /* 0x000fe40000000f00 */
[----:B------:R-:W-:Y:S01]  /*fc10*/  MOV R108, R202 ;  /* 0x000000ca006c7202 */ /* 0x000fe20000000f00 */
[----:B------:R-:W-:Y:S01]  /*fc20*/  HMMA.16816.F32 R188, R4, R24, R88 ;  /* 0x0000001804bc723c */ /* 0x000fe20000001858 */
[----:B------:R-:W-:Y:S01]  /*fc30*/  F2FP.F16.F32.PACK_AB R9, R93, R119 ;  /* 0x000000775d09723e */ /* 0x000fe200000000ff */
[----:B------:R-:W-:Y:S01]  /*fc40*/  MUFU.EX2 R31, R128 ;  /* 0x00000080001f7308 */ /* 0x000fe20000000800 */
[----:B---3--:R-:W-:Y:S01]  /*fc50*/  F2FP.F16.F32.PACK_AB R11, R221, R94 ;  /* 0x0000005edd0b723e */ /* 0x008fe200000000ff */
[----:B------:R-:W1:Y:S03]  /*fc60*/  LDSM.16.MT88.4 R152, [R224+0xb800] ;  /* 0x00b80000e098783b */ /* 0x000e660000004200 */
[----:B------:R-:W-:Y:S01]  /*fc70*/  FADD.FTZ R5, R197, R28 ;  /* 0x0000001cc5057221 */ /* 0x000fe20000010000 */
[----:B------:R-:W-:Y:S01]  /*fc80*/  FADD.FTZ R4, R233, R3 ;  /* 0x00000003e9047221 */ /* 0x000fe20000010000 */
[----:B------:R-:W-:Y:S01]  /*fc90*/  FADD.FTZ R3, R232, R0 ;  /* 0x00000000e8037221 */ /* 0x000fe20000010000 */
[----:B------:R-:W-:Y:S01]  /*fca0*/  MUFU.EX2 R30, R180 ;  /* 0x000000b4001e7308 */ /* 0x000fe20000000800 */
        /* <DEDUP_REMOVED lines=56> */
[C---:B------:R-:W-:Y:S01]  /*10030*/  HMMA.16816.F32 R64, R8.reuse, R18, R64 ;  /* 0x000000120840723c */ /* 0x040fe20000001840 */
[----:B------:R-:W-:Y:S01]  /*10040*/  FADD.FTZ R0, R95, R0 ;  /* 0x000000005f007221 */ /* 0x000fe20000010000 */
[----:B------:R-:W2:Y:S01]  /*10050*/  MUFU.EX2 R18, R220 ;  /* 0x000000dc00127308 */ /* 0x000ea20000000800 */
        /* <DEDUP_REMOVED lines=13> */
[----:B------:R4:W5:Y:S02]  /*10130*/  LDL.LU R236, [R1+0xd4] ;  /* 0x0000d40001ec7983 */ /* 0x0009640000300800 */
[----:B------:R-:W-:Y:S01]  /*10140*/  HMMA.16816.F32 R72, R8, R22, R72 ;  /* 0x000000160848723c */ /* 0x000fe20000001848 */
[----:B------:R-:W-:Y:S01]  /*10150*/  MUFU.EX2 R37, R166 ;  /* 0x000000a600257308 */ /* 0x000fe20000000800 */
[----:B------:R-:W-:-:S04]  /*10160*/  FADD.FTZ R2, R138, R2 ;  /* 0x000000028a027221 */ /* 0x000fc80000010000 */
[C---:B------:R-:W-:Y:S01]  /*10170*/  HMMA.16816.F32 R52, R8.reuse, R12, R52 ;  /* 0x0000000c0834723c */ /* 0x040fe20000001834 */
[----:B------:R-:W-:Y:S02]  /*10180*/  FADD.FTZ R0, R58, R0 ;  /* 0x000000003a007221 */ /* 0x000fe40000010000 */
[----:B------:R1:W-:Y:S03]  /*10190*/  MUFU.EX2 R36, R167 ;  /* 0x000000a700247308 */ /* 0x0003e60000000800 */
[C---:B------:R-:W-:Y:S01]  /*101a0*/  HMMA.16816.F32 R44, R8.reuse, R14, R44 ;  /* 0x0000000e082c723c */ /* 0x040fe2000000182c */
[----:B------:R-:W-:Y:S05]  /*101b0*/  LDSM.16.MT88.4 R12, [R226+0xb800] ;  /* 0x00b80000e20c783b */ /* 0x000fea0000004200 */
[C---:B------:R-:W-:Y:S01]  /*101c0*/  HMMA.16816.F32 R32, R8.reuse, R24, R32 ;  /* 0x000000180820723c */ /* 0x040fe20000001820 */
[----:B------:R2:W-:Y:S05]  /*101d0*/  MUFU.EX2 R20, R181 ;  /* 0x000000b500147308 */ /* 0x0005ea0000000800 */
[----:B------:R-:W-:Y:S01]  /*101e0*/  HMMA.16816.F32 R40, R8, R26, R40 ;  /* 0x0000001a0828723c */ /* 0x000fe20000001828 */
[----:B------:R-:W-:Y:S01]  /*101f0*/  FADD.FTZ R4, R111, R4 ;  /* 0x000000046f047221 */ /* 0x000fe20000010000 */
[----:B-1----:R-:W1:Y:S01]  /*10200*/  LDSM.16.MT88.4 R164, [R227+0xb800] ;  /* 0x00b80000e3a4783b */ /* 0x002e620000004200 */
[----:B------:R-:W4:Y:S01]  /*10210*/  MUFU.EX2 R9, R217 ;  /* 0x000000d900097308 */ /* 0x000f220000000800 */
[----:B------:R-:W-:Y:S01]  /*10220*/  FADD.FTZ R3, R221, R3 ;  /* 0x00000003dd037221 */ /* 0x000fe20000010000 */
[----:B------:R-:W-:Y:S01]  /*10230*/  FADD.FTZ R2, R61, R2 ;  /* 0x000000023d027221 */ /* 0x000fe20000010000 */
[----:B------:R-:W-:Y:S01]  /*10240*/  FADD.FTZ R0, R57, R0 ;  /* 0x0000000039007221 */ /* 0x000fe20000010000 */
[----:B------:R-:W-:Y:S01]  /*10250*/  FADD.FTZ R4, R96, R4 ;  /* 0x0000000460047221 */ /* 0x000fe20000010000 */
[----:B------:R1:W5:Y:S03]  /*10260*/  LDL.LU R235, [R1+0xd0] ;  /* 0x0000d00001eb7983 */ /* 0x0003660000300800 */
[----:B------:R-:W4:Y:S01]  /*10270*/  MUFU.EX2 R8, R214 ;  /* 0x000000d600087308 */ /* 0x000f220000000800 */
[----:B--2---:R-:W2:Y:S01]  /*10280*/  LDSM.16.MT88.4 R180, [R225+0xb800] ;  /* 0x00b80000e1b4783b */ /* 0x004ea20000004200 */
[----:B------:R-:W-:Y:S01]  /*10290*/  FADD.FTZ R3, R18, R3 ;  /* 0x0000000312037221 */ /* 0x000fe20000010000 */
[----:B------:R-:W-:-:S05]  /*102a0*/  FADD.FTZ R2, R212, R2 ;  /* 0x00000002d4027221 */ /* 0x000fca0000010000 */
[----:B------:R-:W1:Y:S01]  /*102b0*/  MUFU.EX2 R16, R196 ;  /* 0x000000c400107308 */ /* 0x000e620000000800 */
        /* <DEDUP_REMOVED lines=11> */
[----:B------:R-:W-:Y:S01]  /*10370*/  FADD.FTZ R4, R99, R4 ;  /* 0x0000000463047221 */ /* 0x000fe20000010000 */
[----:B------:R-:W-:-:S02]  /*10380*/  FADD.FTZ R3, R8, R3 ;  /* 0x0000000308037221 */ /* 0x000fc40000010000 */
[----:B------:R3:W5:Y:S01]  /*10390*/  LDL.LU R232, [R1+0xc4] ;  /* 0x0000c40001e87983 */ /* 0x0007620000300800 */
[----:B------:R-:W-:-:S03]  /*103a0*/  FADD.FTZ R2, R36, R2 ;  /* 0x0000000224027221 */ /* 0x000fc60000010000 */
[----:B------:R3:W5:Y:S01]  /*103b0*/  LDL.LU R231, [R1+0xc0] ;  /* 0x0000c00001e77983 */ /* 0x0007620000300800 */
[----:B-1----:R-:W-:-:S03]  /*103c0*/  FADD.FTZ R0, R16, R0 ;  /* 0x0000000010007221 */ /* 0x002fc60000010000 */
[----:B------:R3:W5:Y:S04]  /*103d0*/  LDL.LU R230, [R1+0xbc] ;  /* 0x0000bc0001e67983 */ /* 0x0007680000300800 */
[----:B------:R3:W5:Y:S04]  /*103e0*/  LDL.LU R229, [R1+0xb8] ;  /* 0x0000b80001e57983 */ /* 0x0007680000300800 */
[----:B------:R3:W5:Y:S01]  /*103f0*/  LDL.LU R228, [R1+0xb4] ;  /* 0x0000b40001e47983 */ /* 0x0007620000300800 */
[----:B------:R-:W-:-:S03]  /*10400*/  UISETP.GE.AND UP0, UPT, UR14, 0x3, UPT ;  /* 0x000000030e00788c */ /* 0x000fc6000bf06270 */
[----:B------:R3:W5:Y:S04]  /*10410*/  LDL.LU R139, [R1+0xb0] ;  /* 0x0000b000018b7983 */ /* 0x0007680000300800 */
[----:B------:R3:W-:Y:S04]  /*10420*/  STL [R1+0x50], R4 ;  /* 0x0000500401007387 */ /* 0x0007e80000100800 */
[----:B------:R3:W-:Y:S04]  /*10430*/  STL [R1+0x54], R3 ;  /* 0x0000540301007387 */ /* 0x0007e80000100800 */
[----:B------:R3:W-:Y:S04]  /*10440*/  STL [R1+0x70], R2 ;  /* 0x0000700201007387 */ /* 0x0007e80000100800 */
[----:B------:R3:W-:Y:S01]  /*10450*/  STL [R1+0x6c], R0 ;  /* 0x00006c0001007387 */ /* 0x0007e20000100800 */
[----:B------:R-:W-:-:S02]  /*10460*/  PLOP3.LUT P0, PT, PT, PT, UP0, 0x80, 0x0 ;  /* 0x000000000000781c */ /* 0x000fc40003f0f008 */
[----:B------:R-:W-:Y:S02]  /*10470*/  F2FP.F16.F32.PACK_AB R196, R206, R212 ;  /* 0x000000d4cec4723e */ /* 0x000fe400000000ff */
[----:B------:R-:W-:Y:S02]  /*10480*/  F2FP.F16.F32.PACK_AB R197, R30, R31 ;  /* 0x0000001f1ec5723e */ /* 0x000fe400000000ff */
[----:B------:R-:W-:Y:S02]  /*10490*/  F2FP.F16.F32.PACK_AB R198, R36, R37 ;  /* 0x0000002524c6723e */ /* 0x000fe400000000ff */
[----:B------:R-:W-:Y:S02]  /*104a0*/  F2FP.F16.F32.PACK_AB R199, R16, R20 ;  /* 0x0000001410c7723e */ /* 0x000fe400000000ff */
[----:B------:R-:W-:Y:S02]  /*104b0*/  F2FP.F16.F32.PACK_AB R200, R97, R96 ;  /* 0x0000006061c8723e */ /* 0x000fe400000000ff */
[----:B------:R-:W-:-:S02]  /*104c0*/  F2FP.F16.F32.PACK_AB R201, R17, R18 ;  /* 0x0000001211c9723e */ /* 0x000fc400000000ff */
[----:B------:R-:W-:Y:S02]  /*104d0*/  F2FP.F16.F32.PACK_AB R202, R99, R98 ;  /* 0x0000006263ca723e */ /* 0x000fe400000000ff */
[----:B------:R-:W-:Y:S01]  /*104e0*/  F2FP.F16.F32.PACK_AB R203, R8, R9 ;  /* 0x0000000908cb723e */ /* 0x000fe200000000ff */
[----:B------:R-:W-:Y:S01]  /*104f0*/  HMMA.16816.F32 R140, R196, R152, R140 ;  /* 0x00000098c48c723c */ /* 0x000fe2000000188c */
[----:B------:R-:W-:Y:S01]  /*10500*/  @UP0 UIADD3 UR14, UR14, -0x3, URZ ;  /* 0xfffffffd0e0e0890 */ /* 0x000fe2000fffe03f */
[----:B------:R-:W-:-:S04]  /*10510*/  MOV R135, R123 ;  /* 0x0000007b00877202 */ /* 0x000fc80000000f00 */
[----:B------:R-:W-:Y:S01]  /*10520*/  HMMA.16816.F32 R148, R196, R154, R148 ;  /* 0x0000009ac494723c */ /* 0x000fe20000001894 */
[----:B------:R-:W-:Y:S01]  /*10530*/  IMAD.MOV.U32 R136, RZ, RZ, R125 ;  /* 0x000000ffff887224 */ /* 0x000fe200078e007d */
[----:B------:R-:W-:-:S04]  /*10540*/  MOV R132, R120 ;  /* 0x0000007800847202 */ /* 0x000fc80000000f00 */
[----:B------:R-:W-:Y:S01]  /*10550*/  HMMA.16816.F32 R156, R196, R164, R156 ;  /* 0x000000a4c49c723c */ /* 0x000fe2000000189c */
[----:B------:R-:W-:-:S05]  /*10560*/  MOV R134, R121 ;  /* 0x0000007900867202 */ /* 0x000fca0000000f00 */
[----:B------:R-:W-:Y:S01]  /*10570*/  HMMA.16816.F32 R168, R196, R166, R168 ;  /* 0x000000a6c4a8723c */ /* 0x000fe200000018a8 */
[----:B------:R-:W-:-:S05]  /*10580*/  @P0 MOV R135, R123 ;  /* 0x0000007b00870202 */ /* 0x000fca0000000f00 */
[----:B--2---:R-:W-:Y:S01]  /*10590*/  HMMA.16816.F32 R172, R196, R180, R172 ;  /* 0x000000b4c4ac723c */ /* 0x004fe200000018ac */
[----:B------:R-:W-:-:S05]  /*105a0*/  @P0 MOV R136, R125 ;  /* 0x0000007d00880202 */ /* 0x000fca0000000f00 */
[----:B------:R-:W-:Y:S01]  /*105b0*/  HMMA.16816.F32 R184, R196, R182, R184 ;  /* 0x000000b6c4b8723c */ /* 0x000fe200000018b8 */
[----:B------:R-:W-:-:S05]  /*105c0*/  @P0 MOV R132, R120 ;  /* 0x0000007800840202 */ /* 0x000fca0000000f00 */
[----:B------:R-:W-:Y:S01]  /*105d0*/  HMMA.16816.F32 R144, R200, R152, R76 ;  /* 0x00000098c890723c */ /* 0x000fe2000000184c */
[----:B------:R-:W-:-:S05]  /*105e0*/  @P0 MOV R134, R121 ;  /* 0x0000007900860202 */ /* 0x000fca0000000f00 */
        /* <DEDUP_REMOVED lines=10> */
[----:B---3--:R-:W-:-:S15]  /*10690*/  @P0 BRA `(.L_x_54) ;  /* 0x0000000000040947 */ /* 0x008fde0003800000 */
.L_x_52:
[----:B------:R-:W-:-:S12]  /*106a0*/  UIADD3 UR14, UR4, -0x1, URZ ;  /* 0xffffffff040e7890 */ /* 0x000fd8000fffe03f */
.L_x_54:
[----:B------:R-:W-:-:S13]  /*106b0*/  ISETP.LE.AND P0, PT, RZ, UR14, PT ;  /* 0x0000000eff007c0c */ /* 0x000fda000bf03270 */
[----:B------:R-:W-:Y:S05]  /*106c0*/  @!P0 BRA `(.L_x_55) ;  /* 0x0000004800c08947 */ /* 0x000fea0003800000 */
[----:B------:R-:W2:Y:S01]  /*106d0*/  LDL.LU.64 R6, [R1+0x98] ;  /* 0x0000980001067983 */ /* 0x000ea20000300a00 */
[----:B------:R-:W-:Y:S01]  /*106e0*/  MOV R133, R135 ;  /* 0x0000008700857202 */ /* 0x000fe20000000f00 */
[----:B-----5:R-:W-:Y:S01]  /*106f0*/  IMAD.MOV.U32 R138, RZ, RZ, R132 ;  /* 0x000000ffff8a7224 */ /* 0x020fe200078e0084 */
[----:B------:R-:W-:Y:S01]  /*10700*/  MOV R3, R136 ;  /* 0x0000008800037202 */ /* 0x000fe20000000f00 */
[----:B------:R-:W2:Y:S01]  /*10710*/  LDL.LU.64 R4, [R1+0xa8] ;  /* 0x0000a80001047983 */ /* 0x000ea20000300a00 */
[----:B------:R-:W-:Y:S01]  /*10720*/  MOV R137, R134 ;  /* 0x0000008600897202 */ /* 0x000fe20000000f00 */
[----:B------:R-:W-:Y:S02]  /*10730*/  USHF.L.U64.HI UR13, UR8, 0x5, UR9 ;  /* 0x00000005080d7899 */ /* 0x000fe40008010209 */
[----:B------:R-:W-:Y:S02]  /*10740*/  USHF.L.U32 UR15, UR8, 0x5, URZ ;  /* 0x00000005080f7899 */ /* 0x000fe4000800063f */
[----:B------:R-:W-:-:S02]  /*10750*/  USHF.L.U64.HI UR18, UR10, 0x5, UR11 ;  /* 0x000000050a127899 */ /* 0x000fc4000801020b */
[----:B------:R-:W-:Y:S01]  /*10760*/  USHF.L.U32 UR19, UR10, 0x5, URZ ;  /* 0x000000050a137899 */ /* 0x000fe2000800063f */
[----:B------:R-:W-:Y:S01]  /*10770*/  ULDC UR4, c[0x0][0x2ec] ;  /* 0x0000bb0000047ab9 */ /* 0x000fe20000000800 */
[----:B------:R-:W-:Y:S01]  /*10780*/  ULDC.64 UR6, c[0x0][0x218] ;  /* 0x0000860000067ab9 */ /* 0x000fe20000000a00 */
[----:B------:R-:W-:Y:S01]  /*10790*/  ULDC.64 UR10, c[0x0][0x220] ;  /* 0x00008800000a7ab9 */ /* 0x000fe20000000a00 */
[----:B------:R-:W-:Y:S01]  /*107a0*/  ULDC.64 UR8, c[0x0][0x248] ;  /* 0x0000920000087ab9 */ /* 0x000fe20000000a00 */
[----:B--2---:R-:W-:-:S05]  /*107b0*/  IMAD.MOV.U32 R5, RZ, RZ, R7 ;  /* 0x000000ffff057224 */ /* 0x004fca00078e0007 */
[----:B------:R1:W-:Y:S01]  /*107c0*/  STL.64 [R1+0x78], R4 ;  /* 0x0000780401007387 */ /* 0x0003e20000100a00 */
[----:B------:R-:W-:Y:S05]  /*107d0*/  BRA `(.L_x_56) ;  /* 0x0000000000a87947 */ /* 0x000fea0003800000 */
.L_x_58:
[----:B------:R-:W2:Y:S01]  /*107e0*/  LDL.64 R246, [R1+0x90] ;  /* 0x0000900001f67983 */ /* 0x000ea20000100a00 */
[----:B------:R-:W-:Y:S03]  /*107f0*/  UIADD3 UR21, UR14, -0x1, URZ ;  /* 0xffffffff0e157890 */ /* 0x000fe6000fffe03f */
[----:B------:R-:W3:Y:S01]  /*10800*/  LDL.64 R244, [R1+0x88] ;  /* 0x0000880001f47983 */ /* 0x000ee20000100a00 */
[----:B------:R-:W-:Y:S02]  /*10810*/  USHF.R.S32.HI UR20, URZ, 0x1f, UR21 ;  /* 0x0000001f3f147899 */ /* 0x000fe40008011415 */
[----:B------:R-:W-:Y:S02]  /*10820*/  UIMAD.WIDE.U32 UR24, UR21, UR8, URZ ;  /* 0x00000008151872a5 */ /* 0x000fe4000f8e003f */
[----:B------:R-:W-:Y:S04]  /*10830*/  UIMAD UR20, UR20, UR8, URZ ;  /* 0x00000008141472a4 */ /* 0x000fe8000f8e023f */
[----:B------:R-:W-:Y:S01]  /*10840*/  UIMAD UR20, UR21, UR9, UR20 ;  /* 0x00000009151472a4 */ /* 0x000fe2000f8e0214 */
[----:B------:R-:W-:Y:S02]  /*10850*/  IMAD.U32 R0, RZ, RZ, UR24 ;  /* 0x00000018ff007e24 */ /* 0x000fe4000f8e00ff */
[----:B------:R-:W-:Y:S01]  /*10860*/  IMAD.U32 R135, RZ, RZ, UR24 ;  /* 0x00000018ff877e24 */ /* 0x000fe2000f8e00ff */
[----:B------:R-:W-:Y:S06]  /*10870*/  UIADD3 UR20, UR25, UR20, URZ ;  /* 0x0000001419147290 */ /* 0x000fec000fffe03f */
[----:B------:R-:W-:Y:S01]  /*10880*/  IMAD.U32 R2, RZ, RZ, UR20 ;  /* 0x00000014ff027e24 */ /* 0x000fe2000f8e00ff */
        /* <DEDUP_REMOVED lines=31> */
.L_x_56:
[----:B------:R-:W2:Y:S01]  /*10a80*/  LDL.64 R6, [R1+0x78] ;  /* 0x0000780001067983 */ /* 0x000ea20000100a00 */
[----:B------:R-:W-:Y:S04]  /*10a90*/  DEPBAR.LE SB0, 0x0 ;  /* 0x000080000000791a */ /* 0x000fe80000000000 */
[----:B------:R-:W-:Y:S01]  /*10aa0*/  USHF.R.S32.HI UR21, URZ, 0x1f, UR14 ;  /* 0x0000001f3f157899 */ /* 0x000fe2000801140e */
[----:B------:R-:W-:Y:S01]  /*10ab0*/  BAR.SYNC.DEFER_BLOCKING 0x0 ;  /* 0x0000000000007b1d */ /* 0x000fe20000010000 */
[----:B------:R-:W-:Y:S01]  /*10ac0*/  UIMAD UR20, UR22, UR14, URZ ;  /* 0x0000000e161472a4 */ /* 0x000fe2000f8e023f */
[----:B-1----:R-:W-:Y:S03]  /*10ad0*/  IMAD.U32 R4, RZ, RZ, UR14 ;  /* 0x0000000eff047e24 */ /* 0x002fe6000f8e00ff */
[----:B------:R-:W-:Y:S01]  /*10ae0*/  UIMAD UR20, UR21, UR23, UR20 ;  /* 0x00000017151472a4 */ /* 0x000fe2000f8e0214 */
[----:B--2---:R-:W-:Y:S05]  /*10af0*/  IMAD.WIDE.U32 R4, R4, UR23, R6 ;  /* 0x0000001704047c25 */ /* 0x004fea000f8e0006 */
[----:B------:R-:W-:Y:S01]  /*10b00*/  VIADD R0, R5, UR20 ;  /* 0x0000001405007c36 */ /* 0x000fe20008000000 */
[C---:B------:R-:W-:Y:S04]  /*10b10*/  LEA R6, P0, R4.reuse, UR10, 0x1 ;  /* 0x0000000a04067c11 */ /* 0x040fe8000f8008ff */
[----:B------:R-:W-:Y:S02]  /*10b20*/  LEA.HI.X R7, R4, UR11, R0, 0x1, P0 ;  /* 0x0000000b04077c11 */ /* 0x000fe400080f0c00 */
[----:B------:R-:W-:Y:S03]  /*10b30*/  IADD3 R4, P0, R6, UR15, RZ ;  /* 0x0000000f06047c10 */ /* 0x000fe6000ff1e0ff */
[----:B------:R-:W-:Y:S01]  /*10b40*/  @!PT LDS RZ, [RZ] ;  /* 0x00000000fffff984 */ /* 0x000fe20000000800 */
[----:B------:R-:W-:Y:S01]  /*10b50*/  @!PT LDS RZ, [RZ] ;  /* 0x00000000fffff984 */ /* 0x000fe20000000800 */
[----:B------:R-:W-:Y:S01]  /*10b60*/  @!PT LDS RZ, [RZ] ;  /* 0x00000000fffff984 */ /* 0x000fe20000000800 */
[----:B-----5:R-:W-:Y:S01]  /*10b70*/  LDGSTS.E.BYPASS.LTC128B.128 [R242+0x8000], desc[UR16][R6.64] ;  /* 0x0800000006f27fae */ /* 0x020fe2000b901d50 */
[----:B------:R-:W-:Y:S02]  /*10b80*/  IADD3.X R5, R7, UR13, RZ, P0, !PT ;  /* 0x0000000d07057c10 */ /* 0x000fe400087fe4ff */
[----:B------:R-:W-:Y:S04]  /*10b90*/  IADD3 R14, P0, R4, UR15, RZ ;  /* 0x0000000f040e7c10 */ /* 0x000fe8000ff1e0ff */
[----:B------:R-:W-:Y:S01]  /*10ba0*/  IADD3.X R15, R5, UR13, RZ, P0, !PT ;  /* 0x0000000d050f7c10 */ /* 0x000fe200087fe4ff */
[----:B------:R1:W-:Y:S01]  /*10bb0*/  LDGSTS.E.BYPASS.LTC128B.128 [R242+0x8800], desc[UR16][R4.64] ;  /* 0x0880000004f27fae */ /* 0x0003e2000b901d50 */
[----:B------:R-:W-:Y:S04]  /*10bc0*/  IADD3 R12, P0, R14, UR15, RZ ;  /* 0x0000000f0e0c7c10 */ /* 0x000fe8000ff1e0ff */
[----:B------:R-:W-:Y:S02]  /*10bd0*/  IADD3.X R13, R15, UR13, RZ, P0, !PT ;  /* 0x0000000d0f0d7c10 */ /* 0x000fe400087fe4ff */
[----:B------:R-:W-:Y:S01]  /*10be0*/  IADD3 R10, P0, R12, UR15, RZ ;  /* 0x0000000f0c0a7c10 */ /* 0x000fe2000ff1e0ff */
[----:B------:R-:W-:Y:S03]  /*10bf0*/  LDGSTS.E.BYPASS.LTC128B.128 [R242+0x9000], desc[UR16][R14.64] ;  /* 0x090000000ef27fae */ /* 0x000fe6000b901d50 */
[----:B------:R-:W-:Y:S02]  /*10c00*/  IADD3.X R11, R13, UR13, RZ, P0, !PT ;  /* 0x0000000d0d0b7c10 */ /* 0x000fe400087fe4ff */
[----:B------:R-:W-:Y:S03]  /*10c10*/  IADD3 R8, P0, R10, UR15, RZ ;  /* 0x0000000f0a087c10 */ /* 0x000fe6000ff1e0ff */
[----:B------:R-:W-:Y:S01]  /*10c20*/  LDGSTS.E.BYPASS.LTC128B.128 [R242+0x9800], desc[UR16][R12.64] ;  /* 0x098000000cf27fae */ /* 0x000fe2000b901d50 */
[----:B------:R-:W-:Y:S07]  /*10c30*/  IADD3.X R9, R11, UR13, RZ, P0, !PT ;  /* 0x0000000d0b097c10 */ /* 0x000fee00087fe4ff */
[----:B------:R-:W-:Y:S01]  /*10c40*/  LDGSTS.E.BYPASS.LTC128B.128 [R242+0xa000], desc[UR16][R10.64] ;  /* 0x0a0000000af27fae */ /* 0x000fe2000b901d50 */
[----:B-1----:R-:W-:Y:S04]  /*10c50*/  IADD3 R4, P0, R8, UR15, RZ ;  /* 0x0000000f08047c10 */ /* 0x002fe8000ff1e0ff */
[----:B------:R-:W-:Y:S03]  /*10c60*/  IADD3.X R5, R9, UR13, RZ, P0, !PT ;  /* 0x0000000d09057c10 */ /* 0x000fe600087fe4ff */
[----:B------:R-:W-:Y:S01]  /*10c70*/  LDGSTS.E.BYPASS.LTC128B.128 [R242+0xa800], desc[UR16][R8.64] ;  /* 0x0a80000008f27fae */ /* 0x000fe2000b901d50 */
[----:B------:R-:W-:Y:S04]  /*10c80*/  IADD3 R6, P0, R4, UR15, RZ ;  /* 0x0000000f04067c10 */ /* 0x000fe8000ff1e0ff */
[----:B------:R-:W-:Y:S02]  /*10c90*/  IADD3.X R7, R5, UR13, RZ, P0, !PT ;  /* 0x0000000d05077c10 */ /* 0x000fe400087fe4ff */
[----:B------:R-:W-:Y:S01]  /*10ca0*/  ISETP.LT.AND P0, PT, RZ, UR14, PT ;  /* 0x0000000eff007c0c */ /* 0x000fe2000bf01270 */
[----:B------:R-:W-:Y:S08]  /*10cb0*/  LDGSTS.E.BYPASS.LTC128B.128 [R242+0xb000], desc[UR16][R4.64] ;  /* 0x0b00000004f27fae */ /* 0x000ff0000b901d50 */
[----:B------:R1:W-:Y:S08]  /*10cc0*/  LDGSTS.E.BYPASS.LTC128B.128 [R242+0xb800], desc[UR16][R6.64] ;  /* 0x0b80000006f27fae */ /* 0x0003f0000b901d50 */
[----:B------:R-:W-:Y:S08]  /*10cd0*/  LDSM.16.M88.4 R128, [R230] ;  /* 0x00000000e680783b */ /* 0x000ff00000000200 */
[----:B------:R-:W1:Y:S08]  /*10ce0*/  LDSM.16.M88.4 R16, [R139+0x4000] ;  /* 0x004000008b10783b */ /* 0x000e700000000200 */
        /* <DEDUP_REMOVED lines=18> */
[----:B------:R-:W3:Y:S05]  /*10e10*/  LDSM.16.M88.4 R212, [R229+0x4000] ;  /* 0x00400000e5d4783b */ /* 0x000eea0000000200 */
        /* <DEDUP_REMOVED lines=272> */
.L_x_57:
[----:B---3--:R-:W-:Y:S01]  /*11f20*/  SHFL.BFLY PT, R135, R136, 0x2, 0x1f ;  /* 0x0c401f0088877f89 */ /* 0x008fe200000e0000 */
[----:B------:R-:W-:Y:S01]  /*11f30*/  FMNMX.FTZ R134, R131, R214, !PT ;  /* 0x000000d683867209 */ /* 0x000fe20007810000 */
[----:B------:R-:W-:Y:S01]  /*11f40*/  UIADD3 UR14, UR14, -0x1, URZ ;  /* 0xffffffff0e0e7890 */ /* 0x000fe2000fffe03f */
        /* <DEDUP_REMOVED lines=29> */
[----:B------:R-:W4:Y:S01]  /*12120*/  SHFL.BFLY PT, R132, R2, 0x1, 0x1f ;  /* 0x0c201f0002847f89 */ /* 0x000f2200000e0000 */
[----:B-1----:R-:W-:Y:S07]  /*12130*/  FMNMX.FTZ R136, R136, R135, !PT ;  /* 0x0000008788887209 */ /* 0x002fee0007810000 */
[----:B------:R-:W-:Y:S01]  /*12140*/  STL [R1+0xbc], R230 ;  /* 0x0000bce601007387 */ /* 0x000fe20000100800 */
[----:B--2---:R-:W-:Y:S01]  /*12150*/  FMNMX.FTZ R135, R134, R205, !PT ;  /* 0x000000cd86877209 */ /* 0x004fe20007810000 */
[C---:B------:R-:W-:Y:S01]  /*12160*/  FADD.FTZ R0, -R136.reuse, R3 ;  /* 0x0000000388007221 */ /* 0x040fe20000010100 */
[----:B------:R-:W-:Y:S01]  /*12170*/  FSETP.NEU.FTZ.AND P1, PT, R136, -INF , PT ;  /* 0xff8000008800780b */ /* 0x000fe20003f3d000 */
[----:B------:R-:W-:Y:S01]  /*12180*/  STL [R1+0xb8], R229 ;  /* 0x0000b8e501007387 */ /* 0x000fe20000100800 */
[----:B---3--:R-:W-:Y:S01]  /*12190*/  FMNMX.FTZ R134, R204, R206, !PT ;  /* 0x000000cecc867209 */ /* 0x008fe20007810000 */
[----:B------:R-:W-:Y:S01]  /*121a0*/  FMUL.FTZ R3, R0, UR4 ;  /* 0x0000000400037c20 */ /* 0x000fe20008410000 */
[----:B------:R-:W-:Y:S01]  /*121b0*/  FADD.FTZ R0, -R135, R133 ;  /* 0x0000008587007221 */ /* 0x000fe20000010100 */
[----:B------:R-:W-:Y:S02]  /*121c0*/  STL [R1+0xb4], R228 ;  /* 0x0000b4e401007387 */ /* 0x000fe40000100800 */
[----:B------:R1:W-:Y:S01]  /*121d0*/  MUFU.EX2 R133, R3 ;  /* 0x0000000300857308 */ /* 0x0003e20000000800 */
[----:B------:R-:W-:Y:S01]  /*121e0*/  FMUL.FTZ R204, R134, UR4 ;  /* 0x0000000486cc7c20 */ /* 0x000fe20008410000 */
[----:B------:R-:W-:Y:S04]  /*121f0*/  STL [R1+0xb0], R139 ;  /* 0x0000b08b01007387 */ /* 0x000fe80000100800 */
[----:B------:R-:W-:Y:S01]  /*12200*/  STL [R1+0xf0], R136 ;  /* 0x0000f08801007387 */ /* 0x000fe20000100800 */
[----:B----4-:R-:W-:Y:S03]  /*12210*/  FMNMX.FTZ R132, R2, R132, !PT ;  /* 0x0000008402847209 */ /* 0x010fe60007810000 */
[----:B------:R-:W-:Y:S02]  /*12220*/  STL [R1+0xf4], R135 ;  /* 0x0000f48701007387 */ /* 0x000fe40000100800 */
[----:B------:R-:W-:Y:S02]  /*12230*/  FMUL.FTZ R205, R132, UR4 ;  /* 0x0000000484cd7c20 */ /* 0x000fe40008410000 */
[----:B------:R-:W-:Y:S01]  /*12240*/  STL [R1+0xf8], R134 ;  /* 0x0000f88601007387 */ /* 0x000fe20000100800 */
[----:B-1----:R-:W-:Y:S01]  /*12250*/  FMUL.FTZ R3, R0, UR4 ;  /* 0x0000000400037c20 */ /* 0x002fe20008410000 */
[----:B------:R-:W-:Y:S01]  /*12260*/  FADD.FTZ R0, -R134, R137 ;  /* 0x0000008986007221 */ /* 0x000fe20000010100 */
[----:B------:R-:W-:Y:S01]  /*12270*/  FMUL.FTZ R137, R136, UR4 ;  /* 0x0000000488897c20 */ /* 0x000fe20008410000 */
[----:B------:R-:W-:Y:S02]  /*12280*/  STL [R1+0xfc], R132 ;  /* 0x0000fc8401007387 */ /* 0x000fe40000100800 */
[----:B------:R-:W-:Y:S01]  /*12290*/  FMUL.FTZ R2, R0, UR4 ;  /* 0x0000000400027c20 */ /* 0x000fe20008410000 */
[----:B------:R-:W-:Y:S01]  /*122a0*/  MUFU.EX2 R3, R3 ;  /* 0x0000000300037308 */ /* 0x000fe20000000800 */
[----:B------:R-:W-:Y:S01]  /*122b0*/  FSEL R137, R137, RZ, P1 ;  /* 0x000000ff89897208 */ /* 0x000fe20000800000 */
[----:B------:R-:W-:Y:S01]  /*122c0*/  FADD.FTZ R0, -R132, R138 ;  /* 0x0000008a84007221 */ /* 0x000fe20000010100 */
[C---:B------:R-:W-:Y:S01]  /*122d0*/  FMUL.FTZ R138, R135.reuse, UR4 ;  /* 0x00000004878a7c20 */ /* 0x040fe20008410000 */
[----:B------:R-:W-:Y:S02]  /*122e0*/  FSETP.NEU.FTZ.AND P1, PT, R135, -INF , PT ;  /* 0xff8000008700780b */ /* 0x000fe40003f3d000 */
        /* <DEDUP_REMOVED lines=29> */
[--C-:B------:R-:W-:Y:S01]  /*124c0*/  FFMA.FTZ R29, R29, UR4, -R204.reuse ;  /* 0x000000041d1d7c23 */ /* 0x100fe200080108cc */
        /* <DEDUP_REMOVED lines=15> */
[--C-:B------:R-:W-:Y:S01]  /*125c0*/  FFMA.FTZ R30, R30, UR4, -R205.reuse ;  /* 0x000000041e1e7c23 */ /* 0x100fe200080108cd */
[--C-:B------:R-:W-:Y:S01]  /*125d0*/  FFMA.FTZ R12, R12, UR4, -R204.reuse ;  /* 0x000000040c0c7c23 */ /* 0x100fe200080108cc */
[----:B------:R-:W-:Y:S01]  /*125e0*/  FFMA.FTZ R13, R13, UR4, -R204 ;  /* 0x000000040d0d7c23 */ /* 0x000fe200080108cc */
[--C-:B------:R-:W-:Y:S01]  /*125f0*/  FFMA.FTZ R15, R15, UR4, -R205.reuse ;  /* 0x000000040f0f7c23 */ /* 0x100fe200080108cd */
[--C-:B------:R-:W-:Y:S03]  /*12600*/  FFMA.FTZ R18, R18, UR4, -R138.reuse ;  /* 0x0000000412127c23 */ /* 0x100fe6000801088a */
[----:B------:R-:W-:Y:S01]  /*12610*/  MUFU.EX2 R206, R10 ;  /* 0x0000000a00ce7308 */ /* 0x000fe20000000800 */
[--C-:B------:R-:W-:Y:S01]  /*12620*/  FFMA.FTZ R19, R19, UR4, -R138.reuse ;  /* 0x0000000413137c23 */ /* 0x100fe2000801088a */
[----:B------:R-:W-:Y:S01]  /*12630*/  FFMA.FTZ R31, R31, UR4, -R205 ;  /* 0x000000041f1f7c23 */ /* 0x000fe200080108cd */
[----:B--2---:R-:W-:Y:S01]  /*12640*/  FMUL.FTZ R32, R133, R164 ;  /* 0x000000a485207220 */ /* 0x004fe20000410000 */
[----:B------:R-:W-:Y:S01]  /*12650*/  FFMA.FTZ R164, R114, UR4, -R138 ;  /* 0x0000000472a47c23 */ /* 0x000fe2000801088a */
[----:B------:R-:W-:Y:S01]  /*12660*/  FFMA.FTZ R114, R92, UR4, -R204 ;  /* 0x000000045c727c23 */ /* 0x000fe200080108cc */
[--C-:B------:R-:W-:Y:S01]  /*12670*/  FFMA.FTZ R36, R36, UR4, -R137.reuse ;  /* 0x0000000424247c23 */ /* 0x100fe20008010889 */
[----:B------:R-:W-:Y:S03]  /*12680*/  FFMA.FTZ R37, R37, UR4, -R137 ;  /* 0x0000000425257c23 */ /* 0x000fe60008010889 */
[----:B------:R-:W-:Y:S01]  /*12690*/  MUFU.EX2 R222, R22 ;  /* 0x0000001600de7308 */ /* 0x000fe20000000800 */
[--C-:B------:R-:W-:Y:S01]  /*126a0*/  FFMA.FTZ R38, R38, UR4, -R138.reuse ;  /* 0x0000000426267c23 */ /* 0x100fe2000801088a */
[----:B------:R-:W-:Y:S01]  /*126b0*/  FFMA.FTZ R39, R39, UR4, -R138 ;  /* 0x0000000427277c23 */ /* 0x000fe2000801088a */
[--C-:B------:R-:W-:Y:S01]  /*126c0*/  FFMA.FTZ R42, R42, UR4, -R205.reuse ;  /* 0x000000042a2a7c23 */ /* 0x100fe200080108cd */
[--C-:B------:R-:W-:Y:S01]  /*126d0*/  FFMA.FTZ R43, R43, UR4, -R205.reuse ;  /* 0x000000042b2b7c23 */ /* 0x100fe200080108cd */
[--C-:B------:R-:W-:Y:S01]  /*126e0*/  FFMA.FTZ R40, R40, UR4, -R204.reuse ;  /* 0x0000000428287c23 */ /* 0x100fe200080108cc */
[--C-:B------:R-:W-:Y:S01]  /*126f0*/  FFMA.FTZ R41, R41, UR4, -R204.reuse ;  /* 0x0000000429297c23 */ /* 0x100fe200080108cc */
[--C-:B------:R-:W-:Y:S03]  /*12700*/  FFMA.FTZ R44, R44, UR4, -R204.reuse ;  /* 0x000000042c2c7c23 */ /* 0x100fe600080108cc */
[----:B-1----:R-:W1:Y:S01]  /*12710*/  MUFU.EX2 R4, R23 ;  /* 0x0000001700047308 */ /* 0x002e620000000800 */
[----:B------:R-:W-:Y:S01]  /*12720*/  FFMA.FTZ R45, R45, UR4, -R204 ;  /* 0x000000042d2d7c23 */ /* 0x000fe200080108cc */
[--C-:B------:R-:W-:Y:S01]  /*12730*/  FFMA.FTZ R46, R46, UR4, -R205.reuse ;  /* 0x000000042e2e7c23 */ /* 0x100fe200080108cd */
[----:B------:R-:W-:Y:S01]  /*12740*/  FFMA.FTZ R47, R47, UR4, -R205 ;  /* 0x000000042f2f7c23 */ /* 0x000fe200080108cd */
[--C-:B------:R-:W-:Y:S01]  /*12750*/  FFMA.FTZ R48, R48, UR4, -R137.reuse ;  /* 0x0000000430307c23 */ /* 0x100fe20008010889 */
[--C-:B------:R-:W-:Y:S01]  /*12760*/  FFMA.FTZ R49, R49, UR4, -R137.reuse ;  /* 0x0000000431317c23 */ /* 0x100fe20008010889 */
[--C-:B------:R-:W-:Y:S01]  /*12770*/  FFMA.FTZ R50, R50, UR4, -R138.reuse ;  /* 0x0000000432327c23 */ /* 0x100fe2000801088a */
[--C-:B------:R-:W-:Y:S03]  /*12780*/  FFMA.FTZ R51, R51, UR4, -R138.reuse ;  /* 0x0000000433337c23 */ /* 0x100fe6000801088a */
[----:B------:R2:W-:Y:S01]  /*12790*/  MUFU.EX2 R10, R29 ;  /* 0x0000001d000a7308 */ /* 0x0005e20000000800 */
[----:B------:R-:W-:Y:S01]  /*127a0*/  FFMA.FTZ R52, R52, UR4, -R137 ;  /* 0x0000000434347c23 */ /* 0x000fe20008010889 */
[----:B------:R-:W-:Y:S01]  /*127b0*/  FFMA.FTZ R54, R54, UR4, -R138 ;  /* 0x0000000436367c23 */ /* 0x000fe2000801088a */
[--C-:B------:R-:W-:Y:S01]  /*127c0*/  FFMA.FTZ R56, R56, UR4, -R204.reuse ;  /* 0x0000000438387c23 */ /* 0x100fe200080108cc */
[--C-:B------:R-:W-:Y:S01]  /*127d0*/  FFMA.FTZ R76, R76, UR4, -R204.reuse ;  /* 0x000000044c4c7c23 */ /* 0x100fe200080108cc */
[----:B------:R-:W-:Y:S01]  /*127e0*/  FFMA.FTZ R77, R77, UR4, -R204 ;  /* 0x000000044d4d7c23 */ /* 0x000fe200080108cc */
[--C-:B------:R-:W-:Y:S01]  /*127f0*/  FFMA.FTZ R78, R78, UR4, -R205.reuse ;  /* 0x000000044e4e7c23 */ /* 0x100fe200080108cd */
[--C-:B------:R-:W-:Y:S03]  /*12800*/  FFMA.FTZ R79, R79, UR4, -R205.reuse ;  /* 0x000000044f4f7c23 */ /* 0x100fe600080108cd */
[----:B------:R-:W-:Y:S01]  /*12810*/  MUFU.EX2 R218, R14 ;  /* 0x0000000e00da7308 */ /* 0x000fe20000000800 */
[----:B-1----:R1:W-:Y:S01]  /*12820*/  STL [R1+0x18], R4 ;  /* 0x0000180401007387 */ /* 0x0023e20000100800 */
[----:B------:R-:W-:Y:S01]  /*12830*/  FMUL.FTZ R0, R0, UR4 ;  /* 0x0000000400007c20 */ /* 0x000fe20008410000 */
[--C-:B------:R-:W-:Y:S01]  /*12840*/  FFMA.FTZ R6, R6, UR4, -R138.reuse ;  /* 0x0000000406067c23 */ /* 0x100fe2000801088a */
[----:B------:R-:W-:Y:S01]  /*12850*/  FFMA.FTZ R7, R7, UR4, -R138 ;  /* 0x0000000407077c23 */ /* 0x000fe2000801088a */
[----:B------:R-:W3:Y:S01]  /*12860*/  LDSM.16.MT88.4 R20, [R224+0x8000] ;  /* 0x00800000e014783b */ /* 0x000ee20000004200 */
[--C-:B------:R-:W-:Y:S01]  /*12870*/  FFMA.FTZ R8, R8, UR4, -R204.reuse ;  /* 0x0000000408087c23 */ /* 0x100fe200080108cc */
[--C-:B------:R-:W-:Y:S03]  /*12880*/  FFMA.FTZ R9, R9, UR4, -R204.reuse ;  /* 0x0000000409097c23 */ /* 0x100fe600080108cc */
[----:B------:R-:W-:Y:S01]  /*12890*/  MUFU.EX2 R14, R30 ;  /* 0x0000001e000e7308 */ /* 0x000fe20000000800 */
[----:B--2---:R-:W-:Y:S01]  /*128a0*/  FMUL.FTZ R29, R2, R169 ;  /* 0x000000a9021d7220 */ /* 0x004fe20000410000 */
[----:B------:R-:W-:Y:S01]  /*128b0*/  FFMA.FTZ R11, R11, UR4, -R205 ;  /* 0x000000040b0b7c23 */ /* 0x000fe200080108cd */
[----:B------:R-:W-:Y:S01]  /*128c0*/  FFMA.FTZ R24, R24, UR4, -R204 ;  /* 0x0000000418187c23 */ /* 0x000fe200080108cc */
[--C-:B------:R-:W-:Y:S01]  /*128d0*/  FFMA.FTZ R53, R53, UR4, -R137.reuse ;  /* 0x0000000435357c23 */ /* 0x100fe20008010889 */
[----:B------:R2:W-:Y:S01]  /*128e0*/  STL [R1+0x24], R5 ;  /* 0x0000240501007387 */ /* 0x0005e20000100800 */
[--C-:B------:R-:W-:Y:S01]  /*128f0*/  FFMA.FTZ R55, R55, UR4, -R138.reuse ;  /* 0x0000000437377c23 */ /* 0x100fe2000801088a */
[--C-:B------:R-:W-:Y:S03]  /*12900*/  FFMA.FTZ R65, R65, UR4, -R137.reuse ;  /* 0x0000000441417c23 */ /* 0x100fe60008010889 */
[----:B------:R-:W4:Y:S01]  /*12910*/  MUFU.EX2 R0, R0 ;  /* 0x0000000000007308 */ /* 0x000f220000000800 */
[--C-:B------:R-:W-:Y:S01]  /*12920*/  FFMA.FTZ R64, R64, UR4, -R137.reuse ;  /* 0x0000000440407c23 */ /* 0x100fe20008010889 */
[----:B------:R-:W-:Y:S01]  /*12930*/  FFMA.FTZ R169, R113, UR4, -R137 ;  /* 0x0000000471a97c23 */ /* 0x000fe20008010889 */
[----:B------:R-:W-:Y:S01]  /*12940*/  FFMA.FTZ R113, R82, UR4, -R138 ;  /* 0x0000000452717c23 */ /* 0x000fe2000801088a */
[----:B------:R-:W-:Y:S01]  /*12950*/  FFMA.FTZ R57, R57, UR4, -R204 ;  /* 0x0000000439397c23 */ /* 0x000fe200080108cc */
[----:B------:R-:W-:Y:S01]  /*12960*/  FFMA.FTZ R58, R58, UR4, -R205 ;  /* 0x000000043a3a7c23 */ /* 0x000fe200080108cd */
[--C-:B------:R-:W-:Y:S01]  /*12970*/  FFMA.FTZ R118, R118, UR4, -R138.reuse ;  /* 0x0000000476767c23 */ /* 0x100fe2000801088a */
[--C-:B------:R-:W-:Y:S03]  /*12980*/  FFMA.FTZ R119, R119, UR4, -R138.reuse ;  /* 0x0000000477777c23 */ /* 0x100fe6000801088a */
[----:B------:R3:W-:Y:S01]  /*12990*/  MUFU.EX2 R211, R12 ;  /* 0x0000000c00d37308 */ /* 0x0007e20000000800 */
[----:B------:R-:W-:Y:S01]  /*129a0*/  FFMA.FTZ R130, R130, UR4, -R138 ;  /* 0x0000000482827c23 */ /* 0x000fe2000801088a */
[--C-:B------:R-:W-:Y:S01]  /*129b0*/  FFMA.FTZ R104, R104, UR4, -R204.reuse ;  /* 0x0000000468687c23 */ /* 0x100fe200080108cc */
[--C-:B------:R-:W-:Y:S01]  /*129c0*/  FFMA.FTZ R105, R105, UR4, -R204.reuse ;  /* 0x0000000469697c23 */ /* 0x100fe200080108cc */
[--C-:B------:R-:W-:Y:S01]  /*129d0*/  FFMA.FTZ R108, R108, UR4, -R204.reuse ;  /* 0x000000046c6c7c23 */ /* 0x100fe200080108cc */
[--C-:B------:R-:W-:Y:S01]  /*129e0*/  FFMA.FTZ R109, R109, UR4, -R204.reuse ;  /* 0x000000046d6d7c23 */ /* 0x100fe200080108cc */
[--C-:B------:R-:W-:Y:S01]  /*129f0*/  FFMA.FTZ R120, R120, UR4, -R204.reuse ;  /* 0x0000000478787c23 */ /* 0x100fe200080108cc */
[----:B------:R-:W-:Y:S03]  /*12a00*/  FFMA.FTZ R121, R121, UR4, -R204 ;  /* 0x0000000479797c23 */ /* 0x000fe600080108cc */
[----:B-1----:R-:W1:Y:S01]  /*12a10*/  MUFU.EX2 R4, R33 ;  /* 0x0000002100047308 */ /* 0x002e620000000800 */
[----:B----4-:R-:W-:Y:S01]  /*12a20*/  FMUL.FTZ R30, R0, R170 ;  /* 0x000000aa001e7220 */ /* 0x010fe20000410000 */
[----:B------:R-:W-:Y:S01]  /*12a30*/  FFMA.FTZ R170, R116, UR4, -R137 ;  /* 0x0000000474aa7c23 */ /* 0x000fe20008010889 */
[----:B------:R-:W-:Y:S01]  /*12a40*/  FFMA.FTZ R116, R70, UR4, -R138 ;  /* 0x0000000446747c23 */ /* 0x000fe2000801088a */
[----:B------:R-:W-:Y:S01]  /*12a50*/  FMUL.FTZ R70, R0, R198 ;  /* 0x000000c600467220 */ /* 0x000fe20000410000 */
[----:B------:R-:W-:Y:S01]  /*12a60*/  FFMA.FTZ R124, R124, UR4, -R204 ;  /* 0x000000047c7c7c23 */ /* 0x000fe200080108cc */
[--C-:B------:R-:W-:Y:S01]  /*12a70*/  FFMA.FTZ R106, R106, UR4, -R205.reuse ;  /* 0x000000046a6a7c23 */ /* 0x100fe200080108cd */
[--C-:B------:R-:W-:Y:S03]  /*12a80*/  FFMA.FTZ R107, R107, UR4, -R205.reuse ;  /* 0x000000046b6b7c23 */ /* 0x100fe600080108cd */
[----:B--2---:R-:W2:Y:S01]  /*12a90*/  MUFU.EX2 R5, R34 ;  /* 0x0000002200057308 */ /* 0x004ea20000000800 */
[----:B---3--:R-:W-:Y:S01]  /*12aa0*/  FMUL.FTZ R12, R2, R148 ;  /* 0x00000094020c7220 */ /* 0x008fe20000410000 */
[--C-:B------:R-:W-:Y:S01]  /*12ab0*/  FFMA.FTZ R110, R110, UR4, -R205.reuse ;  /* 0x000000046e6e7c23 */ /* 0x100fe200080108cd */
[--C-:B------:R-:W-:Y:S01]  /*12ac0*/  FFMA.FTZ R111, R111, UR4, -R205.reuse ;  /* 0x000000046f6f7c23 */ /* 0x100fe200080108cd */
[--C-:B------:R-:W-:Y:S01]  /*12ad0*/  FFMA.FTZ R122, R122, UR4, -R205.reuse ;  /* 0x000000047a7a7c23 */ /* 0x100fe200080108cd */
[--C-:B------:R-:W-:Y:S01]  /*12ae0*/  FFMA.FTZ R123, R123, UR4, -R205.reuse ;  /* 0x000000047b7b7c23 */ /* 0x100fe200080108cd */
[----:B------:R-:W-:Y:S04]  /*12af0*/  FFMA.FTZ R126, R126, UR4, -R205 ;  /* 0x000000047e7e7c23 */ /* 0x000fe800080108cd */
[----:B------:R3:W-:Y:S01]  /*12b00*/  MUFU.EX2 R219, R13 ;  /* 0x0000000d00db7308 */ /* 0x0007e20000000800 */
[----:B-1----:R1:W-:Y:S01]  /*12b10*/  STL [R1+0x60], R4 ;  /* 0x0000600401007387 */ /* 0x0023e20000100800 */
[----:B------:R-:W-:Y:S01]  /*12b20*/  FMUL.FTZ R33, R133, R165 ;  /* 0x000000a585217220 */ /* 0x000fe20000410000 */
[----:B------:R-:W-:Y:S01]  /*12b30*/  FFMA.FTZ R165, R115, UR4, -R138 ;  /* 0x0000000473a57c23 */ /* 0x000fe2000801088a */
[--C-:B------:R-:W-:Y:S01]  /*12b40*/  FFMA.FTZ R115, R93, UR4, -R204.reuse ;  /* 0x000000045d737c23 */ /* 0x100fe200080108cc */
[----:B------:R-:W-:Y:S05]  /*12b50*/  FFMA.FTZ R204, R125, UR4, -R204 ;  /* 0x000000047dcc7c23 */ /* 0x000fea00080108cc */
[----:B------:R4:W-:Y:S01]  /*12b60*/  MUFU.EX2 R221, R15 ;  /* 0x0000000f00dd7308 */ /* 0x0009e20000000800 */
[----:B--2---:R2:W-:Y:S01]  /*12b70*/  STL [R1+0x1c], R5 ;  /* 0x00001c0501007387 */ /* 0x0045e20000100800 */
[C---:B------:R-:W-:Y:S01]  /*12b80*/  FMUL.FTZ R34, R3.reuse, R166 ;  /* 0x000000a603227220 */ /* 0x040fe20000410000 */
[--C-:B------:R-:W-:Y:S07]  /*12b90*/  FFMA.FTZ R166, R100, UR4, -R137.reuse ;  /* 0x0000000464a67c23 */ /* 0x100fee0008010889 */
[----:B------:R2:W-:Y:S01]  /*12ba0*/  MUFU.EX2 R209, R6 ;  /* 0x0000000600d17308 */ /* 0x0005e20000000800 */
[----:B---3--:R-:W-:Y:S09]  /*12bb0*/  FMUL.FTZ R13, R2, R149 ;  /* 0x00000095020d7220 */ /* 0x008ff20000410000 */
[----:B------:R3:W-:Y:S01]  /*12bc0*/  MUFU.EX2 R213, R7 ;  /* 0x0000000700d57308 */ /* 0x0007e20000000800 */
[C---:B----4-:R-:W-:Y:S09]  /*12bd0*/  FMUL.FTZ R15, R0.reuse, R151 ;  /* 0x00000097000f7220 */ /* 0x050ff20000410000 */
[----:B-1----:R-:W1:Y:S01]  /*12be0*/  MUFU.EX2 R4, R35 ;  /* 0x0000002300047308 */ /* 0x002e620000000800 */
[C---:B--2---:R-:W-:Y:S09]  /*12bf0*/  FMUL.FTZ R6, R3.reuse, R146 ;  /* 0x0000009203067220 */ /* 0x044ff20000410000 */
[----:B------:R2:W-:Y:S01]  /*12c00*/  MUFU.EX2 R5, R26 ;  /* 0x0000001a00057308 */ /* 0x0005e20000000800 */
[C---:B---3--:R-:W-:Y:S09]  /*12c10*/  FMUL.FTZ R7, R3.reuse, R147 ;  /* 0x0000009303077220 */ /* 0x048ff20000410000 */
[----:B------:R3:W-:Y:S01]  /*12c20*/  MUFU.EX2 R216, R16 ;  /* 0x0000001000d87308 */ /* 0x0007e20000000800 */
[----:B-1----:R1:W-:Y:S01]  /*12c30*/  STL [R1+0x5c], R4 ;  /* 0x00005c0401007387 */ /* 0x0023e20000100800 */
[----:B------:R-:W-:Y:S01]  /*12c40*/  FMUL.FTZ R35, R3, R167 ;  /* 0x000000a703237220 */ /* 0x000fe20000410000 */
[--C-:B------:R-:W-:Y:S07]  /*12c50*/  FFMA.FTZ R167, R101, UR4, -R137.reuse ;  /* 0x0000000465a77c23 */ /* 0x100fee0008010889 */
[----:B------:R4:W1:Y:S01]  /*12c60*/  MUFU.EX2 R243, R17 ;  /* 0x0000001100f37308 */ /* 0x0008620000000800 */
[----:B--2---:R-:W-:Y:S01]  /*12c70*/  FMUL.FTZ R26, R0, R158 ;  /* 0x0000009e001a7220 */ /* 0x004fe20000410000 */
[--C-:B------:R-:W-:Y:S08]  /*12c80*/  FFMA.FTZ R158, R81, UR4, -R137.reuse ;  /* 0x00000004519e7c23 */ /* 0x100ff00008010889 */
[----:B------:R2:W-:Y:S01]  /*12c90*/  MUFU.EX2 R214, R18 ;  /* 0x0000001200d67308 */ /* 0x0005e20000000800 */
[C---:B---3--:R-:W-:Y:S09]  /*12ca0*/  FMUL.FTZ R16, R133.reuse, R152 ;  /* 0x0000009885107220 */ /* 0x048ff20000410000 */
[----:B------:R3:W3:Y:S01]  /*12cb0*/  MUFU.EX2 R223, R19 ;  /* 0x0000001300df7308 */ /* 0x0006e20000000800 */
[----:B----4-:R-:W-:Y:S01]  /*12cc0*/  FMUL.FTZ R17, R133, R153 ;  /* 0x0000009985117220 */ /* 0x010fe20000410000 */
[----:B-1----:R-:W-:Y:S08]  /*12cd0*/  F2FP.F16.F32.PACK_AB R146, R243, R216 ;  /* 0x000000d8f392723e */ /* 0x002ff000000000ff */
[----:B------:R1:W4:Y:S01]  /*12ce0*/  MUFU.EX2 R4, R25 ;  /* 0x0000001900047308 */ /* 0x0003220000000800 */
[C---:B--2---:R-:W-:Y:S09]  /*12cf0*/  FMUL.FTZ R18, R3.reuse, R154 ;  /* 0x0000009a03127220 */ /* 0x044ff20000410000 */
[----:B------:R2:W-:Y:S01]  /*12d00*/  MUFU.EX2 R207, R8 ;  /* 0x0000000800cf7308 */ /* 0x0005e20000000800 */
[----:B---3--:R-:W-:Y:S01]  /*12d10*/  FMUL.FTZ R19, R3, R155 ;  /* 0x0000009b03137220 */ /* 0x008fe20000410000 */
[----:B------:R-:W-:Y:S01]  /*12d20*/  F2FP.F16.F32.PACK_AB R147, R223, R214 ;  /* 0x000000d6df93723e */ /* 0x000fe200000000ff */
[----:B------:R-:W-:Y:S07]  /*12d30*/  LDSM.16.MT88.4 R152, [R226+0x8000] ;  /* 0x00800000e298783b */ /* 0x000fee0000004200 */
[----:B------:R3:W3:Y:S01]  /*12d40*/  MUFU.EX2 R212, R9 ;  /* 0x0000000900d47308 */ /* 0x0006e20000000800 */
[----:B-1----:R-:W-:Y:S01]  /*12d50*/  FMUL.FTZ R25, R2, R157 ;  /* 0x0000009d02197220 */ /* 0x002fe20000410000 */
[--C-:B------:R-:W-:Y:S01]  /*12d60*/  FFMA.FTZ R157, R69, UR4, -R137.reuse ;  /* 0x00000004459d7c23 */ /* 0x100fe20008010889 */
[----:B----4-:R1:W-:Y:S01]  /*12d70*/  STL [R1+0x14], R4 ;  /* 0x0000140401007387 */ /* 0x0103e20000100800 */
[--C-:B------:R-:W-:Y:S01]  /*12d80*/  FFMA.FTZ R69, R67, UR4, -R138.reuse ;  /* 0x0000000443457c23 */ /* 0x100fe2000801088a */
[----:B------:R-:W-:Y:S02]  /*12d90*/  FMUL.FTZ R67, R0, R191 ;  /* 0x000000bf00437220 */ /* 0x000fe40000410000 */
[----:B------:R4:W-:Y:S03]  /*12da0*/  STL [R1], R5 ;  /* 0x0000000501007387 */ /* 0x0009e60000100800 */
[----:B------:R1:W1:Y:S01]  /*12db0*/  MUFU.EX2 R210, R11 ;  /* 0x0000000b00d27308 */ /* 0x0002620000000800 */
[C---:B--2---:R-:W-:Y:S09]  /*12dc0*/  FMUL.FTZ R8, R2.reuse, R140 ;  /* 0x0000008c02087220 */ /* 0x044ff20000410000 */
[----:B------:R2:W-:Y:S01]  /*12dd0*/  MUFU.EX2 R217, R24 ;  /* 0x0000001800d97308 */ /* 0x0005e20000000800 */
[----:B---3--:R-:W-:Y:S01]  /*12de0*/  FMUL.FTZ R9, R2, R141 ;  /* 0x0000008d02097220 */ /* 0x008fe20000410000 */
[----:B------:R-:W-:Y:S08]  /*12df0*/  F2FP.F16.F32.PACK_AB R140, R212, R207 ;  /* 0x000000cfd48c723e */ /* 0x000ff000000000ff */
[----:B------:R3:W-:Y:S01]  /*12e00*/  MUFU.EX2 R132, R31 ;  /* 0x0000001f00847308 */ /* 0x0007e20000000800 */
[----:B-1----:R-:W-:Y:S01]  /*12e10*/  FMUL.FTZ R11, R0, R143 ;  /* 0x0000008f000b7220 */ /* 0x002fe20000410000 */
[----:B------:R-:W-:Y:S02]  /*12e20*/  F2FP.F16.F32.PACK_AB R143, R221, R218 ;  /* 0x000000dadd8f723e */ /* 0x000fe400000000ff */
[----:B------:R-:W-:Y:S06]  /*12e30*/  F2FP.F16.F32.PACK_AB R141, R210, R206 ;  /* 0x000000ced28d723e */ /* 0x000fec00000000ff */
[----:B------:R-:W1:Y:S01]  /*12e40*/  MUFU.EX2 R4, R27 ;  /* 0x0000001b00047308 */ /* 0x000e620000000800 */
[----:B--2---:R-:W-:Y:S01]  /*12e50*/  FMUL.FTZ R24, R2, R156 ;  /* 0x0000009c02187220 */ /* 0x004fe20000410000 */
[--C-:B------:R-:W-:Y:S01]  /*12e60*/  FFMA.FTZ R156, R68, UR4, -R137.reuse ;  /* 0x00000004449c7c23 */ /* 0x100fe20008010889 */
[--C-:B------:R-:W-:Y:S01]  /*12e70*/  FFMA.FTZ R68, R66, UR4, -R138.reuse ;  /* 0x0000000442447c23 */ /* 0x100fe2000801088a */
[C---:B------:R-:W-:Y:S06]  /*12e80*/  FMUL.FTZ R66, R0.reuse, R190 ;  /* 0x000000be00427220 */ /* 0x040fec0000410000 */
[----:B----4-:R-:W2:Y:S01]  /*12e90*/  MUFU.EX2 R5, R28 ;  /* 0x0000001c00057308 */ /* 0x010ea20000000800 */
[C---:B---3--:R-:W-:Y:S01]  /*12ea0*/  FMUL.FTZ R31, R0.reuse, R171 ;  /* 0x000000ab001f7220 */ /* 0x048fe20000410000 */
[--C-:B------:R-:W-:Y:S01]  /*12eb0*/  FFMA.FTZ R171, R117, UR4, -R137.reuse ;  /* 0x0000000475ab7c23 */ /* 0x100fe20008010889 */
[--C-:B------:R-:W-:Y:S01]  /*12ec0*/  FFMA.FTZ R117, R71, UR4, -R138.reuse ;  /* 0x0000000447757c23 */ /* 0x100fe2000801088a */
[C---:B------:R-:W-:Y:S06]  /*12ed0*/  FMUL.FTZ R71, R0.reuse, R199 ;  /* 0x000000c700477220 */ /* 0x040fec0000410000 */
        /* <DEDUP_REMOVED lines=8> */
[----:B--2---:R2:W-:Y:S01]  /*12f60*/  STL [R1+0xc], R5 ;  /* 0x00000c0501007387 */ /* 0x0045e20000100800 */
[----:B------:R-:W-:Y:S01]  /*12f70*/  FMUL.FTZ R28, R2, R168 ;  /* 0x000000a8021c7220 */ /* 0x000fe20000410000 */
[--C-:B------:R-:W-:Y:S01]  /*12f80*/  FFMA.FTZ R168, R112, UR4, -R137.reuse ;  /* 0x0000000470a87c23 */ /* 0x100fe20008010889 */
[--C-:B------:R-:W-:Y:S01]  /*12f90*/  FFMA.FTZ R112, R83, UR4, -R138.reuse ;  /* 0x0000000453707c23 */ /* 0x100fe2000801088a */
[----:B------:R2:W-:Y:S05]  /*12fa0*/  STL [R1+0x44], R10 ;  /* 0x0000440a01007387 */ /* 0x0005ea0000100800 */
[----:B------:R2:W-:Y:S01]  /*12fb0*/  MUFU.EX2 R135, R38 ;  /* 0x0000002600877308 */ /* 0x0005e20000000800 */
[----:B------:R2:W-:Y:S01]  /*12fc0*/  STL [R1+0x38], R14 ;  /* 0x0000380e01007387 */ /* 0x0005e20000100800 */
[C---:B---3--:R-:W-:Y:S08]  /*12fd0*/  FMUL.FTZ R36, R133.reuse, R176 ;  /* 0x000000b085247220 */ /* 0x048ff00000410000 */
[----:B------:R3:W-:Y:S01]  /*12fe0*/  MUFU.EX2 R240, R39 ;  /* 0x0000002700f07308 */ /* 0x0007e20000000800 */
[C---:B----4-:R-:W-:Y:S01]  /*12ff0*/  FMUL.FTZ R37, R133.reuse, R177 ;  /* 0x000000b185257220 */ /* 0x050fe20000410000 */
[----:B-1----:R-:W-:Y:S01]  /*13000*/  FMUL.FTZ R4, R133, R144 ;  /* 0x0000009085047220 */ /* 0x002fe20000410000 */
[----:B------:R-:W-:Y:S07]  /*13010*/  F2FP.F16.F32.PACK_AB R144, R215, R208 ;  /* 0x000000d0d790723e */ /* 0x000fee00000000ff */
[----:B------:R1:W-:Y:S01]  /*13020*/  MUFU.EX2 R242, R42 ;  /* 0x0000002a00f27308 */ /* 0x0003e20000000800 */
[----:B--2---:R-:W-:Y:S01]  /*13030*/  FMUL.FTZ R38, R3, R178 ;  /* 0x000000b203267220 */ /* 0x004fe20000410000 */
[----:B------:R-:W-:Y:S01]  /*13040*/  FMUL.FTZ R5, R133, R145 ;  /* 0x0000009185057220 */ /* 0x000fe20000410000 */
[----:B------:R-:W-:Y:S01]  /*13050*/  F2FP.F16.F32.PACK_AB R145, R213, R209 ;  /* 0x000000d1d591723e */ /* 0x000fe200000000ff */
[C---:B------:R-:W-:Y:S01]  /*13060*/  FMUL.FTZ R10, R0.reuse, R142 ;  /* 0x0000008e000a7220 */ /* 0x040fe20000410000 */
[----:B------:R-:W-:Y:S05]  /*13070*/  F2FP.F16.F32.PACK_AB R142, R219, R211 ;  /* 0x000000d3db8e723e */ /* 0x000fea00000000ff */
[----:B------:R2:W-:Y:S01]  /*13080*/  MUFU.EX2 R238, R43 ;  /* 0x0000002b00ee7308 */ /* 0x0005e20000000800 */
[----:B---3--:R-:W-:Y:S01]  /*13090*/  FMUL.FTZ R39, R3, R179 ;  /* 0x000000b303277220 */ /* 0x008fe20000410000 */
[-C--:B------:R-:W-:Y:S05]  /*130a0*/  HMMA.16816.F32 R4, R144, R20.reuse, R4 ;  /* 0x000000149004723c */ /* 0x080fea0000001804 */
[C---:B------:R-:W-:Y:S01]  /*130b0*/  FMUL.FTZ R14, R0.reuse, R150 ;  /* 0x00000096000e7220 */ /* 0x040fe20000410000 */
[C---:B------:R-:W-:Y:S01]  /*130c0*/  HMMA.16816.F32 R8, R140.reuse, R20, R8 ;  /* 0x000000148c08723c */ /* 0x040fe20000001808 */
[----:B------:R-:W3:Y:S01]  /*130d0*/  LDSM.16.MT88.4 R148, [R227+0x8000] ;  /* 0x00800000e394783b */ /* 0x000ee20000004200 */
[----:B------:R4:W-:Y:S03]  /*130e0*/  MUFU.EX2 R136, R40 ;  /* 0x0000002800887308 */ /* 0x0009e60000000800 */
[----:B-1----:R-:W-:Y:S01]  /*130f0*/  FMUL.FTZ R42, R0, R174 ;  /* 0x000000ae002a7220 */ /* 0x002fe20000410000 */
[-C--:B------:R-:W-:Y:S06]  /*13100*/  HMMA.16816.F32 R12, R140, R22.reuse, R12 ;  /* 0x000000168c0c723c */ /* 0x080fec000000180c */
[----:B------:R1:W-:Y:S01]  /*13110*/  MUFU.EX2 R239, R41 ;  /* 0x0000002900ef7308 */ /* 0x0003e20000000800 */
[C---:B------:R-:W-:Y:S01]  /*13120*/  FMUL.FTZ R20, R133.reuse, R160 ;  /* 0x000000a085147220 */ /* 0x040fe20000410000 */
[C---:B------:R-:W-:Y:S04]  /*13130*/  HMMA.16816.F32 R16, R144.reuse, R22, R16 ;  /* 0x000000169010723c */ /* 0x040fe80000001810 */
[----:B------:R-:W-:Y:S04]  /*13140*/  FMUL.FTZ R21, R133, R161 ;  /* 0x000000a185157220 */ /* 0x000fe80000410000 */
[----:B------:R3:W-:Y:S03]  /*13150*/  MUFU.EX2 R235, R44 ;  /* 0x0000002c00eb7308 */ /* 0x0007e60000000800 */
[C---:B------:R-:W-:Y:S01]  /*13160*/  FMUL.FTZ R22, R3.reuse, R162 ;  /* 0x000000a203167220 */ /* 0x040fe20000410000 */
[----:B------:R-:W-:Y:S01]  /*13170*/  FMUL.FTZ R23, R3, R163 ;  /* 0x000000a303177220 */ /* 0x000fe20000410000 */
[--C-:B------:R-:W-:Y:S01]  /*13180*/  FFMA.FTZ R160, R84, UR4, -R137.reuse ;  /* 0x0000000454a07c23 */ /* 0x100fe20008010889 */
[--C-:B------:R-:W-:Y:S01]  /*13190*/  FFMA.FTZ R161, R85, UR4, -R137.reuse ;  /* 0x0000000455a17c23 */ /* 0x100fe20008010889 */
[----:B--2---:R-:W-:Y:S03]  /*131a0*/  FMUL.FTZ R43, R0, R175 ;  /* 0x000000af002b7220 */ /* 0x004fe60000410000 */
[----:B------:R2:W-:Y:S01]  /*131b0*/  MUFU.EX2 R231, R45 ;  /* 0x0000002d00e77308 */ /* 0x0005e20000000800 */
[C---:B----4-:R-:W-:Y:S01]  /*131c0*/  FMUL.FTZ R40, R2.reuse, R172 ;  /* 0x000000ac02287220 */ /* 0x050fe20000410000 */
[----:B-1----:R-:W-:Y:S01]  /*131d0*/  FMUL.FTZ R41, R2, R173 ;  /* 0x000000ad02297220 */ /* 0x002fe20000410000 */
[--C-:B------:R-:W-:Y:S01]  /*131e0*/  FFMA.FTZ R162, R96, UR4, -R137.reuse ;  /* 0x0000000460a27c23 */ /* 0x100fe20008010889 */
[--C-:B------:R-:W-:Y:S01]  /*131f0*/  FFMA.FTZ R163, R97, UR4, -R137.reuse ;  /* 0x0000000461a37c23 */ /* 0x100fe20008010889 */
[--C-:B------:R-:W-:Y:S01]  /*13200*/  FFMA.FTZ R172, R128, UR4, -R137.reuse ;  /* 0x0000000480ac7c23 */ /* 0x100fe20008010889 */
[--C-:B------:R-:W-:Y:S01]  /*13210*/  FFMA.FTZ R128, R87, UR4, -R138.reuse ;  /* 0x0000000457807c23 */ /* 0x100fe2000801088a */
[----:B------:R-:W-:Y:S03]  /*13220*/  FFMA.FTZ R137, R129, UR4, -R137 ;  /* 0x0000000481897c23 */ /* 0x000fe60008010889 */
[----:B------:R1:W-:Y:S01]  /*13230*/  MUFU.EX2 R234, R46 ;  /* 0x0000002e00ea7308 */ /* 0x0003e20000000800 */
[--C-:B------:R-:W-:Y:S01]  /*13240*/  FFMA.FTZ R129, R86, UR4, -R138.reuse ;  /* 0x0000000456817c23 */ /* 0x100fe2000801088a */
[C---:B---3--:R-:W-:Y:S01]  /*13250*/  FMUL.FTZ R44, R2.reuse, R184 ;  /* 0x000000b8022c7220 */ /* 0x048fe20000410000 */
[----:B------:R-:W-:Y:S01]  /*13260*/  LDSM.16.MT88.4 R84, [R224+0x8800] ;  /* 0x00880000e054783b */ /* 0x000fe20000004200 */
[-C--:B------:R-:W-:Y:S06]  /*13270*/  HMMA.16816.F32 R20, R144, R148.reuse, R20 ;  /* 0x000000949014723c */ /* 0x080fec0000001814 */
[----:B------:R3:W-:Y:S01]  /*13280*/  MUFU.EX2 R230, R47 ;  /* 0x0000002f00e67308 */ /* 0x0007e20000000800 */
[----:B--2---:R-:W-:Y:S01]  /*13290*/  FMUL.FTZ R45, R2, R185 ;  /* 0x000000b9022d7220 */ /* 0x004fe20000410000 */
[C---:B------:R-:W-:Y:S08]  /*132a0*/  HMMA.16816.F32 R24, R140.reuse, R148, R24 ;  /* 0x000000948c18723c */ /* 0x040ff00000001818 */
[----:B------:R2:W-:Y:S03]  /*132b0*/  MUFU.EX2 R237, R48 ;  /* 0x0000003000ed7308 */ /* 0x0005e60000000800 */
[C---:B-1----:R-:W-:Y:S01]  /*132c0*/  FMUL.FTZ R46, R0.reuse, R186 ;  /* 0x000000ba002e7220 */ /* 0x042fe20000410000 */
[-C--:B------:R-:W-:Y:S06]  /*132d0*/  HMMA.16816.F32 R28, R140, R150.reuse, R28 ;  /* 0x000000968c1c723c */ /* 0x080fec000000181c */
[----:B------:R1:W-:Y:S01]  /*132e0*/  MUFU.EX2 R233, R49 ;  /* 0x0000003100e97308 */ /* 0x0003e20000000800 */
[C---:B------:R-:W-:Y:S01]  /*132f0*/  HMMA.16816.F32 R32, R144.reuse, R150, R32 ;  /* 0x000000969020723c */ /* 0x040fe20000001820 */
[----:B------:R-:W4:Y:S03]  /*13300*/  LDSM.16.MT88.4 R148, [R225+0x8000] ;  /* 0x00800000e194783b */ /* 0x000f260000004200 */
[----:B---3--:R-:W-:Y:S05]  /*13310*/  FMUL.FTZ R47, R0, R187 ;  /* 0x000000bb002f7220 */ /* 0x008fea0000410000 */
[----:B------:R3:W-:Y:S02]  /*13320*/  MUFU.EX2 R236, R50 ;  /* 0x0000003200ec7308 */ /* 0x0007e40000000800 */
[C---:B--2---:R-:W-:Y:S02]  /*13330*/  FMUL.FTZ R48, R133.reuse, R180 ;  /* 0x000000b485307220 */ /* 0x044fe40000410000 */
[----:B------:R-:W2:Y:S06]  /*13340*/  LDL.LU R180, [R1+0x44] ;  /* 0x0000440001b47983 */ /* 0x000eac0000300800 */
[----:B------:R4:W-:Y:S01]  /*13350*/  MUFU.EX2 R232, R51 ;  /* 0x0000003300e87308 */ /* 0x0009e20000000800 */
[----:B-1----:R-:W-:Y:S02]  /*13360*/  FMUL.FTZ R49, R133, R181 ;  /* 0x000000b585317220 */ /* 0x002fe40000410000 */
[----:B------:R-:W2:Y:S07]  /*13370*/  LDL.LU R181, [R1+0x5c] ;  /* 0x00005c0001b57983 */ /* 0x000eae0000300800 */
[----:B------:R1:W-:Y:S01]  /*13380*/  MUFU.EX2 R229, R52 ;  /* 0x0000003400e57308 */ /* 0x0003e20000000800 */
[C---:B---3--:R-:W-:Y:S02]  /*13390*/  FMUL.FTZ R50, R3.reuse, R182 ;  /* 0x000000b603327220 */ /* 0x048fe40000410000 */
[----:B------:R-:W3:Y:S07]  /*133a0*/  LDL.LU R182, [R1+0x60] ;  /* 0x0000600001b67983 */ /* 0x000eee0000300800 */
[----:B------:R1:W-:Y:S01]  /*133b0*/  MUFU.EX2 R228, R54 ;  /* 0x0000003600e47308 */ /* 0x0003e20000000800 */
[----:B----4-:R-:W-:Y:S02]  /*133c0*/  FMUL.FTZ R51, R3, R183 ;  /* 0x000000b703337220 */ /* 0x010fe40000410000 */
[----:B------:R-:W4:Y:S07]  /*133d0*/  LDL.LU R183, [R1+0x38] ;  /* 0x0000380001b77983 */ /* 0x000f2e0000300800 */
[----:B------:R-:W-:Y:S01]  /*133e0*/  MUFU.EX2 R252, R61 ;  /* 0x0000003d00fc7308 */ /* 0x000fe20000000800 */
[----:B-1----:R-:W-:Y:S01]  /*133f0*/  FMUL.FTZ R52, R133, R192 ;  /* 0x000000c085347220 */ /* 0x002fe20000410000 */
[-C--:B------:R-:W-:Y:S06]  /*13400*/  HMMA.16816.F32 R36, R144, R148.reuse, R36 ;  /* 0x000000949024723c */ /* 0x080fec0000001824 */
[C---:B------:R-:W-:Y:S02]  /*13410*/  HMMA.16816.F32 R40, R140.reuse, R148, R40 ;  /* 0x000000948c28723c */ /* 0x040fe40000001828 */
[----:B------:R1:W-:Y:S03]  /*13420*/  MUFU.EX2 R174, R53 ;  /* 0x0000003500ae7308 */ /* 0x0003e60000000800 */
[----:B------:R-:W-:Y:S01]  /*13430*/  FMUL.FTZ R54, R3, R194 ;  /* 0x000000c203367220 */ /* 0x000fe20000410000 */
[-C--:B------:R-:W-:Y:S06]  /*13440*/  HMMA.16816.F32 R44, R140, R150.reuse, R44 ;  /* 0x000000968c2c723c */ /* 0x080fec000000182c */
[----:B------:R1:W-:Y:S01]  /*13450*/  MUFU.EX2 R175, R55 ;  /* 0x0000003700af7308 */ /* 0x0003e20000000800 */
[--C-:B------:R-:W-:Y:S01]  /*13460*/  FFMA.FTZ R148, R98, UR4, -R138.reuse ;  /* 0x0000000462947c23 */ /* 0x100fe2000801088a */
[C---:B------:R-:W-:Y:S08]  /*13470*/  HMMA.16816.F32 R48, R144.reuse, R150, R48 ;  /* 0x000000969030723c */ /* 0x040ff00000001830 */
[----:B------:R1:W-:Y:S03]  /*13480*/  MUFU.EX2 R244, R65 ;  /* 0x0000004100f47308 */ /* 0x0003e60000000800 */
[----:B-1----:R-:W-:Y:S01]  /*13490*/  FMUL.FTZ R53, R133, R193 ;  /* 0x000000c185357220 */ /* 0x002fe20000410000 */
[--C-:B------:R-:W-:Y:S01]  /*134a0*/  FFMA.FTZ R151, R102, UR4, -R138.reuse ;  /* 0x0000000466977c23 */ /* 0x100fe2000801088a */
[--C-:B------:R-:W-:Y:S02]  /*134b0*/  FFMA.FTZ R150, R103, UR4, -R138.reuse ;  /* 0x0000000467967c23 */ /* 0x100fe4000801088a */
[----:B------:R-:W1:Y:S01]  /*134c0*/  LDSM.16.MT88.4 R100, [R227+0x8800] ;  /* 0x00880000e364783b */ /* 0x000e620000004200 */
[--C-:B------:R-:W-:Y:S01]  /*134d0*/  FFMA.FTZ R149, R99, UR4, -R138.reuse ;  /* 0x0000000463957c23 */ /* 0x100fe2000801088a */
[----:B------:R-:W-:Y:S01]  /*134e0*/  FFMA.FTZ R138, R131, UR4, -R138 ;  /* 0x00000004838a7c23 */ /* 0x000fe2000801088a */
[----:B------:R1:W1:Y:S01]  /*134f0*/  MUFU.EX2 R139, R64 ;  /* 0x00000040008b7308 */ /* 0x0002620000000800 */
[----:B------:R-:W-:Y:S07]  /*13500*/  FMUL.FTZ R55, R3, R195 ;  /* 0x000000c303377220 */ /* 0x000fee0000410000 */
[-C--:B------:R-:W-:Y:S02]  /*13510*/  HMMA.16816.F32 R52, R144, R152.reuse, R52 ;  /* 0x000000989034723c */ /* 0x080fe40000001834 */
[----:B------:R1:W1:Y:S01]  /*13520*/  MUFU.EX2 R81, R69 ;  /* 0x0000004500517308 */ /* 0x0002620000000800 */
[C---:B------:R-:W-:Y:S09]  /*13530*/  FMUL.FTZ R65, R2.reuse, R189 ;  /* 0x000000bd02417220 */ /* 0x040ff20000410000 */
[----:B------:R1:W-:Y:S02]  /*13540*/  MUFU.EX2 R189, R68 ;  /* 0x0000004400bd7308 */ /* 0x0003e40000000800 */
[C---:B-1----:R-:W-:Y:S01]  /*13550*/  FMUL.FTZ R64, R2.reuse, R188 ;  /* 0x000000bc02407220 */ /* 0x042fe20000410000 */
[----:B------:R-:W-:Y:S07]  /*13560*/  MOV R188, R139 ;  /* 0x0000008b00bc7202 */ /* 0x000fee0000000f00 */
[----:B------:R1:W-:Y:S01]  /*13570*/  MUFU.EX2 R139, R56 ;  /* 0x00000038008b7308 */ /* 0x0003e20000000800 */
[C---:B------:R-:W-:Y:S01]  /*13580*/  HMMA.16816.F32 R64, R140.reuse, R152, R64 ;  /* 0x000000988c40723c */ /* 0x040fe20000001840 */
[----:B------:R-:W2:Y:S03]  /*13590*/  LDL.LU R152, [R1+0x1c] ;  /* 0x00001c0001987983 */ /* 0x000ea60000300800 */
[C---:B------:R-:W-:Y:S01]  /*135a0*/  FMUL.FTZ R69, R2.reuse, R197 ;  /* 0x000000c502457220 */ /* 0x040fe20000410000 */
[----:B------:R-:W3:Y:S04]  /*135b0*/  LDL.LU R153, [R1+0xc] ;  /* 0x00000c0001997983 */ /* 0x000ee80000300800 */
[----:B------:R1:W-:Y:S02]  /*135c0*/  MUFU.EX2 R173, R58 ;  /* 0x0000003a00ad7308 */ /* 0x0003e40000000800 */
[----:B------:R-:W-:Y:S02]  /*135d0*/  FMUL.FTZ R68, R2, R196 ;  /* 0x000000c402447220 */ /* 0x000fe40000410000 */
[----:B------:R-:W3:Y:S04]  /*135e0*/  LDL.LU R196, [R1+0x24] ;  /* 0x0000240001c47983 */ /* 0x000ee80000300800 */
[----:B------:R-:W3:Y:S01]  /*135f0*/  LDL.LU R197, [R1+0x10] ;  /* 0x0000100001c57983 */ /* 0x000ee20000300800 */
[-C--:B------:R-:W-:Y:S01]  /*13600*/  HMMA.16816.F32 R68, R140, R154.reuse, R68 ;  /* 0x0000009a8c44723c */ /* 0x080fe20000001844 */
[----:B------:R1:W-:Y:S02]  /*13610*/  MUFU.EX2 R184, R57 ;  /* 0x0000003900b87308 */ /* 0x0003e40000000800 */
[----:B------:R-:W3:Y:S01]  /*13620*/  LDL.LU R198, [R1+0x14] ;  /* 0x0000140001c67983 */ /* 0x000ee20000300800 */
[----:B-1----:R-:W-:Y:S03]  /*13630*/  FMUL.FTZ R56, R133, R200 ;  /* 0x000000c885387220 */ /* 0x002fe60000410000 */
[----:B------:R-:W3:Y:S01]  /*13640*/  LDL.LU R199, [R1+0x18] ;  /* 0x0000180001c77983 */ /* 0x000ee20000300800 */
[----:B------:R-:W-:Y:S03]  /*13650*/  MOV R140, R81 ;  /* 0x00000051008c7202 */ /* 0x000fe60000000f00 */
[----:B------:R-:W-:Y:S01]  /*13660*/  MUFU.EX2 R185, R80 ;  /* 0x0000005000b97308 */ /* 0x000fe20000000800 */
[----:B------:R-:W3:Y:S01]  /*13670*/  LDL.LU R176, [R1+0x50] ;  /* 0x0000500001b07983 */ /* 0x000ee20000300800 */
[----:B------:R-:W-:Y:S01]  /*13680*/  FMUL.FTZ R58, R3, R202 ;  /* 0x000000ca033a7220 */ /* 0x000fe20000410000 */
[----:B------:R-:W-:Y:S02]  /*13690*/  MOV R141, R244 ;  /* 0x000000f4008d7202 */ /* 0x000fe40000000f00 */
[----:B------:R-:W3:Y:S05]  /*136a0*/  LDL.LU R142, [R1] ;  /* 0x00000000018e7983 */ /* 0x000eea0000300800 */
[----:B------:R-:W1:Y:S01]  /*136b0*/  MUFU.EX2 R131, R60 ;  /* 0x0000003c00837308 */ /* 0x000e620000000800 */
[----:B------:R-:W-:Y:S01]  /*136c0*/  FMUL.FTZ R57, R133, R201 ;  /* 0x000000c985397220 */ /* 0x000fe20000410000 */
[----:B------:R-:W3:Y:S04]  /*136d0*/  LDL.LU R143, [R1+0x20] ;  /* 0x00002000018f7983 */ /* 0x000ee80000300800 */
[----:B------:R-:W3:Y:S02]  /*136e0*/  LDL.LU R92, [R1+0x54] ;  /* 0x00005400015c7983 */ /* 0x000ee40000300800 */
[----:B------:R-:W-:Y:S02]  /*136f0*/  HMMA.16816.F32 R56, R144, R154, R56 ;  /* 0x0000009a9038723c */ /* 0x000fe40000001838 */
[----:B------:R-:W-:Y:S01]  /*13700*/  MUFU.EX2 R244, R62 ;  /* 0x0000003e00f47308 */ /* 0x000fe20000000800 */
[----:B------:R-:W3:Y:S04]  /*13710*/  LDL.LU R93, [R1+0x6c] ;  /* 0x00006c00015d7983 */ /* 0x000ee80000300800 */
[----:B------:R-:W3:Y:S05]  /*13720*/  LDL.LU R200, [R1+0x70] ;  /* 0x0000700001c87983 */ /* 0x000eea0000300800 */
[----:B------:R1:W-:Y:S10]  /*13730*/  MUFU.EX2 R249, R63 ;  /* 0x0000003f00f97308 */ /* 0x0003f40000000800 */
[----:B------:R-:W-:Y:S10]  /*13740*/  MUFU.EX2 R250, R156 ;  /* 0x0000009c00fa7308 */ /* 0x000ff40000000800 */
[----:B------:R-:W-:Y:S01]  /*13750*/  MUFU.EX2 R247, R157 ;  /* 0x0000009d00f77308 */ /* 0x000fe20000000800 */
[----:B-1----:R-:W-:Y:S09]  /*13760*/  LDSM.16.MT88.4 R60, [R226+0x8800] ;  /* 0x00880000e23c783b */ /* 0x002ff20000004200 */
[----:B------:R-:W-:Y:S10]  /*13770*/  MUFU.EX2 R157, R72 ;  /* 0x00000048009d7308 */ /* 0x000ff40000000800 */
[----:B------:R-:W-:Y:S10]  /*13780*/  MUFU.EX2 R193, R73 ;  /* 0x0000004900c17308 */ /* 0x000ff40000000800 */
[----:B------:R-:W-:Y:S10]  /*13790*/  MUFU.EX2 R156, R74 ;  /* 0x0000004a009c7308 */ /* 0x000ff40000000800 */
[----:B------:R1:W-:Y:S10]  /*137a0*/  MUFU.EX2 R191, R75 ;  /* 0x0000004b00bf7308 */ /* 0x0003f40000000800 */
[----:B------:R1:W-:Y:S10]  /*137b0*/  MUFU.EX2 R194, R76 ;  /* 0x0000004c00c27308 */ /* 0x0003f40000000800 */
[----:B------:R1:W-:Y:S02]  /*137c0*/  MUFU.EX2 R192, R77 ;  /* 0x0000004d00c07308 */ /* 0x0003e40000000800 */
[----:B-1----:R-:W-:Y:S08]  /*137d0*/  LDSM.16.MT88.4 R72, [R224+0x9000] ;  /* 0x00900000e048783b */ /* 0x002ff00000004200 */
[----:B------:R1:W-:Y:S01]  /*137e0*/  MUFU.EX2 R179, R78 ;  /* 0x0000004e00b37308 */ /* 0x0003e20000000800 */
[----:B------:R-:W-:Y:S09]  /*137f0*/  F2FP.F16.F32.PACK_AB R76, R239, R136 ;  /* 0x00000088ef4c723e */ /* 0x000ff200000000ff */
[----:B------:R1:W-:Y:S01]  /*13800*/  MUFU.EX2 R178, R79 ;  /* 0x0000004f00b27308 */ /* 0x0003e20000000800 */
[----:B------:R-:W-:Y:S09]  /*13810*/  F2FP.F16.F32.PACK_AB R77, R238, R242 ;  /* 0x000000f2ee4d723e */ /* 0x000ff200000000ff */
[----:B------:R1:W-:Y:S02]  /*13820*/  MUFU.EX2 R246, R159 ;  /* 0x0000009f00f67308 */ /* 0x0003e40000000800 */
[----:B-1----:R-:W-:Y:S08]  /*13830*/  F2FP.F16.F32.PACK_AB R78, R231, R235 ;  /* 0x000000ebe74e723e */ /* 0x002ff000000000ff */
[----:B------:R1:W-:Y:S01]  /*13840*/  MUFU.EX2 R248, R158 ;  /* 0x0000009e00f87308 */ /* 0x0003e20000000800 */
[----:B------:R-:W-:Y:S09]  /*13850*/  F2FP.F16.F32.PACK_AB R79, R230, R234 ;  /* 0x000000eae64f723e */ /* 0x000ff200000000ff */
[----:B------:R1:W-:Y:S01]  /*13860*/  MUFU.EX2 R177, R160 ;  /* 0x000000a000b17308 */ /* 0x0003e20000000800 */
[----:B------:R-:W-:Y:S09]  /*13870*/  MOV R159, R140 ;  /* 0x0000008c009f7202 */ /* 0x000ff20000000f00 */
[----:B------:R4:W-:Y:S01]  /*13880*/  MUFU.EX2 R187, R161 ;  /* 0x000000a100bb7308 */ /* 0x0009e20000000800 */
[----:B-1----:R-:W-:Y:S09]  /*13890*/  MOV R158, R141 ;  /* 0x0000008d009e7202 */ /* 0x002ff20000000f00 */
[----:B------:R-:W-:Y:S01]  /*138a0*/  MUFU.EX2 R127, R94 ;  /* 0x0000005e007f7308 */ /* 0x000fe20000000800 */
[----:B------:R-:W-:Y:S09]  /*138b0*/  MOV R160, R131 ;  /* 0x0000008300a07202 */ /* 0x000ff20000000f00 */
[----:B------:R-:W-:Y:S01]  /*138c0*/  MUFU.EX2 R131, R91 ;  /* 0x0000005b00837308 */ /* 0x000fe20000000800 */
[----:B----4-:R-:W-:Y:S09]  /*138d0*/  MOV R161, R188 ;  /* 0x000000bc00a17202 */ /* 0x010ff20000000f00 */
[----:B------:R-:W-:Y:S10]  /*138e0*/  MUFU.EX2 R125, R95 ;  /* 0x0000005f007d7308 */ /* 0x000ff40000000800 */
[----:B------:R-:W-:Y:S10]  /*138f0*/  MUFU.EX2 R190, R116 ;  /* 0x0000007400be7308 */ /* 0x000ff40000000800 */
[----:B------:R-:W-:Y:S10]  /*13900*/  MUFU.EX2 R116, R167 ;  /* 0x000000a700747308 */ /* 0x000ff40000000800 */
[----:B------:R-:W-:Y:S10]  /*13910*/  MUFU.EX2 R195, R117 ;  /* 0x0000007500c37308 */ /* 0x000ff40000000800 */
[----:B------:R-:W-:Y:S10]  /*13920*/  MUFU.EX2 R117, R166 ;  /* 0x000000a600757308 */ /* 0x000ff40000000800 */
[----:B------:R-:W-:Y:S10]  /*13930*/  MUFU.EX2 R137, R137 ;  /* 0x0000008900897308 */ /* 0x000ff40000000800 */
[----:B------:R-:W-:Y:S01]  /*13940*/  MUFU.EX2 R138, R138 ;  /* 0x0000008a008a7308 */ /* 0x000fe20000000800 */
[----:B------:R-:W-:Y:S09]  /*13950*/  F2FP.F16.F32.PACK_AB R99, R132, R183 ;  /* 0x000000b78463723e */ /* 0x000ff200000000ff */
        /* <DEDUP_REMOVED lines=8> */
[----:B--2---:R-:W-:Y:S02]  /*139e0*/  F2FP.F16.F32.PACK_AB R83, R181, R152 ;  /* 0x00000098b553723e */ /* 0x004fe400000000ff */
[----:B---3--:R-:W-:Y:S07]  /*139f0*/  F2FP.F16.F32.PACK_AB R98, R180, R153 ;  /* 0x00000099b462723e */ /* 0x008fee00000000ff */
[----:B------:R-:W-:Y:S01]  /*13a00*/  MUFU.EX2 R113, R168 ;  /* 0x000000a800717308 */ /* 0x000fe20000000800 */
[----:B------:R-:W-:Y:S09]  /*13a10*/  F2FP.F16.F32.PACK_AB R82, R182, R196 ;  /* 0x000000c4b652723e */ /* 0x000ff200000000ff */
[----:B------:R-:W-:Y:S01]  /*13a20*/  MUFU.EX2 R112, R169 ;  /* 0x000000a900707308 */ /* 0x000fe20000000800 */
[----:B------:R-:W-:Y:S02]  /*13a30*/  F2FP.F16.F32.PACK_AB R96, R198, R217 ;  /* 0x000000d9c660723e */ /* 0x000fe400000000ff */
[----:B------:R-:W-:Y:S07]  /*13a40*/  F2FP.F16.F32.PACK_AB R81, R199, R222 ;  /* 0x000000dec751723e */ /* 0x000fee00000000ff */
[----:B------:R-:W-:Y:S01]  /*13a50*/  MUFU.EX2 R118, R118 ;  /* 0x0000007600767308 */ /* 0x000fe20000000800 */
[----:B------:R-:W-:Y:S01]  /*13a60*/  FFMA.FTZ R133, R133, R176, R208 ;  /* 0x000000b085857223 */ /* 0x000fe200000100d0 */
[----:B------:R-:W-:Y:S02]  /*13a70*/  MOV R208, R189 ;  /* 0x000000bd00d07202 */ /* 0x000fe40000000f00 */
[----:B------:R-:W-:Y:S06]  /*13a80*/  F2FP.F16.F32.PACK_AB R97, R197, R142 ;  /* 0x0000008ec561723e */ /* 0x000fec00000000ff */
[----:B------:R-:W-:Y:S01]  /*13a90*/  MUFU.EX2 R189, R163 ;  /* 0x000000a300bd7308 */ /* 0x000fe20000000800 */
[----:B------:R-:W-:Y:S01]  /*13aa0*/  F2FP.F16.F32.PACK_AB R80, R143, R220 ;  /* 0x000000dc8f50723e */ /* 0x000fe200000000ff */
[----:B------:R-:W-:Y:S01]  /*13ab0*/  FFMA.FTZ R92, R3, R92, R209 ;  /* 0x0000005c035c7223 */ /* 0x000fe200000100d1 */
[----:B------:R-:W-:Y:S01]  /*13ac0*/  MOV R209, R185 ;  /* 0x000000b900d17202 */ /* 0x000fe20000000f00 */
[----:B------:R-:W-:Y:S04]  /*13ad0*/  FADD.FTZ R3, R215, R133 ;  /* 0x00000085d7037221 */ /* 0x000fe80000010000 */
[-C--:B------:R-:W-:Y:S02]  /*13ae0*/  HMMA.16816.F32 R4, R80, R84.reuse, R4 ;  /* 0x000000545004723c */ /* 0x080fe40000001804 */
[----:B------:R1:W-:Y:S03]  /*13af0*/  MUFU.EX2 R185, R162 ;  /* 0x000000a200b97308 */ /* 0x0003e60000000800 */
[----:B------:R-:W-:Y:S01]  /*13b00*/  FFMA.FTZ R93, R0, R93, R206 ;  /* 0x0000005d005d7223 */ /* 0x000fe200000100ce */
[C---:B------:R-:W-:Y:S06]  /*13b10*/  HMMA.16816.F32 R8, R96.reuse, R84, R8 ;  /* 0x000000546008723c */ /* 0x040fec0000001808 */
[----:B------:R-:W-:Y:S01]  /*13b20*/  MUFU.EX2 R176, R129 ;  /* 0x0000008100b07308 */ /* 0x000fe20000000800 */
[----:B------:R-:W-:Y:S01]  /*13b30*/  MOV R206, R175 ;  /* 0x000000af00ce7202 */ /* 0x000fe20000000f00 */
[-C--:B------:R-:W-:Y:S08]  /*13b40*/  HMMA.16816.F32 R12, R96, R86.reuse, R12 ;  /* 0x00000056600c723c */ /* 0x080ff0000000180c */
[----:B------:R-:W-:Y:S01]  /*13b50*/  MUFU.EX2 R175, R88 ;  /* 0x0000005800af7308 */ /* 0x000fe20000000800 */
[C---:B------:R-:W-:Y:S01]  /*13b60*/  HMMA.16816.F32 R16, R80.reuse, R86, R16 ;  /* 0x000000565010723c */ /* 0x040fe20000001810 */
[----:B------:R-:W2:Y:S03]  /*13b70*/  LDSM.16.MT88.4 R84, [R225+0x8800] ;  /* 0x00880000e154783b */ /* 0x000ea60000004200 */
[----:B-1----:R-:W-:Y:S02]  /*13b80*/  MOV R162, R174 ;  /* 0x000000ae00a27202 */ /* 0x002fe40000000f00 */
[-C--:B------:R-:W-:Y:S03]  /*13b90*/  HMMA.16816.F32 R20, R80, R100.reuse, R20 ;  /* 0x000000645014723c */ /* 0x080fe60000001814 */
[----:B------:R-:W-:Y:S02]  /*13ba0*/  MUFU.EX2 R174, R89 ;  /* 0x0000005900ae7308 */ /* 0x000fe40000000800 */
[----:B------:R-:W-:Y:S01]  /*13bb0*/  MOV R163, R173 ;  /* 0x000000ad00a37202 */ /* 0x000fe20000000f00 */
[C---:B------:R-:W-:Y:S07]  /*13bc0*/  HMMA.16816.F32 R24, R96.reuse, R100, R24 ;  /* 0x000000646018723c */ /* 0x040fee0000001818 */
[----:B------:R1:W-:Y:S01]  /*13bd0*/  MUFU.EX2 R173, R90 ;  /* 0x0000005a00ad7308 */ /* 0x0003e20000000800 */
[-C--:B------:R-:W-:Y:S03]  /*13be0*/  HMMA.16816.F32 R28, R96, R102.reuse, R28 ;  /* 0x00000066601c723c */ /* 0x080fe6000000181c */
[----:B------:R-:W-:Y:S03]  /*13bf0*/  FFMA.FTZ R100, R2, R200, R207 ;  /* 0x000000c802647223 */ /* 0x000fe600000100cf */
[C---:B------:R-:W-:Y:S03]  /*13c00*/  HMMA.16816.F32 R32, R80.reuse, R102, R32 ;  /* 0x000000665020723c */ /* 0x040fe60000001820 */
[----:B------:R-:W-:Y:S02]  /*13c10*/  MUFU.EX2 R103, R164 ;  /* 0x000000a400677308 */ /* 0x000fe40000000800 */
[----:B------:R-:W-:Y:S01]  /*13c20*/  MOV R207, R184 ;  /* 0x000000b800cf7202 */ /* 0x000fe20000000f00 */
[----:B------:R-:W-:Y:S01]  /*13c30*/  FADD.FTZ R2, R213, R92 ;  /* 0x0000005cd5027221 */ /* 0x000fe20000010000 */
[----:B------:R-:W-:Y:S01]  /*13c40*/  FADD.FTZ R92, R210, R93 ;  /* 0x0000005dd25c7221 */ /* 0x000fe20000010000 */
[----:B-1----:R-:W-:Y:S05]  /*13c50*/  LDSM.16.MT88.4 R88, [R225+0x9800] ;  /* 0x00980000e158783b */ /* 0x002fea0000004200 */
[----:B------:R1:W-:Y:S01]  /*13c60*/  MUFU.EX2 R102, R165 ;  /* 0x000000a500667308 */ /* 0x0003e20000000800 */
[----:B------:R-:W-:Y:S01]  /*13c70*/  FADD.FTZ R93, R214, R2 ;  /* 0x00000002d65d7221 */ /* 0x000fe20000010000 */
[----:B------:R-:W-:Y:S01]  /*13c80*/  FADD.FTZ R0, R212, R100 ;  /* 0x00000064d4007221 */ /* 0x000fe20000010000 */
[-C--:B--2---:R-:W-:Y:S07]  /*13c90*/  HMMA.16816.F32 R36, R80, R84.reuse, R36 ;  /* 0x000000545024723c */ /* 0x084fee0000001824 */
[----:B------:R-:W-:Y:S01]  /*13ca0*/  MUFU.EX2 R184, R148 ;  /* 0x0000009400b87308 */ /* 0x000fe20000000800 */
[C---:B------:R-:W-:Y:S01]  /*13cb0*/  HMMA.16816.F32 R40, R96.reuse, R84, R40 ;  /* 0x000000546028723c */ /* 0x040fe20000001828 */
[----:B-1----:R-:W-:Y:S08]  /*13cc0*/  LDSM.16.MT88.4 R164, [R227+0xb800] ;  /* 0x00b80000e3a4783b */ /* 0x002ff00000004200 */
        /* <DEDUP_REMOVED lines=8> */
[-C--:B------:R-:W-:Y:S01]  /*13d50*/  HMMA.16816.F32 R68, R96, R62.reuse, R68 ;  /* 0x0000003e6044723c */ /* 0x080fe20000001844 */
[----:B------:R-:W2:Y:S02]  /*13d60*/  LDSM.16.MT88.4 R96, [R225+0x9000] ;  /* 0x00900000e160783b */ /* 0x000ea40000004200 */
[----:B------:R-:W3:Y:S02]  /*13d70*/  MUFU.EX2 R100, R171 ;  /* 0x000000ab00647308 */ /* 0x000ee40000000800 */
[----:B------:R-:W-:Y:S01]  /*13d80*/  F2FP.F16.F32.PACK_AB R60, R241, R134 ;  /* 0x00000086f13c723e */ /* 0x000fe200000000ff */
[----:B------:R-:W-:Y:S03]  /*13d90*/  HMMA.16816.F32 R56, R80, R62, R56 ;  /* 0x0000003e5038723c */ /* 0x000fe60000001838 */
[----:B------:R-:W4:Y:S04]  /*13da0*/  LDSM.16.MT88.4 R80, [R226+0x9000] ;  /* 0x00900000e250783b */ /* 0x000f280000004200 */
[----:B------:R-:W1:Y:S01]  /*13db0*/  MUFU.EX2 R119, R119 ;  /* 0x0000007700777308 */ /* 0x000e620000000800 */
[----:B------:R-:W-:Y:S03]  /*13dc0*/  F2FP.F16.F32.PACK_AB R61, R240, R135 ;  /* 0x00000087f03d723e */ /* 0x000fe600000000ff */
[----:B------:R-:W-:Y:S02]  /*13dd0*/  F2FP.F16.F32.PACK_AB R62, R233, R237 ;  /* 0x000000ede93e723e */ /* 0x000fe400000000ff */
[----:B------:R-:W-:Y:S04]  /*13de0*/  F2FP.F16.F32.PACK_AB R63, R232, R236 ;  /* 0x000000ece83f723e */ /* 0x000fe800000000ff */
[----:B------:R-:W-:Y:S01]  /*13df0*/  MUFU.EX2 R123, R123 ;  /* 0x0000007b007b7308 */ /* 0x000fe20000000800 */
[----:B---3--:R-:W-:Y:S02]  /*13e00*/  F2FP.F16.F32.PACK_AB R200, R100, R101 ;  /* 0x0000006564c8723e */ /* 0x008fe400000000ff */
[-C--:B------:R-:W-:Y:S07]  /*13e10*/  HMMA.16816.F32 R4, R60, R72.reuse, R4 ;  /* 0x000000483c04723c */ /* 0x080fee0000001804 */
[----:B------:R-:W-:Y:S01]  /*13e20*/  MUFU.EX2 R104, R104 ;  /* 0x0000006800687308 */ /* 0x000fe20000000800 */
[----:B-1----:R-:W-:Y:S01]  /*13e30*/  F2FP.F16.F32.PACK_AB R201, R119, R118 ;  /* 0x0000007677c9723e */ /* 0x002fe200000000ff */
[C---:B------:R-:W-:Y:S08]  /*13e40*/  HMMA.16816.F32 R8, R76.reuse, R72, R8 ;  /* 0x000000484c08723c */ /* 0x040ff00000001808 */
        /* <DEDUP_REMOVED lines=9> */
[----:B------:R-:W-:Y:S03]  /*13ee0*/  MUFU.EX2 R108, R108 ;  /* 0x0000006c006c7308 */ /* 0x000fe60000000800 */
[C---:B------:R-:W-:Y:S01]  /*13ef0*/  HMMA.16816.F32 R32, R60.reuse, R86, R32 ;  /* 0x000000563c20723c */ /* 0x040fe20000001820 */
[----:B------:R-:W3:Y:S06]  /*13f00*/  LDSM.16.MT88.4 R84, [R227+0x9800] ;  /* 0x00980000e354783b */ /* 0x000eec0000004200 */
[----:B------:R-:W-:Y:S01]  /*13f10*/  MUFU.EX2 R109, R109 ;  /* 0x0000006d006d7308 */ /* 0x000fe20000000800 */
[-C--:B--2---:R-:W-:Y:S09]  /*13f20*/  HMMA.16816.F32 R36, R60, R96.reuse, R36 ;  /* 0x000000603c24723c */ /* 0x084ff20000001824 */
[----:B------:R-:W-:Y:S01]  /*13f30*/  MUFU.EX2 R110, R110 ;  /* 0x0000006e006e7308 */ /* 0x000fe20000000800 */
[C---:B------:R-:W-:Y:S06]  /*13f40*/  HMMA.16816.F32 R40, R76.reuse, R96, R40 ;  /* 0x000000604c28723c */ /* 0x040fec0000001828 */
[-C--:B------:R-:W-:Y:S03]  /*13f50*/  HMMA.16816.F32 R44, R76, R98.reuse, R44 ;  /* 0x000000624c2c723c */ /* 0x080fe6000000182c */
[----:B------:R-:W-:Y:S02]  /*13f60*/  MUFU.EX2 R111, R111 ;  /* 0x0000006f006f7308 */ /* 0x000fe40000000800 */
[----:B------:R-:W-:Y:S01]  /*13f70*/  FADD.FTZ R96, R216, R3 ;  /* 0x00000003d8607221 */ /* 0x000fe20000010000 */
[C---:B------:R-:W-:Y:S07]  /*13f80*/  HMMA.16816.F32 R48, R60.reuse, R98, R48 ;  /* 0x000000623c30723c */ /* 0x040fee0000001830 */
[----:B------:R-:W2:Y:S01]  /*13f90*/  MUFU.EX2 R99, R172 ;  /* 0x000000ac00637308 */ /* 0x000ea20000000800 */
[----:B------:R-:W-:Y:S01]  /*13fa0*/  FADD.FTZ R3, R211, R0 ;  /* 0x00000000d3037221 */ /* 0x000fe20000010000 */
[-C--:B----4-:R-:W-:Y:S03]  /*13fb0*/  HMMA.16816.F32 R52, R60, R80.reuse, R52 ;  /* 0x000000503c34723c */ /* 0x090fe60000001834 */
[----:B------:R-:W-:Y:S03]  /*13fc0*/  FADD.FTZ R0, R218, R92 ;  /* 0x0000005cda007221 */ /* 0x000fe60000010000 */
[C---:B------:R-:W-:Y:S02]  /*13fd0*/  HMMA.16816.F32 R64, R76.reuse, R80, R64 ;  /* 0x000000504c40723c */ /* 0x040fe40000001840 */
[----:B------:R-:W4:Y:S03]  /*13fe0*/  MUFU.EX2 R122, R122 ;  /* 0x0000007a007a7308 */ /* 0x000f260000000800 */
        /* <DEDUP_REMOVED lines=18> */
[----:B------:R-:W3:Y:S01]  /*14110*/  MUFU.EX2 R98, R130 ;  /* 0x0000008200627308 */ /* 0x000ee20000000800 */
[----:B------:R-:W-:Y:S01]  /*14120*/  F2FP.F16.F32.PACK_AB R79, R249, R244 ;  /* 0x000000f4f94f723e */ /* 0x000fe200000000ff */
[-C--:B-1----:R-:W-:Y:S03]  /*14130*/  HMMA.16816.F32 R4, R60, R72.reuse, R4 ;  /* 0x000000483c04723c */ /* 0x082fe60000001804 */
[----:B--2---:R-:W-:Y:S02]  /*14140*/  F2FP.F16.F32.PACK_AB R202, R137, R99 ;  /* 0x0000006389ca723e */ /* 0x004fe400000000ff */
[----:B----4-:R-:W-:Y:S01]  /*14150*/  F2FP.F16.F32.PACK_AB R197, R123, R122 ;  /* 0x0000007a7bc5723e */ /* 0x010fe200000000ff */
[C---:B------:R-:W-:Y:S06]  /*14160*/  HMMA.16816.F32 R8, R76.reuse, R72, R8 ;  /* 0x000000484c08723c */ /* 0x040fec0000001808 */
[-C--:B------:R-:W-:Y:S05]  /*14170*/  HMMA.16816.F32 R12, R76, R74.reuse, R12 ;  /* 0x0000004a4c0c723c */ /* 0x080fea000000180c */
[----:B---3--:R-:W-:Y:S01]  /*14180*/  F2FP.F16.F32.PACK_AB R203, R138, R98 ;  /* 0x000000628acb723e */ /* 0x008fe200000000ff */
        /* <DEDUP_REMOVED lines=11> */
[----:B------:R-:W3:Y:S05]  /*14240*/  LDSM.16.MT88.4 R88, [R225+0xa000] ;  /* 0x00a00000e158783b */ /* 0x000eea0000004200 */
[-C--:B------:R-:W-:Y:S06]  /*14250*/  HMMA.16816.F32 R52, R60, R80.reuse, R52 ;  /* 0x000000503c34723c */ /* 0x080fec0000001834 */
[C---:B------:R-:W-:Y:S06]  /*14260*/  HMMA.16816.F32 R64, R76.reuse, R80, R64 ;  /* 0x000000504c40723c */ /* 0x040fec0000001840 */
[-C--:B------:R-:W-:Y:S05]  /*14270*/  HMMA.16816.F32 R68, R76, R82.reuse, R68 ;  /* 0x000000524c44723c */ /* 0x080fea0000001844 */
[----:B------:R-:W-:Y:S01]  /*14280*/  FADD.FTZ R80, R223, R93 ;  /* 0x0000005ddf507221 */ /* 0x000fe20000010000 */
[----:B------:R-:W-:Y:S01]  /*14290*/  HMMA.16816.F32 R56, R60, R82, R56 ;  /* 0x000000523c38723c */ /* 0x000fe20000001838 */
[----:B------:R-:W4:Y:S04]  /*142a0*/  LDSM.16.MT88.4 R92, [R226+0xa000] ;  /* 0x00a00000e25c783b */ /* 0x000f280000004200 */
        /* <DEDUP_REMOVED lines=13> */
[-C--:B-1----:R-:W-:Y:S06]  /*14380*/  HMMA.16816.F32 R4, R60, R72.reuse, R4 ;  /* 0x000000483c04723c */ /* 0x082fec0000001804 */
        /* <DEDUP_REMOVED lines=13> */
[C---:B------:R-:W-:Y:S05]  /*14460*/  HMMA.16816.F32 R48, R60.reuse, R90, R48 ;  /* 0x0000005a3c30723c */ /* 0x040fea0000001830 */
[----:B------:R-:W-:Y:S01]  /*14470*/  FADD.FTZ R96, R196, R88 ;  /* 0x00000058c4607221 */ /* 0x000fe20000010000 */
[-C--:B----4-:R-:W-:Y:S01]  /*14480*/  HMMA.16816.F32 R52, R60, R92.reuse, R52 ;  /* 0x0000005c3c34723c */ /* 0x090fe20000001834 */
[----:B------:R-:W3:Y:S05]  /*14490*/  LDSM.16.MT88.4 R88, [R226+0xa800] ;  /* 0x00a80000e258783b */ /* 0x000eea0000004200 */
[C---:B------:R-:W-:Y:S06]  /*144a0*/  HMMA.16816.F32 R64, R76.reuse, R92, R64 ;  /* 0x0000005c4c40723c */ /* 0x040fec0000001840 */
[-C--:B------:R-:W-:Y:S05]  /*144b0*/  HMMA.16816.F32 R68, R76, R94.reuse, R68 ;  /* 0x0000005e4c44723c */ /* 0x080fea0000001844 */
[----:B------:R-:W-:Y:S01]  /*144c0*/  FADD.FTZ R93, R153, R0 ;  /* 0x00000000995d7221 */ /* 0x000fe20000010000 */
[----:B------:R-:W-:Y:S01]  /*144d0*/  HMMA.16816.F32 R56, R60, R94, R56 ;  /* 0x0000005e3c38723c */ /* 0x000fe20000001838 */
[----:B------:R-:W-:Y:S04]  /*144e0*/  LDSM.16.MT88.4 R152, [R224+0xb800] ;  /* 0x00b80000e098783b */ /* 0x000fe80000004200 */
        /* <DEDUP_REMOVED lines=9> */
[----:B------:R-:W-:Y:S01]  /*14580*/  LDSM.16.MT88.4 R180, [R225+0xb800] ;  /* 0x00b80000e1b4783b */ /* 0x000fe20000004200 */
[----:B------:R-:W-:Y:S01]  /*14590*/  F2FP.F16.F32.PACK_AB R77, R131, R173 ;  /* 0x000000ad834d723e */ /* 0x000fe200000000ff */
[----:B------:R-:W-:Y:S01]  /*145a0*/  FADD.FTZ R97, R134, R0 ;  /* 0x0000000086617221 */ /* 0x000fe20000010000 */
[----:B------:R-:W-:Y:S02]  /*145b0*/  F2FP.F16.F32.PACK_AB R78, R128, R129 ;  /* 0x00000081804e723e */ /* 0x000fe400000000ff */
[----:B------:R-:W-:Y:S01]  /*145c0*/  F2FP.F16.F32.PACK_AB R79, R125, R127 ;  /* 0x0000007f7d4f723e */ /* 0x000fe200000000ff */
[-C--:B-1----:R-:W-:Y:S03]  /*145d0*/  HMMA.16816.F32 R4, R60, R72.reuse, R4 ;  /* 0x000000483c04723c */ /* 0x082fe60000001804 */
[----:B------:R-:W-:Y:S03]  /*145e0*/  FADD.FTZ R3, R241, R97 ;  /* 0x00000061f1037221 */ /* 0x000fe60000010000 */
[C---:B------:R-:W-:Y:S05]  /*145f0*/  HMMA.16816.F32 R8, R76.reuse, R72, R8 ;  /* 0x000000484c08723c */ /* 0x040fea0000001808 */
[----:B------:R-:W-:Y:S01]  /*14600*/  FADD.FTZ R3, R237, R3 ;  /* 0x00000003ed037221 */ /* 0x000fe20000010000 */
[-C--:B------:R-:W-:Y:S05]  /*14610*/  HMMA.16816.F32 R12, R76, R74.reuse, R12 ;  /* 0x0000004a4c0c723c */ /* 0x080fea000000180c */
[----:B------:R-:W-:Y:S01]  /*14620*/  FADD.FTZ R3, R233, R3 ;  /* 0x00000003e9037221 */ /* 0x000fe20000010000 */
[C---:B------:R-:W-:Y:S01]  /*14630*/  HMMA.16816.F32 R16, R60.reuse, R74, R16 ;  /* 0x0000004a3c10723c */ /* 0x040fe20000001810 */
[----:B------:R-:W1:Y:S05]  /*14640*/  LDSM.16.MT88.4 R72, [R224+0xb000] ;  /* 0x00b00000e048783b */ /* 0x000e6a0000004200 */
        /* <DEDUP_REMOVED lines=21> */
[----:B------:R-:W3:Y:S03]  /*147a0*/  LDL.LU R132, [R1+0xfc] ;  /* 0x0000fc0001847983 */ /* 0x000ee60000300800 */
[----:B------:R-:W4:Y:S01]  /*147b0*/  MUFU.EX2 R90, R121 ;  /* 0x00000079005a7308 */ /* 0x000f220000000800 */
[----:B------:R-:W-:Y:S01]  /*147c0*/  F2FP.F16.F32.PACK_AB R61, R114, R115 ;  /* 0x00000073723d723e */ /* 0x000fe200000000ff */
[----:B------:R-:W-:Y:S01]  /*147d0*/  FADD.FTZ R2, R240, R96 ;  /* 0x00000060f0027221 */ /* 0x000fe20000010000 */
[----:B------:R-:W-:Y:S01]  /*147e0*/  F2FP.F16.F32.PACK_AB R62, R112, R113 ;  /* 0x00000071703e723e */ /* 0x000fe200000000ff */
[----:B------:R-:W3:Y:S01]  /*147f0*/  LDL.LU R134, [R1+0xf8] ;  /* 0x0000f80001867983 */ /* 0x000ee20000300800 */
[----:B------:R-:W-:Y:S01]  /*14800*/  F2FP.F16.F32.PACK_AB R63, R102, R103 ;  /* 0x00000067663f723e */ /* 0x000fe200000000ff */
[----:B------:R-:W-:Y:S01]  /*14810*/  FADD.FTZ R2, R236, R2 ;  /* 0x00000002ec027221 */ /* 0x000fe20000010000 */
[----:B------:R-:W-:Y:S01]  /*14820*/  F2FP.F16.F32.PACK_AB R77, R107, R106 ;  /* 0x0000006a6b4d723e */ /* 0x000fe200000000ff */
[----:B------:R-:W3:Y:S01]  /*14830*/  LDL.LU R135, [R1+0xf4] ;  /* 0x0000f40001877983 */ /* 0x000ee20000300800 */
[----:B------:R-:W-:Y:S02]  /*14840*/  F2FP.F16.F32.PACK_AB R78, R109, R108 ;  /* 0x0000006c6d4e723e */ /* 0x000fe400000000ff */
[----:B------:R-:W-:Y:S01]  /*14850*/  F2FP.F16.F32.PACK_AB R79, R111, R110 ;  /* 0x0000006e6f4f723e */ /* 0x000fe200000000ff */
[-C--:B-1----:R-:W-:Y:S01]  /*14860*/  HMMA.16816.F32 R4, R60, R72.reuse, R4 ;  /* 0x000000483c04723c */ /* 0x082fe20000001804 */
[----:B------:R-:W3:Y:S04]  /*14870*/  LDL.LU R136, [R1+0xf0] ;  /* 0x0000f00001887983 */ /* 0x000ee80000300800 */
[----:B------:R1:W5:Y:S01]  /*14880*/  LDL.LU R242, [R1+0xec] ;  /* 0x0000ec0001f27983 */ /* 0x0003620000300800 */
[C---:B------:R-:W-:Y:S03]  /*14890*/  HMMA.16816.F32 R8, R76.reuse, R72, R8 ;  /* 0x000000484c08723c */ /* 0x040fe60000001808 */
[----:B------:R1:W5:Y:S02]  /*148a0*/  LDL.LU R241, [R1+0xe8] ;  /* 0x0000e80001f17983 */ /* 0x0003640000300800 */
[----:B----4-:R-:W-:Y:S01]  /*148b0*/  F2FP.F16.F32.PACK_AB R196, R90, R91 ;  /* 0x0000005b5ac4723e */ /* 0x010fe200000000ff */
[-C--:B------:R-:W-:Y:S01]  /*148c0*/  HMMA.16816.F32 R12, R76, R74.reuse, R12 ;  /* 0x0000004a4c0c723c */ /* 0x080fe2000000180c */
[----:B------:R1:W5:Y:S04]  /*148d0*/  LDL.LU R240, [R1+0xe4] ;  /* 0x0000e40001f07983 */ /* 0x0003680000300800 */
[----:B------:R-:W-:Y:S01]  /*148e0*/  FADD.FTZ R73, R239, R89 ;  /* 0x00000059ef497221 */ /* 0x000fe20000010000 */
[C---:B------:R-:W-:Y:S01]  /*148f0*/  HMMA.16816.F32 R16, R60.reuse, R74, R16 ;  /* 0x0000004a3c10723c */ /* 0x040fe20000001810 */
[----:B------:R1:W5:Y:S01]  /*14900*/  LDL.LU R239, [R1+0xe0] ;  /* 0x0000e00001ef7983 */ /* 0x0003620000300800 */
[----:B------:R-:W-:Y:S03]  /*14910*/  MUFU.EX2 R75, R126 ;  /* 0x0000007e004b7308 */ /* 0x000fe60000000800 */
[----:B------:R-:W-:Y:S01]  /*14920*/  FADD.FTZ R72, R238, R0 ;  /* 0x00000000ee487221 */ /* 0x000fe20000010000 */
[-C--:B------:R-:W-:Y:S01]  /*14930*/  HMMA.16816.F32 R20, R60, R80.reuse, R20 ;  /* 0x000000503c14723c */ /* 0x080fe20000001814 */
[----:B------:R1:W5:Y:S04]  /*14940*/  LDL.LU R238, [R1+0xdc] ;  /* 0x0000dc0001ee7983 */ /* 0x0003680000300800 */
[----:B------:R1:W5:Y:S01]  /*14950*/  LDL.LU R237, [R1+0xd8] ;  /* 0x0000d80001ed7983 */ /* 0x0003620000300800 */
[C---:B------:R-:W-:Y:S01]  /*14960*/  HMMA.16816.F32 R24, R76.reuse, R80, R24 ;  /* 0x000000504c18723c */ /* 0x040fe20000001818 */
[----:B------:R-:W4:Y:S02]  /*14970*/  MUFU.EX2 R80, R124 ;  /* 0x0000007c00507308 */ /* 0x000f240000000800 */
        /* <DEDUP_REMOVED lines=8> */
[-C--:B--2---:R-:W-:Y:S05]  /*14a00*/  HMMA.16816.F32 R36, R60, R84.reuse, R36 ;  /* 0x000000543c24723c */ /* 0x084fea0000001824 */
        /* <DEDUP_REMOVED lines=11> */
[----:B----4-:R-:W-:Y:S01]  /*14ac0*/  F2FP.F16.F32.PACK_AB R198, R204, R80 ;  /* 0x00000050ccc6723e */ /* 0x010fe200000000ff */
[C---:B------:R-:W-:Y:S05]  /*14ad0*/  HMMA.16816.F32 R64, R76.reuse, R92, R64 ;  /* 0x0000005c4c40723c */ /* 0x040fea0000001840 */
[----:B------:R-:W-:Y:S01]  /*14ae0*/  F2FP.F16.F32.PACK_AB R199, R205, R75 ;  /* 0x0000004bcdc7723e */ /* 0x000fe200000000ff */
[-C--:B------:R-:W-:Y:S05]  /*14af0*/  HMMA.16816.F32 R68, R76, R94.reuse, R68 ;  /* 0x0000005e4c44723c */ /* 0x080fea0000001844 */
[----:B------:R-:W-:Y:S01]  /*14b00*/  FADD.FTZ R0, R206, R0 ;  /* 0x00000000ce007221 */ /* 0x000fe20000010000 */
[----:B------:R-:W-:Y:S05]  /*14b10*/  HMMA.16816.F32 R56, R60, R94, R56 ;  /* 0x0000005e3c38723c */ /* 0x000fea0000001838 */
[----:B------:R-:W-:Y:S01]  /*14b20*/  FADD.FTZ R2, R163, R2 ;  /* 0x00000002a3027221 */ /* 0x000fe20000010000 */
[-C--:B------:R-:W-:Y:S05]  /*14b30*/  HMMA.16816.F32 R144, R200, R152.reuse, R4 ;  /* 0x00000098c890723c */ /* 0x080fea0000001804 */
[----:B------:R-:W-:Y:S01]  /*14b40*/  FADD.FTZ R2, R209, R2 ;  /* 0x00000002d1027221 */ /* 0x000fe20000010000 */
[C---:B------:R-:W-:Y:S05]  /*14b50*/  HMMA.16816.F32 R140, R196.reuse, R152, R8 ;  /* 0x00000098c48c723c */ /* 0x040fea0000001808 */
[----:B------:R-:W-:Y:S01]  /*14b60*/  FADD.FTZ R4, R229, R3 ;  /* 0x00000003e5047221 */ /* 0x000fe20000010000 */
[-C--:B------:R-:W-:Y:S01]  /*14b70*/  HMMA.16816.F32 R148, R196, R154.reuse, R12 ;  /* 0x0000009ac494723c */ /* 0x080fe2000000180c */
[----:B------:R1:W5:Y:S04]  /*14b80*/  LDL.LU R229, [R1+0xb8] ;  /* 0x0000b80001e57983 */ /* 0x0003680000300800 */
[----:B------:R1:W5:Y:S01]  /*14b90*/  LDL.LU R228, [R1+0xb4] ;  /* 0x0000b40001e47983 */ /* 0x0003620000300800 */
[C---:B------:R-:W-:Y:S05]  /*14ba0*/  HMMA.16816.F32 R152, R200.reuse, R154, R16 ;  /* 0x0000009ac898723c */ /* 0x040fea0000001810 */
[----:B------:R-:W-:Y:S01]  /*14bb0*/  FADD.FTZ R3, R139, R74 ;  /* 0x0000004a8b037221 */ /* 0x000fe20000010000 */
[----:B------:R-:W-:Y:S01]  /*14bc0*/  FADD.FTZ R5, R208, R0 ;  /* 0x00000000d0057221 */ /* 0x000fe20000010000 */
[----:B------:R1:W5:Y:S01]  /*14bd0*/  LDL.LU R139, [R1+0xb0] ;  /* 0x0000b000018b7983 */ /* 0x0003620000300800 */
[----:B------:R-:W-:Y:S03]  /*14be0*/  FADD.FTZ R2, R244, R2 ;  /* 0x00000002f4027221 */ /* 0x000fe60000010000 */
[----:B------:R-:W-:Y:S01]  /*14bf0*/  FADD.FTZ R5, R159, R5 ;  /* 0x000000059f057221 */ /* 0x000fe20000010000 */
[----:B------:R-:W-:Y:S01]  /*14c00*/  FADD.FTZ R3, R207, R3 ;  /* 0x00000003cf037221 */ /* 0x000fe20000010000 */
[----:B------:R-:W-:Y:S02]  /*14c10*/  FADD.FTZ R4, R162, R4 ;  /* 0x00000004a2047221 */ /* 0x000fe40000010000 */
[----:B------:R-:W-:Y:S01]  /*14c20*/  FADD.FTZ R9, R190, R5 ;  /* 0x00000005be097221 */ /* 0x000fe20000010000 */
[----:B------:R-:W-:Y:S01]  /*14c30*/  FADD.FTZ R0, R160, R3 ;  /* 0x00000003a0007221 */ /* 0x000fe20000010000 */
[----:B------:R-:W-:Y:S02]  /*14c40*/  FADD.FTZ R4, R161, R4 ;  /* 0x00000004a1047221 */ /* 0x000fe40000010000 */
[-C--:B------:R-:W-:Y:S03]  /*14c50*/  HMMA.16816.F32 R160, R200, R164.reuse, R20 ;  /* 0x000000a4c8a0723c */ /* 0x080fe60000001814 */
[----:B------:R-:W-:Y:S01]  /*14c60*/  FADD.FTZ R4, R158, R4 ;  /* 0x000000049e047221 */ /* 0x000fe20000010000 */
[----:B------:R-:W-:Y:S01]  /*14c70*/  FADD.FTZ R3, R252, R0 ;  /* 0x00000000fc037221 */ /* 0x000fe20000010000 */
[----:B------:R-:W-:Y:S02]  /*14c80*/  FADD.FTZ R0, R249, R2 ;  /* 0x00000002f9007221 */ /* 0x000fe40000010000 */
[----:B------:R-:W-:Y:S01]  /*14c90*/  FADD.FTZ R2, R250, R4 ;  /* 0x00000004fa027221 */ /* 0x000fe20000010000 */
[----:B------:R-:W-:Y:S01]  /*14ca0*/  FADD.FTZ R8, R157, R3 ;  /* 0x000000039d087221 */ /* 0x000fe20000010000 */
[----:B------:R-:W2:Y:S02]  /*14cb0*/  LDSM.16.MT88.4 R4, [R226+0xb800] ;  /* 0x00b80000e204783b */ /* 0x000ea40000004200 */
        /* <DEDUP_REMOVED lines=34> */
[-C--:B--2---:R-:W-:Y:S05]  /*14ee0*/  HMMA.16816.F32 R192, R200, R4.reuse, R52 ;  /* 0x00000004c8c0723c */ /* 0x084fea0000001834 */
[----:B------:R-:W-:Y:S01]  /*14ef0*/  FADD.FTZ R3, R106, R3 ;  /* 0x000000036a037221 */ /* 0x000fe20000010000 */
[C---:B------:R-:W-:Y:S05]  /*14f00*/  HMMA.16816.F32 R188, R196.reuse, R4, R64 ;  /* 0x00000004c4bc723c */ /* 0x040fea0000001840 */
[----:B------:R-:W-:Y:S01]  /*14f10*/  FADD.FTZ R8, R129, R8 ;  /* 0x0000000881087221 */ /* 0x000fe20000010000 */
[----:B------:R-:W-:Y:S01]  /*14f20*/  FADD.FTZ R10, R117, R0 ;  /* 0x00000000750a7221 */ /* 0x000fe20000010000 */
[----:B------:R-:W-:Y:S01]  /*14f30*/  FADD.FTZ R0, R115, R9 ;  /* 0x0000000973007221 */ /* 0x000fe20000010000 */
[-C--:B------:R-:W-:Y:S03]  /*14f40*/  HMMA.16816.F32 R196, R196, R6.reuse, R68 ;  /* 0x00000006c4c4723c */ /* 0x080fe60000001844 */
[----:B------:R-:W-:Y:S01]  /*14f50*/  FADD.FTZ R8, R128, R8 ;  /* 0x0000000880087221 */ /* 0x000fe20000010000 */
[----:B------:R-:W-:Y:S02]  /*14f60*/  FADD.FTZ R9, R116, R10 ;  /* 0x0000000a74097221 */ /* 0x000fe40000010000 */
[----:B------:R-:W-:Y:S05]  /*14f70*/  HMMA.16816.F32 R200, R200, R6, R56 ;  /* 0x00000006c8c8723c */ /* 0x000fea0000001838 */
        /* <DEDUP_REMOVED lines=27> */
[----:B------:R-:W-:Y:S02]  /*15130*/  FADD.FTZ R0, R205, R0 ;  /* 0x00000000cd007221 */ /* 0x000fe40000010000 */
[----:B------:R-:W-:Y:S04]  /*15140*/  STL [R1+0x50], R5 ;  /* 0x0000500501007387 */ /* 0x000fe80000100800 */
[----:B------:R2:W-:Y:S04]  /*15150*/  STL [R1+0x54], R3 ;  /* 0x0000540301007387 */ /* 0x0005e80000100800 */
[----:B------:R1:W-:Y:S04]  /*15160*/  STL [R1+0x70], R2 ;  /* 0x0000700201007387 */ /* 0x0003e80000100800 */
[----:B------:R1:W-:Y:S01]  /*15170*/  STL [R1+0x6c], R0 ;  /* 0x00006c0001007387 */ /* 0x0003e20000100800 */
[----:B------:R-:W-:Y:S02]  /*15180*/  MOV R138, R132 ;  /* 0x00000084008a7202 */ /* 0x000fe40000000f00 */
[----:B------:R-:W-:Y:S02]  /*15190*/  MOV R137, R134 ;  /* 0x0000008600897202 */ /* 0x000fe40000000f00 */
[----:B------:R-:W-:Y:S02]  /*151a0*/  MOV R133, R135 ;  /* 0x0000008700857202 */ /* 0x000fe40000000f00 */
[----:B--2---:R-:W-:Y:S01]  /*151b0*/  MOV R3, R136 ;  /* 0x0000008800037202 */ /* 0x004fe20000000f00 */
[----:B-1----:R-:W-:Y:S06]  /*151c0*/  @P0 BRA `(.L_x_56) ;  /* 0xffffffb8002c0947 */ /* 0x002fec000383ffff */
.L_x_55:
[----:B------:R-:W2:Y:S04]  /*151d0*/  LDL.LU R8, [R1+0x50] ;  /* 0x0000500001087983 */ /* 0x000ea80000300800 */
[----:B------:R-:W3:Y:S04]  /*151e0*/  LDL.LU R7, [R1+0x54] ;  /* 0x0000540001077983 */ /* 0x000ee80000300800 */
[----:B------:R-:W4:Y:S04]  /*151f0*/  LDL.LU R6, [R1+0x70] ;  /* 0x0000700001067983 */ /* 0x000f280000300800 */
[----:B------:R-:W4:Y:S01]  /*15200*/  LDL.LU R5, [R1+0x6c] ;  /* 0x00006c0001057983 */ /* 0x000f220000300800 */
[----:B------:R-:W1:Y:S01]  /*15210*/  S2UR UR8, SR_CgaCtaId ;  /* 0x00000000000879c3 */ /* 0x000e620000008800 */
[----:B------:R-:W-:Y:S01]  /*15220*/  UISETP.NE.AND UP0, UPT, UR12, -0x1, UPT ;  /* 0xffffffff0c00788c */ /* 0x000fe2000bf05270 */
[----:B------:R-:W-:Y:S01]  /*15230*/  MOV R37, 0x20 ;  /* 0x0000002000257802 */ /* 0x000fe20000000f00 */
[----:B------:R-:W1:Y:S01]  /*15240*/  S2R R10, SR_TID.X ;  /* 0x00000000000a7919 */ /* 0x000e620000002100 */
[----:B------:R-:W1:Y:S03]  /*15250*/  S2R R47, SR_TID.X ;  /* 0x00000000002f7919 */ /* 0x000e660000002100 */
[----:B------:R-:W-:-:S05]  /*15260*/  PLOP3.LUT P6, PT, PT, PT, UP0, 0x80, 0x0 ;  /* 0x000000000000781c */ /* 0x000fca0003fcf008 */
[----:B------:R-:W-:Y:S02]  /*15270*/  @UP0 ULDC.64 UR6, c[0x0][0x298] ;  /* 0x0000a60000060ab9 */ /* 0x000fe40000000a00 */
[----:B------:R-:W-:-:S03]  /*15280*/  @UP0 UIMAD.WIDE.U32 UR10, UR12, UR6, URZ ;  /* 0x000000060c0a02a5 */ /* 0x000fc6000f8e003f */
[----:B------:R-:W-:Y:S01]  /*15290*/  UMOV UR6, 0x400 ;  /* 0x0000040000067882 */ /* 0x000fe20000000000 */
[----:B------:R-:W-:Y:S02]  /*152a0*/  @UP0 UIMAD UR4, UR12, UR7, UR11 ;  /* 0x000000070c0402a4 */ /* 0x000fe4000f8e020b */
[----:B-1----:R-:W-:Y:S01]  /*152b0*/  ULEA UR8, UR8, UR6, 0x18 ;  /* 0x0000000608087291 */ /* 0x002fe2000f8ec03f */
[----:B------:R-:W-:-:S04]  /*152c0*/  SHF.R.S32.HI R11, RZ, 0x1f, R10 ;  /* 0x0000001fff0b7819 */ /* 0x000fc8000001140a */
[----:B------:R-:W-:Y:S02]  /*152d0*/  LEA.HI R9, R11, R10, RZ, 0x2 ;  /* 0x0000000a0b097211 */ /* 0x000fe400078f10ff */
[----:B------:R-:W-:-:S04]  /*152e0*/  SHF.R.S32.HI R45, RZ, 0x1f, R47 ;  /* 0x0000001fff2d7819 */ /* 0x000fc8000001142f */
[----:B------:R-:W-:Y:S01]  /*152f0*/  LEA.HI R45, R45, R47, RZ, 0x3 ;  /* 0x0000002f2d2d7211 */ /* 0x000fe200078f18ff */
[----:B--2---:R-:W1:Y:S04]  /*15300*/  SHFL.BFLY PT, R2, R8, 0x2, 0x1f ;  /* 0x0c401f0008027f89 */ /* 0x004e6800000e0000 */
[----:B---3--:R-:W2:Y:S04]  /*15310*/  SHFL.BFLY PT, R4, R7, 0x2, 0x1f ;  /* 0x0c401f0007047f89 */ /* 0x008ea800000e0000 */
[----:B----4-:R-:W3:Y:S04]  /*15320*/  SHFL.BFLY PT, R3, R6, 0x2, 0x1f ;  /* 0x0c401f0006037f89 */ /* 0x010ee800000e0000 */
[----:B------:R-:W4:Y:S01]  /*15330*/  SHFL.BFLY PT, R0, R5, 0x2, 0x1f ;  /* 0x0c401f0005007f89 */ /* 0x000f2200000e0000 */
[----:B-1----:R-:W-:Y:S01]  /*15340*/  FADD.FTZ R2, R2, R8 ;  /* 0x0000000802027221 */ /* 0x002fe20000010000 */
[----:B--2---:R-:W-:Y:S01]  /*15350*/  FADD.FTZ R4, R4, R7 ;  /* 0x0000000704047221 */ /* 0x004fe20000010000 */
[----:B---3--:R-:W-:-:S04]  /*15360*/  FADD.FTZ R3, R3, R6 ;  /* 0x0000000603037221 */ /* 0x008fc80000010000 */
[----:B------:R-:W1:Y:S01]  /*15370*/  SHFL.BFLY PT, R7, R4, 0x1, 0x1f ;  /* 0x0c201f0004077f89 */ /* 0x000e6200000e0000 */
[----:B----4-:R-:W-:-:S03]  /*15380*/  FADD.FTZ R0, R0, R5 ;  /* 0x0000000500007221 */ /* 0x010fc60000010000 */
[----:B------:R-:W2:Y:S04]  /*15390*/  SHFL.BFLY PT, R6, R3, 0x1, 0x1f ;  /* 0x0c201f0003067f89 */ /* 0x000ea800000e0000 */
[----:B------:R-:W3:Y:S04]  /*153a0*/  SHFL.BFLY PT, R5, R2, 0x1, 0x1f ;  /* 0x0c201f0002057f89 */ /* 0x000ee800000e0000 */
[----:B------:R-:W4:Y:S01]  /*153b0*/  SHFL.BFLY PT, R8, R0, 0x1, 0x1f ;  /* 0x0c201f0000087f89 */ /* 0x000f2200000e0000 */
[----:B-1----:R-:W-:Y:S01]  /*153c0*/  FADD.FTZ R42, R4, R7 ;  /* 0x00000007042a7221 */ /* 0x002fe20000010000 */
[----:B------:R-:W-:Y:S01]  /*153d0*/  SHF.R.S32.HI R4, RZ, 0x1f, R9 ;  /* 0x0000001fff047819 */ /* 0x000fe20000011409 */
[----:B--2---:R-:W-:Y:S01]  /*153e0*/  FADD.FTZ R43, R3, R6 ;  /* 0x00000006032b7221 */ /* 0x004fe20000010000 */
[----:B------:R-:W-:-:S02]  /*153f0*/  LOP3.LUT R6, R9, 0x3ffffffc, RZ, 0xc0, !PT ;  /* 0x3ffffffc09067812 */ /* 0x000fc400078ec0ff */
[----:B------:R-:W-:Y:S01]  /*15400*/  LEA.HI R3, R11, R10, RZ, 0x5 ;  /* 0x0000000a0b037211 */ /* 0x000fe200078f28ff */
[----:B---3--:R-:W-:Y:S01]  /*15410*/  FADD.FTZ R2, R2, R5 ;  /* 0x0000000502027221 */ /* 0x008fe20000010000 */
[----:B------:R-:W-:Y:S01]  /*15420*/  SHF.R.S32.HI R5, RZ, 0x2, R9 ;  /* 0x00000002ff057819 */ /* 0x000fe20000011409 */
[----:B------:R-:W-:Y:S01]  /*15430*/  IMAD.IADD R6, R10, 0x1, -R6 ;  /* 0x000000010a067824 */ /* 0x000fe200078e0a06 */
[----:B------:R-:W-:Y:S01]  /*15440*/  LOP3.LUT R7, R3, 0xffffffe0, RZ, 0xc0, !PT ;  /* 0xffffffe003077812 */ /* 0x000fe200078ec0ff */
[----:B----4-:R-:W-:Y:S01]  /*15450*/  FADD.FTZ R44, R0, R8 ;  /* 0x00000008002c7221 */ /* 0x010fe20000010000 */
[----:B------:R-:W-:Y:S02]  /*15460*/  LEA.HI R4, R4, R5, RZ, 0x3 ;  /* 0x0000000504047211 */ /* 0x000fe400078f18ff */
[----:B------:R-:W-:Y:S01]  /*15470*/  FSETP.NE.FTZ.AND P3, PT, R2, RZ, PT ;  /* 0x000000ff0200720b */ /* 0x000fe20003f75000 */
[----:B------:R-:W-:Y:S01]  /*15480*/  IMAD.IADD R7, R10, 0x1, -R7 ;  /* 0x000000010a077824 */ /* 0x000fe200078e0a07 */
[----:B------:R-:W-:-:S02]  /*15490*/  LOP3.LUT R4, R4, 0xfffffff8, RZ, 0xc0, !PT ;  /* 0xfffffff804047812 */ /* 0x000fc400078ec0ff */
[----:B------:R-:W-:Y:S02]  /*154a0*/  LOP3.LUT R0, R45, 0xfffffff8, RZ, 0xc0, !PT ;  /* 0xfffffff82d007812 */ /* 0x000fe400078ec0ff */
[----:B------:R-:W-:Y:S01]  /*154b0*/  SHF.R.S32.HI R39, RZ, 0x5, R3 ;  /* 0x00000005ff277819 */ /* 0x000fe20000011403 */
[----:B------:R-:W-:Y:S01]  /*154c0*/  IMAD.IADD R4, R5, 0x1, -R4 ;  /* 0x0000000105047824 */ /* 0x000fe200078e0a04 */
[----:B------:R-:W-:Y:S01]  /*154d0*/  FSETP.NE.FTZ.AND P0, PT, R42, RZ, PT ;  /* 0x000000ff2a00720b */ /* 0x000fe20003f15000 */
[----:B------:R-:W-:Y:S01]  /*154e0*/  IMAD.IADD R47, R47, 0x1, -R0 ;  /* 0x000000012f2f7824 */ /* 0x000fe200078e0a00 */
[----:B------:R-:W-:Y:S01]  /*154f0*/  LEA R21, R39, R6, 0x9 ;  /* 0x0000000627157211 */ /* 0x000fe200078e48ff */
[----:B------:R-:W-:Y:S01]  /*15500*/  IMAD.MOV.U32 R0, RZ, RZ, 0x3f800000 ;  /* 0x3f800000ff007424 */ /* 0x000fe200078e00ff */
[----:B------:R-:W-:Y:S02]  /*15510*/  SHF.L.U32 R5, R4, 0x6, RZ ;  /* 0x0000000604057819 */ /* 0x000fe400000006ff */
[----:B------:R-:W-:-:S02]  /*15520*/  LOP3.LUT P5, RZ, R7, 0x3, RZ, 0xc0, !PT ;  /* 0x0000000307ff7812 */ /* 0x000fc400078ac0ff */
[----:B------:R-:W-:Y:S01]  /*15530*/  LOP3.LUT R3, R5, 0x1c0, RZ, 0xc0, !PT ;  /* 0x000001c005037812 */ /* 0x000fe200078ec0ff */
[----:B------:R-:W1:Y:S01]  /*15540*/  @P3 MUFU.RCP R0, R2 ;  /* 0x0000000200003308 */ /* 0x000e620000001000 */
[----:B------:R-:W2:Y:S01]  /*15550*/  @P3 LDC R5, c[0x0][0x2e8] ;  /* 0x0000ba00ff053b82 */ /* 0x000ea20000000800 */
[----:B------:R-:W-:Y:S02]  /*15560*/  FSETP.NE.FTZ.AND P4, PT, R43, RZ, PT ;  /* 0x000000ff2b00720b */ /* 0x000fe40003f95000 */
[----:B------:R-:W-:Y:S02]  /*15570*/  LEA.HI R3, R3, R3, RZ, 0x1d ;  /* 0x0000000303037211 */ /* 0x000fe400078fe8ff */
[----:B------:R-:W-:Y:S02]  /*15580*/  R2P PR, R4, 0x6 ;  /* 0x0000000604007804 */ /* 0x000fe40000000000 */
[----:B------:R-:W3:Y:S01]  /*15590*/  @P3 MUFU.LG2 R2, R2 ;  /* 0x0000000200023308 */ /* 0x000ee20000000c00 */
[----:B------:R-:W-:-:S02]  /*155a0*/  IMAD.U32 R21, R21, 0x2, R3 ;  /* 0x0000000215157824 */ /* 0x000fc400078e0003 */
[----:B------:R-:W-:Y:S01]  /*155b0*/  IMAD.MOV.U32 R3, RZ, RZ, 0x3f800000 ;  /* 0x3f800000ff037424 */ /* 0x000fe200078e00ff */
[----:B------:R-:W-:Y:S02]  /*155c0*/  SEL R37, R37, 0xffffffe0, !P1 ;  /* 0xffffffe025257807 */ /* 0x000fe40004800000 */
[----:B------:R-:W-:-:S03]  /*155d0*/  LEA R21, R21, UR8, 0x1 ;  /* 0x0000000815157c11 */ /* 0x000fc6000f8e08ff */
[----:B------:R4:W2:Y:S01]  /*155e0*/  @P0 MUFU.RCP R3, R42 ;  /* 0x0000002a00030308 */ /* 0x0008a20000001000 */
[C---:B-1----:R-:W-:Y:S01]  /*155f0*/  FMUL.FTZ R144, R0.reuse, R144 ;  /* 0x0000009000907220 */ /* 0x042fe20000410000 */
[C---:B------:R-:W-:Y:S02]  /*15600*/  VIADD R22, R21.reuse, 0x40 ;  /* 0x0000004015167836 */ /* 0x040fe40000000000 */
        /* <DEDUP_REMOVED lines=8> */
[----:B------:R-:W-:Y:S01]  /*15690*/  @P2 IADD3 R22, R21, -0x40, RZ ;  /* 0xffffffc015162810 */ /* 0x000fe20007ffe0ff */
[----:B---3--:R-:W-:Y:S06]  /*156a0*/  @P6 BRA `(.L_x_59) ;  /* 0x00000000001c6947 */ /* 0x008fec0003800000 */
[----:B------:R-:W1:Y:S01]  /*156b0*/  S2UR UR8, SR_CTAID.Y ;  /* 0x00000000000879c3 */ /* 0x000e620000002600 */
[----:B------:R-:W-:Y:S01]  /*156c0*/  ULDC.64 UR6, c[0x0][0x290] ;  /* 0x0000a40000067ab9 */ /* 0x000fe20000000a00 */
[----:B-1----:R-:W-:Y:S02]  /*156d0*/  USHF.R.S32.HI UR4, URZ, 0x1f, UR8 ;  /* 0x0000001f3f047899 */ /* 0x002fe40008011408 */
[----:B------:R-:W-:Y:S02]  /*156e0*/  UIMAD.WIDE.U32 UR10, UR8, UR6, URZ ;  /* 0x00000006080a72a5 */ /* 0x000fe4000f8e003f */
[----:B------:R-:W-:-:S04]  /*156f0*/  UIMAD UR4, UR4, UR6, URZ ;  /* 0x00000006040472a4 */ /* 0x000fc8000f8e023f */
[----:B------:R-:W-:-:S04]  /*15700*/  UIMAD UR4, UR8, UR7, UR4 ;  /* 0x00000007080472a4 */ /* 0x000fc8000f8e0204 */
[----:B------:R-:W-:-:S12]  /*15710*/  UIADD3 UR4, UR11, UR4, URZ ;  /* 0x000000040b047290 */ /* 0x000fd8000fffe03f */
.L_x_59:
[----:B------:R-:W-:Y:S01]  /*15720*/  ULDC.U8 UR6, c[0x0][0x3d8] ;  /* 0x0000f60000067ab9 */ /* 0x000fe20000000000 */
[----:B------:R-:W-:Y:S01]  /*15730*/  ULDC.U8 UR8, c[0x0][0x3d9] ;  /* 0x0000f64000087ab9 */ /* 0x000fe20000000000 */
[----:B------:R-:W-:Y:S01]  /*15740*/  ISETP.NE.AND P6, PT, RZ, UR6, PT ;  /* 0x00000006ff007c0c */ /* 0x000fe2000bfc5270 */
[C---:B------:R-:W-:Y:S01]  /*15750*/  FMUL.FTZ R24, R0.reuse, R177 ;  /* 0x000000b100187220 */ /* 0x040fe20000410000 */
[C---:B------:R-:W-:Y:S01]  /*15760*/  FMUL.FTZ R180, R0.reuse, R180 ;  /* 0x000000b400b47220 */ /* 0x040fe20000410000 */
[C---:B------:R-:W-:Y:S01]  /*15770*/  FMUL.FTZ R18, R0.reuse, R181 ;  /* 0x000000b500127220 */ /* 0x040fe20000410000 */
[----:B------:R-:W-:Y:S01]  /*15780*/  ISETP.NE.OR P1, PT, RZ, UR8, !P6 ;  /* 0x00000008ff007c0c */ /* 0x000fe2000f725670 */
[C---:B------:R-:W-:Y:S01]  /*15790*/  FMUL.FTZ R192, R0.reuse, R192 ;  /* 0x000000c000c07220 */ /* 0x040fe20000410000 */
[C---:B------:R-:W-:Y:S01]  /*157a0*/  FMUL.FTZ R32, R0.reuse, R193 ;  /* 0x000000c100207220 */ /* 0x040fe20000410000 */
[C---:B------:R-:W-:Y:S01]  /*157b0*/  FMUL.FTZ R200, R0.reuse, R200 ;  /* 0x000000c800c87220 */ /* 0x040fe20000410000 */
[----:B------:R-:W-:Y:S01]  /*157c0*/  FMUL.FTZ R28, R0, R201 ;  /* 0x000000c9001c7220 */ /* 0x000fe20000410000 */
[----:B------:R-:W-:Y:S01]  /*157d0*/  PLOP3.LUT P2, PT, PT, PT, PT, 0x8, 0x0 ;  /* 0x000000000000781c */ /* 0x000fe20003f4e170 */
[----:B------:R-:W-:Y:S01]  /*157e0*/  @P3 FMUL.FTZ R0, R2, 0.69314718246459960938 ;  /* 0x3f31721802003820 */ /* 0x000fe20000410000 */
[----:B------:R-:W-:-:S02]  /*157f0*/  MOV R46, 0x7f800000 ;  /* 0x7f800000002e7802 */ /* 0x000fc40000000f00 */
[----:B------:R-:W-:-:S04]  /*15800*/  CS2R R40, SRZ ;  /* 0x0000000000287805 */ /* 0x000fc8000001ff00 */
[----:B------:R-:W-:Y:S05]  /*15810*/  @P1 BRA `(.L_x_60) ;  /* 0x0000000000201947 */ /* 0x000fea0003800000 */
[----:B------:R-:W1:Y:S01]  /*15820*/  S2UR UR6, SR_CTAID.Y ;  /* 0x00000000000679c3 */ /* 0x000e620000002600 */
[----:B------:R-:W-:Y:S01]  /*15830*/  ULDC UR7, c[0x0][0x2c4] ;  /* 0x0000b10000077ab9 */ /* 0x000fe20000000800 */
[----:B------:R-:W-:Y:S01]  /*15840*/  PLOP3.LUT P2, PT, PT, PT, PT, 0x80, 0x0 ;  /* 0x000000000000781c */ /* 0x000fe20003f4f070 */
[----:B-1----:R-:W-:-:S04]  /*15850*/  UIMAD UR6, UR6, UR7, URZ ;  /* 0x00000007060672a4 */ /* 0x002fc8000f8e023f */
[----:B------:R-:W-:-:S04]  /*15860*/  USEL UR12, UR6, UR12, !UP0 ;  /* 0x0000000c060c7287 */ /* 0x000fc8000c000000 */
[----:B------:R-:W-:Y:S02]  /*15870*/  USHF.R.S32.HI UR6, URZ, 0x1f, UR12 ;  /* 0x0000001f3f067899 */ /* 0x000fe4000801140c */
[----:B------:R-:W-:-:S04]  /*15880*/  IMAD.U32 R40, RZ, RZ, UR12 ;  /* 0x0000000cff287e24 */ /* 0x000fc8000f8e00ff */
[----:B------:R-:W-:-:S07]  /*15890*/  MOV R41, UR6 ;  /* 0x0000000600297c02 */ /* 0x000fce0008000f00 */
.L_x_60:
[----:B------:R-:W-:Y:S01]  /*158a0*/  ISETP.NE.AND P1, PT, RZ, UR8, PT ;  /* 0x00000008ff007c0c */ /* 0x000fe2000bf25270 */
[----:B--2--5:R-:W-:Y:S01]  /*158b0*/  @P3 FFMA.FTZ R46, R136, R5, R0 ;  /* 0x00000005882e3223 */ /* 0x024fe20000010000 */
[----:B------:R-:W-:Y:S01]  /*158c0*/  LOP3.LUT R4, R4, 0x1, RZ, 0xc0, !PT ;  /* 0x0000000104047812 */ /* 0x000fe200078ec0ff */
[----:B------:R-:W-:Y:S01]  /*158d0*/  IMAD.MOV.U32 R0, RZ, RZ, 0x3f800000 ;  /* 0x3f800000ff007424 */ /* 0x000fe200078e00ff */
[----:B------:R-:W-:Y:S01]  /*158e0*/  MOV R38, 0x10 ;  /* 0x0000001000267802 */ /* 0x000fe20000000f00 */
[C---:B------:R-:W-:Y:S01]  /*158f0*/  FMUL.FTZ R146, R3.reuse, R146 ;  /* 0x0000009203927220 */ /* 0x040fe20000410000 */
[----:B------:R-:W-:Y:S01]  /*15900*/  ISETP.NE.U32.AND P3, PT, R4, 0x1, PT ;  /* 0x000000010400780c */ /* 0x000fe20003f65070 */
[C---:B------:R-:W-:Y:S01]  /*15910*/  FMUL.FTZ R147, R3.reuse, R147 ;  /* 0x0000009303937220 */ /* 0x040fe20000410000 */
[----:B------:R-:W-:Y:S01]  /*15920*/  MOV R2, 0x3f800000 ;  /* 0x3f80000000027802 */ /* 0x000fe20000000f00 */
[C---:B------:R-:W-:Y:S01]  /*15930*/  FMUL.FTZ R154, R3.reuse, R154 ;  /* 0x0000009a039a7220 */ /* 0x040fe20000410000 */
[----:B------:R-:W-:Y:S01]  /*15940*/  SEL R38, R38, 0xfffffff0, P3 ;  /* 0xfffffff026267807 */ /* 0x000fe20001800000 */
[C---:B------:R-:W-:Y:S01]  /*15950*/  FMUL.FTZ R155, R3.reuse, R155 ;  /* 0x0000009b039b7220 */ /* 0x040fe20000410000 */
[----:B------:R-:W-:Y:S01]  /*15960*/  PLOP3.LUT P3, PT, PT, PT, PT, 0x8, 0x0 ;  /* 0x000000000000781c */ /* 0x000fe20003f6e170 */
[C---:B------:R-:W-:Y:S01]  /*15970*/  FMUL.FTZ R162, R3.reuse, R162 ;  /* 0x000000a203a27220 */ /* 0x040fe20000410000 */
[----:B------:R-:W-:Y:S01]  /*15980*/  @!P1 PLOP3.LUT P3, PT, P6, PT, PT, 0x80, 0x0 ;  /* 0x000000000000981c */ /* 0x000fe2000376f070 */
[----:B------:R-:W1:Y:S01]  /*15990*/  @P4 MUFU.RCP R2, R43 ;  /* 0x0000002b00024308 */ /* 0x000e620000001000 */
[----:B------:R-:W-:Y:S01]  /*159a0*/  FSETP.NE.FTZ.AND P6, PT, R44, RZ, PT ;  /* 0x000000ff2c00720b */ /* 0x000fe20003fd5000 */
        /* <DEDUP_REMOVED lines=11> */
[----:B------:R-:W-:Y:S01]  /*15a60*/  F2FP.F16.F32.PACK_AB R6, R6, R144 ;  /* 0x000000900606723e */ /* 0x000fe200000000ff */
[----:B------:R-:W2:Y:S01]  /*15a70*/  @P6 MUFU.RCP R0, R44 ;  /* 0x0000002c00006308 */ /* 0x000ea20000001000 */
[----:B------:R-:W-:Y:S01]  /*15a80*/  F2FP.F16.F32.PACK_AB R5, R147, R146 ;  /* 0x000000929305723e */ /* 0x000fe200000000ff */
[----:B------:R-:W3:Y:S01]  /*15a90*/  @!P1 LDC R16, c[0x0][0x2c4] ;  /* 0x0000b100ff109b82 */ /* 0x000ee20000000800 */
        /* <DEDUP_REMOVED lines=14> */
[C---:B--2---:R-:W-:Y:S01]  /*15b80*/  FMUL.FTZ R143, R0.reuse, R143 ;  /* 0x0000008f008f7220 */ /* 0x044fe20000410000 */
[C---:B------:R-:W-:Y:S01]  /*15b90*/  FMUL.FTZ R7, R0.reuse, R142 ;  /* 0x0000008e00077220 */ /* 0x040fe20000410000 */
[C---:B------:R-:W-:Y:S01]  /*15ba0*/  FMUL.FTZ R151, R0.reuse, R151 ;  /* 0x0000009700977220 */ /* 0x040fe20000410000 */
[----:B------:R-:W-:Y:S01]  /*15bb0*/  FMUL.FTZ R11, R0, R150 ;  /* 0x00000096000b7220 */ /* 0x000fe20000410000 */
[C---:B------:R-:W-:Y:S01]  /*15bc0*/  FMUL.FTZ R196, R2.reuse, R196 ;  /* 0x000000c402c47220 */ /* 0x040fe20000410000 */
[----:B------:R-:W-:Y:S01]  /*15bd0*/  FMUL.FTZ R35, R2, R197 ;  /* 0x000000c502237220 */ /* 0x000fe20000410000 */
        /* <DEDUP_REMOVED lines=13> */
[----:B------:R1:W-:Y:S01]  /*15cb0*/  STS [R21], R6 ;  /* 0x0000000615007388 */ /* 0x0003e20000000800 */
[----:B------:R-:W-:Y:S01]  /*15cc0*/  F2FP.F16.F32.PACK_AB R2, R155, R154 ;  /* 0x0000009a9b02723e */ /* 0x000fe200000000ff */
[----:B---3--:R-:W2:Y:S01]  /*15cd0*/  @P3 LDC R16, c[0x0][0x2e4] ;  /* 0x0000b900ff103b82 */ /* 0x008ea20000000800 */
[----:B------:R-:W-:Y:S01]  /*15ce0*/  IADD3 R0, R21, R38, RZ ;  /* 0x0000002615007210 */ /* 0x000fe20007ffe0ff */
[----:B------:R3:W-:Y:S01]  /*15cf0*/  STS [R21+0x400], R5 ;  /* 0x0004000515007388 */ /* 0x0007e20000000800 */
[----:B------:R-:W-:Y:S01]  /*15d00*/  F2FP.F16.F32.PACK_AB R4, R4, R140 ;  /* 0x0000008c0404723e */ /* 0x000fe200000000ff */
[----:B------:R-:W-:Y:S01]  /*15d10*/  BSSY B0, `(.L_x_61) ;  /* 0x000009f000007945 */ /* 0x000fe20003800000 */
[----:B------:R-:W-:Y:S01]  /*15d20*/  F2FP.F16.F32.PACK_AB R7, R143, R7 ;  /* 0x000000078f07723e */ /* 0x000fe200000000ff */
[----:B------:R4:W-:Y:S01]  /*15d30*/  STS [R0], R3 ;  /* 0x0000000300007388 */ /* 0x0009e20000000800 */
[----:B------:R-:W-:Y:S01]  /*15d40*/  F2FP.F16.F32.PACK_AB R12, R12, R148 ;  /* 0x000000940c0c723e */ /* 0x000fe200000000ff */
[----:B------:R-:W2:Y:S01]  /*15d50*/  S2UR UR6, SR_CTAID.X ;  /* 0x00000000000679c3 */ /* 0x000ea20000002500 */
[----:B------:R-:W-:Y:S01]  /*15d60*/  F2FP.F16.F32.PACK_AB R11, R151, R11 ;  /* 0x0000000b970b723e */ /* 0x000fe200000000ff */
[----:B------:R4:W-:Y:S01]  /*15d70*/  STS [R0+0x400], R2 ;  /* 0x0004000200007388 */ /* 0x0009e20000000800 */
[----:B------:R-:W-:-:S02]  /*15d80*/  F2FP.F16.F32.PACK_AB R10, R10, R160 ;  /* 0x000000a00a0a723e */ /* 0x000fc400000000ff */
[----:B------:R-:W-:Y:S01]  /*15d90*/  F2FP.F16.F32.PACK_AB R9, R9, R162 ;  /* 0x000000a20909723e */ /* 0x000fe200000000ff */
[----:B------:R-:W-:Y:S01]  /*15da0*/  STS [R21+0x2000], R4 ;  /* 0x0020000415007388 */ /* 0x000fe20000000800 */
[----:B------:R-:W-:Y:S02]  /*15db0*/  F2FP.F16.F32.PACK_AB R8, R8, R164 ;  /* 0x000000a40808723e */ /* 0x000fe400000000ff */
[----:B------:R-:W-:Y:S01]  /*15dc0*/  F2FP.F16.F32.PACK_AB R13, R13, R166 ;  /* 0x000000a60d0d723e */ /* 0x000fe200000000ff */
[----:B------:R2:W-:Y:S01]  /*15dd0*/  STS [R21+0x2400], R7 ;  /* 0x0024000715007388 */ /* 0x0005e20000000800 */
[----:B------:R-:W-:Y:S02]  /*15de0*/  F2FP.F16.F32.PACK_AB R15, R15, R156 ;  /* 0x0000009c0f0f723e */ /* 0x000fe400000000ff */
[----:B------:R-:W-:Y:S01]  /*15df0*/  F2FP.F16.F32.PACK_AB R14, R159, R14 ;  /* 0x0000000e9f0e723e */ /* 0x000fe200000000ff */
[----:B------:R2:W-:Y:S01]  /*15e00*/  STS [R0+0x2000], R12 ;  /* 0x0020000c00007388 */ /* 0x0005e20000000800 */
[----:B------:R-:W-:Y:S01]  /*15e10*/  F2FP.F16.F32.PACK_AB R26, R26, R168 ;  /* 0x000000a81a1a723e */ /* 0x000fe200000000ff */
[----:B-1----:R-:W1:Y:S01]  /*15e20*/  @P1 LDC R6, c[0x0][0x2c0] ;  /* 0x0000b000ff061b82 */ /* 0x002e620000000800 */
[----:B------:R-:W-:Y:S01]  /*15e30*/  F2FP.F16.F32.PACK_AB R25, R171, R25 ;  /* 0x00000019ab19723e */ /* 0x000fe200000000ff */
[----:B------:R2:W-:Y:S01]  /*15e40*/  STS [R0+0x2400], R11 ;  /* 0x0024000b00007388 */ /* 0x0005e20000000800 */
[----:B------:R-:W-:Y:S01]  /*15e50*/  F2FP.F16.F32.PACK_AB R24, R24, R176 ;  /* 0x000000b01818723e */ /* 0x000fe200000000ff */
[----:B---3--:R-:W3:Y:S01]  /*15e60*/  @P0 MUFU.LG2 R5, R42 ;  /* 0x0000002a00050308 */ /* 0x008ee20000000c00 */
[----:B------:R-:W-:Y:S01]  /*15e70*/  F2FP.F16.F32.PACK_AB R23, R23, R178 ;  /* 0x000000b21717723e */ /* 0x000fe200000000ff */
[----:B----4-:R-:W-:Y:S01]  /*15e80*/  IMAD.IADD R3, R0, 0x1, R37 ;  /* 0x0000000100037824 */ /* 0x010fe200078e0225 */
[----:B------:R-:W-:-:S02]  /*15e90*/  F2FP.F16.F32.PACK_AB R18, R18, R180 ;  /* 0x000000b41212723e */ /* 0x000fc400000000ff */
[----:B------:R-:W-:Y:S02]  /*15ea0*/  F2FP.F16.F32.PACK_AB R17, R17, R182 ;  /* 0x000000b61111723e */ /* 0x000fe400000000ff */
[----:B------:R-:W-:Y:S02]  /*15eb0*/  IADD3 R2, R21, R37, RZ ;  /* 0x0000002515027210 */ /* 0x000fe40007ffe0ff */
[----:B------:R-:W-:Y:S02]  /*15ec0*/  F2FP.F16.F32.PACK_AB R20, R20, R172 ;  /* 0x000000ac1414723e */ /* 0x000fe400000000ff */
[----:B------:R-:W-:Y:S01]  /*15ed0*/  F2FP.F16.F32.PACK_AB R19, R175, R19 ;  /* 0x00000013af13723e */ /* 0x000fe200000000ff */
[----:B------:R4:W-:Y:S01]  /*15ee0*/  STS [R2], R10 ;  /* 0x0000000a02007388 */ /* 0x0009e20000000800 */
[----:B------:R-:W-:Y:S01]  /*15ef0*/  F2FP.F16.F32.PACK_AB R34, R34, R184 ;  /* 0x000000b82222723e */ /* 0x000fe200000000ff */
[----:B--2---:R-:W2:Y:S01]  /*15f00*/  @!P1 LDC R7, c[0x0][0x270] ;  /* 0x00009c00ff079b82 */ /* 0x004ea20000000800 */
[----:B------:R-:W-:Y:S01]  /*15f10*/  F2FP.F16.F32.PACK_AB R33, R187, R33 ;  /* 0x00000021bb21723e */ /* 0x000fe200000000ff */
[----:B------:R-:W-:Y:S01]  /*15f20*/  STS [R2+0x400], R9 ;  /* 0x0004000902007388 */ /* 0x000fe20000000800 */
[----:B------:R-:W-:-:S02]  /*15f30*/  F2FP.F16.F32.PACK_AB R32, R32, R192 ;  /* 0x000000c02020723e */ /* 0x000fc400000000ff */
[----:B------:R-:W-:Y:S01]  /*15f40*/  F2FP.F16.F32.PACK_AB R31, R31, R194 ;  /* 0x000000c21f1f723e */ /* 0x000fe200000000ff */
[----:B------:R3:W-:Y:S01]  /*15f50*/  STS [R3], R8 ;  /* 0x0000000803007388 */ /* 0x0007e20000000800 */
[----:B------:R-:W-:Y:S01]  /*15f60*/  F2FP.F16.F32.PACK_AB R28, R28, R200 ;  /* 0x000000c81c1c723e */ /* 0x000fe200000000ff */
[----:B------:R-:W1:Y:S01]  /*15f70*/  @P6 LDC R12, c[0x0][0x2e8] ;  /* 0x0000ba00ff0c6b82 */ /* 0x000e620000000800 */
[----:B------:R-:W-:Y:S01]  /*15f80*/  IADD3 R0, R37, 0x400, R22 ;  /* 0x0000040025007810 */ /* 0x000fe20007ffe016 */
[----:B------:R-:W-:Y:S01]  /*15f90*/  STS [R3+0x400], R13 ;  /* 0x0004000d03007388 */ /* 0x000fe20000000800 */
[----:B------:R-:W-:Y:S02]  /*15fa0*/  F2FP.F16.F32.PACK_AB R27, R27, R202 ;  /* 0x000000ca1b1b723e */ /* 0x000fe400000000ff */
[C---:B------:R-:W-:Y:S01]  /*15fb0*/  IADD3 R4, R38.reuse, R0, RZ ;  /* 0x0000000026047210 */ /* 0x040fe20007ffe0ff */
[----:B------:R-:W-:Y:S01]  /*15fc0*/  STS [R2+0x2000], R15 ;  /* 0x0020000f02007388 */ /* 0x000fe20000000800 */
[----:B------:R-:W-:-:S02]  /*15fd0*/  IADD3 R0, R38, R22, RZ ;  /* 0x0000001626007210 */ /* 0x000fc40007ffe0ff */
[----:B------:R-:W-:Y:S01]  /*15fe0*/  F2FP.F16.F32.PACK_AB R30, R30, R188 ;  /* 0x000000bc1e1e723e */ /* 0x000fe200000000ff */
[----:B------:R2:W-:Y:S01]  /*15ff0*/  STS [R2+0x2400], R14 ;  /* 0x0024000e02007388 */ /* 0x0005e20000000800 */
[----:B------:R-:W-:Y:S02]  /*16000*/  F2FP.F16.F32.PACK_AB R29, R191, R29 ;  /* 0x0000001dbf1d723e */ /* 0x000fe400000000ff */
[----:B------:R-:W-:Y:S01]  /*16010*/  F2FP.F16.F32.PACK_AB R35, R35, R196 ;  /* 0x000000c42323723e */ /* 0x000fe200000000ff */
[----:B------:R-:W-:Y:S01]  /*16020*/  STS [R3+0x2000], R26 ;  /* 0x0020001a03007388 */ /* 0x000fe20000000800 */
[----:B------:R-:W-:Y:S01]  /*16030*/  F2FP.F16.F32.PACK_AB R36, R199, R36 ;  /* 0x00000024c724723e */ /* 0x000fe200000000ff */
[----:B----4-:R-:W4:Y:S01]  /*16040*/  @P0 LDC R10, c[0x0][0x2e8] ;  /* 0x0000ba00ff0a0b82 */ /* 0x010f220000000800 */
[----:B------:R-:W-:Y:S01]  /*16050*/  @!P1 MOV R6, 0x1 ;  /* 0x0000000100069802 */ /* 0x000fe20000000f00 */
[----:B------:R1:W-:Y:S01]  /*16060*/  STS [R3+0x2400], R25 ;  /* 0x0024001903007388 */ /* 0x0003e20000000800 */
[----:B------:R-:W-:-:S03]  /*16070*/  MOV R21, 0x7f800000 ;  /* 0x7f80000000157802 */ /* 0x000fc60000000f00 */
[----:B------:R-:W-:Y:S02]  /*16080*/  STS [R22], R24 ;  /* 0x0000001816007388 */ /* 0x000fe40000000800 */
[----:B---3--:R-:W3:Y:S02]  /*16090*/  @P1 LDC.64 R8, c[0x0][0x2c0] ;  /* 0x0000b000ff081b82 */ /* 0x008ee40000000a00 */
[----:B------:R-:W-:Y:S04]  /*160a0*/  STS [R22+0x400], R23 ;  /* 0x0004001716007388 */ /* 0x000fe80000000800 */
[----:B------:R-:W-:Y:S04]  /*160b0*/  STS [R0], R18 ;  /* 0x0000001200007388 */ /* 0x000fe80000000800 */
[----:B------:R-:W-:Y:S01]  /*160c0*/  STS [R0+0x400], R17 ;  /* 0x0004001100007388 */ /* 0x000fe20000000800 */
[----:B--2---:R-:W-:Y:S01]  /*160d0*/  IMAD.IADD R2, R37, 0x1, R22 ;  /* 0x0000000125027824 */ /* 0x004fe200078e0216 */
[----:B------:R-:W-:-:S02]  /*160e0*/  SHF.R.S32.HI R14, RZ, 0x3, R45 ;  /* 0x00000003ff0e7819 */ /* 0x000fc4000001142d */
[----:B------:R2:W-:Y:S04]  /*160f0*/  STS [R22+0x2000], R20 ;  /* 0x0020001416007388 */ /* 0x0005e80000000800 */
[----:B------:R4:W-:Y:S01]  /*16100*/  STS [R22+0x2400], R19 ;  /* 0x0024001316007388 */ /* 0x0009e20000000800 */
[----:B-1----:R-:W-:-:S03]  /*16110*/  IADD3 R3, R37, R0, RZ ;  /* 0x0000000025037210 */ /* 0x002fc60007ffe0ff */
[----:B------:R-:W-:Y:S04]  /*16120*/  STS [R0+0x2000], R34 ;  /* 0x0020002200007388 */ /* 0x000fe80000000800 */
[----:B------:R1:W-:Y:S04]  /*16130*/  STS [R0+0x2400], R33 ;  /* 0x0024002100007388 */ /* 0x0003e80000000800 */
[----:B------:R-:W-:Y:S04]  /*16140*/  STS [R2], R32 ;  /* 0x0000002002007388 */ /* 0x000fe80000000800 */
[----:B------:R-:W-:Y:S04]  /*16150*/  STS [R2+0x400], R31 ;  /* 0x0004001f02007388 */ /* 0x000fe80000000800 */
[----:B------:R-:W-:Y:S01]  /*16160*/  STS [R3], R28 ;  /* 0x0000001c03007388 */ /* 0x000fe20000000800 */
[----:B--2---:R-:W-:-:S03]  /*16170*/  IMAD.MOV.U32 R20, RZ, RZ, 0x7f800000 ;  /* 0x7f800000ff147424 */ /* 0x004fc600078e00ff */
[----:B------:R-:W-:Y:S01]  /*16180*/  STS [R4], R27 ;  /* 0x0000001b04007388 */ /* 0x000fe20000000800 */
[----:B----4-:R-:W-:-:S03]  /*16190*/  MOV R19, 0x7f800000 ;  /* 0x7f80000000137802 */ /* 0x010fc60000000f00 */
[----:B------:R-:W-:Y:S04]  /*161a0*/  STS [R2+0x2000], R30 ;  /* 0x0020001e02007388 */ /* 0x000fe80000000800 */
[----:B------:R3:W-:Y:S01]  /*161b0*/  STS [R2+0x2400], R29 ;  /* 0x0024001d02007388 */ /* 0x0007e20000000800 */
[----:B-1----:R-:W-:Y:S01]  /*161c0*/  @P1 MOV R0, 0x1 ;  /* 0x0000000100001802 */ /* 0x002fe20000000f00 */
[----:B------:R-:W-:Y:S02]  /*161d0*/  @!P1 IMAD R0, R16, R7, RZ ;  /* 0x0000000710009224 */ /* 0x000fe400078e02ff */
[----:B------:R1:W-:Y:S01]  /*161e0*/  STS [R3+0x2000], R35 ;  /* 0x0020002303007388 */ /* 0x0003e20000000800 */
[----:B------:R-:W2:Y:S03]  /*161f0*/  @P6 MUFU.LG2 R7, R44 ;  /* 0x0000002c00076308 */ /* 0x000ea60000000c00 */
[----:B------:R4:W-:Y:S01]  /*16200*/  STS [R4+0x2000], R36 ;  /* 0x0020002404007388 */ /* 0x0009e20000000800 */
[----:B------:R-:W-:Y:S06]  /*16210*/  BAR.SYNC.DEFER_BLOCKING 0x0 ;  /* 0x0000000000007b1d */ /* 0x000fec0000010000 */
[----:B------:R-:W2:Y:S01]  /*16220*/  S2R R11, SR_CTAID.Y ;  /* 0x00000000000b7919 */ /* 0x000ea20000002600 */
[----:B------:R-:W2:Y:S01]  /*16230*/  S2R R23, SR_CTAID.Z ;  /* 0x0000000000177919 */ /* 0x000ea20000002700 */
[----:B---3--:R-:W-:Y:S01]  /*16240*/  @P1 IMAD R2, R9, R8, RZ ;  /* 0x0000000809021224 */ /* 0x008fe200078e02ff */
[----:B------:R-:W-:Y:S01]  /*16250*/  @!P1 MOV R2, R16 ;  /* 0x0000001000029202 */ /* 0x000fe20000000f00 */
[----:B------:R-:W3:Y:S01]  /*16260*/  @P4 LDC R8, c[0x0][0x2e8] ;  /* 0x0000ba00ff084b82 */ /* 0x000ee20000000800 */
[C---:B------:R-:W-:Y:S01]  /*16270*/  IADD3 R9, R14.reuse, 0x30, RZ ;  /* 0x000000300e097810 */ /* 0x040fe20007ffe0ff */
[----:B-1----:R-:W-:Y:S01]  /*16280*/  VIADD R3, R14, 0x10 ;  /* 0x000000100e037836 */ /* 0x002fe20000000000 */
[----:B------:R-:W-:-:S02]  /*16290*/  SHF.L.U32 R16, R47, 0x3, RZ ;  /* 0x000000032f107819 */ /* 0x000fc400000006ff */
[----:B------:R-:W-:Y:S01]  /*162a0*/  ISETP.GE.AND P1, PT, R9, UR5, PT ;  /* 0x0000000509007c0c */ /* 0x000fe2000bf26270 */
[----:B----4-:R-:W1:Y:S01]  /*162b0*/  @P4 MUFU.LG2 R4, R43 ;  /* 0x0000002b00044308 */ /* 0x010e620000000c00 */
[----:B------:R-:W-:Y:S01]  /*162c0*/  ISETP.GE.AND P3, PT, R3, UR5, PT ;  /* 0x0000000503007c0c */ /* 0x000fe2000bf66270 */
[----:B------:R-:W-:Y:S01]  /*162d0*/  @P0 FMUL.FTZ R3, R5, 0.69314718246459960938 ;  /* 0x3f31721805030820 */ /* 0x000fe20000410000 */
[----:B------:R4:W4:Y:S01]  /*162e0*/  LDS.128 R24, [R242+0x3800] ;  /* 0x00380000f2187984 */ /* 0x0009220000000c00 */
[----:B--2---:R-:W-:Y:S02]  /*162f0*/  @P6 FMUL.FTZ R5, R7, 0.69314718246459960938 ;  /* 0x3f31721807056820 */ /* 0x004fe40000410000 */
[----:B------:R-:W-:Y:S01]  /*16300*/  @P0 FFMA.FTZ R21, R135, R10, R3 ;  /* 0x0000000a87150223 */ /* 0x000fe20000010003 */
[----:B------:R-:W-:Y:S02]  /*16310*/  IMAD R3, R6, UR6, RZ ;  /* 0x0000000606037c24 */ /* 0x000fe4000f8e02ff */
[----:B------:R-:W-:-:S03]  /*16320*/  @P6 FFMA.FTZ R20, R132, R12, R5 ;  /* 0x0000000c84146223 */ /* 0x000fc60000010005 */
[----:B------:R-:W-:Y:S01]  /*16330*/  SHF.L.U32 R3, R3, 0x7, RZ ;  /* 0x0000000703037819 */ /* 0x000fe200000006ff */
[----:B-1----:R-:W-:Y:S01]  /*16340*/  @P4 FMUL.FTZ R4, R4, 0.69314718246459960938 ;  /* 0x3f31721804044820 */ /* 0x002fe20000410000 */
[----:B------:R-:W-:-:S03]  /*16350*/  IMAD R0, R11, R0, RZ ;  /* 0x000000000b007224 */ /* 0x000fc600078e02ff */
[----:B---3--:R-:W-:Y:S01]  /*16360*/  @P4 FFMA.FTZ R19, R134, R8, R4 ;  /* 0x0000000886134223 */ /* 0x008fe20000010004 */
[----:B------:R-:W-:Y:S01]  /*16370*/  VIADD R11, R14, 0x20 ;  /* 0x000000200e0b7836 */ /* 0x000fe20000000000 */
[----:B------:R-:W-:-:S04]  /*16380*/  SEL R0, R0, RZ, !P2 ;  /* 0x000000ff00007207 */ /* 0x000fc80005000000 */
[----:B------:R-:W-:Y:S01]  /*16390*/  ISETP.GE.AND P2, PT, R11, UR5, PT ;  /* 0x000000050b007c0c */ /* 0x000fe2000bf46270 */
[----:B------:R-:W-:Y:S01]  /*163a0*/  IMAD R0, R23, R2, R0 ;  /* 0x0000000217007224 */ /* 0x000fe200078e0200 */
[----:B------:R-:W-:-:S04]  /*163b0*/  IADD3 R2, R14, 0x40, RZ ;  /* 0x000000400e027810 */ /* 0x000fc80007ffe0ff */
[----:B------:R-:W-:Y:S02]  /*163c0*/  ISETP.GE.AND P0, PT, R2, UR5, PT ;  /* 0x0000000502007c0c */ /* 0x000fe4000bf06270 */
[--C-:B------:R-:W-:Y:S02]  /*163d0*/  IADD3 R5, P6, P4, R3, R40, R0.reuse ;  /* 0x0000002803057210 */ /* 0x100fe40007cde000 */
[----:B------:R-:W-:Y:S02]  /*163e0*/  SHF.R.S32.HI R2, RZ, 0x1f, R3 ;  /* 0x0000001fff027819 */ /* 0x000fe40000011403 */
[----:B------:R-:W-:-:S04]  /*163f0*/  SHF.R.S32.HI R0, RZ, 0x1f, R0 ;  /* 0x0000001fff007819 */ /* 0x000fc80000011400 */
[----:B------:R-:W-:Y:S01]  /*16400*/  IADD3.X R4, R2, R41, R0, P6, P4 ;  /* 0x0000002902047210 */ /* 0x000fe200037e8400 */
[----:B----4-:R-:W-:Y:S06]  /*16410*/  @P5 BRA `(.L_x_62) ;  /* 0x0000000000b85947 */ /* 0x010fec0003800000 */
[----:B------:R-:W2:Y:S01]  /*16420*/  LDL.LU R48, [R1+0xa0] ;  /* 0x0000a00001307983 */ /* 0x000ea20000300800 */
[----:B------:R-:W-:Y:S02]  /*16430*/  SHF.R.S32.HI R0, RZ, 0x1f, R39 ;  /* 0x0000001fff007819 */ /* 0x000fe40000011427 */
[----:B------:R-:W-:Y:S02]  /*16440*/  P2R R22, PR, RZ, 0x1 ;  /* 0x00000001ff167803 */ /* 0x000fe40000000000 */
[----:B------:R-:W-:Y:S02]  /*16450*/  LEA.HI R0, R0, R39, RZ, 0x2 ;  /* 0x0000002700007211 */ /* 0x000fe400078f10ff */
[----:B------:R-:W-:Y:S02]  /*16460*/  P2R R18, PR, RZ, 0x2 ;  /* 0x00000002ff127803 */ /* 0x000fe40000000000 */
[----:B------:R-:W-:-:S05]  /*16470*/  LOP3.LUT R0, R0, 0xffffffc, RZ, 0xc0, !PT ;  /* 0x0ffffffc00007812 */ /* 0x000fca00078ec0ff */
[----:B------:R-:W-:-:S04]  /*16480*/  IMAD.IADD R0, R39, 0x1, -R0 ;  /* 0x0000000127007824 */ /* 0x000fc800078e0a00 */
[----:B--2---:R-:W-:-:S04]  /*16490*/  IMAD R2, R0, 0x10, R48 ;  /* 0x0000001000027824 */ /* 0x004fc800078e0230 */
[C---:B------:R-:W-:Y:S01]  /*164a0*/  VIADD R12, R2.reuse, 0x8 ;  /* 0x00000008020c7836 */ /* 0x040fe20000000000 */
[----:B------:R-:W-:-:S04]  /*164b0*/  ISETP.GE.AND P0, PT, R2, UR5, PT ;  /* 0x0000000502007c0c */ /* 0x000fc8000bf06270 */
[----:B------:R-:W-:-:S09]  /*164c0*/  ISETP.GE.AND P1, PT, R12, UR5, PT ;  /* 0x000000050c007c0c */ /* 0x000fd2000bf26270 */
[----:B------:R-:W-:-:S04]  /*164d0*/  @!P0 IMAD R0, R2, R6, RZ ;  /* 0x0000000602008224 */ /* 0x000fc800078e02ff */
[----:B------:R-:W-:Y:S01]  /*164e0*/  @!P1 IMAD R3, R12, R6, RZ ;  /* 0x000000060c039224 */ /* 0x000fe200078e02ff */
[----:B------:R-:W-:-:S04]  /*164f0*/  @!P0 IADD3 R7, P4, R0, R5, RZ ;  /* 0x0000000500078210 */ /* 0x000fc80007f9e0ff */
[----:B------:R-:W-:Y:S01]  /*16500*/  @!P0 LEA.HI.X.SX32 R9, R0, R4, 0x1, P4 ;  /* 0x0000000400098211 */ /* 0x000fe200020f0eff */
[----:B------:R-:W-:Y:S01]  /*16510*/  VIADD R0, R2, 0x40 ;  /* 0x0000004002007836 */ /* 0x000fe20000000000 */
[----:B------:R-:W-:-:S04]  /*16520*/  @!P1 IADD3 R10, P4, R3, R5, RZ ;  /* 0x00000005030a9210 */ /* 0x000fc80007f9e0ff */
[----:B------:R-:W-:Y:S02]  /*16530*/  ISETP.GE.AND P6, PT, R0, UR5, PT ;  /* 0x0000000500007c0c */ /* 0x000fe4000bfc6270 */
[----:B------:R-:W-:-:S11]  /*16540*/  @!P1 LEA.HI.X.SX32 R15, R3, R4, 0x1, P4 ;  /* 0x00000004030f9211 */ /* 0x000fd600020f0eff */
[----:B------:R-:W-:-:S05]  /*16550*/  @!P6 IMAD R0, R0, R6, RZ ;  /* 0x000000060000e224 */ /* 0x000fca00078e02ff */
[----:B------:R-:W-:-:S04]  /*16560*/  @!P6 IADD3 R13, P4, R0, R5, RZ ;  /* 0x00000005000de210 */ /* 0x000fc80007f9e0ff */
[----:B------:R-:W-:Y:S01]  /*16570*/  @!P6 LEA.HI.X.SX32 R17, R0, R4, 0x1, P4 ;  /* 0x000000040011e211 */ /* 0x000fe200020f0eff */
[----:B------:R-:W-:Y:S02]  /*16580*/  VIADD R0, R2, 0x48 ;  /* 0x0000004802007836 */ /* 0x000fe40000000000 */
[----:B------:R-:W1:Y:S03]  /*16590*/  @!P0 LDC.64 R2, c[0x0][0x2b0] ;  /* 0x0000ac00ff028b82 */ /* 0x000e660000000a00 */
[----:B------:R-:W-:-:S13]  /*165a0*/  ISETP.GE.AND P5, PT, R0, UR5, PT ;  /* 0x0000000500007c0c */ /* 0x000fda000bfa6270 */
[----:B------:R-:W-:-:S05]  /*165b0*/  @!P5 IMAD R0, R0, R6, RZ ;  /* 0x000000060000d224 */ /* 0x000fca00078e02ff */
[----:B------:R-:W-:-:S04]  /*165c0*/  @!P5 IADD3 R11, P4, R0, R5, RZ ;  /* 0x00000005000bd210 */ /* 0x000fc80007f9e0ff */
[----:B------:R-:W-:Y:S02]  /*165d0*/  @!P5 LEA.HI.X.SX32 R0, R0, R4, 0x1, P4 ;  /* 0x000000040000d211 */ /* 0x000fe400020f0eff */
[----:B-1----:R-:W-:-:S04]  /*165e0*/  @!P0 LEA R8, P4, R7, R2, 0x2 ;  /* 0x0000000207088211 */ /* 0x002fc800078810ff */
[----:B------:R-:W-:Y:S02]  /*165f0*/  @!P0 LEA.HI.X R9, R7, R3, R9, 0x2, P4 ;  /* 0x0000000307098211 */ /* 0x000fe400020f1409 */
[----:B------:R-:W1:Y:S03]  /*16600*/  @!P1 LDC.64 R2, c[0x0][0x2b0] ;  /* 0x0000ac00ff029b82 */ /* 0x000e660000000a00 */
[----:B------:R2:W-:Y:S01]  /*16610*/  @!P0 STG.E desc[UR16][R8.64], R46 ;  /* 0x0000002e08008986 */ /* 0x0005e2000c101910 */
[----:B------:R-:W-:Y:S02]  /*16620*/  ISETP.NE.AND P0, PT, R22, RZ, PT ;  /* 0x000000ff1600720c */ /* 0x000fe40003f05270 */
[----:B-1----:R-:W-:-:S04]  /*16630*/  @!P1 LEA R6, P4, R10, R2, 0x2 ;  /* 0x000000020a069211 */ /* 0x002fc800078810ff */
[----:B------:R-:W-:Y:S02]  /*16640*/  @!P1 LEA.HI.X R7, R10, R3, R15, 0x2, P4 ;  /* 0x000000030a079211 */ /* 0x000fe400020f140f */
[----:B------:R-:W1:Y:S01]  /*16650*/  @!P6 LDC.64 R2, c[0x0][0x2b0] ;  /* 0x0000ac00ff02eb82 */ /* 0x000e620000000a00 */
[----:B------:R-:W-:Y:S02]  /*16660*/  ISETP.NE.AND P1, PT, R18, RZ, PT ;  /* 0x000000ff1200720c */ /* 0x000fe40003f25270 */
[----:B-1----:R-:W-:-:S04]  /*16670*/  @!P6 LEA R4, P4, R13, R2, 0x2 ;  /* 0x000000020d04e211 */ /* 0x002fc800078810ff */
[----:B------:R-:W-:Y:S02]  /*16680*/  @!P6 LEA.HI.X R5, R13, R3, R17, 0x2, P4 ;  /* 0x000000030d05e211 */ /* 0x000fe400020f1411 */
[----:B------:R-:W1:Y:S02]  /*16690*/  @!P5 LDC.64 R2, c[0x0][0x2b0] ;  /* 0x0000ac00ff02db82 */ /* 0x000e640000000a00 */
[----:B-1----:R-:W-:-:S04]  /*166a0*/  @!P5 LEA R2, P4, R11, R2, 0x2 ;  /* 0x000000020b02d211 */ /* 0x002fc800078810ff */
[----:B------:R-:W-:Y:S02]  /*166b0*/  @!P5 LEA.HI.X R3, R11, R3, R0, 0x2, P4 ;  /* 0x000000030b03d211 */ /* 0x000fe400020f1400 */
[----:B------:R-:W-:-:S13]  /*166c0*/  ISETP.GE.AND P4, PT, R12, UR5, PT ;  /* 0x000000050c007c0c */ /* 0x000fda000bf86270 */
[----:B------:R2:W-:Y:S04]  /*166d0*/  @!P4 STG.E desc[UR16][R6.64], R21 ;  /* 0x000000150600c986 */ /* 0x0005e8000c101910 */
[----:B------:R2:W-:Y:S04]  /*166e0*/  @!P6 STG.E desc[UR16][R4.64], R19 ;  /* 0x000000130400e986 */ /* 0x0005e8000c101910 */
[----:B------:R2:W-:Y:S02]  /*166f0*/  @!P5 STG.E desc[UR16][R2.64], R20 ;  /* 0x000000140200d986 */ /* 0x0005e4000c101910 */
.L_x_62:
[----:B------:R-:W-:Y:S05]  /*16700*/  BSYNC B0 ;  /* 0x0000000000007941 */ /* 0x000fea0003800000 */
.L_x_61:
[----:B--2---:R1:W5:Y:S01]  /*16710*/  LDL.64 R18, [R1+0x80] ;  /* 0x0000800001127983 */ /* 0x0043620000100a00 */
[----:B------:R-:W-:Y:S01]  /*16720*/  SHF.R.S32.HI R3, RZ, 0x1f, R16 ;  /* 0x0000001fff037819 */ /* 0x000fe20000011410 */
[----:B------:R-:W-:Y:S01]  /*16730*/  VIADD R0, R14, 0x50 ;  /* 0x000000500e007836 */ /* 0x000fe20000000000 */
[----:B------:R-:W-:Y:S01]  /*16740*/  IADD3 R2, P4, R16, UR10, RZ ;  /* 0x0000000a10027c10 */ /* 0x000fe2000ff9e0ff */
[----:B------:R1:W2:Y:S01]  /*16750*/  LDS.128 R8, [R242] ;  /* 0x00000000f2087984 */ /* 0x0002a20000000c00 */
[----:B------:R-:W-:Y:S01]  /*16760*/  SHF.R.S32.HI R5, RZ, 0x1f, R23 ;  /* 0x0000001fff057819 */ /* 0x000fe20000011417 */
[----:B------:R-:W-:Y:S01]  /*16770*/  ULDC.64 UR6, c[0x0][0x2a0] ;  /* 0x0000a80000067ab9 */ /* 0x000fe20000000a00 */
[----:B------:R-:W-:Y:S01]  /*16780*/  IADD3.X R3, R3, UR4, RZ, P4, !PT ;  /* 0x0000000403037c10 */ /* 0x000fe2000a7fe4ff */
[C---:B------:R-:W-:Y:S01]  /*16790*/  VIADD R4, R14.reuse, 0x60 ;  /* 0x000000600e047836 */ /* 0x040fe20000000000 */
[----:B------:R-:W-:Y:S01]  /*167a0*/  ISETP.GE.AND P4, PT, R14, UR5, PT ;  /* 0x000000050e007c0c */ /* 0x000fe2000bf86270 */
[----:B------:R-:W-:Y:S01]  /*167b0*/  BSSY B0, `(.L_x_63) ;  /* 0x0000013000007945 */ /* 0x000fe20003800000 */
[----:B------:R-:W-:Y:S01]  /*167c0*/  ISETP.GE.AND P6, PT, R0, UR5, PT ;  /* 0x0000000500007c0c */ /* 0x000fe2000bfc6270 */
[----:B------:R-:W-:Y:S01]  /*167d0*/  IMAD R0, R5, UR6, RZ ;  /* 0x0000000605007c24 */ /* 0x000fe2000f8e02ff */
[----:B------:R-:W-:Y:S01]  /*167e0*/  ISETP.GE.AND P5, PT, R4, UR5, PT ;  /* 0x0000000504007c0c */ /* 0x000fe2000bfa6270 */
[----:B------:R-:W-:-:S04]  /*167f0*/  IMAD.WIDE.U32 R12, R23, UR6, R2 ;  /* 0x00000006170c7c25 */ /* 0x000fc8000f8e0002 */
[----:B------:R-:W-:Y:S02]  /*16800*/  IMAD R0, R23, UR7, R0 ;  /* 0x0000000717007c24 */ /* 0x000fe4000f8e0200 */
[----:B------:R-:W-:Y:S02]  /*16810*/  VIADD R14, R14, 0x70 ;  /* 0x000000700e0e7836 */ /* 0x000fe40000000000 */
[----:B------:R-:W-:Y:S01]  /*16820*/  IMAD.IADD R7, R13, 0x1, R0 ;  /* 0x000000010d077824 */ /* 0x000fe200078e0200 */
[----:B------:R-:W-:Y:S06]  /*16830*/  @P4 BRA `(.L_x_64) ;  /* 0x0000000000284947 */ /* 0x000fec0003800000 */
[----:B------:R-:W-:Y:S01]  /*16840*/  ULDC.64 UR6, c[0x0][0x298] ;  /* 0x0000a60000067ab9 */ /* 0x000fe20000000a00 */
[----:B------:R-:W-:Y:S01]  /*16850*/  MOV R6, R12 ;  /* 0x0000000c00067202 */ /* 0x000fe20000000f00 */
[----:B-----5:R-:W-:-:S04]  /*16860*/  IMAD R0, R19, UR6, RZ ;  /* 0x0000000613007c24 */ /* 0x020fc8000f8e02ff */
[----:B------:R-:W-:-:S04]  /*16870*/  IMAD.WIDE.U32 R2, R18, UR6, R6 ;  /* 0x0000000612027c25 */ /* 0x000fc8000f8e0006 */
[----:B------:R-:W-:Y:S01]  /*16880*/  IMAD R0, R18, UR7, R0 ;  /* 0x0000000712007c24 */ /* 0x000fe2000f8e0200 */
[----:B------:R-:W-:Y:S02]  /*16890*/  ULDC.64 UR6, c[0x0][0x280] ;  /* 0x0000a00000067ab9 */ /* 0x000fe40000000a00 */
[----:B------:R-:W-:Y:S02]  /*168a0*/  LEA R4, P4, R2, UR6, 0x1 ;  /* 0x0000000602047c11 */ /* 0x000fe4000f8808ff */
[----:B------:R-:W-:-:S04]  /*168b0*/  IADD3 R0, R3, R0, RZ ;  /* 0x0000000003007210 */ /* 0x000fc80007ffe0ff */
[----:B------:R-:W-:-:S05]  /*168c0*/  LEA.HI.X R5, R2, UR7, R0, 0x1, P4 ;  /* 0x0000000702057c11 */ /* 0x000fca000a0f0c00 */
[----:B--2---:R3:W-:Y:S02]  /*168d0*/  STG.E.128 desc[UR16][R4.64], R8 ;  /* 0x0000000804007986 */ /* 0x0047e4000c101d10 */
.L_x_64:
[----:B------:R-:W-:Y:S05]  /*168e0*/  BSYNC B0 ;  /* 0x0000000000007941 */ /* 0x000fea0003800000 */
.L_x_63:
[----:B--23--:R2:W3:Y:S01]  /*168f0*/  LDS.128 R8, [R242+0x800] ;  /* 0x00080000f2087984 */ /* 0x00c4e20000000c00 */
[----:B------:R-:W-:Y:S01]  /*16900*/  BSSY B0, `(.L_x_65) ;  /* 0x0000010000007945 */ /* 0x000fe20003800000 */
[----:B------:R-:W-:-:S03]  /*16910*/  ISETP.GE.AND P4, PT, R14, UR5, PT ;  /* 0x000000050e007c0c */ /* 0x000fc6000bf86270 */
[----:B------:R-:W-:Y:S10]  /*16920*/  @P3 BRA `(.L_x_66) ;  /* 0x0000000000343947 */ /* 0x000ff40003800000 */
[----:B-----5:R-:W-:Y:S01]  /*16930*/  IADD3 R0, P3, R18, 0x10, RZ ;  /* 0x0000001012007810 */ /* 0x020fe20007f7e0ff */
[----:B------:R-:W-:Y:S01]  /*16940*/  ULDC.64 UR6, c[0x0][0x298] ;  /* 0x0000a60000067ab9 */ /* 0x000fe20000000a00 */
[----:B------:R-:W-:-:S03]  /*16950*/  MOV R3, R7 ;  /* 0x0000000700037202 */ /* 0x000fc60000000f00 */
[----:B------:R-:W-:-:S04]  /*16960*/  IMAD.X R2, RZ, RZ, R19, P3 ;  /* 0x000000ffff027224 */ /* 0x000fc800018e0613 */
[----:B------:R-:W-:Y:S02]  /*16970*/  IMAD R4, R2, UR6, RZ ;  /* 0x0000000602047c24 */ /* 0x000fe4000f8e02ff */
[----:B------:R-:W-:-:S04]  /*16980*/  IMAD.MOV.U32 R2, RZ, RZ, R12 ;  /* 0x000000ffff027224 */ /* 0x000fc800078e000c */
[----:B------:R-:W-:-:S04]  /*16990*/  IMAD.WIDE.U32 R2, R0, UR6, R2 ;  /* 0x0000000600027c25 */ /* 0x000fc8000f8e0002 */
[----:B------:R-:W-:Y:S01]  /*169a0*/  IMAD R0, R0, UR7, R4 ;  /* 0x0000000700007c24 */ /* 0x000fe2000f8e0204 */
[----:B------:R-:W-:Y:S02]  /*169b0*/  ULDC.64 UR6, c[0x0][0x280] ;  /* 0x0000a00000067ab9 */ /* 0x000fe40000000a00 */
[----:B------:R-:W-:Y:S02]  /*169c0*/  LEA R4, P3, R2, UR6, 0x1 ;  /* 0x0000000602047c11 */ /* 0x000fe4000f8608ff */
[----:B------:R-:W-:-:S04]  /*169d0*/  IADD3 R0, R3, R0, RZ ;  /* 0x0000000003007210 */ /* 0x000fc80007ffe0ff */
[----:B------:R-:W-:-:S05]  /*169e0*/  LEA.HI.X R5, R2, UR7, R0, 0x1, P3 ;  /* 0x0000000702057c11 */ /* 0x000fca00098f0c00 */
[----:B---3--:R4:W-:Y:S02]  /*169f0*/  STG.E.128 desc[UR16][R4.64], R8 ;  /* 0x0000000804007986 */ /* 0x0089e4000c101d10 */
.L_x_66:
[----:B------:R-:W-:Y:S05]  /*16a00*/  BSYNC B0 ;  /* 0x0000000000007941 */ /* 0x000fea0003800000 */
.L_x_65:
[----:B---34-:R3:W4:Y:S01]  /*16a10*/  LDS.128 R8, [R242+0x1000] ;  /* 0x00100000f2087984 */ /* 0x0187220000000c00 */
[----:B------:R-:W-:Y:S04]  /*16a20*/  BSSY B0, `(.L_x_67) ;  /* 0x000000f000007945 */ /* 0x000fe80003800000 */
[----:B------:R-:W-:Y:S05]  /*16a30*/  @P2 BRA `(.L_x_68) ;  /* 0x0000000000342947 */ /* 0x000fea0003800000 */
        /* <DEDUP_REMOVED lines=12> */
[----:B----4-:R4:W-:Y:S02]  /*16b00*/  STG.E.128 desc[UR16][R4.64], R8 ;  /* 0x0000000804007986 */ /* 0x0109e4000c101d10 */
.L_x_68:
[----:B------:R-:W-:Y:S05]  /*16b10*/  BSYNC B0 ;  /* 0x0000000000007941 */ /* 0x000fea0003800000 */
.L_x_67:
[----:B----4-:R4:W1:Y:S01]  /*16b20*/  LDS.128 R8, [R242+0x1800] ;  /* 0x00180000f2087984 */ /* 0x0108620000000c00 */
        /* <DEDUP_REMOVED lines=14> */
[----:B-1----:R1:W-:Y:S02]  /*16c10*/  STG.E.128 desc[UR16][R4.64], R8 ;  /* 0x0000000804007986 */ /* 0x0023e4000c101d10 */
.L_x_70:
[----:B------:R-:W-:Y:S05]  /*16c20*/  BSYNC B0 ;  /* 0x0000000000007941 */ /* 0x000fea0003800000 */
.L_x_69:
[----:B-1----:R1:W1:Y:S01]  /*16c30*/  LDS.128 R8, [R242+0x2000] ;  /* 0x00200000f2087984 */ /* 0x0022620000000c00 */
        /* <DEDUP_REMOVED lines=15> */
.L_x_72:
[----:B------:R-:W-:Y:S05]  /*16d30*/  BSYNC B0 ;  /* 0x0000000000007941 */ /* 0x000fea0003800000 */
.L_x_71:
        /* <DEDUP_REMOVED lines=16> */
.L_x_74:
[----:B------:R-:W-:Y:S05]  /*16e40*/  BSYNC B0 ;  /* 0x0000000000007941 */ /* 0x000fea0003800000 */
.L_x_73:
        /* <DEDUP_REMOVED lines=16> */
.L_x_76:
[----:B------:R-:W-:Y:S05]  /*16f50*/  BSYNC B0 ;  /* 0x0000000000007941 */ /* 0x000fea0003800000 */
.L_x_75:
[----:B------:R-:W-:Y:S05]  /*16f60*/  @P4 EXIT ;  /* 0x000000000000494d */ /* 0x000fea0003800000 */
[----:B-----5:R-:W-:Y:S01]  /*16f70*/  IADD3 R6, P0, R18, 0x70, RZ ;  /* 0x0000007012067810 */ /* 0x020fe20007f1e0ff */
[----:B------:R-:W-:Y:S01]  /*16f80*/  ULDC.64 UR4, c[0x0][0x298] ;  /* 0x0000a60000047ab9 */ /* 0x000fe20000000a00 */
[----:B------:R-:W-:Y:S01]  /*16f90*/  MOV R3, R7 ;  /* 0x0000000700037202 */ /* 0x000fe20000000f00 */
[----:B------:R-:W-:Y:S02]  /*16fa0*/  IMAD.MOV.U32 R2, RZ, RZ, R12 ;  /* 0x000000ffff027224 */ /* 0x000fe400078e000c */
[----:B------:R-:W-:Y:S02]  /*16fb0*/  IMAD.X R0, RZ, RZ, R19, P0 ;  /* 0x000000ffff007224 */ /* 0x000fe400000e0613 */
[----:B-1----:R-:W-:-:S04]  /*16fc0*/  IMAD.WIDE.U32 R4, R6, UR4, R2 ;  /* 0x0000000406047c25 */ /* 0x002fc8000f8e0002 */
[----:B------:R-:W-:-:S04]  /*16fd0*/  IMAD R0, R0, UR4, RZ ;  /* 0x0000000400007c24 */ /* 0x000fc8000f8e02ff */
[----:B------:R-:W-:Y:S01]  /*16fe0*/  IMAD R0, R6, UR5, R0 ;  /* 0x0000000506007c24 */ /* 0x000fe2000f8e0200 */
[----:B------:R-:W-:Y:S02]  /*16ff0*/  ULDC.64 UR4, c[0x0][0x280] ;  /* 0x0000a00000047ab9 */ /* 0x000fe40000000a00 */
[----:B------:R-:W-:Y:S02]  /*17000*/  LEA R2, P0, R4, UR4, 0x1 ;  /* 0x0000000404027c11 */ /* 0x000fe4000f8008ff */
[----:B------:R-:W-:-:S04]  /*17010*/  IADD3 R0, R5, R0, RZ ;  /* 0x0000000005007210 */ /* 0x000fc80007ffe0ff */
[----:B------:R-:W-:-:S05]  /*17020*/  LEA.HI.X R3, R4, UR5, R0, 0x1, P0 ;  /* 0x0000000504037c11 */ /* 0x000fca00080f0c00 */
[----:B------:R-:W-:Y:S01]  /*17030*/  STG.E.128 desc[UR16][R2.64], R24 ;  /* 0x0000001802007986 */ /* 0x000fe2000c101d10 */
[----:B------:R-:W-:Y:S05]  /*17040*/  EXIT ;  /* 0x000000000000794d */ /* 0x000fea0003800000 */
.L_x_48:
[----:B------:R-:W-:Y:S01]  /*17050*/  UISETP.NE.AND UP0, UPT, UR12, -0x1, UPT ;  /* 0xffffffff0c00788c */ /* 0x000fe2000bf05270 */
[----:B------:R-:W-:Y:S01]  /*17060*/  SHF.R.S32.HI R4, RZ, 0x1f, R138 ;  /* 0x0000001fff047819 */ /* 0x000fe2000001148a */
[----:B------:R-:W-:Y:S01]  /*17070*/  ULDC.U8 UR5, c[0x0][0x3d9] ;  /* 0x0000f64000057ab9 */ /* 0x000fe20000000000 */
[----:B------:R-:W-:Y:S01]  /*17080*/  UIADD3 UR21, -UR19, UR21, URZ ;  /* 0x0000001513157290 */ /* 0x000fe2000fffe13f */
[----:B------:R-:W-:Y:S01]  /*17090*/  LOP3.LUT P6, RZ, R138, 0x7, RZ, 0xc0, !PT ;  /* 0x000000078aff7812 */ /* 0x000fe200078cc0ff */
[----:B------:R-:W-:Y:S01]  /*170a0*/  UISETP.NE.AND UP2, UPT, UR5, URZ, UPT ;  /* 0x0000003f0500728c */ /* 0x000fe2000bf45270 */
[----:B------:R-:W-:Y:S01]  /*170b0*/  LEA.HI R4, R4, R138, RZ, 0x3 ;  /* 0x0000008a04047211 */ /* 0x000fe200078f18ff */
[----:B------:R-:W-:Y:S01]  /*170c0*/  UMOV UR24, URZ ;  /* 0x0000003f00187c82 */ /* 0x000fe20008000000 */
[----:B------:R-:W-:Y:S01]  /*170d0*/  UMOV UR25, URZ ;  /* 0x0000003f00197c82 */ /* 0x000fe20008000000 */
[----:B------:R-:W-:Y:S01]  /*170e0*/  BSSY B0, `(.L_x_77) ;  /* 0x000004c000007945 */ /* 0x000fe20003800000 */
[----:B------:R-:W-:Y:S01]  /*170f0*/  LOP3.LUT R0, R4, 0x1ffffff8, RZ, 0xc0, !PT ;  /* 0x1ffffff804007812 */ /* 0x000fe200078ec0ff */
[----:B------:R-:W-:Y:S01]  /*17100*/  @!UP0 USHF.R.S32.HI UR13, URZ, 0x1f, UR22 ;  /* 0x0000001f3f0d8899 */ /* 0x000fe20008011416 */
[----:B------:R-:W-:Y:S01]  /*17110*/  SHF.R.S32.HI R4, RZ, 0x3, R4 ;  /* 0x00000003ff047819 */ /* 0x000fe20000011404 */
[----:B------:R-:W-:Y:S01]  /*17120*/  @UP0 ULDC.64 UR8, c[0x0][0x298] ;  /* 0x0000a60000080ab9 */ /* 0x000fe20000000a00 */
[----:B------:R-:W-:Y:S01]  /*17130*/  @!UP0 ULDC.64 UR6, c[0x0][0x290] ;  /* 0x0000a40000068ab9 */ /* 0x000fe20000000a00 */
[----:B------:R-:W-:Y:S01]  /*17140*/  @UP0 UIMAD.WIDE.U32 UR10, UR12, UR8, URZ ;  /* 0x000000080c0a02a5 */ /* 0x000fe2000f8e003f */
[----:B------:R-:W-:Y:S01]  /*17150*/  IMAD.IADD R0, R138, 0x1, -R0 ;  /* 0x000000018a007824 */ /* 0x000fe200078e0a00 */
[----:B------:R-:W-:Y:S01]  /*17160*/  @!UP0 UIMAD UR8, UR13, UR6, URZ ;  /* 0x000000060d0882a4 */ /* 0x000fe2000f8e023f */
[----:B------:R-:W-:Y:S01]  /*17170*/  SHF.R.S32.HI R5, RZ, 0x1f, R4 ;  /* 0x0000001fff057819 */ /* 0x000fe20000011404 */
[----:B------:R-:W-:Y:S01]  /*17180*/  @!UP0 UIMAD.WIDE.U32 UR14, UR22, UR6, URZ ;  /* 0x00000006160e82a5 */ /* 0x000fe2000f8e003f */
[----:B------:R-:W-:Y:S01]  /*17190*/  IMAD.SHL.U32 R0, R0, 0x8, RZ ;  /* 0x0000000800007824 */ /* 0x000fe200078e00ff */
[----:B------:R-:W-:Y:S01]  /*171a0*/  @!UP0 UIMAD UR8, UR22, UR7, UR8 ;  /* 0x00000007160882a4 */ /* 0x000fe2000f8e0208 */
[C---:B------:R-:W-:Y:S01]  /*171b0*/  VIADD R14, R4.reuse, 0x10 ;  /* 0x00000010040e7836 */ /* 0x040fe20000000000 */
[----:B------:R-:W-:Y:S01]  /*171c0*/  @UP0 UIMAD UR9, UR12, UR9, UR11 ;  /* 0x000000090c0902a4 */ /* 0x000fe2000f8e020b */
[C---:B------:R-:W-:Y:S01]  /*171d0*/  VIADD R15, R4.reuse, 0x20 ;  /* 0x00000020040f7836 */ /* 0x040fe20000000000 */
[----:B------:R-:W-:Y:S01]  /*171e0*/  @!UP0 UIADD3 UR9, UR15, UR8, URZ ;  /* 0x000000080f098290 */ /* 0x000fe2000fffe03f */
[----:B------:R-:W-:Y:S01]  /*171f0*/  VIADD R16, R4, 0x30 ;  /* 0x0000003004107836 */ /* 0x000fe20000000000 */
[----:B------:R-:W-:Y:S01]  /*17200*/  @!UP0 UMOV UR10, UR14 ;  /* 0x0000000e000a8c82 */ /* 0x000fe20008000000 */
[----:B------:R-:W-:Y:S01]  /*17210*/  ULDC.U8 UR13, c[0x0][0x3d8] ;  /* 0x0000f600000d7ab9 */ /* 0x000fe20000000000 */
[----:B------:R-:W-:Y:S01]  /*17220*/  IADD3 R2, P0, R0, UR10, RZ ;  /* 0x0000000a00027c10 */ /* 0x000fe2000ff1e0ff */
[----:B------:R-:W-:Y:S01]  /*17230*/  UISETP.NE.AND UP0, UPT, UR13, URZ, !UP2 ;  /* 0x0000003f0d00728c */ /* 0x000fe2000d705270 */
[----:B------:R-:W-:Y:S01]  /*17240*/  VIADD R18, R4, 0x40 ;  /* 0x0000004004127836 */ /* 0x000fe20000000000 */
[----:B------:R-:W-:Y:S01]  /*17250*/  UISETP.NE.AND UP3, UPT, UR13, URZ, UPT ;  /* 0x0000003f0d00728c */ /* 0x000fe2000bf65270 */
[----:B------:R-:W-:Y:S01]  /*17260*/  LEA.HI.X.SX32 R3, R0, UR9, 0x1, P0 ;  /* 0x0000000900037c11 */ /* 0x000fe200080f0eff */
[----:B------:R-:W-:Y:S01]  /*17270*/  @UP2 ULDC.64 UR6, c[0x0][0x2c0] ;  /* 0x0000b00000062ab9 */ /* 0x000fe20000000a00 */
[----:B------:R-:W1:Y:S01]  /*17280*/  S2R R0, SR_CTAID.X ;  /* 0x0000000000007919 */ /* 0x000e620000002500 */
[----:B------:R-:W-:Y:S01]  /*17290*/  USHF.R.S32.HI UR11, URZ, 0x1f, UR4 ;  /* 0x0000001f3f0b7899 */ /* 0x000fe20008011404 */
[C---:B------:R-:W-:Y:S01]  /*172a0*/  ISETP.GE.AND P0, PT, R4.reuse, UR21, PT ;  /* 0x0000001504007c0c */ /* 0x040fe2000bf06270 */
[----:B------:R-:W-:Y:S01]  /*172b0*/  UISETP.NE.OR UP3, UPT, UR5, URZ, !UP3 ;  /* 0x0000003f0500728c */ /* 0x000fe2000df65670 */
[----:B------:R-:W-:Y:S01]  /*172c0*/  ISETP.GE.OR P5, PT, R4, UR21, P6 ;  /* 0x0000001504007c0c */ /* 0x000fe2000b7a6670 */
[----:B------:R-:W-:Y:S01]  /*172d0*/  @UP2 UIMAD UR18, UR7, UR6, URZ ;  /* 0x00000006071222a4 */ /* 0x000fe2000f8e023f */
[----:B------:R-:W-:Y:S01]  /*172e0*/  ISETP.GE.AND P2, PT, R14, UR21, PT ;  /* 0x000000150e007c0c */ /* 0x000fe2000bf46270 */
[----:B------:R-:W-:Y:S01]  /*172f0*/  UISETP.NE.OR UP1, UPT, UR12, -0x1, UP3 ;  /* 0xffffffff0c00788c */ /* 0x000fe20009f25670 */
[----:B------:R-:W-:Y:S01]  /*17300*/  ISETP.GE.AND P1, PT, R15, UR21, PT ;  /* 0x000000150f007c0c */ /* 0x000fe2000bf26270 */
[----:B------:R-:W-:Y:S01]  /*17310*/  ULDC.64 UR6, c[0x0][0x2a0] ;  /* 0x0000a80000067ab9 */ /* 0x000fe20000000a00 */
[----:B------:R-:W-:Y:S01]  /*17320*/  @!UP2 ULDC UR5, c[0x0][0x270] ;  /* 0x00009c000005aab9 */ /* 0x000fe20000000800 */
[----:B------:R-:W-:Y:S01]  /*17330*/  UIMAD UR11, UR11, UR6, URZ ;  /* 0x000000060b0b72a4 */ /* 0x000fe2000f8e023f */
[----:B------:R-:W-:Y:S01]  /*17340*/  IMAD.U32 R8, RZ, RZ, UR6 ;  /* 0x00000006ff087e24 */ /* 0x000fe2000f8e00ff */
[----:B------:R-:W-:Y:S01]  /*17350*/  @UP2 UMOV UR9, 0x1 ;  /* 0x0000000100092882 */ /* 0x000fe20000000000 */
[----:B------:R-:W-:Y:S01]  /*17360*/  @!UP2 ULDC UR6, c[0x0][0x2c4] ;  /* 0x0000b1000006aab9 */ /* 0x000fe20000000800 */
[----:B------:R-:W-:Y:S01]  /*17370*/  @UP0 ULDC UR6, c[0x0][0x2e4] ;  /* 0x0000b90000060ab9 */ /* 0x000fe20000000800 */
[----:B------:R-:W-:Y:S01]  /*17380*/  @!UP3 ULDC UR8, c[0x0][0x2c4] ;  /* 0x0000b1000008bab9 */ /* 0x000fe20000000800 */
[----:B------:R-:W-:Y:S01]  /*17390*/  @!UP2 UIMAD UR9, UR6, UR5, URZ ;  /* 0x000000050609a2a4 */ /* 0x000fe2000f8e023f */
[----:B------:R-:W-:Y:S01]  /*173a0*/  IMAD.WIDE.U32 R8, R8, UR4, R2 ;  /* 0x0000000408087c25 */ /* 0x000fe2000f8e0002 */
[----:B------:R-:W-:Y:S01]  /*173b0*/  @!UP1 UIMAD UR12, UR22, UR8, URZ ;  /* 0x00000008160c92a4 */ /* 0x000fe2000f8e023f */
[----:B------:R-:W-:Y:S01]  /*173c0*/  ISETP.GE.AND P4, PT, R16, UR21, PT ;  /* 0x0000001510007c0c */ /* 0x000fe2000bf86270 */
[----:B------:R-:W-:Y:S01]  /*173d0*/  UIMAD UR9, UR22, UR9, URZ ;  /* 0x00000009160972a4 */ /* 0x000fe2000f8e023f */
[----:B------:R-:W-:Y:S01]  /*173e0*/  ISETP.GE.AND P3, PT, R18, UR21, PT ;  /* 0x0000001512007c0c */ /* 0x000fe2000bf66270 */
[----:B------:R-:W-:Y:S01]  /*173f0*/  @UP2 ULDC UR10, c[0x0][0x2c0] ;  /* 0x0000b000000a2ab9 */ /* 0x000fe20000000800 */
[----:B------:R-:W-:Y:S01]  /*17400*/  @!UP2 UMOV UR10, 0x1 ;  /* 0x00000001000aa882 */ /* 0x000fe20000000000 */
[----:B------:R-:W-:Y:S01]  /*17410*/  USEL UR9, UR9, URZ, UP3 ;  /* 0x0000003f09097287 */ /* 0x000fe20009800000 */
[----:B------:R-:W-:Y:S01]  /*17420*/  VIADD R20, R4, 0x50 ;  /* 0x0000005004147836 */ /* 0x000fe20000000000 */
[----:B------:R-:W-:Y:S01]  /*17430*/  @!UP2 UMOV UR18, UR6 ;  /* 0x000000060012ac82 */ /* 0x000fe20008000000 */
[----:B------:R-:W-:-:S02]  /*17440*/  UIMAD UR6, UR19, UR10, URZ ;  /* 0x0000000a130672a4 */ /* 0x000fc4000f8e023f */
[----:B------:R-:W-:Y:S02]  /*17450*/  UIMAD UR18, UR4, UR18, UR9 ;  /* 0x00000012041272a4 */ /* 0x000fe4000f8e0209 */
[----:B------:R-:W-:Y:S01]  /*17460*/  UIMAD UR7, UR4, UR7, UR11 ;  /* 0x00000007040772a4 */ /* 0x000fe2000f8e020b */
[----:B-1----:R-:W-:Y:S01]  /*17470*/  IMAD.WIDE R2, R0, 0x80, R4 ;  /* 0x0000008000027825 */ /* 0x002fe200078e0204 */
[----:B------:R-:W-:Y:S01]  /*17480*/  @!UP3 UMOV UR24, UR12 ;  /* 0x0000000c0018bc82 */ /* 0x000fe20008000000 */
[----:B------:R-:W-:Y:S02]  /*17490*/  USHF.R.S32.HI UR4, URZ, 0x1f, UR6 ;  /* 0x0000001f3f047899 */ /* 0x000fe40008011406 */
[----:B------:R-:W-:Y:S01]  /*174a0*/  @!UP3 USHF.R.S32.HI UR25, URZ, 0x1f, UR12 ;  /* 0x0000001f3f19b899 */ /* 0x000fe2000801140c */
[----:B------:R-:W-:Y:S01]  /*174b0*/  VIADD R7, R9, UR7 ;  /* 0x0000000709077c36 */ /* 0x000fe20008000000 */
[----:B------:R-:W-:Y:S02]  /*174c0*/  USHF.R.S32.HI UR5, URZ, 0x1f, UR18 ;  /* 0x0000001f3f057899 */ /* 0x000fe40008011412 */
[----:B------:R-:W-:-:S04]  /*174d0*/  UIADD3 UR6, UP1, UP0, UR6, UR24, UR18 ;  /* 0x0000001806067290 */ /* 0x000fc8000f83e012 */
[----:B------:R-:W-:Y:S01]  /*174e0*/  UIADD3.X UR24, UR4, UR25, UR5, UP1, UP0 ;  /* 0x0000001904187290 */ /* 0x000fe20008fe0405 */
[----:B------:R-:W-:Y:S11]  /*174f0*/  @P0 BRA `(.L_x_78) ;  /* 0x0000000000280947 */ /* 0x000ff60003800000 */
[----:B------:R-:W-:Y:S01]  /*17500*/  ULDC.64 UR4, c[0x0][0x298] ;  /* 0x0000a60000047ab9 */ /* 0x000fe20000000a00 */
[----:B------:R-:W-:Y:S01]  /*17510*/  MOV R6, R8 ;  /* 0x0000000800067202 */ /* 0x000fe20000000f00 */
[----:B------:R-:W-:-:S04]  /*17520*/  IMAD R0, R3, UR4, RZ ;  /* 0x0000000403007c24 */ /* 0x000fc8000f8e02ff */
[----:B------:R-:W-:-:S04]  /*17530*/  IMAD.WIDE.U32 R10, R2, UR4, R6 ;  /* 0x00000004020a7c25 */ /* 0x000fc8000f8e0006 */
[----:B------:R-:W-:Y:S01]  /*17540*/  IMAD R0, R2, UR5, R0 ;  /* 0x0000000502007c24 */ /* 0x000fe2000f8e0200 */
[----:B------:R-:W-:Y:S02]  /*17550*/  ULDC.64 UR4, c[0x0][0x280] ;  /* 0x0000a00000047ab9 */ /* 0x000fe40000000a00 */
[----:B------:R-:W-:Y:S02]  /*17560*/  LEA R12, P0, R10, UR4, 0x1 ;  /* 0x000000040a0c7c11 */ /* 0x000fe4000f8008ff */
[----:B------:R-:W-:-:S04]  /*17570*/  IADD3 R0, R0, R11, RZ ;  /* 0x0000000b00007210 */ /* 0x000fc80007ffe0ff */
[----:B------:R-:W-:-:S05]  /*17580*/  LEA.HI.X R13, R10, UR5, R0, 0x1, P0 ;  /* 0x000000050a0d7c11 */ /* 0x000fca00080f0c00 */
[----:B------:R1:W-:Y:S02]  /*17590*/  STG.E.128 desc[UR16][R12.64], RZ ;  /* 0x000000ff0c007986 */ /* 0x0003e4000c101d10 */
.L_x_78:
[----:B------:R-:W-:Y:S05]  /*175a0*/  BSYNC B0 ;  /* 0x0000000000007941 */ /* 0x000fea0003800000 */
.L_x_77:
[----:B------:R-:W-:Y:S01]  /*175b0*/  BSSY B0, `(.L_x_79) ;  /* 0x0000011000007945 */ /* 0x000fe20003800000 */
[----:B------:R-:W-:Y:S02]  /*175c0*/  ISETP.GE.AND P0, PT, R20, UR21, PT ;  /* 0x0000001514007c0c */ /* 0x000fe4000bf06270 */
[----:B------:R-:W-:Y:S01]  /*175d0*/  IADD3 R19, R4, 0x60, RZ ;  /* 0x0000006004137810 */ /* 0x000fe20007ffe0ff */
[----:B------:R-:W-:Y:S05]  /*175e0*/  @P2 BRA `(.L_x_80) ;  /* 0x0000000000342947 */ /* 0x000fea0003800000 */
[----:B------:R-:W-:Y:S01]  /*175f0*/  IADD3 R0, P2, R2, 0x10, RZ ;  /* 0x0000001002007810 */ /* 0x000fe20007f5e0ff */
[----:B------:R-:W-:Y:S01]  /*17600*/  ULDC.64 UR4, c[0x0][0x298] ;  /* 0x0000a60000047ab9 */ /* 0x000fe20000000a00 */
[----:B------:R-:W-:-:S03]  /*17610*/  MOV R11, R7 ;  /* 0x00000007000b7202 */ /* 0x000fc60000000f00 */
[----:B------:R-:W-:-:S04]  /*17620*/  IMAD.X R10, RZ, RZ, R3, P2 ;  /* 0x000000ffff0a7224 */ /* 0x000fc800010e0603 */
[----:B-1----:R-:W-:Y:S02]  /*17630*/  IMAD R12, R10, UR4, RZ ;  /* 0x000000040a0c7c24 */ /* 0x002fe4000f8e02ff */
[----:B------:R-:W-:-:S04]  /*17640*/  IMAD.MOV.U32 R10, RZ, RZ, R8 ;  /* 0x000000ffff0a7224 */ /* 0x000fc800078e0008 */
[----:B------:R-:W-:-:S04]  /*17650*/  IMAD.WIDE.U32 R10, R0, UR4, R10 ;  /* 0x00000004000a7c25 */ /* 0x000fc8000f8e000a */
[----:B------:R-:W-:Y:S01]  /*17660*/  IMAD R0, R0, UR5, R12 ;  /* 0x0000000500007c24 */ /* 0x000fe2000f8e020c */
[----:B------:R-:W-:Y:S02]  /*17670*/  ULDC.64 UR4, c[0x0][0x280] ;  /* 0x0000a00000047ab9 */ /* 0x000fe40000000a00 */
[----:B------:R-:W-:Y:S02]  /*17680*/  LEA R12, P2, R10, UR4, 0x1 ;  /* 0x000000040a0c7c11 */ /* 0x000fe4000f8408ff */
[----:B------:R-:W-:-:S04]  /*17690*/  IADD3 R0, R0, R11, RZ ;  /* 0x0000000b00007210 */ /* 0x000fc80007ffe0ff */
[----:B------:R-:W-:-:S05]  /*176a0*/  LEA.HI.X R13, R10, UR5, R0, 0x1, P2 ;  /* 0x000000050a0d7c11 */ /* 0x000fca00090f0c00 */
[----:B------:R2:W-:Y:S02]  /*176b0*/  STG.E.128 desc[UR16][R12.64], RZ ;  /* 0x000000ff0c007986 */ /* 0x0005e4000c101d10 */
.L_x_80:
[----:B------:R-:W-:Y:S05]  /*176c0*/  BSYNC B0 ;  /* 0x0000000000007941 */ /* 0x000fea0003800000 */
.L_x_79:
        /* <DEDUP_REMOVED lines=8> */
[----:B-12---:R-:W-:Y:S02]  /*17750*/  IMAD R12, R10, UR4, RZ ;  /* 0x000000040a0c7c24 */ /* 0x006fe4000f8e02ff */
        /* <DEDUP_REMOVED lines=8> */
.L_x_82:
[----:B------:R-:W-:Y:S05]  /*177e0*/  BSYNC B0 ;  /* 0x0000000000007941 */ /* 0x000fea0003800000 */
.L_x_81:
[----:B------:R-:W-:Y:S01]  /*177f0*/  BSSY B0, `(.L_x_83) ;  /* 0x0000010000007945 */ /* 0x000fe20003800000 */
[----:B------:R-:W-:-:S03]  /*17800*/  ISETP.GE.AND P1, PT, R17, UR21, PT ;  /* 0x0000001511007c0c */ /* 0x000fc6000bf26270 */
[----:B------:R-:W-:Y:S10]  /*17810*/  @P4 BRA `(.L_x_84) ;  /* 0x0000000000344947 */ /* 0x000ff40003800000 */
[----:B------:R-:W-:Y:S01]  /*17820*/  IADD3 R0, P4, R2, 0x30, RZ ;  /* 0x0000003002007810 */ /* 0x000fe20007f9e0ff */
[----:B------:R-:W-:Y:S01]  /*17830*/  ULDC.64 UR4, c[0x0][0x298] ;  /* 0x0000a60000047ab9 */ /* 0x000fe20000000a00 */
[----:B------:R-:W-:-:S03]  /*17840*/  MOV R11, R7 ;  /* 0x00000007000b7202 */ /* 0x000fc60000000f00 */
[----:B------:R-:W-:-:S04]  /*17850*/  IMAD.X R10, RZ, RZ, R3, P4 ;  /* 0x000000ffff0a7224 */ /* 0x000fc800020e0603 */
[----:B-123--:R-:W-:Y:S02]  /*17860*/  IMAD R12, R10, UR4, RZ ;  /* 0x000000040a0c7c24 */ /* 0x00efe4000f8e02ff */
        /* <DEDUP_REMOVED lines=8> */
.L_x_84:
[----:B------:R-:W-:Y:S05]  /*178f0*/  BSYNC B0 ;  /* 0x0000000000007941 */ /* 0x000fea0003800000 */
.L_x_83:
[----:B------:R-:W-:Y:S01]  /*17900*/  BSSY B0, `(.L_x_85) ;  /* 0x0000010000007945 */ /* 0x000fe20003800000 */
[----:B------:R-:W-:-:S03]  /*17910*/  ISETP.GE.OR P4, PT, R14, UR21, P6 ;  /* 0x000000150e007c0c */ /* 0x000fc6000b786670 */
[----:B------:R-:W-:Y:S10]  /*17920*/  @P3 BRA `(.L_x_86) ;  /* 0x0000000000343947 */ /* 0x000ff40003800000 */
[----:B------:R-:W-:Y:S01]  /*17930*/  IADD3 R0, P3, R2, 0x40, RZ ;  /* 0x0000004002007810 */ /* 0x000fe20007f7e0ff */
[----:B------:R-:W-:Y:S01]  /*17940*/  ULDC.64 UR4, c[0x0][0x298] ;  /* 0x0000a60000047ab9 */ /* 0x000fe20000000a00 */
[----:B------:R-:W-:-:S03]  /*17950*/  MOV R11, R7 ;  /* 0x00000007000b7202 */ /* 0x000fc60000000f00 */
[----:B------:R-:W-:-:S04]  /*17960*/  IMAD.X R10, RZ, RZ, R3, P3 ;  /* 0x000000ffff0a7224 */ /* 0x000fc800018e0603 */
[----:B-1234-:R-:W-:Y:S02]  /*17970*/  IMAD R12, R10, UR4, RZ ;  /* 0x000000040a0c7c24 */ /* 0x01efe4000f8e02ff */
        /* <DEDUP_REMOVED lines=8> */
.L_x_86:
[----:B------:R-:W-:Y:S05]  /*17a00*/  BSYNC B0 ;  /* 0x0000000000007941 */ /* 0x000fea0003800000 */
.L_x_85:
        /* <DEDUP_REMOVED lines=16> */
.L_x_88:
[----:B------:R-:W-:Y:S05]  /*17b10*/  BSYNC B0 ;  /* 0x0000000000007941 */ /* 0x000fea0003800000 */
.L_x_87:
[----:B------:R-:W-:Y:S04]  /*17b20*/  BSSY B0, `(.L_x_89) ;  /* 0x000000f000007945 */ /* 0x000fe80003800000 */
[----:B------:R-:W-:Y:S05]  /*17b30*/  @P2 BRA `(.L_x_90) ;  /* 0x0000000000342947 */ /* 0x000fea0003800000 */
        /* <DEDUP_REMOVED lines=13> */
.L_x_90:
[----:B------:R-:W-:Y:S05]  /*17c10*/  BSYNC B0 ;  /* 0x0000000000007941 */ /* 0x000fea0003800000 */
.L_x_89:
[----:B------:R-:W-:Y:S04]  /*17c20*/  BSSY B0, `(.L_x_91) ;  /* 0x000000e000007945 */ /* 0x000fe80003800000 */
[----:B------:R-:W-:Y:S05]  /*17c30*/  @P1 BRA `(.L_x_92) ;  /* 0x0000000000301947 */ /* 0x000fea0003800000 */
[----:B------:R-:W-:Y:S01]  /*17c40*/  IADD3 R0, P0, R2, 0x70, RZ ;  /* 0x0000007002007810 */ /* 0x000fe20007f1e0ff */
[----:B------:R-:W-:Y:S01]  /*17c50*/  ULDC.64 UR4, c[0x0][0x298] ;  /* 0x0000a60000047ab9 */ /* 0x000fe20000000a00 */
[----:B------:R-:W-:Y:S02]  /*17c60*/  MOV R6, R8 ;  /* 0x0000000800067202 */ /* 0x000fe40000000f00 */
[----:B------:R-:W-:-:S03]  /*17c70*/  IADD3.X R2, RZ, R3, RZ, P0, !PT ;  /* 0x00000003ff027210 */ /* 0x000fc600007fe4ff */
[----:B------:R-:W-:-:S04]  /*17c80*/  IMAD.WIDE.U32 R6, R0, UR4, R6 ;  /* 0x0000000400067c25 */ /* 0x000fc8000f8e0006 */
[----:B------:R-:W-:-:S04]  /*17c90*/  IMAD R2, R2, UR4, RZ ;  /* 0x0000000402027c24 */ /* 0x000fc8000f8e02ff */
[----:B------:R-:W-:Y:S01]  /*17ca0*/  IMAD R0, R0, UR5, R2 ;  /* 0x0000000500007c24 */ /* 0x000fe2000f8e0202 */
[----:B------:R-:W-:Y:S02]  /*17cb0*/  ULDC.64 UR4, c[0x0][0x280] ;  /* 0x0000a00000047ab9 */ /* 0x000fe40000000a00 */
[----:B------:R-:W-:Y:S02]  /*17cc0*/  LEA R2, P0, R6, UR4, 0x1 ;  /* 0x0000000406027c11 */ /* 0x000fe4000f8008ff */
[----:B------:R-:W-:-:S04]  /*17cd0*/  IADD3 R0, R0, R7, RZ ;  /* 0x0000000700007210 */ /* 0x000fc80007ffe0ff */
[----:B------:R-:W-:-:S05]  /*17ce0*/  LEA.HI.X R3, R6, UR5, R0, 0x1, P0 ;  /* 0x0000000506037c11 */ /* 0x000fca00080f0c00 */
[----:B------:R1:W-:Y:S02]  /*17cf0*/  STG.E.128 desc[UR16][R2.64], RZ ;  /* 0x000000ff02007986 */ /* 0x0003e4000c101d10 */
.L_x_92:
[----:B------:R-:W-:Y:S05]  /*17d00*/  BSYNC B0 ;  /* 0x0000000000007941 */ /* 0x000fea0003800000 */
.L_x_91:
[----:B------:R-:W-:Y:S04]  /*17d10*/  BSSY B0, `(.L_x_93) ;  /* 0x000000a000007945 */ /* 0x000fe80003800000 */
[----:B------:R-:W-:Y:S05]  /*17d20*/  @P5 BRA `(.L_x_94) ;  /* 0x0000000000205947 */ /* 0x000fea0003800000 */
[----:B------:R-:W-:Y:S01]  /*17d30*/  IMAD R4, R4, UR10, RZ ;  /* 0x0000000a04047c24 */ /* 0x000fe2000f8e02ff */
[----:B------:R-:W-:-:S04]  /*17d40*/  ULDC.64 UR4, c[0x0][0x2b0] ;  /* 0x0000ac0000047ab9 */ /* 0x000fc80000000a00 */
[----:B------:R-:W-:-:S04]  /*17d50*/  IADD3 R0, P0, R4, UR6, RZ ;  /* 0x0000000604007c10 */ /* 0x000fc8000ff1e0ff */
[----:B------:R-:W-:Y:S02]  /*17d60*/  LEA.HI.X.SX32 R4, R4, UR24, 0x1, P0 ;  /* 0x0000001804047c11 */ /* 0x000fe400080f0eff */
[----:B-1----:R-:W-:-:S04]  /*17d70*/  LEA R2, P0, R0, UR4, 0x2 ;  /* 0x0000000400027c11 */ /* 0x002fc8000f8010ff */
[----:B------:R-:W-:Y:S01]  /*17d80*/  LEA.HI.X R3, R0, UR5, R4, 0x2, P0 ;  /* 0x0000000500037c11 */ /* 0x000fe200080f1404 */
[----:B------:R-:W-:-:S05]  /*17d90*/  IMAD.MOV.U32 R0, RZ, RZ, 0x7f800000 ;  /* 0x7f800000ff007424 */ /* 0x000fca00078e00ff */
[----:B------:R1:W-:Y:S03]  /*17da0*/  STG.E desc[UR16][R2.64], R0 ;  /* 0x0000000002007986 */ /* 0x0003e6000c101910 */
.L_x_94:
[----:B------:R-:W-:Y:S05]  /*17db0*/  BSYNC B0 ;  /* 0x0000000000007941 */ /* 0x000fea0003800000 */
.L_x_93:
[----:B------:R-:W-:Y:S01]  /*17dc0*/  BSSY B0, `(.L_x_95) ;  /* 0x000000f000007945 */ /* 0x000fe20003800000 */
[----:B------:R-:W-:Y:S02]  /*17dd0*/  ISETP.GE.OR P5, PT, R16, UR21, P6 ;  /* 0x0000001510007c0c */ /* 0x000fe4000b7a6670 */
[----:B------:R-:W-:Y:S02]  /*17de0*/  ISETP.GE.OR P2, PT, R18, UR21, P6 ;  /* 0x0000001512007c0c */ /* 0x000fe4000b746670 */
[----:B------:R-:W-:Y:S02]  /*17df0*/  ISETP.GE.OR P1, PT, R20, UR21, P6 ;  /* 0x0000001514007c0c */ /* 0x000fe4000b726670 */
[----:B------:R-:W-:Y:S02]  /*17e00*/  ISETP.GE.OR P0, PT, R19, UR21, P6 ;  /* 0x0000001513007c0c */ /* 0x000fe4000b706670 */
[----:B------:R-:W-:Y:S01]  /*17e10*/  ISETP.GE.OR P6, PT, R17, UR21, P6 ;  /* 0x0000001511007c0c */ /* 0x000fe2000b7c6670 */
[----:B------:R-:W-:-:S12]  /*17e20*/  @P4 BRA `(.L_x_96) ;  /* 0x0000000000204947 */ /* 0x000fd80003800000 */
[----:B-1----:R-:W-:Y:S01]  /*17e30*/  IMAD R0, R14, UR10, RZ ;  /* 0x0000000a0e007c24 */ /* 0x002fe2000f8e02ff */
[----:B------:R-:W-:-:S04]  /*17e40*/  ULDC.64 UR4, c[0x0][0x2b0] ;  /* 0x0000ac0000047ab9 */ /* 0x000fc80000000a00 */
[----:B------:R-:W-:-:S04]  /*17e50*/  IADD3 R3, P4, R0, UR6, RZ ;  /* 0x0000000600037c10 */ /* 0x000fc8000ff9e0ff */
[----:B------:R-:W-:Y:S02]  /*17e60*/  LEA.HI.X.SX32 R0, R0, UR24, 0x1, P4 ;  /* 0x0000001800007c11 */ /* 0x000fe4000a0f0eff */
[----:B------:R-:W-:-:S04]  /*17e70*/  LEA R2, P4, R3, UR4, 0x2 ;  /* 0x0000000403027c11 */ /* 0x000fc8000f8810ff */
[----:B------:R-:W-:Y:S01]  /*17e80*/  LEA.HI.X R3, R3, UR5, R0, 0x2, P4 ;  /* 0x0000000503037c11 */ /* 0x000fe2000a0f1400 */
[----:B------:R-:W-:-:S05]  /*17e90*/  IMAD.MOV.U32 R0, RZ, RZ, 0x7f800000 ;  /* 0x7f800000ff007424 */ /* 0x000fca00078e00ff */
[----:B------:R1:W-:Y:S03]  /*17ea0*/  STG.E desc[UR16][R2.64], R0 ;  /* 0x0000000002007986 */ /* 0x0003e6000c101910 */
.L_x_96:
[----:B------:R-:W-:Y:S05]  /*17eb0*/  BSYNC B0 ;  /* 0x0000000000007941 */ /* 0x000fea0003800000 */
.L_x_95:
[----:B------:R-:W-:Y:S04]  /*17ec0*/  BSSY B0, `(.L_x_97) ;  /* 0x000000a000007945 */ /* 0x000fe80003800000 */
[----:B------:R-:W-:Y:S05]  /*17ed0*/  @P3 BRA `(.L_x_98) ;  /* 0x0000000000203947 */ /* 0x000fea0003800000 */
        /* <DEDUP_REMOVED lines=8> */
.L_x_98:
[----:B------:R-:W-:Y:S05]  /*17f60*/  BSYNC B0 ;  /* 0x0000000000007941 */ /* 0x000fea0003800000 */
.L_x_97:
        /* <DEDUP_REMOVED lines=10> */
.L_x_100:
[----:B------:R-:W-:Y:S05]  /*18010*/  BSYNC B0 ;  /* 0x0000000000007941 */ /* 0x000fea0003800000 */
.L_x_99:
        /* <DEDUP_REMOVED lines=10> */
.L_x_102:
[----:B------:R-:W-:Y:S05]  /*180c0*/  BSYNC B0 ;  /* 0x0000000000007941 */ /* 0x000fea0003800000 */
.L_x_101:
        /* <DEDUP_REMOVED lines=10> */
.L_x_104:
[----:B------:R-:W-:Y:S05]  /*18170*/  BSYNC B0 ;  /* 0x0000000000007941 */ /* 0x000fea0003800000 */
.L_x_103:
        /* <DEDUP_REMOVED lines=10> */
.L_x_106:
[----:B------:R-:W-:Y:S05]  /*18220*/  BSYNC B0 ;  /* 0x0000000000007941 */ /* 0x000fea0003800000 */
.L_x_105:
[----:B------:R-:W-:Y:S05]  /*18230*/  @P6 EXIT ;  /* 0x000000000000694d */ /* 0x000fea0003800000 */
[----:B-1----:R-:W-:Y:S01]  /*18240*/  IMAD R0, R17, UR10, RZ ;  /* 0x0000000a11007c24 */ /* 0x002fe2000f8e02ff */
[----:B------:R-:W-:-:S04]  /*18250*/  ULDC.64 UR4, c[0x0][0x2b0] ;  /* 0x0000ac0000047ab9 */ /* 0x000fc80000000a00 */
[----:B------:R-:W-:-:S04]  /*18260*/  IADD3 R3, P0, R0, UR6, RZ ;  /* 0x0000000600037c10 */ /* 0x000fc8000ff1e0ff */
[----:B------:R-:W-:Y:S02]  /*18270*/  LEA.HI.X.SX32 R0, R0, UR24, 0x1, P0 ;  /* 0x0000001800007c11 */ /* 0x000fe400080f0eff */
[----:B------:R-:W-:-:S04]  /*18280*/  LEA R2, P0, R3, UR4, 0x2 ;  /* 0x0000000403027c11 */ /* 0x000fc8000f8010ff */
[----:B------:R-:W-:Y:S01]  /*18290*/  LEA.HI.X R3, R3, UR5, R0, 0x2, P0 ;  /* 0x0000000503037c11 */ /* 0x000fe200080f1400 */
[----:B------:R-:W-:-:S05]  /*182a0*/  IMAD.MOV.U32 R0, RZ, RZ, 0x7f800000 ;  /* 0x7f800000ff007424 */ /* 0x000fca00078e00ff */
[----:B------:R-:W-:Y:S01]  /*182b0*/  STG.E desc[UR16][R2.64], R0 ;  /* 0x0000000002007986 */ /* 0x000fe2000c101910 */
[----:B------:R-:W-:Y:S05]  /*182c0*/  EXIT ;  /* 0x000000000000794d */ /* 0x000fea0003800000 */
.L_x_107:
        /* <DEDUP_REMOVED lines=11> */
.L_x_1417:


//--------------------- .text._ZN5flash16flash_fwd_kernelI23Flash_fwd_kernel_traitsILi64ELi128ELi128ELi4ELb0ELb0EN7cutlass6half_tE19Flash_kernel_traitsILi64ELi128ELi128ELi4ES3_EELb0ELb1ELb0ELb0ELb0ELb1ELb1ELb0EEEvNS_16Flash_fwd_paramsE --------------------------
	.section	.text._ZN5flash16flash_fwd_kernelI23Flash_fwd_kernel_traitsILi64ELi128ELi128ELi4ELb0ELb0EN7cutlass6half_tE19Flash_kernel_traitsILi64ELi128ELi128ELi4ES3_EELb0ELb1ELb0ELb0ELb0ELb1ELb1ELb0EEEvNS_16Flash_fwd_paramsE,"ax",@progbits
	.align	128
        .global         _ZN5flash16flash_fwd_kernelI23Flash_fwd_kernel_traitsILi64ELi128ELi128ELi4ELb0ELb0EN7cutlass6half_tE19Flash_kernel_traitsILi64ELi128ELi128ELi4ES3_EELb0ELb1ELb0ELb0ELb0ELb1ELb1ELb0EEEvNS_16Flash_fwd_paramsE
        .type           _ZN5flash16flash_fwd_kernelI23Flash_fwd_kernel_traitsILi64ELi128ELi128ELi4ELb0ELb0EN7cutlass6half_tE19Flash_kernel_traitsILi64ELi128ELi128ELi4ES3_EELb0ELb1ELb0ELb0ELb0ELb1ELb1ELb0EEEvNS_16Flash_fwd_paramsE,@function
        .size           _ZN5flash16flash_fwd_kernelI23Flash_fwd_kernel_traitsILi64ELi128ELi128ELi4ELb0ELb0EN7cutlass6half_tE19Flash_kernel_traitsILi64ELi128ELi128ELi4ES3_EELb0ELb1ELb0ELb0ELb0ELb1ELb1ELb0EEEvNS_16Flash_fwd_paramsE,(.L_x_1418 - _ZN5flash16flash_fwd_kernelI23Flash_fwd_kernel_traitsILi64ELi128ELi128ELi4ELb0ELb0EN7cutlass6half_tE19Flash_kernel_traitsILi64ELi128ELi128ELi4ES3_EELb0ELb1ELb0ELb0ELb0ELb1ELb1ELb0EEEvNS_16Flash_fwd_paramsE)
        .other          _ZN5flash16flash_fwd_kernelI23Flash_fwd_kernel_traitsILi64ELi128ELi128ELi4ELb0ELb0EN7cutlass6half_tE19Flash_kernel_traitsILi64ELi128ELi128ELi4ES3_EELb0ELb1ELb0ELb0ELb0ELb1ELb1ELb0EEEvNS_16Flash_fwd_paramsE,@"STO_CUDA_ENTRY STV_DEFAULT"
_ZN5flash16flash_fwd_kernelI23Flash_fwd_kernel_traitsILi64ELi128ELi128ELi4ELb0ELb0EN7cutlass6half_tE19Flash_kernel_traitsILi64ELi128ELi128ELi4ES3_EELb0ELb1ELb0ELb0ELb0ELb1ELb1ELb0EEEvNS_16Flash_fwd_paramsE:
.text._ZN5flash16flash_fwd_kernelI23Flash_fwd_kernel_traitsILi64ELi128ELi128ELi4ELb0ELb0EN7cutlass6half_tE19Flash_kernel_traitsILi64ELi128ELi128ELi4ES3_EELb0ELb1ELb0ELb0ELb0ELb1ELb1ELb0EEEvNS_16Flash_fwd_paramsE:
        /* <DEDUP_REMOVED lines=55> */
.L_x_108:
[----:B------:R-:W-:-:S05]  /*0370*/  ULDC UR5, c[0x0][0x2c8] ;  /* 0x0000b20000057ab9 */ /* 0x000fca0000000800 */
.L_x_109:
        /* <DEDUP_REMOVED lines=93> */
[----:B------:R-:W-:-:S03]  /*0950*/  @UP0 ULDC.64 UR10, c[0x0][0x248] ;  /* 0x00009200000a0ab9 */ /* 0x000fc60000000a00 */
[----:B------:R-:W4:Y:S02]  /*0960*/  F2I.FTZ.U32.TRUNC.NTZ R3, R2 ;  /* 0x0000000200037305 */ /* 0x000f24000021f000 */
[----:B------:R-:W2:Y:S01]  /*0970*/  @!P0 LDC.64 R22, c[0x0][0x240] ;  /* 0x00009000ff168b82 */ /* 0x000ea20000000a00 */
        /* <DEDUP_REMOVED lines=23> */
[----:B------:R-:W-:Y:S01]  /*0af0*/  IADD3 R4, P4, R28, UR26, RZ ;  /* 0x0000001a1c047c10 */ /* 0x000fe2000ff9e0ff */
[----:B------:R-:W-:Y:S01]  /*0b00*/  @UP0 UIMAD.WIDE.U32 UR26, UR25, UR10, URZ ;  /* 0x0000000a191a02a5 */ /* 0x000fe2000f8e003f */
        /* <DEDUP_REMOVED lines=12> */
[----:B------:R-:W-:Y:S01]  /*0bd0*/  VIADD R3, R5, UR7 ;  /* 0x0000000705037c36 */ /* 0x000fe20008000000 */
[----:B------:R-:W-:Y:S01]  /*0be0*/  @UP0 UIMAD UR25, UR25, UR11, URZ ;  /* 0x0000000b191902a4 */ /* 0x000fe2000f8e023f */
[----:B------:R-:W-:-:S03]  /*0bf0*/  ISETP.GE.AND P4, PT, R0, RZ, PT ;  /* 0x000000ff0000720c */ /* 0x000fc60003f86270 */
[----:B------:R-:W-:Y:S01]  /*0c00*/  @UP0 UIADD3 UR25, UR27, UR25, URZ ;  /* 0x000000191b190290 */ /* 0x000fe2000fffe03f */
[----:B----4-:R-:W-:-:S03]  /*0c10*/  @!P3 IMAD R0, R53, R6, RZ ;  /* 0x000000063500b224 */ /* 0x010fc600078e02ff */
        /* <DEDUP_REMOVED lines=106> */
[----:B------:R-:W-:Y:S01]  /*12c0*/  UIMAD UR25, UR25, UR6, URZ ;  /* 0x00000006191972a4 */ /* 0x000fe2000f8e023f */
[----:B------:R-:W-:-:S03]  /*12d0*/  UMOV UR26, UR30 ;  /* 0x0000001e001a7c82 */ /* 0x000fc60008000000 */
[----:B------:R-:W-:Y:S02]  /*12e0*/  UIMAD UR7, UR23, UR7, UR25 ;  /* 0x00000007170772a4 */ /* 0x000fe4000f8e0219 */
[----:B------:R-:W-:-:S04]  /*12f0*/  UIMAD.WIDE.U32 UR26, UR23, UR6, UR26 ;  /* 0x00000006171a72a5 */ /* 0x000fc8000f8e001a */
[----:B------:R-:W-:Y:S02]  /*1300*/  UIADD3 UR25, UR27, UR7, URZ ;  /* 0x000000071b197290 */ /* 0x000fe4000fffe03f */
.L_x_111:
[----:B------:R-:W-:Y:S01]  /*1310*/  @!P2 IADD3 R17, P5, R52, 0x60, RZ ;  /* 0x000000603411a810 */ /* 0x000fe20007fbe0ff */
[----:B------:R-:W-:-:S12]  /*1320*/  @P0 BRA `(.L_x_112) ;  /* 0x0000000000300947 */ /* 0x000fd80003800000 */
[----:B------:R-:W-:Y:S01]  /*1330*/  USHF.R.S32.HI UR6, URZ, 0x1f, UR24 ;  /* 0x0000001f3f067899 */ /* 0x000fe20008011418 */
[----:B------:R-:W-:Y:S01]  /*1340*/  ULDC.64 UR8, c[0x0][0x250] ;  /* 0x0000940000087ab9 */ /* 0x000fe20000000a00 */
[----:B------:R-:W-:Y:S02]  /*1350*/  USHF.R.S32.HI UR22, URZ, 0x1f, UR23 ;  /* 0x0000001f3f167899 */ /* 0x000fe40008011417 */
[----:B------:R-:W-:Y:S02]  /*1360*/  UIMAD UR6, UR6, UR8, URZ ;  /* 0x00000008060672a4 */ /* 0x000fe4000f8e023f */
[----:B------:R-:W-:Y:S02]  /*1370*/  UIMAD.WIDE.U32 UR28, UR24, UR8, URZ ;  /* 0x00000008181c72a5 */ /* 0x000fe4000f8e003f */
[----:B------:R-:W-:-:S03]  /*1380*/  UIMAD UR24, UR24, UR9, UR6 ;  /* 0x00000009181872a4 */ /* 0x000fc6000f8e0206 */
[----:B------:R-:W-:Y:S01]  /*1390*/  ULDC.64 UR6, c[0x0][0x238] ;  /* 0x00008e0000067ab9 */ /* 0x000fe20000000a00 */
[----:B------:R-:W-:Y:S02]  /*13a0*/  UIADD3 UR29, UR29, UR24, URZ ;  /* 0x000000181d1d7290 */ /* 0x000fe4000fffe03f */
[----:B------:R-:W-:Y:S02]  /*13b0*/  UIMAD UR22, UR22, UR6, URZ ;  /* 0x00000006161672a4 */ /* 0x000fe4000f8e023f */
[----:B------:R-:W-:Y:S02]  /*13c0*/  UIMAD.WIDE.U32 UR28, UR23, UR6, UR28 ;  /* 0x00000006171c72a5 */ /* 0x000fe4000f8e001c */
[----:B------:R-:W-:-:S04]  /*13d0*/  UIMAD UR22, UR23, UR7, UR22 ;  /* 0x00000007171672a4 */ /* 0x000fc8000f8e0216 */
[----:B------:R-:W-:-:S12]  /*13e0*/  UIADD3 UR22, UR29, UR22, URZ ;  /* 0x000000161d167290 */ /* 0x000fd8000fffe03f */
.L_x_112:
        /* <DEDUP_REMOVED lines=33> */
[----:B------:R-:W-:Y:S01]  /*1600*/  USHF.L.U32 UR23, UR8, 0x7, URZ ;  /* 0x0000000708177899 */ /* 0x000fe2000800063f */
[----:B------:R-:W-:Y:S01]  /*1610*/  @!P2 IMAD.WIDE.U32 R2, R17, R26, R2 ;  /* 0x0000001a1102a225 */ /* 0x000fe200078e0002 */
[----:B------:R-:W-:-:S03]  /*1620*/  SHF.R.S32.HI R132, RZ, 0x5, R249 ;  /* 0x00000005ff847819 */ /* 0x000fc600000114f9 */
        /* <DEDUP_REMOVED lines=75> */
[----:B------:R-:W-:-:S03]  /*1ae0*/  @!P1 IMAD.WIDE.U32 R4, R5, 0x30, R2 ;  /* 0x0000003005049825 */ /* 0x000fc600078e0002 */
        /* <DEDUP_REMOVED lines=43> */
[----:B------:R-:W-:Y:S01]  /*1da0*/  IMAD.U32 R5, RZ, RZ, UR10 ;  /* 0x0000000aff057e24 */ /* 0x000fe2000f8e00ff */
[----:B---3--:R-:W3:Y:S01]  /*1db0*/  @!P2 LDC.64 R12, c[0x0][0x218] ;  /* 0x00008600ff0cab82 */ /* 0x008ee20000000a00 */
[----:B------:R-:W-:-:S02]  /*1dc0*/  IADD3 R8, P5, R6, UR28, RZ ;  /* 0x0000001c06087c10 */ /* 0x000fc4000ffbe0ff */
[C---:B-1----:R-:W-:Y:S02]  /*1dd0*/  @!P4 LEA R6, P1, R4.reuse, R18, 0x1 ;  /* 0x000000120406c211 */ /* 0x042fe400078208ff */
[----:B------:R-:W-:Y:S01]  /*1de0*/  IADD3.X R9, R7, UR22, R0, P5, !PT ;  /* 0x0000001607097c10 */ /* 0x000fe2000affe400 */
[----:B------:R-:W-:Y:S01]  /*1df0*/  IMAD.U32 R0, RZ, RZ, UR10 ;  /* 0x0000000aff007e24 */ /* 0x000fe2000f8e00ff */
[----:B------:R-:W-:Y:S01]  /*1e00*/  @!P4 LEA.HI.X R7, R4, R19, R11, 0x1, P1 ;  /* 0x000000130407c211 */ /* 0x000fe200008f0c0b */
[--C-:B------:R-:W-:Y:S01]  /*1e10*/  @!P3 IMAD.WIDE.U32 R4, R5, 0x60, R2.reuse ;  /* 0x000000600504b825 */ /* 0x100fe200078e0002 */
[----:B------:R-:W-:Y:S01]  /*1e20*/  @!UP0 UIMAD UR22, UR11, 0x70, URZ ;  /* 0x000000700b1688a4 */ /* 0x000fe2000f8e023f */
[----:B------:R-:W-:Y:S02]  /*1e30*/  ISETP.GE.AND P1, PT, R10, UR15, PT ;  /* 0x0000000f0a007c0c */ /* 0x000fe4000bf26270 */
[----:B------:R2:W-:Y:S01]  /*1e40*/  @!P4 LDGSTS.E.BYPASS.LTC128B.128 [R17+0x6800], desc[UR16][R6.64] ;  /* 0x068000000611cfae */ /* 0x0005e2000b901d50 */
[----:B------:R-:W-:Y:S01]  /*1e50*/  @!P3 VIADD R5, R5, UR6 ;  /* 0x000000060505bc36 */ /* 0x000fe20008000000 */
[----:B------:R-:W-:Y:S01]  /*1e60*/  ULDC.64 UR6, c[0x0][0x268] ;  /* 0x00009a0000067ab9 */ /* 0x000fe20000000a00 */
[----:B------:R-:W-:-:S04]  /*1e70*/  @!P2 IMAD.WIDE.U32 R2, R0, 0x70, R2 ;  /* 0x000000700002a825 */ /* 0x000fc800078e0002 */
[----:B------:R-:W-:Y:S01]  /*1e80*/  @!P2 VIADD R3, R3, UR22 ;  /* 0x000000160303ac36 */ /* 0x000fe20008000000 */
[----:B------:R-:W-:Y:S01]  /*1e90*/  USHF.L.U64.HI UR22, UR8, 0x7, UR9 ;  /* 0x0000000708167899 */ /* 0x000fe20008010209 */
[----:B------:R-:W-:Y:S02]  /*1ea0*/  IMAD R0, R39, UR6, RZ ;  /* 0x0000000627007c24 */ /* 0x000fe4000f8e02ff */
[C---:B------:R-:W-:Y:S01]  /*1eb0*/  IMAD.WIDE.U32 R50, R32.reuse, UR6, R8 ;  /* 0x0000000620327c25 */ /* 0x040fe2000f8e0008 */
        /* <DEDUP_REMOVED lines=136> */
[----:B------:R-:W-:Y:S01]  /*2740*/  IMAD.MOV.U32 R0, RZ, RZ, 0x10 ;  /* 0x00000010ff007424 */ /* 0x000fe200078e00ff */
[----:B------:R-:W-:Y:S01]  /*2750*/  @!P2 LEA.HI.X R11, R6, R15, R7, 0x1, P4 ;  /* 0x0000000f060ba211 */ /* 0x000fe200020f0c07 */
[----:B------:R-:W-:Y:S01]  /*2760*/  IMAD R6, R132, 0x400, R211 ;  /* 0x0000040084067824 */ /* 0x000fe200078e02d3 */
[----:B------:R-:W-:Y:S01]  /*2770*/  @!P5 LEA.HI.X R13, R4, R19, R5, 0x1, P0 ;  /* 0x00000013040dd211 */ /* 0x000fe200000f0c05 */
[----:B------:R-:W-:Y:S01]  /*2780*/  @P2 STS.128 [R238+0xa800], RZ ;  /* 0x00a800ffee002388 */ /* 0x000fe20000000c00 */
[C---:B--2---:R-:W-:Y:S01]  /*2790*/  @!P1 LEA R4, P0, R2.reuse, R16, 0x1 ;  /* 0x0000001002049211 */ /* 0x044fe200078008ff */
[----:B------:R-:W-:Y:S01]  /*27a0*/  VIADD R230, R135, 0x4040 ;  /* 0x0000404087e67836 */ /* 0x000fe20000000000 */
[----:B------:R-:W-:Y:S01]  /*27b0*/  ULDC UR15, c[0x0][0x39c] ;  /* 0x0000e700000f7ab9 */ /* 0x000fe20000000800 */
[----:B------:R-:W-:Y:S01]  /*27c0*/  @!PT LDS RZ, [RZ] ;  /* 0x00000000fffff984 */ /* 0x000fe20000000800 */
[----:B------:R-:W-:Y:S01]  /*27d0*/  @!PT LDS RZ, [RZ] ;  /* 0x00000000fffff984 */ /* 0x000fe20000000800 */
[----:B------:R-:W-:Y:S01]  /*27e0*/  @!PT LDS RZ, [RZ] ;  /* 0x00000000fffff984 */ /* 0x000fe20000000800 */
[----:B------:R1:W-:Y:S01]  /*27f0*/  @!P2 LDGSTS.E.BYPASS.LTC128B.128 [R238+0xa800], desc[UR16][R10.64] ;  /* 0x0a8000000aeeafae */ /* 0x0003e2000b901d50 */
[----:B------:R-:W-:Y:S01]  /*2800*/  @!P1 LEA.HI.X R5, R2, R17, R3, 0x1, P0 ;  /* 0x0000001102059211 */ /* 0x000fe200000f0c03 */
[----:B------:R-:W-:-:S02]  /*2810*/  IMAD.IADD R2, R215, 0x1, R6 ;  /* 0x00000001d7027824 */ /* 0x000fc400078e0206 */
[----:B------:R-:W-:Y:S01]  /*2820*/  @P5 STS.128 [R238+0xb000], RZ ;  /* 0x00b000ffee005388 */ /* 0x000fe20000000c00 */
[----:B------:R-:W-:Y:S02]  /*2830*/  IMAD.MOV.U32 R3, RZ, RZ, 0x20 ;  /* 0x00000020ff037424 */ /* 0x000fe400078e00ff */
[----:B------:R-:W-:Y:S01]  /*2840*/  LEA R226, R2, UR4, 0x1 ;  /* 0x0000000402e27c11 */ /* 0x000fe2000f8e08ff */
[----:B------:R-:W-:Y:S01]  /*2850*/  @!PT LDS RZ, [RZ] ;  /* 0x00000000fffff984 */ /* 0x000fe20000000800 */
[----:B------:R-:W-:Y:S01]  /*2860*/  @!PT LDS RZ, [RZ] ;  /* 0x00000000fffff984 */ /* 0x000fe20000000800 */
[----:B------:R-:W-:Y:S01]  /*2870*/  @!PT LDS RZ, [RZ] ;  /* 0x00000000fffff984 */ /* 0x000fe20000000800 */
[----:B------:R2:W-:Y:S04]  /*2880*/  @!P5 LDGSTS.E.BYPASS.LTC128B.128 [R238+0xb000], desc[UR16][R12.64] ;  /* 0x0b0000000ceedfae */ /* 0x0005e8000b901d50 */
[----:B------:R-:W-:Y:S04]  /*2890*/  @P1 STS.128 [R238+0xb800], RZ ;  /* 0x00b800ffee001388 */ /* 0x000fe80000000c00 */
[----:B------:R-:W-:Y:S01]  /*28a0*/  @!PT LDS RZ, [RZ] ;  /* 0x00000000fffff984 */ /* 0x000fe20000000800 */
[----:B------:R-:W-:Y:S01]  /*28b0*/  @!PT LDS RZ, [RZ] ;  /* 0x00000000fffff984 */ /* 0x000fe20000000800 */
[----:B------:R-:W-:Y:S01]  /*28c0*/  @!PT LDS RZ, [RZ] ;  /* 0x00000000fffff984 */ /* 0x000fe20000000800 */
[----:B------:R3:W-:Y:S01]  /*28d0*/  @!P1 LDGSTS.E.BYPASS.LTC128B.128 [R238+0xb800], desc[UR16][R4.64] ;  /* 0x0b80000004ee9fae */ /* 0x0007e2000b901d50 */
[----:B------:R-:W-:-:S02]  /*28e0*/  R2P PR, R28, 0x6 ;  /* 0x000000061c007804 */ /* 0x000fc40000000000 */
[----:B------:R-:W-:Y:S01]  /*28f0*/  LOP3.LUT P0, RZ, R46, 0x2, RZ, 0xc0, !PT ;  /* 0x000000022eff7812 */ /* 0x000fe2000780c0ff */
[----:B------:R-:W-:Y:S02]  /*2900*/  LDSM.16.M88.4 R20, [R226] ;  /* 0x00000000e214783b */ /* 0x000fe40000000200 */
[C---:B------:R-:W-:Y:S02]  /*2910*/  SEL R2, R0.reuse, 0xfffffff0, !P1 ;  /* 0xfffffff000027807 */ /* 0x040fe40004800000 */
[----:B------:R-:W4:Y:S01]  /*2920*/  LDSM.16.M88.4 R24, [R135+0x4000] ;  /* 0x004000008718783b */ /* 0x000f220000000200 */
[----:B------:R-:W-:Y:S02]  /*2930*/  SEL R0, R0, 0xfffffff0, !P0 ;  /* 0xfffffff000007807 */ /* 0x000fe40004000000 */
[--C-:B------:R-:W-:Y:S01]  /*2940*/  IMAD R229, R2, 0x2, R226.reuse ;  /* 0x0000000202e57824 */ /* 0x100fe200078e02e2 */
[----:B------:R-:W5:Y:S01]  /*2950*/  LDSM.16.M88.4 R16, [R226+0x2000] ;  /* 0x00200000e210783b */ /* 0x000f620000000200 */
[----:B------:R-:W-:Y:S01]  /*2960*/  LOP3.LUT P0, RZ, R46, 0x4, RZ, 0xc0, !PT ;  /* 0x000000042eff7812 */ /* 0x000fe2000780c0ff */
[----:B------:R-:W-:Y:S01]  /*2970*/  IMAD R225, R0, 0x2, R135 ;  /* 0x0000000200e17824 */ /* 0x000fe200078e0287 */
[----:B------:R-:W-:Y:S01]  /*2980*/  SEL R3, R3, 0xffffffe0, !P2 ;  /* 0xffffffe003037807 */ /* 0x000fe20005000000 */
[----:B-1----:R-:W-:Y:S04]  /*2990*/  LDSM.16.M88.4 R8, [R229+0x2000] ;  /* 0x00200000e508783b */ /* 0x002fe80000000200 */
[----:B--2---:R-:W-:Y:S01]  /*29a0*/  LDSM.16.M88.4 R12, [R229] ;  /* 0x00000000e50c783b */ /* 0x004fe20000000200 */
[----:B------:R-:W-:-:S03]  /*29b0*/  IMAD R227, R3, 0x2, R226 ;  /* 0x0000000203e37824 */ /* 0x000fc600078e02e2 */
[----:B------:R-:W1:Y:S01]  /*29c0*/  LDSM.16.M88.4 R28, [R225+0x4000] ;  /* 0x00400000e11c783b */ /* 0x000e620000000200 */
[----:B------:R-:W-:Y:S02]  /*29d0*/  IMAD R228, R2, 0x2, R227 ;  /* 0x0000000202e47824 */ /* 0x000fe400078e02e3 */
[----:B---3--:R-:W-:Y:S01]  /*29e0*/  VIADD R4, R135, 0x4000 ;  /* 0x0000400087047836 */ /* 0x008fe20000000000 */
[----:B------:R-:W-:Y:S03]  /*29f0*/  LDSM.16.M88.4 R32, [R227] ;  /* 0x00000000e320783b */ /* 0x000fe60000000200 */
[----:B------:R-:W-:Y:S01]  /*2a00*/  @P0 VIADD R230, R4, 0xffffffc0 ;  /* 0xffffffc004e60836 */ /* 0x000fe20000000000 */
[----:B------:R-:W-:Y:S03]  /*2a10*/  LDSM.16.M88.4 R68, [R135+0x4800] ;  /* 0x004800008744783b */ /* 0x000fe60000000200 */
[----:B------:R-:W-:Y:S01]  /*2a20*/  IMAD R224, R0, 0x2, R230 ;  /* 0x0000000200e07824 */ /* 0x000fe200078e02e6 */
[----:B------:R-:W2:Y:S04]  /*2a30*/  LDSM.16.M88.4 R48, [R230] ;  /* 0x00000000e630783b */ /* 0x000ea80000000200 */
[----:B------:R-:W3:Y:S04]  /*2a40*/  LDSM.16.M88.4 R4, [R227+0x2000] ;  /* 0x00200000e304783b */ /* 0x000ee80000000200 */
[----:B------:R-:W3:Y:S01]  /*2a50*/  LDSM.16.M88.4 R64, [R135+0x5000] ;  /* 0x005000008740783b */ /* 0x000ee20000000200 */
[-C--:B----4-:R-:W-:Y:S03]  /*2a60*/  HMMA.16816.F32 R36, R20, R24.reuse, RZ ;  /* 0x000000181424723c */ /* 0x090fe600000018ff */
[----:B------:R-:W4:Y:S04]  /*2a70*/  LDSM.16.M88.4 R60, [R135+0x5800] ;  /* 0x00580000873c783b */ /* 0x000f280000000200 */
[----:B------:R-:W4:Y:S01]  /*2a80*/  LDSM.16.M88.4 R56, [R135+0x6000] ;  /* 0x006000008738783b */ /* 0x000f220000000200 */
[C---:B-----5:R-:W-:Y:S03]  /*2a90*/  HMMA.16816.F32 R40, R16.reuse, R24, RZ ;  /* 0x000000181028723c */ /* 0x060fe600000018ff */
[----:B------:R-:W5:Y:S03]  /*2aa0*/  LDSM.16.M88.4 R52, [R135+0x6800] ;  /* 0x006800008734783b */ /* 0x000f660000000200 */
[-C--:B------:R-:W-:Y:S01]  /*2ab0*/  HMMA.16816.F32 R72, R16, R26.reuse, RZ ;  /* 0x0000001a1048723c */ /* 0x080fe200000018ff */
[----:B------:R-:W0:Y:S05]  /*2ac0*/  LDGDEPBAR ;  /* 0x00000000000079af */ /* 0x000e2a0000000000 */
[----:B------:R-:W-:Y:S06]  /*2ad0*/  HMMA.16816.F32 R44, R20, R26, RZ ;  /* 0x0000001a142c723c */ /* 0x000fec00000018ff */
[-C--:B-1----:R-:W-:Y:S01]  /*2ae0*/  HMMA.16816.F32 R76, R12, R28.reuse, R36 ;  /* 0x0000001c0c4c723c */ /* 0x082fe20000001824 */
[----:B------:R-:W-:Y:S05]  /*2af0*/  LDSM.16.M88.4 R36, [R135+0x7800] ;  /* 0x007800008724783b */ /* 0x000fea0000000200 */
[C---:B------:R-:W-:Y:S01]  /*2b00*/  HMMA.16816.F32 R24, R8.reuse, R28, R40 ;  /* 0x0000001c0818723c */ /* 0x040fe20000001828 */
[----:B------:R-:W1:Y:S05]  /*2b10*/  LDSM.16.M88.4 R40, [R135+0x7000] ;  /* 0x007000008728783b */ /* 0x000e6a0000000200 */
[-C--:B------:R-:W-:Y:S01]  /*2b20*/  HMMA.16816.F32 R96, R8, R30.reuse, R72 ;  /* 0x0000001e0860723c */ /* 0x080fe20000001848 */
[----:B------:R-:W-:Y:S05]  /*2b30*/  LDSM.16.M88.4 R72, [R224] ;  /* 0x00000000e048783b */ /* 0x000fea0000000200 */
[----:B------:R-:W-:Y:S01]  /*2b40*/  HMMA.16816.F32 R84, R12, R30, R44 ;  /* 0x0000001e0c54723c */ /* 0x000fe2000000182c */
[----:B------:R-:W1:Y:S04]  /*2b50*/  LDSM.16.M88.4 R28, [R228] ;  /* 0x00000000e41c783b */ /* 0x000e680000000200 */
[----:B------:R-:W1:Y:S01]  /*2b60*/  LDSM.16.M88.4 R44, [R225+0x4800] ;  /* 0x00480000e12c783b */ /* 0x000e620000000200 */
[-C--:B--2---:R-:W-:Y:S06]  /*2b70*/  HMMA.16816.F32 R76, R32, R48.reuse, R76 ;  /* 0x00000030204c723c */ /* 0x084fec000000184c */
[----:B---3--:R-:W-:Y:S01]  /*2b80*/  HMMA.16816.F32 R88, R4, R48, R24 ;  /* 0x000000300458723c */ /* 0x008fe20000001818 */
[----:B------:R-:W2:Y:S05]  /*2b90*/  LDSM.16.M88.4 R24, [R228+0x2000] ;  /* 0x00200000e418783b */ /* 0x000eaa0000000200 */
[C---:B------:R-:W-:Y:S06]  /*2ba0*/  HMMA.16816.F32 R80, R16.reuse, R68, RZ ;  /* 0x000000441050723c */ /* 0x040fec00000018ff */
[C---:B------:R-:W-:Y:S06]  /*2bb0*/  HMMA.16816.F32 R92, R16.reuse, R70, RZ ;  /* 0x00000046105c723c */ /* 0x040fec00000018ff */
[C---:B------:R-:W-:Y:S06]  /*2bc0*/  HMMA.16816.F32 R104, R16.reuse, R64, RZ ;  /* 0x000000401068723c */ /* 0x040fec00000018ff */
[C---:B------:R-:W-:Y:S06]  /*2bd0*/  HMMA.16816.F32 R112, R16.reuse, R66, RZ ;  /* 0x000000421070723c */ /* 0x040fec00000018ff */
[C---:B----4-:R-:W-:Y:S06]  /*2be0*/  HMMA.16816.F32 R116, R16.reuse, R60, RZ ;  /* 0x0000003c1074723c */ /* 0x050fec00000018ff */
[C---:B------:R-:W-:Y:S06]  /*2bf0*/  HMMA.16816.F32 R120, R16.reuse, R62, RZ ;  /* 0x0000003e1078723c */ /* 0x040fec00000018ff */
[C---:B------:R-:W-:Y:S06]  /*2c00*/  HMMA.16816.F32 R124, R16.reuse, R56, RZ ;  /* 0x00000038107c723c */ /* 0x040fec00000018ff */
[C---:B------:R-:W-:Y:S06]  /*2c10*/  HMMA.16816.F32 R128, R16.reuse, R58, RZ ;  /* 0x0000003a1080723c */ /* 0x040fec00000018ff */
[C---:B-----5:R-:W-:Y:S06]  /*2c20*/  HMMA.16816.F32 R136, R16.reuse, R52, RZ ;  /* 0x000000341088723c */ /* 0x060fec00000018ff */
[C---:B------:R-:W-:Y:S06]  /*2c30*/  HMMA.16816.F32 R140, R16.reuse, R54, RZ ;  /* 0x00000036108c723c */ /* 0x040fec00000018ff */
[C---:B-1----:R-:W-:Y:S06]  /*2c40*/  HMMA.16816.F32 R144, R16.reuse, R40, RZ ;  /* 0x000000281090723c */ /* 0x042fec00000018ff */
[C---:B------:R-:W-:Y:S06]  /*2c50*/  HMMA.16816.F32 R148, R16.reuse, R42, RZ ;  /* 0x0000002a1094723c */ /* 0x040fec00000018ff */
[C---:B------:R-:W-:Y:S06]  /*2c60*/  HMMA.16816.F32 R152, R16.reuse, R36, RZ ;  /* 0x000000241098723c */ /* 0x040fec00000018ff */
[----:B------:R-:W-:Y:S06]  /*2c70*/  HMMA.16816.F32 R156, R16, R38, RZ ;  /* 0x00000026109c723c */ /* 0x000fec00000018ff */
[----:B------:R-:W-:Y:S06]  /*2c80*/  HMMA.16816.F32 R16, R20, R68, RZ ;  /* 0x000000441410723c */ /* 0x000fec00000018ff */
[----:B------:R-:W-:Y:S06]  /*2c90*/  HMMA.16816.F32 R76, R28, R72, R76 ;  /* 0x000000481c4c723c */ /* 0x000fec000000184c */
[C---:B------:R-:W-:Y:S06]  /*2ca0*/  HMMA.16816.F32 R192, R20.reuse, R36, RZ ;  /* 0x0000002414c0723c */ /* 0x040fec00000018ff */
[----:B------:R-:W-:Y:S06]  /*2cb0*/  HMMA.16816.F32 R196, R20, R38, RZ ;  /* 0x0000002614c4723c */ /* 0x000fec00000018ff */
[----:B------:R-:W-:Y:S06]  /*2cc0*/  HMMA.16816.F32 R36, R32, R50, R84 ;  /* 0x000000322024723c */ /* 0x000fec0000001854 */
[----:B------:R-:W-:Y:S01]  /*2cd0*/  HMMA.16816.F32 R184, R20, R40, RZ ;  /* 0x0000002814b8723c */ /* 0x000fe200000018ff */
[----:B------:R-:W-:-:S04]  /*2ce0*/  FMUL.FTZ R0, R76, UR15 ;  /* 0x0000000f4c007c20 */ /* 0x000fc80008410000 */
[----:B------:R1:W-:Y:S01]  /*2cf0*/  MUFU.TANH R248, R0 ;  /* 0x0000000000f87308 */ /* 0x0003e20000002400 */
[----:B------:R-:W-:Y:S06]  /*2d00*/  HMMA.16816.F32 R188, R20, R42, RZ ;  /* 0x0000002a14bc723c */ /* 0x000fec00000018ff */
[----:B------:R-:W-:Y:S01]  /*2d10*/  HMMA.16816.F32 R40, R12, R44, R16 ;  /* 0x0000002c0c28723c */ /* 0x000fe20000001810 */
[----:B------:R-:W3:Y:S05]  /*2d20*/  LDSM.16.M88.4 R16, [R230+0x800] ;  /* 0x00080000e610783b */ /* 0x000eea0000000200 */
[----:B------:R-:W-:Y:S01]  /*2d30*/  HMMA.16816.F32 R168, R20, R56, RZ ;  /* 0x0000003814a8723c */ /* 0x000fe200000018ff */
[----:B-1----:R-:W-:-:S05]  /*2d40*/  FMUL.FTZ R0, R77, UR15 ;  /* 0x0000000f4d007c20 */ /* 0x002fca0008410000 */
[----:B------:R-:W-:Y:S01]  /*2d50*/  HMMA.16816.F32 R172, R20, R58, RZ ;  /* 0x0000003a14ac723c */ /* 0x000fe200000018ff */
[----:B------:R1:W4:Y:S05]  /*2d60*/  MUFU.TANH R246, R0 ;  /* 0x0000000000f67308 */ /* 0x00032a0000002400 */
[----:B--2---:R-:W-:Y:S06]  /*2d70*/  HMMA.16816.F32 R56, R24, R72, R88 ;  /* 0x000000481838723c */ /* 0x004fec0000001858 */
[----:B------:R-:W-:Y:S06]  /*2d80*/  HMMA.16816.F32 R48, R4, R50, R96 ;  /* 0x000000320430723c */ /* 0x000fec0000001860 */
[----:B------:R-:W-:Y:S01]  /*2d90*/  HMMA.16816.F32 R176, R20, R52, RZ ;  /* 0x0000003414b0723c */ /* 0x000fe200000018ff */
[----:B-1----:R-:W-:-:S04]  /*2da0*/  FMUL.FTZ R0, R78, UR15 ;  /* 0x0000000f4e007c20 */ /* 0x002fc80008410000 */
[----:B------:R1:W-:Y:S01]  /*2db0*/  MUFU.TANH R247, R0 ;  /* 0x0000000000f77308 */ /* 0x0003e20000002400 */
[----:B------:R-:W-:Y:S06]  /*2dc0*/  HMMA.16816.F32 R180, R20, R54, RZ ;  /* 0x0000003614b4723c */ /* 0x000fec00000018ff */
[----:B------:R-:W-:Y:S01]  /*2dd0*/  HMMA.16816.F32 R52, R28, R74, R36 ;  /* 0x0000004a1c34723c */ /* 0x000fe20000001824 */
[----:B------:R-:W2:Y:S05]  /*2de0*/  LDSM.16.M88.4 R36, [R224+0x800] ;  /* 0x00080000e024783b */ /* 0x000eaa0000000200 */
[----:B------:R-:W-:Y:S01]  /*2df0*/  HMMA.16816.F32 R68, R20, R70, RZ ;  /* 0x000000461444723c */ /* 0x000fe200000018ff */
[----:B-1----:R-:W-:-:S05]  /*2e00*/  FMUL.FTZ R0, R79, UR15 ;  /* 0x0000000f4f007c20 */ /* 0x002fca0008410000 */
[C---:B------:R-:W-:Y:S01]  /*2e10*/  HMMA.16816.F32 R160, R20.reuse, R60, RZ ;  /* 0x0000003c14a0723c */ /* 0x040fe200000018ff */
[----:B------:R1:W5:Y:S05]  /*2e20*/  MUFU.TANH R245, R0 ;  /* 0x0000000000f57308 */ /* 0x00036a0000002400 */
[----:B------:R-:W-:Y:S06]  /*2e30*/  HMMA.16816.F32 R164, R20, R62, RZ ;  /* 0x0000003e14a4723c */ /* 0x000fec00000018ff */
[----:B------:R-:W-:Y:S06]  /*2e40*/  HMMA.16816.F32 R60, R8, R44, R80 ;  /* 0x0000002c083c723c */ /* 0x000fec0000001850 */
[----:B------:R-:W-:Y:S01]  /*2e50*/  HMMA.16816.F32 R72, R24, R74, R48 ;  /* 0x0000004a1848723c */ /* 0x000fe20000001830 */
[----:B-1----:R-:W-:-:S04]  /*2e60*/  FMUL.FTZ R0, R56, UR15 ;  /* 0x0000000f38007c20 */ /* 0x002fc80008410000 */
[----:B------:R1:W-:Y:S01]  /*2e70*/  MUFU.TANH R244, R0 ;  /* 0x0000000000f47308 */ /* 0x0003e20000002400 */
[----:B---3--:R-:W-:Y:S01]  /*2e80*/  HMMA.16816.F32 R48, R32, R16, R40 ;  /* 0x000000102030723c */ /* 0x008fe20000001828 */
[----:B------:R-:W-:Y:S05]  /*2e90*/  LDSM.16.M88.4 R40, [R230+0x1000] ;  /* 0x00100000e628783b */ /* 0x000fea0000000200 */
[-C--:B------:R-:W-:Y:S06]  /*2ea0*/  HMMA.16816.F32 R88, R8, R46.reuse, R92 ;  /* 0x0000002e0858723c */ /* 0x080fec000000185c */
[----:B------:R-:W-:Y:S01]  /*2eb0*/  HMMA.16816.F32 R84, R12, R46, R68 ;  /* 0x0000002e0c54723c */ /* 0x000fe20000001844 */
[----:B-1----:R-:W-:-:S05]  /*2ec0*/  FMUL.FTZ R0, R57, UR15 ;  /* 0x0000000f39007c20 */ /* 0x002fca0008410000 */
[----:B------:R-:W-:Y:S01]  /*2ed0*/  HMMA.16816.F32 R44, R4, R16, R60 ;  /* 0x00000010042c723c */ /* 0x000fe2000000183c */
[----:B------:R1:W3:Y:S05]  /*2ee0*/  MUFU.TANH R242, R0 ;  /* 0x0000000000f27308 */ /* 0x0002ea0000002400 */
[C---:B------:R-:W-:Y:S06]  /*2ef0*/  HMMA.16816.F32 R100, R20.reuse, R64, RZ ;  /* 0x000000401464723c */ /* 0x040fec00000018ff */
[----:B------:R-:W-:Y:S01]  /*2f00*/  HMMA.16816.F32 R108, R20, R66, RZ ;  /* 0x00000042146c723c */ /* 0x000fe200000018ff */
[----:B------:R-:W4:Y:S05]  /*2f10*/  LDSM.16.M88.4 R20, [R225+0x5000] ;  /* 0x00500000e114783b */ /* 0x000f2a0000000200 */
[-C--:B--2---:R-:W-:Y:S01]  /*2f20*/  HMMA.16816.F32 R76, R28, R36.reuse, R48 ;  /* 0x000000241c4c723c */ /* 0x084fe20000001830 */
[----:B-1----:R-:W-:Y:S01]  /*2f30*/  FMUL.FTZ R0, R58, UR15 ;  /* 0x0000000f3a007c20 */ /* 0x002fe20008410000 */
[----:B------:R-:W-:Y:S03]  /*2f40*/  LDSM.16.M88.4 R48, [R224+0x1000] ;  /* 0x00100000e030783b */ /* 0x000fe60000000200 */
[----:B------:R1:W-:Y:S01]  /*2f50*/  MUFU.TANH R243, R0 ;  /* 0x0000000000f37308 */ /* 0x0003e20000002400 */
[----:B------:R-:W-:Y:S01]  /*2f60*/  HMMA.16816.F32 R80, R24, R36, R44 ;  /* 0x000000241850723c */ /* 0x000fe2000000182c */
[----:B------:R-:W2:Y:S01]  /*2f70*/  LDSM.16.M88.4 R44, [R225+0x6000] ;  /* 0x00600000e12c783b */ /* 0x000ea20000000200 */
[----:B-1----:R-:W-:-:S05]  /*2f80*/  FMUL.FTZ R0, R52, UR15 ;  /* 0x0000000f34007c20 */ /* 0x002fca0008410000 */
[----:B------:R1:W-:Y:S01]  /*2f90*/  MUFU.TANH R239, R0 ;  /* 0x0000000000ef7308 */ /* 0x0003e20000002400 */
[-C--:B----4-:R-:W-:Y:S06]  /*2fa0*/  HMMA.16816.F32 R64, R12, R20.reuse, R100 ;  /* 0x000000140c40723c */ /* 0x090fec0000001864 */
[----:B------:R-:W-:Y:S01]  /*2fb0*/  HMMA.16816.F32 R68, R8, R20, R104 ;  /* 0x000000140844723c */ /* 0x000fe20000001868 */
[----:B-1----:R-:W-:-:S04]  /*2fc0*/  FMUL.FTZ R0, R54, UR15 ;  /* 0x0000000f36007c20 */ /* 0x002fc80008410000 */
[----:B------:R1:W-:Y:S01]  /*2fd0*/  MUFU.TANH R240, R0 ;  /* 0x0000000000f07308 */ /* 0x0003e20000002400 */
[-C--:B------:R-:W-:Y:S06]  /*2fe0*/  HMMA.16816.F32 R104, R8, R22.reuse, R112 ;  /* 0x000000160868723c */ /* 0x080fec0000001870 */
[----:B------:R-:W-:Y:S01]  /*2ff0*/  HMMA.16816.F32 R92, R12, R22, R108 ;  /* 0x000000160c5c723c */ /* 0x000fe2000000186c */
[----:B------:R-:W4:Y:S05]  /*3000*/  LDSM.16.M88.4 R20, [R225+0x5800] ;  /* 0x00580000e114783b */ /* 0x000f2a0000000200 */
[----:B------:R-:W-:Y:S01]  /*3010*/  HMMA.16816.F32 R64, R32, R40, R64 ;  /* 0x000000282040723c */ /* 0x000fe20000001840 */
[----:B-1----:R-:W-:-:S05]  /*3020*/  FMUL.FTZ R0, R72, UR15 ;  /* 0x0000000f48007c20 */ /* 0x002fca0008410000 */
[----:B------:R-:W-:Y:S01]  /*3030*/  HMMA.16816.F32 R60, R4, R40, R68 ;  /* 0x00000028043c723c */ /* 0x000fe20000001844 */
[----:B------:R1:W-:Y:S05]  /*3040*/  MUFU.TANH R236, R0 ;  /* 0x0000000000ec7308 */ /* 0x0003ea0000002400 */
[----:B--2---:R-:W-:-:S12]  /*3050*/  HMMA.16816.F32 R100, R8, R44, R124 ;  /* 0x0000002c0864723c */ /* 0x004fd8000000187c */
[----:B------:R-:W-:Y:S01]  /*3060*/  HMMA.16816.F32 R68, R28, R48, R64 ;  /* 0x000000301c44723c */ /* 0x000fe20000001840 */
[----:B-1----:R-:W-:-:S04]  /*3070*/  FMUL.FTZ R0, R59, UR15 ;  /* 0x0000000f3b007c20 */ /* 0x002fc80008410000 */
[----:B------:R1:W2:Y:S01]  /*3080*/  MUFU.TANH R241, R0 ;  /* 0x0000000000f17308 */ /* 0x0002a20000002400 */
[C---:B----4-:R-:W-:Y:S06]  /*3090*/  HMMA.16816.F32 R96, R8.reuse, R22, R120 ;  /* 0x000000160860723c */ /* 0x050fec0000001878 */
[----:B------:R-:W-:Y:S01]  /*30a0*/  HMMA.16816.F32 R120, R8, R46, R128 ;  /* 0x0000002e0878723c */ /* 0x000fe20000001880 */
[----:B-1----:R-:W-:-:S05]  /*30b0*/  FMUL.FTZ R0, R74, UR15 ;  /* 0x0000000f4a007c20 */ /* 0x002fca0008410000 */
[----:B------:R-:W-:Y:S01]  /*30c0*/  HMMA.16816.F32 R64, R12, R20, R160 ;  /* 0x000000140c40723c */ /* 0x000fe200000018a0 */
[----:B------:R1:W4:Y:S02]  /*30d0*/  MUFU.TANH R237, R0 ;  /* 0x0000000000ed7308 */ /* 0x0003240000002400 */
[----:B-1----:R-:W-:-:S06]  /*30e0*/  FMUL.FTZ R0, R53, UR15 ;  /* 0x0000000f35007c20 */ /* 0x002fcc0008410000 */
[----:B------:R1:W4:Y:S02]  /*30f0*/  MUFU.TANH R235, R0 ;  /* 0x0000000000eb7308 */ /* 0x0003240000002400 */
[----:B-1----:R-:W-:Y:S02]  /*3100*/  FMUL.FTZ R0, R55, UR15 ;  /* 0x0000000f37007c20 */ /* 0x002fe40008410000 */
[-C--:B------:R-:W-:Y:S04]  /*3110*/  HMMA.16816.F32 R52, R4, R18.reuse, R88 ;  /* 0x000000120434723c */ /* 0x080fe80000001858 */
[----:B------:R1:W4:Y:S02]  /*3120*/  MUFU.TANH R234, R0 ;  /* 0x0000000000ea7308 */ /* 0x0003240000002400 */
[----:B------:R-:W-:Y:S06]  /*3130*/  HMMA.16816.F32 R16, R32, R18, R84 ;  /* 0x000000122010723c */ /* 0x000fec0000001854 */
[----:B------:R-:W-:Y:S06]  /*3140*/  HMMA.16816.F32 R88, R8, R20, R116 ;  /* 0x000000140858723c */ /* 0x000fec0000001874 */
[----:B------:R-:W-:Y:S01]  /*3150*/  HMMA.16816.F32 R116, R12, R46, R172 ;  /* 0x0000002e0c74723c */ /* 0x000fe200000018ac */
[----:B-1----:R-:W-:-:S04]  /*3160*/  FMUL.FTZ R0, R73, UR15 ;  /* 0x0000000f49007c20 */ /* 0x002fc80008410000 */
[----:B------:R1:W-:Y:S01]  /*3170*/  MUFU.TANH R233, R0 ;  /* 0x0000000000e97308 */ /* 0x0003e20000002400 */
[-C--:B------:R-:W-:Y:S01]  /*3180*/  HMMA.16816.F32 R56, R24, R38.reuse, R52 ;  /* 0x000000261838723c */ /* 0x080fe20000001834 */
[----:B------:R-:W5:Y:S05]  /*3190*/  LDSM.16.M88.4 R52, [R225+0x7000] ;  /* 0x00700000e134783b */ /* 0x000f6a0000000200 */
[----:B------:R-:W-:Y:S01]  /*31a0*/  HMMA.16816.F32 R16, R28, R38, R16 ;  /* 0x000000261c10723c */ /* 0x000fe20000001810 */
[----:B------:R-:W3:Y:S05]  /*31b0*/  LDSM.16.M88.4 R36, [R225+0x6800] ;  /* 0x00680000e124783b */ /* 0x000eea0000000200 */
[----:B------:R-:W-:Y:S01]  /*31c0*/  HMMA.16816.F32 R84, R12, R44, R168 ;  /* 0x0000002c0c54723c */ /* 0x000fe200000018a8 */
[----:B-1----:R-:W-:-:S05]  /*31d0*/  FMUL.FTZ R0, R75, UR15 ;  /* 0x0000000f4b007c20 */ /* 0x002fca0008410000 */
[----:B------:R-:W-:Y:S01]  /*31e0*/  HMMA.16816.F32 R72, R24, R48, R60 ;  /* 0x000000301848723c */ /* 0x000fe2000000183c */
[----:B------:R1:W-:Y:S02]  /*31f0*/  MUFU.TANH R232, R0 ;  /* 0x0000000000e87308 */ /* 0x0003e40000002400 */
[----:B-1----:R-:W-:-:S06]  /*3200*/  FMUL.FTZ R0, R76, UR15 ;  /* 0x0000000f4c007c20 */ /* 0x002fcc0008410000 */
[----:B------:R1:W-:Y:S01]  /*3210*/  MUFU.TANH R223, R0 ;  /* 0x0000000000df7308 */ /* 0x0003e20000002400 */
[----:B-----5:R-:W-:Y:S06]  /*3220*/  HMMA.16816.F32 R112, R12, R54, R188 ;  /* 0x000000360c70723c */ /* 0x020fec00000018bc */
[C---:B---3--:R-:W-:Y:S06]  /*3230*/  HMMA.16816.F32 R124, R8.reuse, R36, R136 ;  /* 0x00000024087c723c */ /* 0x048fec0000001888 */
[----:B------:R-:W-:Y:S01]  /*3240*/  HMMA.16816.F32 R128, R8, R38, R140 ;  /* 0x000000260880723c */ /* 0x000fe2000000188c */
[----:B-1----:R-:W-:-:S05]  /*3250*/  FMUL.FTZ R0, R78, UR15 ;  /* 0x0000000f4e007c20 */ /* 0x002fca0008410000 */
[C---:B------:R-:W-:Y:S01]  /*3260*/  HMMA.16816.F32 R136, R8.reuse, R52, R144 ;  /* 0x000000340888723c */ /* 0x040fe20000001890 */
[----:B------:R1:W3:Y:S05]  /*3270*/  MUFU.TANH R231, R0 ;  /* 0x0000000000e77308 */ /* 0x0002ea0000002400 */
[----:B------:R-:W-:Y:S06]  /*3280*/  HMMA.16816.F32 R140, R8, R54, R148 ;  /* 0x00000036088c723c */ /* 0x000fec0000001894 */
[----:B------:R-:W-:Y:S01]  /*3290*/  HMMA.16816.F32 R108, R12, R36, R176 ;  /* 0x000000240c6c723c */ /* 0x000fe200000018b0 */
[----:B-1----:R-:W-:-:S04]  /*32a0*/  FMUL.FTZ R0, R80, UR15 ;  /* 0x0000000f50007c20 */ /* 0x002fc80008410000 */
[----:B------:R1:W5:Y:S02]  /*32b0*/  MUFU.TANH R222, R0 ;  /* 0x0000000000de7308 */ /* 0x0003640000002400 */
[----:B-1----:R-:W-:-:S06]  /*32c0*/  FMUL.FTZ R0, R82, UR15 ;  /* 0x0000000f52007c20 */ /* 0x002fcc0008410000 */
[----:B------:R1:W5:Y:S02]  /*32d0*/  MUFU.TANH R221, R0 ;  /* 0x0000000000dd7308 */ /* 0x0003640000002400 */
[----:B-1----:R-:W-:-:S06]  /*32e0*/  FMUL.FTZ R0, R77, UR15 ;  /* 0x0000000f4d007c20 */ /* 0x002fcc0008410000 */
[----:B------:R1:W5:Y:S02]  /*32f0*/  MUFU.TANH R220, R0 ;  /* 0x0000000000dc7308 */ /* 0x0003640000002400 */
[----:B-1----:R-:W-:Y:S02]  /*3300*/  FMUL.FTZ R0, R79, UR15 ;  /* 0x0000000f4f007c20 */ /* 0x002fe40008410000 */
[----:B------:R-:W1:Y:S04]  /*3310*/  LDSM.16.M88.4 R76, [R225+0x7800] ;  /* 0x00780000e14c783b */ /* 0x000e680000000200 */
[----:B------:R2:W5:Y:S02]  /*3320*/  MUFU.TANH R134, R0 ;  /* 0x0000000000867308 */ /* 0x0005640000002400 */
[----:B--2---:R-:W-:-:S06]  /*3330*/  FMUL.FTZ R0, R81, UR15 ;  /* 0x0000000f51007c20 */ /* 0x004fcc0008410000 */
[----:B------:R2:W5:Y:S02]  /*3340*/  MUFU.TANH R217, R0 ;  /* 0x0000000000d97308 */ /* 0x0005640000002400 */
[----:B--2---:R-:W-:Y:S01]  /*3350*/  FMUL.FTZ R0, R83, UR15 ;  /* 0x0000000f53007c20 */ /* 0x004fe20008410000 */
[C---:B-1----:R-:W-:Y:S05]  /*3360*/  HMMA.16816.F32 R144, R8.reuse, R76, R152 ;  /* 0x0000004c0890723c */ /* 0x042fea0000001898 */
[----:B------:R1:W2:Y:S01]  /*3370*/  MUFU.TANH R216, R0 ;  /* 0x0000000000d87308 */ /* 0x0002a20000002400 */
[----:B------:R-:W-:Y:S06]  /*3380*/  HMMA.16816.F32 R148, R8, R78, R156 ;  /* 0x0000004e0894723c */ /* 0x000fec000000189c */
[-C--:B------:R-:W-:Y:S06]  /*3390*/  HMMA.16816.F32 R8, R32, R42.reuse, R92 ;  /* 0x0000002a2008723c */ /* 0x080fec000000185c */
[----:B------:R-:W-:Y:S01]  /*33a0*/  HMMA.16816.F32 R40, R4, R42, R104 ;  /* 0x0000002a0428723c */ /* 0x000fe20000001868 */
[----:B-1----:R-:W-:-:S04]  /*33b0*/  FMUL.FTZ R0, R16, UR15 ;  /* 0x0000000f10007c20 */ /* 0x002fc80008410000 */
[----:B------:R1:W-:Y:S01]  /*33c0*/  MUFU.TANH R214, R0 ;  /* 0x0000000000d67308 */ /* 0x0003e20000002400 */
[C---:B------:R-:W-:Y:S06]  /*33d0*/  HMMA.16816.F32 R80, R12.reuse, R22, R164 ;  /* 0x000000160c50723c */ /* 0x040fec00000018a4 */
[----:B------:R-:W-:Y:S01]  /*33e0*/  HMMA.16816.F32 R104, R12, R76, R192 ;  /* 0x0000004c0c68723c */ /* 0x000fe200000018c0 */
[----:B-1----:R-:W-:-:S11]  /*33f0*/  FMUL.FTZ R0, R17, UR15 ;  /* 0x0000000f11007c20 */ /* 0x002fd60008410000 */
[----:B------:R-:W-:Y:S01]  /*3400*/  HMMA.16816.F32 R60, R24, R50, R40 ;  /* 0x00000032183c723c */ /* 0x000fe20000001828 */
[----:B------:R1:W-:Y:S02]  /*3410*/  MUFU.TANH R219, R0 ;  /* 0x0000000000db7308 */ /* 0x0003e40000002400 */
[----:B-1----:R-:W-:-:S06]  /*3420*/  FMUL.FTZ R0, R18, UR15 ;  /* 0x0000000f12007c20 */ /* 0x002fcc0008410000 */
[----:B------:R1:W-:Y:S02]  /*3430*/  MUFU.TANH R212, R0 ;  /* 0x0000000000d47308 */ /* 0x0003e40000002400 */
[----:B-1----:R-:W-:Y:S02]  /*3440*/  FMUL.FTZ R0, R19, UR15 ;  /* 0x0000000f13007c20 */ /* 0x002fe40008410000 */
[----:B------:R-:W1:Y:S04]  /*3450*/  LDSM.16.M88.4 R16, [R230+0x1800] ;  /* 0x00180000e610783b */ /* 0x000e680000000200 */
[----:B------:R4:W2:Y:S02]  /*3460*/  MUFU.TANH R218, R0 ;  /* 0x0000000000da7308 */ /* 0x0008a40000002400 */
[----:B----4-:R-:W-:-:S06]  /*3470*/  FMUL.FTZ R0, R56, UR15 ;  /* 0x0000000f38007c20 */ /* 0x010fcc0008410000 */
[----:B------:R4:W-:Y:S02]  /*3480*/  MUFU.TANH R210, R0 ;  /* 0x0000000000d27308 */ /* 0x0009e40000002400 */
[----:B----4-:R-:W-:Y:S01]  /*3490*/  FMUL.FTZ R0, R57, UR15 ;  /* 0x0000000f39007c20 */ /* 0x010fe20008410000 */
[-C--:B-1----:R-:W-:Y:S05]  /*34a0*/  HMMA.16816.F32 R20, R32, R16.reuse, R64 ;  /* 0x000000102014723c */ /* 0x082fea0000001840 */
[----:B------:R1:W4:Y:S01]  /*34b0*/  MUFU.TANH R213, R0 ;  /* 0x0000000000d57308 */ /* 0x0003220000002400 */
[----:B------:R-:W-:Y:S06]  /*34c0*/  HMMA.16816.F32 R40, R4, R16, R88 ;  /* 0x000000100428723c */ /* 0x000fec0000001858 */
[----:B------:R-:W-:Y:S06]  /*34d0*/  HMMA.16816.F32 R64, R12, R52, R184 ;  /* 0x000000340c40723c */ /* 0x000fec00000018b8 */
[----:B------:R-:W-:Y:S01]  /*34e0*/  HMMA.16816.F32 R52, R4, R18, R96 ;  /* 0x000000120434723c */ /* 0x000fe20000001860 */
[----:B-1----:R-:W-:-:S04]  /*34f0*/  FMUL.FTZ R0, R58, UR15 ;  /* 0x0000000f3a007c20 */ /* 0x002fc80008410000 */
[----:B------:R1:W-:Y:S01]  /*3500*/  MUFU.TANH R207, R0 ;  /* 0x0000000000cf7308 */ /* 0x0003e20000002400 */
[----:B------:R-:W-:Y:S01]  /*3510*/  HMMA.16816.F32 R96, R12, R78, R196 ;  /* 0x0000004e0c60723c */ /* 0x000fe200000018c4 */
[----:B-1----:R-:W-:-:S05]  /*3520*/  FMUL.FTZ R0, R59, UR15 ;  /* 0x0000000f3b007c20 */ /* 0x002fca0008410000 */
[----:B------:R-:W-:Y:S01]  /*3530*/  HMMA.16816.F32 R56, R28, R50, R8 ;  /* 0x000000321c38723c */ /* 0x000fe20000001808 */
[----:B------:R-:W1:Y:S01]  /*3540*/  LDSM.16.M88.4 R8, [R224+0x1800] ;  /* 0x00180000e008783b */ /* 0x000e620000000200 */
[----:B------:R3:W4:Y:S02]  /*3550*/  MUFU.TANH R209, R0 ;  /* 0x0000000000d17308 */ /* 0x0007240000002400 */
[----:B---3--:R-:W-:-:S06]  /*3560*/  FMUL.FTZ R0, R68, UR15 ;  /* 0x0000000f44007c20 */ /* 0x008fcc0008410000 */
[----:B------:R3:W4:Y:S02]  /*3570*/  MUFU.TANH R208, R0 ;  /* 0x0000000000d07308 */ /* 0x0007240000002400 */
[----:B---3--:R-:W-:Y:S01]  /*3580*/  FMUL.FTZ R0, R70, UR15 ;  /* 0x0000000f46007c20 */ /* 0x008fe20008410000 */
[-C--:B-1----:R-:W-:Y:S01]  /*3590*/  HMMA.16816.F32 R44, R28, R8.reuse, R20 ;  /* 0x000000081c2c723c */ /* 0x082fe20000001814 */
[----:B------:R-:W-:Y:S04]  /*35a0*/  LDSM.16.M88.4 R20, [R230+0x2000] ;  /* 0x00200000e614783b */ /* 0x000fe80000000200 */
[----:B------:R1:W3:Y:S01]  /*35b0*/  MUFU.TANH R206, R0 ;  /* 0x0000000000ce7308 */ /* 0x0002e20000002400 */
[----:B------:R-:W-:Y:S06]  /*35c0*/  HMMA.16816.F32 R48, R24, R8, R40 ;  /* 0x000000081830723c */ /* 0x000fec0000001828 */
[----:B------:R-:W-:Y:S01]  /*35d0*/  HMMA.16816.F32 R40, R32, R18, R80 ;  /* 0x000000122028723c */ /* 0x000fe20000001850 */
[----:B------:R-:W5:Y:S01]  /*35e0*/  LDSM.16.M88.4 R16, [R230+0x2800] ;  /* 0x00280000e610783b */ /* 0x000f620000000200 */
[----:B-1----:R-:W-:-:S04]  /*35f0*/  FMUL.FTZ R0, R72, UR15 ;  /* 0x0000000f48007c20 */ /* 0x002fc80008410000 */
[----:B------:R1:W3:Y:S02]  /*3600*/  MUFU.TANH R205, R0 ;  /* 0x0000000000cd7308 */ /* 0x0002e40000002400 */
[----:B-1----:R-:W-:-:S06]  /*3610*/  FMUL.FTZ R0, R74, UR15 ;  /* 0x0000000f4a007c20 */ /* 0x002fcc0008410000 */
[----:B------:R1:W3:Y:S01]  /*3620*/  MUFU.TANH R202, R0 ;  /* 0x0000000000ca7308 */ /* 0x0002e20000002400 */
[----:B-----5:R-:W-:Y:S01]  /*3630*/  HMMA.16816.F32 R80, R4, R18, R128 ;  /* 0x000000120450723c */ /* 0x020fe20000001880 */
[----:B-1----:R-:W-:-:S06]  /*3640*/  FMUL.FTZ R0, R69, UR15 ;  /* 0x0000000f45007c20 */ /* 0x002fcc0008410000 */
[----:B------:R1:W-:Y:S02]  /*3650*/  MUFU.TANH R203, R0 ;  /* 0x0000000000cb7308 */ /* 0x0003e40000002400 */
        /* <DEDUP_REMOVED lines=8> */
[----:B------:R-:W-:Y:S01]  /*36e0*/  HMMA.16816.F32 R72, R4, R16, R124 ;  /* 0x000000100448723c */ /* 0x000fe2000000187c */
[----:B------:R5:W-:Y:S02]  /*36f0*/  MUFU.TANH R200, R0 ;  /* 0x0000000000c87308 */ /* 0x000be40000002400 */
[----:B-----5:R-:W-:-:S06]  /*3700*/  FMUL.FTZ R0, R56, UR15 ;  /* 0x0000000f38007c20 */ /* 0x020fcc0008410000 */
[----:B------:R5:W3:Y:S02]  /*3710*/  MUFU.TANH R165, R0 ;  /* 0x0000000000a57308 */ /* 0x000ae40000002400 */
[----:B-----5:R-:W-:-:S06]  /*3720*/  FMUL.FTZ R0, R57, UR15 ;  /* 0x0000000f39007c20 */ /* 0x020fcc0008410000 */
[----:B------:R5:W-:Y:S02]  /*3730*/  MUFU.TANH R175, R0 ;  /* 0x0000000000af7308 */ /* 0x000be40000002400 */
[----:B-----5:R-:W-:-:S06]  /*3740*/  FMUL.FTZ R0, R58, UR15 ;  /* 0x0000000f3a007c20 */ /* 0x020fcc0008410000 */
[----:B------:R5:W3:Y:S02]  /*3750*/  MUFU.TANH R160, R0 ;  /* 0x0000000000a07308 */ /* 0x000ae40000002400 */
[----:B-----5:R-:W-:Y:S02]  /*3760*/  FMUL.FTZ R0, R59, UR15 ;  /* 0x0000000f3b007c20 */ /* 0x020fe40008410000 */
[----:B------:R-:W-:Y:S04]  /*3770*/  HMMA.16816.F32 R56, R32, R20, R84 ;  /* 0x000000142038723c */ /* 0x000fe80000001854 */
[----:B------:R5:W-:Y:S02]  /*3780*/  MUFU.TANH R162, R0 ;  /* 0x0000000000a27308 */ /* 0x000be40000002400 */
[----:B-----5:R-:W-:-:S06]  /*3790*/  FMUL.FTZ R0, R60, UR15 ;  /* 0x0000000f3c007c20 */ /* 0x020fcc0008410000 */
[----:B------:R5:W3:-:S12]  /*37a0*/  MUFU.TANH R157, R0 ;  /* 0x00000000009d7308 */ /* 0x000ad80000002400 */
[----:B-1----:R-:W-:Y:S06]  /*37b0*/  HMMA.16816.F32 R12, R28, R36, R56 ;  /* 0x000000241c0c723c */ /* 0x002fec0000001838 */
[----:B------:R-:W-:Y:S01]  /*37c0*/  HMMA.16816.F32 R56, R4, R22, R120 ;  /* 0x000000160438723c */ /* 0x000fe20000001878 */
[----:B-----5:R-:W-:-:S04]  /*37d0*/  FMUL.FTZ R0, R61, UR15 ;  /* 0x0000000f3d007c20 */ /* 0x020fc80008410000 */
[----:B------:R1:W-:Y:S02]  /*37e0*/  MUFU.TANH R159, R0 ;  /* 0x00000000009f7308 */ /* 0x0003e40000002400 */
[----:B-1----:R-:W-:-:S06]  /*37f0*/  FMUL.FTZ R0, R62, UR15 ;  /* 0x0000000f3e007c20 */ /* 0x002fcc0008410000 */
[----:B------:R1:W5:Y:S02]  /*3800*/  MUFU.TANH R133, R0 ;  /* 0x0000000000857308 */ /* 0x0003640000002400 */
[----:B-1----:R-:W-:Y:S02]  /*3810*/  FMUL.FTZ R0, R63, UR15 ;  /* 0x0000000f3f007c20 */ /* 0x002fe40008410000 */
[-C--:B------:R-:W-:Y:S04]  /*3820*/  HMMA.16816.F32 R60, R28, R10.reuse, R40 ;  /* 0x0000000a1c3c723c */ /* 0x080fe80000001828 */
[----:B------:R1:W5:Y:S02]  /*3830*/  MUFU.TANH R156, R0 ;  /* 0x00000000009c7308 */ /* 0x0003640000002400 */
[----:B------:R-:W-:Y:S01]  /*3840*/  HMMA.16816.F32 R8, R24, R10, R52 ;  /* 0x0000000a1808723c */ /* 0x000fe20000001834 */
[----:B------:R-:W2:Y:S05]  /*3850*/  LDSM.16.M88.4 R52, [R230+0x3800] ;  /* 0x00380000e634783b */ /* 0x000eaa0000000200 */
[----:B------:R-:W-:Y:S06]  /*3860*/  HMMA.16816.F32 R40, R4, R20, R100 ;  /* 0x000000140428723c */ /* 0x000fec0000001864 */
[----:B------:R-:W-:Y:S01]  /*3870*/  HMMA.16816.F32 R20, R32, R22, R116 ;  /* 0x000000162014723c */ /* 0x000fe20000001874 */
[----:B-1----:R-:W-:-:S04]  /*3880*/  FMUL.FTZ R0, R44, UR15 ;  /* 0x0000000f2c007c20 */ /* 0x002fc80008410000 */
[----:B------:R1:W5:Y:S07]  /*3890*/  MUFU.TANH R178, R0 ;  /* 0x0000000000b27308 */ /* 0x00036e0000002400 */
[----:B------:R-:W-:Y:S01]  /*38a0*/  FMUL.FTZ R10, R10, UR15 ;  /* 0x0000000f0a0a7c20 */ /* 0x000fe20008410000 */
[----:B------:R-:W-:-:S03]  /*38b0*/  FMUL.FTZ R11, R11, UR15 ;  /* 0x0000000f0b0b7c20 */ /* 0x000fc60008410000 */
[----:B------:R4:W-:Y:S02]  /*38c0*/  MUFU.TANH R166, R10 ;  /* 0x0000000a00a67308 */ /* 0x0009e40000002400 */
[----:B------:R-:W-:Y:S01]  /*38d0*/  HMMA.16816.F32 R40, R24, R36, R40 ;  /* 0x000000241828723c */ /* 0x000fe20000001828 */
[----:B-1----:R-:W-:-:S05]  /*38e0*/  FMUL.FTZ R0, R46, UR15 ;  /* 0x0000000f2e007c20 */ /* 0x002fca0008410000 */
[----:B------:R-:W-:Y:S01]  /*38f0*/  HMMA.16816.F32 R20, R28, R38, R20 ;  /* 0x000000261c14723c */ /* 0x000fe20000001814 */
[----:B------:R-:W-:Y:S05]  /*3900*/  MUFU.TANH R152, R11 ;  /* 0x0000000b00987308 */ /* 0x000fea0000002400 */
[----:B--2---:R-:W-:Y:S03]  /*3910*/  HMMA.16816.F32 R84, R4, R52, R144 ;  /* 0x000000340454723c */ /* 0x004fe60000001890 */
[----:B------:R1:W2:Y:S01]  /*3920*/  MUFU.TANH R171, R0 ;  /* 0x0000000000ab7308 */ /* 0x0002a20000002400 */
[----:B----4-:R-:W-:-:S02]  /*3930*/  IMAD.MOV.U32 R10, RZ, RZ, 0x8 ;  /* 0x00000008ff0a7424 */ /* 0x010fc400078e00ff */
[----:B------:R-:W-:Y:S01]  /*3940*/  HMMA.16816.F32 R76, R4, R54, R148 ;  /* 0x00000036044c723c */ /* 0x000fe20000001894 */
[----:B-1----:R-:W-:-:S04]  /*3950*/  FMUL.FTZ R0, R48, UR15 ;  /* 0x0000000f30007c20 */ /* 0x002fc80008410000 */
[----:B------:R1:W4:Y:S02]  /*3960*/  MUFU.TANH R176, R0 ;  /* 0x0000000000b07308 */ /* 0x0003240000002400 */
[----:B-1----:R-:W-:-:S06]  /*3970*/  FMUL.FTZ R0, R50, UR15 ;  /* 0x0000000f32007c20 */ /* 0x002fcc0008410000 */
[----:B------:R1:W4:Y:S02]  /*3980*/  MUFU.TANH R177, R0 ;  /* 0x0000000000b17308 */ /* 0x0003240000002400 */
[----:B-1----:R-:W-:-:S06]  /*3990*/  FMUL.FTZ R0, R45, UR15 ;  /* 0x0000000f2d007c20 */ /* 0x002fcc0008410000 */
[----:B------:R1:W4:Y:S02]  /*39a0*/  MUFU.TANH R169, R0 ;  /* 0x0000000000a97308 */ /* 0x0003240000002400 */
[----:B-1----:R-:W-:Y:S02]  /*39b0*/  FMUL.FTZ R0, R47, UR15 ;  /* 0x0000000f2f007c20 */ /* 0x002fe40008410000 */
[----:B------:R-:W1:Y:S04]  /*39c0*/  LDSM.16.M88.4 R44, [R230+0x3000] ;  /* 0x00300000e62c783b */ /* 0x000e680000000200 */
[----:B------:R3:W4:Y:S02]  /*39d0*/  MUFU.TANH R167, R0 ;  /* 0x0000000000a77308 */ /* 0x0007240000002400 */
[----:B---3--:R-:W-:-:S06]  /*39e0*/  FMUL.FTZ R0, R49, UR15 ;  /* 0x0000000f31007c20 */ /* 0x008fcc0008410000 */
[----:B------:R3:W4:Y:S02]  /*39f0*/  MUFU.TANH R168, R0 ;  /* 0x0000000000a87308 */ /* 0x0007240000002400 */
[----:B---3--:R-:W-:Y:S01]  /*3a00*/  FMUL.FTZ R0, R51, UR15 ;  /* 0x0000000f33007c20 */ /* 0x008fe20008410000 */
[C---:B-1----:R-:W-:Y:S05]  /*3a10*/  HMMA.16816.F32 R88, R4.reuse, R44, R136 ;  /* 0x0000002c0458723c */ /* 0x042fea0000001888 */
[----:B------:R1:W3:Y:S01]  /*3a20*/  MUFU.TANH R170, R0 ;  /* 0x0000000000aa7308 */ /* 0x0002e20000002400 */
[----:B------:R-:W-:Y:S06]  /*3a30*/  HMMA.16816.F32 R92, R4, R46, R140 ;  /* 0x0000002e045c723c */ /* 0x000fec000000188c */
[----:B------:R-:W-:Y:S01]  /*3a40*/  HMMA.16816.F32 R48, R32, R16, R108 ;  /* 0x000000102030723c */ /* 0x000fe2000000186c */
[----:B------:R-:W-:Y:S01]  /*3a50*/  LEA R4, R132, UR19, 0x4 ;  /* 0x0000001384047c11 */ /* 0x000fe2000f8e20ff */
[----:B------:R-:W-:-:S02]  /*3a60*/  IMAD.SHL.U32 R7, R250, 0x2, RZ ;  /* 0x00000002fa077824 */ /* 0x000fc400078e00ff */
[----:B------:R-:W-:Y:S01]  /*3a70*/  FMUL.FTZ R6, R12, UR15 ;  /* 0x0000000f0c067c20 */ /* 0x000fe20008410000 */
[----:B------:R-:W-:Y:S01]  /*3a80*/  IMAD.U32 R5, RZ, RZ, UR21 ;  /* 0x00000015ff057e24 */ /* 0x000fe2000f8e00ff */
[----:B------:R-:W5:Y:S01]  /*3a90*/  LDSM.16.M88.4 R16, [R224+0x3000] ;  /* 0x00300000e010783b */ /* 0x000f620000000200 */
[----:B------:R-:W-:Y:S01]  /*3aa0*/  HMMA.16816.F32 R64, R32, R44, R64 ;  /* 0x0000002c2040723c */ /* 0x000fe20000001840 */
[----:B------:R-:W-:Y:S01]  /*3ab0*/  LOP3.LUT R7, R7, 0x6, RZ, 0xc0, !PT ;  /* 0x0000000607077812 */ /* 0x000fe200078ec0ff */
[----:B-1----:R-:W-:Y:S01]  /*3ac0*/  FMUL.FTZ R0, R60, UR15 ;  /* 0x0000000f3c007c20 */ /* 0x002fe20008410000 */
[----:B------:R1:W-:Y:S08]  /*3ad0*/  MUFU.TANH R184, R6 ;  /* 0x0000000600b87308 */ /* 0x0003f00000002400 */
[----:B------:R2:W3:Y:S01]  /*3ae0*/  MUFU.TANH R164, R0 ;  /* 0x0000000000a47308 */ /* 0x0004e20000002400 */
[----:B-1----:R-:W-:-:S07]  /*3af0*/  FMUL.FTZ R6, R14, UR15 ;  /* 0x0000000f0e067c20 */ /* 0x002fce0008410000 */
[----:B------:R1:W-:Y:S01]  /*3b00*/  MUFU.TANH R173, R6 ;  /* 0x0000000600ad7308 */ /* 0x0003e20000002400 */
[----:B--2---:R-:W-:-:S07]  /*3b10*/  FMUL.FTZ R0, R61, UR15 ;  /* 0x0000000f3d007c20 */ /* 0x004fce0008410000 */
[----:B------:R2:W-:Y:S01]  /*3b20*/  MUFU.TANH R158, R0 ;  /* 0x00000000009e7308 */ /* 0x0005e20000002400 */
[----:B-----5:R-:W-:Y:S01]  /*3b30*/  HMMA.16816.F32 R92, R24, R18, R92 ;  /* 0x00000012185c723c */ /* 0x020fe2000000185c */
[----:B-1----:R-:W-:-:S06]  /*3b40*/  FMUL.FTZ R6, R40, UR15 ;  /* 0x0000000f28067c20 */ /* 0x002fcc0008410000 */
[----:B------:R1:W-:Y:S01]  /*3b50*/  MUFU.TANH R124, R6 ;  /* 0x00000006007c7308 */ /* 0x0003e20000002400 */
[----:B------:R-:W-:Y:S01]  /*3b60*/  HMMA.16816.F32 R88, R24, R16, R88 ;  /* 0x000000101858723c */ /* 0x000fe20000001858 */
[----:B--2---:R-:W-:-:S06]  /*3b70*/  FMUL.FTZ R0, R62, UR15 ;  /* 0x0000000f3e007c20 */ /* 0x004fcc0008410000 */
[----:B------:R2:W5:Y:S01]  /*3b80*/  MUFU.TANH R179, R0 ;  /* 0x0000000000b37308 */ /* 0x0005620000002400 */
[----:B-1----:R-:W-:-:S07]  /*3b90*/  FMUL.FTZ R6, R15, UR15 ;  /* 0x0000000f0f067c20 */ /* 0x002fce0008410000 */
[----:B------:R1:W-:Y:S01]  /*3ba0*/  MUFU.TANH R172, R6 ;  /* 0x0000000600ac7308 */ /* 0x0003e20000002400 */
[----:B--2---:R-:W-:Y:S02]  /*3bb0*/  FMUL.FTZ R0, R63, UR15 ;  /* 0x0000000f3f007c20 */ /* 0x004fe40008410000 */
[----:B------:R-:W-:Y:S05]  /*3bc0*/  HMMA.16816.F32 R60, R32, R46, R112 ;  /* 0x0000002e203c723c */ /* 0x000fea0000001870 */
[----:B------:R2:W-:Y:S01]  /*3bd0*/  MUFU.TANH R174, R0 ;  /* 0x0000000000ae7308 */ /* 0x0005e20000002400 */
[----:B-1----:R-:W-:-:S07]  /*3be0*/  FMUL.FTZ R6, R41, UR15 ;  /* 0x0000000f29067c20 */ /* 0x002fce0008410000 */
[----:B------:R1:W-:Y:S01]  /*3bf0*/  MUFU.TANH R121, R6 ;  /* 0x0000000600797308 */ /* 0x0003e20000002400 */
[----:B--2---:R-:W-:-:S07]  /*3c00*/  FMUL.FTZ R0, R8, UR15 ;  /* 0x0000000f08007c20 */ /* 0x004fce0008410000 */
[----:B------:R2:W5:Y:S03]  /*3c10*/  MUFU.TANH R161, R0 ;  /* 0x0000000000a17308 */ /* 0x0005660000002400 */
[----:B------:R-:W-:Y:S01]  /*3c20*/  HMMA.16816.F32 R60, R28, R18, R60 ;  /* 0x000000121c3c723c */ /* 0x000fe2000000183c */
[----:B-1----:R-:W-:-:S04]  /*3c30*/  FMUL.FTZ R6, R23, UR15 ;  /* 0x0000000f17067c20 */ /* 0x002fc80008410000 */
[----:B------:R-:W-:Y:S01]  /*3c40*/  MUFU.TANH R163, R6 ;  /* 0x0000000600a37308 */ /* 0x000fe20000002400 */
[----:B--2---:R-:W-:Y:S01]  /*3c50*/  FMUL.FTZ R0, R9, UR15 ;  /* 0x0000000f09007c20 */ /* 0x004fe20008410000 */
[----:B------:R-:W-:-:S06]  /*3c60*/  IMAD.MOV.U32 R9, RZ, RZ, 0x40 ;  /* 0x00000040ff097424 */ /* 0x000fcc00078e00ff */
[----:B------:R1:W-:Y:S02]  /*3c70*/  MUFU.TANH R154, R0 ;  /* 0x00000000009a7308 */ /* 0x0003e40000002400 */
[----:B-1----:R-:W-:-:S05]  /*3c80*/  LOP3.LUT R0, R249, 0xffffffe0, RZ, 0xc0, !PT ;  /* 0xffffffe0f9007812 */ /* 0x002fca00078ec0ff */
[----:B------:R-:W-:-:S05]  /*3c90*/  IMAD.IADD R0, R250, 0x1, -R0 ;  /* 0x00000001fa007824 */ /* 0x000fca00078e0a00 */
[----:B------:R-:W-:-:S04]  /*3ca0*/  SHF.R.S32.HI R8, RZ, 0x1f, R0 ;  /* 0x0000001fff087819 */ /* 0x000fc80000011400 */
[----:B------:R-:W-:Y:S01]  /*3cb0*/  LEA.HI R0, R8, R0, RZ, 0x2 ;  /* 0x0000000008007211 */ /* 0x000fe200078f10ff */
[----:B------:R-:W-:-:S03]  /*3cc0*/  IMAD.MOV.U32 R8, RZ, RZ, 0x48 ;  /* 0x00000048ff087424 */ /* 0x000fc600078e00ff */
[----:B------:R-:W-:Y:S01]  /*3cd0*/  SHF.R.S32.HI R251, RZ, 0x2, R0 ;  /* 0x00000002fffb7819 */ /* 0x000fe20000011400 */
[----:B------:R-:W-:-:S03]  /*3ce0*/  IMAD.U32 R0, RZ, RZ, UR13 ;  /* 0x0000000dff007e24 */ /* 0x000fc6000f8e00ff */
[----:B------:R-:W-:Y:S01]  /*3cf0*/  IADD3 R4, R4, 0x1, R251 ;  /* 0x0000000104047810 */ /* 0x000fe20007ffe0fb */
[----:B------:R-:W-:Y:S01]  /*3d00*/  IMAD R0, R0, 0x80, R7 ;  /* 0x0000008000007824 */ /* 0x000fe200078e0207 */
[----:B------:R-:W-:Y:S02]  /*3d10*/  STL [R1+0xa0], R251 ;  /* 0x0000a0fb01007387 */ /* 0x000fe40000100800 */
[----:B------:R-:W-:Y:S01]  /*3d20*/  IADD3 R4, R4, UR20, -R5 ;  /* 0x0000001404047c10 */ /* 0x000fe2000fffe805 */
[C---:B------:R-:W-:Y:S02]  /*3d30*/  VIADD R5, R0.reuse, 0x1 ;  /* 0x0000000100057836 */ /* 0x040fe40000000000 */
[----:B------:R-:W-:Y:S02]  /*3d40*/  VIADD R11, R0, 0x48 ;  /* 0x00000048000b7836 */ /* 0x000fe40000000000 */
[----:B------:R-:W-:-:S05]  /*3d50*/  VIADD R4, R4, UR18 ;  /* 0x0000001204047c36 */ /* 0x000fca0008000000 */
[C---:B------:R-:W-:Y:S02]  /*3d60*/  VIADDMNMX R10, R4.reuse, R10, UR20, PT ;  /* 0x00000014040a7e46 */ /* 0x040fe4000b80010a */
[C---:B------:R-:W-:Y:S02]  /*3d70*/  VIADDMNMX R9, R4.reuse, R9, UR20, PT ;  /* 0x0000001404097e46 */ /* 0x040fe4000b800109 */
[C---:B------:R-:W-:Y:S02]  /*3d80*/  VIMNMX R7, R4.reuse, UR20, PT ;  /* 0x0000001404077c48 */ /* 0x040fe4000bfe0100 */
[----:B------:R-:W-:Y:S01]  /*3d90*/  VIADDMNMX R8, R4, R8, UR20, PT ;  /* 0x0000001404087e46 */ /* 0x000fe2000b800108 */
[----:B------:R-:W-:Y:S01]  /*3da0*/  FMUL.FTZ R4, R42, UR15 ;  /* 0x0000000f2a047c20 */ /* 0x000fe20008410000 */
[C---:B------:R-:W-:Y:S02]  /*3db0*/  ISETP.GE.AND P2, PT, R5.reuse, R7, PT ;  /* 0x000000070500720c */ /* 0x040fe40003f46270 */
[C---:B------:R-:W-:Y:S01]  /*3dc0*/  ISETP.GE.AND P5, PT, R5.reuse, R10, PT ;  /* 0x0000000a0500720c */ /* 0x040fe20003fa6270 */
[----:B------:R1:W-:Y:S01]  /*3dd0*/  MUFU.TANH R122, R4 ;  /* 0x00000004007a7308 */ /* 0x0003e20000002400 */
[----:B------:R-:W-:-:S02]  /*3de0*/  ISETP.GE.AND P1, PT, R5, R9, PT ;  /* 0x000000090500720c */ /* 0x000fc40003f26270 */
[----:B------:R-:W-:Y:S01]  /*3df0*/  ISETP.GE.AND P3, PT, R5, R8, PT ;  /* 0x000000080500720c */ /* 0x000fe20003f66270 */
[----:B------:R-:W-:Y:S01]  /*3e00*/  FMUL.FTZ R5, R13, UR15 ;  /* 0x0000000f0d057c20 */ /* 0x000fe20008410000 */
[----:B------:R-:W-:Y:S01]  /*3e10*/  ISETP.GE.AND P4, PT, R0, R7, PT ;  /* 0x000000070000720c */ /* 0x000fe20003f86270 */
[----:B------:R-:W2:Y:S01]  /*3e20*/  LDSM.16.M88.4 R12, [R224+0x2800] ;  /* 0x00280000e00c783b */ /* 0x000ea20000000200 */
[----:B------:R-:W-:Y:S01]  /*3e30*/  FSEL R103, R246, -INF , !P2 ;  /* 0xff800000f6677808 */ /* 0x000fe20005000000 */
[----:B------:R4:W5:Y:S01]  /*3e40*/  MUFU.TANH R183, R5 ;  /* 0x0000000500b77308 */ /* 0x0009620000002400 */
[----:B------:R-:W-:Y:S02]  /*3e50*/  FSEL R100, R248, -INF , !P4 ;  /* 0xff800000f8647808 */ /* 0x000fe40006000000 */
[----:B------:R-:W-:Y:S02]  /*3e60*/  FSEL R129, R245, -INF , !P5 ;  /* 0xff800000f5817808 */ /* 0x000fe40006800000 */
[----:B------:R-:W-:-:S02]  /*3e70*/  FSEL R110, R242, -INF , !P1 ;  /* 0xff800000f26e7808 */ /* 0x000fc40004800000 */
[----:B------:R-:W-:Y:S01]  /*3e80*/  FSEL R118, R241, -INF , !P3 ;  /* 0xff800000f1767808 */ /* 0x000fe20005800000 */
[----:B-1----:R-:W-:-:S05]  /*3e90*/  VIADD R4, R0, 0x8 ;  /* 0x0000000800047836 */ /* 0x002fca0000000000 */
[C---:B------:R-:W-:Y:S02]  /*3ea0*/  ISETP.GE.AND P6, PT, R4.reuse, R7, PT ;  /* 0x000000070400720c */ /* 0x040fe40003fc6270 */
[-C--:B------:R-:W-:Y:S01]  /*3eb0*/  ISETP.GE.AND P0, PT, R4, R10.reuse, PT ;  /* 0x0000000a0400720c */ /* 0x080fe20003f06270 */
[----:B----4-:R-:W-:Y:S01]  /*3ec0*/  FMUL.FTZ R5, R43, UR15 ;  /* 0x0000000f2b057c20 */ /* 0x010fe20008410000 */
[----:B------:R-:W-:Y:S01]  /*3ed0*/  FSEL R111, R239, -INF , !P6 ;  /* 0xff800000ef6f7808 */ /* 0x000fe20007000000 */
[----:B------:R-:W-:Y:S01]  /*3ee0*/  HMMA.16816.F32 R40, R24, R38, R56 ;  /* 0x000000261828723c */ /* 0x000fe20000001838 */
[----:B------:R-:W-:Y:S01]  /*3ef0*/  ISETP.GE.AND P6, PT, R0, R10, PT ;  /* 0x0000000a0000720c */ /* 0x000fe20003fc6270 */
[----:B------:R1:W-:Y:S01]  /*3f00*/  MUFU.TANH R120, R5 ;  /* 0x0000000500787308 */ /* 0x0003e20000002400 */
[CC--:B------:R-:W-:Y:S02]  /*3f10*/  ISETP.GE.AND P4, PT, R4.reuse, R9.reuse, PT ;  /* 0x000000090400720c */ /* 0x0c0fe40003f86270 */
[----:B------:R-:W-:Y:S01]  /*3f20*/  ISETP.GE.AND P2, PT, R4, R8, PT ;  /* 0x000000080400720c */ /* 0x000fe20003f46270 */
[C---:B------:R-:W-:Y:S01]  /*3f30*/  VIADD R4, R0.reuse, 0x9 ;  /* 0x0000000900047836 */ /* 0x040fe20000000000 */
[----:B------:R-:W-:Y:S01]  /*3f40*/  FSEL R128, R247, -INF , !P6 ;  /* 0xff800000f7807808 */ /* 0x000fe20007000000 */
[----:B------:R-:W-:Y:S01]  /*3f50*/  HMMA.16816.F32 R56, R32, R52, R104 ;  /* 0x000000342038723c */ /* 0x000fe20000001868 */
[----:B------:R-:W-:-:S02]  /*3f60*/  ISETP.GE.AND P6, PT, R0, R9, PT ;  /* 0x000000090000720c */ /* 0x000fc40003fc6270 */
[----:B------:R-:W-:Y:S02]  /*3f70*/  FSEL R137, R240, -INF , !P0 ;  /* 0xff800000f0897808 */ /* 0x000fe40004000000 */
[----:B------:R-:W-:Y:S01]  /*3f80*/  FSEL R109, R244, -INF , !P6 ;  /* 0xff800000f46d7808 */ /* 0x000fe20007000000 */
[----:B------:R-:W-:Y:S01]  /*3f90*/  HMMA.16816.F32 R52, R32, R54, R96 ;  /* 0x000000362034723c */ /* 0x000fe20000001860 */
[C---:B------:R-:W-:Y:S02]  /*3fa0*/  ISETP.GE.AND P5, PT, R4.reuse, R7, PT ;  /* 0x000000070400720c */ /* 0x040fe40003fa6270 */
[----:B------:R-:W-:Y:S01]  /*3fb0*/  ISETP.GE.AND P0, PT, R4, R10, PT ;  /* 0x0000000a0400720c */ /* 0x000fe20003f06270 */
[----:B-1----:R-:W-:Y:S01]  /*3fc0*/  FMUL.FTZ R5, R20, UR15 ;  /* 0x0000000f14057c20 */ /* 0x002fe20008410000 */
[C---:B------:R-:W-:Y:S01]  /*3fd0*/  ISETP.GE.AND P6, PT, R4.reuse, R9, PT ;  /* 0x000000090400720c */ /* 0x040fe20003fc6270 */
[-C--:B--2---:R-:W-:Y:S01]  /*3fe0*/  HMMA.16816.F32 R36, R24, R12.reuse, R72 ;  /* 0x0000000c1824723c */ /* 0x084fe20000001848 */
[-C--:B------:R-:W-:Y:S01]  /*3ff0*/  ISETP.GE.AND P1, PT, R4, R8.reuse, PT ;  /* 0x000000080400720c */ /* 0x080fe20003f26270 */
[----:B------:R-:W-:Y:S01]  /*4000*/  VIADD R4, R0, 0x10 ;  /* 0x0000001000047836 */ /* 0x000fe20000000000 */
[----:B------:R-:W-:Y:S01]  /*4010*/  FSEL R117, R236, -INF , !P4 ;  /* 0xff800000ec757808 */ /* 0x000fe20006000000 */
[----:B------:R1:W2:Y:S01]  /*4020*/  MUFU.TANH R155, R5 ;  /* 0x00000005009b7308 */ /* 0x0002a20000002400 */
[----:B------:R-:W-:Y:S01]  /*4030*/  ISETP.GE.AND P4, PT, R0, R8, PT ;  /* 0x000000080000720c */ /* 0x000fe20003f86270 */
[----:B------:R-:W-:Y:S01]  /*4040*/  HMMA.16816.F32 R44, R28, R12, R48 ;  /* 0x0000000c1c2c723c */ /* 0x000fe20000001830 */
[----:B------:R-:W-:Y:S01]  /*4050*/  FSEL R119, R237, -INF , !P2 ;  /* 0xff800000ed777808 */ /* 0x000fe20005000000 */
[----:B------:R-:W-:Y:S01]  /*4060*/  FMUL.FTZ R6, R40, UR15 ;  /* 0x0000000f28067c20 */ /* 0x000fe20008410000 */
[----:B------:R-:W-:-:S02]  /*4070*/  FSEL R116, R243, -INF , !P4 ;  /* 0xff800000f3747808 */ /* 0x000fc40006000000 */
[----:B------:R-:W-:Y:S01]  /*4080*/  FSEL R102, R235, -INF , !P5 ;  /* 0xff800000eb667808 */ /* 0x000fe20006800000 */
[-C--:B------:R-:W-:Y:S01]  /*4090*/  HMMA.16816.F32 R32, R24, R14.reuse, R80 ;  /* 0x0000000e1820723c */ /* 0x080fe20000001850 */
[C---:B------:R-:W-:Y:S01]  /*40a0*/  ISETP.GE.AND P4, PT, R4.reuse, R7, PT ;  /* 0x000000070400720c */ /* 0x040fe20003f86270 */
[----:B------:R4:W-:Y:S01]  /*40b0*/  MUFU.TANH R105, R6 ;  /* 0x0000000600697308 */ /* 0x0009e20000002400 */
[C---:B------:R-:W-:Y:S02]  /*40c0*/  ISETP.GE.AND P3, PT, R4.reuse, R10, PT ;  /* 0x0000000a0400720c */ /* 0x040fe40003f66270 */
[C---:B------:R-:W-:Y:S01]  /*40d0*/  ISETP.GE.AND P2, PT, R4.reuse, R9, PT ;  /* 0x000000090400720c */ /* 0x040fe20003f46270 */
[----:B------:R-:W-:Y:S01]  /*40e0*/  HMMA.16816.F32 R12, R28, R14, R68 ;  /* 0x0000000e1c0c723c */ /* 0x000fe20000001844 */
[----:B------:R-:W-:Y:S01]  /*40f0*/  ISETP.GE.AND P5, PT, R4, R8, PT ;  /* 0x000000080400720c */ /* 0x000fe20003fa6270 */
[----:B------:R-:W-:Y:S02]  /*4100*/  VIADD R4, R0, 0x11 ;  /* 0x0000001100047836 */ /* 0x000fe40000000000 */
[----:B-1----:R-:W-:Y:S01]  /*4110*/  FMUL.FTZ R5, R21, UR15 ;  /* 0x0000000f15057c20 */ /* 0x002fe20008410000 */
[----:B------:R-:W-:-:S02]  /*4120*/  FSEL R131, R234, -INF , !P0 ;  /* 0xff800000ea837808 */ /* 0x000fc40004000000 */
[----:B------:R-:W-:Y:S01]  /*4130*/  FSEL R132, R231, -INF , !P3 ;  /* 0xff800000e7847808 */ /* 0x000fe20005800000 */
[----:B------:R1:W2:Y:S01]  /*4140*/  MUFU.TANH R153, R5 ;  /* 0x0000000500997308 */ /* 0x0002a20000002400 */
[----:B------:R-:W-:Y:S02]  /*4150*/  ISETP.GE.AND P0, PT, R4, R7, PT ;  /* 0x000000070400720c */ /* 0x000fe40003f06270 */
[----:B------:R-:W-:Y:S02]  /*4160*/  FSEL R101, R222, -INF , !P2 ;  /* 0xff800000de657808 */ /* 0x000fe40005000000 */
[----:B------:R-:W-:Y:S01]  /*4170*/  FSEL R113, R221, -INF , !P5 ;  /* 0xff800000dd717808 */ /* 0x000fe20006800000 */
[----:B----4-:R-:W-:Y:S01]  /*4180*/  FMUL.FTZ R6, R44, UR15 ;  /* 0x0000000f2c067c20 */ /* 0x010fe20008410000 */
[----:B------:R-:W-:Y:S02]  /*4190*/  FSEL R115, R220, -INF , !P0 ;  /* 0xff800000dc737808 */ /* 0x000fe40004000000 */
[----:B------:R-:W-:Y:S01]  /*41a0*/  FSEL R108, R233, -INF , !P6 ;  /* 0xff800000e96c7808 */ /* 0x000fe20007000000 */
[----:B------:R4:W2:Y:S01]  /*41b0*/  MUFU.TANH R72, R6 ;  /* 0x0000000600487308 */ /* 0x0008a20000002400 */
[----:B------:R-:W-:-:S02]  /*41c0*/  FSEL R112, R232, -INF , !P1 ;  /* 0xff800000e8707808 */ /* 0x000fc40004800000 */
[----:B------:R-:W-:Y:S02]  /*41d0*/  FSEL R114, R223, -INF , !P4 ;  /* 0xff800000df727808 */ /* 0x000fe40006000000 */
[----:B------:R-:W-:Y:S01]  /*41e0*/  ISETP.GE.AND P6, PT, R4, R10, PT ;  /* 0x0000000a0400720c */ /* 0x000fe20003fc6270 */
[----:B-1----:R-:W-:Y:S01]  /*41f0*/  FMUL.FTZ R5, R22, UR15 ;  /* 0x0000000f16057c20 */ /* 0x002fe20008410000 */
[C---:B------:R-:W-:Y:S01]  /*4200*/  ISETP.GE.AND P1, PT, R4.reuse, R9, PT ;  /* 0x000000090400720c */ /* 0x040fe20003f26270 */
[----:B------:R-:W1:Y:S01]  /*4210*/  LDSM.16.M88.4 R20, [R224+0x3800] ;  /* 0x00380000e014783b */ /* 0x000e620000000200 */
[----:B------:R-:W-:Y:S01]  /*4220*/  ISETP.GE.AND P4, PT, R4, R8, PT ;  /* 0x000000080400720c */ /* 0x000fe20003f86270 */
[----:B------:R3:W-:Y:S01]  /*4230*/  MUFU.TANH R125, R5 ;  /* 0x00000005007d7308 */ /* 0x0007e20000002400 */
[----:B------:R-:W-:Y:S01]  /*4240*/  VIADD R4, R0, 0x19 ;  /* 0x0000001900047836 */ /* 0x000fe20000000000 */
[----:B------:R-:W-:Y:S01]  /*4250*/  FSEL R134, R134, -INF , !P6 ;  /* 0xff80000086867808 */ /* 0x000fe20007000000 */
[----:B------:R-:W-:-:S04]  /*4260*/  DEPBAR.LE SB0, 0x0 ;  /* 0x000080000000791a */ /* 0x000fc80000000000 */
[----:B------:R-:W-:Y:S01]  /*4270*/  FSEL R50, R217, -INF , !P1 ;  /* 0xff800000d9327808 */ /* 0x000fe20004800000 */
[----:B----4-:R-:W-:Y:S01]  /*4280*/  FMUL.FTZ R6, R46, UR15 ;  /* 0x0000000f2e067c20 */ /* 0x010fe20008410000 */
[----:B------:R-:W-:Y:S02]  /*4290*/  FSEL R107, R216, -INF , !P4 ;  /* 0xff800000d86b7808 */ /* 0x000fe40006000000 */
[C---:B------:R-:W-:Y:S01]  /*42a0*/  ISETP.GE.AND P6, PT, R4.reuse, R7, PT ;  /* 0x000000070400720c */ /* 0x040fe20003fc6270 */
[----:B------:R4:W-:Y:S01]  /*42b0*/  MUFU.TANH R97, R6 ;  /* 0x0000000600617308 */ /* 0x0009e20000002400 */
[C---:B------:R-:W-:Y:S02]  /*42c0*/  ISETP.GE.AND P1, PT, R4.reuse, R10, PT ;  /* 0x0000000a0400720c */ /* 0x040fe40003f26270 */
[----:B------:R-:W-:Y:S01]  /*42d0*/  ISETP.GE.AND P4, PT, R4, R9, PT ;  /* 0x000000090400720c */ /* 0x000fe20003f86270 */
[----:B---3--:R-:W-:Y:S01]  /*42e0*/  VIADD R5, R0, 0x18 ;  /* 0x0000001800057836 */ /* 0x008fe20000000000 */
[----:B------:R-:W-:-:S02]  /*42f0*/  FSEL R127, R218, -INF , !P1 ;  /* 0xff800000da7f7808 */ /* 0x000fc40004800000 */
[----:B------:R-:W-:Y:S02]  /*4300*/  FSEL R73, R213, -INF , !P4 ;  /* 0xff800000d5497808 */ /* 0x000fe40006000000 */
[C---:B------:R-:W-:Y:S02]  /*4310*/  ISETP.GE.AND P3, PT, R5.reuse, R7, PT ;  /* 0x000000070500720c */ /* 0x040fe40003f66270 */
[C---:B------:R-:W-:Y:S02]  /*4320*/  ISETP.GE.AND P2, PT, R5.reuse, R10, PT ;  /* 0x0000000a0500720c */ /* 0x040fe40003f46270 */
[C---:B------:R-:W-:Y:S02]  /*4330*/  ISETP.GE.AND P5, PT, R5.reuse, R9, PT ;  /* 0x000000090500720c */ /* 0x040fe40003fa6270 */
[-C--:B------:R-:W-:Y:S01]  /*4340*/  ISETP.GE.AND P0, PT, R5, R8.reuse, PT ;  /* 0x000000080500720c */ /* 0x080fe20003f06270 */
[----:B------:R-:W-:Y:S01]  /*4350*/  FMUL.FTZ R5, R41, UR15 ;  /* 0x0000000f29057c20 */ /* 0x000fe20008410000 */
[----:B------:R-:W-:Y:S01]  /*4360*/  FSEL R123, R214, -INF , !P3 ;  /* 0xff800000d67b7808 */ /* 0x000fe20005800000 */
[----:B----4-:R-:W-:Y:S01]  /*4370*/  FMUL.FTZ R6, R45, UR15 ;  /* 0x0000000f2d067c20 */ /* 0x010fe20008410000 */
[----:B------:R-:W-:Y:S01]  /*4380*/  ISETP.GE.AND P3, PT, R4, R8, PT ;  /* 0x000000080400720c */ /* 0x000fe20003f66270 */
[----:B------:R3:W-:Y:S01]  /*4390*/  MUFU.TANH R104, R5 ;  /* 0x0000000500687308 */ /* 0x0007e20000002400 */
[----:B------:R-:W-:Y:S01]  /*43a0*/  VIADD R4, R0, 0x20 ;  /* 0x0000002000047836 */ /* 0x000fe20000000000 */
[----:B------:R-:W-:-:S02]  /*43b0*/  FSEL R130, R212, -INF , !P2 ;  /* 0xff800000d4827808 */ /* 0x000fc40005000000 */
[----:B------:R-:W-:Y:S01]  /*43c0*/  FSEL R96, R209, -INF , !P3 ;  /* 0xff800000d1607808 */ /* 0x000fe20005800000 */
[C---:B-1----:R-:W-:Y:S01]  /*43d0*/  HMMA.16816.F32 R84, R24.reuse, R20, R84 ;  /* 0x000000141854723c */ /* 0x042fe20000001854 */
[----:B------:R-:W-:Y:S02]  /*43e0*/  ISETP.GE.AND P2, PT, R4, R7, PT ;  /* 0x000000070400720c */ /* 0x000fe40003f46270 */
[----:B------:R-:W-:Y:S01]  /*43f0*/  FSEL R75, R210, -INF , !P5 ;  /* 0xff800000d24b7808 */ /* 0x000fe20006800000 */
[----:B------:R1:W4:Y:S01]  /*4400*/  MUFU.TANH R44, R6 ;  /* 0x00000006002c7308 */ /* 0x0003220000002400 */
[----:B------:R-:W-:Y:S01]  /*4410*/  FSEL R149, R208, -INF , !P2 ;  /* 0xff800000d0957808 */ /* 0x000fe20005000000 */
[----:B------:R-:W-:Y:S01]  /*4420*/  HMMA.16816.F32 R76, R24, R22, R76 ;  /* 0x00000016184c723c */ /* 0x000fe2000000184c */
[----:B------:R-:W-:Y:S02]  /*4430*/  FSEL R106, R207, -INF , !P0 ;  /* 0xff800000cf6a7808 */ /* 0x000fe40004000000 */
[----:B------:R-:W-:-:S02]  /*4440*/  FSEL R126, R219, -INF , !P6 ;  /* 0xff800000db7e7808 */ /* 0x000fc40007000000 */
[----:B------:R-:W-:Y:S01]  /*4450*/  ISETP.GE.AND P5, PT, R4, R10, PT ;  /* 0x0000000a0400720c */ /* 0x000fe20003fa6270 */
[----:B---3--:R-:W-:Y:S01]  /*4460*/  FMUL.FTZ R5, R42, UR15 ;  /* 0x0000000f2a057c20 */ /* 0x008fe20008410000 */
[C---:B------:R-:W-:Y:S01]  /*4470*/  ISETP.GE.AND P0, PT, R4.reuse, R9, PT ;  /* 0x000000090400720c */ /* 0x040fe20003f06270 */
[C---:B------:R-:W-:Y:S01]  /*4480*/  HMMA.16816.F32 R24, R28.reuse, R16, R64 ;  /* 0x000000101c18723c */ /* 0x040fe20000001840 */
[----:B------:R-:W-:Y:S01]  /*4490*/  BAR.SYNC.DEFER_BLOCKING 0x0 ;  /* 0x0000000000007b1d */ /* 0x000fe20000010000 */
[----:B------:R-:W-:Y:S01]  /*44a0*/  ISETP.GE.AND P6, PT, R4, R8, PT ;  /* 0x000000080400720c */ /* 0x000fe20003fc6270 */
[----:B------:R-:W-:Y:S01]  /*44b0*/  VIADD R4, R0, 0x28 ;  /* 0x0000002800047836 */ /* 0x000fe20000000000 */
[----:B------:R-:W-:Y:S02]  /*44c0*/  FSEL R151, R206, -INF , !P5 ;  /* 0xff800000ce977808 */ /* 0x000fe40006800000 */
[----:B------:R-:W-:Y:S01]  /*44d0*/  FSEL R148, R205, -INF , !P0 ;  /* 0xff800000cd947808 */ /* 0x000fe20004000000 */
[----:B------:R3:W-:Y:S01]  /*44e0*/  MUFU.TANH R49, R5 ;  /* 0x0000000500317308 */ /* 0x0007e20000002400 */
[----:B------:R-:W-:Y:S01]  /*44f0*/  FSEL R150, R202, -INF , !P6 ;  /* 0xff800000ca967808 */ /* 0x000fe20007000000 */
[----:B-1----:R-:W-:Y:S01]  /*4500*/  FMUL.FTZ R6, R13, UR15 ;  /* 0x0000000f0d067c20 */ /* 0x002fe20008410000 */
[C---:B------:R-:W-:Y:S01]  /*4510*/  ISETP.GE.AND P5, PT, R4.reuse, R7, PT ;  /* 0x000000070400720c */ /* 0x040fe20003fa6270 */
[----:B------:R-:W-:Y:S01]  /*4520*/  HMMA.16816.F32 R56, R28, R20, R56 ;  /* 0x000000141c38723c */ /* 0x000fe20000001838 */
[----:B------:R-:W-:-:S02]  /*4530*/  ISETP.GE.AND P0, PT, R4, R10, PT ;  /* 0x0000000a0400720c */ /* 0x000fc40003f06270 */
[----:B------:R-:W-:Y:S01]  /*4540*/  ISETP.GE.AND P6, PT, R4, R9, PT ;  /* 0x000000090400720c */ /* 0x000fe20003fc6270 */
[----:B------:R1:W4:Y:S01]  /*4550*/  MUFU.TANH R17, R6 ;  /* 0x0000000600117308 */ /* 0x0003220000002400 */
[----:B------:R-:W-:Y:S01]  /*4560*/  FSEL R140, R165, -INF , !P5 ;  /* 0xff800000a58c7808 */ /* 0x000fe20006800000 */
[----:B------:R-:W-:Y:S01]  /*4570*/  HMMA.16816.F32 R52, R28, R22, R52 ;  /* 0x000000161c34723c */ /* 0x000fe20000001834 */
[----:B------:R-:W-:Y:S02]  /*4580*/  FSEL R147, R160, -INF , !P0 ;  /* 0xff800000a0937808 */ /* 0x000fe40004000000 */
[----:B------:R-:W-:Y:S01]  /*4590*/  FSEL R138, R157, -INF , !P6 ;  /* 0xff8000009d8a7808 */ /* 0x000fe20007000000 */
[----:B---3--:R-:W-:-:S03]  /*45a0*/  FMUL.FTZ R5, R43, UR15 ;  /* 0x0000000f2b057c20 */ /* 0x008fc60008410000 */
[----:B------:R-:W-:Y:S01]  /*45b0*/  FMUL.FTZ R13, R24, UR15 ;  /* 0x0000000f180d7c20 */ /* 0x000fe20008410000 */
[C---:B------:R-:W-:Y:S01]  /*45c0*/  VIADD R24, R0.reuse, 0x49 ;  /* 0x0000004900187836 */ /* 0x040fe20000000000 */
[----:B------:R3:W-:Y:S01]  /*45d0*/  MUFU.TANH R51, R5 ;  /* 0x0000000500337308 */ /* 0x0007e20000002400 */
[C---:B------:R-:W-:Y:S02]  /*45e0*/  VIADD R28, R0.reuse, 0x59 ;  /* 0x00000059001c7836 */ /* 0x040fe40000000000 */
[----:B------:R-:W-:Y:S02]  /*45f0*/  VIADD R29, R0, 0x60 ;  /* 0x00000060001d7836 */ /* 0x000fe40000000000 */
[----:B-1----:R-:W-:Y:S01]  /*4600*/  FMUL.FTZ R6, R14, UR15 ;  /* 0x0000000f0e067c20 */ /* 0x002fe20008410000 */
[----:B------:R-:W-:Y:S01]  /*4610*/  FMUL.FTZ R14, R25, UR15 ;  /* 0x0000000f190e7c20 */ /* 0x000fe20008410000 */
[C---:B------:R-:W-:Y:S02]  /*4620*/  VIADD R25, R0.reuse, 0x50 ;  /* 0x0000005000197836 */ /* 0x040fe40000000000 */
[----:B------:R1:W-:Y:S01]  /*4630*/  MUFU.TANH R65, R6 ;  /* 0x0000000600417308 */ /* 0x0003e20000002400 */
[----:B------:R-:W-:-:S02]  /*4640*/  VIADD R30, R0, 0x61 ;  /* 0x00000061001e7836 */ /* 0x000fc40000000000 */
[----:B------:R-:W-:-:S05]  /*4650*/  VIADD R31, R0, 0x68 ;  /* 0x00000068001f7836 */ /* 0x000fca0000000000 */
[----:B------:R-:W-:Y:S01]  /*4660*/  MUFU.TANH R16, R13 ;  /* 0x0000000d00107308 */ /* 0x000fe20000002400 */
[----:B---3--:R-:W-:-:S05]  /*4670*/  VIADD R5, R0, 0x21 ;  /* 0x0000002100057836 */ /* 0x008fca0000000000 */
[C---:B------:R-:W-:Y:S02]  /*4680*/  ISETP.GE.AND P1, PT, R5.reuse, R7, PT ;  /* 0x000000070500720c */ /* 0x040fe40003f26270 */
[C---:B------:R-:W-:Y:S01]  /*4690*/  ISETP.GE.AND P4, PT, R5.reuse, R10, PT ;  /* 0x0000000a0500720c */ /* 0x040fe20003f86270 */
[----:B-1----:R-:W-:Y:S01]  /*46a0*/  VIADD R6, R0, 0x41 ;  /* 0x0000004100067836 */ /* 0x002fe20000000000 */
[C---:B------:R-:W-:Y:S02]  /*46b0*/  ISETP.GE.AND P3, PT, R5.reuse, R9, PT ;  /* 0x000000090500720c */ /* 0x040fe40003f66270 */
[-C--:B------:R-:W-:Y:S01]  /*46c0*/  ISETP.GE.AND P2, PT, R5, R8.reuse, PT ;  /* 0x000000080500720c */ /* 0x080fe20003f46270 */
[----:B------:R-:W-:Y:S01]  /*46d0*/  FMUL.FTZ R5, R36, UR15 ;  /* 0x0000000f24057c20 */ /* 0x000fe20008410000 */
[----:B------:R-:W-:Y:S01]  /*46e0*/  FSEL R145, R203, -INF , !P1 ;  /* 0xff800000cb917808 */ /* 0x000fe20004800000 */
[----:B------:R-:W-:Y:S01]  /*46f0*/  VIADD R36, R0, 0x79 ;  /* 0x0000007900247836 */ /* 0x000fe20000000000 */
[----:B------:R-:W-:Y:S01]  /*4700*/  ISETP.GE.AND P1, PT, R4, R8, PT ;  /* 0x000000080400720c */ /* 0x000fe20003f26270 */
[----:B------:R1:W-:Y:S01]  /*4710*/  MUFU.TANH R48, R5 ;  /* 0x0000000500307308 */ /* 0x0003e20000002400 */
        /* <DEDUP_REMOVED lines=9> */
[----:B------:R-:W-:Y:S01]  /*47b0*/  FSEL R139, R133, -INF , !P1 ;  /* 0xff800000858b7808 */ /* 0x000fe20004800000 */
[----:B-1----:R-:W-:Y:S01]  /*47c0*/  FMUL.FTZ R5, R38, UR15 ;  /* 0x0000000f26057c20 */ /* 0x002fe20008410000 */
[----:B------:R-:W-:-:S02]  /*47d0*/  FSEL R136, R175, -INF , !P4 ;  /* 0xff800000af887808 */ /* 0x000fc40006000000 */
[C---:B------:R-:W-:Y:S01]  /*47e0*/  ISETP.GE.AND P0, PT, R4.reuse, R7, PT ;  /* 0x000000070400720c */ /* 0x040fe20003f06270 */
[----:B------:R1:W-:Y:S01]  /*47f0*/  MUFU.TANH R46, R5 ;  /* 0x00000005002e7308 */ /* 0x0003e20000002400 */
        /* <DEDUP_REMOVED lines=8> */
[C---:B------:R-:W-:Y:S01]  /*4880*/  ISETP.GE.AND P3, PT, R4.reuse, R7, PT ;  /* 0x000000070400720c */ /* 0x040fe20003f66270 */
[----:B-1----:R-:W-:Y:S01]  /*4890*/  FMUL.FTZ R5, R47, UR15 ;  /* 0x0000000f2f057c20 */ /* 0x002fe20008410000 */
[C---:B------:R-:W-:Y:S02]  /*48a0*/  ISETP.GE.AND P2, PT, R4.reuse, R10, PT ;  /* 0x0000000a0400720c */ /* 0x040fe40003f46270 */
[C---:B------:R-:W-:Y:S01]  /*48b0*/  ISETP.GE.AND P5, PT, R4.reuse, R9, PT ;  /* 0x000000090400720c */ /* 0x040fe20003fa6270 */
[----:B------:R1:W-:Y:S01]  /*48c0*/  MUFU.TANH R80, R5 ;  /* 0x0000000500507308 */ /* 0x0003e20000002400 */
        /* <DEDUP_REMOVED lines=8> */
[C---:B------:R-:W-:Y:S01]  /*4950*/  ISETP.GE.AND P4, PT, R4.reuse, R9, PT ;  /* 0x000000090400720c */ /* 0x040fe20003f86270 */
[----:B-1----:R-:W-:Y:S01]  /*4960*/  FMUL.FTZ R5, R37, UR15 ;  /* 0x0000000f25057c20 */ /* 0x002fe20008410000 */
[----:B------:R-:W-:Y:S01]  /*4970*/  ISETP.GE.AND P3, PT, R4, R8, PT ;  /* 0x000000080400720c */ /* 0x000fe20003f66270 */
[----:B------:R-:W-:Y:S01]  /*4980*/  VIADD R4, R0, 0x39 ;  /* 0x0000003900047836 */ /* 0x000fe20000000000 */
[----:B------:R-:W-:Y:S01]  /*4990*/  FSEL R167, R167, -INF , !P2 ;  /* 0xff800000a7a77808 */ /* 0x000fe20005000000 */
[----:B------:R1:W-:Y:S01]  /*49a0*/  MUFU.TANH R43, R5 ;  /* 0x00000005002b7308 */ /* 0x0003e20000002400 */
[----:B------:R-:W-:Y:S01]  /*49b0*/  FSEL R168, R168, -INF , !P5 ;  /* 0xff800000a8a87808 */ /* 0x000fe20006800000 */
[----:B------:R-:W-:Y:S01]  /*49c0*/  FMUL.FTZ R37, R27, UR15 ;  /* 0x0000000f1b257c20 */ /* 0x000fe20008410000 */
[----:B------:R-:W-:Y:S01]  /*49d0*/  FSEL R170, R170, -INF , !P0 ;  /* 0xff800000aaaa7808 */ /* 0x000fe20004000000 */
[----:B------:R-:W-:Y:S01]  /*49e0*/  VIADD R27, R0, 0x58 ;  /* 0x00000058001b7836 */ /* 0x000fe20000000000 */
[----:B------:R-:W-:-:S02]  /*49f0*/  FSEL R164, R164, -INF , !P6 ;  /* 0xff800000a4a47808 */ /* 0x000fc40007000000 */
[C---:B------:R-:W-:Y:S02]  /*4a00*/  ISETP.GE.AND P2, PT, R4.reuse, R7, PT ;  /* 0x000000070400720c */ /* 0x040fe40003f46270 */
[C---:B------:R-:W-:Y:S02]  /*4a10*/  ISETP.GE.AND P5, PT, R4.reuse, R10, PT ;  /* 0x0000000a0400720c */ /* 0x040fe40003fa6270 */
[C---:B------:R-:W-:Y:S02]  /*4a20*/  ISETP.GE.AND P0, PT, R4.reuse, R9, PT ;  /* 0x000000090400720c */ /* 0x040fe40003f06270 */
[----:B------:R-:W-:Y:S01]  /*4a30*/  ISETP.GE.AND P6, PT, R4, R8, PT ;  /* 0x000000080400720c */ /* 0x000fe20003fc6270 */
[----:B------:R-:W-:Y:S01]  /*4a40*/  VIADD R4, R0, 0x40 ;  /* 0x0000004000047836 */ /* 0x000fe20000000000 */
[----:B-----5:R-:W-:Y:S01]  /*4a50*/  FSEL R179, R179, -INF , !P1 ;  /* 0xff800000b3b37808 */ /* 0x020fe20004800000 */
[----:B-1----:R-:W-:Y:S01]  /*4a60*/  FMUL.FTZ R5, R39, UR15 ;  /* 0x0000000f27057c20 */ /* 0x002fe20008410000 */
[----:B------:R-:W-:-:S02]  /*4a70*/  FSEL R161, R161, -INF , !P4 ;  /* 0xff800000a1a17808 */ /* 0x000fc40006000000 */
[----:B------:R-:W-:Y:S01]  /*4a80*/  FSEL R166, R166, -INF , !P3 ;  /* 0xff800000a6a67808 */ /* 0x000fe20005800000 */
[----:B------:R1:W-:Y:S01]  /*4a90*/  MUFU.TANH R42, R5 ;  /* 0x00000005002a7308 */ /* 0x0003e20000002400 */
[----:B------:R-:W-:Y:S02]  /*4aa0*/  FSEL R158, R158, -INF , !P2 ;  /* 0xff8000009e9e7808 */ /* 0x000fe40005000000 */
[C---:B------:R-:W-:Y:S02]  /*4ab0*/  ISETP.GE.AND P1, PT, R4.reuse, R7, PT ;  /* 0x000000070400720c */ /* 0x040fe40003f26270 */
[C---:B------:R-:W-:Y:S02]  /*4ac0*/  ISETP.GE.AND P4, PT, R4.reuse, R10, PT ;  /* 0x0000000a0400720c */ /* 0x040fe40003f86270 */
[C---:B------:R-:W-:Y:S02]  /*4ad0*/  ISETP.GE.AND P3, PT, R4.reuse, R9, PT ;  /* 0x000000090400720c */ /* 0x040fe40003f66270 */
[----:B------:R-:W-:-:S02]  /*4ae0*/  ISETP.GE.AND P2, PT, R4, R8, PT ;  /* 0x000000080400720c */ /* 0x000fc40003f46270 */
[----:B------:R-:W-:Y:S02]  /*4af0*/  FSEL R152, R152, -INF , !P6 ;  /* 0xff80000098987808 */ /* 0x000fe40007000000 */
[-C--:B------:R-:W-:Y:S02]  /*4b00*/  ISETP.GE.AND P6, PT, R6, R7.reuse, PT ;  /* 0x000000070600720c */ /* 0x080fe40003fc6270 */
[----:B------:R-:W-:Y:S01]  /*4b10*/  FSEL R184, R184, -INF , !P1 ;  /* 0xff800000b8b87808 */ /* 0x000fe20004800000 */
[----:B-1----:R-:W-:Y:S01]  /*4b20*/  FMUL.FTZ R5, R32, UR15 ;  /* 0x0000000f20057c20 */ /* 0x002fe20008410000 */
[----:B------:R-:W-:Y:S01]  /*4b30*/  VIADD R32, R0, 0x69 ;  /* 0x0000006900207836 */ /* 0x000fe20000000000 */
[----:B------:R-:W-:Y:S02]  /*4b40*/  ISETP.GE.AND P1, PT, R11, R7, PT ;  /* 0x000000070b00720c */ /* 0x000fe40003f26270 */
[----:B------:R1:W-:Y:S01]  /*4b50*/  MUFU.TANH R41, R5 ;  /* 0x0000000500297308 */ /* 0x0003e20000002400 */
[----:B------:R-:W-:-:S02]  /*4b60*/  FSEL R183, R183, -INF , !P6 ;  /* 0xff800000b7b77808 */ /* 0x000fc40007000000 */
[-C--:B------:R-:W-:Y:S02]  /*4b70*/  ISETP.GE.AND P6, PT, R24, R7.reuse, PT ;  /* 0x000000071800720c */ /* 0x080fe40003fc6270 */
[----:B--2---:R-:W-:Y:S02]  /*4b80*/  FSEL R182, R155, -INF , !P1 ;  /* 0xff8000009bb67808 */ /* 0x004fe40004800000 */
[-C--:B------:R-:W-:Y:S02]  /*4b90*/  ISETP.GE.AND P1, PT, R25, R7.reuse, PT ;  /* 0x000000071900720c */ /* 0x080fe40003f26270 */
[----:B------:R-:W-:Y:S02]  /*4ba0*/  FSEL R181, R153, -INF , !P6 ;  /* 0xff80000099b57808 */ /* 0x000fe40007000000 */
[----:B------:R-:W-:Y:S02]  /*4bb0*/  FSEL R249, R72, -INF , !P1 ;  /* 0xff80000048f97808 */ /* 0x000fe40004800000 */
[----:B------:R-:W-:-:S02]  /*4bc0*/  ISETP.GE.AND P1, PT, R27, R7, PT ;  /* 0x000000071b00720c */ /* 0x000fc40003f26270 */
[----:B------:R-:W-:Y:S01]  /*4bd0*/  FSEL R154, R154, -INF , !P0 ;  /* 0xff8000009a9a7808 */ /* 0x000fe20004000000 */
[----:B-1----:R-:W-:Y:S01]  /*4be0*/  FMUL.FTZ R5, R33, UR15 ;  /* 0x0000000f21057c20 */ /* 0x002fe20008410000 */
[----:B------:R-:W-:Y:S01]  /*4bf0*/  VIADD R33, R0, 0x71 ;  /* 0x0000007100217836 */ /* 0x000fe20000000000 */
[----:B------:R-:W-:Y:S02]  /*4c00*/  PLOP3.LUT P0, PT, PT, PT, UP0, 0x80, 0x0 ;  /* 0x000000000000781c */ /* 0x000fe40003f0f008 */
[----:B------:R1:W-:Y:S02]  /*4c10*/  MUFU.TANH R40, R5 ;  /* 0x0000000500287308 */ /* 0x0003e40000002400 */
[----:B-1----:R-:W-:Y:S01]  /*4c20*/  FMUL.FTZ R5, R34, UR15 ;  /* 0x0000000f22057c20 */ /* 0x002fe20008410000 */
[----:B------:R-:W-:-:S05]  /*4c30*/  VIADD R34, R0, 0x70 ;  /* 0x0000007000227836 */ /* 0x000fca0000000000 */
[----:B------:R1:W-:Y:S02]  /*4c40*/  MUFU.TANH R39, R5 ;  /* 0x0000000500277308 */ /* 0x0003e40000002400 */
[----:B-1----:R-:W-:Y:S01]  /*4c50*/  FMUL.FTZ R5, R35, UR15 ;  /* 0x0000000f23057c20 */ /* 0x002fe20008410000 */
[----:B------:R-:W-:-:S05]  /*4c60*/  VIADD R35, R0, 0x78 ;  /* 0x0000007800237836 */ /* 0x000fca0000000000 */
[----:B------:R1:W-:Y:S02]  /*4c70*/  MUFU.TANH R45, R5 ;  /* 0x00000005002d7308 */ /* 0x0003e40000002400 */
[----:B-1----:R-:W-:Y:S01]  /*4c80*/  FMUL.FTZ R5, R12, UR15 ;  /* 0x0000000f0c057c20 */ /* 0x002fe20008410000 */
[----:B------:R-:W-:Y:S01]  /*4c90*/  FMUL.FTZ R12, R26, UR15 ;  /* 0x0000000f1a0c7c20 */ /* 0x000fe20008410000 */
[----:B------:R-:W-:-:S04]  /*4ca0*/  VIADD R26, R0, 0x51 ;  /* 0x00000051001a7836 */ /* 0x000fc80000000000 */
[----:B------:R1:W2:Y:S01]  /*4cb0*/  MUFU.TANH R18, R5 ;  /* 0x0000000500127308 */ /* 0x0002a20000002400 */
[----:B------:R-:W-:-:S04]  /*4cc0*/  ISETP.GE.AND P6, PT, R26, R7, PT ;  /* 0x000000071a00720c */ /* 0x000fc80003fc6270 */
[----:B----4-:R-:W-:-:S03]  /*4cd0*/  FSEL R248, R44, -INF , !P6 ;  /* 0xff8000002cf87808 */ /* 0x010fc60007000000 */
[----:B------:R-:W-:Y:S01]  /*4ce0*/  MUFU.TANH R47, R12 ;  /* 0x0000000c002f7308 */ /* 0x000fe20000002400 */
[----:B------:R-:W-:-:S04]  /*4cf0*/  ISETP.GE.AND P6, PT, R28, R7, PT ;  /* 0x000000071c00720c */ /* 0x000fc80003fc6270 */
[----:B------:R-:W-:Y:S02]  /*4d00*/  FSEL R246, R17, -INF , !P6 ;  /* 0xff80000011f67808 */ /* 0x000fe40007000000 */
[----:B------:R-:W-:Y:S02]  /*4d10*/  ISETP.GE.AND P6, PT, R30, R7, PT ;  /* 0x000000071e00720c */ /* 0x000fe40003fc6270 */
[----:B-1----:R-:W-:Y:S02]  /*4d20*/  FMNMX.FTZ R5, R100, R103, !PT ;  /* 0x0000006764057209 */ /* 0x002fe40007810000 */
[----:B--2---:R-:W-:Y:S02]  /*4d30*/  FSEL R247, R18, -INF , !P1 ;  /* 0xff80000012f77808 */ /* 0x004fe40004800000 */
[----:B------:R-:W-:Y:S02]  /*4d40*/  FMNMX.FTZ R5, R111, R5, !PT ;  /* 0x000000056f057209 */ /* 0x000fe40007810000 */
[----:B------:R-:W-:-:S02]  /*4d50*/  ISETP.GE.AND P1, PT, R29, R7, PT ;  /* 0x000000071d00720c */ /* 0x000fc40003f26270 */
[----:B------:R-:W-:Y:S01]  /*4d60*/  FMNMX.FTZ R4, R102, R5, !PT ;  /* 0x0000000566047209 */ /* 0x000fe20007810000 */
[----:B------:R-:W-:Y:S01]  /*4d70*/  FMUL.FTZ R5, R15, UR15 ;  /* 0x0000000f0f057c20 */ /* 0x000fe20008410000 */
[----:B------:R-:W-:Y:S02]  /*4d80*/  FSEL R245, R16, -INF , !P1 ;  /* 0xff80000010f57808 */ /* 0x000fe40004800000 */
[----:B------:R-:W-:Y:S01]  /*4d90*/  FMNMX.FTZ R4, R114, R4, !PT ;  /* 0x0000000472047209 */ /* 0x000fe20007810000 */
[----:B------:R1:W-:Y:S01]  /*4da0*/  MUFU.TANH R64, R5 ;  /* 0x0000000500407308 */ /* 0x0003e20000002400 */
[----:B------:R-:W-:Y:S02]  /*4db0*/  ISETP.GE.AND P1, PT, R31, R7, PT ;  /* 0x000000071f00720c */ /* 0x000fe40003f26270 */
[----:B------:R-:W-:-:S04]  /*4dc0*/  FMNMX.FTZ R4, R115, R4, !PT ;  /* 0x0000000473047209 */ /* 0x000fc80007810000 */
[----:B------:R-:W-:-:S04]  /*4dd0*/  FMNMX.FTZ R4, R123, R4, !PT ;  /* 0x000000047b047209 */ /* 0x000fc80007810000 */
[----:B------:R-:W-:-:S04]  /*4de0*/  FMNMX.FTZ R4, R126, R4, !PT ;  /* 0x000000047e047209 */ /* 0x000fc80007810000 */
[----:B------:R-:W-:Y:S01]  /*4df0*/  FMNMX.FTZ R4, R149, R4, !PT ;  /* 0x0000000495047209 */ /* 0x000fe20007810000 */
[----:B-1----:R-:W-:-:S03]  /*4e00*/  FMUL.FTZ R5, R88, UR15 ;  /* 0x0000000f58057c20 */ /* 0x002fc60008410000 */
[----:B------:R-:W-:Y:S01]  /*4e10*/  FMNMX.FTZ R4, R145, R4, !PT ;  /* 0x0000000491047209 */ /* 0x000fe20007810000 */
[----:B------:R-:W-:Y:S03]  /*4e20*/  MUFU.TANH R38, R5 ;  /* 0x0000000500267308 */ /* 0x000fe60000002400 */
[----:B------:R-:W-:-:S04]  /*4e30*/  FMNMX.FTZ R4, R140, R4, !PT ;  /* 0x000000048c047209 */ /* 0x000fc80007810000 */
[----:B------:R-:W-:Y:S01]  /*4e40*/  FMNMX.FTZ R4, R136, R4, !PT ;  /* 0x0000000488047209 */ /* 0x000fe20007810000 */
[----:B------:R-:W1:Y:S03]  /*4e50*/  MUFU.TANH R5, R14 ;  /* 0x0000000e00057308 */ /* 0x000e660000002400 */
[----:B------:R-:W-:-:S04]  /*4e60*/  FMNMX.FTZ R4, R178, R4, !PT ;  /* 0x00000004b2047209 */ /* 0x000fc80007810000 */
[----:B------:R-:W-:-:S04]  /*4e70*/  FMNMX.FTZ R4, R169, R4, !PT ;  /* 0x00000004a9047209 */ /* 0x000fc80007810000 */
[----:B------:R-:W-:Y:S01]  /*4e80*/  FMNMX.FTZ R0, R164, R4, !PT ;  /* 0x00000004a4007209 */ /* 0x000fe20007810000 */
[----:B------:R-:W-:-:S03]  /*4e90*/  FMUL.FTZ R4, R60, UR15 ;  /* 0x0000000f3c047c20 */ /* 0x000fc60008410000 */
[----:B------:R-:W-:Y:S01]  /*4ea0*/  FMNMX.FTZ R0, R158, R0, !PT ;  /* 0x000000009e007209 */ /* 0x000fe20007810000 */
[----:B------:R2:W3:Y:S01]  /*4eb0*/  MUFU.TANH R15, R4 ;  /* 0x00000004000f7308 */ /* 0x0004e20000002400 */
[----:B-1----:R-:W-:Y:S02]  /*4ec0*/  FSEL R244, R5, -INF , !P6 ;  /* 0xff80000005f47808 */ /* 0x002fe40007000000 */
[----:B------:R-:W-:Y:S02]  /*4ed0*/  FMNMX.FTZ R0, R184, R0, !PT ;  /* 0x00000000b8007209 */ /* 0x000fe40007810000 */
[----:B------:R-:W-:Y:S02]  /*4ee0*/  ISETP.GE.AND P6, PT, R32, R7, PT ;  /* 0x000000072000720c */ /* 0x000fe40003fc6270 */
[----:B------:R-:W-:-:S04]  /*4ef0*/  FMNMX.FTZ R0, R183, R0, !PT ;  /* 0x00000000b7007209 */ /* 0x000fc80007810000 */
[----:B------:R-:W-:-:S04]  /*4f00*/  FMNMX.FTZ R0, R182, R0, !PT ;  /* 0x00000000b6007209 */ /* 0x000fc80007810000 */
[----:B------:R-:W-:Y:S01]  /*4f10*/  FMNMX.FTZ R0, R181, R0, !PT ;  /* 0x00000000b5007209 */ /* 0x000fe20007810000 */
[----:B--2---:R-:W-:Y:S01]  /*4f20*/  FMUL.FTZ R4, R61, UR15 ;  /* 0x0000000f3d047c20 */ /* 0x004fe20008410000 */
[----:B---3--:R-:W-:Y:S02]  /*4f30*/  FSEL R243, R15, -INF , !P1 ;  /* 0xff8000000ff37808 */ /* 0x008fe40004800000 */
[----:B------:R-:W-:Y:S01]  /*4f40*/  FMNMX.FTZ R0, R249, R0, !PT ;  /* 0x00000000f9007209 */ /* 0x000fe20007810000 */
[----:B------:R1:W2:Y:S01]  /*4f50*/  MUFU.TANH R14, R4 ;  /* 0x00000004000e7308 */ /* 0x0002a20000002400 */
[----:B------:R-:W-:Y:S02]  /*4f60*/  ISETP.GE.AND P1, PT, R34, R7, PT ;  /* 0x000000072200720c */ /* 0x000fe40003f26270 */
[----:B------:R-:W-:-:S04]  /*4f70*/  FMNMX.FTZ R0, R248, R0, !PT ;  /* 0x00000000f8007209 */ /* 0x000fc80007810000 */
[----:B------:R-:W-:-:S04]  /*4f80*/  FMNMX.FTZ R0, R247, R0, !PT ;  /* 0x00000000f7007209 */ /* 0x000fc80007810000 */
[----:B------:R-:W-:-:S04]  /*4f90*/  FMNMX.FTZ R0, R246, R0, !PT ;  /* 0x00000000f6007209 */ /* 0x000fc80007810000 */
[----:B------:R-:W-:Y:S01]  /*4fa0*/  FMNMX.FTZ R0, R245, R0, !PT ;  /* 0x00000000f5007209 */ /* 0x000fe20007810000 */
[----:B-1----:R-:W-:Y:S01]  /*4fb0*/  FMUL.FTZ R4, R56, UR15 ;  /* 0x0000000f38047c20 */ /* 0x002fe20008410000 */
[----:B--2---:R-:W-:Y:S02]  /*4fc0*/  FSEL R242, R14, -INF , !P6 ;  /* 0xff8000000ef27808 */ /* 0x004fe40007000000 */
[----:B------:R-:W-:Y:S01]  /*4fd0*/  FMNMX.FTZ R0, R244, R0, !PT ;  /* 0x00000000f4007209 */ /* 0x000fe20007810000 */
[----:B------:R1:W2:Y:S01]  /*4fe0*/  MUFU.TANH R13, R4 ;  /* 0x00000004000d7308 */ /* 0x0002a20000002400 */
[----:B------:R-:W-:Y:S02]  /*4ff0*/  ISETP.GE.AND P6, PT, R33, R7, PT ;  /* 0x000000072100720c */ /* 0x000fe40003fc6270 */
[----:B------:R-:W-:-:S04]  /*5000*/  FMNMX.FTZ R0, R243, R0, !PT ;  /* 0x00000000f3007209 */ /* 0x000fc80007810000 */
[----:B------:R-:W-:Y:S01]  /*5010*/  FMNMX.FTZ R0, R242, R0, !PT ;  /* 0x00000000f2007209 */ /* 0x000fe20007810000 */
[----:B-1----:R-:W-:Y:S01]  /*5020*/  FMUL.FTZ R4, R57, UR15 ;  /* 0x0000000f39047c20 */ /* 0x002fe20008410000 */
[----:B--2---:R-:W-:Y:S02]  /*5030*/  FSEL R241, R13, -INF , !P1 ;  /* 0xff8000000df17808 */ /* 0x004fe40004800000 */
[-C--:B------:R-:W-:Y:S01]  /*5040*/  ISETP.GE.AND P1, PT, R35, R7.reuse, PT ;  /* 0x000000072300720c */ /* 0x080fe20003f26270 */
[----:B------:R1:W2:Y:S01]  /*5050*/  MUFU.TANH R12, R4 ;  /* 0x00000004000c7308 */ /* 0x0002a20000002400 */
[----:B------:R-:W-:Y:S01]  /*5060*/  FMNMX.FTZ R0, R241, R0, !PT ;  /* 0x00000000f1007209 */ /* 0x000fe20007810000 */
[----:B-1----:R-:W-:Y:S01]  /*5070*/  FMUL.FTZ R4, R52, UR15 ;  /* 0x0000000f34047c20 */ /* 0x002fe20008410000 */
[----:B--2---:R-:W-:Y:S02]  /*5080*/  FSEL R240, R12, -INF , !P6 ;  /* 0xff8000000cf07808 */ /* 0x004fe40007000000 */
[----:B------:R-:W-:-:S03]  /*5090*/  ISETP.GE.AND P6, PT, R36, R7, PT ;  /* 0x000000072400720c */ /* 0x000fc60003fc6270 */
[----:B------:R1:W2:Y:S01]  /*50a0*/  MUFU.TANH R5, R4 ;  /* 0x0000000400057308 */ /* 0x0002a20000002400 */
[----:B------:R-:W-:Y:S01]  /*50b0*/  FMNMX.FTZ R22, R240, R0, !PT ;  /* 0x00000000f0167209 */ /* 0x000fe20007810000 */
[----:B-1----:R-:W-:Y:S01]  /*50c0*/  FMUL.FTZ R4, R53, UR15 ;  /* 0x0000000f35047c20 */ /* 0x002fe20008410000 */
[----:B--2---:R-:W-:-:S05]  /*50d0*/  FSEL R239, R5, -INF , !P1 ;  /* 0xff80000005ef7808 */ /* 0x004fca0004800000 */
[----:B------:R1:W2:Y:S01]  /*50e0*/  MUFU.TANH R23, R4 ;  /* 0x0000000400177308 */ /* 0x0002a20000002400 */
[----:B------:R-:W-:Y:S05]  /*50f0*/  @!P0 BRA `(.L_x_113) ;  /* 0x00000000009c8947 */ /* 0x000fea0003800000 */
[----:B------:R-:W1:Y:S01]  /*5100*/  LDL.64 R186, [R1+0x80] ;  /* 0x0000800001ba7983 */ /* 0x000e620000100a00 */
[----:B------:R-:W-:Y:S02]  /*5110*/  UIADD3 UR6, UR14, -0x2, URZ ;  /* 0xfffffffe0e067890 */ /* 0x000fe4000fffe03f */
[----:B------:R-:W-:Y:S02]  /*5120*/  USHF.L.U32 UR19, UR10, 0x5, URZ ;  /* 0x000000050a137899 */ /* 0x000fe4000800063f */
[----:B------:R-:W-:Y:S02]  /*5130*/  USHF.R.S32.HI UR18, URZ, 0x1f, UR6 ;  /* 0x0000001f3f127899 */ /* 0x000fe40008011406 */
[----:B------:R-:W-:Y:S01]  /*5140*/  UIMAD UR24, UR24, UR6, URZ ;  /* 0x00000006181872a4 */ /* 0x000fe2000f8e023f */
[----:B------:R-:W-:Y:S02]  /*5150*/  IMAD.U32 R0, RZ, RZ, UR6 ;  /* 0x00000006ff007e24 */ /* 0x000fe4000f8e00ff */
[----:B------:R-:W-:Y:S01]  /*5160*/  ULDC.64 UR6, c[0x0][0x218] ;  /* 0x0000860000067ab9 */ /* 0x000fe20000000a00 */
[----:B------:R-:W-:Y:S01]  /*5170*/  UIMAD UR18, UR18, UR25, UR24 ;  /* 0x00000019121272a4 */ /* 0x000fe2000f8e0218 */
[----:B-1----:R-:W-:-:S05]  /*5180*/  IMAD.WIDE.U32 R4, R0, UR25, R186 ;  /* 0x0000001900047c25 */ /* 0x002fca000f8e00ba */
        /* <DEDUP_REMOVED lines=25> */
[----:B---3--:R-:W-:-:S03]  /*5320*/  IADD3 R18, P1, R4, UR19, RZ ;  /* 0x0000001304127c10 */ /* 0x008fc6000ff3e0ff */
[----:B------:R4:W-:Y:S01]  /*5330*/  LDGSTS.E.BYPASS.LTC128B.128 [R238+0x7000], desc[UR16][R4.64] ;  /* 0x0700000004ee7fae */ /* 0x0009e2000b901d50 */
[----:B------:R-:W-:-:S05]  /*5340*/  IADD3.X R19, R5, UR6, RZ, P1, !PT ;  /* 0x0000000605137c10 */ /* 0x000fca0008ffe4ff */
[----:B------:R4:W-:Y:S04]  /*5350*/  LDGSTS.E.BYPASS.LTC128B.128 [R238+0x7800], desc[UR16][R18.64] ;  /* 0x0780000012ee7fae */ /* 0x0009e8000b901d50 */
[----:B------:R-:W0:Y:S02]  /*5360*/  LDGDEPBAR ;  /* 0x00000000000079af */ /* 0x000e240000000000 */
.L_x_113:
[----:B------:R-:W-:Y:S01]  /*5370*/  FMUL.FTZ R0, R90, UR15 ;  /* 0x0000000f5a007c20 */ /* 0x000fe20008410000 */
[----:B--2---:R-:W-:Y:S01]  /*5380*/  FSEL R237, R23, -INF , !P6 ;  /* 0xff80000017ed7808 */ /* 0x004fe20007000000 */
[----:B----4-:R-:W-:Y:S01]  /*5390*/  FMUL.FTZ R5, R92, UR15 ;  /* 0x0000000f5c057c20 */ /* 0x010fe20008410000 */
[----:B-1----:R-:W-:Y:S01]  /*53a0*/  FMNMX.FTZ R4, R239, R22, !PT ;  /* 0x00000016ef047209 */ /* 0x002fe20007810000 */
[----:B------:R1:W-:Y:S01]  /*53b0*/  MUFU.TANH R44, R0 ;  /* 0x00000000002c7308 */ /* 0x0003e20000002400 */
[-C--:B------:R-:W-:Y:S01]  /*53c0*/  ISETP.GE.AND P1, PT, R6, R9.reuse, PT ;  /* 0x000000090600720c */ /* 0x080fe20003f26270 */
[----:B------:R-:W-:Y:S01]  /*53d0*/  FMUL.FTZ R14, R62, UR15 ;  /* 0x0000000f3e0e7c20 */ /* 0x000fe20008410000 */
[----:B------:R-:W-:Y:S01]  /*53e0*/  FMNMX.FTZ R13, R237, R4, !PT ;  /* 0x00000004ed0d7209 */ /* 0x000fe20007810000 */
[----:B------:R-:W-:Y:S01]  /*53f0*/  FMUL.FTZ R4, R89, UR15 ;  /* 0x0000000f59047c20 */ /* 0x000fe20008410000 */
[----:B------:R-:W-:Y:S01]  /*5400*/  FSEL R162, R124, -INF , !P3 ;  /* 0xff8000007ca27808 */ /* 0x000fe20005800000 */
[----:B------:R-:W-:Y:S01]  /*5410*/  FMUL.FTZ R15, R63, UR15 ;  /* 0x0000000f3f0f7c20 */ /* 0x000fe20008410000 */
[-C--:B------:R-:W-:Y:S01]  /*5420*/  ISETP.GE.AND P3, PT, R6, R8.reuse, PT ;  /* 0x000000080600720c */ /* 0x080fe20003f66270 */
[----:B------:R-:W2:Y:S01]  /*5430*/  SHFL.BFLY PT, R12, R13, 0x2, 0x1f ;  /* 0x0c401f000d0c7f89 */ /* 0x000ea200000e0000 */
[----:B------:R-:W-:Y:S01]  /*5440*/  FSEL R159, R121, -INF , !P1 ;  /* 0xff800000799f7808 */ /* 0x000fe20004800000 */
[----:B------:R-:W-:Y:S01]  /*5450*/  MUFU.TANH R16, R5 ;  /* 0x0000000500107308 */ /* 0x000fe20000002400 */
[C---:B------:R-:W-:Y:S01]  /*5460*/  ISETP.GE.AND P1, PT, R11.reuse, R9, PT ;  /* 0x000000090b00720c */ /* 0x040fe20003f26270 */
[----:B------:R-:W-:Y:S01]  /*5470*/  ULDC UR18, c[0x0][0x2ec] ;  /* 0x0000bb0000127ab9 */ /* 0x000fe20000000800 */
[----:B------:R-:W-:Y:S01]  /*5480*/  FSEL R160, R120, -INF , !P3 ;  /* 0xff80000078a07808 */ /* 0x000fe20005800000 */
[----:B------:R-:W-:Y:S01]  /*5490*/  STL [R1+0xd4], R230 ;  /* 0x0000d4e601007387 */ /* 0x000fe20000100800 */
[----:B------:R-:W-:-:S02]  /*54a0*/  ISETP.GE.AND P3, PT, R11, R8, PT ;  /* 0x000000080b00720c */ /* 0x000fc40003f66270 */
[----:B-1----:R-:W-:Y:S01]  /*54b0*/  FMNMX.FTZ R0, R109, R110, !PT ;  /* 0x0000006e6d007209 */ /* 0x002fe20007810000 */
[----:B------:R1:W3:Y:S01]  /*54c0*/  MUFU.TANH R18, R4 ;  /* 0x0000000400127308 */ /* 0x0002e20000002400 */
[----:B------:R-:W-:Y:S01]  /*54d0*/  FSEL R155, R105, -INF , !P1 ;  /* 0xff800000699b7808 */ /* 0x000fe20004800000 */
[----:B------:R-:W-:Y:S01]  /*54e0*/  STL [R1+0xd0], R238 ;  /* 0x0000d0ee01007387 */ /* 0x000fe20000100800 */
[----:B------:R-:W-:Y:S02]  /*54f0*/  FMNMX.FTZ R0, R117, R0, !PT ;  /* 0x0000000075007209 */ /* 0x000fe40007810000 */
[----:B------:R-:W-:Y:S01]  /*5500*/  ISETP.GE.AND P1, PT, R24, R9, PT ;  /* 0x000000091800720c */ /* 0x000fe20003f26270 */
[----:B------:R-:W-:Y:S01]  /*5510*/  STL [R1+0xcc], R229 ;  /* 0x0000cce501007387 */ /* 0x000fe20000100800 */
[----:B------:R-:W-:Y:S01]  /*5520*/  FMNMX.FTZ R0, R108, R0, !PT ;  /* 0x000000006c007209 */ /* 0x000fe20007810000 */
[----:B------:R-:W-:Y:S01]  /*5530*/  MUFU.TANH R21, R37 ;  /* 0x0000002500157308 */ /* 0x000fe20000002400 */
[----:B------:R-:W-:Y:S01]  /*5540*/  FSEL R157, R49, -INF , !P3 ;  /* 0xff800000319d7808 */ /* 0x000fe20005800000 */
[----:B------:R-:W-:Y:S01]  /*5550*/  STL [R1+0xc8], R228 ;  /* 0x0000c8e401007387 */ /* 0x000fe20000100800 */
[----:B------:R-:W-:-:S02]  /*5560*/  FMNMX.FTZ R0, R101, R0, !PT ;  /* 0x0000000065007209 */ /* 0x000fc40007810000 */
[----:B------:R-:W-:Y:S01]  /*5570*/  ISETP.GE.AND P3, PT, R24, R8, PT ;  /* 0x000000081800720c */ /* 0x000fe20003f66270 */
[----:B------:R-:W-:Y:S01]  /*5580*/  STL [R1+0xc4], R227 ;  /* 0x0000c4e301007387 */ /* 0x000fe20000100800 */
[----:B------:R-:W-:Y:S01]  /*5590*/  FMNMX.FTZ R0, R50, R0, !PT ;  /* 0x0000000032007209 */ /* 0x000fe20007810000 */
[----:B------:R-:W-:Y:S01]  /*55a0*/  MUFU.TANH R37, R14 ;  /* 0x0000000e00257308 */ /* 0x000fe20000002400 */
[----:B------:R-:W-:Y:S01]  /*55b0*/  FSEL R153, R104, -INF , !P1 ;  /* 0xff80000068997808 */ /* 0x000fe20004800000 */
[----:B-1----:R-:W-:Y:S01]  /*55c0*/  FMUL.FTZ R4, R91, UR15 ;  /* 0x0000000f5b047c20 */ /* 0x002fe20008410000 */
[----:B------:R-:W-:Y:S01]  /*55d0*/  FMNMX.FTZ R0, R75, R0, !PT ;  /* 0x000000004b007209 */ /* 0x000fe20007810000 */
[----:B------:R-:W-:Y:S01]  /*55e0*/  STL [R1+0xc0], R226 ;  /* 0x0000c0e201007387 */ /* 0x000fe20000100800 */
[----:B------:R-:W-:Y:S02]  /*55f0*/  ISETP.GE.AND P1, PT, R25, R9, PT ;  /* 0x000000091900720c */ /* 0x000fe40003f26270 */
[----:B------:R-:W-:Y:S01]  /*5600*/  FMNMX.FTZ R0, R73, R0, !PT ;  /* 0x0000000049007209 */ /* 0x000fe20007810000 */
[----:B------:R1:W-:Y:S01]  /*5610*/  MUFU.TANH R22, R4 ;  /* 0x0000000400167308 */ /* 0x0003e20000002400 */
        /* <DEDUP_REMOVED lines=8> */
[----:B------:R-:W-:Y:S01]  /*56a0*/  STL [R1+0xb4], R135 ;  /* 0x0000b48701007387 */ /* 0x000fe20000100800 */
[----:B------:R-:W-:Y:S02]  /*56b0*/  FMNMX.FTZ R0, R138, R0, !PT ;  /* 0x000000008a007209 */ /* 0x000fe40007810000 */
[----:B------:R-:W-:Y:S01]  /*56c0*/  ISETP.GE.AND P1, PT, R26, R9, PT ;  /* 0x000000091a00720c */ /* 0x000fe20003f26270 */
[----:B------:R-:W-:Y:S01]  /*56d0*/  STL [R1+0xb0], R7 ;  /* 0x0000b00701007387 */ /* 0x000fe20000100800 */
[----:B------:R-:W-:Y:S01]  /*56e0*/  FMNMX.FTZ R0, R133, R0, !PT ;  /* 0x0000000085007209 */ /* 0x000fe20007810000 */
[----:B-1----:R-:W-:Y:S01]  /*56f0*/  FMUL.FTZ R4, R94, UR15 ;  /* 0x0000000f5e047c20 */ /* 0x002fe20008410000 */
[----:B------:R-:W-:Y:S01]  /*5700*/  FSEL R191, R46, -INF , !P3 ;  /* 0xff8000002ebf7808 */ /* 0x000fe20005800000 */
[----:B------:R-:W-:Y:S01]  /*5710*/  STL [R1+0xd8], R9 ;  /* 0x0000d80901007387 */ /* 0x000fe20000100800 */
[----:B------:R-:W-:Y:S01]  /*5720*/  FMNMX.FTZ R0, R176, R0, !PT ;  /* 0x00000000b0007209 */ /* 0x000fe20007810000 */
[----:B------:R1:W-:Y:S01]  /*5730*/  MUFU.TANH R20, R4 ;  /* 0x0000000400147308 */ /* 0x0003e20000002400 */
[----:B------:R-:W-:Y:S01]  /*5740*/  ISETP.GE.AND P3, PT, R26, R8, PT ;  /* 0x000000081a00720c */ /* 0x000fe20003f66270 */
[----:B------:R-:W-:Y:S01]  /*5750*/  STL [R1+0xdc], R8 ;  /* 0x0000dc0801007387 */ /* 0x000fe20000100800 */
[----:B------:R-:W-:-:S02]  /*5760*/  FMNMX.FTZ R0, R168, R0, !PT ;  /* 0x00000000a8007209 */ /* 0x000fc40007810000 */
[----:B------:R-:W-:Y:S02]  /*5770*/  FSEL R187, R43, -INF , !P1 ;  /* 0xff8000002bbb7808 */ /* 0x000fe40004800000 */
[----:B------:R-:W-:Y:S02]  /*5780*/  FMNMX.FTZ R0, R161, R0, !PT ;  /* 0x00000000a1007209 */ /* 0x000fe40007810000 */
[----:B------:R-:W-:Y:S02]  /*5790*/  ISETP.GE.AND P1, PT, R27, R9, PT ;  /* 0x000000091b00720c */ /* 0x000fe40003f26270 */
[----:B------:R-:W-:Y:S02]  /*57a0*/  FMNMX.FTZ R0, R154, R0, !PT ;  /* 0x000000009a007209 */ /* 0x000fe40007810000 */
[----:B------:R-:W-:Y:S01]  /*57b0*/  ISETP.GE.AND P6, PT, R6, R10, PT ;  /* 0x0000000a0600720c */ /* 0x000fe20003fc6270 */
[----:B------:R-:W-:Y:S01]  /*57c0*/  FMUL.FTZ R6, R93, UR15 ;  /* 0x0000000f5d067c20 */ /* 0x000fe20008410000 */
[----:B------:R-:W-:-:S02]  /*57d0*/  FMNMX.FTZ R0, R162, R0, !PT ;  /* 0x00000000a2007209 */ /* 0x000fc40007810000 */
[----:B------:R-:W-:Y:S01]  /*57e0*/  FSEL R189, R42, -INF , !P3 ;  /* 0xff8000002abd7808 */ /* 0x000fe20005800000 */
[----:B-1----:R-:W-:Y:S01]  /*57f0*/  FMUL.FTZ R4, R84, UR15 ;  /* 0x0000000f54047c20 */ /* 0x002fe20008410000 */
        /* <DEDUP_REMOVED lines=8> */
[----:B------:R-:W-:Y:S02]  /*5880*/  FSEL R165, R122, -INF , !P2 ;  /* 0xff8000007aa57808 */ /* 0x000fe40005000000 */
[----:B------:R-:W-:Y:S02]  /*5890*/  ISETP.GE.AND P3, PT, R27, R8, PT ;  /* 0x000000081b00720c */ /* 0x000fe40003f66270 */
[----:B------:R-:W-:-:S02]  /*58a0*/  FSEL R186, R41, -INF , !P1 ;  /* 0xff80000029ba7808 */ /* 0x000fc40004800000 */
[----:B------:R-:W-:Y:S01]  /*58b0*/  ISETP.GE.AND P2, PT, R11, R10, PT ;  /* 0x0000000a0b00720c */ /* 0x000fe20003f46270 */
[----:B------:R-:W-:Y:S01]  /*58c0*/  FMUL.FTZ R11, R95, UR15 ;  /* 0x0000000f5f0b7c20 */ /* 0x000fe20008410000 */
[----:B------:R-:W-:Y:S02]  /*58d0*/  ISETP.GE.AND P1, PT, R28, R9, PT ;  /* 0x000000091c00720c */ /* 0x000fe40003f26270 */
[----:B------:R-:W-:Y:S01]  /*58e0*/  FMNMX.FTZ R5, R187, R5, !PT ;  /* 0x00000005bb057209 */ /* 0x000fe20007810000 */
[----:B------:R-:W-:Y:S01]  /*58f0*/  MUFU.TANH R19, R11 ;  /* 0x0000000b00137308 */ /* 0x000fe20000002400 */
[----:B--2---:R-:W-:Y:S02]  /*5900*/  FMNMX.FTZ R17, R13, R12, !PT ;  /* 0x0000000c0d117209 */ /* 0x004fe40007810000 */
[----:B------:R-:W-:Y:S02]  /*5910*/  FMNMX.FTZ R0, R107, R0, !PT ;  /* 0x000000006b007209 */ /* 0x000fe40007810000 */
[----:B------:R-:W-:Y:S01]  /*5920*/  FSEL R190, R39, -INF , !P3 ;  /* 0xff80000027be7808 */ /* 0x000fe20005800000 */
[----:B------:R-:W1:Y:S01]  /*5930*/  SHFL.BFLY PT, R74, R17, 0x1, 0x1f ;  /* 0x0c201f00114a7f89 */ /* 0x000e6200000e0000 */
[----:B------:R-:W-:Y:S01]  /*5940*/  ISETP.GE.AND P3, PT, R29, R9, PT ;  /* 0x000000091d00720c */ /* 0x000fe20003f66270 */
[----:B------:R2:W-:Y:S01]  /*5950*/  MUFU.TANH R12, R4 ;  /* 0x00000004000c7308 */ /* 0x0005e20000002400 */
[----:B------:R-:W-:-:S02]  /*5960*/  FSEL R185, R40, -INF , !P1 ;  /* 0xff80000028b97808 */ /* 0x000fc40004800000 */
[----:B------:R-:W-:Y:S02]  /*5970*/  FMNMX.FTZ R5, R186, R5, !PT ;  /* 0x00000005ba057209 */ /* 0x000fe40007810000 */
[----:B------:R-:W-:Y:S02]  /*5980*/  FMNMX.FTZ R0, R106, R0, !PT ;  /* 0x000000006a007209 */ /* 0x000fe40007810000 */
[----:B------:R-:W-:Y:S01]  /*5990*/  ISETP.GE.AND P1, PT, R30, R9, PT ;  /* 0x000000091e00720c */ /* 0x000fe20003f26270 */
[----:B------:R-:W4:Y:S01]  /*59a0*/  MUFU.TANH R13, R6 ;  /* 0x00000006000d7308 */ /* 0x000f220000002400 */
[----:B------:R-:W-:Y:S02]  /*59b0*/  FSEL R236, R38, -INF , !P3 ;  /* 0xff80000026ec7808 */ /* 0x000fe40005800000 */
[----:B------:R-:W-:Y:S02]  /*59c0*/  FMNMX.FTZ R5, R185, R5, !PT ;  /* 0x00000005b9057209 */ /* 0x000fe40007810000 */
[----:B------:R-:W-:-:S02]  /*59d0*/  FMNMX.FTZ R0, R96, R0, !PT ;  /* 0x0000000060007209 */ /* 0x000fc40007810000 */
[----:B------:R-:W-:Y:S01]  /*59e0*/  ISETP.GE.AND P3, PT, R31, R9, PT ;  /* 0x000000091f00720c */ /* 0x000fe20003f66270 */
[----:B--2---:R-:W-:Y:S01]  /*59f0*/  FMUL.FTZ R4, R85, UR15 ;  /* 0x0000000f55047c20 */ /* 0x004fe20008410000 */
[----:B---3--:R-:W-:Y:S02]  /*5a00*/  FSEL R235, R18, -INF , !P1 ;  /* 0xff80000012eb7808 */ /* 0x008fe40004800000 */
[----:B------:R-:W-:Y:S01]  /*5a10*/  FMNMX.FTZ R5, R236, R5, !PT ;  /* 0x00000005ec057209 */ /* 0x000fe20007810000 */
[----:B------:R2:W3:Y:S01]  /*5a20*/  MUFU.TANH R11, R4 ;  /* 0x00000004000b7308 */ /* 0x0004e20000002400 */
[----:B------:R-:W-:Y:S02]  /*5a30*/  FMNMX.FTZ R0, R150, R0, !PT ;  /* 0x0000000096007209 */ /* 0x000fe40007810000 */
[----:B------:R-:W-:Y:S02]  /*5a40*/  ISETP.GE.AND P1, PT, R32, R9, PT ;  /* 0x000000092000720c */ /* 0x000fe40003f26270 */
[----:B------:R-:W-:-:S02]  /*5a50*/  FSEL R234, R16, -INF , !P3 ;  /* 0xff80000010ea7808 */ /* 0x000fc40005800000 */
[----:B------:R-:W-:Y:S02]  /*5a60*/  FMNMX.FTZ R5, R235, R5, !PT ;  /* 0x00000005eb057209 */ /* 0x000fe40007810000 */
[----:B------:R-:W-:Y:S02]  /*5a70*/  FMNMX.FTZ R0, R143, R0, !PT ;  /* 0x000000008f007209 */ /* 0x000fe40007810000 */
[----:B------:R-:W-:Y:S02]  /*5a80*/  ISETP.GE.AND P3, PT, R34, R9, PT ;  /* 0x000000092200720c */ /* 0x000fe40003f66270 */
[----:B----4-:R-:W-:Y:S02]  /*5a90*/  FSEL R233, R13, -INF , !P1 ;  /* 0xff8000000de97808 */ /* 0x010fe40004800000 */
[----:B------:R-:W-:Y:S01]  /*5aa0*/  FMNMX.FTZ R5, R234, R5, !PT ;  /* 0x00000005ea057209 */ /* 0x000fe20007810000 */
[----:B--2---:R-:W-:Y:S01]  /*5ab0*/  FMUL.FTZ R4, R76, UR15 ;  /* 0x0000000f4c047c20 */ /* 0x004fe20008410000 */
[----:B------:R-:W-:-:S02]  /*5ac0*/  FMNMX.FTZ R0, R139, R0, !PT ;  /* 0x000000008b007209 */ /* 0x000fc40007810000 */
[----:B------:R-:W-:Y:S01]  /*5ad0*/  ISETP.GE.AND P1, PT, R33, R9, PT ;  /* 0x000000092100720c */ /* 0x000fe20003f26270 */
[----:B------:R2:W4:Y:S01]  /*5ae0*/  MUFU.TANH R6, R4 ;  /* 0x0000000400067308 */ /* 0x0005220000002400 */
[----:B------:R-:W-:Y:S01]  /*5af0*/  FSEL R232, R12, -INF , !P3 ;  /* 0xff8000000ce87808 */ /* 0x000fe20005800000 */
[----:B------:R-:W-:Y:S01]  /*5b00*/  FMUL.FTZ R12, R59, UR15 ;  /* 0x0000000f3b0c7c20 */ /* 0x000fe20008410000 */
[----:B------:R-:W-:Y:S02]  /*5b10*/  FMNMX.FTZ R5, R233, R5, !PT ;  /* 0x00000005e9057209 */ /* 0x000fe40007810000 */
[----:B------:R-:W-:Y:S02]  /*5b20*/  FMNMX.FTZ R0, R142, R0, !PT ;  /* 0x000000008e007209 */ /* 0x000fe40007810000 */
[----:B------:R-:W-:Y:S01]  /*5b30*/  ISETP.GE.AND P3, PT, R35, R9, PT ;  /* 0x000000092300720c */ /* 0x000fe20003f66270 */
[----:B------:R-:W-:Y:S01]  /*5b40*/  MUFU.TANH R16, R12 ;  /* 0x0000000c00107308 */ /* 0x000fe20000002400 */
[----:B---3--:R-:W-:-:S02]  /*5b50*/  FSEL R231, R11, -INF , !P1 ;  /* 0xff8000000be77808 */ /* 0x008fc40004800000 */
[----:B------:R-:W-:Y:S02]  /*5b60*/  FMNMX.FTZ R5, R232, R5, !PT ;  /* 0x00000005e8057209 */ /* 0x000fe40007810000 */
[----:B------:R-:W-:Y:S02]  /*5b70*/  FMNMX.FTZ R0, R177, R0, !PT ;  /* 0x00000000b1007209 */ /* 0x000fe40007810000 */
[----:B------:R-:W-:Y:S01]  /*5b80*/  FMNMX.FTZ R5, R231, R5, !PT ;  /* 0x00000005e7057209 */ /* 0x000fe20007810000 */
[----:B--2---:R-:W-:Y:S01]  /*5b90*/  FMUL.FTZ R4, R77, UR15 ;  /* 0x0000000f4d047c20 */ /* 0x004fe20008410000 */
[----:B----4-:R-:W-:Y:S01]  /*5ba0*/  FSEL R219, R6, -INF , !P3 ;  /* 0xff80000006db7808 */ /* 0x010fe20005800000 */
[----:B------:R-:W-:Y:S01]  /*5bb0*/  FMUL.FTZ R6, R58, UR15 ;  /* 0x0000000f3a067c20 */ /* 0x000fe20008410000 */
[----:B------:R-:W-:Y:S02]  /*5bc0*/  ISETP.GE.AND P3, PT, R36, R9, PT ;  /* 0x000000092400720c */ /* 0x000fe40003f66270 */
[----:B------:R-:W-:Y:S01]  /*5bd0*/  FMNMX.FTZ R0, R170, R0, !PT ;  /* 0x00000000aa007209 */ /* 0x000fe20007810000 */
[----:B------:R-:W2:Y:S01]  /*5be0*/  MUFU.TANH R4, R4 ;  /* 0x0000000400047308 */ /* 0x000ea20000002400 */
[----:B------:R-:W-:-:S02]  /*5bf0*/  FMNMX.FTZ R5, R219, R5, !PT ;  /* 0x00000005db057209 */ /* 0x000fc40007810000 */
[----:B------:R-:W-:Y:S02]  /*5c00*/  ISETP.GE.AND P1, PT, R28, R8, PT ;  /* 0x000000081c00720c */ /* 0x000fe40003f26270 */
[----:B-1----:R-:W-:Y:S02]  /*5c10*/  FMNMX.FTZ R74, R17, R74, !PT ;  /* 0x0000004a114a7209 */ /* 0x002fe40007810000 */
[----:B------:R-:W-:Y:S01]  /*5c20*/  FSEL R180, R45, -INF , !P1 ;  /* 0xff8000002db47808 */ /* 0x000fe20004800000 */
[----:B------:R1:W-:Y:S01]  /*5c30*/  MUFU.TANH R18, R6 ;  /* 0x0000000600127308 */ /* 0x0003e20000002400 */
[----:B------:R-:W-:Y:S01]  /*5c40*/  ISETP.GE.AND P1, PT, R30, R8, PT ;  /* 0x000000081e00720c */ /* 0x000fe20003f26270 */
[----:B------:R-:W-:Y:S01]  /*5c50*/  STL [R1+0xe0], R74 ;  /* 0x0000e04a01007387 */ /* 0x000fe20000100800 */
[----:B------:R-:W-:Y:S02]  /*5c60*/  FSEL R68, R174, -INF , !P5 ;  /* 0xff800000ae447808 */ /* 0x000fe40006800000 */
[----:B------:R-:W-:-:S02]  /*5c70*/  FSEL R198, R22, -INF , !P1 ;  /* 0xff80000016c67808 */ /* 0x000fc40004800000 */
[----:B------:R-:W-:Y:S02]  /*5c80*/  ISETP.GE.AND P1, PT, R31, R8, PT ;  /* 0x000000081f00720c */ /* 0x000fe40003f26270 */
[----:B--2---:R-:W-:Y:S02]  /*5c90*/  FSEL R218, R4, -INF , !P3 ;  /* 0xff80000004da7808 */ /* 0x004fe40005800000 */
[----:B------:R-:W-:Y:S02]  /*5ca0*/  FMNMX.FTZ R4, R166, R0, !PT ;  /* 0x00000000a6047209 */ /* 0x000fe40007810000 */
[----:B------:R-:W-:Y:S01]  /*5cb0*/  FMNMX.FTZ R0, R218, R5, !PT ;  /* 0x00000005da007209 */ /* 0x000fe20007810000 */
[----:B------:R-:W-:Y:S01]  /*5cc0*/  FMUL.FTZ R5, R86, UR15 ;  /* 0x0000000f56057c20 */ /* 0x000fe20008410000 */
[----:B------:R-:W-:Y:S02]  /*5cd0*/  FMNMX.FTZ R4, R152, R4, !PT ;  /* 0x0000000498047209 */ /* 0x000fe40007810000 */
[----:B------:R-:W-:Y:S01]  /*5ce0*/  FSEL R197, R20, -INF , !P1 ;  /* 0xff80000014c57808 */ /* 0x000fe20004800000 */
[----:B------:R-:W2:Y:S01]  /*5cf0*/  SHFL.BFLY PT, R11, R0, 0x2, 0x1f ;  /* 0x0c401f00000b7f89 */ /* 0x000ea200000e0000 */
[----:B------:R-:W-:Y:S01]  /*5d00*/  FMNMX.FTZ R4, R165, R4, !PT ;  /* 0x00000004a5047209 */ /* 0x000fe20007810000 */
[----:B------:R3:W4:Y:S01]  /*5d10*/  MUFU.TANH R13, R5 ;  /* 0x00000005000d7308 */ /* 0x0007220000002400 */
[-C--:B------:R-:W-:Y:S01]  /*5d20*/  ISETP.GE.AND P1, PT, R32, R8.reuse, PT ;  /* 0x000000082000720c */ /* 0x080fe20003f26270 */
[----:B-1----:R-:W-:Y:S01]  /*5d30*/  FMUL.FTZ R6, R79, UR15 ;  /* 0x0000000f4f067c20 */ /* 0x002fe20008410000 */
[----:B------:R-:W-:-:S02]  /*5d40*/  ISETP.GE.AND P3, PT, R29, R8, PT ;  /* 0x000000081d00720c */ /* 0x000fc40003f66270 */
[----:B------:R-:W-:Y:S02]  /*5d50*/  FSEL R196, R19, -INF , !P1 ;  /* 0xff80000013c47808 */ /* 0x000fe40004800000 */
[----:B------:R-:W-:Y:S01]  /*5d60*/  FSEL R199, R44, -INF , !P3 ;  /* 0xff8000002cc77808 */ /* 0x000fe20005800000 */
[----:B------:R-:W-:Y:S01]  /*5d70*/  MUFU.TANH R6, R6 ;  /* 0x0000000600067308 */ /* 0x000fe20000002400 */
[----:B------:R-:W-:Y:S02]  /*5d80*/  ISETP.GE.AND P1, PT, R34, R8, PT ;  /* 0x000000082200720c */ /* 0x000fe40003f26270 */
[----:B------:R-:W-:Y:S02]  /*5d90*/  FSEL R71, R173, -INF , !P4 ;  /* 0xff800000ad477808 */ /* 0x000fe40006000000 */
[----:B------:R-:W-:Y:S02]  /*5da0*/  FSEL R125, R125, -INF , !P2 ;  /* 0xff8000007d7d7808 */ /* 0x000fe40005000000 */
[----:B------:R-:W-:-:S02]  /*5db0*/  FSEL R70, R172, -INF , !P6 ;  /* 0xff800000ac467808 */ /* 0x000fc40007000000 */
[----:B---3--:R-:W-:Y:S01]  /*5dc0*/  FMNMX.FTZ R5, R160, R4, !PT ;  /* 0x00000004a0057209 */ /* 0x008fe20007810000 */
[----:B------:R-:W-:Y:S01]  /*5dd0*/  FMUL.FTZ R4, R87, UR15 ;  /* 0x0000000f57047c20 */ /* 0x000fe20008410000 */
[----:B----4-:R-:W-:Y:S02]  /*5de0*/  FSEL R195, R13, -INF , !P1 ;  /* 0xff8000000dc37808 */ /* 0x010fe40004800000 */
[----:B------:R-:W-:Y:S01]  /*5df0*/  FMNMX.FTZ R5, R157, R5, !PT ;  /* 0x000000059d057209 */ /* 0x000fe20007810000 */
[----:B------:R1:W3:Y:S01]  /*5e00*/  MUFU.TANH R14, R4 ;  /* 0x00000004000e7308 */ /* 0x0002e20000002400 */
[----:B--2---:R-:W-:Y:S02]  /*5e10*/  FMNMX.FTZ R72, R0, R11, !PT ;  /* 0x0000000b00487209 */ /* 0x004fe40007810000 */
[----:B------:R-:W-:Y:S02]  /*5e20*/  ISETP.GE.AND P1, PT, R33, R8, PT ;  /* 0x000000082100720c */ /* 0x000fe40003f26270 */
[-C--:B------:R-:W-:Y:S01]  /*5e30*/  ISETP.GE.AND P3, PT, R24, R10.reuse, PT ;  /* 0x0000000a1800720c */ /* 0x080fe20003f66270 */
[----:B------:R-:W2:Y:S01]  /*5e40*/  SHFL.BFLY PT, R12, R72, 0x1, 0x1f ;  /* 0x0c201f00480c7f89 */ /* 0x000ea200000e0000 */
[----:B------:R-:W-:-:S02]  /*5e50*/  ISETP.GE.AND P5, PT, R26, R10, PT ;  /* 0x0000000a1a00720c */ /* 0x000fc40003fa6270 */
[----:B------:R-:W-:Y:S02]  /*5e60*/  FSEL R124, R163, -INF , !P3 ;  /* 0xff800000a37c7808 */ /* 0x000fe40005800000 */
[-C--:B------:R-:W-:Y:S02]  /*5e70*/  ISETP.GE.AND P4, PT, R27, R10.reuse, PT ;  /* 0x0000000a1b00720c */ /* 0x080fe40003f86270 */
[----:B------:R-:W-:Y:S02]  /*5e80*/  FSEL R175, R80, -INF , !P5 ;  /* 0xff80000050af7808 */ /* 0x000fe40006800000 */
[----:B------:R-:W-:Y:S02]  /*5e90*/  ISETP.GE.AND P6, PT, R28, R10, PT ;  /* 0x0000000a1c00720c */ /* 0x000fe40003fc6270 */
[----:B-1----:R-:W-:Y:S01]  /*5ea0*/  FMNMX.FTZ R4, R156, R5, !PT ;  /* 0x000000059c047209 */ /* 0x002fe20007810000 */
[----:B------:R-:W-:Y:S01]  /*5eb0*/  FMUL.FTZ R5, R78, UR15 ;  /* 0x0000000f4e057c20 */ /* 0x000fe20008410000 */
[----:B---3--:R-:W-:-:S02]  /*5ec0*/  FSEL R194, R14, -INF , !P1 ;  /* 0xff8000000ec27808 */ /* 0x008fc40004800000 */
[----:B------:R-:W-:Y:S01]  /*5ed0*/  FMNMX.FTZ R4, R191, R4, !PT ;  /* 0x00000004bf047209 */ /* 0x000fe20007810000 */
[----:B------:R1:W3:Y:S01]  /*5ee0*/  MUFU.TANH R15, R5 ;  /* 0x00000005000f7308 */ /* 0x0002e20000002400 */
[----:B------:R-:W-:Y:S02]  /*5ef0*/  ISETP.GE.AND P1, PT, R35, R8, PT ;  /* 0x000000082300720c */ /* 0x000fe40003f26270 */
[----:B------:R-:W-:Y:S02]  /*5f00*/  FMNMX.FTZ R4, R189, R4, !PT ;  /* 0x00000004bd047209 */ /* 0x000fe40007810000 */
[----:B------:R-:W-:Y:S02]  /*5f10*/  FSEL R173, R65, -INF , !P4 ;  /* 0xff80000041ad7808 */ /* 0x000fe40006000000 */
[----:B------:R-:W-:Y:S02]  /*5f20*/  FMNMX.FTZ R0, R190, R4, !PT ;  /* 0x00000004be007209 */ /* 0x000fe40007810000 */
[----:B------:R-:W-:-:S02]  /*5f30*/  FMNMX.FTZ R4, R128, R129, !PT ;  /* 0x0000008180047209 */ /* 0x000fc40007810000 */
[----:B------:R-:W-:Y:S02]  /*5f40*/  FMNMX.FTZ R0, R180, R0, !PT ;  /* 0x00000000b4007209 */ /* 0x000fe40007810000 */
[----:B------:R-:W-:Y:S02]  /*5f50*/  FMNMX.FTZ R4, R137, R4, !PT ;  /* 0x0000000489047209 */ /* 0x000fe40007810000 */
[----:B------:R-:W-:Y:S02]  /*5f60*/  FMNMX.FTZ R0, R199, R0, !PT ;  /* 0x00000000c7007209 */ /* 0x000fe40007810000 */
[----:B------:R-:W-:Y:S01]  /*5f70*/  FMNMX.FTZ R4, R131, R4, !PT ;  /* 0x0000000483047209 */ /* 0x000fe20007810000 */
[----:B-1----:R-:W-:Y:S01]  /*5f80*/  FMUL.FTZ R5, R54, UR15 ;  /* 0x0000000f36057c20 */ /* 0x002fe20008410000 */
[----:B------:R-:W-:Y:S02]  /*5f90*/  FMNMX.FTZ R0, R198, R0, !PT ;  /* 0x00000000c6007209 */ /* 0x000fe40007810000 */
[----:B------:R-:W-:Y:S01]  /*5fa0*/  FMNMX.FTZ R4, R132, R4, !PT ;  /* 0x0000000484047209 */ /* 0x000fe20007810000 */
[----:B------:R1:W-:Y:S01]  /*5fb0*/  MUFU.TANH R14, R5 ;  /* 0x00000005000e7308 */ /* 0x0003e20000002400 */
[----:B------:R-:W-:-:S02]  /*5fc0*/  FMNMX.FTZ R0, R197, R0, !PT ;  /* 0x00000000c5007209 */ /* 0x000fc40007810000 */
[----:B------:R-:W-:Y:S02]  /*5fd0*/  FMNMX.FTZ R4, R134, R4, !PT ;  /* 0x0000000486047209 */ /* 0x000fe40007810000 */
[----:B---3--:R-:W-:Y:S02]  /*5fe0*/  FSEL R193, R15, -INF , !P1 ;  /* 0xff8000000fc17808 */ /* 0x008fe40004800000 */
[----:B------:R-:W-:Y:S02]  /*5ff0*/  ISETP.GE.AND P1, PT, R36, R8, PT ;  /* 0x000000082400720c */ /* 0x000fe40003f26270 */
[----:B------:R-:W-:Y:S02]  /*6000*/  FMNMX.FTZ R0, R196, R0, !PT ;  /* 0x00000000c4007209 */ /* 0x000fe40007810000 */
[----:B------:R-:W-:Y:S02]  /*6010*/  FMNMX.FTZ R4, R130, R4, !PT ;  /* 0x0000000482047209 */ /* 0x000fe40007810000 */
[----:B------:R-:W-:Y:S01]  /*6020*/  FSEL R192, R6, -INF , !P1 ;  /* 0xff80000006c07808 */ /* 0x000fe20004800000 */
[----:B------:R-:W-:Y:S01]  /*6030*/  FMUL.FTZ R6, R74, UR18 ;  /* 0x000000124a067c20 */ /* 0x000fe20008410000 */
[----:B------:R-:W-:-:S02]  /*6040*/  FMNMX.FTZ R0, R195, R0, !PT ;  /* 0x00000000c3007209 */ /* 0x000fc40007810000 */
[----:B------:R-:W-:Y:S01]  /*6050*/  FSETP.NEU.FTZ.AND P1, PT, R74, -INF , PT ;  /* 0xff8000004a00780b */ /* 0x000fe20003f3d000 */
[----:B-1----:R-:W-:Y:S01]  /*6060*/  FMUL.FTZ R5, R55, UR15 ;  /* 0x0000000f37057c20 */ /* 0x002fe20008410000 */
[----:B------:R-:W-:Y:S02]  /*6070*/  FMNMX.FTZ R4, R127, R4, !PT ;  /* 0x000000047f047209 */ /* 0x000fe40007810000 */
[----:B------:R-:W-:Y:S01]  /*6080*/  FMNMX.FTZ R0, R194, R0, !PT ;  /* 0x00000000c2007209 */ /* 0x000fe20007810000 */
[----:B------:R1:W-:Y:S01]  /*6090*/  MUFU.TANH R13, R5 ;  /* 0x00000005000d7308 */ /* 0x0003e20000002400 */
[----:B------:R-:W-:Y:S02]  /*60a0*/  FSEL R6, R6, RZ, P1 ;  /* 0x000000ff06067208 */ /* 0x000fe40000800000 */
[----:B------:R-:W-:Y:S02]  /*60b0*/  FMNMX.FTZ R4, R151, R4, !PT ;  /* 0x0000000497047209 */ /* 0x000fe40007810000 */
[----:B------:R-:W-:-:S02]  /*60c0*/  FMNMX.FTZ R69, R193, R0, !PT ;  /* 0x00000000c1457209 */ /* 0x000fc40007810000 */
[----:B------:R-:W-:Y:S01]  /*60d0*/  FMNMX.FTZ R0, R141, R4, !PT ;  /* 0x000000048d007209 */ /* 0x000fe20007810000 */
[--C-:B------:R-:W-:Y:S01]  /*60e0*/  FFMA.FTZ R4, R103, UR18, -R6.reuse ;  /* 0x0000001267047c23 */ /* 0x100fe20008010806 */
[----:B------:R-:W-:Y:S02]  /*60f0*/  FMNMX.FTZ R69, R192, R69, !PT ;  /* 0x00000045c0457209 */ /* 0x000fe40007810000 */
[----:B------:R-:W-:Y:S01]  /*6100*/  FMNMX.FTZ R0, R147, R0, !PT ;  /* 0x0000000093007209 */ /* 0x000fe20007810000 */
[----:B------:R3:W-:Y:S01]  /*6110*/  MUFU.EX2 R210, R4 ;  /* 0x0000000400d27308 */ /* 0x0007e20000000800 */
[----:B--2---:R-:W-:Y:S01]  /*6120*/  FMNMX.FTZ R72, R72, R12, !PT ;  /* 0x0000000c48487209 */ /* 0x004fe20007810000 */
[----:B------:R-:W2:Y:S01]  /*6130*/  SHFL.BFLY PT, R11, R69, 0x2, 0x1f ;  /* 0x0c401f00450b7f89 */ /* 0x000ea200000e0000 */
[----:B------:R-:W-:Y:S01]  /*6140*/  FMNMX.FTZ R0, R146, R0, !PT ;  /* 0x0000000092007209 */ /* 0x000fe20007810000 */
[----:B-1----:R-:W-:Y:S01]  /*6150*/  FFMA.FTZ R5, R100, UR18, -R6 ;  /* 0x0000001264057c23 */ /* 0x002fe20008010806 */
[----:B------:R-:W-:-:S02]  /*6160*/  FSETP.NEU.FTZ.AND P2, PT, R72, -INF , PT ;  /* 0xff8000004800780b */ /* 0x000fc40003f5d000 */
[----:B------:R-:W-:Y:S01]  /*6170*/  FMNMX.FTZ R0, R171, R0, !PT ;  /* 0x00000000ab007209 */ /* 0x000fe20007810000 */
[----:B------:R1:W-:Y:S01]  /*6180*/  MUFU.EX2 R212, R5 ;  /* 0x0000000500d47308 */ /* 0x0003e20000000800 */
[----:B------:R-:W-:Y:S02]  /*6190*/  ISETP.GE.AND P1, PT, R25, R10, PT ;  /* 0x0000000a1900720c */ /* 0x000fe40003f26270 */
[----:B------:R-:W-:Y:S02]  /*61a0*/  FMNMX.FTZ R0, R167, R0, !PT ;  /* 0x00000000a7007209 */ /* 0x000fe40007810000 */
[----:B------:R-:W-:Y:S02]  /*61b0*/  FSEL R174, R97, -INF , !P1 ;  /* 0xff80000061ae7808 */ /* 0x000fe40004800000 */
[----:B------:R-:W-:Y:S01]  /*61c0*/  FMNMX.FTZ R0, R179, R0, !PT ;  /* 0x00000000b3007209 */ /* 0x000fe20007810000 */
[----:B---3--:R-:W-:Y:S01]  /*61d0*/  FFMA.FTZ R4, R111, UR18, -R6 ;  /* 0x000000126f047c23 */ /* 0x008fe20008010806 */
[----:B------:R-:W-:-:S02]  /*61e0*/  ISETP.GE.AND P3, PT, R29, R10, PT ;  /* 0x0000000a1d00720c */ /* 0x000fc40003f66270 */
[----:B------:R-:W-:Y:S02]  /*61f0*/  FMNMX.FTZ R0, R68, R0, !PT ;  /* 0x0000000044007209 */ /* 0x000fe40007810000 */
[----:B------:R-:W-:Y:S01]  /*6200*/  FSEL R172, R64, -INF , !P6 ;  /* 0xff80000040ac7808 */ /* 0x000fe20007000000 */
[----:B------:R-:W3:Y:S01]  /*6210*/  MUFU.EX2 R4, R4 ;  /* 0x0000000400047308 */ /* 0x000ee20000000800 */
[----:B------:R-:W-:Y:S01]  /*6220*/  FSEL R163, R47, -INF , !P3 ;  /* 0xff8000002fa37808 */ /* 0x000fe20005800000 */
[----:B-1----:R-:W-:Y:S01]  /*6230*/  FMUL.FTZ R5, R72, UR18 ;  /* 0x0000001248057c20 */ /* 0x002fe20008410000 */
[----:B--2---:R-:W-:Y:S02]  /*6240*/  FMNMX.FTZ R69, R69, R11, !PT ;  /* 0x0000000b45457209 */ /* 0x004fe40007810000 */
[-C--:B------:R-:W-:Y:S02]  /*6250*/  ISETP.GE.AND P1, PT, R31, R10.reuse, PT ;  /* 0x0000000a1f00720c */ /* 0x080fe40003f26270 */
[----:B------:R-:W-:Y:S01]  /*6260*/  FSEL R5, R5, RZ, P2 ;  /* 0x000000ff05057208 */ /* 0x000fe20001000000 */
[----:B------:R-:W1:Y:S01]  /*6270*/  SHFL.BFLY PT, R11, R69, 0x1, 0x1f ;  /* 0x0c201f00450b7f89 */ /* 0x000e6200000e0000 */
[----:B------:R-:W-:-:S02]  /*6280*/  ISETP.GE.AND P2, PT, R30, R10, PT ;  /* 0x0000000a1e00720c */ /* 0x000fc40003f46270 */
[-C--:B------:R-:W-:Y:S02]  /*6290*/  ISETP.GE.AND P5, PT, R32, R10.reuse, PT ;  /* 0x0000000a2000720c */ /* 0x080fe40003fa6270 */
[----:B------:R-:W-:Y:S02]  /*62a0*/  FSEL R202, R21, -INF , !P2 ;  /* 0xff80000015ca7808 */ /* 0x000fe40005000000 */
[----:B------:R-:W-:Y:S01]  /*62b0*/  FSEL R201, R37, -INF , !P1 ;  /* 0xff80000025c97808 */ /* 0x000fe20004800000 */
[----:B---3--:R2:W-:Y:S01]  /*62c0*/  STL [R1+0x88], R4 ;  /* 0x0000880401007387 */ /* 0x0085e20000100800 */
[-C--:B------:R-:W-:Y:S02]  /*62d0*/  ISETP.GE.AND P4, PT, R34, R10.reuse, PT ;  /* 0x0000000a2200720c */ /* 0x080fe40003f86270 */
[----:B------:R-:W-:Y:S01]  /*62e0*/  FSEL R200, R23, -INF , !P5 ;  /* 0xff80000017c87808 */ /* 0x000fe20006800000 */
[----:B------:R3:W-:Y:S01]  /*62f0*/  STL [R1+0xe4], R72 ;  /* 0x0000e44801007387 */ /* 0x0007e20000100800 */
[----:B------:R-:W-:-:S02]  /*6300*/  ISETP.GE.AND P6, PT, R33, R10, PT ;  /* 0x0000000a2100720c */ /* 0x000fc40003fc6270 */
[----:B------:R-:W-:Y:S02]  /*6310*/  FSEL R203, R18, -INF , !P4 ;  /* 0xff80000012cb7808 */ /* 0x000fe40006000000 */
[-C--:B------:R-:W-:Y:S02]  /*6320*/  ISETP.GE.AND P3, PT, R35, R10.reuse, PT ;  /* 0x0000000a2300720c */ /* 0x080fe40003f66270 */
[----:B------:R-:W-:Y:S02]  /*6330*/  ISETP.GE.AND P2, PT, R36, R10, PT ;  /* 0x0000000a2400720c */ /* 0x000fe40003f46270 */
[----:B-1----:R-:W-:Y:S01]  /*6340*/  FMNMX.FTZ R69, R69, R11, !PT ;  /* 0x0000000b45457209 */ /* 0x002fe20007810000 */
[----:B--2---:R-:W-:Y:S01]  /*6350*/  FFMA.FTZ R4, R102, UR18, -R6 ;  /* 0x0000001266047c23 */ /* 0x004fe20008010806 */
[----:B------:R-:W-:Y:S01]  /*6360*/  FFMA.FTZ R11, R50, UR18, -R5 ;  /* 0x00000012320b7c23 */ /* 0x000fe20008010805 */
[----:B------:R-:W-:Y:S02]  /*6370*/  FSEL R252, R16, -INF , !P6 ;  /* 0xff80000010fc7808 */ /* 0x000fe40007000000 */
[----:B------:R1:W2:Y:S01]  /*6380*/  MUFU.EX2 R7, R4 ;  /* 0x0000000400077308 */ /* 0x0002a20000000800 */
[----:B------:R-:W-:-:S02]  /*6390*/  FSETP.NEU.FTZ.AND P1, PT, R69, -INF , PT ;  /* 0xff8000004500780b */ /* 0x000fc40003f3d000 */
[----:B-1----:R-:W-:Y:S01]  /*63a0*/  FMNMX.FTZ R4, R71, R0, !PT ;  /* 0x0000000047047209 */ /* 0x002fe20007810000 */
[----:B------:R-:W-:-:S04]  /*63b0*/  FFMA.FTZ R0, R109, UR18, -R5 ;  /* 0x000000126d007c23 */ /* 0x000fc80008010805 */
[----:B------:R-:W-:Y:S01]  /*63c0*/  MUFU.EX2 R213, R11 ;  /* 0x0000000b00d57308 */ /* 0x000fe20000000800 */
[----:B------:R-:W-:Y:S01]  /*63d0*/  FSEL R251, R14, -INF , !P3 ;  /* 0xff8000000efb7808 */ /* 0x000fe20005800000 */
[----:B--2---:R-:W-:Y:S01]  /*63e0*/  STL [R1+0x8c], R7 ;  /* 0x00008c0701007387 */ /* 0x004fe20000100800 */
[----:B------:R-:W-:-:S04]  /*63f0*/  FMNMX.FTZ R4, R70, R4, !PT ;  /* 0x0000000446047209 */ /* 0x000fc80007810000 */
[----:B------:R-:W-:Y:S01]  /*6400*/  FMNMX.FTZ R4, R125, R4, !PT ;  /* 0x000000047d047209 */ /* 0x000fe20007810000 */
[----:B------:R1:W2:Y:S03]  /*6410*/  MUFU.EX2 R15, R0 ;  /* 0x00000000000f7308 */ /* 0x0002a60000000800 */
[----:B------:R-:W-:Y:S01]  /*6420*/  FMNMX.FTZ R4, R124, R4, !PT ;  /* 0x000000047c047209 */ /* 0x000fe20007810000 */
[--C-:B-1----:R-:W-:Y:S01]  /*6430*/  FFMA.FTZ R0, R110, UR18, -R5.reuse ;  /* 0x000000126e007c23 */ /* 0x102fe20008010805 */
[----:B------:R-:W-:Y:S01]  /*6440*/  FSEL R250, R13, -INF , !P2 ;  /* 0xff8000000dfa7808 */ /* 0x000fe20005000000 */
[----:B--2---:R-:W-:Y:S02]  /*6450*/  STL [R1+0x44], R15 ;  /* 0x0000440f01007387 */ /* 0x004fe40000100800 */
[----:B------:R1:W2:Y:S02]  /*6460*/  MUFU.EX2 R17, R0 ;  /* 0x0000000000117308 */ /* 0x0002a40000000800 */
[----:B-1----:R-:W-:Y:S01]  /*6470*/  FMNMX.FTZ R0, R174, R4, !PT ;  /* 0x00000004ae007209 */ /* 0x002fe20007810000 */
[----:B------:R-:W-:Y:S01]  /*6480*/  FFMA.FTZ R4, R117, UR18, -R5 ;  /* 0x0000001275047c23 */ /* 0x000fe20008010805 */
[----:B--2---:R-:W-:Y:S02]  /*6490*/  STL [R1+0x40], R17 ;  /* 0x0000401101007387 */ /* 0x004fe40000100800 */
[----:B------:R-:W-:-:S02]  /*64a0*/  FMNMX.FTZ R0, R175, R0, !PT ;  /* 0x00000000af007209 */ /* 0x000fc40007810000 */
[----:B------:R1:W-:Y:S01]  /*64b0*/  MUFU.EX2 R209, R4 ;  /* 0x0000000400d17308 */ /* 0x0003e20000000800 */
[----:B------:R-:W-:Y:S01]  /*64c0*/  STL [R1+0xe8], R10 ;  /* 0x0000e80a01007387 */ /* 0x000fe20000100800 */
[----:B------:R-:W-:-:S03]  /*64d0*/  FMNMX.FTZ R0, R173, R0, !PT ;  /* 0x00000000ad007209 */ /* 0x000fc60007810000 */
[----:B------:R2:W-:Y:S01]  /*64e0*/  STL [R1+0xec], R69 ;  /* 0x0000ec4501007387 */ /* 0x0005e20000100800 */
[----:B------:R-:W-:Y:S01]  /*64f0*/  FMNMX.FTZ R0, R172, R0, !PT ;  /* 0x00000000ac007209 */ /* 0x000fe20007810000 */
[----:B-1----:R-:W-:-:S04]  /*6500*/  FFMA.FTZ R4, R108, UR18, -R5 ;  /* 0x000000126c047c23 */ /* 0x002fc80008010805 */
[----:B---3--:R1:W-:Y:S02]  /*6510*/  MUFU.EX2 R72, R4 ;  /* 0x0000000400487308 */ /* 0x0083e40000000800 */
[----:B-1----:R-:W-:Y:S01]  /*6520*/  FMNMX.FTZ R4, R163, R0, !PT ;  /* 0x00000000a3047209 */ /* 0x002fe20007810000 */
[----:B------:R-:W-:-:S03]  /*6530*/  FFMA.FTZ R0, R101, UR18, -R5 ;  /* 0x0000001265007c23 */ /* 0x000fc60008010805 */
[----:B------:R-:W-:Y:S02]  /*6540*/  FMNMX.FTZ R4, R202, R4, !PT ;  /* 0x00000004ca047209 */ /* 0x000fe40007810000 */
[----:B------:R1:W3:Y:S02]  /*6550*/  MUFU.EX2 R230, R0 ;  /* 0x0000000000e67308 */ /* 0x0002e40000000800 */
[----:B-1----:R-:W-:Y:S01]  /*6560*/  FMNMX.FTZ R0, R201, R4, !PT ;  /* 0x00000004c9007209 */ /* 0x002fe20007810000 */
[----:B------:R-:W-:Y:S02]  /*6570*/  FMUL.FTZ R4, R69, UR18 ;  /* 0x0000001245047c20 */ /* 0x000fe40008410000 */
[----:B--2---:R-:W2:Y:S01]  /*6580*/  LDL.LU R69, [R1+0x8c] ;  /* 0x00008c0001457983 */ /* 0x004ea20000300800 */
[----:B------:R-:W-:Y:S02]  /*6590*/  FMNMX.FTZ R0, R200, R0, !PT ;  /* 0x00000000c8007209 */ /* 0x000fe40007810000 */
[----:B------:R-:W-:-:S02]  /*65a0*/  FSEL R4, R4, RZ, P1 ;  /* 0x000000ff04047208 */ /* 0x000fc40000800000 */
[----:B------:R-:W-:Y:S02]  /*65b0*/  FMNMX.FTZ R11, R203, R0, !PT ;  /* 0x00000000cb0b7209 */ /* 0x000fe40007810000 */
[----:B------:R-:W-:Y:S01]  /*65c0*/  IADD3 R0, R211, R215, RZ ;  /* 0x000000d7d3007210 */ /* 0x000fe20007ffe0ff */
[--C-:B------:R-:W-:Y:S01]  /*65d0*/  FFMA.FTZ R12, R116, UR18, -R4.reuse ;  /* 0x00000012740c7c23 */ /* 0x100fe20008010804 */
[----:B------:R-:W-:Y:S02]  /*65e0*/  FMNMX.FTZ R11, R252, R11, !PT ;  /* 0x0000000bfc0b7209 */ /* 0x000fe40007810000 */
[----:B------:R-:W-:Y:S01]  /*65f0*/  LEA R220, R0, UR4, 0x1 ;  /* 0x0000000400dc7c11 */ /* 0x000fe2000f8e08ff */
[----:B------:R1:W4:Y:S01]  /*6600*/  MUFU.EX2 R8, R12 ;  /* 0x0000000c00087308 */ /* 0x0003220000000800 */
[----:B------:R-:W-:Y:S01]  /*6610*/  FMNMX.FTZ R0, R251, R11, !PT ;  /* 0x0000000bfb007209 */ /* 0x000fe20007810000 */
[--C-:B------:R-:W-:Y:S01]  /*6620*/  FFMA.FTZ R11, R118, UR18, -R4.reuse ;  /* 0x00000012760b7c23 */ /* 0x100fe20008010804 */
[----:B------:R-:W-:Y:S01]  /*6630*/  LEA R221, R3, R220, 0x1 ;  /* 0x000000dc03dd7211 */ /* 0x000fe200078e08ff */
[----:B------:R-:W-:Y:S01]  /*6640*/  FFMA.FTZ R3, R119, UR18, -R4 ;  /* 0x0000001277037c23 */ /* 0x000fe20008010804 */
[----:B------:R-:W-:Y:S01]  /*6650*/  FMNMX.FTZ R0, R250, R0, !PT ;  /* 0x00000000fa007209 */ /* 0x000fe20007810000 */
[C---:B------:R-:W-:Y:S01]  /*6660*/  IMAD R223, R2.reuse, 0x2, R220 ;  /* 0x0000000202df7824 */ /* 0x040fe200078e02dc */
[----:B---3--:R-:W-:Y:S01]  /*6670*/  F2FP.F16.F32.PACK_AB R16, R213, R230 ;  /* 0x000000e6d510723e */ /* 0x008fe200000000ff */
[----:B------:R-:W3:Y:S01]  /*6680*/  MUFU.EX2 R9, R11 ;  /* 0x0000000b00097308 */ /* 0x000ee20000000800 */
[----:B------:R-:W-:-:S02]  /*6690*/  IMAD R222, R2, 0x2, R221 ;  /* 0x0000000202de7824 */ /* 0x000fc400078e02dd */
[----:B------:R-:W-:Y:S01]  /*66a0*/  FFMA.FTZ R2, R75, UR18, -R5 ;  /* 0x000000124b027c23 */ /* 0x000fe20008010805 */
[----:B------:R-:W-:Y:S01]  /*66b0*/  LDSM.16.MT88.4 R24, [R220+0x8000] ;  /* 0x00800000dc18783b */ /* 0x000fe20000004200 */
[----:B------:R-:W-:-:S03]  /*66c0*/  F2FP.F16.F32.PACK_AB R14, R72, R209 ;  /* 0x000000d1480e723e */ /* 0x000fc600000000ff */
[----:B------:R-:W-:Y:S01]  /*66d0*/  LDSM.16.MT88.4 R20, [R223+0x8000] ;  /* 0x00800000df14783b */ /* 0x000fe20000004200 */
[----:B------:R3:W3:Y:S01]  /*66e0*/  MUFU.EX2 R7, R3 ;  /* 0x0000000300077308 */ /* 0x0006e20000000800 */
[----:B-1----:R-:W-:Y:S02]  /*66f0*/  F2FP.F16.F32.PACK_AB R12, R17, R15 ;  /* 0x0000000f110c723e */ /* 0x002fe400000000ff */
[----:B----4-:R-:W-:Y:S04]  /*6700*/  STL [R1+0x54], R8 ;  /* 0x0000540801007387 */ /* 0x010fe80000100800 */
[----:B------:R-:W-:Y:S01]  /*6710*/  LDSM.16.MT88.4 R48, [R221+0x8000] ;  /* 0x00800000dd30783b */ /* 0x000fe20000004200 */
[----:B------:R1:W-:Y:S01]  /*6720*/  MUFU.EX2 R227, R2 ;  /* 0x0000000200e37308 */ /* 0x0003e20000000800 */
[----:B---3--:R-:W-:-:S02]  /*6730*/  F2FP.F16.F32.PACK_AB R13, R9, R8 ;  /* 0x00000008090d723e */ /* 0x008fc400000000ff */
[----:B------:R-:W3:Y:S04]  /*6740*/  SHFL.BFLY PT, R11, R0, 0x2, 0x1f ;  /* 0x0c401f00000b7f89 */ /* 0x000ee800000e0000 */
[----:B------:R-:W-:Y:S01]  /*6750*/  STL [R1+0x4c], R9 ;  /* 0x00004c0901007387 */ /* 0x000fe20000100800 */
[----:B------:R-:W-:-:S03]  /*6760*/  FFMA.FTZ R3, R112, UR18, -R4 ;  /* 0x0000001270037c23 */ /* 0x000fc60008010804 */
[----:B------:R-:W-:Y:S01]  /*6770*/  STL [R1+0x58], R7 ;  /* 0x0000580701007387 */ /* 0x000fe20000100800 */
[----:B------:R-:W4:Y:S03]  /*6780*/  MUFU.EX2 R206, R3 ;  /* 0x0000000300ce7308 */ /* 0x000f260000000800 */
[----:B------:R-:W-:Y:S01]  /*6790*/  STL [R1+0xf0], R72 ;  /* 0x0000f04801007387 */ /* 0x000fe20000100800 */
[----:B-1----:R-:W-:-:S03]  /*67a0*/  FFMA.FTZ R2, R73, UR18, -R5 ;  /* 0x0000001249027c23 */ /* 0x002fc60008010805 */
[----:B------:R-:W-:Y:S01]  /*67b0*/  LDSM.16.MT88.4 R52, [R222+0x8000] ;  /* 0x00800000de34783b */ /* 0x000fe20000004200 */
[----:B------:R1:W1:Y:S03]  /*67c0*/  MUFU.EX2 R135, R2 ;  /* 0x0000000200877308 */ /* 0x0002660000000800 */
[----:B------:R-:W-:Y:S01]  /*67d0*/  LDSM.16.MT88.4 R84, [R222+0x8800] ;  /* 0x00880000de54783b */ /* 0x000fe20000004200 */
[----:B---3--:R-:W-:-:S03]  /*67e0*/  FMNMX.FTZ R0, R0, R11, !PT ;  /* 0x0000000b00007209 */ /* 0x008fc60007810000 */
[----:B------:R-:W-:Y:S01]  /*67f0*/  LDSM.16.MT88.4 R64, [R221+0x8800] ;  /* 0x00880000dd40783b */ /* 0x000fe20000004200 */
[----:B----4-:R-:W-:-:S03]  /*6800*/  F2FP.F16.F32.PACK_AB R15, R206, R7 ;  /* 0x00000007ce0f723e */ /* 0x010fc600000000ff */
[----:B------:R-:W3:Y:S04]  /*6810*/  SHFL.BFLY PT, R3, R0, 0x1, 0x1f ;  /* 0x0c201f0000037f89 */ /* 0x000ee800000e0000 */
[----:B------:R-:W4:Y:S01]  /*6820*/  LDSM.16.MT88.4 R60, [R223+0x8800] ;  /* 0x00880000df3c783b */ /* 0x000f220000004200 */
[C---:B------:R-:W-:Y:S01]  /*6830*/  HMMA.16816.F32 R56, R12.reuse, R24, RZ ;  /* 0x000000180c38723c */ /* 0x040fe200000018ff */
[----:B-1----:R-:W-:Y:S02]  /*6840*/  FFMA.FTZ R2, R113, UR18, -R4 ;  /* 0x0000001271027c23 */ /* 0x002fe40008010804 */
[----:B------:R-:W1:Y:S02]  /*6850*/  LDSM.16.MT88.4 R76, [R220+0x8800] ;  /* 0x00880000dc4c783b */ /* 0x000e640000004200 */
[----:B------:R3:W-:Y:S01]  /*6860*/  MUFU.EX2 R116, R2 ;  /* 0x0000000200747308 */ /* 0x0007e20000000800 */
[----:B------:R-:W-:Y:S01]  /*6870*/  F2FP.F16.F32.PACK_AB R18, R135, R227 ;  /* 0x000000e38712723e */ /* 0x000fe200000000ff */
[C---:B------:R-:W-:Y:S06]  /*6880*/  HMMA.16816.F32 R44, R12.reuse, R20, RZ ;  /* 0x000000140c2c723c */ /* 0x040fec00000018ff */
[----:B------:R-:W-:Y:S01]  /*6890*/  HMMA.16816.F32 R40, R12, R48, RZ ;  /* 0x000000300c28723c */ /* 0x000fe200000018ff */
[----:B---3--:R-:W-:Y:S01]  /*68a0*/  FMNMX.FTZ R73, R0, R3, !PT ;  /* 0x0000000300497209 */ /* 0x008fe20007810000 */
[----:B------:R-:W-:-:S04]  /*68b0*/  FFMA.FTZ R0, R115, UR18, -R6 ;  /* 0x0000001273007c23 */ /* 0x000fc80008010806 */
[C---:B------:R-:W-:Y:S01]  /*68c0*/  HMMA.16816.F32 R80, R12.reuse, R26, RZ ;  /* 0x0000001a0c50723c */ /* 0x040fe200000018ff */
[--C-:B------:R-:W-:Y:S01]  /*68d0*/  FFMA.FTZ R2, R107, UR18, -R4.reuse ;  /* 0x000000126b027c23 */ /* 0x100fe20008010804 */
[C---:B------:R-:W-:Y:S01]  /*68e0*/  FSETP.NEU.FTZ.AND P1, PT, R73.reuse, -INF , PT ;  /* 0xff8000004900780b */ /* 0x040fe20003f3d000 */
[----:B------:R-:W-:Y:S01]  /*68f0*/  STL [R1+0xf4], R73 ;  /* 0x0000f44901007387 */ /* 0x000fe20000100800 */
[----:B------:R-:W-:Y:S01]  /*6900*/  FMUL.FTZ R3, R73, UR18 ;  /* 0x0000001249037c20 */ /* 0x000fe20008410000 */
[----:B------:R3:W4:Y:S01]  /*6910*/  MUFU.EX2 R119, R2 ;  /* 0x0000000200777308 */ /* 0x0007220000000800 */
[C---:B------:R-:W-:Y:S01]  /*6920*/  HMMA.16816.F32 R36, R12.reuse, R52, RZ ;  /* 0x000000340c24723c */ /* 0x040fe200000018ff */
[----:B------:R1:W-:Y:S05]  /*6930*/  STL [R1+0xf8], R230 ;  /* 0x0000f8e601007387 */ /* 0x0003ea0000100800 */
[C---:B------:R-:W-:Y:S01]  /*6940*/  HMMA.16816.F32 R28, R12.reuse, R22, RZ ;  /* 0x000000160c1c723c */ /* 0x040fe200000018ff */
[----:B------:R4:W-:Y:S05]  /*6950*/  MUFU.EX2 R118, R0 ;  /* 0x0000000000767308 */ /* 0x0009ea0000000800 */
[----:B------:R-:W-:Y:S01]  /*6960*/  HMMA.16816.F32 R32, R12, R50, RZ ;  /* 0x000000320c20723c */ /* 0x000fe200000018ff */
[----:B---3--:R-:W-:-:S04]  /*6970*/  FFMA.FTZ R2, R106, UR18, -R4 ;  /* 0x000000126a027c23 */ /* 0x008fc80008010804 */
[----:B------:R3:W-:Y:S01]  /*6980*/  MUFU.EX2 R117, R2 ;  /* 0x0000000200757308 */ /* 0x0007e20000000800 */
[----:B-1----:R-:W2:Y:S01]  /*6990*/  LDL.LU R230, [R1+0x88] ;  /* 0x0000880001e67983 */ /* 0x002ea20000300800 */
[----:B----4-:R-:W-:Y:S01]  /*69a0*/  FSEL R0, R3, RZ, P1 ;  /* 0x000000ff03007208 */ /* 0x010fe20000800000 */
[----:B---3--:R-:W-:-:S05]  /*69b0*/  FFMA.FTZ R2, R96, UR18, -R4 ;  /* 0x0000001260027c23 */ /* 0x008fca0008010804 */
[----:B------:R1:W3:Y:S01]  /*69c0*/  MUFU.EX2 R208, R2 ;  /* 0x0000000200d07308 */ /* 0x0002e20000000800 */
[----:B------:R4:W-:Y:S01]  /*69d0*/  STL [R1+0xfc], R135 ;  /* 0x0000fc8701007387 */ /* 0x0009e20000100800 */
[----:B-1----:R-:W-:-:S06]  /*69e0*/  FFMA.FTZ R2, R114, UR18, -R6 ;  /* 0x0000001272027c23 */ /* 0x002fcc0008010806 */
[----:B------:R1:W-:Y:S02]  /*69f0*/  MUFU.EX2 R8, R2 ;  /* 0x0000000200087308 */ /* 0x0003e40000000800 */
[----:B-1----:R-:W-:-:S06]  /*6a00*/  FFMA.FTZ R2, R123, UR18, -R6 ;  /* 0x000000127b027c23 */ /* 0x002fcc0008010806 */
[----:B------:R1:W-:Y:S02]  /*6a10*/  MUFU.EX2 R229, R2 ;  /* 0x0000000200e57308 */ /* 0x0003e40000000800 */
[----:B-1----:R-:W-:-:S06]  /*6a20*/  FFMA.FTZ R2, R128, UR18, -R0 ;  /* 0x0000001280027c23 */ /* 0x002fcc0008010800 */
[----:B----4-:R1:W-:Y:S02]  /*6a30*/  MUFU.EX2 R135, R2 ;  /* 0x0000000200877308 */ /* 0x0103e40000000800 */
[----:B-1----:R-:W-:-:S06]  /*6a40*/  FFMA.FTZ R2, R129, UR18, -R0 ;  /* 0x0000001281027c23 */ /* 0x002fcc0008010800 */
[----:B------:R1:W4:Y:S02]  /*6a50*/  MUFU.EX2 R75, R2 ;  /* 0x00000002004b7308 */ /* 0x0003240000000800 */
[----:B-1----:R-:W-:-:S06]  /*6a60*/  FFMA.FTZ R2, R137, UR18, -R0 ;  /* 0x0000001289027c23 */ /* 0x002fcc0008010800 */
[----:B------:R1:W-:Y:S02]  /*6a70*/  MUFU.EX2 R204, R2 ;  /* 0x0000000200cc7308 */ /* 0x0003e40000000800 */
[----:B-1----:R-:W-:-:S06]  /*6a80*/  FFMA.FTZ R2, R131, UR18, -R0 ;  /* 0x0000001283027c23 */ /* 0x002fcc0008010800 */
[----:B------:R1:W4:Y:S02]  /*6a90*/  MUFU.EX2 R10, R2 ;  /* 0x00000002000a7308 */ /* 0x0003240000000800 */
        /* <DEDUP_REMOVED lines=20> */
[----:B-1----:R-:W-:-:S06]  /*6be0*/  FFMA.FTZ R2, R141, UR18, -R0 ;  /* 0x000000128d027c23 */ /* 0x002fcc0008010800 */
[----:B------:R1:W-:Y:S01]  /*6bf0*/  MUFU.EX2 R11, R2 ;  /* 0x00000002000b7308 */ /* 0x0003e20000000800 */
[----:B------:R-:W-:Y:S01]  /*6c00*/  HMMA.16816.F32 R12, R12, R54, RZ ;  /* 0x000000360c0c723c */ /* 0x000fe200000018ff */
[----:B-1----:R-:W-:-:S06]  /*6c10*/  FFMA.FTZ R2, R148, UR18, -R5 ;  /* 0x0000001294027c23 */ /* 0x002fcc0008010805 */
[----:B------:R1:W-:Y:S02]  /*6c20*/  MUFU.EX2 R207, R2 ;  /* 0x0000000200cf7308 */ /* 0x0003e40000000800 */
[----:B-1----:R-:W-:-:S06]  /*6c30*/  FFMA.FTZ R2, R144, UR18, -R5 ;  /* 0x0000001290027c23 */ /* 0x002fcc0008010805 */
[----:B------:R1:W4:Y:S02]  /*6c40*/  MUFU.EX2 R73, R2 ;  /* 0x0000000200497308 */ /* 0x0003240000000800 */
[----:B-1----:R-:W-:-:S06]  /*6c50*/  FFMA.FTZ R2, R138, UR18, -R5 ;  /* 0x000000128a027c23 */ /* 0x002fcc0008010805 */
[----:B------:R1:W-:Y:S01]  /*6c60*/  MUFU.EX2 R149, R2 ;  /* 0x0000000200957308 */ /* 0x0003e20000000800 */
[----:B------:R-:W-:Y:S01]  /*6c70*/  F2FP.F16.F32.PACK_AB R17, R119, R116 ;  /* 0x000000747711723e */ /* 0x000fe200000000ff */
[----:B-1----:R-:W-:-:S06]  /*6c80*/  FFMA.FTZ R2, R133, UR18, -R5 ;  /* 0x0000001285027c23 */ /* 0x002fcc0008010805 */
[----:B------:R1:W-:Y:S01]  /*6c90*/  MUFU.EX2 R137, R2 ;  /* 0x0000000200897308 */ /* 0x0003e20000000800 */
[----:B---3--:R-:W-:Y:S01]  /*6ca0*/  F2FP.F16.F32.PACK_AB R19, R208, R117 ;  /* 0x00000075d013723e */ /* 0x008fe200000000ff */
[----:B-1----:R-:W-:-:S06]  /*6cb0*/  FFMA.FTZ R2, R150, UR18, -R4 ;  /* 0x0000001296027c23 */ /* 0x002fcc0008010804 */
[----:B------:R1:W-:Y:S01]  /*6cc0*/  MUFU.EX2 R141, R2 ;  /* 0x00000002008d7308 */ /* 0x0003e20000000800 */
[----:B------:R-:W-:Y:S01]  /*6cd0*/  HMMA.16816.F32 R104, R16, R86, R12 ;  /* 0x000000561068723c */ /* 0x000fe2000000180c */
[----:B-1----:R-:W-:-:S06]  /*6ce0*/  FFMA.FTZ R2, R143, UR18, -R4 ;  /* 0x000000128f027c23 */ /* 0x002fcc0008010804 */
[----:B------:R1:W3:Y:S01]  /*6cf0*/  MUFU.EX2 R138, R2 ;  /* 0x00000002008a7308 */ /* 0x0002e20000000800 */
[----:B------:R-:W-:Y:S02]  /*6d00*/  F2FP.F16.F32.PACK_AB R12, R210, R212 ;  /* 0x000000d4d20c723e */ /* 0x000fe400000000ff */
[----:B--2---:R-:W-:Y:S02]  /*6d10*/  F2FP.F16.F32.PACK_AB R14, R69, R230 ;  /* 0x000000e6450e723e */ /* 0x004fe400000000ff */
[----:B----4-:R-:W-:Y:S02]  /*6d20*/  F2FP.F16.F32.PACK_AB R13, R75, R135 ;  /* 0x000000874b0d723e */ /* 0x010fe400000000ff */
[----:B------:R-:W-:Y:S01]  /*6d30*/  F2FP.F16.F32.PACK_AB R15, R10, R204 ;  /* 0x000000cc0a0f723e */ /* 0x000fe200000000ff */
[----:B-1----:R-:W-:-:S04]  /*6d40*/  FFMA.FTZ R2, R139, UR18, -R4 ;  /* 0x000000128b027c23 */ /* 0x002fc80008010804 */
[----:B------:R1:W-:Y:S01]  /*6d50*/  MUFU.EX2 R148, R2 ;  /* 0x0000000200947308 */ /* 0x0003e20000000800 */
[C---:B------:R-:W-:Y:S06]  /*6d60*/  HMMA.16816.F32 R96, R16.reuse, R64, R40 ;  /* 0x000000401060723c */ /* 0x040fec0000001828 */
[----:B------:R-:W-:Y:S01]  /*6d70*/  HMMA.16816.F32 R120, R16, R84, R36 ;  /* 0x000000541078723c */ /* 0x000fe20000001824 */
[----:B-1----:R-:W-:-:S04]  /*6d80*/  FFMA.FTZ R2, R142, UR18, -R4 ;  /* 0x000000128e027c23 */ /* 0x002fc80008010804 */
[----:B------:R1:W2:Y:S01]  /*6d90*/  MUFU.EX2 R238, R2 ;  /* 0x0000000200ee7308 */ /* 0x0002a20000000800 */
[C---:B------:R-:W-:Y:S06]  /*6da0*/  HMMA.16816.F32 R92, R16.reuse, R62, R28 ;  /* 0x0000003e105c723c */ /* 0x040fec000000181c */
[----:B------:R-:W-:Y:S01]  /*6db0*/  HMMA.16816.F32 R112, R16, R66, R32 ;  /* 0x000000421070723c */ /* 0x000fe20000001820 */
[----:B-1----:R-:W-:-:S05]  /*6dc0*/  FFMA.FTZ R2, R147, UR18, -R0 ;  /* 0x0000001293027c23 */ /* 0x002fca0008010800 */
[----:B------:R-:W-:Y:S01]  /*6dd0*/  HMMA.16816.F32 R40, R12, R24, RZ ;  /* 0x000000180c28723c */ /* 0x000fe200000018ff */
[----:B------:R1:W-:Y:S05]  /*6de0*/  MUFU.EX2 R3, R2 ;  /* 0x0000000200037308 */ /* 0x0003ea0000000800 */
[C---:B------:R-:W-:Y:S06]  /*6df0*/  HMMA.16816.F32 R108, R16.reuse, R76, R56 ;  /* 0x0000004c106c723c */ /* 0x040fec0000001838 */
[C---:B------:R-:W-:Y:S06]  /*6e00*/  HMMA.16816.F32 R88, R16.reuse, R60, R44 ;  /* 0x0000003c1058723c */ /* 0x040fec000000182c */
[----:B------:R-:W-:Y:S01]  /*6e10*/  HMMA.16816.F32 R100, R16, R78, R80 ;  /* 0x0000004e1064723c */ /* 0x000fe20000001850 */
[----:B-1----:R-:W-:-:S05]  /*6e20*/  FFMA.FTZ R2, R146, UR18, -R0 ;  /* 0x0000001292027c23 */ /* 0x002fca0008010800 */
[C---:B------:R-:W-:Y:S01]  /*6e30*/  HMMA.16816.F32 R36, R12.reuse, R26, RZ ;  /* 0x0000001a0c24723c */ /* 0x040fe200000018ff */
[----:B------:R1:W4:Y:S05]  /*6e40*/  MUFU.EX2 R126, R2 ;  /* 0x00000002007e7308 */ /* 0x00032a0000000800 */
[C---:B------:R-:W-:Y:S06]  /*6e50*/  HMMA.16816.F32 R32, R12.reuse, R20, RZ ;  /* 0x000000140c20723c */ /* 0x040fec00000018ff */
[C---:B------:R-:W-:Y:S06]  /*6e60*/  HMMA.16816.F32 R28, R12.reuse, R22, RZ ;  /* 0x000000160c1c723c */ /* 0x040fec00000018ff */
[----:B------:R-:W-:Y:S01]  /*6e70*/  HMMA.16816.F32 R24, R12, R48, RZ ;  /* 0x000000300c18723c */ /* 0x000fe200000018ff */
[----:B-1----:R-:W-:-:S05]  /*6e80*/  FFMA.FTZ R2, R178, UR18, -R6 ;  /* 0x00000012b2027c23 */ /* 0x002fca0008010806 */
[C---:B------:R-:W-:Y:S06]  /*6e90*/  HMMA.16816.F32 R16, R12.reuse, R52, RZ ;  /* 0x000000340c10723c */ /* 0x040fec00000018ff */
[C---:B------:R-:W-:Y:S01]  /*6ea0*/  HMMA.16816.F32 R20, R12.reuse, R50, RZ ;  /* 0x000000320c14723c */ /* 0x040fe200000018ff */
[----:B------:R-:W-:Y:S02]  /*6eb0*/  MOV R150, R7 ;  /* 0x0000000700967202 */ /* 0x000fe40000000f00 */
[----:B------:R1:W-:Y:S03]  /*6ec0*/  MUFU.EX2 R7, R2 ;  /* 0x0000000200077308 */ /* 0x0003e60000000800 */
[----:B------:R-:W-:Y:S07]  /*6ed0*/  HMMA.16816.F32 R44, R12, R54, RZ ;  /* 0x000000360c2c723c */ /* 0x000fee00000018ff */
[----:B------:R-:W-:Y:S01]  /*6ee0*/  F2FP.F16.F32.PACK_AB R12, R118, R8 ;  /* 0x00000008760c723e */ /* 0x000fe200000000ff */
[----:B-1----:R-:W-:Y:S01]  /*6ef0*/  FFMA.FTZ R2, R169, UR18, -R6 ;  /* 0x00000012a9027c23 */ /* 0x002fe20008010806 */
[----:B------:R-:W-:-:S03]  /*6f00*/  F2FP.F16.F32.PACK_AB R13, R205, R9 ;  /* 0x00000009cd0d723e */ /* 0x000fc600000000ff */
[----:B------:R1:W-:Y:S01]  /*6f10*/  MUFU.EX2 R133, R2 ;  /* 0x0000000200857308 */ /* 0x0003e20000000800 */
[----:B------:R-:W-:Y:S02]  /*6f20*/  F2FP.F16.F32.PACK_AB R14, R225, R229 ;  /* 0x000000e5e10e723e */ /* 0x000fe400000000ff */
[----:B------:R-:W-:Y:S01]  /*6f30*/  F2FP.F16.F32.PACK_AB R15, R134, R228 ;  /* 0x000000e4860f723e */ /* 0x000fe200000000ff */
[----:B-1----:R-:W-:-:S04]  /*6f40*/  FFMA.FTZ R2, R164, UR18, -R6 ;  /* 0x00000012a4027c23 */ /* 0x002fc80008010806 */
[----:B------:R1:W-:Y:S02]  /*6f50*/  MUFU.EX2 R226, R2 ;  /* 0x0000000200e27308 */ /* 0x0003e40000000800 */
[C---:B------:R-:W-:Y:S06]  /*6f60*/  HMMA.16816.F32 R48, R12.reuse, R76, R40 ;  /* 0x0000004c0c30723c */ /* 0x040fec0000001828 */
[----:B------:R-:W-:Y:S01]  /*6f70*/  HMMA.16816.F32 R76, R12, R78, R36 ;  /* 0x0000004e0c4c723c */ /* 0x000fe20000001824 */
[----:B-1----:R-:W-:-:S05]  /*6f80*/  FFMA.FTZ R2, R158, UR18, -R6 ;  /* 0x000000129e027c23 */ /* 0x002fca0008010806 */
[C---:B------:R-:W-:Y:S01]  /*6f90*/  HMMA.16816.F32 R56, R12.reuse, R64, R24 ;  /* 0x000000400c38723c */ /* 0x040fe20000001818 */
[----:B------:R-:W1:Y:S01]  /*6fa0*/  LDSM.16.MT88.4 R24, [R220+0x9000] ;  /* 0x00900000dc18783b */ /* 0x000e620000004200 */
[----:B------:R3:W-:Y:S04]  /*6fb0*/  MUFU.EX2 R130, R2 ;  /* 0x0000000200827308 */ /* 0x0007e80000000800 */
[C---:B------:R-:W-:Y:S01]  /*6fc0*/  HMMA.16816.F32 R80, R12.reuse, R84, R16 ;  /* 0x000000540c50723c */ /* 0x040fe20000001810 */
[----:B------:R-:W-:Y:S05]  /*6fd0*/  LDSM.16.MT88.4 R16, [R221+0x9000] ;  /* 0x00900000dd10783b */ /* 0x000fea0000004200 */
[C---:B------:R-:W-:Y:S01]  /*6fe0*/  HMMA.16816.F32 R40, R12.reuse, R62, R28 ;  /* 0x0000003e0c28723c */ /* 0x040fe2000000181c */
[----:B------:R-:W-:Y:S05]  /*6ff0*/  LDSM.16.MT88.4 R28, [R222+0x9000] ;  /* 0x00900000de1c783b */ /* 0x000fea0000004200 */
[----:B------:R-:W-:Y:S01]  /*7000*/  HMMA.16816.F32 R36, R12, R66, R20 ;  /* 0x000000420c24723c */ /* 0x000fe20000001814 */
[----:B------:R-:W4:Y:S01]  /*7010*/  LDSM.16.MT88.4 R20, [R223+0x9000] ;  /* 0x00900000df14783b */ /* 0x000f220000004200 */
[----:B---3--:R-:W-:-:S04]  /*7020*/  FFMA.FTZ R2, R171, UR18, -R0 ;  /* 0x00000012ab027c23 */ /* 0x008fc80008010800 */
[----:B------:R3:W-:Y:S02]  /*7030*/  MUFU.EX2 R158, R2 ;  /* 0x00000002009e7308 */ /* 0x0007e40000000800 */
[----:B---3--:R-:W-:-:S06]  /*7040*/  FFMA.FTZ R2, R167, UR18, -R0 ;  /* 0x00000012a7027c23 */ /* 0x008fcc0008010800 */
[----:B------:R3:W-:Y:S02]  /*7050*/  MUFU.EX2 R224, R2 ;  /* 0x0000000200e07308 */ /* 0x0007e40000000800 */
[----:B---3--:R-:W-:-:S06]  /*7060*/  FFMA.FTZ R2, R176, UR18, -R5 ;  /* 0x00000012b0027c23 */ /* 0x008fcc0008010805 */
[----:B------:R3:W-:Y:S01]  /*7070*/  MUFU.EX2 R142, R2 ;  /* 0x00000002008e7308 */ /* 0x0007e20000000800 */
[----:B------:R-:W-:Y:S01]  /*7080*/  HMMA.16816.F32 R52, R12, R60, R32 ;  /* 0x0000003c0c34723c */ /* 0x000fe20000001820 */
[----:B---3--:R-:W-:-:S06]  /*7090*/  FFMA.FTZ R2, R168, UR18, -R5 ;  /* 0x00000012a8027c23 */ /* 0x008fcc0008010805 */
[----:B------:R3:W4:Y:S01]  /*70a0*/  MUFU.EX2 R147, R2 ;  /* 0x0000000200937308 */ /* 0x0007220000000800 */
[----:B------:R-:W-:Y:S01]  /*70b0*/  HMMA.16816.F32 R32, R12, R86, R44 ;  /* 0x000000560c20723c */ /* 0x000fe2000000182c */
[----:B---3--:R-:W-:-:S06]  /*70c0*/  FFMA.FTZ R2, R161, UR18, -R5 ;  /* 0x00000012a1027c23 */ /* 0x008fcc0008010805 */
[----:B------:R3:W-:Y:S01]  /*70d0*/  MUFU.EX2 R128, R2 ;  /* 0x0000000200807308 */ /* 0x0007e20000000800 */
[----:B------:R-:W-:Y:S02]  /*70e0*/  F2FP.F16.F32.PACK_AB R12, R73, R207 ;  /* 0x000000cf490c723e */ /* 0x000fe400000000ff */
[----:B------:R-:W-:Y:S02]  /*70f0*/  F2FP.F16.F32.PACK_AB R13, R138, R141 ;  /* 0x0000008d8a0d723e */ /* 0x000fe400000000ff */
[----:B------:R-:W-:Y:S02]  /*7100*/  F2FP.F16.F32.PACK_AB R14, R137, R149 ;  /* 0x00000095890e723e */ /* 0x000fe400000000ff */
[----:B--2---:R-:W-:Y:S01]  /*7110*/  F2FP.F16.F32.PACK_AB R15, R238, R148 ;  /* 0x00000094ee0f723e */ /* 0x004fe200000000ff */
[----:B---3--:R-:W-:-:S04]  /*7120*/  FFMA.FTZ R2, R154, UR18, -R5 ;  /* 0x000000129a027c23 */ /* 0x008fc80008010805 */
[----:B------:R2:W-:Y:S02]  /*7130*/  MUFU.EX2 R131, R2 ;  /* 0x0000000200837308 */ /* 0x0005e40000000800 */
[----:B-1----:R-:W-:Y:S01]  /*7140*/  HMMA.16816.F32 R64, R12, R24, R108 ;  /* 0x000000180c40723c */ /* 0x002fe2000000186c */
[----:B--2---:R-:W-:-:S05]  /*7150*/  FFMA.FTZ R2, R177, UR18, -R4 ;  /* 0x00000012b1027c23 */ /* 0x004fca0008010804 */
[----:B------:R1:W-:Y:S01]  /*7160*/  MUFU.EX2 R143, R2 ;  /* 0x00000002008f7308 */ /* 0x0003e20000000800 */
[C---:B----4-:R-:W-:Y:S06]  /*7170*/  HMMA.16816.F32 R88, R12.reuse, R20, R88 ;  /* 0x000000140c58723c */ /* 0x050fec0000001858 */
[----:B------:R-:W-:Y:S01]  /*7180*/  HMMA.16816.F32 R96, R12, R16, R96 ;  /* 0x000000100c60723c */ /* 0x000fe20000001860 */
[----:B-1----:R-:W-:-:S05]  /*7190*/  FFMA.FTZ R2, R170, UR18, -R4 ;  /* 0x00000012aa027c23 */ /* 0x002fca0008010804 */
[C---:B------:R-:W-:Y:S01]  /*71a0*/  HMMA.16816.F32 R120, R12.reuse, R28, R120 ;  /* 0x0000001c0c78723c */ /* 0x040fe20000001878 */
[----:B------:R1:W2:Y:S05]  /*71b0*/  MUFU.EX2 R139, R2 ;  /* 0x00000002008b7308 */ /* 0x0002aa0000000800 */
[C---:B------:R-:W-:Y:S06]  /*71c0*/  HMMA.16816.F32 R84, R12.reuse, R26, R100 ;  /* 0x0000001a0c54723c */ /* 0x040fec0000001864 */
[C---:B------:R-:W-:Y:S06]  /*71d0*/  HMMA.16816.F32 R92, R12.reuse, R22, R92 ;  /* 0x000000160c5c723c */ /* 0x040fec000000185c */
[----:B------:R-:W-:Y:S01]  /*71e0*/  HMMA.16816.F32 R112, R12, R18, R112 ;  /* 0x000000120c70723c */ /* 0x000fe20000001870 */
[----:B-1----:R-:W-:-:S05]  /*71f0*/  FFMA.FTZ R2, R166, UR18, -R4 ;  /* 0x00000012a6027c23 */ /* 0x002fca0008010804 */
[----:B------:R-:W-:Y:S01]  /*7200*/  HMMA.16816.F32 R104, R12, R30, R104 ;  /* 0x0000001e0c68723c */ /* 0x000fe20000001868 */
[----:B------:R1:W-:Y:S01]  /*7210*/  MUFU.EX2 R129, R2 ;  /* 0x0000000200817308 */ /* 0x0003e20000000800 */
[----:B------:R-:W-:-:S05]  /*7220*/  IMAD.MOV.U32 R168, RZ, RZ, R11 ;  /* 0x000000ffffa87224 */ /* 0x000fca00078e000b */
[----:B------:R-:W-:Y:S02]  /*7230*/  F2FP.F16.F32.PACK_AB R12, R145, R74 ;  /* 0x0000004a910c723e */ /* 0x000fe400000000ff */
[----:B------:R-:W-:Y:S02]  /*7240*/  F2FP.F16.F32.PACK_AB R13, R11, R72 ;  /* 0x000000480b0d723e */ /* 0x000fe400000000ff */
[----:B------:R-:W-:Y:S02]  /*7250*/  F2FP.F16.F32.PACK_AB R14, R150, R211 ;  /* 0x000000d3960e723e */ /* 0x000fe400000000ff */
[----:B------:R-:W-:Y:S01]  /*7260*/  F2FP.F16.F32.PACK_AB R15, R126, R3 ;  /* 0x000000037e0f723e */ /* 0x000fe200000000ff */
[----:B-1----:R-:W-:-:S06]  /*7270*/  FFMA.FTZ R2, R179, UR18, -R0 ;  /* 0x00000012b3027c23 */ /* 0x002fcc0008010800 */
[C---:B------:R-:W-:Y:S01]  /*7280*/  HMMA.16816.F32 R100, R12.reuse, R24, R48 ;  /* 0x000000180c64723c */ /* 0x040fe20000001830 */
[----:B------:R1:W-:Y:S05]  /*7290*/  MUFU.EX2 R11, R2 ;  /* 0x00000002000b7308 */ /* 0x0003ea0000000800 */
[C---:B------:R-:W-:Y:S06]  /*72a0*/  HMMA.16816.F32 R48, R12.reuse, R22, R40 ;  /* 0x000000160c30723c */ /* 0x040fec0000001828 */
[----:B------:R-:W-:Y:S01]  /*72b0*/  HMMA.16816.F32 R60, R12, R26, R76 ;  /* 0x0000001a0c3c723c */ /* 0x000fe2000000184c */
[----:B------:R-:W3:Y:S01]  /*72c0*/  LDSM.16.MT88.4 R24, [R220+0x9800] ;  /* 0x00980000dc18783b */ /* 0x000ee20000004200 */
[----:B-1----:R-:W-:-:S04]  /*72d0*/  FFMA.FTZ R2, R68, UR18, -R0 ;  /* 0x0000001244027c23 */ /* 0x002fc80008010800 */
[C---:B------:R-:W-:Y:S01]  /*72e0*/  HMMA.16816.F32 R40, R12.reuse, R18, R36 ;  /* 0x000000120c28723c */ /* 0x040fe20000001824 */
[----:B------:R1:W-:Y:S05]  /*72f0*/  MUFU.EX2 R217, R2 ;  /* 0x0000000200d97308 */ /* 0x0003ea0000000800 */
[C---:B------:R-:W-:Y:S01]  /*7300*/  HMMA.16816.F32 R52, R12.reuse, R20, R52 ;  /* 0x000000140c34723c */ /* 0x040fe20000001834 */
[----:B------:R-:W4:Y:S05]  /*7310*/  LDSM.16.MT88.4 R20, [R223+0x9800] ;  /* 0x00980000df14783b */ /* 0x000f2a0000004200 */
[C---:B------:R-:W-:Y:S01]  /*7320*/  HMMA.16816.F32 R44, R12.reuse, R16, R56 ;  /* 0x000000100c2c723c */ /* 0x040fe20000001838 */
[----:B------:R-:W4:Y:S05]  /*7330*/  LDSM.16.MT88.4 R16, [R221+0x9800] ;  /* 0x00980000dd10783b */ /* 0x000f2a0000004200 */
[----:B------:R-:W-:Y:S01]  /*7340*/  HMMA.16816.F32 R36, R12, R28, R80 ;  /* 0x0000001c0c24723c */ /* 0x000fe20000001850 */
[----:B-1----:R-:W-:-:S05]  /*7350*/  FFMA.FTZ R2, R184, UR18, -R6 ;  /* 0x00000012b8027c23 */ /* 0x002fca0008010806 */
[----:B------:R-:W-:Y:S01]  /*7360*/  HMMA.16816.F32 R32, R12, R30, R32 ;  /* 0x0000001e0c20723c */ /* 0x000fe20000001820 */
[----:B------:R-:W1:Y:S01]  /*7370*/  LDSM.16.MT88.4 R28, [R222+0x9800] ;  /* 0x00980000de1c783b */ /* 0x000e620000004200 */
[----:B------:R2:W-:Y:S01]  /*7380*/  MUFU.EX2 R68, R2 ;  /* 0x0000000200447308 */ /* 0x0005e20000000800 */
[----:B------:R-:W-:Y:S01]  /*7390*/  MOV R178, R3 ;  /* 0x0000000300b27202 */ /* 0x000fe20000000f00 */
[----:B------:R-:W-:-:S06]  /*73a0*/  FFMA.FTZ R3, R152, UR18, -R4 ;  /* 0x0000001298037c23 */ /* 0x000fcc0008010804 */
[----:B------:R-:W3:Y:S01]  /*73b0*/  MUFU.EX2 R140, R3 ;  /* 0x00000003008c7308 */ /* 0x000ee20000000800 */
[----:B--2---:R-:W-:-:S07]  /*73c0*/  FFMA.FTZ R2, R183, UR18, -R6 ;  /* 0x00000012b7027c23 */ /* 0x004fce0008010806 */
[----:B------:R2:W-:Y:S01]  /*73d0*/  MUFU.EX2 R164, R2 ;  /* 0x0000000200a47308 */ /* 0x0005e20000000800 */
[----:B------:R-:W-:Y:S02]  /*73e0*/  IMAD.MOV.U32 R167, RZ, RZ, R212 ;  /* 0x000000ffffa77224 */ /* 0x000fe400078e00d4 */
[----:B--2---:R-:W-:-:S05]  /*73f0*/  FFMA.FTZ R2, R182, UR18, -R6 ;  /* 0x00000012b6027c23 */ /* 0x004fca0008010806 */
[----:B------:R2:W-:Y:S01]  /*7400*/  MUFU.EX2 R151, R2 ;  /* 0x0000000200977308 */ /* 0x0005e20000000800 */
[----:B------:R-:W-:Y:S01]  /*7410*/  F2FP.F16.F32.PACK_AB R12, R147, R142 ;  /* 0x0000008e930c723e */ /* 0x000fe200000000ff */
[----:B--2---:R-:W-:-:S06]  /*7420*/  FFMA.FTZ R2, R181, UR18, -R6 ;  /* 0x00000012b5027c23 */ /* 0x004fcc0008010806 */
[----:B------:R2:W1:Y:S01]  /*7430*/  MUFU.EX2 R161, R2 ;  /* 0x0000000200a17308 */ /* 0x0004620000000800 */
[----:B------:R-:W-:Y:S02]  /*7440*/  F2FP.F16.F32.PACK_AB R13, R139, R143 ;  /* 0x0000008f8b0d723e */ /* 0x000fe400000000ff */
[----:B------:R-:W-:Y:S02]  /*7450*/  F2FP.F16.F32.PACK_AB R14, R131, R128 ;  /* 0x00000080830e723e */ /* 0x000fe400000000ff */
[----:B---3--:R-:W-:Y:S01]  /*7460*/  F2FP.F16.F32.PACK_AB R15, R140, R129 ;  /* 0x000000818c0f723e */ /* 0x008fe200000000ff */
[----:B--2---:R-:W-:-:S04]  /*7470*/  FFMA.FTZ R2, R71, UR18, -R0 ;  /* 0x0000001247027c23 */ /* 0x004fc80008010800 */
[----:B------:R2:W-:Y:S01]  /*7480*/  MUFU.EX2 R212, R2 ;  /* 0x0000000200d47308 */ /* 0x0005e20000000800 */
[----:B------:R-:W-:Y:S01]  /*7490*/  IMAD.MOV.U32 R169, RZ, RZ, R211 ;  /* 0x000000ffffa97224 */ /* 0x000fe200078e00d3 */
[----:B------:R-:W-:Y:S01]  /*74a0*/  MOV R171, R213 ;  /* 0x000000d500ab7202 */ /* 0x000fe20000000f00 */
[----:B------:R-:W-:Y:S01]  /*74b0*/  HMMA.16816.F32 R76, R12, R24, R64 ;  /* 0x000000180c4c723c */ /* 0x000fe20000001840 */
[----:B--2---:R-:W-:-:S04]  /*74c0*/  FFMA.FTZ R2, R70, UR18, -R0 ;  /* 0x0000001246027c23 */ /* 0x004fc80008010800 */
[----:B------:R2:W-:Y:S01]  /*74d0*/  MUFU.EX2 R214, R2 ;  /* 0x0000000200d67308 */ /* 0x0005e20000000800 */
[C---:B------:R-:W-:Y:S06]  /*74e0*/  HMMA.16816.F32 R64, R12.reuse, R26, R84 ;  /* 0x0000001a0c40723c */ /* 0x040fec0000001854 */
[----:B----4-:R-:W-:Y:S01]  /*74f0*/  HMMA.16816.F32 R56, R12, R20, R88 ;  /* 0x000000140c38723c */ /* 0x010fe20000001858 */
[----:B--2---:R-:W-:-:S04]  /*7500*/  FFMA.FTZ R2, R162, UR18, -R5 ;  /* 0x00000012a2027c23 */ /* 0x004fc80008010805 */
[----:B------:R2:W-:Y:S01]  /*7510*/  MUFU.EX2 R211, R2 ;  /* 0x0000000200d37308 */ /* 0x0005e20000000800 */
[C---:B------:R-:W-:Y:S06]  /*7520*/  HMMA.16816.F32 R92, R12.reuse, R22, R92 ;  /* 0x000000160c5c723c */ /* 0x040fec000000185c */
[C---:B------:R-:W-:Y:S06]  /*7530*/  HMMA.16816.F32 R96, R12.reuse, R16, R96 ;  /* 0x000000100c60723c */ /* 0x040fec0000001860 */
[----:B------:R-:W-:Y:S01]  /*7540*/  HMMA.16816.F32 R112, R12, R18, R112 ;  /* 0x000000120c70723c */ /* 0x000fe20000001870 */
[----:B--2---:R-:W-:-:S05]  /*7550*/  FFMA.FTZ R2, R159, UR18, -R5 ;  /* 0x000000129f027c23 */ /* 0x004fca0008010805 */
[C---:B-1----:R-:W-:Y:S01]  /*7560*/  HMMA.16816.F32 R120, R12.reuse, R28, R120 ;  /* 0x0000001c0c78723c */ /* 0x042fe20000001878 */
[----:B------:R1:W2:Y:S05]  /*7570*/  MUFU.EX2 R213, R2 ;  /* 0x0000000200d57308 */ /* 0x0002aa0000000800 */
[----:B------:R-:W-:Y:S01]  /*7580*/  HMMA.16816.F32 R108, R12, R30, R104 ;  /* 0x0000001e0c6c723c */ /* 0x000fe20000001868 */
[----:B------:R-:W-:-:S06]  /*7590*/  IMAD.MOV.U32 R146, RZ, RZ, R119 ;  /* 0x000000ffff927224 */ /* 0x000fcc00078e0077 */
[----:B------:R-:W-:Y:S02]  /*75a0*/  F2FP.F16.F32.PACK_AB R12, R133, R7 ;  /* 0x00000007850c723e */ /* 0x000fe400000000ff */
[----:B------:R-:W-:Y:S02]  /*75b0*/  F2FP.F16.F32.PACK_AB R13, R224, R158 ;  /* 0x0000009ee00d723e */ /* 0x000fe400000000ff */
[----:B------:R-:W-:Y:S02]  /*75c0*/  F2FP.F16.F32.PACK_AB R14, R130, R226 ;  /* 0x000000e2820e723e */ /* 0x000fe400000000ff */
[----:B------:R-:W-:Y:S01]  /*75d0*/  F2FP.F16.F32.PACK_AB R15, R217, R11 ;  /* 0x0000000bd90f723e */ /* 0x000fe200000000ff */
[----:B-1----:R-:W-:Y:S01]  /*75e0*/  FFMA.FTZ R2, R155, UR18, -R5 ;  /* 0x000000129b027c23 */ /* 0x002fe20008010805 */
[----:B------:R-:W-:Y:S01]  /*75f0*/  IMAD.MOV.U32 R144, RZ, RZ, R118 ;  /* 0x000000ffff907224 */ /* 0x000fe200078e0076 */
[----:B------:R-:W-:Y:S02]  /*7600*/  MOV R136, R117 ;  /* 0x0000007500887202 */ /* 0x000fe40000000f00 */
[----:B------:R1:W-:Y:S01]  /*7610*/  MUFU.EX2 R215, R2 ;  /* 0x0000000200d77308 */ /* 0x0003e20000000800 */
[----:B------:R-:W-:Y:S01]  /*7620*/  IMAD.MOV.U32 R127, RZ, RZ, R116 ;  /* 0x000000ffff7f7224 */ /* 0x000fe200078e0074 */
[C---:B------:R-:W-:Y:S06]  /*7630*/  HMMA.16816.F32 R88, R12.reuse, R22, R48 ;  /* 0x000000160c58723c */ /* 0x040fec0000001830 */
[----:B------:R-:W-:Y:S01]  /*7640*/  HMMA.16816.F32 R116, R12, R24, R100 ;  /* 0x000000180c74723c */ /* 0x000fe20000001864 */
[----:B------:R-:W-:-:S05]  /*7650*/  MOV R132, R209 ;  /* 0x000000d100847202 */ /* 0x000fca0000000f00 */
        /* <DEDUP_REMOVED lines=15> */
[--C-:B------:R-:W-:Y:S01]  /*7750*/  FFMA.FTZ R3, R156, UR18, -R4.reuse ;  /* 0x000000129c037c23 */ /* 0x100fe20008010804 */
[----:B------:R-:W-:Y:S02]  /*7760*/  IMAD.MOV.U32 R154, RZ, RZ, R167 ;  /* 0x000000ffff9a7224 */ /* 0x000fe400078e00a7 */
[----:B------:R-:W-:Y:S01]  /*7770*/  MOV R177, R176 ;  /* 0x000000b000b17202 */ /* 0x000fe20000000f00 */
[----:B------:R-:W-:Y:S01]  /*7780*/  IMAD.MOV.U32 R176, RZ, RZ, R207 ;  /* 0x000000ffffb07224 */ /* 0x000fe200078e00cf */
[----:B------:R-:W-:Y:S01]  /*7790*/  MOV R167, R208 ;  /* 0x000000d000a77202 */ /* 0x000fe20000000f00 */
[----:B--2---:R-:W-:-:S04]  /*77a0*/  FFMA.FTZ R2, R160, UR18, -R4 ;  /* 0x00000012a0027c23 */ /* 0x004fc80008010804 */
[----:B------:R2:W3:Y:S01]  /*77b0*/  MUFU.EX2 R210, R2 ;  /* 0x0000000200d27308 */ /* 0x0004e20000000800 */
[----:B------:R-:W-:Y:S02]  /*77c0*/  MOV R156, R161 ;  /* 0x000000a1009c7202 */ /* 0x000fe40000000f00 */
[----:B------:R-:W-:Y:S01]  /*77d0*/  MOV R161, R171 ;  /* 0x000000ab00a17202 */ /* 0x000fe20000000f00 */
[----:B------:R-:W-:-:S04]  /*77e0*/  IMAD.MOV.U32 R171, RZ, RZ, R138 ;  /* 0x000000ffffab7224 */ /* 0x000fc800078e008a */
[----:B------:R-:W-:Y:S01]  /*77f0*/  MUFU.EX2 R208, R3 ;  /* 0x0000000300d07308 */ /* 0x000fe20000000800 */
[----:B------:R-:W-:Y:S02]  /*7800*/  IMAD.MOV.U32 R138, RZ, RZ, R205 ;  /* 0x000000ffff8a7224 */ /* 0x000fe400078e00cd */
[----:B--2---:R-:W-:-:S05]  /*7810*/  FFMA.FTZ R2, R157, UR18, -R4 ;  /* 0x000000129d027c23 */ /* 0x004fca0008010804 */
[----:B------:R2:W4:Y:S01]  /*7820*/  MUFU.EX2 R207, R2 ;  /* 0x0000000200cf7308 */ /* 0x0005220000000800 */
[----:B------:R-:W-:Y:S01]  /*7830*/  IMAD.MOV.U32 R71, RZ, RZ, R168 ;  /* 0x000000ffff477224 */ /* 0x000fe200078e00a8 */
[----:B------:R-:W-:Y:S01]  /*7840*/  MOV R168, R206 ;  /* 0x000000ce00a87202 */ /* 0x000fe20000000f00 */
[----:B--2---:R-:W-:-:S05]  /*7850*/  FFMA.FTZ R2, R125, UR18, -R0 ;  /* 0x000000127d027c23 */ /* 0x004fca0008010800 */
[----:B------:R2:W-:Y:S01]  /*7860*/  MUFU.EX2 R205, R2 ;  /* 0x0000000200cd7308 */ /* 0x0005e20000000800 */
[----:B------:R-:W-:Y:S02]  /*7870*/  F2FP.F16.F32.PACK_AB R12, R213, R211 ;  /* 0x000000d3d50c723e */ /* 0x000fe400000000ff */
[----:B---3--:R-:W-:Y:S02]  /*7880*/  F2FP.F16.F32.PACK_AB R13, R210, R209 ;  /* 0x000000d1d20d723e */ /* 0x008fe400000000ff */
[----:B------:R-:W-:Y:S01]  /*7890*/  F2FP.F16.F32.PACK_AB R14, R216, R215 ;  /* 0x000000d7d80e723e */ /* 0x000fe200000000ff */
[----:B--2---:R-:W-:-:S04]  /*78a0*/  FFMA.FTZ R2, R124, UR18, -R0 ;  /* 0x000000127c027c23 */ /* 0x004fc80008010800 */
[----:B------:R2:W3:Y:S01]  /*78b0*/  MUFU.EX2 R206, R2 ;  /* 0x0000000200ce7308 */ /* 0x0004e20000000800 */
[----:B----4-:R-:W-:-:S07]  /*78c0*/  F2FP.F16.F32.PACK_AB R15, R208, R207 ;  /* 0x000000cfd00f723e */ /* 0x010fce00000000ff */
[C---:B------:R-:W-:Y:S06]  /*78d0*/  HMMA.16816.F32 R60, R12.reuse, R20, R56 ;  /* 0x000000140c3c723c */ /* 0x040fec0000001838 */
[----:B------:R-:W-:Y:S01]  /*78e0*/  HMMA.16816.F32 R76, R12, R24, R76 ;  /* 0x000000180c4c723c */ /* 0x000fe2000000184c */
[----:B--2---:R-:W-:-:S05]  /*78f0*/  FFMA.FTZ R2, R188, UR18, -R5 ;  /* 0x00000012bc027c23 */ /* 0x004fca0008010805 */
[C---:B------:R-:W-:Y:S06]  /*7900*/  HMMA.16816.F32 R64, R12.reuse, R26, R64 ;  /* 0x0000001a0c40723c */ /* 0x040fec0000001840 */
[C---:B------:R-:W-:Y:S06]  /*7910*/  HMMA.16816.F32 R56, R12.reuse, R22, R92 ;  /* 0x000000160c38723c */ /* 0x040fec000000185c */
[C---:B------:R-:W-:Y:S06]  /*7920*/  HMMA.16816.F32 R52, R12.reuse, R16, R96 ;  /* 0x000000100c34723c */ /* 0x040fec0000001860 */
[C---:B------:R-:W-:Y:S06]  /*7930*/  HMMA.16816.F32 R48, R12.reuse, R18, R112 ;  /* 0x000000120c30723c */ /* 0x040fec0000001870 */
[C---:B-1----:R-:W-:Y:S06]  /*7940*/  HMMA.16816.F32 R44, R12.reuse, R28, R120 ;  /* 0x0000001c0c2c723c */ /* 0x042fec0000001878 */
[----:B------:R-:W-:Y:S01]  /*7950*/  HMMA.16816.F32 R36, R12, R30, R108 ;  /* 0x0000001e0c24723c */ /* 0x000fe2000000186c */
[----:B------:R-:W-:-:S02]  /*7960*/  MOV R120, R161 ;  /* 0x000000a100787202 */ /* 0x000fc40000000f00 */
[----:B------:R-:W-:Y:S02]  /*7970*/  MOV R161, R126 ;  /* 0x0000007e00a17202 */ /* 0x000fe40000000f00 */
[----:B------:R-:W-:Y:S02]  /*7980*/  MOV R126, R201 ;  /* 0x000000c9007e7202 */ /* 0x000fe40000000f00 */
[----:B------:R-:W-:Y:S02]  /*7990*/  F2FP.F16.F32.PACK_AB R12, R164, R68 ;  /* 0x00000044a40c723e */ /* 0x000fe400000000ff */
[----:B------:R-:W-:Y:S02]  /*79a0*/  F2FP.F16.F32.PACK_AB R13, R214, R212 ;  /* 0x000000d4d60d723e */ /* 0x000fe400000000ff */
[----:B------:R-:W-:Y:S02]  /*79b0*/  F2FP.F16.F32.PACK_AB R14, R156, R151 ;  /* 0x000000979c0e723e */ /* 0x000fe400000000ff */
[----:B---3--:R-:W-:Y:S01]  /*79c0*/  F2FP.F16.F32.PACK_AB R15, R206, R205 ;  /* 0x000000cdce0f723e */ /* 0x008fe200000000ff */
[----:B------:R1:W-:Y:S01]  /*79d0*/  MUFU.EX2 R201, R2 ;  /* 0x0000000200c97308 */ /* 0x0003e20000000800 */
[----:B------:R-:W-:-:S02]  /*79e0*/  IMAD.MOV.U32 R183, RZ, RZ, R137 ;  /* 0x000000ffffb77224 */ /* 0x000fc400078e0089 */
[----:B------:R-:W-:-:S03]  /*79f0*/  IMAD.MOV.U32 R137, RZ, RZ, R202 ;  /* 0x000000ffff897224 */ /* 0x000fc600078e00ca */
[C---:B------:R-:W-:Y:S06]  /*7a00*/  HMMA.16816.F32 R96, R12.reuse, R16, R84 ;  /* 0x000000100c60723c */ /* 0x040fec0000001854 */
[----:B------:R-:W-:Y:S01]  /*7a10*/  HMMA.16816.F32 R84, R12, R28, R40 ;  /* 0x0000001c0c54723c */ /* 0x000fe20000001828 */
[----:B-1----:R-:W-:-:S06]  /*7a20*/  FFMA.FTZ R2, R187, UR18, -R5 ;  /* 0x00000012bb027c23 */ /* 0x002fcc0008010805 */
[----:B------:R-:W-:Y:S01]  /*7a30*/  IMAD.MOV.U32 R43, RZ, RZ, R138 ;  /* 0x000000ffff2b7224 */ /* 0x000fe200078e008a */
[----:B------:R1:W2:Y:S01]  /*7a40*/  MUFU.EX2 R202, R2 ;  /* 0x0000000200ca7308 */ /* 0x0002a20000000800 */
[----:B------:R-:W-:Y:S01]  /*7a50*/  IMAD.MOV.U32 R138, RZ, RZ, R136 ;  /* 0x000000ffff8a7224 */ /* 0x000fe200078e0088 */
[----:B------:R-:W-:Y:S01]  /*7a60*/  MOV R136, R132 ;  /* 0x0000008400887202 */ /* 0x000fe20000000f00 */
[----:B------:R-:W-:Y:S01]  /*7a70*/  IMAD.MOV.U32 R132, RZ, RZ, R203 ;  /* 0x000000ffff847224 */ /* 0x000fe200078e00cb */
[----:B------:R-:W-:Y:S01]  /*7a80*/  HMMA.16816.F32 R108, R12, R26, R104 ;  /* 0x0000001a0c6c723c */ /* 0x000fe20000001868 */
[----:B------:R-:W-:Y:S02]  /*7a90*/  MOV R40, R127 ;  /* 0x0000007f00287202 */ /* 0x000fe40000000f00 */
[----:B------:R-:W-:-:S03]  /*7aa0*/  MOV R127, R204 ;  /* 0x000000cc007f7202 */ /* 0x000fc60000000f00 */
[----:B------:R-:W-:Y:S01]  /*7ab0*/  HMMA.16816.F32 R104, R12, R20, R100 ;  /* 0x000000140c68723c */ /* 0x000fe20000001864 */
[----:B-1----:R-:W-:-:S05]  /*7ac0*/  FFMA.FTZ R2, R186, UR18, -R5 ;  /* 0x00000012ba027c23 */ /* 0x002fca0008010805 */
[C---:B------:R-:W-:Y:S01]  /*7ad0*/  HMMA.16816.F32 R100, R12.reuse, R22, R88 ;  /* 0x000000160c64723c */ /* 0x040fe20000001858 */
[----:B------:R-:W1:Y:S01]  /*7ae0*/  LDSM.16.MT88.4 R20, [R223+0xa800] ;  /* 0x00a80000df14783b */ /* 0x000e620000004200 */
[----:B------:R3:W-:Y:S04]  /*7af0*/  MUFU.EX2 R203, R2 ;  /* 0x0000000200cb7308 */ /* 0x0007e80000000800 */
[----:B------:R-:W-:Y:S01]  /*7b00*/  HMMA.16816.F32 R112, R12, R24, R116 ;  /* 0x000000180c70723c */ /* 0x000fe20000001874 */
[----:B------:R-:W4:Y:S01]  /*7b10*/  LDSM.16.MT88.4 R24, [R220+0xa800] ;  /* 0x00a80000dc18783b */ /* 0x000f220000004200 */
[----:B------:R-:W-:Y:S01]  /*7b20*/  MOV R41, R144 ;  /* 0x0000009000297202 */ /* 0x000fe20000000f00 */
[----:B------:R-:W-:Y:S02]  /*7b30*/  IMAD.MOV.U32 R144, RZ, RZ, R134 ;  /* 0x000000ffff907224 */ /* 0x000fe400078e0086 */
[----:B---3--:R-:W-:-:S04]  /*7b40*/  FFMA.FTZ R2, R185, UR18, -R5 ;  /* 0x00000012b9027c23 */ /* 0x008fc80008010805 */
[----:B------:R3:W-:Y:S01]  /*7b50*/  MUFU.EX2 R204, R2 ;  /* 0x0000000200cc7308 */ /* 0x0007e20000000800 */
[----:B------:R-:W-:Y:S01]  /*7b60*/  MOV R42, R200 ;  /* 0x000000c8002a7202 */ /* 0x000fe20000000f00 */
[----:B------:R-:W-:Y:S01]  /*7b70*/  FFMA.FTZ R3, R180, UR18, -R4 ;  /* 0x00000012b4037c23 */ /* 0x000fe20008010804 */
[----:B------:R-:W-:Y:S01]  /*7b80*/  MOV R70, R127 ;  /* 0x0000007f00467202 */ /* 0x000fe20000000f00 */
[----:B------:R-:W-:Y:S02]  /*7b90*/  IMAD.MOV.U32 R127, RZ, RZ, R132 ;  /* 0x000000ffff7f7224 */ /* 0x000fe400078e0084 */
[----:B---3--:R-:W-:-:S04]  /*7ba0*/  FFMA.FTZ R2, R191, UR18, -R4 ;  /* 0x00000012bf027c23 */ /* 0x008fc80008010804 */
[----:B------:R3:W-:Y:S01]  /*7bb0*/  MUFU.EX2 R134, R2 ;  /* 0x0000000200867308 */ /* 0x0007e20000000800 */
[----:B------:R-:W-:-:S07]  /*7bc0*/  MOV R181, R133 ;  /* 0x0000008500b57202 */ /* 0x000fce0000000f00 */
[----:B------:R-:W-:Y:S01]  /*7bd0*/  MUFU.EX2 R133, R3 ;  /* 0x0000000300857308 */ /* 0x000fe20000000800 */
[----:B---3--:R-:W-:-:S07]  /*7be0*/  FFMA.FTZ R2, R189, UR18, -R4 ;  /* 0x00000012bd027c23 */ /* 0x008fce0008010804 */
[----:B------:R3:W1:Y:S01]  /*7bf0*/  MUFU.EX2 R200, R2 ;  /* 0x0000000200c87308 */ /* 0x0006620000000800 */
[----:B------:R-:W-:Y:S01]  /*7c00*/  HMMA.16816.F32 R92, R12, R18, R80 ;  /* 0x000000120c5c723c */ /* 0x000fe20000001850 */
[----:B------:R-:W4:Y:S01]  /*7c10*/  LDSM.16.MT88.4 R16, [R221+0xa800] ;  /* 0x00a80000dd10783b */ /* 0x000f220000004200 */
[----:B---3--:R-:W-:-:S05]  /*7c20*/  FFMA.FTZ R2, R190, UR18, -R4 ;  /* 0x00000012be027c23 */ /* 0x008fca0008010804 */
[----:B------:R-:W3:Y:S01]  /*7c30*/  MUFU.EX2 R132, R2 ;  /* 0x0000000200847308 */ /* 0x000ee20000000800 */
[----:B------:R-:W-:Y:S01]  /*7c40*/  HMMA.16816.F32 R80, R12, R30, R32 ;  /* 0x0000001e0c50723c */ /* 0x000fe20000001820 */
[----:B------:R-:W4:Y:S01]  /*7c50*/  LDSM.16.MT88.4 R28, [R222+0xa800] ;  /* 0x00a80000de1c783b */ /* 0x000f220000004200 */
[----:B------:R-:W-:-:S05]  /*7c60*/  MOV R122, R177 ;  /* 0x000000b1007a7202 */ /* 0x000fca0000000f00 */
[----:B--2---:R-:W-:Y:S02]  /*7c70*/  F2FP.F16.F32.PACK_AB R12, R202, R201 ;  /* 0x000000c9ca0c723e */ /* 0x004fe400000000ff */
[----:B-1----:R-:W-:Y:S02]  /*7c80*/  F2FP.F16.F32.PACK_AB R13, R200, R134 ;  /* 0x00000086c80d723e */ /* 0x002fe400000000ff */
[----:B------:R-:W-:Y:S02]  /*7c90*/  F2FP.F16.F32.PACK_AB R14, R204, R203 ;  /* 0x000000cbcc0e723e */ /* 0x000fe400000000ff */
[----:B---3--:R-:W-:Y:S01]  /*7ca0*/  F2FP.F16.F32.PACK_AB R15, R133, R132 ;  /* 0x00000084850f723e */ /* 0x008fe200000000ff */
[----:B------:R-:W-:Y:S01]  /*7cb0*/  IMAD.MOV.U32 R121, RZ, RZ, R154 ;  /* 0x000000ffff797224 */ /* 0x000fe200078e009a */
[----:B------:R-:W-:Y:S01]  /*7cc0*/  MOV R157, R146 ;  /* 0x00000092009d7202 */ /* 0x000fe20000000f00 */
[----:B------:R-:W-:Y:S02]  /*7cd0*/  IMAD.MOV.U32 R160, RZ, RZ, R147 ;  /* 0x000000ffffa07224 */ /* 0x000fe400078e0093 */
[----:B------:R-:W-:Y:S01]  /*7ce0*/  FFMA.FTZ R2, R249, UR18, -R6 ;  /* 0x00000012f9027c23 */ /* 0x000fe20008010806 */
[----:B------:R-:W-:-:S02]  /*7cf0*/  IMAD.MOV.U32 R182, RZ, RZ, R144 ;  /* 0x000000ffffb67224 */ /* 0x000fc400078e0090 */
[----:B------:R-:W-:Y:S01]  /*7d00*/  IMAD.MOV.U32 R124, RZ, RZ, R145 ;  /* 0x000000ffff7c7224 */ /* 0x000fe200078e0091 */
[----:B------:R-:W-:Y:S01]  /*7d10*/  HMMA.16816.F32 R152, R12, R20, R60 ;  /* 0x000000140c98723c */ /* 0x000fe2000000183c */
[----:B------:R-:W-:Y:S01]  /*7d20*/  MOV R159, R139 ;  /* 0x0000008b009f7202 */ /* 0x000fe20000000f00 */
[----:B------:R-:W-:Y:S01]  /*7d30*/  IMAD.MOV.U32 R162, RZ, RZ, R138 ;  /* 0x000000ffffa27224 */ /* 0x000fe200078e008a */
[----:B------:R-:W-:-:S03]  /*7d40*/  MOV R123, R136 ;  /* 0x00000088007b7202 */ /* 0x000fc60000000f00 */
[----:B----4-:R-:W-:Y:S01]  /*7d50*/  HMMA.16816.F32 R144, R12, R26, R64 ;  /* 0x0000001a0c90723c */ /* 0x010fe20000001840 */
[----:B------:R-:W-:Y:S01]  /*7d60*/  IMAD.MOV.U32 R62, RZ, RZ, R122 ;  /* 0x000000ffff3e7224 */ /* 0x000fe200078e007a */
[----:B------:R-:W-:Y:S01]  /*7d70*/  MOV R63, R68 ;  /* 0x00000044003f7202 */ /* 0x000fe20000000f00 */
[----:B------:R1:W-:Y:S01]  /*7d80*/  MUFU.EX2 R249, R2 ;  /* 0x0000000200f97308 */ /* 0x0003e20000000800 */
[----:B------:R-:W-:-:S03]  /*7d90*/  MOV R33, R137 ;  /* 0x0000008900217202 */ /* 0x000fc60000000f00 */
[----:B------:R-:W-:Y:S01]  /*7da0*/  IMAD.MOV.U32 R64, RZ, RZ, R140 ;  /* 0x000000ffff407224 */ /* 0x000fe200078e008c */
[----:B------:R-:W-:Y:S01]  /*7db0*/  MOV R65, R131 ;  /* 0x0000008300417202 */ /* 0x000fe20000000f00 */
[----:B------:R-:W-:Y:S01]  /*7dc0*/  IMAD.MOV.U32 R66, RZ, RZ, R130 ;  /* 0x000000ffff427224 */ /* 0x000fe200078e0082 */
[----:B------:R-:W-:Y:S01]  /*7dd0*/  HMMA.16816.F32 R136, R12, R24, R76 ;  /* 0x000000180c88723c */ /* 0x000fe2000000184c */
[----:B------:R-:W-:Y:S01]  /*7de0*/  MOV R67, R129 ;  /* 0x0000008100437202 */ /* 0x000fe20000000f00 */
[----:B------:R-:W-:Y:S01]  /*7df0*/  FADD.FTZ R121, R121, R62 ;  /* 0x0000003e79797221 */ /* 0x000fe20000010000 */
[----:B------:R-:W-:Y:S01]  /*7e00*/  IMAD.MOV.U32 R62, RZ, RZ, R63 ;  /* 0x000000ffff3e7224 */ /* 0x000fe200078e003f */
[----:B------:R-:W-:Y:S01]  /*7e10*/  MOV R63, R64 ;  /* 0x00000040003f7202 */ /* 0x000fe20000000f00 */
[----:B------:R-:W-:Y:S02]  /*7e20*/  IMAD.MOV.U32 R64, RZ, RZ, R65 ;  /* 0x000000ffff407224 */ /* 0x000fe400078e0041 */
[----:B------:R-:W-:Y:S01]  /*7e30*/  IMAD.MOV.U32 R76, RZ, RZ, R128 ;  /* 0x000000ffff4c7224 */ /* 0x000fe200078e0080 */
[----:B------:R-:W-:Y:S01]  /*7e40*/  MOV R77, R11 ;  /* 0x0000000b004d7202 */ /* 0x000fe20000000f00 */
[----:B-1----:R-:W-:Y:S01]  /*7e50*/  FFMA.FTZ R2, R248, UR18, -R6 ;  /* 0x00000012f8027c23 */ /* 0x002fe20008010806 */
[----:B------:R-:W-:Y:S01]  /*7e60*/  MOV R78, R120 ;  /* 0x00000078004e7202 */ /* 0x000fe20000000f00 */
[----:B------:R-:W-:Y:S01]  /*7e70*/  IMAD.MOV.U32 R79, RZ, RZ, R43 ;  /* 0x000000ffff4f7224 */ /* 0x000fe200078e002b */
[----:B------:R-:W-:Y:S01]  /*7e80*/  MOV R65, R66 ;  /* 0x0000004200417202 */ /* 0x000fe20000000f00 */
[----:B------:R1:W-:Y:S01]  /*7e90*/  MUFU.EX2 R248, R2 ;  /* 0x0000000200f87308 */ /* 0x0003e20000000800 */
        /* <DEDUP_REMOVED lines=13> */
[----:B-1----:R-:W-:Y:S01]  /*7f70*/  FFMA.FTZ R2, R247, UR18, -R6 ;  /* 0x00000012f7027c23 */ /* 0x002fe20008010806 */
[----:B------:R-:W-:Y:S01]  /*7f80*/  IMAD.MOV.U32 R64, RZ, RZ, R65 ;  /* 0x000000ffff407224 */ /* 0x000fe200078e0041 */
[----:B------:R-:W-:Y:S01]  /*7f90*/  MOV R88, R171 ;  /* 0x000000ab00587202 */ /* 0x000fe20000000f00 */
[----:B------:R-:W-:Y:S01]  /*7fa0*/  IMAD.MOV.U32 R89, RZ, RZ, R164 ;  /* 0x000000ffff597224 */ /* 0x000fe200078e00a4 */
        /* <DEDUP_REMOVED lines=14> */
[----:B-1----:R-:W-:Y:S01]  /*8090*/  FFMA.FTZ R2, R246, UR18, -R6 ;  /* 0x00000012f6027c23 */ /* 0x002fe20008010806 */
[----:B------:R-:W-:Y:S01]  /*80a0*/  IMAD.MOV.U32 R78, RZ, RZ, R79 ;  /* 0x000000ffff4e7224 */ /* 0x000fe200078e004f */
[----:B------:R-:W-:-:S02]  /*80b0*/  MOV R88, R89 ;  /* 0x0000005900587202 */ /* 0x000fc40000000f00 */
[----:B------:R1:W2:Y:S01]  /*80c0*/  MUFU.EX2 R246, R2 ;  /* 0x0000000200f67308 */ /* 0x0002a20000000800 */
        /* <DEDUP_REMOVED lines=8> */
[----:B------:R-:W-:Y:S01]  /*8150*/  FFMA.FTZ R3, R173, UR18, -R0 ;  /* 0x00000012ad037c23 */ /* 0x000fe20008010800 */
[----:B------:R-:W-:-:S02]  /*8160*/  IMAD.MOV.U32 R188, RZ, RZ, R88 ;  /* 0x000000ffffbc7224 */ /* 0x000fc400078e0058 */
[----:B-1----:R-:W-:Y:S01]  /*8170*/  FFMA.FTZ R2, R245, UR18, -R6 ;  /* 0x00000012f5027c23 */ /* 0x002fe20008010806 */
[----:B------:R-:W-:Y:S01]  /*8180*/  IMAD.MOV.U32 R32, RZ, RZ, R126 ;  /* 0x000000ffff207224 */ /* 0x000fe200078e007e */
[----:B------:R-:W-:Y:S02]  /*8190*/  MOV R88, R89 ;  /* 0x0000005900587202 */ /* 0x000fe40000000f00 */
[----:B------:R1:W-:Y:S01]  /*81a0*/  MUFU.EX2 R245, R2 ;  /* 0x0000000200f57308 */ /* 0x0003e20000000800 */
[----:B------:R-:W-:Y:S01]  /*81b0*/  FADD.FTZ R123, R135, R75 ;  /* 0x0000004b877b7221 */ /* 0x000fe20000010000 */
[----:B------:R-:W-:Y:S01]  /*81c0*/  IMAD.MOV.U32 R89, RZ, RZ, R90 ;  /* 0x000000ffff597224 */ /* 0x000fe200078e005a */
[C---:B------:R-:W-:Y:S01]  /*81d0*/  HMMA.16816.F32 R164, R12.reuse, R22, R56 ;  /* 0x000000160ca4723c */ /* 0x040fe20000001838 */
[----:B------:R-:W3:Y:S01]  /*81e0*/  LDL.LU R135, [R1+0xfc] ;  /* 0x0000fc0001877983 */ /* 0x000ee20000300800 */
[----:B------:R-:W-:Y:S01]  /*81f0*/  MOV R90, R91 ;  /* 0x0000005b005a7202 */ /* 0x000fe20000000f00 */
[----:B------:R-:W-:Y:S01]  /*8200*/  FFMA.FTZ R35, R237, UR18, -R6 ;  /* 0x00000012ed237c23 */ /* 0x000fe20008010806 */
[----:B------:R-:W-:Y:S01]  /*8210*/  IMAD.MOV.U32 R91, RZ, RZ, R124 ;  /* 0x000000ffff5b7224 */ /* 0x000fe200078e007c */
[----:B------:R4:W-:Y:S01]  /*8220*/  MUFU.EX2 R128, R3 ;  /* 0x0000000300807308 */ /* 0x0009e20000000800 */
[----:B------:R-:W-:Y:S01]  /*8230*/  HMMA.16816.F32 R168, R12, R16, R52 ;  /* 0x000000100ca8723c */ /* 0x000fe20000001834 */
[----:B------:R-:W3:Y:S01]  /*8240*/  LDL.LU R60, [R1+0x40] ;  /* 0x00004000013c7983 */ /* 0x000ee20000300800 */
[--C-:B------:R-:W-:Y:S01]  /*8250*/  FFMA.FTZ R34, R163, UR18, -R0.reuse ;  /* 0x00000012a3227c23 */ /* 0x100fe20008010800 */
[--C-:B------:R-:W-:Y:S01]  /*8260*/  FFMA.FTZ R33, R33, UR18, -R0.reuse ;  /* 0x0000001221217c23 */ /* 0x100fe20008010800 */
[----:B------:R-:W-:-:S02]  /*8270*/  FFMA.FTZ R32, R32, UR18, -R0 ;  /* 0x0000001220207c23 */ /* 0x000fc40008010800 */
[C---:B------:R-:W-:Y:S01]  /*8280*/  HMMA.16816.F32 R184, R12.reuse, R28, R44 ;  /* 0x0000001c0cb8723c */ /* 0x040fe2000000182c */
[--C-:B------:R-:W-:Y:S01]  /*8290*/  FFMA.FTZ R42, R42, UR18, -R0.reuse ;  /* 0x000000122a2a7c23 */ /* 0x100fe20008010800 */
[--C-:B-1----:R-:W-:Y:S01]  /*82a0*/  FFMA.FTZ R2, R174, UR18, -R0.reuse ;  /* 0x00000012ae027c23 */ /* 0x102fe20008010800 */
[--C-:B------:R-:W-:Y:S01]  /*82b0*/  FFMA.FTZ R127, R127, UR18, -R0.reuse ;  /* 0x000000127f7f7c23 */ /* 0x100fe20008010800 */
[--C-:B------:R-:W-:Y:S02]  /*82c0*/  FFMA.FTZ R130, R252, UR18, -R0.reuse ;  /* 0x00000012fc827c23 */ /* 0x100fe40008010800 */
[C---:B------:R-:W-:Y:S01]  /*82d0*/  HMMA.16816.F32 R116, R12.reuse, R30, R36 ;  /* 0x0000001e0c74723c */ /* 0x040fe20000001824 */
[----:B------:R1:W-:Y:S01]  /*82e0*/  MUFU.EX2 R125, R2 ;  /* 0x00000002007d7308 */ /* 0x0003e20000000800 */
[--C-:B------:R-:W-:Y:S01]  /*82f0*/  FFMA.FTZ R131, R251, UR18, -R0.reuse ;  /* 0x00000012fb837c23 */ /* 0x100fe20008010800 */
[----:B------:R-:W-:Y:S01]  /*8300*/  FFMA.FTZ R140, R250, UR18, -R0 ;  /* 0x00000012fa8c7c23 */ /* 0x000fe20008010800 */
[--C-:B----4-:R-:W-:Y:S01]  /*8310*/  FFMA.FTZ R3, R234, UR18, -R5.reuse ;  /* 0x00000012ea037c23 */ /* 0x110fe20008010805 */
[----:B------:R-:W3:Y:S01]  /*8320*/  LDL.LU R124, [R1+0x44] ;  /* 0x00004400017c7983 */ /* 0x000ee20000300800 */
[----:B------:R-:W-:Y:S01]  /*8330*/  HMMA.16816.F32 R176, R12, R18, R48 ;  /* 0x000000120cb0723c */ /* 0x000fe20000001830 */
[--C-:B------:R-:W-:Y:S01]  /*8340*/  FFMA.FTZ R39, R242, UR18, -R6.reuse ;  /* 0x00000012f2277c23 */ /* 0x100fe20008010806 */
[--C-:B------:R-:W-:Y:S01]  /*8350*/  FFMA.FTZ R38, R241, UR18, -R6.reuse ;  /* 0x00000012f1267c23 */ /* 0x100fe20008010806 */
[--C-:B------:R-:W-:Y:S01]  /*8360*/  FFMA.FTZ R37, R240, UR18, -R6.reuse ;  /* 0x00000012f0257c23 */ /* 0x100fe20008010806 */
[--C-:B------:R-:W-:Y:S01]  /*8370*/  FFMA.FTZ R36, R239, UR18, -R6.reuse ;  /* 0x00000012ef247c23 */ /* 0x100fe20008010806 */
[----:B------:R-:W4:Y:S02]  /*8380*/  LDL.LU R234, [R1+0x54] ;  /* 0x0000540001ea7983 */ /* 0x000f240000300800 */
[--C-:B------:R-:W-:Y:S01]  /*8390*/  FFMA.FTZ R13, R244, UR18, -R6.reuse ;  /* 0x00000012f40d7c23 */ /* 0x100fe20008010806 */
[----:B------:R-:W-:Y:S01]  /*83a0*/  FFMA.FTZ R12, R243, UR18, -R6 ;  /* 0x00000012f30c7c23 */ /* 0x000fe20008010806 */
[--C-:B------:R-:W-:Y:S01]  /*83b0*/  FFMA.FTZ R6, R175, UR18, -R0.reuse ;  /* 0x00000012af067c23 */ /* 0x100fe20008010800 */
[----:B-1----:R-:W-:Y:S01]  /*83c0*/  FFMA.FTZ R2, R172, UR18, -R0 ;  /* 0x00000012ac027c23 */ /* 0x002fe20008010800 */
[----:B------:R-:W-:-:S02]  /*83d0*/  FFMA.FTZ R0, R233, UR18, -R5 ;  /* 0x00000012e9007c23 */ /* 0x000fc40008010805 */
[----:B------:R-:W4:Y:S01]  /*83e0*/  LDL.LU R233, [R1+0x4c] ;  /* 0x00004c0001e97983 */ /* 0x000f220000300800 */
[----:B------:R1:W-:Y:S01]  /*83f0*/  MUFU.EX2 R126, R6 ;  /* 0x00000006007e7308 */ /* 0x0003e20000000800 */
[----:B------:R-:W-:Y:S01]  /*8400*/  FFMA.FTZ R11, R236, UR18, -R5 ;  /* 0x00000012ec0b7c23 */ /* 0x000fe20008010805 */
[----:B------:R-:W-:-:S06]  /*8410*/  MOV R236, R90 ;  /* 0x0000005a00ec7202 */ /* 0x000fcc0000000f00 */
[----:B------:R2:W2:Y:S01]  /*8420*/  MUFU.EX2 R129, R2 ;  /* 0x0000000200817308 */ /* 0x0004a20000000800 */
[--C-:B------:R-:W-:Y:S01]  /*8430*/  FFMA.FTZ R43, R232, UR18, -R5.reuse ;  /* 0x00000012e82b7c23 */ /* 0x100fe20008010805 */
[--C-:B------:R-:W-:Y:S01]  /*8440*/  FFMA.FTZ R44, R231, UR18, -R5.reuse ;  /* 0x00000012e72c7c23 */ /* 0x100fe20008010805 */
[--C-:B------:R-:W-:Y:S01]  /*8450*/  FFMA.FTZ R45, R219, UR18, -R5.reuse ;  /* 0x00000012db2d7c23 */ /* 0x100fe20008010805 */
[--C-:B------:R-:W-:Y:S01]  /*8460*/  FFMA.FTZ R46, R218, UR18, -R5.reuse ;  /* 0x00000012da2e7c23 */ /* 0x100fe20008010805 */
[----:B------:R-:W-:Y:S02]  /*8470*/  IMAD.MOV.U32 R250, RZ, RZ, R180 ;  /* 0x000000fffffa7224 */ /* 0x000fe400078e00b4 */
[--C-:B------:R-:W-:Y:S01]  /*8480*/  FFMA.FTZ R41, R198, UR18, -R4.reuse ;  /* 0x00000012c6297c23 */ /* 0x100fe20008010804 */
[----:B-1----:R-:W-:Y:S01]  /*8490*/  FFMA.FTZ R6, R235, UR18, -R5 ;  /* 0x00000012eb067c23 */ /* 0x002fe20008010805 */
[----:B------:R-:W-:Y:S01]  /*84a0*/  MOV R235, R70 ;  /* 0x0000004600eb7202 */ /* 0x000fe20000000f00 */
[--C-:B------:R-:W-:Y:S01]  /*84b0*/  FFMA.FTZ R40, R197, UR18, -R4.reuse ;  /* 0x00000012c5287c23 */ /* 0x100fe20008010804 */
[--C-:B------:R-:W-:Y:S01]  /*84c0*/  FFMA.FTZ R5, R196, UR18, -R4.reuse ;  /* 0x00000012c4057c23 */ /* 0x100fe20008010804 */
[--C-:B------:R-:W-:Y:S01]  /*84d0*/  FFMA.FTZ R47, R195, UR18, -R4.reuse ;  /* 0x00000012c32f7c23 */ /* 0x100fe20008010804 */
[--C-:B------:R-:W-:Y:S01]  /*84e0*/  FFMA.FTZ R68, R194, UR18, -R4.reuse ;  /* 0x00000012c2447c23 */ /* 0x100fe20008010804 */
[--C-:B------:R-:W-:Y:S01]  /*84f0*/  FFMA.FTZ R120, R193, UR18, -R4.reuse ;  /* 0x00000012c1787c23 */ /* 0x100fe20008010804 */
[--C-:B------:R-:W-:Y:S01]  /*8500*/  FFMA.FTZ R122, R192, UR18, -R4.reuse ;  /* 0x00000012c07a7c23 */ /* 0x100fe20008010804 */
[----:B--2---:R-:W-:Y:S01]  /*8510*/  FFMA.FTZ R2, R199, UR18, -R4 ;  /* 0x00000012c7027c23 */ /* 0x004fe20008010804 */
        /* <DEDUP_REMOVED lines=8> */
[----:B------:R1:W-:Y:S01]  /*85a0*/  MUFU.EX2 R219, R13 ;  /* 0x0000000d00db7308 */ /* 0x0003e20000000800 */
[----:B------:R-:W-:Y:S01]  /*85b0*/  MOV R240, R63 ;  /* 0x0000003f00f07202 */ /* 0x000fe20000000f00 */
[----:B------:R-:W-:Y:S01]  /*85c0*/  IMAD.MOV.U32 R241, RZ, RZ, R62 ;  /* 0x000000fffff17224 */ /* 0x000fe200078e003e */
[----:B------:R-:W-:-:S02]  /*85d0*/  F2FP.F16.F32.PACK_AB R14, R246, R247 ;  /* 0x000000f7f60e723e */ /* 0x000fc400000000ff */
[----:B------:R-:W-:-:S03]  /*85e0*/  F2FP.F16.F32.PACK_AB R15, R129, R128 ;  /* 0x00000080810f723e */ /* 0x000fc600000000ff */
[----:B------:R2:W-:Y:S01]  /*85f0*/  MUFU.EX2 R218, R12 ;  /* 0x0000000c00da7308 */ /* 0x0005e20000000800 */
[----:B------:R-:W-:Y:S01]  /*8600*/  MOV R242, R61 ;  /* 0x0000003d00f27202 */ /* 0x000fe20000000f00 */
[----:B------:R-:W-:Y:S01]  /*8610*/  IMAD.MOV.U32 R180, RZ, RZ, R189 ;  /* 0x000000ffffb47224 */ /* 0x000fe200078e00bd */
[----:B------:R-:W-:-:S05]  /*8620*/  MOV R244, R190 ;  /* 0x000000be00f47202 */ /* 0x000fca0000000f00 */
[----:B------:R4:W-:Y:S01]  /*8630*/  MUFU.EX2 R70, R2 ;  /* 0x0000000200467308 */ /* 0x0009e20000000800 */
[----:B-1----:R-:W-:Y:S01]  /*8640*/  F2FP.F16.F32.PACK_AB R13, R126, R125 ;  /* 0x0000007d7e0d723e */ /* 0x002fe200000000ff */
[----:B------:R-:W-:Y:S01]  /*8650*/  IMAD.MOV.U32 R189, RZ, RZ, R188 ;  /* 0x000000ffffbd7224 */ /* 0x000fe200078e00bc */
[----:B------:R-:W-:Y:S02]  /*8660*/  MOV R190, R191 ;  /* 0x000000bf00be7202 */ /* 0x000fe40000000f00 */
[----:B--2---:R-:W-:Y:S01]  /*8670*/  F2FP.F16.F32.PACK_AB R12, R248, R249 ;  /* 0x000000f9f80c723e */ /* 0x004fe200000000ff */
[----:B------:R-:W-:Y:S01]  /*8680*/  IMAD.MOV.U32 R188, RZ, RZ, R89 ;  /* 0x000000ffffbc7224 */ /* 0x000fe200078e0059 */
[----:B------:R-:W-:Y:S01]  /*8690*/  MOV R191, R88 ;  /* 0x0000005800bf7202 */ /* 0x000fe20000000f00 */
[----:B------:R-:W-:Y:S02]  /*86a0*/  IMAD.MOV.U32 R174, RZ, RZ, R91 ;  /* 0x000000ffffae7224 */ /* 0x000fe400078e005b */
[----:B------:R-:W-:-:S02]  /*86b0*/  IMAD.MOV.U32 R243, RZ, RZ, R71 ;  /* 0x000000fffff37224 */ /* 0x000fc400078e0047 */
[C---:B------:R-:W-:Y:S01]  /*86c0*/  HMMA.16816.F32 R88, R12.reuse, R24, R112 ;  /* 0x000000180c58723c */ /* 0x040fe20000001870 */
[----:B------:R-:W-:Y:S05]  /*86d0*/  MUFU.EX2 R112, R39 ;  /* 0x0000002700707308 */ /* 0x000fea0000000800 */
[C---:B------:R-:W-:Y:S03]  /*86e0*/  HMMA.16816.F32 R76, R12.reuse, R26, R108 ;  /* 0x0000001a0c4c723c */ /* 0x040fe6000000186c */
[----:B------:R-:W-:Y:S03]  /*86f0*/  MUFU.EX2 R113, R38 ;  /* 0x0000002600717308 */ /* 0x000fe60000000800 */
[C---:B------:R-:W-:Y:S01]  /*8700*/  HMMA.16816.F32 R64, R12.reuse, R28, R84 ;  /* 0x0000001c0c40723c */ /* 0x040fe20000001854 */
[----:B----4-:R-:W-:Y:S01]  /*8710*/  FADD.FTZ R4, R234, R233 ;  /* 0x000000e9ea047221 */ /* 0x010fe20000010000 */
        /* <DEDUP_REMOVED lines=22> */
[----:B------:R-:W-:Y:S01]  /*8880*/  MUFU.EX2 R109, R37 ;  /* 0x00000025006d7308 */ /* 0x000fe20000000800 */
[----:B------:R-:W-:Y:S01]  /*8890*/  IMAD.MOV.U32 R163, RZ, RZ, R172 ;  /* 0x000000ffffa37224 */ /* 0x000fe200078e00ac */
[----:B------:R-:W-:Y:S01]  /*88a0*/  MOV R172, R173 ;  /* 0x000000ad00ac7202 */ /* 0x000fe20000000f00 */
[----:B---3--:R-:W-:Y:S01]  /*88b0*/  FADD.FTZ R124, R124, R60 ;  /* 0x0000003c7c7c7221 */ /* 0x008fe20000010000 */
[----:B------:R-:W-:Y:S01]  /*88c0*/  IMAD.MOV.U32 R173, RZ, RZ, R175 ;  /* 0x000000ffffad7224 */ /* 0x000fe200078e00af */
[----:B------:R-:W-:Y:S01]  /*88d0*/  MOV R175, R242 ;  /* 0x000000f200af7202 */ /* 0x000fe20000000f00 */
[C---:B------:R-:W-:Y:S06]  /*88e0*/  HMMA.16816.F32 R56, R12.reuse, R30, R80 ;  /* 0x0000001e0c38723c */ /* 0x040fec0000001850 */
[----:B------:R-:W-:Y:S01]  /*88f0*/  HMMA.16816.F32 R52, R12, R18, R92 ;  /* 0x000000120c34723c */ /* 0x000fe2000000185c */
[----:B------:R1:W-:Y:S01]  /*8900*/  MUFU.EX2 R110, R36 ;  /* 0x00000024006e7308 */ /* 0x0003e20000000800 */
[----:B------:R-:W-:Y:S01]  /*8910*/  IMAD.MOV.U32 R242, RZ, RZ, R243 ;  /* 0x000000fffff27224 */ /* 0x000fe200078e00f3 */
[----:B------:R-:W-:-:S03]  /*8920*/  MOV R243, R72 ;  /* 0x0000004800f37202 */ /* 0x000fc60000000f00 */
[C---:B------:R-:W-:Y:S01]  /*8930*/  HMMA.16816.F32 R48, R12.reuse, R22, R100 ;  /* 0x000000160c30723c */ /* 0x040fe20000001864 */
[----:B------:R-:W-:Y:S01]  /*8940*/  MOV R114, R158 ;  /* 0x0000009e00727202 */ /* 0x000fe20000000f00 */
[----:B------:R-:W-:Y:S01]  /*8950*/  IMAD.MOV.U32 R115, RZ, RZ, R142 ;  /* 0x000000ffff737224 */ /* 0x000fe200078e008e */
[----:B------:R2:W-:Y:S01]  /*8960*/  MUFU.EX2 R84, R0 ;  /* 0x0000000000547308 */ /* 0x0005e20000000800 */
[----:B------:R-:W-:Y:S01]  /*8970*/  FADD.FTZ R2, R10, R2 ;  /* 0x000000020a027221 */ /* 0x000fe20000010000 */
[----:B------:R-:W-:Y:S01]  /*8980*/  LDSM.16.MT88.4 R24, [R223+0xb000] ;  /* 0x00b00000df18783b */ /* 0x000fe20000004200 */
[C---:B------:R-:W-:Y:S03]  /*8990*/  HMMA.16816.F32 R60, R12.reuse, R20, R104 ;  /* 0x000000140c3c723c */ /* 0x040fe60000001868 */
[----:B------:R-:W-:Y:S03]  /*89a0*/  LDSM.16.MT88.4 R28, [R222+0xb000] ;  /* 0x00b00000de1c783b */ /* 0x000fe60000004200 */
[----:B-1----:R-:W-:Y:S01]  /*89b0*/  HMMA.16816.F32 R36, R12, R16, R96 ;  /* 0x000000100c24723c */ /* 0x002fe20000001860 */
[----:B------:R1:W-:Y:S01]  /*89c0*/  MUFU.EX2 R96, R3 ;  /* 0x0000000300607308 */ /* 0x0003e20000000800 */
[----:B--2---:R-:W-:Y:S01]  /*89d0*/  FADD.FTZ R0, R234, R124 ;  /* 0x0000007cea007221 */ /* 0x004fe20000010000 */
[----:B------:R-:W-:-:S06]  /*89e0*/  FADD.FTZ R2, R9, R2 ;  /* 0x0000000209027221 */ /* 0x000fcc0000010000 */
[----:B------:R-:W-:Y:S01]  /*89f0*/  MUFU.EX2 R82, R5 ;  /* 0x0000000500527308 */ /* 0x000fe20000000800 */
[----:B------:R-:W2:Y:S01]  /*8a00*/  LDSM.16.MT88.4 R20, [R221+0xb000] ;  /* 0x00b00000dd14783b */ /* 0x000ea20000004200 */
[----:B-1----:R-:W-:-:S03]  /*8a10*/  FADD.FTZ R3, R230, R121 ;  /* 0x00000079e6037221 */ /* 0x002fc60000010000 */
[----:B------:R-:W3:Y:S04]  /*8a20*/  LDL.LU R230, [R1+0xf8] ;  /* 0x0000f80001e67983 */ /* 0x000ee80000300800 */
[----:B------:R1:W5:Y:S04]  /*8a30*/  LDL.LU R73, [R1+0xf4] ;  /* 0x0000f40001497983 */ /* 0x0003680000300800 */
[----:B------:R-:W4:Y:S04]  /*8a40*/  LDL.LU R72, [R1+0xf0] ;  /* 0x0000f00001487983 */ /* 0x000f280000300800 */
[----:B------:R-:W2:Y:S01]  /*8a50*/  LDL.LU R234, [R1+0x58] ;  /* 0x0000580001ea7983 */ /* 0x000ea20000300800 */
[----:B------:R-:W-:-:S03]  /*8a60*/  FADD.FTZ R3, R69, R3 ;  /* 0x0000000345037221 */ /* 0x000fc60000010000 */
[----:B------:R1:W5:Y:S01]  /*8a70*/  LDL.LU R69, [R1+0xec] ;  /* 0x0000ec0001457983 */ /* 0x0003620000300800 */
[----:B------:R-:W-:-:S03]  /*8a80*/  FADD.FTZ R3, R8, R3 ;  /* 0x0000000308037221 */ /* 0x000fc60000010000 */
[----:B------:R1:W5:Y:S01]  /*8a90*/  LDL.LU R10, [R1+0xe8] ;  /* 0x0000e800010a7983 */ /* 0x0003620000300800 */
[----:B------:R-:W-:Y:S08]  /*8aa0*/  MUFU.EX2 R101, R6 ;  /* 0x0000000600657308 */ /* 0x000ff00000000800 */
[----:B------:R-:W-:Y:S08]  /*8ab0*/  MUFU.EX2 R108, R35 ;  /* 0x00000023006c7308 */ /* 0x000ff00000000800 */
[----:B------:R-:W-:Y:S08]  /*8ac0*/  MUFU.EX2 R104, R34 ;  /* 0x0000002200687308 */ /* 0x000ff00000000800 */
[----:B------:R-:W-:Y:S08]  /*8ad0*/  MUFU.EX2 R105, R33 ;  /* 0x0000002100697308 */ /* 0x000ff00000000800 */
[----:B------:R1:W-:Y:S02]  /*8ae0*/  MUFU.EX2 R106, R32 ;  /* 0x00000020006a7308 */ /* 0x0003e40000000800 */
[----:B-1----:R-:W1:Y:S06]  /*8af0*/  LDSM.16.MT88.4 R32, [R220+0xb000] ;  /* 0x00b00000dc20783b */ /* 0x002e6c0000004200 */
[----:B------:R-:W1:Y:S01]  /*8b00*/  MUFU.EX2 R100, R11 ;  /* 0x0000000b00647308 */ /* 0x000e620000000800 */
[----:B--2---:R-:W-:Y:S01]  /*8b10*/  FADD.FTZ R4, R234, R4 ;  /* 0x00000004ea047221 */ /* 0x004fe20000010000 */
        /* <DEDUP_REMOVED lines=11> */
[----:B----4-:R-:W-:Y:S01]  /*8bd0*/  FADD.FTZ R0, R72, R0 ;  /* 0x0000000048007221 */ /* 0x010fe20000010000 */
[----:B------:R-:W-:Y:S01]  /*8be0*/  MOV R243, R174 ;  /* 0x000000ae00f37202 */ /* 0x000fe20000000f00 */
[----:B------:R2:W5:Y:S01]  /*8bf0*/  LDL.LU R72, [R1+0xe4] ;  /* 0x0000e40001487983 */ /* 0x0005620000300800 */
[----:B------:R-:W-:Y:S02]  /*8c00*/  IMAD.MOV.U32 R174, RZ, RZ, R74 ;  /* 0x000000ffffae7224 */ /* 0x000fe400078e004a */
[----:B---3--:R-:W-:Y:S01]  /*8c10*/  FADD.FTZ R0, R230, R0 ;  /* 0x00000000e6007221 */ /* 0x008fe20000010000 */
[----:B------:R2:W5:Y:S04]  /*8c20*/  LDL.LU R74, [R1+0xe0] ;  /* 0x0000e000014a7983 */ /* 0x0005680000300800 */
[----:B------:R2:W5:Y:S04]  /*8c30*/  LDL.LU R8, [R1+0xdc] ;  /* 0x0000dc0001087983 */ /* 0x0005680000300800 */
[----:B------:R2:W5:Y:S04]  /*8c40*/  LDL.LU R9, [R1+0xd8] ;  /* 0x0000d80001097983 */ /* 0x0005680000300800 */
[----:B------:R-:W3:Y:S01]  /*8c50*/  LDL.LU R230, [R1+0xd4] ;  /* 0x0000d40001e67983 */ /* 0x000ee20000300800 */
        /* <DEDUP_REMOVED lines=26> */
[----:B------:R-:W-:Y:S02]  /*8e00*/  IMAD.MOV.U32 R195, RZ, RZ, R188 ;  /* 0x000000ffffc37224 */ /* 0x000fe400078e00bc */
[----:B------:R-:W-:Y:S01]  /*8e10*/  FADD.FTZ R4, R235, R3 ;  /* 0x00000003eb047221 */ /* 0x000fe20000010000 */
[----:B------:R-:W-:Y:S01]  /*8e20*/  MOV R196, R159 ;  /* 0x0000009f00c47202 */ /* 0x000fe20000000f00 */
[----:B------:R-:W-:Y:S01]  /*8e30*/  FADD.FTZ R3, R236, R2 ;  /* 0x00000002ec037221 */ /* 0x000fe20000010000 */
[----:B------:R-:W-:Y:S01]  /*8e40*/  MOV R197, R181 ;  /* 0x000000b500c57202 */ /* 0x000fe20000000f00 */
[----:B------:R-:W-:Y:S01]  /*8e50*/  FADD.FTZ R2, R250, R0 ;  /* 0x00000000fa027221 */ /* 0x000fe20000010000 */
        /* <DEDUP_REMOVED lines=19> */
[----:B------:R-:W-:-:S02]  /*8f90*/  MOV R172, R157 ;  /* 0x0000009d00ac7202 */ /* 0x000fc40000000f00 */
[----:B------:R-:W-:Y:S02]  /*8fa0*/  MOV R234, R236 ;  /* 0x000000ec00ea7202 */ /* 0x000fe40000000f00 */
        /* <DEDUP_REMOVED lines=11> */
[----:B------:R-:W-:Y:S02]  /*9060*/  IMAD.MOV.U32 R175, RZ, RZ, R180 ;  /* 0x000000ffffaf7224 */ /* 0x000fe400078e00b4 */
[----:B------:R-:W-:Y:S01]  /*9070*/  FADD.FTZ R4, R229, R4 ;  /* 0x00000004e5047221 */ /* 0x000fe20000010000 */
[----:B------:R-:W-:Y:S01]  /*9080*/  IMAD.MOV.U32 R243, RZ, RZ, R189 ;  /* 0x000000fffff37224 */ /* 0x000fe200078e00bd */
[----:B------:R-:W-:Y:S01]  /*9090*/  MOV R174, R191 ;  /* 0x000000bf00ae7202 */ /* 0x000fe20000000f00 */
[----:B------:R-:W-:Y:S02]  /*90a0*/  IMAD.MOV.U32 R231, RZ, RZ, R232 ;  /* 0x000000ffffe77224 */ /* 0x000fe400078e00e8 */
[----:B------:R-:W-:Y:S01]  /*90b0*/  FADD.FTZ R3, R228, R3 ;  /* 0x00000003e4037221 */ /* 0x000fe20000010000 */
        /* <DEDUP_REMOVED lines=18> */
[----:B------:R-:W-:-:S02]  /*91e0*/  IMAD.MOV.U32 R244, RZ, RZ, R190 ;  /* 0x000000fffff47224 */ /* 0x000fc400078e00be */
[----:B------:R-:W-:Y:S01]  /*91f0*/  FADD.FTZ R2, R196, R5 ;  /* 0x00000005c4027221 */ /* 0x000fe20000010000 */
[----:B------:R-:W-:Y:S01]  /*9200*/  MOV R157, R183 ;  /* 0x000000b7009d7202 */ /* 0x000fe20000000f00 */
[----:B------:R-:W-:Y:S01]  /*9210*/  FADD.FTZ R4, R197, R4 ;  /* 0x00000004c5047221 */ /* 0x000fe20000010000 */
[----:B------:R-:W-:Y:S01]  /*9220*/  MOV R190, R189 ;  /* 0x000000bd00be7202 */ /* 0x000fe20000000f00 */
[----:B------:R-:W-:Y:S02]  /*9230*/  IMAD.MOV.U32 R159, RZ, RZ, R182 ;  /* 0x000000ffff9f7224 */ /* 0x000fe400078e00b6 */
[----:B------:R-:W-:Y:S01]  /*9240*/  FADD.FTZ R3, R198, R3 ;  /* 0x00000003c6037221 */ /* 0x000fe20000010000 */
[----:B------:R-:W-:Y:S01]  /*9250*/  IMAD.MOV.U32 R189, RZ, RZ, R191 ;  /* 0x000000ffffbd7224 */ /* 0x000fe200078e00bf */
[----:B------:R-:W-:Y:S01]  /*9260*/  MOV R93, R173 ;  /* 0x000000ad005d7202 */ /* 0x000fe20000000f00 */
[----:B------:R-:W-:Y:S01]  /*9270*/  FADD.FTZ R0, R141, R0 ;  /* 0x000000008d007221 */ /* 0x000fe20000010000 */
[----:B------:R-:W-:Y:S01]  /*9280*/  MOV R191, R188 ;  /* 0x000000bc00bf7202 */ /* 0x000fe20000000f00 */
[----:B------:R-:W-:-:S02]  /*9290*/  IMAD.MOV.U32 R188, RZ, RZ, R156 ;  /* 0x000000ffffbc7224 */ /* 0x000fc400078e009c */
[----:B------:R-:W-:Y:S01]  /*92a0*/  FADD.FTZ R6, R199, R2 ;  /* 0x00000002c7067221 */ /* 0x000fe20000010000 */
[----:B------:R-:W-:Y:S01]  /*92b0*/  IMAD.MOV.U32 R94, RZ, RZ, R175 ;  /* 0x000000ffff5e7224 */ /* 0x000fe200078e00af */
[----:B------:R-:W-:Y:S01]  /*92c0*/  MOV R95, R243 ;  /* 0x000000f3005f7202 */ /* 0x000fe20000000f00 */
[----:B------:R-:W-:Y:S01]  /*92d0*/  FADD.FTZ R2, R231, R4 ;  /* 0x00000004e7027221 */ /* 0x000fe20000010000 */
        /* <DEDUP_REMOVED lines=17> */
[----:B------:R-:W-:Y:S01]  /*93f0*/  FADD.FTZ R2, R102, R2 ;  /* 0x0000000266027221 */ /* 0x000fe20000010000 */
[----:B------:R-:W-:Y:S01]  /*9400*/  MOV R231, R143 ;  /* 0x0000008f00e77202 */ /* 0x000fe20000000f00 */
[----:B------:R-:W-:Y:S01]  /*9410*/  FADD.FTZ R0, R103, R5 ;  /* 0x0000000567007221 */ /* 0x000fe20000010000 */
[----:B------:R-:W-:Y:S01]  /*9420*/  FADD.FTZ R3, R107, R4 ;  /* 0x000000046b037221 */ /* 0x000fe20000010000 */
[----:B------:R-:W-:-:S02]  /*9430*/  IMAD.MOV.U32 R232, RZ, RZ, R172 ;  /* 0x000000ffffe87224 */ /* 0x000fc400078e00ac */
[----:B------:R-:W-:Y:S01]  /*9440*/  FADD.FTZ R5, R111, R6 ;  /* 0x000000066f057221 */ /* 0x000fe20000010000 */
[----:B------:R-:W-:Y:S01]  /*9450*/  FADD.FTZ R4, R114, R2 ;  /* 0x0000000272047221 */ /* 0x000fe20000010000 */
[----:B------:R-:W-:Y:S01]  /*9460*/  FADD.FTZ R2, R115, R0 ;  /* 0x0000000073027221 */ /* 0x000fe20000010000 */
[----:B------:R-:W-:Y:S02]  /*9470*/  IMAD.MOV.U32 R235, RZ, RZ, R160 ;  /* 0x000000ffffeb7224 */ /* 0x000fe400078e00a0 */
[----:B------:R-:W-:Y:S01]  /*9480*/  FADD.FTZ R0, R231, R3 ;  /* 0x00000003e7007221 */ /* 0x000fe20000010000 */
[----:B------:R-:W-:Y:S02]  /*9490*/  IMAD.MOV.U32 R250, RZ, RZ, R251 ;  /* 0x000000fffffa7224 */ /* 0x000fe400078e00fb */
[----:B------:R-:W-:Y:S01]  /*94a0*/  FADD.FTZ R5, R232, R5 ;  /* 0x00000005e8057221 */ /* 0x000fe20000010000 */
[----:B------:R-:W-:Y:S01]  /*94b0*/  IMAD.MOV.U32 R236, RZ, RZ, R226 ;  /* 0x000000ffffec7224 */ /* 0x000fe200078e00e2 */
[----:B------:R-:W-:Y:S01]  /*94c0*/  MOV R251, R252 ;  /* 0x000000fc00fb7202 */ /* 0x000fe20000000f00 */
[----:B------:R-:W-:Y:S01]  /*94d0*/  FADD.FTZ R3, R233, R4 ;  /* 0x00000004e9037221 */ /* 0x000fe20000010000 */
[----:B------:R-:W-:Y:S01]  /*94e0*/  FADD.FTZ R2, R234, R2 ;  /* 0x00000002ea027221 */ /* 0x000fe20000010000 */
[----:B------:R-:W-:-:S02]  /*94f0*/  IMAD.MOV.U32 R252, RZ, RZ, R163 ;  /* 0x000000fffffc7224 */ /* 0x000fc400078e00a3 */
        /* <DEDUP_REMOVED lines=17> */
[----:B------:R-:W4:Y:S01]  /*9610*/  MUFU.EX2 R71, R41 ;  /* 0x0000002900477308 */ /* 0x000f220000000800 */
[----:B------:R-:W-:Y:S01]  /*9620*/  MOV R244, R188 ;  /* 0x000000bc00f47202 */ /* 0x000fe20000000f00 */
[----:B------:R-:W-:Y:S01]  /*9630*/  FADD.FTZ R0, R210, R0 ;  /* 0x00000000d2007221 */ /* 0x000fe20000010000 */
[----:B------:R-:W-:Y:S01]  /*9640*/  FADD.FTZ R4, R243, R4 ;  /* 0x00000004f3047221 */ /* 0x000fe20000010000 */
[----:B------:R-:W-:Y:S01]  /*9650*/  FADD.FTZ R3, R205, R3 ;  /* 0x00000003cd037221 */ /* 0x000fe20000010000 */
[----:B------:R-:W-:-:S03]  /*9660*/  FADD.FTZ R2, R215, R2 ;  /* 0x00000002d7027221 */ /* 0x000fc60000010000 */
[----:B------:R-:W2:Y:S01]  /*9670*/  MUFU.EX2 R75, R40 ;  /* 0x00000028004b7308 */ /* 0x000ea20000000800 */
[----:B------:R-:W-:Y:S01]  /*9680*/  FADD.FTZ R0, R207, R0 ;  /* 0x00000000cf007221 */ /* 0x000fe20000010000 */
[----:B------:R-:W-:-:S06]  /*9690*/  FADD.FTZ R4, R244, R4 ;  /* 0x00000004f4047221 */ /* 0x000fcc0000010000 */
        /* <DEDUP_REMOVED lines=12> */
[----:B-1----:R-:W-:Y:S01]  /*9760*/  F2FP.F16.F32.PACK_AB R12, R101, R100 ;  /* 0x00000064650c723e */ /* 0x002fe200000000ff */
[----:B------:R-:W-:Y:S01]  /*9770*/  FADD.FTZ R4, R247, R4 ;  /* 0x00000004f7047221 */ /* 0x000fe20000010000 */
[----:B----4-:R-:W-:Y:S01]  /*9780*/  F2FP.F16.F32.PACK_AB R13, R71, R70 ;  /* 0x00000046470d723e */ /* 0x010fe200000000ff */
[----:B------:R-:W-:Y:S01]  /*9790*/  FADD.FTZ R3, R128, R3 ;  /* 0x0000000380037221 */ /* 0x000fe20000010000 */
[----:B------:R-:W-:Y:S01]  /*97a0*/  F2FP.F16.F32.PACK_AB R14, R84, R96 ;  /* 0x00000060540e723e */ /* 0x000fe200000000ff */
[----:B------:R1:W-:Y:S01]  /*97b0*/  MUFU.EX2 R80, R43 ;  /* 0x0000002b00507308 */ /* 0x0003e20000000800 */
[----:B--2---:R-:W-:Y:S01]  /*97c0*/  F2FP.F16.F32.PACK_AB R15, R82, R75 ;  /* 0x0000004b520f723e */ /* 0x004fe200000000ff */
[----:B------:R-:W2:Y:S01]  /*97d0*/  LDSM.16.MT88.4 R148, [R220+0xb800] ;  /* 0x00b80000dc94783b */ /* 0x000ea20000004200 */
[----:B------:R-:W-:-:S02]  /*97e0*/  F2FP.F16.F32.PACK_AB R16, R219, R245 ;  /* 0x000000f5db10723e */ /* 0x000fc400000000ff */
[----:B------:R-:W-:Y:S01]  /*97f0*/  F2FP.F16.F32.PACK_AB R17, R105, R104 ;  /* 0x000000686911723e */ /* 0x000fe200000000ff */
[----:B------:R-:W4:Y:S01]  /*9800*/  LDSM.16.MT88.4 R160, [R223+0xb800] ;  /* 0x00b80000dfa0783b */ /* 0x000f220000004200 */
[----:B------:R-:W-:Y:S02]  /*9810*/  F2FP.F16.F32.PACK_AB R18, R112, R218 ;  /* 0x000000da7012723e */ /* 0x000fe400000000ff */
[----:B------:R-:W-:Y:S01]  /*9820*/  F2FP.F16.F32.PACK_AB R19, R81, R106 ;  /* 0x0000006a5113723e */ /* 0x000fe200000000ff */
[----:B------:R-:W-:Y:S01]  /*9830*/  FADD.FTZ R2, R203, R2 ;  /* 0x00000002cb027221 */ /* 0x000fe20000010000 */
[----:B------:R-:W-:Y:S01]  /*9840*/  FADD.FTZ R0, R132, R0 ;  /* 0x0000000084007221 */ /* 0x000fe20000010000 */
[----:B------:R-:W-:Y:S01]  /*9850*/  FADD.FTZ R4, R246, R4 ;  /* 0x00000004f6047221 */ /* 0x000fe20000010000 */
[----:B------:R-:W-:Y:S01]  /*9860*/  FADD.FTZ R3, R129, R3 ;  /* 0x0000000381037221 */ /* 0x000fe20000010000 */
[----:B------:R-:W-:Y:S01]  /*9870*/  FADD.FTZ R2, R204, R2 ;  /* 0x00000002cc027221 */ /* 0x000fe20000010000 */
[-C--:B------:R-:W-:Y:S01]  /*9880*/  HMMA.16816.F32 R168, R12, R20.reuse, R168 ;  /* 0x000000140ca8723c */ /* 0x080fe200000018a8 */
[----:B------:R-:W-:Y:S01]  /*9890*/  FADD.FTZ R0, R133, R0 ;  /* 0x0000000085007221 */ /* 0x000fe20000010000 */
[----:B------:R-:W-:Y:S01]  /*98a0*/  FADD.FTZ R4, R245, R4 ;  /* 0x00000004f5047221 */ /* 0x000fe20000010000 */
[----:B------:R-:W-:Y:S01]  /*98b0*/  FADD.FTZ R3, R104, R3 ;  /* 0x0000000368037221 */ /* 0x000fe20000010000 */
[----:B------:R-:W-:Y:S01]  /*98c0*/  MUFU.EX2 R47, R47 ;  /* 0x0000002f002f7308 */ /* 0x000fe20000000800 */
[----:B------:R-:W4:Y:S01]  /*98d0*/  LDSM.16.MT88.4 R180, [R221+0xb800] ;  /* 0x00b80000ddb4783b */ /* 0x000f220000004200 */
[----:B------:R-:W-:Y:S01]  /*98e0*/  HMMA.16816.F32 R36, R16, R20, R36 ;  /* 0x000000141024723c */ /* 0x000fe20000001824 */
[----:B------:R-:W-:Y:S01]  /*98f0*/  FADD.FTZ R2, R100, R2 ;  /* 0x0000000264027221 */ /* 0x000fe20000010000 */
[----:B------:R-:W-:Y:S01]  /*9900*/  FADD.FTZ R0, R70, R0 ;  /* 0x0000000046007221 */ /* 0x000fe20000010000 */
[----:B------:R1:W5:Y:S03]  /*9910*/  LDL.LU R238, [R1+0xd0] ;  /* 0x0000d00001ee7983 */ /* 0x0003660000300800 */
[----:B------:R-:W2:Y:S01]  /*9920*/  MUFU.EX2 R21, R127 ;  /* 0x0000007f00157308 */ /* 0x000ea20000000800 */
[----:B------:R-:W-:Y:S01]  /*9930*/  FADD.FTZ R4, R219, R4 ;  /* 0x00000004db047221 */ /* 0x000fe20000010000 */
[----:B------:R-:W-:Y:S01]  /*9940*/  HMMA.16816.F32 R136, R12, R32, R136 ;  /* 0x000000200c88723c */ /* 0x000fe20000001888 */
[----:B------:R-:W-:Y:S01]  /*9950*/  FADD.FTZ R3, R105, R3 ;  /* 0x0000000369037221 */ /* 0x000fe20000010000 */
[----:B------:R-:W-:Y:S01]  /*9960*/  FADD.FTZ R2, R101, R2 ;  /* 0x0000000265027221 */ /* 0x000fe20000010000 */
[----:B------:R-:W-:-:S03]  /*9970*/  FADD.FTZ R0, R71, R0 ;  /* 0x0000000047007221 */ /* 0x000fc60000010000 */
[----:B------:R-:W2:Y:S01]  /*9980*/  MUFU.EX2 R20, R130 ;  /* 0x0000008200147308 */ /* 0x000ea20000000800 */
[----:B------:R-:W-:Y:S01]  /*9990*/  HMMA.16816.F32 R88, R16, R32, R88 ;  /* 0x000000201058723c */ /* 0x000fe20000001858 */
[----:B------:R-:W-:Y:S01]  /*99a0*/  FADD.FTZ R4, R218, R4 ;  /* 0x00000004da047221 */ /* 0x000fe20000010000 */
[----:B------:R-:W-:-:S05]  /*99b0*/  FADD.FTZ R3, R106, R3 ;  /* 0x000000036a037221 */ /* 0x000fca0000010000 */
[----:B------:R-:W4:Y:S01]  /*99c0*/  MUFU.EX2 R44, R44 ;  /* 0x0000002c002c7308 */ /* 0x000f220000000800 */
[C---:B------:R-:W-:Y:S01]  /*99d0*/  HMMA.16816.F32 R76, R16.reuse, R34, R76 ;  /* 0x00000022104c723c */ /* 0x040fe2000000184c */
[----:B------:R-:W-:Y:S01]  /*99e0*/  FADD.FTZ R2, R96, R2 ;  /* 0x0000000260027221 */ /* 0x000fe20000010000 */
[----:B------:R-:W-:Y:S01]  /*99f0*/  FADD.FTZ R0, R75, R0 ;  /* 0x000000004b007221 */ /* 0x000fe20000010000 */
[----:B------:R1:W5:Y:S03]  /*9a00*/  LDL.LU R229, [R1+0xcc] ;  /* 0x0000cc0001e57983 */ /* 0x0003660000300800 */
[C---:B------:R-:W-:Y:S01]  /*9a10*/  HMMA.16816.F32 R60, R16.reuse, R24, R60 ;  /* 0x00000018103c723c */ /* 0x040fe2000000183c */
[----:B------:R-:W4:Y:S05]  /*9a20*/  MUFU.EX2 R32, R68 ;  /* 0x0000004400207308 */ /* 0x000f2a0000000800 */
[C---:B------:R-:W-:Y:S03]  /*9a30*/  HMMA.16816.F32 R48, R16.reuse, R26, R48 ;  /* 0x0000001a1030723c */ /* 0x040fe60000001830 */
[----:B------:R-:W-:Y:S03]  /*9a40*/  MUFU.EX2 R45, R45 ;  /* 0x0000002d002d7308 */ /* 0x000fe60000000800 */
[----:B------:R-:W-:Y:S01]  /*9a50*/  HMMA.16816.F32 R52, R16, R22, R52 ;  /* 0x000000161034723c */ /* 0x000fe20000001834 */
[----:B------:R-:W-:-:S05]  /*9a60*/  FADD.FTZ R4, R112, R4 ;  /* 0x0000000470047221 */ /* 0x000fca0000010000 */
[C---:B------:R-:W-:Y:S01]  /*9a70*/  HMMA.16816.F32 R64, R16.reuse, R28, R64 ;  /* 0x0000001c1040723c */ /* 0x040fe20000001840 */
[----:B------:R-:W-:Y:S05]  /*9a80*/  MUFU.EX2 R11, R140 ;  /* 0x0000008c000b7308 */ /* 0x000fea0000000800 */
[----:B------:R-:W-:Y:S01]  /*9a90*/  HMMA.16816.F32 R56, R16, R30, R56 ;  /* 0x0000001e1038723c */ /* 0x000fe20000001838 */
[----:B------:R-:W-:-:S05]  /*9aa0*/  FADD.FTZ R3, R81, R3 ;  /* 0x0000000351037221 */ /* 0x000fca0000010000 */
[----:B------:R-:W-:Y:S01]  /*9ab0*/  HMMA.16816.F32 R152, R12, R24, R152 ;  /* 0x000000180c98723c */ /* 0x000fe20000001898 */
[----:B------:R-:W3:Y:S01]  /*9ac0*/  MUFU.EX2 R16, R131 ;  /* 0x0000008300107308 */ /* 0x000ee20000000800 */
[----:B------:R-:W-:-:S04]  /*9ad0*/  FADD.FTZ R2, R84, R2 ;  /* 0x0000000254027221 */ /* 0x000fc80000010000 */
[C---:B------:R-:W-:Y:S01]  /*9ae0*/  HMMA.16816.F32 R144, R12.reuse, R34, R144 ;  /* 0x000000220c90723c */ /* 0x040fe20000001890 */
[----:B------:R-:W-:Y:S01]  /*9af0*/  FADD.FTZ R0, R82, R0 ;  /* 0x0000000052007221 */ /* 0x000fe20000010000 */
[----:B------:R2:W5:Y:S01]  /*9b00*/  LDL.LU R228, [R1+0xc8] ;  /* 0x0000c80001e47983 */ /* 0x0005620000300800 */
[----:B------:R-:W3:Y:S03]  /*9b10*/  MUFU.EX2 R25, R120 ;  /* 0x0000007800197308 */ /* 0x000ee60000000800 */
[----:B------:R-:W-:Y:S01]  /*9b20*/  HMMA.16816.F32 R164, R12, R26, R164 ;  /* 0x0000001a0ca4723c */ /* 0x000fe200000018a4 */
[----:B------:R-:W-:-:S05]  /*9b30*/  FADD.FTZ R4, R113, R4 ;  /* 0x0000000471047221 */ /* 0x000fca0000010000 */
[C---:B------:R-:W-:Y:S01]  /*9b40*/  HMMA.16816.F32 R176, R12.reuse, R22, R176 ;  /* 0x000000160cb0723c */ /* 0x040fe200000018b0 */
[----:B------:R-:W3:Y:S05]  /*9b50*/  MUFU.EX2 R46, R46 ;  /* 0x0000002e002e7308 */ /* 0x000eea0000000800 */
[C---:B------:R-:W-:Y:S03]  /*9b60*/  HMMA.16816.F32 R184, R12.reuse, R28, R184 ;  /* 0x0000001c0cb8723c */ /* 0x040fe600000018b8 */
[----:B------:R-:W3:Y:S03]  /*9b70*/  MUFU.EX2 R24, R122 ;  /* 0x0000007a00187308 */ /* 0x000ee60000000800 */
[----:B-1----:R-:W-:Y:S01]  /*9b80*/  HMMA.16816.F32 R40, R12, R30, R116 ;  /* 0x0000001e0c28723c */ /* 0x002fe20000001874 */
[----:B------:R-:W1:Y:S01]  /*9b90*/  LDSM.16.MT88.4 R12, [R222+0xb800] ;  /* 0x00b80000de0c783b */ /* 0x000e620000004200 */
[----:B--2---:R-:W-:Y:S01]  /*9ba0*/  FADD.FTZ R3, R21, R3 ;  /* 0x0000000315037221 */ /* 0x004fe20000010000 */
[----:B------:R-:W-:Y:S01]  /*9bb0*/  FADD.FTZ R2, R80, R2 ;  /* 0x0000000250027221 */ /* 0x000fe20000010000 */
[----:B------:R-:W-:Y:S01]  /*9bc0*/  FADD.FTZ R0, R47, R0 ;  /* 0x000000002f007221 */ /* 0x000fe20000010000 */
[----:B------:R-:W-:Y:S01]  /*9bd0*/  FADD.FTZ R4, R109, R4 ;  /* 0x000000046d047221 */ /* 0x000fe20000010000 */
[----:B------:R-:W-:Y:S01]  /*9be0*/  FADD.FTZ R3, R20, R3 ;  /* 0x0000000314037221 */ /* 0x000fe20000010000 */
[----:B----4-:R-:W-:Y:S01]  /*9bf0*/  FADD.FTZ R2, R44, R2 ;  /* 0x000000022c027221 */ /* 0x010fe20000010000 */
[----:B------:R-:W-:Y:S01]  /*9c00*/  FADD.FTZ R0, R32, R0 ;  /* 0x0000000020007221 */ /* 0x000fe20000010000 */
[----:B------:R-:W-:Y:S01]  /*9c10*/  FADD.FTZ R4, R110, R4 ;  /* 0x000000046e047221 */ /* 0x000fe20000010000 */
[----:B---3--:R-:W-:Y:S01]  /*9c20*/  FADD.FTZ R3, R16, R3 ;  /* 0x0000000310037221 */ /* 0x008fe20000010000 */
[----:B------:R-:W-:Y:S01]  /*9c30*/  FADD.FTZ R2, R45, R2 ;  /* 0x000000022d027221 */ /* 0x000fe20000010000 */
[----:B------:R2:W5:Y:S01]  /*9c40*/  LDL.LU R227, [R1+0xc4] ;  /* 0x0000c40001e37983 */ /* 0x0005620000300800 */
[----:B------:R-:W-:Y:S01]  /*9c50*/  FADD.FTZ R0, R25, R0 ;  /* 0x0000000019007221 */ /* 0x000fe20000010000 */
[----:B------:R-:W-:Y:S01]  /*9c60*/  FADD.FTZ R4, R108, R4 ;  /* 0x000000046c047221 */ /* 0x000fe20000010000 */
[----:B------:R-:W-:Y:S01]  /*9c70*/  FADD.FTZ R3, R11, R3 ;  /* 0x000000030b037221 */ /* 0x000fe20000010000 */
[----:B------:R2:W5:Y:S01]  /*9c80*/  LDL.LU R226, [R1+0xc0] ;  /* 0x0000c00001e27983 */ /* 0x0005620000300800 */
[----:B------:R-:W-:Y:S01]  /*9c90*/  FADD.FTZ R2, R46, R2 ;  /* 0x000000022e027221 */ /* 0x000fe20000010000 */
[----:B------:R-:W-:-:S02]  /*9ca0*/  FADD.FTZ R0, R24, R0 ;  /* 0x0000000018007221 */ /* 0x000fc40000010000 */
        /* <DEDUP_REMOVED lines=19> */
[----:B------:R-:W-:-:S05]  /*9de0*/  IADD3 R237, R230, 0x800, RZ ;  /* 0x00000800e6ed7810 */ /* 0x000fca0007ffe0ff */
[----:B------:R-:W-:Y:S01]  /*9df0*/  HMMA.16816.F32 R152, R192, R160, R152 ;  /* 0x000000a0c098723c */ /* 0x000fe20000001898 */
[----:B------:R-:W-:-:S05]  /*9e00*/  VIADD R236, R230, 0x1000 ;  /* 0x00001000e6ec7836 */ /* 0x000fca0000000000 */
[----:B------:R-:W-:Y:S01]  /*9e10*/  HMMA.16816.F32 R164, R192, R162, R164 ;  /* 0x000000a2c0a4723c */ /* 0x000fe200000018a4 */
[----:B------:R-:W-:-:S05]  /*9e20*/  IADD3 R235, R230, 0x1800, RZ ;  /* 0x00001800e6eb7810 */ /* 0x000fca0007ffe0ff */
        /* <DEDUP_REMOVED lines=8> */
[----:B------:R-:W-:Y:S06]  /*9eb0*/  HMMA.16816.F32 R172, R196, R180, R36 ;  /* 0x000000b4c4ac723c */ /* 0x000fec0000001824 */
[----:B-1----:R-:W-:Y:S06]  /*9ec0*/  HMMA.16816.F32 R184, R192, R12, R184 ;  /* 0x0000000cc0b8723c */ /* 0x002fec00000018b8 */
[C---:B------:R-:W-:Y:S06]  /*9ed0*/  HMMA.16816.F32 R148, R196.reuse, R150, R76 ;  /* 0x00000096c494723c */ /* 0x040fec000000184c */
[C---:B------:R-:W-:Y:S06]  /*9ee0*/  HMMA.16816.F32 R160, R196.reuse, R162, R48 ;  /* 0x000000a2c4a0723c */ /* 0x040fec0000001830 */
[C---:B------:R-:W-:Y:S06]  /*9ef0*/  HMMA.16816.F32 R180, R196.reuse, R182, R52 ;  /* 0x000000b6c4b4723c */ /* 0x040fec0000001834 */
[----:B------:R-:W-:Y:S06]  /*9f00*/  HMMA.16816.F32 R188, R196, R12, R64 ;  /* 0x0000000cc4bc723c */ /* 0x000fec0000001840 */
[-C--:B------:R-:W-:Y:S06]  /*9f10*/  HMMA.16816.F32 R192, R192, R14.reuse, R40 ;  /* 0x0000000ec0c0723c */ /* 0x080fec0000001828 */
[----:B------:R-:W-:Y:S01]  /*9f20*/  HMMA.16816.F32 R196, R196, R14, R56 ;  /* 0x0000000ec4c4723c */ /* 0x000fe20000001838 */
[----:B------:R-:W-:-:S08]  /*9f30*/  NOP ;  /* 0x0000000000007918 */ /* 0x000fd00000000000 */
[----:B--2---:R-:W-:-:S15]  /*9f40*/  @!P0 BRA `(.L_x_114) ;  /* 0x0000008400f48947 */ /* 0x004fde0003800000 */
[----:B------:R-:W2:Y:S01]  /*9f50*/  LDL.64 R242, [R1+0x98] ;  /* 0x0000980001f27983 */ /* 0x000ea20000100a00 */
[----:B------:R-:W-:Y:S01]  /*9f60*/  UIADD3 UR6, UR14, -0x2, URZ ;  /* 0xfffffffe0e067890 */ /* 0x000fe2000fffe03f */
[----:B------:R-:W-:-:S04]  /*9f70*/  DEPBAR.LE SB0, 0x0 ;  /* 0x000080000000791a */ /* 0x000fc80000000000 */
[----:B------:R-:W-:Y:S01]  /*9f80*/  USHF.R.S32.HI UR4, URZ, 0x1f, UR6 ;  /* 0x0000001f3f047899 */ /* 0x000fe20008011406 */
[----:B------:R-:W-:Y:S01]  /*9f90*/  IMAD.U32 R2, RZ, RZ, UR6 ;  /* 0x00000006ff027e24 */ /* 0x000fe2000f8e00ff */
[----:B------:R-:W-:Y:S01]  /*9fa0*/  UIMAD UR7, UR22, UR6, URZ ;  /* 0x00000006160772a4 */ /* 0x000fe2000f8e023f */
[----:B------:R-:W-:Y:S01]  /*9fb0*/  STL [R1+0xc0], R138 ;  /* 0x0000c08a01007387 */ /* 0x000fe20000100800 */
[----:B------:R-:W-:Y:S02]  /*9fc0*/  USHF.L.U32 UR13, UR8, 0x5, URZ ;  /* 0x00000005080d7899 */ /* 0x000fe4000800063f */
[----:B------:R-:W-:Y:S01]  /*9fd0*/  UIMAD UR4, UR4, UR23, UR7 ;  /* 0x00000017040472a4 */ /* 0x000fe2000f8e0207 */
[----:B------:R-:W-:Y:S02]  /*9fe0*/  STL [R1+0xbc], R137 ;  /* 0x0000bc8901007387 */ /* 0x000fe40000100800 */
[----:B------:R-:W-:Y:S02]  /*9ff0*/  ULDC.64 UR6, c[0x0][0x220] ;  /* 0x0000880000067ab9 */ /* 0x000fe40000000a00 */
[----:B------:R-:W-:Y:S04]  /*a000*/  STL [R1+0xb8], R136 ;  /* 0x0000b88801007387 */ /* 0x000fe80000100800 */
[----:B-----5:R-:W-:Y:S04]  /*a010*/  STL [R1+0xb4], R72 ;  /* 0x0000b44801007387 */ /* 0x020fe80000100800 */
[----:B------:R-:W-:Y:S01]  /*a020*/  STL [R1+0xb0], R69 ;  /* 0x0000b04501007387 */ /* 0x000fe20000100800 */
        /* <DEDUP_REMOVED lines=19> */
[----:B------:R2:W-:Y:S01]  /*a160*/  LDGSTS.E.BYPASS.LTC128B.128 [R238+0x9800], desc[UR16][R16.64] ;  /* 0x0980000010ee7fae */ /* 0x0005e2000b901d50 */
[----:B------:R-:W-:Y:S02]  /*a170*/  IADD3.X R15, R17, UR4, RZ, P0, !PT ;  /* 0x00000004110f7c10 */ /* 0x000fe400087fe4ff */
[----:B------:R-:W-:-:S03]  /*a180*/  IADD3 R12, P0, R14, UR13, RZ ;  /* 0x0000000d0e0c7c10 */ /* 0x000fc6000ff1e0ff */
[----:B------:R-:W-:Y:S01]  /*a190*/  LDGSTS.E.BYPASS.LTC128B.128 [R238+0xa000], desc[UR16][R14.64] ;  /* 0x0a0000000eee7fae */ /* 0x000fe2000b901d50 */
[----:B------:R-:W-:-:S05]  /*a1a0*/  IADD3.X R13, R15, UR4, RZ, P0, !PT ;  /* 0x000000040f0d7c10 */ /* 0x000fca00087fe4ff */
[----:B------:R3:W-:Y:S01]  /*a1b0*/  LDGSTS.E.BYPASS.LTC128B.128 [R238+0xa800], desc[UR16][R12.64] ;  /* 0x0a8000000cee7fae */ /* 0x0007e2000b901d50 */
[----:B-1----:R-:W-:-:S04]  /*a1c0*/  IADD3 R2, P0, R12, UR13, RZ ;  /* 0x0000000d0c027c10 */ /* 0x002fc8000ff1e0ff */
[----:B------:R-:W-:Y:S02]  /*a1d0*/  IADD3.X R3, R13, UR4, RZ, P0, !PT ;  /* 0x000000040d037c10 */ /* 0x000fe400087fe4ff */
[----:B------:R-:W-:-:S03]  /*a1e0*/  IADD3 R4, P0, R2, UR13, RZ ;  /* 0x0000000d02047c10 */ /* 0x000fc6000ff1e0ff */
[----:B------:R-:W-:Y:S01]  /*a1f0*/  LDGSTS.E.BYPASS.LTC128B.128 [R238+0xb000], desc[UR16][R2.64] ;  /* 0x0b00000002ee7fae */ /* 0x000fe2000b901d50 */
[----:B------:R-:W-:Y:S01]  /*a200*/  IADD3.X R5, R3, UR4, RZ, P0, !PT ;  /* 0x0000000403057c10 */ /* 0x000fe200087fe4ff */
[----:B------:R-:W-:-:S04]  /*a210*/  UIADD3 UR4, UR14, -0x2, URZ ;  /* 0xfffffffe0e047890 */ /* 0x000fc8000fffe03f */
[----:B------:R1:W-:Y:S04]  /*a220*/  LDGSTS.E.BYPASS.LTC128B.128 [R238+0xb800], desc[UR16][R4.64] ;  /* 0x0b80000004ee7fae */ /* 0x0003e8000b901d50 */
[----:B------:R-:W-:Y:S04]  /*a230*/  LDSM.16.M88.4 R24, [R226] ;  /* 0x00000000e218783b */ /* 0x000fe80000000200 */
[----:B------:R-:W4:Y:S04]  /*a240*/  LDSM.16.M88.4 R56, [R135+0x4800] ;  /* 0x004800008738783b */ /* 0x000f280000000200 */
[----:B--2---:R-:W-:Y:S04]  /*a250*/  LDSM.16.M88.4 R16, [R229] ;  /* 0x00000000e510783b */ /* 0x004fe80000000200 */
[----:B------:R-:W-:Y:S04]  /*a260*/  LDSM.16.M88.4 R88, [R225+0x4800] ;  /* 0x00480000e158783b */ /* 0x000fe80000000200 */
[----:B------:R-:W2:Y:S04]  /*a270*/  LDSM.16.M88.4 R52, [R135+0x5000] ;  /* 0x005000008734783b */ /* 0x000ea80000000200 */
[----:B------:R-:W1:Y:S04]  /*a280*/  LDSM.16.M88.4 R20, [R226+0x2000] ;  /* 0x00200000e214783b */ /* 0x000e680000000200 */
[----:B------:R-:W1:Y:S04]  /*a290*/  LDSM.16.M88.4 R60, [R135+0x4000] ;  /* 0x00400000873c783b */ /* 0x000e680000000200 */
[----:B------:R-:W-:Y:S04]  /*a2a0*/  LDSM.16.M88.4 R84, [R225+0x5000] ;  /* 0x00500000e154783b */ /* 0x000fe80000000200 */
[----:B---3--:R-:W3:Y:S04]  /*a2b0*/  LDSM.16.M88.4 R12, [R229+0x2000] ;  /* 0x00200000e50c783b */ /* 0x008ee80000000200 */
[----:B------:R-:W3:Y:S04]  /*a2c0*/  LDSM.16.M88.4 R48, [R135+0x5800] ;  /* 0x005800008730783b */ /* 0x000ee80000000200 */
[----:B------:R-:W3:Y:S01]  /*a2d0*/  LDSM.16.M88.4 R40, [R135+0x6000] ;  /* 0x006000008728783b */ /* 0x000ee20000000200 */
[C---:B----4-:R-:W-:Y:S03]  /*a2e0*/  HMMA.16816.F32 R128, R24.reuse, R56, RZ ;  /* 0x000000381880723c */ /* 0x050fe600000018ff */
[----:B------:R-:W4:Y:S04]  /*a2f0*/  LDSM.16.M88.4 R32, [R225+0x4000] ;  /* 0x00400000e120783b */ /* 0x000f280000000200 */
[----:B------:R-:W4:Y:S04]  /*a300*/  LDSM.16.M88.4 R96, [R225+0x5800] ;  /* 0x00580000e160783b */ /* 0x000f280000000200 */
[----:B------:R-:W4:Y:S01]  /*a310*/  LDSM.16.M88.4 R80, [R135+0x6800] ;  /* 0x006800008750783b */ /* 0x000f220000000200 */
[-C--:B--2---:R-:W-:Y:S03]  /*a320*/  HMMA.16816.F32 R120, R24, R52.reuse, RZ ;  /* 0x000000341878723c */ /* 0x084fe600000018ff */
[----:B------:R-:W2:Y:S04]  /*a330*/  LDSM.16.M88.4 R76, [R135+0x7000] ;  /* 0x00700000874c783b */ /* 0x000ea80000000200 */
[----:B------:R-:W2:Y:S01]  /*a340*/  LDSM.16.M88.4 R92, [R225+0x6000] ;  /* 0x00600000e15c783b */ /* 0x000ea20000000200 */
[----:B-1----:R-:W-:Y:S03]  /*a350*/  HMMA.16816.F32 R116, R20, R52, RZ ;  /* 0x000000341474723c */ /* 0x002fe600000018ff */
[----:B------:R-:W1:Y:S03]  /*a360*/  LDSM.16.M88.4 R44, [R225+0x6800] ;  /* 0x00680000e12c783b */ /* 0x000e660000000200 */
[----:B------:R-:W-:Y:S01]  /*a370*/  HMMA.16816.F32 R68, R16, R88, R128 ;  /* 0x000000581044723c */ /* 0x000fe20000001880 */
[----:B------:R-:W-:Y:S04]  /*a380*/  LDSM.16.M88.4 R64, [R135+0x7800] ;  /* 0x007800008740783b */ /* 0x000fe80000000200 */
[----:B------:R-:W0:Y:S01]  /*a390*/  LDGDEPBAR ;  /* 0x00000000000079af */ /* 0x000e220000000000 */
[-C--:B------:R-:W-:Y:S06]  /*a3a0*/  HMMA.16816.F32 R36, R24, R60.reuse, RZ ;  /* 0x0000003c1824723c */ /* 0x080fec00000018ff */
[C---:B------:R-:W-:Y:S06]  /*a3b0*/  HMMA.16816.F32 R28, R20.reuse, R60, RZ ;  /* 0x0000003c141c723c */ /* 0x040fec00000018ff */
[----:B------:R-:W-:Y:S06]  /*a3c0*/  HMMA.16816.F32 R124, R20, R56, RZ ;  /* 0x00000038147c723c */ /* 0x000fec00000018ff */
[----:B------:R-:W-:Y:S01]  /*a3d0*/  IMAD.MOV.U32 R61, RZ, RZ, R68 ;  /* 0x000000ffff3d7224 */ /* 0x000fe200078e0044 */
[----:B---3--:R-:W-:Y:S01]  /*a3e0*/  HMMA.16816.F32 R116, R12, R84, R116 ;  /* 0x000000540c74723c */ /* 0x008fe20000001874 */
[----:B------:R-:W-:-:S02]  /*a3f0*/  IMAD.MOV.U32 R60, RZ, RZ, R69 ;  /* 0x000000ffff3c7224 */ /* 0x000fc400078e0045 */
[----:B------:R-:W-:Y:S02]  /*a400*/  IMAD.MOV.U32 R57, RZ, RZ, R70 ;  /* 0x000000ffff397224 */ /* 0x000fe400078e0046 */
[----:B------:R-:W-:Y:S01]  /*a410*/  IMAD.MOV.U32 R56, RZ, RZ, R71 ;  /* 0x000000ffff387224 */ /* 0x000fe200078e0047 */
[----:B------:R-:W-:Y:S06]  /*a420*/  HMMA.16816.F32 R112, R24, R48, RZ ;  /* 0x000000301870723c */ /* 0x000fec00000018ff */
[----:B------:R-:W-:Y:S06]  /*a430*/  HMMA.16816.F32 R68, R16, R84, R120 ;  /* 0x000000541044723c */ /* 0x000fec0000001878 */
[----:B------:R-:W-:Y:S06]  /*a440*/  HMMA.16816.F32 R108, R20, R48, RZ ;  /* 0x00000030146c723c */ /* 0x000fec00000018ff */
[----:B------:R-:W-:Y:S01]  /*a450*/  HMMA.16816.F32 R104, R24, R40, RZ ;  /* 0x000000281868723c */ /* 0x000fe200000018ff */
[----:B------:R-:W-:-:S05]  /*a460*/  IMAD.MOV.U32 R133, RZ, RZ, R117 ;  /* 0x000000ffff857224 */ /* 0x000fca00078e0075 */
[----:B----4-:R-:W-:Y:S01]  /*a470*/  HMMA.16816.F32 R248, R16, R32, R36 ;  /* 0x0000002010f8723c */ /* 0x010fe20000001824 */
[----:B------:R-:W3:Y:S05]  /*a480*/  LDSM.16.M88.4 R36, [R225+0x7000] ;  /* 0x00700000e124783b */ /* 0x000eea0000000200 */
[----:B------:R-:W-:Y:S01]  /*a490*/  HMMA.16816.F32 R244, R12, R88, R124 ;  /* 0x000000580cf4723c */ /* 0x000fe2000000187c */
[----:B------:R-:W-:Y:S02]  /*a4a0*/  IMAD.MOV.U32 R136, RZ, RZ, R69 ;  /* 0x000000ffff887224 */ /* 0x000fe400078e0045 */
[----:B------:R-:W-:Y:S02]  /*a4b0*/  IMAD.MOV.U32 R69, RZ, RZ, R116 ;  /* 0x000000ffff457224 */ /* 0x000fe400078e0074 */
[----:B------:R-:W-:Y:S01]  /*a4c0*/  IMAD.MOV.U32 R134, RZ, RZ, R68 ;  /* 0x000000ffff867224 */ /* 0x000fe200078e0044 */
[----:B------:R-:W-:Y:S01]  /*a4d0*/  HMMA.16816.F32 R100, R20, R40, RZ ;  /* 0x000000281464723c */ /* 0x000fe200000018ff */
[----:B------:R-:W-:Y:S01]  /*a4e0*/  MOV R89, R70 ;  /* 0x0000004600597202 */ /* 0x000fe20000000f00 */
[----:B------:R-:W-:-:S02]  /*a4f0*/  IMAD.MOV.U32 R88, RZ, RZ, R71 ;  /* 0x000000ffff587224 */ /* 0x000fc400078e0047 */
[----:B------:R-:W-:Y:S02]  /*a500*/  IMAD.MOV.U32 R71, RZ, RZ, R118 ;  /* 0x000000ffff477224 */ /* 0x000fe400078e0076 */
[----:B------:R-:W-:Y:S01]  /*a510*/  IMAD.MOV.U32 R70, RZ, RZ, R119 ;  /* 0x000000ffff467224 */ /* 0x000fe200078e0077 */
[----:B------:R-:W-:Y:S01]  /*a520*/  HMMA.16816.F32 R112, R16, R96, R112 ;  /* 0x000000601070723c */ /* 0x000fe20000001870 */
[----:B------:R-:W-:Y:S02]  /*a530*/  IMAD.MOV.U32 R84, RZ, RZ, R134 ;  /* 0x000000ffff547224 */ /* 0x000fe400078e0086 */
[----:B------:R-:W-:-:S03]  /*a540*/  IMAD.MOV.U32 R85, RZ, RZ, R136 ;  /* 0x000000ffff557224 */ /* 0x000fc600078e0088 */
[----:B------:R-:W-:Y:S06]  /*a550*/  HMMA.16816.F32 R108, R12, R96, R108 ;  /* 0x000000600c6c723c */ /* 0x000fec000000186c */
[C---:B------:R-:W-:Y:S06]  /*a560*/  HMMA.16816.F32 R124, R20.reuse, R80, RZ ;  /* 0x00000050147c723c */ /* 0x040fec00000018ff */
[----:B--2---:R-:W-:Y:S06]  /*a570*/  HMMA.16816.F32 R116, R20, R76, RZ ;  /* 0x0000004c1474723c */ /* 0x004fec00000018ff */
[----:B------:R-:W-:Y:S01]  /*a580*/  HMMA.16816.F32 R104, R16, R92, R104 ;  /* 0x0000005c1068723c */ /* 0x000fe20000001868 */
[----:B------:R-:W-:Y:S01]  /*a590*/  IMAD.MOV.U32 R68, RZ, RZ, R115 ;  /* 0x000000ffff447224 */ /* 0x000fe200078e0073 */
[----:B------:R-:W-:Y:S01]  /*a5a0*/  MOV R72, R114 ;  /* 0x0000007200487202 */ /* 0x000fe20000000f00 */
[----:B------:R-:W-:-:S02]  /*a5b0*/  IMAD.MOV.U32 R132, RZ, RZ, R112 ;  /* 0x000000ffff847224 */ /* 0x000fc400078e0070 */
[----:B------:R-:W-:Y:S01]  /*a5c0*/  IMAD.MOV.U32 R75, RZ, RZ, R113 ;  /* 0x000000ffff4b7224 */ /* 0x000fe200078e0071 */
[C---:B------:R-:W-:Y:S01]  /*a5d0*/  HMMA.16816.F32 R240, R12.reuse, R32, R28 ;  /* 0x000000200cf0723c */ /* 0x040fe2000000181c */
[----:B------:R-:W2:Y:S01]  /*a5e0*/  LDSM.16.M88.4 R28, [R225+0x7800] ;  /* 0x00780000e11c783b */ /* 0x000ea20000000200 */
[----:B------:R-:W-:Y:S02]  /*a5f0*/  IMAD.MOV.U32 R96, RZ, RZ, R111 ;  /* 0x000000ffff607224 */ /* 0x000fe400078e006f */
[----:B------:R-:W-:Y:S02]  /*a600*/  IMAD.MOV.U32 R11, RZ, RZ, R108 ;  /* 0x000000ffff0b7224 */ /* 0x000fe400078e006c */
[----:B------:R-:W-:Y:S01]  /*a610*/  HMMA.16816.F32 R100, R12, R92, R100 ;  /* 0x0000005c0c64723c */ /* 0x000fe20000001864 */
[----:B------:R-:W-:Y:S02]  /*a620*/  IMAD.MOV.U32 R6, RZ, RZ, R109 ;  /* 0x000000ffff067224 */ /* 0x000fe400078e006d */
[----:B------:R-:W-:-:S03]  /*a630*/  IMAD.MOV.U32 R5, RZ, RZ, R110 ;  /* 0x000000ffff057224 */ /* 0x000fc600078e006e */
[----:B-1----:R-:W-:Y:S01]  /*a640*/  HMMA.16816.F32 R216, R12, R44, R124 ;  /* 0x0000002c0cd8723c */ /* 0x002fe2000000187c */
[----:B------:R-:W-:Y:S02]  /*a650*/  IMAD.MOV.U32 R92, RZ, RZ, R71 ;  /* 0x000000ffff5c7224 */ /* 0x000fe400078e0047 */
[----:B------:R-:W-:-:S03]  /*a660*/  IMAD.MOV.U32 R93, RZ, RZ, R70 ;  /* 0x000000ffff5d7224 */ /* 0x000fc600078e0046 */
[----:B---3--:R-:W-:Y:S01]  /*a670*/  HMMA.16816.F32 R116, R12, R36, R116 ;  /* 0x000000240c74723c */ /* 0x008fe20000001874 */
[----:B------:R-:W-:Y:S02]  /*a680*/  IMAD.MOV.U32 R53, RZ, RZ, R105 ;  /* 0x000000ffff357224 */ /* 0x000fe400078e0069 */
[----:B------:R-:W-:Y:S02]  /*a690*/  IMAD.MOV.U32 R52, RZ, RZ, R106 ;  /* 0x000000ffff347224 */ /* 0x000fe400078e006a */
[----:B------:R-:W-:Y:S01]  /*a6a0*/  IMAD.MOV.U32 R49, RZ, RZ, R107 ;  /* 0x000000ffff317224 */ /* 0x000fe200078e006b */
[----:B------:R-:W-:Y:S01]  /*a6b0*/  HMMA.16816.F32 R108, R20, R64, RZ ;  /* 0x00000040146c723c */ /* 0x000fe200000018ff */
[----:B------:R-:W-:-:S05]  /*a6c0*/  IMAD.MOV.U32 R33, RZ, RZ, R104 ;  /* 0x000000ffff217224 */ /* 0x000fca00078e0068 */
[C---:B------:R-:W-:Y:S01]  /*a6d0*/  HMMA.16816.F32 R212, R20.reuse, R62, RZ ;  /* 0x0000003e14d4723c */ /* 0x040fe200000018ff */
[----:B------:R-:W-:Y:S01]  /*a6e0*/  MOV R32, R103 ;  /* 0x0000006700207202 */ /* 0x000fe20000000f00 */
[----:B------:R-:W-:Y:S02]  /*a6f0*/  IMAD.MOV.U32 R48, RZ, RZ, R100 ;  /* 0x000000ffff307224 */ /* 0x000fe400078e0064 */
[----:B------:R-:W-:Y:S02]  /*a700*/  IMAD.MOV.U32 R41, RZ, RZ, R101 ;  /* 0x000000ffff297224 */ /* 0x000fe400078e0065 */
[C---:B------:R-:W-:Y:S01]  /*a710*/  HMMA.16816.F32 R208, R20.reuse, R58, RZ ;  /* 0x0000003a14d0723c */ /* 0x040fe200000018ff */
[----:B------:R-:W-:Y:S02]  /*a720*/  IMAD.MOV.U32 R40, RZ, RZ, R102 ;  /* 0x000000ffff287224 */ /* 0x000fe400078e0066 */
[----:B------:R-:W-:Y:S02]  /*a730*/  IMAD.MOV.U32 R252, RZ, RZ, R217 ;  /* 0x000000fffffc7224 */ /* 0x000fe400078e00d9 */
[----:B------:R-:W-:Y:S01]  /*a740*/  IMAD.MOV.U32 R239, RZ, RZ, R218 ;  /* 0x000000ffffef7224 */ /* 0x000fe200078e00da */
[----:B------:R-:W-:Y:S01]  /*a750*/  HMMA.16816.F32 R204, R20, R54, RZ ;  /* 0x0000003614cc723c */ /* 0x000fe200000018ff */
[----:B------:R-:W-:Y:S01]  /*a760*/  IMAD.MOV.U32 R138, RZ, RZ, R219 ;  /* 0x000000ffff8a7224 */ /* 0x000fe200078e00db */
[----:B------:R-:W-:Y:S01]  /*a770*/  MOV R3, R117 ;  /* 0x0000007500037202 */ /* 0x000fe20000000f00 */
[----:B------:R-:W-:-:S02]  /*a780*/  IMAD.MOV.U32 R4, RZ, RZ, R116 ;  /* 0x000000ffff047224 */ /* 0x000fc400078e0074 */
[----:B------:R-:W-:Y:S01]  /*a790*/  IMAD.MOV.U32 R2, RZ, RZ, R118 ;  /* 0x000000ffff027224 */ /* 0x000fe200078e0076 */
[----:B------:R-:W-:Y:S01]  /*a7a0*/  HMMA.16816.F32 R200, R20, R50, RZ ;  /* 0x0000003214c8723c */ /* 0x000fe200000018ff */
[----:B------:R-:W-:-:S05]  /*a7b0*/  IMAD.MOV.U32 R0, RZ, RZ, R119 ;  /* 0x000000ffff007224 */ /* 0x000fca00078e0077 */
[C---:B------:R-:W-:Y:S06]  /*a7c0*/  HMMA.16816.F32 R128, R20.reuse, R42, RZ ;  /* 0x0000002a1480723c */ /* 0x040fec00000018ff */
[C---:B------:R-:W-:Y:S06]  /*a7d0*/  HMMA.16816.F32 R120, R20.reuse, R82, RZ ;  /* 0x000000521478723c */ /* 0x040fec00000018ff */
[C---:B------:R-:W-:Y:S06]  /*a7e0*/  HMMA.16816.F32 R112, R20.reuse, R78, RZ ;  /* 0x0000004e1470723c */ /* 0x040fec00000018ff */
[----:B------:R-:W-:Y:S06]  /*a7f0*/  HMMA.16816.F32 R104, R20, R66, RZ ;  /* 0x000000421468723c */ /* 0x000fec00000018ff */
[C---:B------:R-:W-:Y:S06]  /*a800*/  HMMA.16816.F32 R100, R24.reuse, R80, RZ ;  /* 0x000000501864723c */ /* 0x040fec00000018ff */
[----:B------:R-:W-:Y:S01]  /*a810*/  HMMA.16816.F32 R20, R24, R76, RZ ;  /* 0x0000004c1814723c */ /* 0x000fe200000018ff */
[----:B------:R-:W-:-:S02]  /*a820*/  IMAD.MOV.U32 R80, RZ, RZ, R69 ;  /* 0x000000ffff507224 */ /* 0x000fc400078e0045 */
[----:B------:R-:W-:-:S03]  /*a830*/  IMAD.MOV.U32 R81, RZ, RZ, R133 ;  /* 0x000000ffff517224 */ /* 0x000fc600078e0085 */
[----:B------:R-:W-:Y:S01]  /*a840*/  HMMA.16816.F32 R212, R12, R34, R212 ;  /* 0x000000220cd4723c */ /* 0x000fe200000018d4 */
[----:B------:R-:W-:Y:S01]  /*a850*/  IMAD.MOV.U32 R76, RZ, RZ, R216 ;  /* 0x000000ffff4c7224 */ /* 0x000fe200078e00d8 */
[----:B------:R-:W-:-:S04]  /*a860*/  MOV R77, R68 ;  /* 0x00000044004d7202 */ /* 0x000fc80000000f00 */
[C---:B--2---:R-:W-:Y:S06]  /*a870*/  HMMA.16816.F32 R68, R12.reuse, R28, R108 ;  /* 0x0000001c0c44723c */ /* 0x044fec000000186c */
[C---:B------:R-:W-:Y:S01]  /*a880*/  HMMA.16816.F32 R208, R12.reuse, R90, R208 ;  /* 0x0000005a0cd0723c */ /* 0x040fe200000018d0 */
[----:B------:R-:W-:Y:S02]  /*a890*/  IMAD.MOV.U32 R111, RZ, RZ, R72 ;  /* 0x000000ffff6f7224 */ /* 0x000fe400078e0048 */
[----:B------:R-:W-:Y:S02]  /*a8a0*/  IMAD.MOV.U32 R108, RZ, RZ, R96 ;  /* 0x000000ffff6c7224 */ /* 0x000fe400078e0060 */
[----:B------:R-:W-:Y:S01]  /*a8b0*/  IMAD.MOV.U32 R109, RZ, RZ, R132 ;  /* 0x000000ffff6d7224 */ /* 0x000fe200078e0084 */
[----:B------:R-:W-:Y:S01]  /*a8c0*/  HMMA.16816.F32 R204, R12, R86, R204 ;  /* 0x000000560ccc723c */ /* 0x000fe200000018cc */
[----:B------:R-:W-:-:S05]  /*a8d0*/  IMAD.MOV.U32 R110, RZ, RZ, R75 ;  /* 0x000000ffff6e7224 */ /* 0x000fca00078e004b */
[C---:B------:R-:W-:Y:S06]  /*a8e0*/  HMMA.16816.F32 R216, R12.reuse, R98, R200 ;  /* 0x000000620cd8723c */ /* 0x040fec00000018c8 */
        /* <DEDUP_REMOVED lines=8> */
[----:B------:R-:W-:Y:S01]  /*a970*/  IMAD.MOV.U32 R202, RZ, RZ, R203 ;  /* 0x000000ffffca7224 */ /* 0x000fe200078e00cb */
[C---:B------:R-:W-:Y:S01]  /*a980*/  HMMA.16816.F32 R112, R12.reuse, R38, R112 ;  /* 0x000000260c70723c */ /* 0x040fe20000001870 */
[----:B------:R-:W-:Y:S01]  /*a990*/  IMAD.MOV.U32 R203, RZ, RZ, R108 ;  /* 0x000000ffffcb7224 */ /* 0x000fe200078e006c */
[----:B------:R-:W-:Y:S01]  /*a9a0*/  MOV R122, R89 ;  /* 0x00000059007a7202 */ /* 0x000fe20000000f00 */
        /* <DEDUP_REMOVED lines=14> */
[----:B------:R-:W-:Y:S01]  /*aa90*/  MOV R133, R113 ;  /* 0x0000007100857202 */ /* 0x000fe20000000f00 */
[----:B------:R-:W-:Y:S01]  /*aaa0*/  IMAD.MOV.U32 R134, RZ, RZ, R112 ;  /* 0x000000ffff867224 */ /* 0x000fe200078e0070 */
[----:B------:R-:W-:Y:S01]  /*aab0*/  MOV R113, R52 ;  /* 0x0000003400717202 */ /* 0x000fe20000000f00 */
        /* <DEDUP_REMOVED lines=13> */
[----:B------:R-:W-:Y:S01]  /*ab90*/  HMMA.16816.F32 R52, R24, R54, RZ ;  /* 0x000000361834723c */ /* 0x000fe200000018ff */
[----:B------:R-:W-:-:S02]  /*aba0*/  IMAD.MOV.U32 R37, RZ, RZ, R33 ;  /* 0x000000ffff257224 */ /* 0x000fc400078e0021 */
[----:B------:R-:W-:Y:S02]  /*abb0*/  IMAD.MOV.U32 R36, RZ, RZ, R32 ;  /* 0x000000ffff247224 */ /* 0x000fe400078e0020 */
[----:B------:R-:W-:Y:S01]  /*abc0*/  IMAD.MOV.U32 R121, RZ, RZ, R85 ;  /* 0x000000ffff797224 */ /* 0x000fe200078e0055 */
[----:B------:R-:W-:Y:S01]  /*abd0*/  HMMA.16816.F32 R32, R16, R34, R60 ;  /* 0x000000221020723c */ /* 0x000fe2000000183c */
[----:B------:R-:W-:-:S05]  /*abe0*/  IMAD.MOV.U32 R123, RZ, RZ, R88 ;  /* 0x000000ffff7b7224 */ /* 0x000fca00078e0058 */
[C---:B------:R-:W-:Y:S01]  /*abf0*/  HMMA.16816.F32 R76, R24.reuse, R78, RZ ;  /* 0x0000004e184c723c */ /* 0x040fe200000018ff */
[----:B------:R-:W-:Y:S01]  /*ac00*/  MOV R61, R48 ;  /* 0x00000030003d7202 */ /* 0x000fe20000000f00 */
[----:B------:R-:W-:Y:S02]  /*ac10*/  IMAD.MOV.U32 R62, RZ, RZ, R41 ;  /* 0x000000ffff3e7224 */ /* 0x000fe400078e0029 */
[----:B------:R-:W-:Y:S02]  /*ac20*/  IMAD.MOV.U32 R63, RZ, RZ, R40 ;  /* 0x000000ffff3f7224 */ /* 0x000fe400078e0028 */
[----:B------:R-:W-:Y:S01]  /*ac30*/  IMAD.MOV.U32 R96, RZ, RZ, R12 ;  /* 0x000000ffff607224 */ /* 0x000fe200078e000c */
[----:B------:R-:W-:Y:S01]  /*ac40*/  MOV R137, R14 ;  /* 0x0000000e00897202 */ /* 0x000fe20000000f00 */
[----:B------:R-:W-:Y:S01]  /*ac50*/  IMAD.MOV.U32 R97, RZ, RZ, R13 ;  /* 0x000000ffff617224 */ /* 0x000fe200078e000d */
[----:B------:R-:W-:Y:S01]  /*ac60*/  HMMA.16816.F32 R48, R24, R50, RZ ;  /* 0x000000321830723c */ /* 0x000fe200000018ff */
[----:B------:R-:W-:-:S05]  /*ac70*/  IMAD.MOV.U32 R136, RZ, RZ, R15 ;  /* 0x000000ffff887224 */ /* 0x000fca00078e000f */
[C---:B------:R-:W-:Y:S06]  /*ac80*/  HMMA.16816.F32 R12, R24.reuse, R64, RZ ;  /* 0x00000040180c723c */ /* 0x040fec00000018ff */
[C---:B------:R-:W-:Y:S06]  /*ac90*/  HMMA.16816.F32 R40, R24.reuse, R42, RZ ;  /* 0x0000002a1828723c */ /* 0x040fec00000018ff */
[----:B------:R-:W-:Y:S06]  /*aca0*/  HMMA.16816.F32 R24, R24, R66, RZ ;  /* 0x000000421818723c */ /* 0x000fec00000018ff */
[C---:B------:R-:W-:Y:S06]  /*acb0*/  HMMA.16816.F32 R56, R16.reuse, R90, R56 ;  /* 0x0000005a1038723c */ /* 0x040fec0000001838 */
[C---:B------:R-:W-:Y:S01]  /*acc0*/  HMMA.16816.F32 R20, R16.reuse, R28, R12 ;  /* 0x0000001c1014723c */ /* 0x040fe2000000180c */
[----:B------:R-:W-:Y:S05]  /*acd0*/  LDSM.16.M88.4 R12, [R227+0x2000] ;  /* 0x00200000e30c783b */ /* 0x000fea0000000200 */
[C---:B------:R-:W-:Y:S06]  /*ace0*/  HMMA.16816.F32 R84, R16.reuse, R86, R52 ;  /* 0x000000561054723c */ /* 0x040fec0000001834 */
[C---:B------:R-:W-:Y:S06]  /*acf0*/  HMMA.16816.F32 R48, R16.reuse, R98, R48 ;  /* 0x000000621030723c */ /* 0x040fec0000001830 */
[----:B------:R-:W-:Y:S01]  /*ad00*/  HMMA.16816.F32 R92, R16, R94, R40 ;  /* 0x0000005e105c723c */ /* 0x000fe20000001828 */
[----:B------:R-:W-:-:S02]  /*ad10*/  IMAD.MOV.U32 R98, RZ, RZ, R115 ;  /* 0x000000ffff627224 */ /* 0x000fc400078e0073 */
[----:B------:R-:W-:-:S03]  /*ad20*/  IMAD.MOV.U32 R99, RZ, RZ, R252 ;  /* 0x000000ffff637224 */ /* 0x000fc600078e00fc */
[C---:B------:R-:W-:Y:S01]  /*ad30*/  HMMA.16816.F32 R80, R16.reuse, R46, R80 ;  /* 0x0000002e1050723c */ /* 0x040fe20000001850 */
[----:B------:R-:W-:Y:S02]  /*ad40*/  IMAD.MOV.U32 R65, RZ, RZ, R22 ;  /* 0x000000ffff417224 */ /* 0x000fe400078e0016 */
[----:B------:R-:W-:Y:S02]  /*ad50*/  IMAD.MOV.U32 R64, RZ, RZ, R23 ;  /* 0x000000ffff407224 */ /* 0x000fe400078e0017 */
[----:B------:R-:W-:Y:S01]  /*ad60*/  IMAD.MOV.U32 R88, RZ, RZ, R20 ;  /* 0x000000ffff587224 */ /* 0x000fe200078e0014 */
[----:B------:R-:W-:Y:S01]  /*ad70*/  HMMA.16816.F32 R76, R16, R38, R76 ;  /* 0x00000026104c723c */ /* 0x000fe2000000184c */
[----:B------:R-:W-:Y:S02]  /*ad80*/  IMAD.MOV.U32 R89, RZ, RZ, R21 ;  /* 0x000000ffff597224 */ /* 0x000fe400078e0015 */
[----:B------:R-:W1:Y:S01]  /*ad90*/  LDSM.16.M88.4 R20, [R237] ;  /* 0x00000000ed14783b */ /* 0x000e620000000200 */
[----:B------:R-:W-:-:S02]  /*ada0*/  IMAD.MOV.U32 R90, RZ, RZ, R65 ;  /* 0x000000ffff5a7224 */ /* 0x000fc400078e0041 */
[----:B------:R-:W-:Y:S01]  /*adb0*/  HMMA.16816.F32 R28, R16, R30, R24 ;  /* 0x0000001e101c723c */ /* 0x000fe20000001818 */
[----:B------:R-:W2:Y:S01]  /*adc0*/  LDSM.16.M88.4 R24, [R230] ;  /* 0x00000000e618783b */ /* 0x000ea20000000200 */
[----:B------:R-:W-:-:S03]  /*add0*/  IMAD.MOV.U32 R91, RZ, RZ, R64 ;  /* 0x000000ffff5b7224 */ /* 0x000fc600078e0040 */
[----:B------:R-:W3:Y:S01]  /*ade0*/  LDSM.16.M88.4 R16, [R227] ;  /* 0x00000000e310783b */ /* 0x000ee20000000200 */
[C---:B-1----:R-:W-:Y:S06]  /*adf0*/  HMMA.16816.F32 R64, R12.reuse, R20, R244 ;  /* 0x000000140c40723c */ /* 0x042fec00000018f4 */
[-C--:B--2---:R-:W-:Y:S06]  /*ae00*/  HMMA.16816.F32 R44, R12, R24.reuse, R240 ;  /* 0x000000180c2c723c */ /* 0x084fec00000018f0 */
[----:B---3--:R-:W-:Y:S01]  /*ae10*/  HMMA.16816.F32 R40, R16, R24, R248 ;  /* 0x000000181028723c */ /* 0x008fe200000018f8 */
[----:B------:R-:W-:-:S02]  /*ae20*/  IMAD.MOV.U32 R243, RZ, RZ, R36 ;  /* 0x000000fffff37224 */ /* 0x000fc400078e0024 */
[----:B------:R-:W-:Y:S02]  /*ae30*/  IMAD.MOV.U32 R240, RZ, RZ, R61 ;  /* 0x000000fffff07224 */ /* 0x000fe400078e003d */
[----:B------:R-:W-:Y:S01]  /*ae40*/  IMAD.MOV.U32 R241, RZ, RZ, R62 ;  /* 0x000000fffff17224 */ /* 0x000fe200078e003e */
[-C--:B------:R-:W-:Y:S01]  /*ae50*/  HMMA.16816.F32 R32, R16, R26.reuse, R32 ;  /* 0x0000001a1020723c */ /* 0x080fe20000001820 */
[----:B------:R-:W-:Y:S01]  /*ae60*/  IMAD.MOV.U32 R248, RZ, RZ, R37 ;  /* 0x000000fffff87224 */ /* 0x000fe200078e0025 */
[----:B------:R-:W-:Y:S01]  /*ae70*/  MOV R249, R112 ;  /* 0x0000007000f97202 */ /* 0x000fe20000000f00 */
[----:B------:R-:W-:Y:S02]  /*ae80*/  IMAD.MOV.U32 R242, RZ, RZ, R63 ;  /* 0x000000fffff27224 */ /* 0x000fe400078e003f */
[----:B------:R-:W-:Y:S01]  /*ae90*/  IMAD.MOV.U32 R250, RZ, RZ, R113 ;  /* 0x000000fffffa7224 */ /* 0x000fe200078e0071 */
[----:B------:R-:W-:Y:S01]  /*aea0*/  HMMA.16816.F32 R36, R12, R26, R212 ;  /* 0x0000001a0c24723c */ /* 0x000fe200000018d4 */
[----:B------:R-:W1:Y:S01]  /*aeb0*/  LDSM.16.M88.4 R24, [R236] ;  /* 0x00000000ec18783b */ /* 0x000e620000000200 */
[----:B------:R-:W-:-:S04]  /*aec0*/  IMAD.MOV.U32 R251, RZ, RZ, R114 ;  /* 0x000000fffffb7224 */ /* 0x000fc800078e0072 */
[----:B------:R-:W-:Y:S01]  /*aed0*/  HMMA.16816.F32 R52, R16, R20, R104 ;  /* 0x000000141034723c */ /* 0x000fe20000001868 */
[----:B------:R-:W-:Y:S01]  /*aee0*/  IMAD.MOV.U32 R212, RZ, RZ, R134 ;  /* 0x000000ffffd47224 */ /* 0x000fe200078e0086 */
[----:B------:R-:W-:Y:S01]  /*aef0*/  MOV R215, R75 ;  /* 0x0000004b00d77202 */ /* 0x000fe20000000f00 */
[----:B------:R-:W-:Y:S02]  /*af00*/  IMAD.MOV.U32 R213, RZ, RZ, R133 ;  /* 0x000000ffffd57224 */ /* 0x000fe400078e0085 */
[----:B------:R-:W-:Y:S01]  /*af10*/  IMAD.MOV.U32 R214, RZ, RZ, R132 ;  /* 0x000000ffffd67224 */ /* 0x000fe200078e0084 */
        /* <DEDUP_REMOVED lines=12> */
[----:B------:R-:W2:Y:S05]  /*afe0*/  LDSM.16.M88.4 R20, [R233] ;  /* 0x00000000e914783b */ /* 0x000eaa0000000200 */
[-C--:B-1----:R-:W-:Y:S06]  /*aff0*/  HMMA.16816.F32 R84, R16, R24.reuse, R248 ;  /* 0x000000181054723c */ /* 0x082fec00000018f8 */
[----:B------:R-:W-:Y:S01]  /*b000*/  HMMA.16816.F32 R204, R12, R24, R240 ;  /* 0x000000180ccc723c */ /* 0x000fe200000018f0 */
[----:B------:R-:W-:Y:S01]  /*b010*/  IMAD.MOV.U32 R248, RZ, RZ, R98 ;  /* 0x000000fffff87224 */ /* 0x000fe200078e0062 */
[----:B------:R-:W-:Y:S01]  /*b020*/  MOV R249, R99 ;  /* 0x0000006300f97202 */ /* 0x000fe20000000f00 */
[----:B------:R-:W-:-:S02]  /*b030*/  IMAD.MOV.U32 R250, RZ, RZ, R239 ;  /* 0x000000fffffa7224 */ /* 0x000fc400078e00ef */
[----:B------:R-:W-:Y:S01]  /*b040*/  IMAD.MOV.U32 R251, RZ, RZ, R138 ;  /* 0x000000fffffb7224 */ /* 0x000fe200078e008a */
[-C--:B------:R-:W-:Y:S01]  /*b050*/  HMMA.16816.F32 R116, R12, R26.reuse, R116 ;  /* 0x0000001a0c74723c */ /* 0x080fe20000001874 */
[----:B------:R-:W-:Y:S02]  /*b060*/  IMAD.MOV.U32 R98, RZ, RZ, R137 ;  /* 0x000000ffff627224 */ /* 0x000fe400078e0089 */
[----:B------:R-:W-:Y:S02]  /*b070*/  IMAD.MOV.U32 R99, RZ, RZ, R136 ;  /* 0x000000ffff637224 */ /* 0x000fe400078e0088 */
[----:B------:R-:W-:Y:S01]  /*b080*/  IMAD.MOV.U32 R240, RZ, RZ, R72 ;  /* 0x000000fffff07224 */ /* 0x000fe200078e0048 */
[----:B------:R-:W-:Y:S01]  /*b090*/  HMMA.16816.F32 R24, R16, R26, R92 ;  /* 0x0000001a1018723c */ /* 0x000fe2000000185c */
[----:B------:R-:W-:Y:S02]  /*b0a0*/  IMAD.MOV.U32 R241, RZ, RZ, R11 ;  /* 0x000000fffff17224 */ /* 0x000fe400078e000b */
[----:B------:R-:W-:-:S02]  /*b0b0*/  IMAD.MOV.U32 R242, RZ, RZ, R6 ;  /* 0x000000fffff27224 */ /* 0x000fc400078e0006 */
[----:B------:R-:W-:Y:S01]  /*b0c0*/  IMAD.MOV.U32 R243, RZ, RZ, R5 ;  /* 0x000000fffff37224 */ /* 0x000fe200078e0005 */
[----:B------:R-:W-:Y:S01]  /*b0d0*/  MOV R50, R85 ;  /* 0x0000005500327202 */ /* 0x000fe20000000f00 */
[----:B------:R-:W-:Y:S01]  /*b0e0*/  IMAD.MOV.U32 R51, RZ, RZ, R84 ;  /* 0x000000ffff337224 */ /* 0x000fe200078e0054 */
[C---:B--2---:R-:W-:Y:S01]  /*b0f0*/  HMMA.16816.F32 R248, R12.reuse, R20, R248 ;  /* 0x000000140cf8723c */ /* 0x044fe200000018f8 */
[----:B------:R-:W-:Y:S02]  /*b100*/  IMAD.MOV.U32 R49, RZ, RZ, R86 ;  /* 0x000000ffff317224 */ /* 0x000fe400078e0056 */
[----:B------:R-:W-:Y:S02]  /*b110*/  IMAD.MOV.U32 R48, RZ, RZ, R87 ;  /* 0x000000ffff307224 */ /* 0x000fe400078e0057 */
[----:B------:R-:W-:Y:S01]  /*b120*/  IMAD.MOV.U32 R86, RZ, RZ, R204 ;  /* 0x000000ffff567224 */ /* 0x000fe200078e00cc */
[----:B------:R-:W-:Y:S01]  /*b130*/  HMMA.16816.F32 R244, R12, R22, R124 ;  /* 0x000000160cf4723c */ /* 0x000fe2000000187c */
[----:B------:R-:W-:-:S02]  /*b140*/  IMAD.MOV.U32 R85, RZ, RZ, R205 ;  /* 0x000000ffff557224 */ /* 0x000fc400078e00cd */
[----:B------:R-:W-:Y:S01]  /*b150*/  IMAD.MOV.U32 R84, RZ, RZ, R206 ;  /* 0x000000ffff547224 */ /* 0x000fe200078e00ce */
[----:B------:R-:W-:Y:S01]  /*b160*/  MOV R75, R119 ;  /* 0x00000077004b7202 */ /* 0x000fe20000000f00 */
[----:B------:R-:W-:Y:S02]  /*b170*/  IMAD.MOV.U32 R252, RZ, RZ, R207 ;  /* 0x000000fffffc7224 */ /* 0x000fe400078e00cf */
[----:B------:R-:W-:Y:S01]  /*b180*/  HMMA.16816.F32 R204, R16, R22, R80 ;  /* 0x0000001610cc723c */ /* 0x000fe20000001850 */
[----:B------:R-:W-:Y:S02]  /*b190*/  IMAD.MOV.U32 R134, RZ, RZ, R116 ;  /* 0x000000ffff867224 */ /* 0x000fe400078e0074 */
[----:B------:R-:W-:Y:S01]  /*b1a0*/  IMAD.MOV.U32 R95, RZ, RZ, R24 ;  /* 0x000000ffff5f7224 */ /* 0x000fe200078e0018 */
[----:B------:R-:W-:Y:S01]  /*b1b0*/  MOV R92, R27 ;  /* 0x0000001b005c7202 */ /* 0x000fe20000000f00 */
[----:B------:R-:W-:Y:S02]  /*b1c0*/  IMAD.MOV.U32 R94, RZ, RZ, R25 ;  /* 0x000000ffff5e7224 */ /* 0x000fe400078e0019 */
[----:B------:R-:W-:-:S02]  /*b1d0*/  IMAD.MOV.U32 R93, RZ, RZ, R26 ;  /* 0x000000ffff5d7224 */ /* 0x000fc400078e001a */
[----:B------:R-:W-:Y:S01]  /*b1e0*/  HMMA.16816.F32 R24, R16, R20, R100 ;  /* 0x000000141018723c */ /* 0x000fe20000001864 */
[----:B------:R-:W1:Y:S01]  /*b1f0*/  LDSM.16.M88.4 R20, [R231] ;  /* 0x00000000e714783b */ /* 0x000e620000000200 */
[----:B------:R-:W-:Y:S02]  /*b200*/  IMAD.MOV.U32 R133, RZ, RZ, R117 ;  /* 0x000000ffff857224 */ /* 0x000fe400078e0075 */
[----:B------:R-:W-:Y:S02]  /*b210*/  IMAD.MOV.U32 R132, RZ, RZ, R118 ;  /* 0x000000ffff847224 */ /* 0x000fe400078e0076 */
[----:B------:R-:W-:Y:S02]  /*b220*/  IMAD.MOV.U32 R116, RZ, RZ, R4 ;  /* 0x000000ffff747224 */ /* 0x000fe400078e0004 */
[----:B------:R-:W-:Y:S02]  /*b230*/  IMAD.MOV.U32 R117, RZ, RZ, R3 ;  /* 0x000000ffff757224 */ /* 0x000fe400078e0003 */
[----:B------:R-:W-:-:S02]  /*b240*/  IMAD.MOV.U32 R118, RZ, RZ, R2 ;  /* 0x000000ffff767224 */ /* 0x000fc400078e0002 */
[----:B------:R-:W-:-:S12]  /*b250*/  IMAD.MOV.U32 R119, RZ, RZ, R0 ;  /* 0x000000ffff777224 */ /* 0x000fd800078e0000 */
[----:B------:R-:W-:Y:S02]  /*b260*/  IMAD.MOV.U32 R239, RZ, RZ, R24 ;  /* 0x000000ffffef7224 */ /* 0x000fe400078e0018 */
[----:B------:R-:W-:Y:S02]  /*b270*/  IMAD.MOV.U32 R138, RZ, RZ, R25 ;  /* 0x000000ffff8a7224 */ /* 0x000fe400078e0019 */
[----:B------:R-:W-:Y:S02]  /*b280*/  IMAD.MOV.U32 R137, RZ, RZ, R26 ;  /* 0x000000ffff897224 */ /* 0x000fe400078e001a */
[----:B------:R-:W-:Y:S02]  /*b290*/  IMAD.MOV.U32 R136, RZ, RZ, R27 ;  /* 0x000000ffff887224 */ /* 0x000fe400078e001b */
[----:B------:R-:W2:Y:S01]  /*b2a0*/  LDSM.16.M88.4 R24, [R232] ;  /* 0x00000000e818783b */ /* 0x000ea20000000200 */
[C---:B-1----:R-:W-:Y:S06]  /*b2b0*/  HMMA.16816.F32 R68, R12.reuse, R20, R68 ;  /* 0x000000140c44723c */ /* 0x042fec0000001844 */
[C---:B------:R-:W-:Y:S06]  /*b2c0*/  HMMA.16816.F32 R240, R12.reuse, R22, R240 ;  /* 0x000000160cf0723c */ /* 0x040fec00000018f0 */
[C---:B--2---:R-:W-:Y:S06]  /*b2d0*/  HMMA.16816.F32 R100, R12.reuse, R24, R116 ;  /* 0x000000180c64723c */ /* 0x044fec0000001874 */
[----:B------:R-:W-:Y:S01]  /*b2e0*/  HMMA.16816.F32 R80, R12, R26, R212 ;  /* 0x0000001a0c50723c */ /* 0x000fe200000018d4 */
[----:B------:R-:W-:Y:S05]  /*b2f0*/  LDSM.16.M88.4 R12, [R228+0x2000] ;  /* 0x00200000e40c783b */ /* 0x000fea0000000200 */
[C---:B------:R-:W-:Y:S06]  /*b300*/  HMMA.16816.F32 R212, R16.reuse, R24, R96 ;  /* 0x0000001810d4723c */ /* 0x040fec0000001860 */
[C---:B------:R-:W-:Y:S01]  /*b310*/  HMMA.16816.F32 R124, R16.reuse, R26, R76 ;  /* 0x0000001a107c723c */ /* 0x040fe2000000184c */
[----:B------:R-:W1:Y:S05]  /*b320*/  LDSM.16.M88.4 R24, [R224] ;  /* 0x00000000e018783b */ /* 0x000e6a0000000200 */
[----:B------:R-:W-:Y:S01]  /*b330*/  IMAD.MOV.U32 R72, RZ, RZ, R100 ;  /* 0x000000ffff487224 */ /* 0x000fe200078e0064 */
[----:B------:R-:W-:Y:S01]  /*b340*/  MOV R5, R103 ;  /* 0x0000006700057202 */ /* 0x000fe20000000f00 */
[----:B------:R-:W-:Y:S01]  /*b350*/  IMAD.MOV.U32 R11, RZ, RZ, R101 ;  /* 0x000000ffff0b7224 */ /* 0x000fe200078e0065 */
[----:B------:R-:W-:Y:S01]  /*b360*/  HMMA.16816.F32 R116, R16, R20, R88 ;  /* 0x000000141074723c */ /* 0x000fe20000001858 */
[----:B------:R-:W-:-:S02]  /*b370*/  IMAD.MOV.U32 R6, RZ, RZ, R102 ;  /* 0x000000ffff067224 */ /* 0x000fc400078e0066 */
[----:B------:R-:W-:Y:S02]  /*b380*/  IMAD.MOV.U32 R4, RZ, RZ, R80 ;  /* 0x000000ffff047224 */ /* 0x000fe400078e0050 */
[----:B------:R-:W-:Y:S01]  /*b390*/  IMAD.MOV.U32 R3, RZ, RZ, R81 ;  /* 0x000000ffff037224 */ /* 0x000fe200078e0051 */
[----:B------:R-:W-:Y:S01]  /*b3a0*/  HMMA.16816.F32 R100, R16, R22, R28 ;  /* 0x000000161064723c */ /* 0x000fe2000000181c */
[----:B------:R-:W2:Y:S01]  /*b3b0*/  LDSM.16.M88.4 R16, [R228] ;  /* 0x00000000e410783b */ /* 0x000ea20000000200 */
[----:B------:R-:W-:Y:S02]  /*b3c0*/  IMAD.MOV.U32 R2, RZ, RZ, R82 ;  /* 0x000000ffff027224 */ /* 0x000fe400078e0052 */
[----:B------:R-:W-:Y:S01]  /*b3d0*/  IMAD.MOV.U32 R0, RZ, RZ, R83 ;  /* 0x000000ffff007224 */ /* 0x000fe200078e0053 */
[----:B------:R-:W3:Y:S02]  /*b3e0*/  LDSM.16.M88.4 R20, [R224+0x800] ;  /* 0x00080000e014783b */ /* 0x000ee40000000200 */
[----:B------:R-:W-:-:S02]  /*b3f0*/  IMAD.MOV.U32 R29, RZ, RZ, R86 ;  /* 0x000000ffff1d7224 */ /* 0x000fc400078e0056 */
[----:B------:R-:W-:Y:S02]  /*b400*/  IMAD.MOV.U32 R30, RZ, RZ, R85 ;  /* 0x000000ffff1e7224 */ /* 0x000fe400078e0055 */
[----:B------:R-:W-:Y:S01]  /*b410*/  IMAD.MOV.U32 R31, RZ, RZ, R84 ;  /* 0x000000ffff1f7224 */ /* 0x000fe200078e0054 */
[C---:B-1----:R-:W-:Y:S06]  /*b420*/  HMMA.16816.F32 R96, R12.reuse, R24, R44 ;  /* 0x000000180c60723c */ /* 0x042fec000000182c */
[----:B------:R-:W-:Y:S06]  /*b430*/  HMMA.16816.F32 R84, R12, R26, R36 ;  /* 0x0000001a0c54723c */ /* 0x000fec0000001824 */
[C---:B--2---:R-:W-:Y:S06]  /*b440*/  HMMA.16816.F32 R88, R16.reuse, R24, R40 ;  /* 0x000000181058723c */ /* 0x044fec0000001828 */
[C---:B------:R-:W-:Y:S01]  /*b450*/  HMMA.16816.F32 R80, R16.reuse, R26, R32 ;  /* 0x0000001a1050723c */ /* 0x040fe20000001820 */
[----:B------:R-:W1:Y:S05]  /*b460*/  LDSM.16.M88.4 R24, [R224+0x1000] ;  /* 0x00100000e018783b */ /* 0x000e6a0000000200 */
[-C--:B---3--:R-:W-:Y:S06]  /*b470*/  HMMA.16816.F32 R76, R16, R20.reuse, R52 ;  /* 0x00000014104c723c */ /* 0x088fec0000001834 */
[C---:B------:R-:W-:Y:S06]  /*b480*/  HMMA.16816.F32 R64, R12.reuse, R20, R64 ;  /* 0x000000140c40723c */ /* 0x040fec0000001840 */
[-C--:B------:R-:W-:Y:S06]  /*b490*/  HMMA.16816.F32 R60, R12, R22.reuse, R60 ;  /* 0x000000160c3c723c */ /* 0x080fec000000183c */
[C---:B------:R-:W-:Y:S01]  /*b4a0*/  HMMA.16816.F32 R56, R16.reuse, R22, R56 ;  /* 0x000000161038723c */ /* 0x040fe20000001838 */
[----:B------:R-:W2:Y:S05]  /*b4b0*/  LDSM.16.M88.4 R20, [R224+0x1800] ;  /* 0x00180000e014783b */ /* 0x000eaa0000000200 */
[C---:B-1----:R-:W-:Y:S06]  /*b4c0*/  HMMA.16816.F32 R52, R16.reuse, R24, R104 ;  /* 0x000000181034723c */ /* 0x042fec0000001868 */
[----:B------:R-:W-:Y:S01]  /*b4d0*/  HMMA.16816.F32 R40, R16, R26, R112 ;  /* 0x0000001a1028723c */ /* 0x000fe20000001870 */
[----:B------:R-:W-:Y:S01]  /*b4e0*/  MOV R104, R51 ;  /* 0x0000003300687202 */ /* 0x000fe20000000f00 */
        /* <DEDUP_REMOVED lines=9> */
[----:B------:R-:W1:Y:S01]  /*b580*/  LDSM.16.M88.4 R24, [R224+0x2000] ;  /* 0x00200000e018783b */ /* 0x000e620000000200 */
[----:B------:R-:W-:Y:S01]  /*b590*/  MOV R120, R239 ;  /* 0x000000ef00787202 */ /* 0x000fe20000000f00 */
[----:B------:R-:W-:-:S02]  /*b5a0*/  IMAD.MOV.U32 R121, RZ, RZ, R138 ;  /* 0x000000ffff797224 */ /* 0x000fc400078e008a */
[-C--:B--2---:R-:W-:Y:S01]  /*b5b0*/  HMMA.16816.F32 R36, R16, R20.reuse, R128 ;  /* 0x000000141024723c */ /* 0x084fe20000001880 */
[----:B------:R-:W-:Y:S02]  /*b5c0*/  IMAD.MOV.U32 R108, RZ, RZ, R29 ;  /* 0x000000ffff6c7224 */ /* 0x000fe400078e001d */
[----:B------:R-:W-:Y:S02]  /*b5d0*/  IMAD.MOV.U32 R109, RZ, RZ, R30 ;  /* 0x000000ffff6d7224 */ /* 0x000fe400078e001e */
[----:B------:R-:W-:Y:S01]  /*b5e0*/  IMAD.MOV.U32 R110, RZ, RZ, R31 ;  /* 0x000000ffff6e7224 */ /* 0x000fe200078e001f */
        /* <DEDUP_REMOVED lines=9> */
[----:B------:R-:W-:Y:S01]  /*b680*/  HMMA.16816.F32 R28, R16, R22, R208 ;  /* 0x00000016101c723c */ /* 0x000fe200000018d0 */
[----:B------:R-:W2:Y:S01]  /*b690*/  LDSM.16.M88.4 R20, [R224+0x2800] ;  /* 0x00280000e014783b */ /* 0x000ea20000000200 */
[----:B------:R-:W-:Y:S01]  /*b6a0*/  MOV R216, R4 ;  /* 0x0000000400d87202 */ /* 0x000fe20000000f00 */
[----:B------:R-:W-:Y:S02]  /*b6b0*/  IMAD.MOV.U32 R217, RZ, RZ, R3 ;  /* 0x000000ffffd97224 */ /* 0x000fe400078e0003 */
[----:B------:R-:W-:Y:S01]  /*b6c0*/  IMAD.MOV.U32 R218, RZ, RZ, R2 ;  /* 0x000000ffffda7224 */ /* 0x000fe200078e0002 */
[----:B------:R-:W3:Y:S01]  /*b6d0*/  S2R R3, SR_TID.X ;  /* 0x0000000000037919 */ /* 0x000ee20000002100 */
[----:B------:R-:W-:-:S02]  /*b6e0*/  IMAD.MOV.U32 R219, RZ, RZ, R0 ;  /* 0x000000ffffdb7224 */ /* 0x000fc400078e0000 */
[----:B------:R-:W-:Y:S01]  /*b6f0*/  FMUL.FTZ R0, R88, UR15 ;  /* 0x0000000f58007c20 */ /* 0x000fe20008410000 */
[----:B------:R-:W-:Y:S02]  /*b700*/  IMAD.MOV.U32 R200, RZ, RZ, R72 ;  /* 0x000000ffffc87224 */ /* 0x000fe400078e0048 */
[----:B------:R-:W-:Y:S02]  /*b710*/  IMAD.MOV.U32 R201, RZ, RZ, R11 ;  /* 0x000000ffffc97224 */ /* 0x000fe400078e000b */
[----:B------:R-:W-:Y:S02]  /*b720*/  IMAD.MOV.U32 R202, RZ, RZ, R6 ;  /* 0x000000ffffca7224 */ /* 0x000fe400078e0006 */
[----:B------:R-:W-:Y:S01]  /*b730*/  IMAD.MOV.U32 R203, RZ, RZ, R5 ;  /* 0x000000ffffcb7224 */ /* 0x000fe200078e0005 */
[----:B-1----:R-:W-:Y:S01]  /*b740*/  HMMA.16816.F32 R104, R16, R24, R104 ;  /* 0x000000181068723c */ /* 0x002fe20000001868 */
[----:B------:R-:W-:-:S05]  /*b750*/  FMUL.FTZ R2, R92, UR15 ;  /* 0x0000000f5c027c20 */ /* 0x000fca0008410000 */
[C---:B------:R-:W-:Y:S06]  /*b760*/  HMMA.16816.F32 R108, R12.reuse, R24, R108 ;  /* 0x000000180c6c723c */ /* 0x040fec000000186c */
[-C--:B------:R-:W-:Y:S06]  /*b770*/  HMMA.16816.F32 R128, R12, R26.reuse, R128 ;  /* 0x0000001a0c80723c */ /* 0x080fec0000001880 */
[----:B------:R-:W-:Y:S01]  /*b780*/  HMMA.16816.F32 R112, R16, R26, R112 ;  /* 0x0000001a1070723c */ /* 0x000fe20000001870 */
[----:B------:R-:W1:Y:S01]  /*b790*/  LDSM.16.M88.4 R24, [R224+0x3000] ;  /* 0x00300000e018783b */ /* 0x000e620000000200 */
[----:B---3--:R-:W-:-:S04]  /*b7a0*/  SHF.L.U32 R3, R3, 0x1, RZ ;  /* 0x0000000103037819 */ /* 0x008fc800000006ff */
[----:B--2---:R-:W-:Y:S01]  /*b7b0*/  HMMA.16816.F32 R120, R16, R20, R120 ;  /* 0x000000141078723c */ /* 0x004fe20000001878 */
[----:B------:R-:W-:-:S05]  /*b7c0*/  LOP3.LUT R3, R3, 0x6, RZ, 0xc0, !PT ;  /* 0x0000000603037812 */ /* 0x000fca00078ec0ff */
[C---:B------:R-:W-:Y:S06]  /*b7d0*/  HMMA.16816.F32 R248, R12.reuse, R20, R248 ;  /* 0x000000140cf8723c */ /* 0x040fec00000018f8 */
[-C--:B------:R-:W-:Y:S06]  /*b7e0*/  HMMA.16816.F32 R244, R12, R22.reuse, R244 ;  /* 0x000000160cf4723c */ /* 0x080fec00000018f4 */
[----:B------:R-:W-:Y:S01]  /*b7f0*/  HMMA.16816.F32 R204, R16, R22, R204 ;  /* 0x0000001610cc723c */ /* 0x000fe200000018cc */
[----:B------:R-:W2:Y:S01]  /*b800*/  LDSM.16.M88.4 R20, [R224+0x3800] ;  /* 0x00380000e014783b */ /* 0x000ea20000000200 */
[----:B------:R-:W-:Y:S01]  /*b810*/  UISETP.NE.AND UP0, UPT, UR14, 0x2, UPT ;  /* 0x000000020e00788c */ /* 0x000fe2000bf05270 */
[----:B------:R-:W-:-:S04]  /*b820*/  DEPBAR.LE SB0, 0x0 ;  /* 0x000080000000791a */ /* 0x000fc80000000000 */
[C---:B-1----:R-:W-:Y:S06]  /*b830*/  HMMA.16816.F32 R208, R12.reuse, R26, R216 ;  /* 0x0000001a0cd0723c */ /* 0x042fec00000018d8 */
[-C--:B------:R-:W-:Y:S06]  /*b840*/  HMMA.16816.F32 R200, R12, R24.reuse, R200 ;  /* 0x000000180cc8723c */ /* 0x080fec00000018c8 */
[C---:B------:R-:W-:Y:S06]  /*b850*/  HMMA.16816.F32 R212, R16.reuse, R24, R212 ;  /* 0x0000001810d4723c */ /* 0x040fec00000018d4 */
[----:B------:R-:W-:Y:S05]  /*b860*/  HMMA.16816.F32 R124, R16, R26, R124 ;  /* 0x0000001a107c723c */ /* 0x000fea000000187c */
[----:B------:R-:W-:Y:S01]  /*b870*/  STL [R1+0x3c], R211 ;  /* 0x00003cd301007387 */ /* 0x000fe20000100800 */
[----:B--2---:R-:W-:Y:S01]  /*b880*/  HMMA.16816.F32 R68, R12, R20, R68 ;  /* 0x000000140c44723c */ /* 0x004fe20000001844 */
[----:B------:R-:W-:-:S02]  /*b890*/  IMAD.MOV.U32 R138, RZ, RZ, R208 ;  /* 0x000000ffff8a7224 */ /* 0x000fc400078e00d0 */
[----:B------:R-:W-:Y:S02]  /*b8a0*/  IMAD.MOV.U32 R136, RZ, RZ, R210 ;  /* 0x000000ffff887224 */ /* 0x000fe400078e00d2 */
[----:B------:R-:W-:Y:S01]  /*b8b0*/  IMAD.MOV.U32 R137, RZ, RZ, R209 ;  /* 0x000000ffff897224 */ /* 0x000fe200078e00d1 */
[-C--:B------:R-:W-:Y:S06]  /*b8c0*/  HMMA.16816.F32 R12, R12, R22.reuse, R240 ;  /* 0x000000160c0c723c */ /* 0x080fec00000018f0 */
[C---:B------:R-:W-:Y:S01]  /*b8d0*/  HMMA.16816.F32 R100, R16.reuse, R22, R100 ;  /* 0x000000161064723c */ /* 0x040fe20000001864 */
[----:B------:R1:W2:Y:S05]  /*b8e0*/  MUFU.TANH R23, R0 ;  /* 0x0000000000177308 */ /* 0x0002aa0000002400 */
[----:B------:R-:W-:Y:S05]  /*b8f0*/  HMMA.16816.F32 R116, R16, R20, R116 ;  /* 0x000000141074723c */ /* 0x000fea0000001874 */
[----:B------:R-:W-:Y:S01]  /*b900*/  STL.64 [R1+0x48], R70 ;  /* 0x0000484601007387 */ /* 0x000fe20000100a00 */
[----:B------:R-:W-:-:S05]  /*b910*/  IMAD.MOV.U32 R72, RZ, RZ, R68 ;  /* 0x000000ffff487224 */ /* 0x000fca00078e0044 */
[----:B------:R3:W-:Y:S01]  /*b920*/  STL.64 [R1+0x50], R12 ;  /* 0x0000500c01007387 */ /* 0x0007e20000100a00 */
[----:B-1----:R-:W-:-:S03]  /*b930*/  FMUL.FTZ R0, R89, UR15 ;  /* 0x0000000f59007c20 */ /* 0x002fc60008410000 */
[----:B------:R1:W-:Y:S01]  /*b940*/  STL.64 [R1+0x58], R14 ;  /* 0x0000580e01007387 */ /* 0x0003e20000100a00 */
[----:B------:R4:W-:Y:S02]  /*b950*/  MUFU.TANH R133, R0 ;  /* 0x0000000000857308 */ /* 0x0009e40000002400 */
[----:B----4-:R-:W-:-:S06]  /*b960*/  FMUL.FTZ R0, R90, UR15 ;  /* 0x0000000f5a007c20 */ /* 0x010fcc0008410000 */
[----:B------:R4:W2:Y:S08]  /*b970*/  MUFU.TANH R20, R0 ;  /* 0x0000000000147308 */ /* 0x0008b00000002400 */
[----:B---3--:R-:W-:Y:S01]  /*b980*/  MUFU.TANH R12, R2 ;  /* 0x00000002000c7308 */ /* 0x008fe20000002400 */
[----:B----4-:R-:W-:-:S07]  /*b990*/  FMUL.FTZ R0, R91, UR15 ;  /* 0x0000000f5b007c20 */ /* 0x010fce0008410000 */
[----:B------:R3:W-:Y:S02]  /*b9a0*/  MUFU.TANH R132, R0 ;  /* 0x0000000000847308 */ /* 0x0007e40000002400 */
[----:B---3--:R-:W-:-:S06]  /*b9b0*/  FMUL.FTZ R0, R96, UR15 ;  /* 0x0000000f60007c20 */ /* 0x008fcc0008410000 */
[----:B-1----:R1:W3:Y:S02]  /*b9c0*/  MUFU.TANH R15, R0 ;  /* 0x00000000000f7308 */ /* 0x0022e40000002400 */
[----:B-1----:R-:W-:-:S06]  /*b9d0*/  FMUL.FTZ R0, R97, UR15 ;  /* 0x0000000f61007c20 */ /* 0x002fcc0008410000 */
[----:B------:R1:W-:Y:S02]  /*b9e0*/  MUFU.TANH R91, R0 ;  /* 0x00000000005b7308 */ /* 0x0003e40000002400 */
[----:B-1----:R-:W-:-:S06]  /*b9f0*/  FMUL.FTZ R0, R98, UR15 ;  /* 0x0000000f62007c20 */ /* 0x002fcc0008410000 */
[----:B------:R1:W4:Y:S02]  /*ba00*/  MUFU.TANH R6, R0 ;  /* 0x0000000000067308 */ /* 0x0003240000002400 */
[----:B-1----:R-:W-:-:S06]  /*ba10*/  FMUL.FTZ R0, R99, UR15 ;  /* 0x0000000f63007c20 */ /* 0x002fcc0008410000 */
[----:B------:R1:W4:Y:S02]  /*ba20*/  MUFU.TANH R71, R0 ;  /* 0x0000000000477308 */ /* 0x0003240000002400 */
[----:B-1----:R-:W-:-:S06]  /*ba30*/  FMUL.FTZ R0, R80, UR15 ;  /* 0x0000000f50007c20 */ /* 0x002fcc0008410000 */
[----:B------:R1:W4:Y:S02]  /*ba40*/  MUFU.TANH R70, R0 ;  /* 0x0000000000467308 */ /* 0x0003240000002400 */
[----:B-1----:R-:W-:-:S06]  /*ba50*/  FMUL.FTZ R0, R81, UR15 ;  /* 0x0000000f51007c20 */ /* 0x002fcc0008410000 */
[----:B------:R1:W-:Y:S02]  /*ba60*/  MUFU.TANH R208, R0 ;  /* 0x0000000000d07308 */ /* 0x0003e40000002400 */
        /* <DEDUP_REMOVED lines=100> */
[----:B-1----:R-:W-:-:S04]  /*c0b0*/  IMAD.U32 R0, RZ, RZ, UR4 ;  /* 0x00000004ff007e24 */ /* 0x002fc8000f8e00ff */
[----:B------:R-:W-:Y:S02]  /*c0c0*/  IMAD R0, R0, 0x80, R3 ;  /* 0x0000008000007824 */ /* 0x000fe400078e0203 */
[----:B------:R-:W-:Y:S02]  /*c0d0*/  FMUL.FTZ R3, R93, UR15 ;  /* 0x0000000f5d037c20 */ /* 0x000fe40008410000 */
[C---:B------:R-:W-:Y:S02]  /*c0e0*/  VIADD R2, R0.reuse, 0x1 ;  /* 0x0000000100027836 */ /* 0x040fe40000000000 */
[----:B------:R1:W-:Y:S01]  /*c0f0*/  MUFU.TANH R56, R3 ;  /* 0x0000000300387308 */ /* 0x0003e20000002400 */
[C---:B------:R-:W-:Y:S02]  /*c100*/  ISETP.GE.AND P3, PT, R0.reuse, R7, PT ;  /* 0x000000070000720c */ /* 0x040fe40003f66270 */
[----:B------:R-:W-:Y:S02]  /*c110*/  ISETP.GE.AND P5, PT, R0, R10, PT ;  /* 0x0000000a0000720c */ /* 0x000fe40003fa6270 */
[----:B--2---:R-:W-:-:S02]  /*c120*/  FSEL R36, R23, -INF , !P3 ;  /* 0xff80000017247808 */ /* 0x004fc40005800000 */
[----:B------:R-:W-:Y:S01]  /*c130*/  FSEL R40, R20, -INF , !P5 ;  /* 0xff80000014287808 */ /* 0x000fe20006800000 */
[----:B------:R-:W-:Y:S01]  /*c140*/  BAR.SYNC.DEFER_BLOCKING 0x0 ;  /* 0x0000000000007b1d */ /* 0x000fe20000010000 */
[C---:B------:R-:W-:Y:S02]  /*c150*/  ISETP.GE.AND P0, PT, R2.reuse, R7, PT ;  /* 0x000000070200720c */ /* 0x040fe40003f06270 */
[C---:B------:R-:W-:Y:S02]  /*c160*/  ISETP.GE.AND P2, PT, R2.reuse, R10, PT ;  /* 0x0000000a0200720c */ /* 0x040fe40003f46270 */
[CC--:B------:R-:W-:Y:S02]  /*c170*/  ISETP.GE.AND P4, PT, R2.reuse, R9.reuse, PT ;  /* 0x000000090200720c */ /* 0x0c0fe40003f86270 */
[----:B------:R-:W-:Y:S01]  /*c180*/  ISETP.GE.AND P6, PT, R2, R8, PT ;  /* 0x000000080200720c */ /* 0x000fe20003fc6270 */
[----:B------:R-:W-:Y:S01]  /*c190*/  FMUL.FTZ R2, R94, UR15 ;  /* 0x0000000f5e027c20 */ /* 0x000fe20008410000 */
[----:B-1----:R-:W-:Y:S01]  /*c1a0*/  FMUL.FTZ R3, R95, UR15 ;  /* 0x0000000f5f037c20 */ /* 0x002fe20008410000 */
[----:B------:R-:W-:-:S02]  /*c1b0*/  ISETP.GE.AND P1, PT, R0, R9, PT ;  /* 0x000000090000720c */ /* 0x000fc40003f26270 */
[----:B------:R1:W2:Y:S01]  /*c1c0*/  MUFU.TANH R11, R2 ;  /* 0x00000002000b7308 */ /* 0x0002a20000002400 */
[----:B------:R-:W-:Y:S02]  /*c1d0*/  ISETP.GE.AND P3, PT, R0, R8, PT ;  /* 0x000000080000720c */ /* 0x000fe40003f66270 */
[----:B---3--:R-:W-:Y:S02]  /*c1e0*/  FSEL R45, R15, -INF , !P1 ;  /* 0xff8000000f2d7808 */ /* 0x008fe40004800000 */
[----:B----4-:R-:W-:Y:S02]  /*c1f0*/  FSEL R48, R6, -INF , !P3 ;  /* 0xff80000006307808 */ /* 0x010fe40005800000 */
[----:B------:R-:W-:Y:S01]  /*c200*/  FSEL R41, R133, -INF , !P0 ;  /* 0xff80000085297808 */ /* 0x000fe20004000000 */
[----:B------:R3:W4:Y:S01]  /*c210*/  MUFU.TANH R54, R3 ;  /* 0x0000000300367308 */ /* 0x0007220000002400 */
[----:B------:R-:W-:Y:S02]  /*c220*/  FSEL R44, R132, -INF , !P2 ;  /* 0xff800000842c7808 */ /* 0x000fe40005000000 */
[----:B------:R-:W-:-:S02]  /*c230*/  FSEL R49, R91, -INF , !P4 ;  /* 0xff8000005b317808 */ /* 0x000fc40006000000 */
[----:B------:R-:W-:Y:S01]  /*c240*/  FSEL R51, R71, -INF , !P6 ;  /* 0xff80000047337808 */ /* 0x000fe20007000000 */
[----:B-1----:R-:W-:-:S05]  /*c250*/  VIADD R2, R0, 0x8 ;  /* 0x0000000800027836 */ /* 0x002fca0000000000 */
[C---:B------:R-:W-:Y:S02]  /*c260*/  ISETP.GE.AND P5, PT, R2.reuse, R7, PT ;  /* 0x000000070200720c */ /* 0x040fe40003fa6270 */
[----:B------:R-:W-:Y:S01]  /*c270*/  ISETP.GE.AND P1, PT, R2, R10, PT ;  /* 0x0000000a0200720c */ /* 0x000fe20003f26270 */
[----:B---3--:R-:W-:Y:S01]  /*c280*/  FMUL.FTZ R3, R104, UR15 ;  /* 0x0000000f68037c20 */ /* 0x008fe20008410000 */
[C---:B------:R-:W-:Y:S02]  /*c290*/  ISETP.GE.AND P3, PT, R2.reuse, R9, PT ;  /* 0x000000090200720c */ /* 0x040fe40003f66270 */
[----:B------:R-:W-:Y:S01]  /*c2a0*/  ISETP.GE.AND P0, PT, R2, R8, PT ;  /* 0x000000080200720c */ /* 0x000fe20003f06270 */
[----:B------:R1:W-:Y:S01]  /*c2b0*/  MUFU.TANH R23, R3 ;  /* 0x0000000300177308 */ /* 0x0003e20000002400 */
[----:B------:R-:W-:Y:S01]  /*c2c0*/  VIADD R2, R0, 0x9 ;  /* 0x0000000900027836 */ /* 0x000fe20000000000 */
[----:B------:R-:W-:Y:S02]  /*c2d0*/  FSEL R39, R70, -INF , !P5 ;  /* 0xff80000046277808 */ /* 0x000fe40006800000 */
[----:B------:R-:W-:-:S02]  /*c2e0*/  FSEL R50, R14, -INF , !P0 ;  /* 0xff8000000e327808 */ /* 0x000fc40004000000 */
[C---:B------:R-:W-:Y:S02]  /*c2f0*/  ISETP.GE.AND P2, PT, R2.reuse, R7, PT ;  /* 0x000000070200720c */ /* 0x040fe40003f46270 */
[C---:B------:R-:W-:Y:S02]  /*c300*/  ISETP.GE.AND P4, PT, R2.reuse, R10, PT ;  /* 0x0000000a0200720c */ /* 0x040fe40003f86270 */
[CC--:B------:R-:W-:Y:S02]  /*c310*/  ISETP.GE.AND P6, PT, R2.reuse, R9.reuse, PT ;  /* 0x000000090200720c */ /* 0x0c0fe40003fc6270 */
[----:B------:R-:W-:Y:S01]  /*c320*/  ISETP.GE.AND P5, PT, R2, R8, PT ;  /* 0x000000080200720c */ /* 0x000fe20003fa6270 */
[----:B------:R-:W-:Y:S01]  /*c330*/  VIADD R2, R0, 0x10 ;  /* 0x0000001000027836 */ /* 0x000fe20000000000 */
[----:B------:R-:W-:Y:S02]  /*c340*/  FSEL R38, R208, -INF , !P2 ;  /* 0xff800000d0267808 */ /* 0x000fe40005000000 */
[----:B------:R-:W-:Y:S01]  /*c350*/  FSEL R43, R68, -INF , !P1 ;  /* 0xff800000442b7808 */ /* 0x000fe20004800000 */
[----:B-1----:R-:W-:Y:S01]  /*c360*/  FMUL.FTZ R3, R105, UR15 ;  /* 0x0000000f69037c20 */ /* 0x002fe20008410000 */
[----:B------:R-:W-:-:S02]  /*c370*/  ISETP.GE.AND P0, PT, R2, R9, PT ;  /* 0x000000090200720c */ /* 0x000fc40003f06270 */
[----:B------:R-:W-:Y:S01]  /*c380*/  ISETP.GE.AND P2, PT, R2, R8, PT ;  /* 0x000000080200720c */ /* 0x000fe20003f46270 */
[----:B------:R1:W-:Y:S01]  /*c390*/  MUFU.TANH R53, R3 ;  /* 0x0000000300357308 */ /* 0x0003e20000002400 */
[----:B------:R-:W-:Y:S02]  /*c3a0*/  FSEL R84, R22, -INF , !P0 ;  /* 0xff80000016547808 */ /* 0x000fe40004000000 */
[----:B------:R-:W-:Y:S02]  /*c3b0*/  FSEL R86, R19, -INF , !P2 ;  /* 0xff80000013567808 */ /* 0x000fe40005000000 */
[----:B------:R-:W-:Y:S02]  /*c3c0*/  FSEL R47, R21, -INF , !P3 ;  /* 0xff800000152f7808 */ /* 0x000fe40005800000 */
[C---:B------:R-:W-:Y:S02]  /*c3d0*/  ISETP.GE.AND P1, PT, R2.reuse, R7, PT ;  /* 0x000000070200720c */ /* 0x040fe40003f26270 */
[----:B------:R-:W-:Y:S01]  /*c3e0*/  ISETP.GE.AND P3, PT, R2, R10, PT ;  /* 0x0000000a0200720c */ /* 0x000fe20003f66270 */
[----:B------:R-:W-:Y:S01]  /*c3f0*/  VIADD R2, R0, 0x11 ;  /* 0x0000001100027836 */ /* 0x000fe20000000000 */
[----:B------:R-:W-:-:S02]  /*c400*/  FSEL R46, R81, -INF , !P6 ;  /* 0xff800000512e7808 */ /* 0x000fc40007000000 */
[----:B------:R-:W-:Y:S02]  /*c410*/  FSEL R42, R83, -INF , !P4 ;  /* 0xff800000532a7808 */ /* 0x000fe40006000000 */
[----:B------:R-:W-:Y:S01]  /*c420*/  FSEL R55, R80, -INF , !P5 ;  /* 0xff80000050377808 */ /* 0x000fe20006800000 */
[----:B-1----:R-:W-:Y:S01]  /*c430*/  FMUL.FTZ R3, R106, UR15 ;  /* 0x0000000f6a037c20 */ /* 0x002fe20008410000 */
[----:B------:R-:W-:Y:S02]  /*c440*/  FSEL R81, R76, -INF , !P1 ;  /* 0xff8000004c517808 */ /* 0x000fe40004800000 */
[C---:B------:R-:W-:Y:S01]  /*c450*/  ISETP.GE.AND P4, PT, R2.reuse, R7, PT ;  /* 0x000000070200720c */ /* 0x040fe20003f86270 */
[----:B------:R1:W3:Y:S01]  /*c460*/  MUFU.TANH R20, R3 ;  /* 0x0000000300147308 */ /* 0x0002e20000002400 */
[C---:B------:R-:W-:Y:S02]  /*c470*/  ISETP.GE.AND P6, PT, R2.reuse, R10, PT ;  /* 0x0000000a0200720c */ /* 0x040fe40003fc6270 */
[----:B------:R-:W-:-:S02]  /*c480*/  ISETP.GE.AND P5, PT, R2, R9, PT ;  /* 0x000000090200720c */ /* 0x000fc40003fa6270 */
[-C--:B------:R-:W-:Y:S02]  /*c490*/  ISETP.GE.AND P1, PT, R2, R8.reuse, PT ;  /* 0x000000080200720c */ /* 0x080fe40003f26270 */
[----:B------:R-:W-:Y:S02]  /*c4a0*/  IADD3 R2, R0, 0x18, RZ ;  /* 0x0000001800027810 */ /* 0x000fe40007ffe0ff */
[----:B------:R-:W-:Y:S02]  /*c4b0*/  FSEL R83, R75, -INF , !P3 ;  /* 0xff8000004b537808 */ /* 0x000fe40005800000 */
[C---:B------:R-:W-:Y:S02]  /*c4c0*/  ISETP.GE.AND P3, PT, R2.reuse, R7, PT ;  /* 0x000000070200720c */ /* 0x040fe40003f66270 */
[----:B------:R-:W-:Y:S02]  /*c4d0*/  FSEL R77, R77, -INF , !P4 ;  /* 0xff8000004d4d7808 */ /* 0x000fe40006000000 */
[----:B------:R-:W-:Y:S01]  /*c4e0*/  ISETP.GE.AND P4, PT, R2, R8, PT ;  /* 0x000000080200720c */ /* 0x000fe20003f86270 */
[----:B-1----:R-:W-:Y:S01]  /*c4f0*/  FMUL.FTZ R3, R107, UR15 ;  /* 0x0000000f6b037c20 */ /* 0x002fe20008410000 */
[----:B------:R-:W-:-:S02]  /*c500*/  FSEL R71, R82, -INF , !P3 ;  /* 0xff80000052477808 */ /* 0x000fc40005800000 */
[----:B------:R-:W-:Y:S01]  /*c510*/  FSEL R82, R4, -INF , !P4 ;  /* 0xff80000004527808 */ /* 0x000fe20006000000 */
[----:B------:R1:W-:Y:S01]  /*c520*/  MUFU.TANH R52, R3 ;  /* 0x0000000300347308 */ /* 0x0003e20000002400 */
[C---:B------:R-:W-:Y:S02]  /*c530*/  ISETP.GE.AND P0, PT, R2.reuse, R10, PT ;  /* 0x0000000a0200720c */ /* 0x040fe40003f06270 */
[----:B------:R-:W-:Y:S01]  /*c540*/  ISETP.GE.AND P2, PT, R2, R9, PT ;  /* 0x000000090200720c */ /* 0x000fe20003f46270 */
[----:B------:R-:W-:Y:S01]  /*c550*/  VIADD R2, R0, 0x19 ;  /* 0x0000001900027836 */ /* 0x000fe20000000000 */
[----:B------:R-:W-:Y:S02]  /*c560*/  FSEL R78, R78, -INF , !P6 ;  /* 0xff8000004e4e7808 */ /* 0x000fe40007000000 */
[----:B------:R-:W-:Y:S02]  /*c570*/  FSEL R80, R134, -INF , !P5 ;  /* 0xff80000086507808 */ /* 0x000fe40006800000 */
[----:B------:R-:W-:-:S02]  /*c580*/  FSEL R85, R85, -INF , !P1 ;  /* 0xff80000055557808 */ /* 0x000fc40004800000 */
[C---:B------:R-:W-:Y:S02]  /*c590*/  ISETP.GE.AND P6, PT, R2.reuse, R7, PT ;  /* 0x000000070200720c */ /* 0x040fe40003fc6270 */
[C---:B------:R-:W-:Y:S02]  /*c5a0*/  ISETP.GE.AND P5, PT, R2.reuse, R10, PT ;  /* 0x0000000a0200720c */ /* 0x040fe40003fa6270 */
[----:B------:R-:W-:Y:S01]  /*c5b0*/  ISETP.GE.AND P1, PT, R2, R9, PT ;  /* 0x000000090200720c */ /* 0x000fe20003f26270 */
[----:B-1----:R-:W-:Y:S01]  /*c5c0*/  FMUL.FTZ R3, R108, UR15 ;  /* 0x0000000f6c037c20 */ /* 0x002fe20008410000 */
[----:B------:R-:W-:Y:S01]  /*c5d0*/  ISETP.GE.AND P3, PT, R2, R8, PT ;  /* 0x000000080200720c */ /* 0x000fe20003f66270 */
[----:B------:R-:W-:Y:S01]  /*c5e0*/  VIADD R2, R0, 0x20 ;  /* 0x0000002000027836 */ /* 0x000fe20000000000 */
[----:B------:R-:W-:Y:S01]  /*c5f0*/  FSEL R76, R67, -INF , !P2 ;  /* 0xff800000434c7808 */ /* 0x000fe20005000000 */
[----:B------:R1:W3:Y:S01]  /*c600*/  MUFU.TANH R15, R3 ;  /* 0x00000003000f7308 */ /* 0x0002e20000002400 */
        /* <DEDUP_REMOVED lines=9> */
[----:B-1----:R-:W-:Y:S01]  /*c6a0*/  FMUL.FTZ R3, R109, UR15 ;  /* 0x0000000f6d037c20 */ /* 0x002fe20008410000 */
[----:B------:R-:W-:Y:S02]  /*c6b0*/  FSEL R79, R99, -INF , !P3 ;  /* 0xff800000634f7808 */ /* 0x000fe40005800000 */
[C---:B------:R-:W-:Y:S01]  /*c6c0*/  ISETP.GE.AND P5, PT, R2.reuse, R7, PT ;  /* 0x000000070200720c */ /* 0x040fe20003fa6270 */
[----:B------:R1:W-:Y:S01]  /*c6d0*/  MUFU.TANH R37, R3 ;  /* 0x0000000300257308 */ /* 0x0003e20000002400 */
[C---:B------:R-:W-:Y:S02]  /*c6e0*/  ISETP.GE.AND P1, PT, R2.reuse, R10, PT ;  /* 0x0000000a0200720c */ /* 0x040fe40003f26270 */
[----:B------:R-:W-:Y:S02]  /*c6f0*/  ISETP.GE.AND P3, PT, R2, R9, PT ;  /* 0x000000090200720c */ /* 0x000fe40003f66270 */
[----:B------:R-:W-:-:S02]  /*c700*/  FSEL R109, R89, -INF , !P4 ;  /* 0xff800000596d7808 */ /* 0x000fc40006000000 */
[----:B------:R-:W-:Y:S02]  /*c710*/  FSEL R107, R96, -INF , !P3 ;  /* 0xff800000606b7808 */ /* 0x000fe40005800000 */
[----:B------:R-:W-:Y:S01]  /*c720*/  FSEL R99, R209, -INF , !P1 ;  /* 0xff800000d1637808 */ /* 0x000fe20004800000 */
[----:B-1----:R-:W-:Y:S01]  /*c730*/  FMUL.FTZ R3, R110, UR15 ;  /* 0x0000000f6e037c20 */ /* 0x002fe20008410000 */
[----:B------:R-:W-:-:S03]  /*c740*/  FSEL R110, R13, -INF , !P6 ;  /* 0xff8000000d6e7808 */ /* 0x000fc60007000000 */
[----:B------:R1:W3:Y:S02]  /*c750*/  MUFU.TANH R14, R3 ;  /* 0x00000003000e7308 */ /* 0x0002e40000002400 */
[----:B-1----:R-:W-:-:S06]  /*c760*/  FMUL.FTZ R3, R111, UR15 ;  /* 0x0000000f6f037c20 */ /* 0x002fcc0008410000 */
[----:B------:R1:W-:Y:S02]  /*c770*/  MUFU.TANH R33, R3 ;  /* 0x0000000300217308 */ /* 0x0003e40000002400 */
[----:B-1----:R-:W-:-:S06]  /*c780*/  FMUL.FTZ R3, R112, UR15 ;  /* 0x0000000f70037c20 */ /* 0x002fcc0008410000 */
[----:B------:R1:W-:Y:S02]  /*c790*/  MUFU.TANH R22, R3 ;  /* 0x0000000300167308 */ /* 0x0003e40000002400 */
[----:B-1----:R-:W-:-:S06]  /*c7a0*/  FMUL.FTZ R3, R113, UR15 ;  /* 0x0000000f71037c20 */ /* 0x002fcc0008410000 */
[----:B------:R1:W-:Y:S02]  /*c7b0*/  MUFU.TANH R35, R3 ;  /* 0x0000000300237308 */ /* 0x0003e40000002400 */
[----:B-1----:R-:W-:Y:S01]  /*c7c0*/  FMUL.FTZ R3, R114, UR15 ;  /* 0x0000000f72037c20 */ /* 0x002fe20008410000 */
[----:B------:R-:W-:-:S05]  /*c7d0*/  FSEL R114, R210, -INF , !P5 ;  /* 0xff800000d2727808 */ /* 0x000fca0006800000 */
[----:B------:R1:W-:Y:S02]  /*c7e0*/  MUFU.TANH R19, R3 ;  /* 0x0000000300137308 */ /* 0x0003e40000002400 */
[----:B-1----:R-:W-:Y:S01]  /*c7f0*/  FMUL.FTZ R3, R115, UR15 ;  /* 0x0000000f73037c20 */ /* 0x002fe20008410000 */
[----:B------:R-:W-:-:S05]  /*c800*/  FSEL R115, R97, -INF , !P2 ;  /* 0xff80000061737808 */ /* 0x000fca0005000000 */
[----:B------:R1:W-:Y:S02]  /*c810*/  MUFU.TANH R34, R3 ;  /* 0x0000000300227308 */ /* 0x0003e40000002400 */
[----:B-1----:R-:W-:Y:S01]  /*c820*/  FMUL.FTZ R3, R128, UR15 ;  /* 0x0000000f80037c20 */ /* 0x002fe20008410000 */
[----:B------:R-:W-:Y:S02]  /*c830*/  FSEL R128, R98, -INF , !P0 ;  /* 0xff80000062807808 */ /* 0x000fe40004000000 */
[----:B------:R-:W-:-:S03]  /*c840*/  ISETP.GE.AND P0, PT, R2, R8, PT ;  /* 0x000000080200720c */ /* 0x000fc60003f06270 */
[----:B------:R1:W3:Y:S01]  /*c850*/  MUFU.TANH R6, R3 ;  /* 0x0000000300067308 */ /* 0x0002e20000002400 */
[----:B------:R-:W-:Y:S01]  /*c860*/  VIADD R2, R0, 0x28 ;  /* 0x0000002800027836 */ /* 0x000fe20000000000 */
[----:B------:R-:W-:-:S04]  /*c870*/  FSEL R108, R88, -INF , !P0 ;  /* 0xff800000586c7808 */ /* 0x000fc80004000000 */
[C---:B------:R-:W-:Y:S02]  /*c880*/  ISETP.GE.AND P6, PT, R2.reuse, R9, PT ;  /* 0x000000090200720c */ /* 0x040fe40003fc6270 */
[CC--:B------:R-:W-:Y:S02]  /*c890*/  ISETP.GE.AND P2, PT, R2.reuse, R7.reuse, PT ;  /* 0x000000070200720c */ /* 0x0c0fe40003f46270 */
[C---:B------:R-:W-:Y:S02]  /*c8a0*/  ISETP.GE.AND P4, PT, R2.reuse, R10, PT ;  /* 0x0000000a0200720c */ /* 0x040fe40003f86270 */
[----:B------:R-:W-:Y:S01]  /*c8b0*/  ISETP.GE.AND P5, PT, R2, R8, PT ;  /* 0x000000080200720c */ /* 0x000fe20003fa6270 */
[----:B------:R-:W-:Y:S01]  /*c8c0*/  VIADD R2, R0, 0x29 ;  /* 0x0000002900027836 */ /* 0x000fe20000000000 */
[----:B------:R-:W-:Y:S02]  /*c8d0*/  FSEL R104, R18, -INF , !P6 ;  /* 0xff80000012687808 */ /* 0x000fe40007000000 */
[----:B------:R-:W-:Y:S01]  /*c8e0*/  FSEL R96, R66, -INF , !P2 ;  /* 0xff80000042607808 */ /* 0x000fe20005000000 */
[----:B-1----:R-:W-:Y:S01]  /*c8f0*/  FMUL.FTZ R3, R129, UR15 ;  /* 0x0000000f81037c20 */ /* 0x002fe20008410000 */
[----:B------:R-:W-:-:S02]  /*c900*/  ISETP.GE.AND P1, PT, R2, R7, PT ;  /* 0x000000070200720c */ /* 0x000fc40003f26270 */
[C---:B------:R-:W-:Y:S01]  /*c910*/  ISETP.GE.AND P3, PT, R2.reuse, R10, PT ;  /* 0x0000000a0200720c */ /* 0x040fe20003f66270 */
[----:B------:R1:W-:Y:S01]  /*c920*/  MUFU.TANH R32, R3 ;  /* 0x0000000300207308 */ /* 0x0003e20000002400 */
[C---:B------:R-:W-:Y:S02]  /*c930*/  ISETP.GE.AND P0, PT, R2.reuse, R9, PT ;  /* 0x000000090200720c */ /* 0x040fe40003f06270 */
[----:B------:R-:W-:Y:S01]  /*c940*/  ISETP.GE.AND P2, PT, R2, R8, PT ;  /* 0x000000080200720c */ /* 0x000fe20003f46270 */
[----:B------:R-:W-:Y:S01]  /*c950*/  VIADD R2, R0, 0x30 ;  /* 0x0000003000027836 */ /* 0x000fe20000000000 */
[----:B------:R-:W-:Y:S02]  /*c960*/  FSEL R105, R5, -INF , !P5 ;  /* 0xff80000005697808 */ /* 0x000fe40006800000 */
[----:B------:R-:W-:Y:S02]  /*c970*/  FSEL R91, R65, -INF , !P4 ;  /* 0xff800000415b7808 */ /* 0x000fe40006000000 */
[----:B------:R-:W-:-:S02]  /*c980*/  ISETP.GE.AND P6, PT, R2, R10, PT ;  /* 0x0000000a0200720c */ /* 0x000fc40003fc6270 */
[----:B------:R-:W-:Y:S02]  /*c990*/  ISETP.GE.AND P5, PT, R2, R9, PT ;  /* 0x000000090200720c */ /* 0x000fe40003fa6270 */
[----:B------:R-:W-:Y:S02]  /*c9a0*/  FSEL R112, R25, -INF , !P6 ;  /* 0xff80000019707808 */ /* 0x000fe40007000000 */
[----:B------:R-:W-:Y:S01]  /*c9b0*/  FSEL R90, R90, -INF , !P1 ;  /* 0xff8000005a5a7808 */ /* 0x000fe20004800000 */
[----:B-1----:R-:W-:Y:S01]  /*c9c0*/  FMUL.FTZ R3, R130, UR15 ;  /* 0x0000000f82037c20 */ /* 0x002fe20008410000 */
[C---:B------:R-:W-:Y:S01]  /*c9d0*/  ISETP.GE.AND P4, PT, R2.reuse, R7, PT ;  /* 0x000000070200720c */ /* 0x040fe20003f86270 */
[----:B------:R-:W-:Y:S01]  /*c9e0*/  STL [R1+0x30], R112 ;  /* 0x0000307001007387 */ /* 0x000fe20000100800 */
[----:B------:R-:W-:Y:S01]  /*c9f0*/  ISETP.GE.AND P1, PT, R2, R8, PT ;  /* 0x000000080200720c */ /* 0x000fe20003f26270 */
[----:B------:R1:W3:Y:S01]  /*ca00*/  MUFU.TANH R4, R3 ;  /* 0x0000000300047308 */ /* 0x0002e20000002400 */
[----:B------:R-:W-:Y:S01]  /*ca10*/  FSEL R93, R17, -INF , !P5 ;  /* 0xff800000115d7808 */ /* 0x000fe20006800000 */
        /* <DEDUP_REMOVED lines=9> */
[----:B------:R-:W-:-:S02]  /*cab0*/  ISETP.GE.AND P4, PT, R2, R8, PT ;  /* 0x000000080200720c */ /* 0x000fc40003f86270 */
[----:B------:R-:W-:Y:S01]  /*cac0*/  IADD3 R2, R0, 0x38, RZ ;  /* 0x0000003800027810 */ /* 0x000fe20007ffe0ff */
[----:B------:R1:W3:Y:S01]  /*cad0*/  MUFU.TANH R29, R3 ;  /* 0x00000003001d7308 */ /* 0x0002e20000002400 */
[----:B------:R-:W-:Y:S02]  /*cae0*/  FSEL R92, R16, -INF , !P1 ;  /* 0xff800000105c7808 */ /* 0x000fe40004800000 */
[C---:B------:R-:W-:Y:S02]  /*caf0*/  ISETP.GE.AND P6, PT, R2.reuse, R7, PT ;  /* 0x000000070200720c */ /* 0x040fe40003fc6270 */
[----:B------:R-:W-:Y:S02]  /*cb00*/  FSEL R113, R63, -INF , !P3 ;  /* 0xff8000003f717808 */ /* 0x000fe40005800000 */
[C---:B------:R-:W-:Y:S02]  /*cb10*/  ISETP.GE.AND P5, PT, R2.reuse, R10, PT ;  /* 0x0000000a0200720c */ /* 0x040fe40003fa6270 */
[C---:B------:R-:W-:Y:S01]  /*cb20*/  ISETP.GE.AND P1, PT, R2.reuse, R9, PT ;  /* 0x000000090200720c */ /* 0x040fe20003f26270 */
[----:B------:R-:W-:Y:S01]  /*cb30*/  STL [R1], R113 ;  /* 0x0000007101007387 */ /* 0x000fe20000100800 */
[----:B------:R-:W-:Y:S01]  /*cb40*/  ISETP.GE.AND P3, PT, R2, R8, PT ;  /* 0x000000080200720c */ /* 0x000fe20003f66270 */
[----:B------:R-:W-:Y:S01]  /*cb50*/  VIADD R2, R0, 0x39 ;  /* 0x0000003900027836 */ /* 0x000fe20000000000 */
[----:B------:R-:W-:-:S02]  /*cb60*/  FSEL R132, R61, -INF , !P0 ;  /* 0xff8000003d847808 */ /* 0x000fc40004000000 */
[----:B------:R-:W-:Y:S01]  /*cb70*/  FSEL R111, R60, -INF , !P2 ;  /* 0xff8000003c6f7808 */ /* 0x000fe20005000000 */
[----:B-1----:R-:W-:Y:S01]  /*cb80*/  FMUL.FTZ R3, R120, UR15 ;  /* 0x0000000f78037c20 */ /* 0x002fe20008410000 */
[----:B------:R-:W-:Y:S01]  /*cb90*/  FSEL R24, R24, -INF , !P5 ;  /* 0xff80000018187808 */ /* 0x000fe20006800000 */
[----:B------:R-:W-:Y:S01]  /*cba0*/  STL [R1+0x28], R132 ;  /* 0x0000288401007387 */ /* 0x000fe20000100800 */
[----:B------:R-:W-:Y:S01]  /*cbb0*/  FSEL R95, R12, -INF , !P1 ;  /* 0xff8000000c5f7808 */ /* 0x000fe20004800000 */
[----:B------:R1:W-:Y:S01]  /*cbc0*/  MUFU.TANH R21, R3 ;  /* 0x0000000300157308 */ /* 0x0003e20000002400 */
[----:B------:R-:W-:Y:S01]  /*cbd0*/  ISETP.GE.AND P2, PT, R2, R10, PT ;  /* 0x0000000a0200720c */ /* 0x000fe20003f46270 */
[----:B------:R3:W-:Y:S01]  /*cbe0*/  STL [R1+0x18], R24 ;  /* 0x0000181801007387 */ /* 0x0007e20000100800 */
[----:B------:R-:W-:Y:S02]  /*cbf0*/  FSEL R94, R58, -INF , !P4 ;  /* 0xff8000003a5e7808 */ /* 0x000fe40006000000 */
[----:B--2---:R-:W-:-:S02]  /*cc00*/  FSEL R89, R11, -INF , !P3 ;  /* 0xff8000000b597808 */ /* 0x004fc40005800000 */
[C---:B------:R-:W-:Y:S02]  /*cc10*/  ISETP.GE.AND P0, PT, R2.reuse, R7, PT ;  /* 0x000000070200720c */ /* 0x040fe40003f06270 */
[----:B------:R-:W-:Y:S02]  /*cc20*/  ISETP.GE.AND P4, PT, R2, R9, PT ;  /* 0x000000090200720c */ /* 0x000fe40003f86270 */
[----:B------:R-:W-:Y:S02]  /*cc30*/  FSEL R11, R57, -INF , !P2 ;  /* 0xff800000390b7808 */ /* 0x000fe40005000000 */
[----:B------:R-:W-:-:S03]  /*cc40*/  FSEL R56, R56, -INF , !P4 ;  /* 0xff80000038387808 */ /* 0x000fc60006000000 */
[----:B------:R2:W-:Y:S01]  /*cc50*/  STL [R1+0x8], R11 ;  /* 0x0000080b01007387 */ /* 0x0005e20000100800 */
[----:B-1----:R-:W-:-:S04]  /*cc60*/  FMUL.FTZ R3, R121, UR15 ;  /* 0x0000000f79037c20 */ /* 0x002fc80008410000 */
[----:B------:R1:W-:Y:S02]  /*cc70*/  MUFU.TANH R31, R3 ;  /* 0x00000003001f7308 */ /* 0x0003e40000002400 */
[----:B-1----:R-:W-:-:S06]  /*cc80*/  FMUL.FTZ R3, R122, UR15 ;  /* 0x0000000f7a037c20 */ /* 0x002fcc0008410000 */
[----:B------:R1:W2:Y:S02]  /*cc90*/  MUFU.TANH R13, R3 ;  /* 0x00000003000d7308 */ /* 0x0002a40000002400 */
[----:B-1----:R-:W-:-:S06]  /*cca0*/  FMUL.FTZ R3, R123, UR15 ;  /* 0x0000000f7b037c20 */ /* 0x002fcc0008410000 */
[----:B------:R1:W-:Y:S02]  /*ccb0*/  MUFU.TANH R30, R3 ;  /* 0x00000003001e7308 */ /* 0x0003e40000002400 */
[----:B-1----:R-:W-:Y:S01]  /*ccc0*/  FMUL.FTZ R3, R248, UR15 ;  /* 0x0000000ff8037c20 */ /* 0x002fe20008410000 */
[----:B------:R-:W-:-:S05]  /*ccd0*/  FSEL R248, R59, -INF , !P0 ;  /* 0xff8000003bf87808 */ /* 0x000fca0004000000 */
[----:B------:R1:W-:Y:S02]  /*cce0*/  MUFU.TANH R18, R3 ;  /* 0x0000000300127308 */ /* 0x0003e40000002400 */
[----:B-1----:R-:W-:Y:S01]  /*ccf0*/  FMUL.FTZ R3, R249, UR15 ;  /* 0x0000000ff9037c20 */ /* 0x002fe20008410000 */
[----:B------:R-:W-:Y:S02]  /*cd00*/  FSEL R249, R26, -INF , !P6 ;  /* 0xff8000001af97808 */ /* 0x000fe40007000000 */
[----:B------:R-:W-:-:S03]  /*cd10*/  ISETP.GE.AND P6, PT, R2, R8, PT ;  /* 0x000000080200720c */ /* 0x000fc60003fc6270 */
[----:B------:R1:W-:Y:S01]  /*cd20*/  MUFU.TANH R28, R3 ;  /* 0x00000003001c7308 */ /* 0x0003e20000002400 */
[----:B------:R-:W-:Y:S01]  /*cd30*/  VIADD R2, R0, 0x40 ;  /* 0x0000004000027836 */ /* 0x000fe20000000000 */
[----:B----4-:R-:W-:-:S04]  /*cd40*/  FSEL R61, R54, -INF , !P6 ;  /* 0xff800000363d7808 */ /* 0x010fc80007000000 */
[C---:B------:R-:W-:Y:S02]  /*cd50*/  ISETP.GE.AND P1, PT, R2.reuse, R10, PT ;  /* 0x0000000a0200720c */ /* 0x040fe40003f26270 */
[----:B------:R-:W-:Y:S02]  /*cd60*/  ISETP.GE.AND P3, PT, R2, R9, PT ;  /* 0x000000090200720c */ /* 0x000fe40003f66270 */
[----:B---3--:R-:W-:Y:S02]  /*cd70*/  FSEL R252, R20, -INF , !P1 ;  /* 0xff80000014fc7808 */ /* 0x008fe40004800000 */
[C---:B------:R-:W-:Y:S02]  /*cd80*/  ISETP.GE.AND P5, PT, R2.reuse, R7, PT ;  /* 0x000000070200720c */ /* 0x040fe40003fa6270 */
[----:B------:R-:W-:Y:S01]  /*cd90*/  ISETP.GE.AND P0, PT, R2, R8, PT ;  /* 0x000000080200720c */ /* 0x000fe20003f06270 */
[----:B------:R-:W-:Y:S01]  /*cda0*/  VIADD R2, R0, 0x41 ;  /* 0x0000004100027836 */ /* 0x000fe20000000000 */
[----:B------:R-:W-:Y:S01]  /*cdb0*/  FSEL R60, R15, -INF , !P3 ;  /* 0xff8000000f3c7808 */ /* 0x000fe20005800000 */
[----:B-1----:R-:W-:Y:S01]  /*cdc0*/  FMUL.FTZ R3, R250, UR15 ;  /* 0x0000000ffa037c20 */ /* 0x002fe20008410000 */
[----:B------:R-:W-:-:S02]  /*cdd0*/  FSEL R241, R23, -INF , !P5 ;  /* 0xff80000017f17808 */ /* 0x000fc40006800000 */
[C---:B------:R-:W-:Y:S01]  /*cde0*/  ISETP.GE.AND P2, PT, R2.reuse, R7, PT ;  /* 0x000000070200720c */ /* 0x040fe20003f46270 */
[----:B------:R1:W3:Y:S01]  /*cdf0*/  MUFU.TANH R5, R3 ;  /* 0x0000000300057308 */ /* 0x0002e20000002400 */
        /* <DEDUP_REMOVED lines=14> */
[----:B------:R-:W-:-:S02]  /*cee0*/  FSEL R58, R37, -INF , !P6 ;  /* 0xff800000253a7808 */ /* 0x000fc40007000000 */
[----:B------:R-:W-:Y:S02]  /*cef0*/  FSEL R59, R33, -INF , !P5 ;  /* 0xff800000213b7808 */ /* 0x000fe40006800000 */
[C---:B------:R-:W-:Y:S02]  /*cf00*/  ISETP.GE.AND P6, PT, R2.reuse, R10, PT ;  /* 0x0000000a0200720c */ /* 0x040fe40003fc6270 */
[----:B------:R-:W-:Y:S02]  /*cf10*/  ISETP.GE.AND P5, PT, R2, R9, PT ;  /* 0x000000090200720c */ /* 0x000fe40003fa6270 */
[----:B------:R-:W-:Y:S02]  /*cf20*/  FSEL R243, R19, -INF , !P3 ;  /* 0xff80000013f37808 */ /* 0x000fe40005800000 */
[----:B------:R-:W-:Y:S02]  /*cf30*/  FSEL R33, R4, -INF , !P2 ;  /* 0xff80000004217808 */ /* 0x000fe40005000000 */
[----:B------:R-:W-:Y:S01]  /*cf40*/  FSEL R239, R34, -INF , !P6 ;  /* 0xff80000022ef7808 */ /* 0x000fe20007000000 */
[----:B-1----:R-:W-:-:S04]  /*cf50*/  FMUL.FTZ R3, R204, UR15 ;  /* 0x0000000fcc037c20 */ /* 0x002fc80008410000 */
        /* <DEDUP_REMOVED lines=9> */
[----:B-1----:R-:W-:Y:S01]  /*cff0*/  FMUL.FTZ R3, R245, UR15 ;  /* 0x0000000ff5037c20 */ /* 0x002fe20008410000 */
[----:B------:R-:W-:-:S05]  /*d000*/  FSEL R245, R32, -INF , !P5 ;  /* 0xff80000020f57808 */ /* 0x000fca0006800000 */
[----:B------:R1:W-:Y:S02]  /*d010*/  MUFU.TANH R24, R3 ;  /* 0x0000000300187308 */ /* 0x0003e40000002400 */
[----:B-1----:R-:W-:-:S06]  /*d020*/  FMUL.FTZ R3, R246, UR15 ;  /* 0x0000000ff6037c20 */ /* 0x002fcc0008410000 */
[----:B--2---:R1:W2:Y:S02]  /*d030*/  MUFU.TANH R11, R3 ;  /* 0x00000003000b7308 */ /* 0x0042a40000002400 */
[----:B-1----:R-:W-:Y:S01]  /*d040*/  FMUL.FTZ R3, R247, UR15 ;  /* 0x0000000ff7037c20 */ /* 0x002fe20008410000 */
[----:B------:R-:W-:Y:S02]  /*d050*/  FSEL R247, R52, -INF , !P4 ;  /* 0xff80000034f77808 */ /* 0x000fe40006000000 */
[----:B------:R-:W-:-:S03]  /*d060*/  ISETP.GE.AND P4, PT, R2, R7, PT ;  /* 0x000000070200720c */ /* 0x000fc60003f86270 */
[----:B------:R1:W-:Y:S01]  /*d070*/  MUFU.TANH R20, R3 ;  /* 0x0000000300147308 */ /* 0x0003e20000002400 */
[----:B------:R-:W-:Y:S01]  /*d080*/  FSEL R210, R35, -INF , !P4 ;  /* 0xff80000023d27808 */ /* 0x000fe20006000000 */
[----:B-1----:R-:W-:-:S06]  /*d090*/  FMUL.FTZ R3, R212, UR15 ;  /* 0x0000000fd4037c20 */ /* 0x002fcc0008410000 */
[----:B------:R1:W-:Y:S02]  /*d0a0*/  MUFU.TANH R15, R3 ;  /* 0x00000003000f7308 */ /* 0x0003e40000002400 */
[----:B-1----:R-:W-:-:S06]  /*d0b0*/  FMUL.FTZ R3, R213, UR15 ;  /* 0x0000000fd5037c20 */ /* 0x002fcc0008410000 */
[----:B------:R1:W-:Y:S02]  /*d0c0*/  MUFU.TANH R23, R3 ;  /* 0x0000000300177308 */ /* 0x0003e40000002400 */
[----:B-1----:R-:W-:Y:S01]  /*d0d0*/  FMUL.FTZ R3, R214, UR15 ;  /* 0x0000000fd6037c20 */ /* 0x002fe20008410000 */
[----:B------:R-:W-:Y:S02]  /*d0e0*/  FSEL R214, R22, -INF , !P1 ;  /* 0xff80000016d67808 */ /* 0x000fe40004800000 */
[----:B------:R-:W-:-:S03]  /*d0f0*/  ISETP.GE.AND P1, PT, R2, R8, PT ;  /* 0x000000080200720c */ /* 0x000fc60003f26270 */
[----:B------:R1:W2:Y:S01]  /*d100*/  MUFU.TANH R14, R3 ;  /* 0x00000003000e7308 */ /* 0x0002a20000002400 */
[----:B------:R-:W-:Y:S01]  /*d110*/  VIADD R2, R0, 0x50 ;  /* 0x0000005000027836 */ /* 0x000fe20000000000 */
[----:B------:R-:W-:-:S04]  /*d120*/  FSEL R29, R29, -INF , !P1 ;  /* 0xff8000001d1d7808 */ /* 0x000fc80004800000 */
[C---:B------:R-:W-:Y:S02]  /*d130*/  ISETP.GE.AND P0, PT, R2.reuse, R10, PT ;  /* 0x0000000a0200720c */ /* 0x040fe40003f06270 */
[C---:B------:R-:W-:Y:S02]  /*d140*/  ISETP.GE.AND P3, PT, R2.reuse, R7, PT ;  /* 0x000000070200720c */ /* 0x040fe40003f66270 */
[C---:B------:R-:W-:Y:S02]  /*d150*/  ISETP.GE.AND P2, PT, R2.reuse, R9, PT ;  /* 0x000000090200720c */ /* 0x040fe40003f46270 */
[----:B------:R-:W-:Y:S01]  /*d160*/  ISETP.GE.AND P4, PT, R2, R8, PT ;  /* 0x000000080200720c */ /* 0x000fe20003f86270 */
[----:B------:R-:W-:Y:S01]  /*d170*/  VIADD R2, R0, 0x51 ;  /* 0x0000005100027836 */ /* 0x000fe20000000000 */
[----:B------:R-:W-:Y:S02]  /*d180*/  FSEL R216, R13, -INF , !P0 ;  /* 0xff8000000dd87808 */ /* 0x000fe40004000000 */
[----:B------:R-:W-:Y:S01]  /*d190*/  FSEL R206, R21, -INF , !P3 ;  /* 0xff80000015ce7808 */ /* 0x000fe20005800000 */
[----:B-1----:R-:W-:Y:S01]  /*d1a0*/  FMUL.FTZ R3, R215, UR15 ;  /* 0x0000000fd7037c20 */ /* 0x002fe20008410000 */
[----:B---3--:R-:W-:-:S02]  /*d1b0*/  FSEL R251, R5, -INF , !P4 ;  /* 0xff80000005fb7808 */ /* 0x008fc40006000000 */
[C---:B------:R-:W-:Y:S01]  /*d1c0*/  ISETP.GE.AND P6, PT, R2.reuse, R7, PT ;  /* 0x000000070200720c */ /* 0x040fe20003fc6270 */
[----:B------:R1:W-:Y:S01]  /*d1d0*/  MUFU.TANH R22, R3 ;  /* 0x0000000300167308 */ /* 0x0003e20000002400 */
[C---:B------:R-:W-:Y:S02]  /*d1e0*/  ISETP.GE.AND P5, PT, R2.reuse, R10, PT ;  /* 0x0000000a0200720c */ /* 0x040fe40003fa6270 */
[C---:B------:R-:W-:Y:S02]  /*d1f0*/  ISETP.GE.AND P1, PT, R2.reuse, R9, PT ;  /* 0x000000090200720c */ /* 0x040fe40003f26270 */
[----:B------:R-:W-:Y:S02]  /*d200*/  ISETP.GE.AND P3, PT, R2, R8, PT ;  /* 0x000000080200720c */ /* 0x000fe40003f66270 */
[----:B------:R-:W-:Y:S02]  /*d210*/  IADD3 R2, R0, 0x58, RZ ;  /* 0x0000005800027810 */ /* 0x000fe40007ffe0ff */
[----:B------:R-:W-:-:S02]  /*d220*/  FSEL R242, R18, -INF , !P2 ;  /* 0xff80000012f27808 */ /* 0x000fc40005000000 */
[C---:B------:R-:W-:Y:S02]  /*d230*/  ISETP.GE.AND P0, PT, R2.reuse, R7, PT ;  /* 0x000000070200720c */ /* 0x040fe40003f06270 */
[----:B------:R-:W-:Y:S02]  /*d240*/  ISETP.GE.AND P4, PT, R2, R9, PT ;  /* 0x000000090200720c */ /* 0x000fe40003f86270 */
[----:B----4-:R-:W-:Y:S01]  /*d250*/  FSEL R120, R17, -INF , !P0 ;  /* 0xff80000011787808 */ /* 0x010fe20004000000 */
[----:B-1----:R-:W-:Y:S01]  /*d260*/  FMUL.FTZ R3, R200, UR15 ;  /* 0x0000000fc8037c20 */ /* 0x002fe20008410000 */
[----:B------:R-:W-:Y:S02]  /*d270*/  ISETP.GE.AND P2, PT, R2, R10, PT ;  /* 0x0000000a0200720c */ /* 0x000fe40003f46270 */
[----:B------:R-:W-:Y:S01]  /*d280*/  FSEL R215, R12, -INF , !P4 ;  /* 0xff8000000cd77808 */ /* 0x000fe20006000000 */
[----:B------:R1:W3:Y:S01]  /*d290*/  MUFU.TANH R6, R3 ;  /* 0x0000000300067308 */ /* 0x0002e20000002400 */
[----:B------:R-:W-:-:S02]  /*d2a0*/  FSEL R212, R30, -INF , !P5 ;  /* 0xff8000001ed47808 */ /* 0x000fc40006800000 */
[----:B------:R-:W-:Y:S02]  /*d2b0*/  FSEL R219, R28, -INF , !P1 ;  /* 0xff8000001cdb7808 */ /* 0x000fe40004800000 */
[----:B------:R-:W-:Y:S02]  /*d2c0*/  FSEL R246, R25, -INF , !P3 ;  /* 0xff80000019f67808 */ /* 0x000fe40005800000 */
[----:B------:R-:W-:Y:S01]  /*d2d0*/  FSEL R207, R16, -INF , !P2 ;  /* 0xff80000010cf7808 */ /* 0x000fe20005000000 */
[----:B-1----:R-:W-:-:S04]  /*d2e0*/  FMUL.FTZ R3, R201, UR15 ;  /* 0x0000000fc9037c20 */ /* 0x002fc80008410000 */
[----:B------:R1:W-:Y:S02]  /*d2f0*/  MUFU.TANH R19, R3 ;  /* 0x0000000300137308 */ /* 0x0003e40000002400 */
[----:B-1----:R-:W-:-:S06]  /*d300*/  FMUL.FTZ R3, R202, UR15 ;  /* 0x0000000fca037c20 */ /* 0x002fcc0008410000 */
[----:B------:R1:W4:Y:S02]  /*d310*/  MUFU.TANH R4, R3 ;  /* 0x0000000300047308 */ /* 0x0003240000002400 */
[----:B-1----:R-:W-:Y:S01]  /*d320*/  FMUL.FTZ R3, R203, UR15 ;  /* 0x0000000fcb037c20 */ /* 0x002fe20008410000 */
[----:B------:R-:W-:Y:S02]  /*d330*/  FSEL R203, R31, -INF , !P6 ;  /* 0xff8000001fcb7808 */ /* 0x000fe40007000000 */
[----:B------:R-:W-:-:S03]  /*d340*/  ISETP.GE.AND P6, PT, R2, R8, PT ;  /* 0x000000080200720c */ /* 0x000fc60003fc6270 */
[----:B------:R1:W4:Y:S01]  /*d350*/  MUFU.TANH R13, R3 ;  /* 0x00000003000d7308 */ /* 0x0003220000002400 */
[----:B------:R-:W-:-:S05]  /*d360*/  VIADD R2, R0, 0x59 ;  /* 0x0000005900027836 */ /* 0x000fca0000000000 */
[C---:B------:R-:W-:Y:S02]  /*d370*/  ISETP.GE.AND P5, PT, R2.reuse, R7, PT ;  /* 0x000000070200720c */ /* 0x040fe40003fa6270 */
[C---:B------:R-:W-:Y:S02]  /*d380*/  ISETP.GE.AND P1, PT, R2.reuse, R10, PT ;  /* 0x0000000a0200720c */ /* 0x040fe40003f26270 */
[C---:B------:R-:W-:Y:S02]  /*d390*/  ISETP.GE.AND P3, PT, R2.reuse, R9, PT ;  /* 0x000000090200720c */ /* 0x040fe40003f66270 */
[----:B------:R-:W-:Y:S01]  /*d3a0*/  ISETP.GE.AND P0, PT, R2, R8, PT ;  /* 0x000000080200720c */ /* 0x000fe20003f06270 */
[----:B------:R-:W-:Y:S02]  /*d3b0*/  VIADD R2, R0, 0x60 ;  /* 0x0000006000027836 */ /* 0x000fe40000000000 */
[----:B-1----:R-:W-:Y:S01]  /*d3c0*/  FMUL.FTZ R3, R124, UR15 ;  /* 0x0000000f7c037c20 */ /* 0x002fe20008410000 */
[----:B--2---:R-:W-:-:S02]  /*d3d0*/  FSEL R244, R11, -INF , !P6 ;  /* 0xff8000000bf47808 */ /* 0x004fc40007000000 */
[C---:B------:R-:W-:Y:S01]  /*d3e0*/  ISETP.GE.AND P4, PT, R2.reuse, R10, PT ;  /* 0x0000000a0200720c */ /* 0x040fe20003f86270 */
[----:B------:R1:W-:Y:S01]  /*d3f0*/  MUFU.TANH R5, R3 ;  /* 0x0000000300057308 */ /* 0x0003e20000002400 */
[----:B------:R-:W-:Y:S02]  /*d400*/  FSEL R66, R27, -INF , !P5 ;  /* 0xff8000001b427808 */ /* 0x000fe40006800000 */
[----:B------:R-:W-:Y:S01]  /*d410*/  ISETP.GE.AND P2, PT, R2, R7, PT ;  /* 0x000000070200720c */ /* 0x000fe20003f46270 */
[----:B-1----:R-:W-:-:S04]  /*d420*/  FMUL.FTZ R3, R125, UR15 ;  /* 0x0000000f7d037c20 */ /* 0x002fc80008410000 */
[----:B------:R1:W-:Y:S02]  /*d430*/  MUFU.TANH R21, R3 ;  /* 0x0000000300157308 */ /* 0x0003e40000002400 */
[----:B-1----:R-:W-:-:S06]  /*d440*/  FMUL.FTZ R3, R126, UR15 ;  /* 0x0000000f7e037c20 */ /* 0x002fcc0008410000 */
[----:B------:R1:W-:Y:S02]  /*d450*/  MUFU.TANH R17, R3 ;  /* 0x0000000300117308 */ /* 0x0003e40000002400 */
[----:B-1----:R-:W-:-:S06]  /*d460*/  FMUL.FTZ R3, R127, UR15 ;  /* 0x0000000f7f037c20 */ /* 0x002fcc0008410000 */
[----:B------:R1:W-:Y:S02]  /*d470*/  MUFU.TANH R18, R3 ;  /* 0x0000000300127308 */ /* 0x0003e40000002400 */
[----:B-1----:R-:W-:Y:S01]  /*d480*/  FMUL.FTZ R3, R138, UR15 ;  /* 0x0000000f8a037c20 */ /* 0x002fe20008410000 */
[----:B------:R-:W-:Y:S01]  /*d490*/  FSEL R202, R14, -INF , !P4 ;  /* 0xff8000000eca7808 */ /* 0x000fe20006000000 */
[----:B------:R-:W-:Y:S01]  /*d4a0*/  IMAD.MOV.U32 R35, RZ, RZ, R91 ;  /* 0x000000ffff237224 */ /* 0x000fe200078e005b */
[----:B------:R-:W-:-:S03]  /*d4b0*/  ISETP.GE.AND P6, PT, R2, R9, PT ;  /* 0x000000090200720c */ /* 0x000fc60003fc6270 */
[----:B------:R1:W2:Y:S01]  /*d4c0*/  MUFU.TANH R12, R3 ;  /* 0x00000003000c7308 */ /* 0x0002a20000002400 */
[----:B------:R-:W-:Y:S01]  /*d4d0*/  ISETP.GE.AND P5, PT, R2, R8, PT ;  /* 0x000000080200720c */ /* 0x000fe20003fa6270 */
[----:B------:R-:W-:Y:S01]  /*d4e0*/  VIADD R2, R0, 0x61 ;  /* 0x0000006100027836 */ /* 0x000fe20000000000 */
[----:B------:R-:W-:Y:S01]  /*d4f0*/  FSEL R205, R26, -INF , !P1 ;  /* 0xff8000001acd7808 */ /* 0x000fe20004800000 */
[----:B------:R2:W5:Y:S01]  /*d500*/  LDL.LU R138, [R1+0xc0] ;  /* 0x0000c000018a7983 */ /* 0x0005620000300800 */
[----:B-1----:R-:W-:Y:S01]  /*d510*/  FMUL.FTZ R3, R137, UR15 ;  /* 0x0000000f89037c20 */ /* 0x002fe20008410000 */
[----:B---3--:R-:W-:Y:S02]  /*d520*/  FSEL R209, R6, -INF , !P6 ;  /* 0xff80000006d17808 */ /* 0x008fe40007000000 */
[----:B------:R1:W5:Y:S01]  /*d530*/  LDL.LU R137, [R1+0xbc] ;  /* 0x0000bc0001897983 */ /* 0x0003620000300800 */
[----:B------:R-:W-:Y:S01]  /*d540*/  FSEL R211, R24, -INF , !P3 ;  /* 0xff80000018d37808 */ /* 0x000fe20005800000 */
[----:B------:R3:W-:Y:S01]  /*d550*/  MUFU.TANH R16, R3 ;  /* 0x0000000300107308 */ /* 0x0007e20000002400 */
[----:B------:R-:W-:-:S02]  /*d560*/  FSEL R240, R20, -INF , !P0 ;  /* 0xff80000014f07808 */ /* 0x000fc40004000000 */
[----:B------:R-:W-:Y:S02]  /*d570*/  FSEL R65, R15, -INF , !P2 ;  /* 0xff8000000f417808 */ /* 0x000fe40005000000 */
[C---:B------:R-:W-:Y:S02]  /*d580*/  ISETP.GE.AND P1, PT, R2.reuse, R7, PT ;  /* 0x000000070200720c */ /* 0x040fe40003f26270 */
[----:B------:R-:W-:Y:S01]  /*d590*/  ISETP.GE.AND P3, PT, R2, R10, PT ;  /* 0x0000000a0200720c */ /* 0x000fe20003f66270 */
[----:B---3--:R-:W-:Y:S01]  /*d5a0*/  FMUL.FTZ R3, R136, UR15 ;  /* 0x0000000f88037c20 */ /* 0x008fe20008410000 */
[C---:B------:R-:W-:Y:S01]  /*d5b0*/  ISETP.GE.AND P0, PT, R2.reuse, R9, PT ;  /* 0x000000090200720c */ /* 0x040fe20003f06270 */
[----:B------:R1:W5:Y:S01]  /*d5c0*/  LDL.LU R136, [R1+0xb8] ;  /* 0x0000b80001887983 */ /* 0x0003620000300800 */
[----:B------:R-:W-:Y:S01]  /*d5d0*/  ISETP.GE.AND P2, PT, R2, R8, PT ;  /* 0x000000080200720c */ /* 0x000fe20003f46270 */
[----:B------:R3:W1:Y:S01]  /*d5e0*/  MUFU.TANH R11, R3 ;  /* 0x00000003000b7308 */ /* 0x0006620000002400 */
[----:B------:R-:W-:Y:S01]  /*d5f0*/  VIADD R2, R0, 0x68 ;  /* 0x0000006800027836 */ /* 0x000fe20000000000 */
[----:B----4-:R-:W-:Y:S01]  /*d600*/  FSEL R217, R4, -INF , !P5 ;  /* 0xff80000004d97808 */ /* 0x010fe20006800000 */
[----:B------:R-:W-:Y:S01]  /*d610*/  VIADD R4, R0, 0x70 ;  /* 0x0000007000047836 */ /* 0x000fe20000000000 */
[----:B------:R-:W-:Y:S01]  /*d620*/  FSEL R213, R13, -INF , !P2 ;  /* 0xff8000000dd57808 */ /* 0x000fe20005000000 */
[----:B------:R-:W-:Y:S01]  /*d630*/  IMAD.MOV.U32 R37, RZ, RZ, R114 ;  /* 0x000000ffff257224 */ /* 0x000fe200078e0072 */
[C---:B------:R-:W-:Y:S01]  /*d640*/  ISETP.GE.AND P4, PT, R2.reuse, R7, PT ;  /* 0x000000070200720c */ /* 0x040fe20003f86270 */
[----:B------:R-:W-:Y:S01]  /*d650*/  IMAD.MOV.U32 R62, RZ, RZ, R115 ;  /* 0x000000ffff3e7224 */ /* 0x000fe200078e0073 */
[----:B------:R-:W-:-:S02]  /*d660*/  ISETP.GE.AND P5, PT, R2, R9, PT ;  /* 0x000000090200720c */ /* 0x000fc40003fa6270 */
[----:B------:R-:W-:Y:S02]  /*d670*/  FSEL R64, R23, -INF , !P1 ;  /* 0xff80000017407808 */ /* 0x000fe40004800000 */
[C---:B------:R-:W-:Y:S02]  /*d680*/  ISETP.GE.AND P6, PT, R2.reuse, R10, PT ;  /* 0x0000000a0200720c */ /* 0x040fe40003fc6270 */
[----:B------:R-:W-:Y:S01]  /*d690*/  ISETP.GE.AND P1, PT, R2, R8, PT ;  /* 0x000000080200720c */ /* 0x000fe20003f26270 */
[----:B------:R-:W-:Y:S01]  /*d6a0*/  VIADD R2, R0, 0x69 ;  /* 0x0000006900027836 */ /* 0x000fe20000000000 */
[----:B--2---:R-:W-:Y:S01]  /*d6b0*/  FSEL R201, R12, -INF , !P5 ;  /* 0xff8000000cc97808 */ /* 0x004fe20006800000 */
[----:B---3--:R-:W-:Y:S01]  /*d6c0*/  FMUL.FTZ R3, R116, UR15 ;  /* 0x0000000f74037c20 */ /* 0x008fe20008410000 */
[----:B------:R-:W-:Y:S02]  /*d6d0*/  FSEL R200, R22, -INF , !P3 ;  /* 0xff80000016c87808 */ /* 0x000fe40005800000 */
[----:B------:R-:W-:Y:S01]  /*d6e0*/  FSEL R204, R19, -INF , !P0 ;  /* 0xff80000013cc7808 */ /* 0x000fe20004000000 */
[----:B------:R2:W3:Y:S01]  /*d6f0*/  MUFU.TANH R14, R3 ;  /* 0x00000003000e7308 */ /* 0x0004e20000002400 */
[----:B------:R-:W-:-:S02]  /*d700*/  ISETP.GE.AND P3, PT, R2, R7, PT ;  /* 0x000000070200720c */ /* 0x000fc40003f66270 */
[C---:B------:R-:W-:Y:S02]  /*d710*/  ISETP.GE.AND P0, PT, R2.reuse, R10, PT ;  /* 0x0000000a0200720c */ /* 0x040fe40003f06270 */
[----:B------:R-:W-:Y:S02]  /*d720*/  ISETP.GE.AND P2, PT, R2, R9, PT ;  /* 0x000000090200720c */ /* 0x000fe40003f46270 */
[----:B-1----:R-:W-:Y:S02]  /*d730*/  FSEL R208, R11, -INF , !P1 ;  /* 0xff8000000bd07808 */ /* 0x002fe40004800000 */
[----:B------:R-:W-:Y:S02]  /*d740*/  FSEL R133, R17, -INF , !P6 ;  /* 0xff80000011857808 */ /* 0x000fe40007000000 */
[----:B------:R-:W-:Y:S02]  /*d750*/  FSEL R116, R21, -INF , !P3 ;  /* 0xff80000015747808 */ /* 0x000fe40005800000 */
[----:B------:R-:W-:-:S02]  /*d760*/  ISETP.GE.AND P6, PT, R4, R7, PT ;  /* 0x000000070400720c */ /* 0x000fc40003fc6270 */
[----:B------:R-:W-:Y:S01]  /*d770*/  FSEL R130, R18, -INF , !P0 ;  /* 0xff80000012827808 */ /* 0x000fe20004000000 */
[----:B--2---:R-:W-:Y:S01]  /*d780*/  FMUL.FTZ R3, R117, UR15 ;  /* 0x0000000f75037c20 */ /* 0x004fe20008410000 */
[----:B------:R-:W-:Y:S01]  /*d790*/  FSEL R117, R5, -INF , !P4 ;  /* 0xff80000005757808 */ /* 0x000fe20006000000 */
[----:B------:R-:W-:Y:S01]  /*d7a0*/  FMUL.FTZ R5, R118, UR15 ;  /* 0x0000000f76057c20 */ /* 0x000fe20008410000 */
[----:B------:R-:W-:Y:S01]  /*d7b0*/  ISETP.GE.AND P4, PT, R2, R8, PT ;  /* 0x000000080200720c */ /* 0x000fe20003f86270 */
[----:B------:R1:W-:Y:S01]  /*d7c0*/  MUFU.TANH R6, R3 ;  /* 0x0000000300067308 */ /* 0x0003e20000002400 */
[----:B------:R-:W-:Y:S01]  /*d7d0*/  VIADD R2, R0, 0x78 ;  /* 0x0000007800027836 */ /* 0x000fe20000000000 */
[----:B------:R-:W-:Y:S02]  /*d7e0*/  ISETP.GE.AND P0, PT, R4, R10, PT ;  /* 0x0000000a0400720c */ /* 0x000fe40003f06270 */
[----:B------:R-:W-:Y:S02]  /*d7f0*/  FSEL R134, R16, -INF , !P2 ;  /* 0xff80000010867808 */ /* 0x000fe40005000000 */
[----:B------:R-:W-:-:S02]  /*d800*/  ISETP.GE.AND P1, PT, R2, R7, PT ;  /* 0x000000070200720c */ /* 0x000fc40003f26270 */
[----:B------:R2:W4:Y:S01]  /*d810*/  MUFU.TANH R12, R5 ;  /* 0x00000005000c7308 */ /* 0x0005220000002400 */
[----:B---3--:R-:W-:Y:S02]  /*d820*/  FSEL R115, R14, -INF , !P6 ;  /* 0xff8000000e737808 */ /* 0x008fe40007000000 */
[----:B------:R-:W-:Y:S01]  /*d830*/  ISETP.GE.AND P6, PT, R2, R10, PT ;  /* 0x0000000a0200720c */ /* 0x000fe20003fc6270 */
[----:B-1----:R-:W-:-:S04]  /*d840*/  FMUL.FTZ R3, R100, UR15 ;  /* 0x0000000f64037c20 */ /* 0x002fc80008410000 */
[----:B------:R1:W3:Y:S01]  /*d850*/  MUFU.TANH R15, R3 ;  /* 0x00000003000f7308 */ /* 0x0002e20000002400 */
[----:B--2---:R-:W-:Y:S01]  /*d860*/  FMUL.FTZ R5, R119, UR15 ;  /* 0x0000000f77057c20 */ /* 0x004fe20008410000 */
[----:B----4-:R-:W-:-:S06]  /*d870*/  FSEL R127, R12, -INF , !P0 ;  /* 0xff8000000c7f7808 */ /* 0x010fcc0004000000 */
[----:B------:R2:W-:Y:S01]  /*d880*/  MUFU.TANH R11, R5 ;  /* 0x00000005000b7308 */ /* 0x0005e20000002400 */
[----:B-1----:R-:W-:Y:S01]  /*d890*/  FMUL.FTZ R3, R101, UR15 ;  /* 0x0000000f65037c20 */ /* 0x002fe20008410000 */
[----:B------:R-:W-:Y:S01]  /*d8a0*/  IMAD.MOV.U32 R101, RZ, RZ, R90 ;  /* 0x000000ffff657224 */ /* 0x000fe200078e005a */
[----:B---3--:R-:W-:-:S05]  /*d8b0*/  FSEL R90, R15, -INF , !P1 ;  /* 0xff8000000f5a7808 */ /* 0x008fca0004800000 */
[----:B------:R1:W3:Y:S01]  /*d8c0*/  MUFU.TANH R13, R3 ;  /* 0x00000003000d7308 */ /* 0x0002e20000002400 */
[----:B------:R-:W-:Y:S01]  /*d8d0*/  ISETP.GE.AND P1, PT, R4, R9, PT ;  /* 0x000000090400720c */ /* 0x000fe20003f26270 */
[----:B--2---:R-:W-:Y:S01]  /*d8e0*/  FMUL.FTZ R5, R102, UR15 ;  /* 0x0000000f66057c20 */ /* 0x004fe20008410000 */
[----:B------:R-:W-:Y:S01]  /*d8f0*/  IMAD.MOV.U32 R102, RZ, RZ, R128 ;  /* 0x000000ffff667224 */ /* 0x000fe200078e0080 */
[C---:B-1----:R-:W-:Y:S01]  /*d900*/  IADD3 R3, R0.reuse, 0x71, RZ ;  /* 0x0000007100037810 */ /* 0x042fe20007ffe0ff */
[----:B------:R-:W-:-:S03]  /*d910*/  VIADD R0, R0, 0x79 ;  /* 0x0000007900007836 */ /* 0x000fc60000000000 */
[-C--:B------:R-:W-:Y:S02]  /*d920*/  ISETP.GE.AND P5, PT, R3, R7.reuse, PT ;  /* 0x000000070300720c */ /* 0x080fe40003fa6270 */
[----:B------:R-:W-:Y:S02]  /*d930*/  ISETP.GE.AND P3, PT, R0, R7, PT ;  /* 0x000000070000720c */ /* 0x000fe40003f66270 */
[----:B------:R-:W-:Y:S01]  /*d940*/  FSEL R91, R6, -INF , !P5 ;  /* 0xff800000065b7808 */ /* 0x000fe20006800000 */
[----:B------:R-:W-:Y:S01]  /*d950*/  FMUL.FTZ R6, R103, UR15 ;  /* 0x0000000f67067c20 */ /* 0x000fe20008410000 */
[----:B------:R1:W2:Y:S01]  /*d960*/  MUFU.TANH R7, R5 ;  /* 0x0000000500077308 */ /* 0x0002a20000002400 */
[----:B---3--:R-:W-:Y:S02]  /*d970*/  FSEL R88, R13, -INF , !P3 ;  /* 0xff8000000d587808 */ /* 0x008fe40005800000 */
[----:B------:R-:W-:Y:S02]  /*d980*/  ISETP.GE.AND P3, PT, R4, R8, PT ;  /* 0x000000080400720c */ /* 0x000fe40003f66270 */
[----:B------:R-:W-:-:S02]  /*d990*/  ISETP.GE.AND P5, PT, R0, R10, PT ;  /* 0x0000000a0000720c */ /* 0x000fc40003fa6270 */
[C---:B------:R-:W-:Y:S01]  /*d9a0*/  ISETP.GE.AND P2, PT, R3.reuse, R10, PT ;  /* 0x0000000a0300720c */ /* 0x040fe20003f46270 */
[----:B------:R-:W3:Y:S01]  /*d9b0*/  MUFU.TANH R6, R6 ;  /* 0x0000000600067308 */ /* 0x000ee20000002400 */
[----:B------:R-:W-:Y:S02]  /*d9c0*/  ISETP.GE.AND P0, PT, R3, R9, PT ;  /* 0x000000090300720c */ /* 0x000fe40003f06270 */
[----:B------:R-:W-:Y:S02]  /*d9d0*/  FSEL R126, R11, -INF , !P2 ;  /* 0xff8000000b7e7808 */ /* 0x000fe40005000000 */
[----:B------:R-:W-:Y:S02]  /*d9e0*/  ISETP.GE.AND P2, PT, R3, R8, PT ;  /* 0x000000080300720c */ /* 0x000fe40003f46270 */
[----:B-1----:R-:W-:Y:S02]  /*d9f0*/  FMNMX.FTZ R5, R74, R36, !PT ;  /* 0x000000244a057209 */ /* 0x002fe40007810000 */
[----:B--2---:R-:W-:-:S02]  /*da00*/  FSEL R124, R7, -INF , !P6 ;  /* 0xff800000077c7808 */ /* 0x004fc40007000000 */
[----:B------:R-:W-:Y:S02]  /*da10*/  FMNMX.FTZ R5, R41, R5, !PT ;  /* 0x0000000529057209 */ /* 0x000fe40007810000 */
[----:B------:R-:W-:Y:S02]  /*da20*/  ISETP.GE.AND P6, PT, R2, R9, PT ;  /* 0x000000090200720c */ /* 0x000fe40003fc6270 */
[----:B------:R-:W-:Y:S02]  /*da30*/  FMNMX.FTZ R5, R39, R5, !PT ;  /* 0x0000000527057209 */ /* 0x000fe40007810000 */
[----:B---3--:R-:W-:Y:S02]  /*da40*/  FSEL R122, R6, -INF , !P5 ;  /* 0xff800000067a7808 */ /* 0x008fe40006800000 */
[----:B------:R-:W-:Y:S01]  /*da50*/  FMNMX.FTZ R4, R38, R5, !PT ;  /* 0x0000000526047209 */ /* 0x000fe20007810000 */
[----:B------:R-:W-:Y:S01]  /*da60*/  FMUL.FTZ R5, R72, UR15 ;  /* 0x0000000f48057c20 */ /* 0x000fe20008410000 */
[----:B------:R-:W-:Y:S01]  /*da70*/  ISETP.GE.AND P5, PT, R0, R9, PT ;  /* 0x000000090000720c */ /* 0x000fe20003fa6270 */
[----:B------:R1:W5:Y:S01]  /*da80*/  LDL.LU R72, [R1+0xb4] ;  /* 0x0000b40001487983 */ /* 0x0003620000300800 */
[----:B------:R-:W-:Y:S01]  /*da90*/  FMNMX.FTZ R4, R81, R4, !PT ;  /* 0x0000000451047209 */ /* 0x000fe20007810000 */
[----:B------:R2:W-:Y:S03]  /*daa0*/  MUFU.TANH R6, R5 ;  /* 0x0000000500067308 */ /* 0x0005e60000002400 */
[----:B------:R-:W-:-:S04]  /*dab0*/  FMNMX.FTZ R3, R77, R4, !PT ;  /* 0x000000044d037209 */ /* 0x000fc80007810000 */
[----:B------:R-:W-:Y:S02]  /*dac0*/  FMNMX.FTZ R4, R71, R3, !PT ;  /* 0x0000000347047209 */ /* 0x000fe40007810000 */
[----:B------:R-:W-:Y:S02]  /*dad0*/  FMNMX.FTZ R3, R73, R40, !PT ;  /* 0x0000002849037209 */ /* 0x000fe40007810000 */
[----:B------:R-:W-:Y:S02]  /*dae0*/  FMNMX.FTZ R4, R67, R4, !PT ;  /* 0x0000000443047209 */ /* 0x000fe40007810000 */
[----:B------:R-:W-:Y:S02]  /*daf0*/  FMNMX.FTZ R3, R44, R3, !PT ;  /* 0x000000032c037209 */ /* 0x000fe40007810000 */
[----:B------:R-:W-:Y:S01]  /*db00*/  FMNMX.FTZ R4, R102, R4, !PT ;  /* 0x0000000466047209 */ /* 0x000fe20007810000 */
[----:B--2---:R-:W-:Y:S01]  /*db10*/  FMUL.FTZ R5, R69, UR15 ;  /* 0x0000000f45057c20 */ /* 0x004fe20008410000 */
[----:B------:R-:W-:Y:S01]  /*db20*/  FMNMX.FTZ R3, R43, R3, !PT ;  /* 0x000000032b037209 */ /* 0x000fe20007810000 */
[----:B------:R1:W5:Y:S01]  /*db30*/  LDL.LU R69, [R1+0xb0] ;  /* 0x0000b00001457983 */ /* 0x0003620000300800 */
[----:B------:R-:W-:-:S02]  /*db40*/  FMNMX.FTZ R4, R37, R4, !PT ;  /* 0x0000000425047209 */ /* 0x000fc40007810000 */
[----:B------:R-:W-:Y:S02]  /*db50*/  FMNMX.FTZ R3, R42, R3, !PT ;  /* 0x000000032a037209 */ /* 0x000fe40007810000 */
[----:B------:R-:W-:Y:S01]  /*db60*/  FMNMX.FTZ R4, R96, R4, !PT ;  /* 0x0000000460047209 */ /* 0x000fe20007810000 */
[----:B------:R-:W2:Y:S01]  /*db70*/  MUFU.TANH R5, R5 ;  /* 0x0000000500057308 */ /* 0x000ea20000002400 */
        /* <DEDUP_REMOVED lines=10> */
[----:B--2---:R-:W-:Y:S02]  /*dc20*/  FSEL R113, R5, -INF , !P0 ;  /* 0xff80000005717808 */ /* 0x004fe40004000000 */
[----:B------:R-:W-:Y:S02]  /*dc30*/  PLOP3.LUT P0, PT, PT, PT, UP0, 0x80, 0x0 ;  /* 0x000000000000781c */ /* 0x000fe40003f0f008 */
[----:B------:R-:W-:Y:S02]  /*dc40*/  FMNMX.FTZ R3, R99, R3, !PT ;  /* 0x0000000363037209 */ /* 0x000fe40007810000 */
[----:B------:R-:W-:Y:S02]  /*dc50*/  FMNMX.FTZ R4, R241, R4, !PT ;  /* 0x00000004f1047209 */ /* 0x000fe40007810000 */
[----:B------:R-:W-:Y:S02]  /*dc60*/  FSEL R114, R6, -INF , !P1 ;  /* 0xff80000006727808 */ /* 0x000fe40004800000 */
[----:B------:R-:W-:-:S02]  /*dc70*/  ISETP.GE.AND P1, PT, R2, R8, PT ;  /* 0x000000080200720c */ /* 0x000fc40003f26270 */
[----:B------:R-:W-:Y:S02]  /*dc80*/  FMNMX.FTZ R2, R35, R3, !PT ;  /* 0x0000000323027209 */ /* 0x000fe40007810000 */
[----:B------:R-:W-:Y:S02]  /*dc90*/  FMNMX.FTZ R3, R218, R4, !PT ;  /* 0x00000004da037209 */ /* 0x000fe40007810000 */
[----:B------:R-:W-:Y:S02]  /*dca0*/  FMNMX.FTZ R2, R98, R2, !PT ;  /* 0x0000000262027209 */ /* 0x000fe40007810000 */
[----:B------:R-:W-:Y:S02]  /*dcb0*/  FMNMX.FTZ R3, R214, R3, !PT ;  /* 0x00000003d6037209 */ /* 0x000fe40007810000 */
[----:B------:R-:W-:Y:S02]  /*dcc0*/  FMNMX.FTZ R5, R112, R2, !PT ;  /* 0x0000000270057209 */ /* 0x000fe40007810000 */
[----:B------:R-:W-:Y:S01]  /*dcd0*/  FMNMX.FTZ R6, R210, R3, !PT ;  /* 0x00000003d2067209 */ /* 0x000fe20007810000 */
[----:B-1----:R-:W-:Y:S06]  /*dce0*/  @!P0 BRA `(.L_x_115) ;  /* 0x0000000000b08947 */ /* 0x002fec0003800000 */
        /* <DEDUP_REMOVED lines=22> */
[----:B-1----:R-:W-:-:S04]  /*de50*/  IADD3 R2, P0, R2, UR6, RZ ;  /* 0x0000000602027c10 */ /* 0x002fc8000ff1e0ff */
[----:B------:R-:W-:-:S05]  /*de60*/  IADD3.X R3, R3, UR7, RZ, P0, !PT ;  /* 0x0000000703037c10 */ /* 0x000fca00087fe4ff */
        /* <DEDUP_REMOVED lines=18> */
[----:B------:R1:W-:Y:S04]  /*df90*/  LDGSTS.E.BYPASS.LTC128B.128 [R238+0x7800], desc[UR16][R2.64] ;  /* 0x0780000002ee7fae */ /* 0x0003e8000b901d50 */
[----:B------:R-:W0:Y:S02]  /*dfa0*/  LDGDEPBAR ;  /* 0x00000000000079af */ /* 0x000e240000000000 */
.L_x_115:
[----:B-1----:R-:W2:Y:S04]  /*dfb0*/  LDL.LU R2, [R1+0x50] ;  /* 0x0000500001027983 */ /* 0x002ea80000300800 */
[----:B------:R1:W-:Y:S01]  /*dfc0*/  STL [R1+0xd4], R232 ;  /* 0x0000d4e801007387 */ /* 0x0003e20000100800 */
[----:B------:R-:W-:Y:S02]  /*dfd0*/  FMNMX.FTZ R3, R132, R5, !PT ;  /* 0x0000000584037209 */ /* 0x000fe40007810000 */
[----:B------:R-:W-:Y:S02]  /*dfe0*/  ISETP.GE.AND P0, PT, R0, R8, PT ;  /* 0x000000080000720c */ /* 0x000fe40003f06270 */
[----:B------:R-:W-:Y:S02]  /*dff0*/  MOV R21, R93 ;  /* 0x0000005d00157202 */ /* 0x000fe40000000f00 */
[----:B------:R-:W-:-:S02]  /*e000*/  MOV R100, R95 ;  /* 0x0000005f00647202 */ /* 0x000fc40000000f00 */
[----:B------:R-:W-:Y:S01]  /*e010*/  MOV R20, R56 ;  /* 0x0000003800147202 */ /* 0x000fe20000000f00 */
[----:B------:R-:W-:Y:S01]  /*e020*/  IMAD.MOV.U32 R22, RZ, RZ, R92 ;  /* 0x000000ffff167224 */ /* 0x000fe200078e005c */
[----:B------:R-:W-:Y:S01]  /*e030*/  MOV R103, R94 ;  /* 0x0000005e00677202 */ /* 0x000fe20000000f00 */
[----:B------:R-:W-:Y:S01]  /*e040*/  IMAD.MOV.U32 R26, RZ, RZ, R59 ;  /* 0x000000ffff1a7224 */ /* 0x000fe200078e003b */
[----:B------:R-:W-:Y:S04]  /*e050*/  LDSM.16.MT88.4 R16, [R220+0x8000] ;  /* 0x00800000dc10783b */ /* 0x000fe80000004200 */
[----:B-1----:R-:W3:Y:S04]  /*e060*/  LDL.LU R232, [R1+0x18] ;  /* 0x0000180001e87983 */ /* 0x002ee80000300800 */
[----:B------:R1:W-:Y:S04]  /*e070*/  STL [R1+0xd0], R231 ;  /* 0x0000d0e701007387 */ /* 0x0003e80000100800 */
[----:B-1----:R-:W4:Y:S04]  /*e080*/  LDL.LU R231, [R1+0x8] ;  /* 0x0000080001e77983 */ /* 0x002f280000300800 */
        /* <DEDUP_REMOVED lines=8> */
[----:B------:R-:W4:Y:S04]  /*e110*/  LDL.LU R11, [R1+0x3c] ;  /* 0x00003c00010b7983 */ /* 0x000f280000300800 */
[----:B------:R-:W4:Y:S04]  /*e120*/  LDL.LU R7, [R1+0x54] ;  /* 0x0000540001077983 */ /* 0x000f280000300800 */
[----:B------:R-:W4:Y:S04]  /*e130*/  LDL.LU R9, [R1+0x48] ;  /* 0x0000480001097983 */ /* 0x000f280000300800 */
[----:B------:R-:W4:Y:S04]  /*e140*/  LDL.LU R14, [R1+0x4c] ;  /* 0x00004c00010e7983 */ /* 0x000f280000300800 */
[----:B------:R-:W4:Y:S01]  /*e150*/  LDL.LU R13, [R1+0x58] ;  /* 0x00005800010d7983 */ /* 0x000f220000300800 */
[----:B-----5:R-:W-:-:S02]  /*e160*/  FMNMX.FTZ R0, R72, R45, !PT ;  /* 0x0000002d48007209 */ /* 0x020fc40007810000 */
[----:B-1----:R-:W-:Y:S01]  /*e170*/  MOV R224, R58 ;  /* 0x0000003a00e07202 */ /* 0x002fe20000000f00 */
[----:B------:R-:W4:Y:S01]  /*e180*/  LDL.LU R12, [R1+0x5c] ;  /* 0x00005c00010c7983 */ /* 0x000f220000300800 */
[----:B------:R-:W-:Y:S02]  /*e190*/  FMNMX.FTZ R0, R49, R0, !PT ;  /* 0x0000000031007209 */ /* 0x000fe40007810000 */
[----:B------:R-:W-:Y:S02]  /*e1a0*/  MOV R135, R89 ;  /* 0x0000005900877202 */ /* 0x000fe40000000f00 */
[----:B------:R-:W-:Y:S02]  /*e1b0*/  FMNMX.FTZ R0, R47, R0, !PT ;  /* 0x000000002f007209 */ /* 0x000fe40007810000 */
[----:B--2---:R-:W-:Y:S02]  /*e1c0*/  MOV R10, R2 ;  /* 0x00000002000a7202 */ /* 0x004fe40000000f00 */
[----:B------:R-:W-:-:S04]  /*e1d0*/  FMNMX.FTZ R2, R206, R6, !PT ;  /* 0x00000006ce027209 */ /* 0x000fc80007810000 */
[----:B------:R-:W-:-:S04]  /*e1e0*/  FMNMX.FTZ R2, R203, R2, !PT ;  /* 0x00000002cb027209 */ /* 0x000fc80007810000 */
[----:B------:R-:W-:-:S04]  /*e1f0*/  FMNMX.FTZ R2, R120, R2, !PT ;  /* 0x0000000278027209 */ /* 0x000fc80007810000 */
[----:B------:R-:W-:Y:S02]  /*e200*/  FMNMX.FTZ R4, R66, R2, !PT ;  /* 0x0000000242047209 */ /* 0x000fe40007810000 */
[----:B------:R-:W-:Y:S02]  /*e210*/  FMNMX.FTZ R2, R46, R0, !PT ;  /* 0x000000002e027209 */ /* 0x000fe40007810000 */
[----:B---3--:R-:W-:Y:S02]  /*e220*/  FMNMX.FTZ R3, R232, R3, !PT ;  /* 0x00000003e8037209 */ /* 0x008fe40007810000 */
[----:B------:R-:W-:Y:S02]  /*e230*/  FMNMX.FTZ R2, R84, R2, !PT ;  /* 0x0000000254027209 */ /* 0x000fe40007810000 */
[----:B------:R-:W-:Y:S02]  /*e240*/  FMNMX.FTZ R0, R69, R48, !PT ;  /* 0x0000003045007209 */ /* 0x000fe40007810000 */
[----:B------:R-:W-:-:S02]  /*e250*/  FMNMX.FTZ R4, R65, R4, !PT ;  /* 0x0000000441047209 */ /* 0x000fc40007810000 */
[----:B------:R-:W-:Y:S02]  /*e260*/  FMNMX.FTZ R2, R80, R2, !PT ;  /* 0x0000000250027209 */ /* 0x000fe40007810000 */
[----:B------:R-:W-:Y:S02]  /*e270*/  FMNMX.FTZ R0, R51, R0, !PT ;  /* 0x0000000033007209 */ /* 0x000fe40007810000 */
[----:B----4-:R-:W-:-:S04]  /*e280*/  FMNMX.FTZ R3, R231, R3, !PT ;  /* 0x00000003e7037209 */ /* 0x010fc80007810000 */
[----:B------:R-:W-:-:S04]  /*e290*/  FMNMX.FTZ R3, R252, R3, !PT ;  /* 0x00000003fc037209 */ /* 0x000fc80007810000 */
[----:B------:R-:W-:-:S04]  /*e2a0*/  FMNMX.FTZ R3, R247, R3, !PT ;  /* 0x00000003f7037209 */ /* 0x000fc80007810000 */
        /* <DEDUP_REMOVED lines=29> */
[----:B------:R-:W-:Y:S01]  /*e480*/  FMNMX.FTZ R2, R110, R2, !PT ;  /* 0x000000026e027209 */ /* 0x000fe20007810000 */
[----:B------:R-:W1:Y:S01]  /*e490*/  SHFL.BFLY PT, R6, R0, 0x2, 0x1f ;  /* 0x0c401f0000067f89 */ /* 0x000e6200000e0000 */
        /* <DEDUP_REMOVED lines=16> */
[----:B-1----:R-:W-:Y:S02]  /*e5a0*/  FMNMX.FTZ R0, R0, R6, !PT ;  /* 0x0000000600007209 */ /* 0x002fe40007810000 */
[----:B------:R-:W-:Y:S01]  /*e5b0*/  FMNMX.FTZ R4, R245, R4, !PT ;  /* 0x00000004f5047209 */ /* 0x000fe20007810000 */
[----:B------:R-:W1:Y:S01]  /*e5c0*/  SHFL.BFLY PT, R6, R2, 0x2, 0x1f ;  /* 0x0c401f0002067f89 */ /* 0x000e6200000e0000 */
[----:B------:R-:W-:-:S02]  /*e5d0*/  FMNMX.FTZ R3, R135, R3, !PT ;  /* 0x0000000387037209 */ /* 0x000fc40007810000 */
[----:B------:R-:W-:Y:S02]  /*e5e0*/  FMNMX.FTZ R4, R242, R4, !PT ;  /* 0x00000004f2047209 */ /* 0x000fe40007810000 */
[----:B------:R-:W-:Y:S02]  /*e5f0*/  FMNMX.FTZ R3, R61, R3, !PT ;  /* 0x000000033d037209 */ /* 0x000fe40007810000 */
[----:B------:R-:W-:Y:S01]  /*e600*/  FMNMX.FTZ R4, R219, R4, !PT ;  /* 0x00000004db047209 */ /* 0x000fe20007810000 */
[----:B------:R-:W-:Y:S01]  /*e610*/  FMUL.FTZ R5, R11, UR15 ;  /* 0x0000000f0b057c20 */ /* 0x000fe20008410000 */
[----:B------:R-:W-:Y:S02]  /*e620*/  FMNMX.FTZ R3, R63, R3, !PT ;  /* 0x000000033f037209 */ /* 0x000fe40007810000 */
[----:B------:R-:W-:Y:S01]  /*e630*/  FMNMX.FTZ R4, R215, R4, !PT ;  /* 0x00000004d7047209 */ /* 0x000fe20007810000 */
[----:B------:R2:W-:Y:S01]  /*e640*/  MUFU.TANH R11, R5 ;  /* 0x00000005000b7308 */ /* 0x0005e20000002400 */
[----:B------:R-:W-:-:S02]  /*e650*/  FMNMX.FTZ R3, R26, R3, !PT ;  /* 0x000000031a037209 */ /* 0x000fc40007810000 */
[----:B------:R-:W-:Y:S02]  /*e660*/  FMNMX.FTZ R4, R211, R4, !PT ;  /* 0x00000004d3047209 */ /* 0x000fe40007810000 */
[----:B------:R-:W-:Y:S02]  /*e670*/  FMNMX.FTZ R3, R33, R3, !PT ;  /* 0x0000000321037209 */ /* 0x000fe40007810000 */
[----:B------:R-:W-:Y:S02]  /*e680*/  FMNMX.FTZ R4, R209, R4, !PT ;  /* 0x00000004d1047209 */ /* 0x000fe40007810000 */
[----:B------:R-:W-:Y:S01]  /*e690*/  FMNMX.FTZ R3, R29, R3, !PT ;  /* 0x000000031d037209 */ /* 0x000fe20007810000 */
[----:B--2---:R-:W-:Y:S01]  /*e6a0*/  FMUL.FTZ R5, R10, UR15 ;  /* 0x0000000f0a057c20 */ /* 0x004fe20008410000 */
[----:B------:R-:W-:-:S03]  /*e6b0*/  FMNMX.FTZ R4, R204, R4, !PT ;  /* 0x00000004cc047209 */ /* 0x000fc60007810000 */
[----:B------:R2:W3:Y:S01]  /*e6c0*/  MUFU.TANH R10, R5 ;  /* 0x00000005000a7308 */ /* 0x0004e20000002400 */
[----:B-1----:R-:W-:Y:S02]  /*e6d0*/  FMNMX.FTZ R2, R2, R6, !PT ;  /* 0x0000000602027209 */ /* 0x002fe40007810000 */
[----:B------:R-:W1:Y:S01]  /*e6e0*/  SHFL.BFLY PT, R6, R0, 0x1, 0x1f ;  /* 0x0c201f0000067f89 */ /* 0x000e6200000e0000 */
[----:B------:R-:W-:Y:S02]  /*e6f0*/  FMNMX.FTZ R4, R201, R4, !PT ;  /* 0x00000004c9047209 */ /* 0x000fe40007810000 */
[----:B------:R-:W-:Y:S01]  /*e700*/  FMNMX.FTZ R3, R251, R3, !PT ;  /* 0x00000003fb037209 */ /* 0x000fe20007810000 */
[----:B--2---:R-:W-:-:S04]  /*e710*/  FMUL.FTZ R5, R7, UR15 ;  /* 0x0000000f07057c20 */ /* 0x004fc80008410000 */
[----:B------:R2:W4:Y:S01]  /*e720*/  MUFU.TANH R7, R5 ;  /* 0x0000000500077308 */ /* 0x0005220000002400 */
[----:B------:R-:W-:Y:S02]  /*e730*/  FMNMX.FTZ R4, R134, R4, !PT ;  /* 0x0000000486047209 */ /* 0x000fe40007810000 */
[----:B------:R-:W-:Y:S02]  /*e740*/  FMNMX.FTZ R3, R246, R3, !PT ;  /* 0x00000003f6037209 */ /* 0x000fe40007810000 */
[----:B------:R-:W-:Y:S02]  /*e750*/  FMNMX.FTZ R4, R114, R4, !PT ;  /* 0x0000000472047209 */ /* 0x000fe40007810000 */
[----:B------:R-:W-:Y:S02]  /*e760*/  FMNMX.FTZ R3, R244, R3, !PT ;  /* 0x00000003f4037209 */ /* 0x000fe40007810000 */
[----:B---3--:R-:W-:Y:S01]  /*e770*/  FSEL R112, R10, -INF , !P6 ;  /* 0xff8000000a707808 */ /* 0x008fe20007000000 */
[----:B--2---:R-:W-:-:S04]  /*e780*/  FMUL.FTZ R5, R9, UR15 ;  /* 0x0000000f09057c20 */ /* 0x004fc80008410000 */
[----:B------:R2:W3:Y:S01]  /*e790*/  MUFU.TANH R9, R5 ;  /* 0x0000000500097308 */ /* 0x0004e20000002400 */
[----:B------:R-:W-:Y:S02]  /*e7a0*/  FMNMX.FTZ R4, R113, R4, !PT ;  /* 0x0000000471047209 */ /* 0x000fe40007810000 */
[----:B------:R-:W-:Y:S02]  /*e7b0*/  FMNMX.FTZ R3, R240, R3, !PT ;  /* 0x00000003f0037209 */ /* 0x000fe40007810000 */
[----:B----4-:R-:W-:Y:S02]  /*e7c0*/  FSEL R89, R7, -INF , !P5 ;  /* 0xff80000007597808 */ /* 0x010fe40006800000 */
[----:B------:R-:W-:Y:S02]  /*e7d0*/  FMNMX.FTZ R7, R112, R4, !PT ;  /* 0x0000000470077209 */ /* 0x000fe40007810000 */
[----:B------:R-:W-:Y:S01]  /*e7e0*/  FMNMX.FTZ R3, R217, R3, !PT ;  /* 0x00000003d9037209 */ /* 0x000fe20007810000 */
[----:B--2---:R-:W-:-:S04]  /*e7f0*/  FMUL.FTZ R5, R14, UR15 ;  /* 0x0000000f0e057c20 */ /* 0x004fc80008410000 */
[----:B------:R2:W4:Y:S01]  /*e800*/  MUFU.TANH R8, R5 ;  /* 0x0000000500087308 */ /* 0x0005220000002400 */
[----:B------:R-:W-:Y:S01]  /*e810*/  FMUL.FTZ R4, R12, UR15 ;  /* 0x0000000f0c047c20 */ /* 0x000fe20008410000 */
[----:B------:R-:W-:Y:S02]  /*e820*/  FMNMX.FTZ R7, R89, R7, !PT ;  /* 0x0000000759077209 */ /* 0x000fe40007810000 */
[----:B------:R-:W-:Y:S02]  /*e830*/  FMNMX.FTZ R3, R213, R3, !PT ;  /* 0x00000003d5037209 */ /* 0x000fe40007810000 */
[----:B-1----:R-:W-:Y:S01]  /*e840*/  FMNMX.FTZ R125, R0, R6, !PT ;  /* 0x00000006007d7209 */ /* 0x002fe20007810000 */
[----:B--2---:R-:W-:Y:S01]  /*e850*/  FMUL.FTZ R5, R13, UR15 ;  /* 0x0000000f0d057c20 */ /* 0x004fe20008410000 */
[----:B------:R1:W-:Y:S01]  /*e860*/  MUFU.TANH R6, R4 ;  /* 0x0000000400067308 */ /* 0x0003e20000002400 */
[----:B------:R-:W-:Y:S02]  /*e870*/  FSEL R132, R11, -INF , !P4 ;  /* 0xff8000000b847808 */ /* 0x000fe40006000000 */
[----:B------:R-:W-:-:S05]  /*e880*/  FMNMX.FTZ R3, R208, R3, !PT ;  /* 0x00000003d0037209 */ /* 0x000fca0007810000 */
[----:B------:R-:W2:Y:S01]  /*e890*/  MUFU.TANH R5, R5 ;  /* 0x0000000500057308 */ /* 0x000ea20000002400 */
[----:B---3--:R-:W-:Y:S02]  /*e8a0*/  FSEL R131, R9, -INF , !P3 ;  /* 0xff80000009837808 */ /* 0x008fe40005800000 */
[----:B------:R-:W-:Y:S01]  /*e8b0*/  FMNMX.FTZ R0, R132, R3, !PT ;  /* 0x0000000384007209 */ /* 0x000fe20007810000 */
[----:B-1----:R-:W1:Y:S01]  /*e8c0*/  SHFL.BFLY PT, R4, R7, 0x2, 0x1f ;  /* 0x0c401f0007047f89 */ /* 0x002e6200000e0000 */
[----:B----4-:R-:W-:Y:S02]  /*e8d0*/  FSEL R129, R8, -INF , !P2 ;  /* 0xff80000008817808 */ /* 0x010fe40005000000 */
[----:B------:R-:W-:-:S04]  /*e8e0*/  FMNMX.FTZ R0, R131, R0, !PT ;  /* 0x0000000083007209 */ /* 0x000fc80007810000 */
[----:B------:R-:W-:Y:S02]  /*e8f0*/  FMNMX.FTZ R0, R129, R0, !PT ;  /* 0x0000000081007209 */ /* 0x000fe40007810000 */
[----:B--2---:R-:W-:Y:S02]  /*e900*/  FSEL R128, R5, -INF , !P1 ;  /* 0xff80000005807808 */ /* 0x004fe40004800000 */
[----:B------:R-:W-:Y:S02]  /*e910*/  FSEL R23, R6, -INF , !P0 ;  /* 0xff80000006177808 */ /* 0x000fe40004000000 */
[----:B------:R-:W-:Y:S01]  /*e920*/  FMNMX.FTZ R0, R128, R0, !PT ;  /* 0x0000000080007209 */ /* 0x000fe20007810000 */
[----:B------:R-:W2:Y:S03]  /*e930*/  SHFL.BFLY PT, R5, R2, 0x1, 0x1f ;  /* 0x0c201f0002057f89 */ /* 0x000ea600000e0000 */
[----:B------:R-:W-:Y:S01]  /*e940*/  FMNMX.FTZ R0, R23, R0, !PT ;  /* 0x0000000017007209 */ /* 0x000fe20007810000 */
[----:B------:R-:W-:Y:S01]  /*e950*/  FMUL.FTZ R8, R125, UR18 ;  /* 0x000000127d087c20 */ /* 0x000fe20008410000 */
[----:B-1----:R-:W-:-:S03]  /*e960*/  FMNMX.FTZ R7, R7, R4, !PT ;  /* 0x0000000407077209 */ /* 0x002fc60007810000 */
[----:B------:R-:W1:Y:S01]  /*e970*/  SHFL.BFLY PT, R4, R0, 0x2, 0x1f ;  /* 0x0c401f0000047f89 */ /* 0x000e6200000e0000 */
[----:B------:R-:W-:-:S04]  /*e980*/  FSETP.NEU.FTZ.AND P1, PT, R125, -INF , PT ;  /* 0xff8000007d00780b */ /* 0x000fc80003f3d000 */
[----:B------:R-:W-:Y:S01]  /*e990*/  FSEL R8, R8, RZ, P1 ;  /* 0x000000ff08087208 */ /* 0x000fe20000800000 */
[----:B------:R-:W3:Y:S04]  /*e9a0*/  SHFL.BFLY PT, R6, R7, 0x1, 0x1f ;  /* 0x0c201f0007067f89 */ /* 0x000ee800000e0000 */
[----:B------:R-:W-:Y:S01]  /*e9b0*/  FFMA.FTZ R3, R36, UR18, -R8 ;  /* 0x0000001224037c23 */ /* 0x000fe20008010808 */
[----:B--2---:R-:W-:-:S03]  /*e9c0*/  FMNMX.FTZ R123, R2, R5, !PT ;  /* 0x00000005027b7209 */ /* 0x004fc60007810000 */
[----:B------:R2:W-:Y:S01]  /*e9d0*/  MUFU.EX2 R25, R3 ;  /* 0x0000000300197308 */ /* 0x0005e20000000800 */
[--C-:B------:R-:W-:Y:S01]  /*e9e0*/  FFMA.FTZ R2, R39, UR18, -R8.reuse ;  /* 0x0000001227027c23 */ /* 0x100fe20008010808 */
[----:B------:R-:W-:Y:S02]  /*e9f0*/  FSETP.NEU.FTZ.AND P3, PT, R123, -INF , PT ;  /* 0xff8000007b00780b */ /* 0x000fe40003f7d000 */
[----:B-1----:R-:W-:Y:S01]  /*ea00*/  FMNMX.FTZ R0, R0, R4, !PT ;  /* 0x0000000400007209 */ /* 0x002fe20007810000 */
[----:B--2---:R-:W-:-:S04]  /*ea10*/  FFMA.FTZ R3, R41, UR18, -R8 ;  /* 0x0000001229037c23 */ /* 0x004fc80008010808 */
[----:B------:R1:W2:Y:S01]  /*ea20*/  MUFU.EX2 R10, R3 ;  /* 0x00000003000a7308 */ /* 0x0002a20000000800 */
[----:B------:R-:W4:Y:S07]  /*ea30*/  SHFL.BFLY PT, R5, R0, 0x1, 0x1f ;  /* 0x0c201f0000057f89 */ /* 0x000f2e00000e0000 */
[----:B------:R3:W-:Y:S01]  /*ea40*/  MUFU.EX2 R12, R2 ;  /* 0x00000002000c7308 */ /* 0x0007e20000000800 */
[----:B-1----:R-:W-:-:S05]  /*ea50*/  FMUL.FTZ R3, R123, UR18 ;  /* 0x000000127b037c20 */ /* 0x002fca0008410000 */
[----:B------:R-:W-:Y:S01]  /*ea60*/  FSEL R3, R3, RZ, P3 ;  /* 0x000000ff03037208 */ /* 0x000fe20001800000 */
[----:B---3--:R-:W-:-:S04]  /*ea70*/  FFMA.FTZ R2, R38, UR18, -R8 ;  /* 0x0000001226027c23 */ /* 0x008fc80008010808 */
[----:B------:R1:W-:Y:S01]  /*ea80*/  MUFU.EX2 R228, R2 ;  /* 0x0000000200e47308 */ /* 0x0003e20000000800 */
[----:B------:R-:W-:Y:S01]  /*ea90*/  FMNMX.FTZ R121, R7, R6, !PT ;  /* 0x0000000607797209 */ /* 0x000fe20007810000 */
[----:B------:R-:W-:-:S03]  /*eaa0*/  FFMA.FTZ R4, R43, UR18, -R3 ;  /* 0x000000122b047c23 */ /* 0x000fc60008010803 */
[----:B------:R-:W-:Y:S01]  /*eab0*/  FSETP.NEU.FTZ.AND P2, PT, R121, -INF , PT ;  /* 0xff8000007900780b */ /* 0x000fe20003f5d000 */
[----:B-1----:R-:W-:-:S04]  /*eac0*/  FFMA.FTZ R2, R40, UR18, -R3 ;  /* 0x0000001228027c23 */ /* 0x002fc80008010803 */
[----:B------:R1:W-:Y:S01]  /*ead0*/  MUFU.EX2 R24, R2 ;  /* 0x0000000200187308 */ /* 0x0003e20000000800 */
[----:B----4-:R-:W-:-:S07]  /*eae0*/  FMNMX.FTZ R119, R0, R5, !PT ;  /* 0x0000000500777209 */ /* 0x010fce0007810000 */
[----:B------:R3:W4:Y:S01]  /*eaf0*/  MUFU.EX2 R6, R4 ;  /* 0x0000000400067308 */ /* 0x0007220000000800 */
[----:B-1----:R-:W-:-:S07]  /*eb00*/  FFMA.FTZ R2, R44, UR18, -R3 ;  /* 0x000000122c027c23 */ /* 0x002fce0008010803 */
[----:B------:R1:W4:Y:S01]  /*eb10*/  MUFU.EX2 R13, R2 ;  /* 0x00000002000d7308 */ /* 0x0003220000000800 */
[----:B---3--:R-:W-:-:S07]  /*eb20*/  FFMA.FTZ R4, R42, UR18, -R3 ;  /* 0x000000122a047c23 */ /* 0x008fce0008010803 */
[----:B------:R3:W-:Y:S01]  /*eb30*/  MUFU.EX2 R227, R4 ;  /* 0x0000000400e37308 */ /* 0x0007e20000000800 */
[----:B-1----:R-:W-:-:S05]  /*eb40*/  FMUL.FTZ R2, R121, UR18 ;  /* 0x0000001279027c20 */ /* 0x002fca0008410000 */
[----:B------:R-:W-:-:S05]  /*eb50*/  FSEL R2, R2, RZ, P2 ;  /* 0x000000ff02027208 */ /* 0x000fca0001000000 */
[--C-:B---3--:R-:W-:Y:S01]  /*eb60*/  FFMA.FTZ R4, R45, UR18, -R2.reuse ;  /* 0x000000122d047c23 */ /* 0x108fe20008010802 */
[--C-:B------:R-:W-:Y:S01]  /*eb70*/  FFMA.FTZ R0, R49, UR18, -R2.reuse ;  /* 0x0000001231007c23 */ /* 0x100fe20008010802 */
[----:B------:R-:W-:Y:S02]  /*eb80*/  FSETP.NEU.FTZ.AND P0, PT, R119, -INF , PT ;  /* 0xff8000007700780b */ /* 0x000fe40003f1d000 */
[----:B------:R1:W-:Y:S08]  /*eb90*/  MUFU.EX2 R42, R4 ;  /* 0x00000004002a7308 */ /* 0x0003f00000000800 */
[----:B------:R3:W-:Y:S01]  /*eba0*/  MUFU.EX2 R118, R0 ;  /* 0x0000000000767308 */ /* 0x0007e20000000800 */
[----:B-1----:R-:W-:-:S07]  /*ebb0*/  FFMA.FTZ R4, R47, UR18, -R2 ;  /* 0x000000122f047c23 */ /* 0x002fce0008010802 */
[----:B------:R1:W-:Y:S01]  /*ebc0*/  MUFU.EX2 R230, R4 ;  /* 0x0000000400e67308 */ /* 0x0003e20000000800 */
[----:B---3--:R-:W-:-:S05]  /*ebd0*/  FMUL.FTZ R0, R119, UR18 ;  /* 0x0000001277007c20 */ /* 0x008fca0008410000 */
[----:B------:R-:W-:Y:S01]  /*ebe0*/  FSEL R0, R0, RZ, P0 ;  /* 0x000000ff00007208 */ /* 0x000fe20000000000 */
[----:B-1----:R-:W-:-:S04]  /*ebf0*/  FFMA.FTZ R4, R46, UR18, -R2 ;  /* 0x000000122e047c23 */ /* 0x002fc80008010802 */
[----:B------:R1:W-:Y:S01]  /*ec00*/  MUFU.EX2 R226, R4 ;  /* 0x0000000400e27308 */ /* 0x0003e20000000800 */
[----:B------:R-:W-:Y:S01]  /*ec10*/  FSEL R5, R125, RZ, P1 ;  /* 0x000000ff7d057208 */ /* 0x000fe20000800000 */
[----:B-1----:R-:W-:-:S06]  /*ec20*/  FFMA.FTZ R4, R48, UR18, -R0 ;  /* 0x0000001230047c23 */ /* 0x002fcc0008010800 */
[----:B------:R1:W-:Y:S01]  /*ec30*/  MUFU.EX2 R41, R4 ;  /* 0x0000000400297308 */ /* 0x0003e20000000800 */
[----:B------:R-:W-:Y:S01]  /*ec40*/  FADD.FTZ R5, R74, -R5 ;  /* 0x800000054a057221 */ /* 0x000fe20000010000 */
[----:B--2---:R-:W-:Y:S01]  /*ec50*/  MOV R74, R10 ;  /* 0x0000000a004a7202 */ /* 0x004fe20000000f00 */
[----:B-1----:R-:W-:-:S05]  /*ec60*/  FFMA.FTZ R4, R51, UR18, -R0 ;  /* 0x0000001233047c23 */ /* 0x002fca0008010800 */
[----:B------:R1:W-:Y:S01]  /*ec70*/  MUFU.EX2 R27, R4 ;  /* 0x00000004001b7308 */ /* 0x0003e20000000800 */
[----:B------:R-:W-:Y:S01]  /*ec80*/  FMUL.FTZ R10, R5, UR18 ;  /* 0x00000012050a7c20 */ /* 0x000fe20008410000 */
[----:B-1----:R-:W-:-:S06]  /*ec90*/  FFMA.FTZ R4, R50, UR18, -R0 ;  /* 0x0000001232047c23 */ /* 0x002fcc0008010800 */
[----:B------:R1:W-:Y:S02]  /*eca0*/  MUFU.EX2 R229, R4 ;  /* 0x0000000400e57308 */ /* 0x0003e40000000800 */
[----:B-1----:R-:W-:-:S05]  /*ecb0*/  FSEL R4, R123, RZ, P3 ;  /* 0x000000ff7b047208 */ /* 0x002fca0001800000 */
[----:B------:R-:W-:Y:S01]  /*ecc0*/  FADD.FTZ R5, R73, -R4 ;  /* 0x8000000449057221 */ /* 0x000fe20000010000 */
[----:B------:R-:W-:-:S03]  /*ecd0*/  FSEL R4, R121, RZ, P2 ;  /* 0x000000ff79047208 */ /* 0x000fc60001000000 */
[----:B------:R-:W-:Y:S02]  /*ece0*/  FMUL.FTZ R9, R5, UR18 ;  /* 0x0000001205097c20 */ /* 0x000fe40008410000 */
[----:B------:R-:W-:Y:S01]  /*ecf0*/  FADD.FTZ R5, R72, -R4 ;  /* 0x8000000448057221 */ /* 0x000fe20000010000 */
[----:B------:R-:W-:-:S05]  /*ed00*/  FSEL R4, R119, RZ, P0 ;  /* 0x000000ff77047208 */ /* 0x000fca0000000000 */
[----:B------:R-:W-:-:S04]  /*ed10*/  FADD.FTZ R4, R69, -R4 ;  /* 0x8000000445047221 */ /* 0x000fc80000010000 */
[----:B------:R-:W-:Y:S01]  /*ed20*/  FMUL.FTZ R4, R4, UR18 ;  /* 0x0000001204047c20 */ /* 0x000fe20008410000 */
[----:B------:R-:W-:-:S03]  /*ed30*/  FMUL.FTZ R5, R5, UR18 ;  /* 0x0000001205057c20 */ /* 0x000fc60008410000 */
[----:B------:R1:W-:Y:S08]  /*ed40*/  MUFU.EX2 R11, R4 ;  /* 0x00000004000b7308 */ /* 0x0003f00000000800 */
[----:B------:R-:W2:Y:S01]  /*ed50*/  MUFU.EX2 R10, R10 ;  /* 0x0000000a000a7308 */ /* 0x000ea20000000800 */
[----:B-1----:R-:W-:-:S07]  /*ed60*/  FFMA.FTZ R4, R55, UR18, -R0 ;  /* 0x0000001237047c23 */ /* 0x002fce0008010800 */
[----:B------:R-:W1:Y:S08]  /*ed70*/  MUFU.EX2 R9, R9 ;  /* 0x0000000900097308 */ /* 0x000e700000000800 */
[----:B------:R-:W3:Y:S08]  /*ed80*/  MUFU.EX2 R40, R5 ;  /* 0x0000000500287308 */ /* 0x000ef00000000800 */
[----:B------:R3:W3:Y:S01]  /*ed90*/  MUFU.EX2 R225, R4 ;  /* 0x0000000400e17308 */ /* 0x0006e20000000800 */
[----:B----4-:R-:W-:Y:S01]  /*eda0*/  IMAD.MOV.U32 R72, RZ, RZ, R6 ;  /* 0x000000ffff487224 */ /* 0x010fe200078e0006 */
[----:B------:R-:W-:-:S02]  /*edb0*/  MOV R43, R13 ;  /* 0x0000000d002b7202 */ /* 0x000fc40000000f00 */
[----:B------:R-:W-:Y:S01]  /*edc0*/  MOV R69, R12 ;  /* 0x0000000c00457202 */ /* 0x000fe20000000f00 */
[-C--:B--2---:R-:W-:Y:S01]  /*edd0*/  FMUL.FTZ R140, R140, R10.reuse ;  /* 0x0000000a8c8c7220 */ /* 0x084fe20000410000 */
[----:B------:R-:W-:Y:S01]  /*ede0*/  FMUL.FTZ R141, R141, R10 ;  /* 0x0000000a8d8d7220 */ /* 0x000fe20000410000 */
[-C--:B-1----:R-:W-:Y:S01]  /*edf0*/  FMUL.FTZ R142, R142, R9.reuse ;  /* 0x000000098e8e7220 */ /* 0x082fe20000410000 */
[----:B------:R-:W-:Y:S01]  /*ee00*/  FMUL.FTZ R143, R143, R9 ;  /* 0x000000098f8f7220 */ /* 0x000fe20000410000 */
[----:B------:R-:W-:Y:S01]  /*ee10*/  F2FP.F16.F32.PACK_AB R12, R74, R25 ;  /* 0x000000194a0c723e */ /* 0x000fe200000000ff */
[----:B---3--:R-:W-:Y:S01]  /*ee20*/  FMUL.FTZ R136, R136, R40 ;  /* 0x0000002888887220 */ /* 0x008fe20000410000 */
[----:B------:R-:W-:Y:S01]  /*ee30*/  F2FP.F16.F32.PACK_AB R13, R43, R24 ;  /* 0x000000182b0d723e */ /* 0x000fe200000000ff */
[----:B------:R-:W-:Y:S01]  /*ee40*/  FMUL.FTZ R137, R137, R40 ;  /* 0x0000002889897220 */ /* 0x000fe20000410000 */
[----:B------:R-:W-:Y:S01]  /*ee50*/  F2FP.F16.F32.PACK_AB R14, R228, R69 ;  /* 0x00000045e40e723e */ /* 0x000fe200000000ff */
[-C--:B------:R-:W-:Y:S01]  /*ee60*/  FMUL.FTZ R138, R138, R11.reuse ;  /* 0x0000000b8a8a7220 */ /* 0x080fe20000410000 */
[----:B------:R-:W-:Y:S01]  /*ee70*/  F2FP.F16.F32.PACK_AB R15, R227, R72 ;  /* 0x00000048e30f723e */ /* 0x000fe200000000ff */
[----:B------:R-:W-:Y:S01]  /*ee80*/  FMUL.FTZ R139, R139, R11 ;  /* 0x0000000b8b8b7220 */ /* 0x000fe20000410000 */
[----:B------:R-:W-:Y:S01]  /*ee90*/  F2FP.F16.F32.PACK_AB R4, R118, R42 ;  /* 0x0000002a7604723e */ /* 0x000fe200000000ff */
[-C--:B------:R-:W-:Y:S01]  /*eea0*/  FMUL.FTZ R148, R148, R10.reuse ;  /* 0x0000000a94947220 */ /* 0x080fe20000410000 */
[----:B------:R-:W-:Y:S01]  /*eeb0*/  F2FP.F16.F32.PACK_AB R5, R27, R41 ;  /* 0x000000291b05723e */ /* 0x000fe200000000ff */
[----:B------:R-:W-:Y:S01]  /*eec0*/  FMUL.FTZ R149, R149, R10 ;  /* 0x0000000a95957220 */ /* 0x000fe20000410000 */
[----:B------:R-:W-:Y:S01]  /*eed0*/  F2FP.F16.F32.PACK_AB R6, R226, R230 ;  /* 0x000000e6e206723e */ /* 0x000fe200000000ff */
[----:B------:R-:W-:Y:S01]  /*eee0*/  FMUL.FTZ R150, R150, R9 ;  /* 0x0000000996967220 */ /* 0x000fe20000410000 */
[----:B------:R-:W-:Y:S01]  /*eef0*/  F2FP.F16.F32.PACK_AB R7, R225, R229 ;  /* 0x000000e5e107723e */ /* 0x000fe200000000ff */
[-C--:B------:R-:W-:Y:S01]  /*ef00*/  FMUL.FTZ R144, R144, R40.reuse ;  /* 0x0000002890907220 */ /* 0x080fe20000410000 */
[-C--:B------:R-:W-:Y:S01]  /*ef10*/  FMUL.FTZ R145, R145, R40.reuse ;  /* 0x0000002891917220 */ /* 0x080fe20000410000 */
[-C--:B------:R-:W-:Y:S01]  /*ef20*/  FMUL.FTZ R146, R146, R11.reuse ;  /* 0x0000000b92927220 */ /* 0x080fe20000410000 */
[----:B------:R-:W-:Y:S01]  /*ef30*/  FMUL.FTZ R147, R147, R11 ;  /* 0x0000000b93937220 */ /* 0x000fe20000410000 */
[----:B------:R-:W-:Y:S01]  /*ef40*/  FMUL.FTZ R151, R151, R9 ;  /* 0x0000000997977220 */ /* 0x000fe20000410000 */
[-C--:B------:R-:W-:Y:S06]  /*ef50*/  HMMA.16816.F32 R140, R12, R16.reuse, R140 ;  /* 0x000000100c8c723c */ /* 0x080fec000000188c */
[C---:B------:R-:W-:Y:S06]  /*ef60*/  HMMA.16816.F32 R56, R4.reuse, R16, R136 ;  /* 0x000000100438723c */ /* 0x040fec0000001888 */
[-C--:B------:R-:W-:Y:S06]  /*ef70*/  HMMA.16816.F32 R52, R4, R18.reuse, R144 ;  /* 0x000000120434723c */ /* 0x080fec0000001890 */
[----:B------:R-:W-:Y:S01]  /*ef80*/  HMMA.16816.F32 R148, R12, R18, R148 ;  /* 0x000000120c94723c */ /* 0x000fe20000001894 */
[----:B------:R-:W1:Y:S01]  /*ef90*/  LDSM.16.MT88.4 R16, [R223+0x8000] ;  /* 0x00800000df10783b */ /* 0x000e620000004200 */
[-C--:B------:R-:W-:Y:S01]  /*efa0*/  FMUL.FTZ R152, R152, R40.reuse ;  /* 0x0000002898987220 */ /* 0x080fe20000410000 */
[-C--:B------:R-:W-:Y:S01]  /*efb0*/  FMUL.FTZ R153, R153, R40.reuse ;  /* 0x0000002899997220 */ /* 0x080fe20000410000 */
[-C--:B------:R-:W-:Y:S01]  /*efc0*/  FMUL.FTZ R154, R154, R11.reuse ;  /* 0x0000000b9a9a7220 */ /* 0x080fe20000410000 */
[-C--:B------:R-:W-:Y:S01]  /*efd0*/  FMUL.FTZ R155, R155, R11.reuse ;  /* 0x0000000b9b9b7220 */ /* 0x080fe20000410000 */
[-C--:B------:R-:W-:Y:S01]  /*efe0*/  FMUL.FTZ R164, R164, R40.reuse ;  /* 0x00000028a4a47220 */ /* 0x080fe20000410000 */
[----:B------:R-:W-:Y:S01]  /*eff0*/  FMUL.FTZ R165, R165, R40 ;  /* 0x00000028a5a57220 */ /* 0x000fe20000410000 */
[-C--:B------:R-:W-:Y:S01]  /*f000*/  FMUL.FTZ R166, R166, R11.reuse ;  /* 0x0000000ba6a67220 */ /* 0x080fe20000410000 */
[----:B------:R-:W-:-:S03]  /*f010*/  FMUL.FTZ R167, R167, R11 ;  /* 0x0000000ba7a77220 */ /* 0x000fc60000410000 */
[C---:B-1----:R-:W-:Y:S01]  /*f020*/  HMMA.16816.F32 R48, R4.reuse, R16, R152 ;  /* 0x000000100430723c */ /* 0x042fe20000001898 */
[----:B------:R-:W2:Y:S05]  /*f030*/  LDL.LU R152, [R1+0x64] ;  /* 0x0000640001987983 */ /* 0x000eaa0000300800 */
[----:B------:R-:W-:Y:S01]  /*f040*/  HMMA.16816.F32 R44, R4, R18, R164 ;  /* 0x00000012042c723c */ /* 0x000fe200000018a4 */
[----:B------:R-:W3:Y:S01]  /*f050*/  LDL.LU R167, [R1+0x60] ;  /* 0x0000600001a77983 */ /* 0x000ee20000300800 */
[-C--:B------:R-:W-:Y:S01]  /*f060*/  FMUL.FTZ R156, R156, R10.reuse ;  /* 0x0000000a9c9c7220 */ /* 0x080fe20000410000 */
[-C--:B------:R-:W-:Y:S01]  /*f070*/  FMUL.FTZ R157, R157, R10.reuse ;  /* 0x0000000a9d9d7220 */ /* 0x080fe20000410000 */
[-C--:B------:R-:W-:Y:S01]  /*f080*/  FMUL.FTZ R158, R158, R9.reuse ;  /* 0x000000099e9e7220 */ /* 0x080fe20000410000 */
[-C--:B------:R-:W-:Y:S01]  /*f090*/  FMUL.FTZ R159, R159, R9.reuse ;  /* 0x000000099f9f7220 */ /* 0x080fe20000410000 */
[-C--:B------:R-:W-:Y:S01]  /*f0a0*/  FMUL.FTZ R160, R160, R10.reuse ;  /* 0x0000000aa0a07220 */ /* 0x080fe20000410000 */
[----:B------:R-:W-:Y:S01]  /*f0b0*/  FMUL.FTZ R161, R161, R10 ;  /* 0x0000000aa1a17220 */ /* 0x000fe20000410000 */
[-C--:B------:R-:W-:Y:S01]  /*f0c0*/  FMUL.FTZ R162, R162, R9.reuse ;  /* 0x00000009a2a27220 */ /* 0x080fe20000410000 */
[----:B------:R-:W-:Y:S01]  /*f0d0*/  FMUL.FTZ R163, R163, R9 ;  /* 0x00000009a3a37220 */ /* 0x000fe20000410000 */
[----:B------:R-:W-:-:S02]  /*f0e0*/  IMAD.MOV.U32 R153, RZ, RZ, R98 ;  /* 0x000000ffff997224 */ /* 0x000fc400078e0062 */
[----:B------:R-:W-:Y:S01]  /*f0f0*/  HMMA.16816.F32 R92, R12, R16, R156 ;  /* 0x000000100c5c723c */ /* 0x000fe2000000189c */
[----:B------:R-:W-:Y:S01]  /*f100*/  MOV R73, R23 ;  /* 0x0000001700497202 */ /* 0x000fe20000000f00 */
[----:B------:R-:W-:Y:S01]  /*f110*/  IMAD.MOV.U32 R147, RZ, RZ, R21 ;  /* 0x000000ffff937224 */ /* 0x000fe200078e0015 */
[----:B------:R-:W-:Y:S02]  /*f120*/  MOV R146, R22 ;  /* 0x0000001600927202 */ /* 0x000fe40000000f00 */
[----:B------:R-:W-:Y:S02]  /*f130*/  MOV R136, R20 ;  /* 0x0000001400887202 */ /* 0x000fe40000000f00 */
[----:B------:R-:W-:Y:S01]  /*f140*/  MOV R158, R96 ;  /* 0x00000060009e7202 */ /* 0x000fe20000000f00 */
[----:B------:R-:W1:Y:S01]  /*f150*/  LDSM.16.MT88.4 R20, [R221+0x8000] ;  /* 0x00800000dd14783b */ /* 0x000e620000004200 */
[----:B------:R-:W-:Y:S02]  /*f160*/  MOV R159, R97 ;  /* 0x00000061009f7202 */ /* 0x000fe40000000f00 */
[----:B------:R-:W-:-:S02]  /*f170*/  MOV R156, R99 ;  /* 0x00000063009c7202 */ /* 0x000fc40000000f00 */
[----:B------:R-:W-:Y:S01]  /*f180*/  HMMA.16816.F32 R96, R12, R18, R160 ;  /* 0x000000120c60723c */ /* 0x000fe200000018a0 */
[----:B------:R-:W4:Y:S01]  /*f190*/  LDSM.16.MT88.4 R16, [R222+0x8000] ;  /* 0x00800000de10783b */ /* 0x000f220000004200 */
[-C--:B------:R-:W-:Y:S01]  /*f1a0*/  FMUL.FTZ R168, R168, R40.reuse ;  /* 0x00000028a8a87220 */ /* 0x080fe20000410000 */
        /* <DEDUP_REMOVED lines=11> */
[-C--:B------:R-:W-:Y:S01]  /*f260*/  FMUL.FTZ R186, R186, R11.reuse ;  /* 0x0000000bbaba7220 */ /* 0x080fe20000410000 */
[-C--:B------:R-:W-:Y:S01]  /*f270*/  FMUL.FTZ R187, R187, R11.reuse ;  /* 0x0000000bbbbb7220 */ /* 0x080fe20000410000 */
[-C--:B------:R-:W-:Y:S01]  /*f280*/  FMUL.FTZ R194, R194, R11.reuse ;  /* 0x0000000bc2c27220 */ /* 0x080fe20000410000 */
[----:B------:R-:W-:Y:S01]  /*f290*/  FMUL.FTZ R195, R195, R11 ;  /* 0x0000000bc3c37220 */ /* 0x000fe20000410000 */
[----:B------:R-:W-:Y:S01]  /*f2a0*/  MOV R155, R35 ;  /* 0x00000023009b7202 */ /* 0x000fe20000000f00 */
[----:B------:R-:W-:Y:S01]  /*f2b0*/  IMAD.MOV.U32 R144, RZ, RZ, R37 ;  /* 0x000000ffff907224 */ /* 0x000fe200078e0025 */
[----:B------:R-:W-:Y:S01]  /*f2c0*/  MOV R154, R33 ;  /* 0x00000021009a7202 */ /* 0x000fe20000000f00 */
[----:B------:R-:W-:Y:S01]  /*f2d0*/  IMAD.MOV.U32 R139, RZ, RZ, R60 ;  /* 0x000000ffff8b7224 */ /* 0x000fe200078e003c */
[----:B------:R-:W-:-:S02]  /*f2e0*/  MOV R145, R29 ;  /* 0x0000001d00917202 */ /* 0x000fc40000000f00 */
[----:B------:R-:W-:Y:S02]  /*f2f0*/  MOV R137, R63 ;  /* 0x0000003f00897202 */ /* 0x000fe40000000f00 */
[----:B------:R-:W-:Y:S02]  /*f300*/  MOV R138, R61 ;  /* 0x0000003d008a7202 */ /* 0x000fe40000000f00 */
[----:B------:R-:W-:Y:S01]  /*f310*/  MOV R157, R62 ;  /* 0x0000003e009d7202 */ /* 0x000fe20000000f00 */
[C---:B-1----:R-:W-:Y:S06]  /*f320*/  HMMA.16816.F32 R36, R4.reuse, R20, R168 ;  /* 0x000000140424723c */ /* 0x042fec00000018a8 */
[C---:B------:R-:W-:Y:S06]  /*f330*/  HMMA.16816.F32 R32, R4.reuse, R22, R176 ;  /* 0x000000160420723c */ /* 0x040fec00000018b0 */
[C---:B----4-:R-:W-:Y:S06]  /*f340*/  HMMA.16816.F32 R60, R4.reuse, R16, R184 ;  /* 0x00000010043c723c */ /* 0x050fec00000018b8 */
[----:B------:R-:W-:Y:S07]  /*f350*/  HMMA.16816.F32 R28, R4, R18, R192 ;  /* 0x00000012041c723c */ /* 0x000fee00000018c0 */
[----:B------:R-:W-:-:S04]  /*f360*/  FFMA.FTZ R4, R81, UR18, -R8 ;  /* 0x0000001251047c23 */ /* 0x000fc80008010808 */
        /* <DEDUP_REMOVED lines=14> */
[----:B------:R1:W-:Y:S01]  /*f450*/  MUFU.EX2 R163, R4 ;  /* 0x0000000400a37308 */ /* 0x0003e20000000800 */
[-C--:B------:R-:W-:Y:S01]  /*f460*/  FMUL.FTZ R188, R188, R10.reuse ;  /* 0x0000000abcbc7220 */ /* 0x080fe20000410000 */
[----:B------:R-:W-:Y:S01]  /*f470*/  FMUL.FTZ R189, R189, R10 ;  /* 0x0000000abdbd7220 */ /* 0x000fe20000410000 */
[----:B-1----:R-:W-:-:S05]  /*f480*/  FFMA.FTZ R4, R84, UR18, -R2 ;  /* 0x0000001254047c23 */ /* 0x002fca0008010802 */
[----:B------:R1:W-:Y:S01]  /*f490*/  MUFU.EX2 R187, R4 ;  /* 0x0000000400bb7308 */ /* 0x0003e20000000800 */
[-C--:B------:R-:W-:Y:S01]  /*f4a0*/  FMUL.FTZ R190, R190, R9.reuse ;  /* 0x00000009bebe7220 */ /* 0x080fe20000410000 */
[-C--:B------:R-:W-:Y:S01]  /*f4b0*/  FMUL.FTZ R191, R191, R9.reuse ;  /* 0x00000009bfbf7220 */ /* 0x080fe20000410000 */
[-C--:B------:R-:W-:Y:S01]  /*f4c0*/  FMUL.FTZ R196, R196, R10.reuse ;  /* 0x0000000ac4c47220 */ /* 0x080fe20000410000 */
[----:B------:R-:W-:Y:S01]  /*f4d0*/  FMUL.FTZ R197, R197, R10 ;  /* 0x0000000ac5c57220 */ /* 0x000fe20000410000 */
[-C--:B------:R-:W-:Y:S01]  /*f4e0*/  FMUL.FTZ R198, R198, R9.reuse ;  /* 0x00000009c6c67220 */ /* 0x080fe20000410000 */
[----:B------:R-:W-:Y:S01]  /*f4f0*/  FMUL.FTZ R199, R199, R9 ;  /* 0x00000009c7c77220 */ /* 0x000fe20000410000 */
[----:B-1----:R-:W-:-:S04]  /*f500*/  FFMA.FTZ R4, R80, UR18, -R2 ;  /* 0x0000001250047c23 */ /* 0x002fc80008010802 */
[----:B------:R1:W-:Y:S01]  /*f510*/  MUFU.EX2 R170, R4 ;  /* 0x0000000400aa7308 */ /* 0x0003e20000000800 */
[----:B------:R-:W-:Y:S01]  /*f520*/  HMMA.16816.F32 R188, R12, R16, R188 ;  /* 0x000000100cbc723c */ /* 0x000fe200000018bc */
[----:B-1----:R-:W-:-:S06]  /*f530*/  FFMA.FTZ R4, R76, UR18, -R2 ;  /* 0x000000124c047c23 */ /* 0x002fcc0008010802 */
[----:B------:R1:W-:Y:S01]  /*f540*/  MUFU.EX2 R192, R4 ;  /* 0x0000000400c07308 */ /* 0x0003e20000000800 */
[----:B------:R-:W-:Y:S01]  /*f550*/  HMMA.16816.F32 R196, R12, R18, R196 ;  /* 0x000000120cc4723c */ /* 0x000fe200000018c4 */
[----:B------:R-:W4:Y:S01]  /*f560*/  LDSM.16.MT88.4 R16, [R220+0x8800] ;  /* 0x00880000dc10783b */ /* 0x000f220000004200 */
[----:B-1----:R-:W-:Y:S01]  /*f570*/  FFMA.FTZ R4, R70, UR18, -R2 ;  /* 0x0000001246047c23 */ /* 0x002fe20008010802 */
[----:B------:R-:W-:Y:S02]  /*f580*/  MOV R70, R157 ;  /* 0x0000009d00467202 */ /* 0x000fe40000000f00 */
[----:B------:R-:W-:Y:S02]  /*f590*/  MOV R157, R159 ;  /* 0x0000009f009d7202 */ /* 0x000fe40000000f00 */
[----:B------:R-:W-:Y:S02]  /*f5a0*/  MOV R159, R118 ;  /* 0x00000076009f7202 */ /* 0x000fe40000000f00 */
[----:B------:R1:W-:Y:S02]  /*f5b0*/  MUFU.EX2 R118, R4 ;  /* 0x0000000400767308 */ /* 0x0003e40000000800 */
[----:B-1----:R-:W-:-:S06]  /*f5c0*/  FFMA.FTZ R4, R86, UR18, -R0 ;  /* 0x0000001256047c23 */ /* 0x002fcc0008010800 */
[----:B------:R1:W-:Y:S01]  /*f5d0*/  MUFU.EX2 R186, R4 ;  /* 0x0000000400ba7308 */ /* 0x0003e20000000800 */
[----:B------:R-:W-:Y:S02]  /*f5e0*/  IMAD.MOV.U32 R75, RZ, RZ, R155 ;  /* 0x000000ffff4b7224 */ /* 0x000fe400078e009b */
[----:B------:R-:W-:Y:S02]  /*f5f0*/  IMAD.MOV.U32 R155, RZ, RZ, R224 ;  /* 0x000000ffff9b7224 */ /* 0x000fe400078e00e0 */
[----:B-1----:R-:W-:-:S04]  /*f600*/  FFMA.FTZ R4, R85, UR18, -R0 ;  /* 0x0000001255047c23 */ /* 0x002fc80008010800 */
[----:B------:R1:W2:Y:S02]  /*f610*/  MUFU.EX2 R171, R4 ;  /* 0x0000000400ab7308 */ /* 0x0002a40000000800 */
[----:B-1----:R-:W-:-:S06]  /*f620*/  FFMA.FTZ R4, R82, UR18, -R0 ;  /* 0x0000001252047c23 */ /* 0x002fcc0008010800 */
[----:B------:R1:W-:Y:S01]  /*f630*/  MUFU.EX2 R176, R4 ;  /* 0x0000000400b07308 */ /* 0x0003e20000000800 */
[-C--:B------:R-:W-:Y:S01]  /*f640*/  FMUL.FTZ R172, R172, R10.reuse ;  /* 0x0000000aacac7220 */ /* 0x080fe20000410000 */
[-C--:B------:R-:W-:Y:S01]  /*f650*/  FMUL.FTZ R173, R173, R10.reuse ;  /* 0x0000000aadad7220 */ /* 0x080fe20000410000 */
[-C--:B------:R-:W-:Y:S01]  /*f660*/  FMUL.FTZ R174, R174, R9.reuse ;  /* 0x00000009aeae7220 */ /* 0x080fe20000410000 */
[-C--:B------:R-:W-:Y:S01]  /*f670*/  FMUL.FTZ R175, R175, R9.reuse ;  /* 0x00000009afaf7220 */ /* 0x080fe20000410000 */
[----:B-1----:R-:W-:Y:S01]  /*f680*/  FFMA.FTZ R4, R79, UR18, -R0 ;  /* 0x000000124f047c23 */ /* 0x002fe20008010800 */
[-C--:B------:R-:W-:Y:S01]  /*f690*/  FMUL.FTZ R180, R180, R10.reuse ;  /* 0x0000000ab4b47220 */ /* 0x080fe20000410000 */
[----:B------:R-:W-:Y:S01]  /*f6a0*/  FMUL.FTZ R181, R181, R10 ;  /* 0x0000000ab5b57220 */ /* 0x000fe20000410000 */
[-C--:B------:R-:W-:Y:S01]  /*f6b0*/  FMUL.FTZ R182, R182, R9.reuse ;  /* 0x00000009b6b67220 */ /* 0x080fe20000410000 */
[----:B------:R1:W4:Y:S01]  /*f6c0*/  MUFU.EX2 R224, R4 ;  /* 0x0000000400e07308 */ /* 0x0003220000000800 */
[-C--:B------:R-:W-:Y:S01]  /*f6d0*/  FMUL.FTZ R183, R183, R9.reuse ;  /* 0x00000009b7b77220 */ /* 0x080fe20000410000 */
[C---:B------:R-:W-:Y:S01]  /*f6e0*/  HMMA.16816.F32 R172, R12.reuse, R20, R172 ;  /* 0x000000140cac723c */ /* 0x040fe200000018ac */
[----:B--2---:R-:W-:Y:S01]  /*f6f0*/  F2FP.F16.F32.PACK_AB R5, R171, R186 ;  /* 0x000000baab05723e */ /* 0x004fe200000000ff */
[----:B---3--:R-:W-:Y:S01]  /*f700*/  FFMA.FTZ R162, R167, R10, R25 ;  /* 0x0000000aa7a27223 */ /* 0x008fe20000010019 */
[----:B------:R-:W-:Y:S01]  /*f710*/  F2FP.F16.F32.PACK_AB R6, R118, R192 ;  /* 0x000000c07606723e */ /* 0x000fe200000000ff */
[----:B------:R-:W-:Y:S01]  /*f720*/  FFMA.FTZ R161, R152, R9, R24 ;  /* 0x0000000998a17223 */ /* 0x000fe20000010018 */
[----:B------:R-:W-:Y:S01]  /*f730*/  MOV R67, R154 ;  /* 0x0000009a00437202 */ /* 0x000fe20000000f00 */
[----:B------:R-:W-:Y:S01]  /*f740*/  HMMA.16816.F32 R180, R12, R22, R180 ;  /* 0x000000160cb4723c */ /* 0x000fe200000018b4 */
[----:B------:R-:W-:Y:S01]  /*f750*/  MOV R68, R156 ;  /* 0x0000009c00447202 */ /* 0x000fe20000000f00 */
[----:B------:R-:W2:Y:S01]  /*f760*/  LDSM.16.MT88.4 R20, [R221+0x8800] ;  /* 0x00880000dd14783b */ /* 0x000ea20000004200 */
[----:B------:R-:W-:-:S03]  /*f770*/  MOV R77, R157 ;  /* 0x0000009d004d7202 */ /* 0x000fc60000000f00 */
[----:B------:R-:W3:Y:S01]  /*f780*/  LDL.LU R79, [R1+0x68] ;  /* 0x00006800014f7983 */ /* 0x000ee20000300800 */
[----:B------:R-:W-:Y:S02]  /*f790*/  F2FP.F16.F32.PACK_AB R12, R168, R177 ;  /* 0x000000b1a80c723e */ /* 0x000fe400000000ff */
[----:B------:R-:W-:Y:S01]  /*f7a0*/  F2FP.F16.F32.PACK_AB R13, R169, R195 ;  /* 0x000000c3a90d723e */ /* 0x000fe200000000ff */
[----:B------:R-:W3:Y:S01]  /*f7b0*/  LDL.LU R78, [R1+0x6c] ;  /* 0x00006c00014e7983 */ /* 0x000ee20000300800 */
[----:B------:R-:W-:Y:S02]  /*f7c0*/  F2FP.F16.F32.PACK_AB R14, R160, R178 ;  /* 0x000000b2a00e723e */ /* 0x000fe400000000ff */
[----:B------:R-:W-:Y:S01]  /*f7d0*/  F2FP.F16.F32.PACK_AB R15, R163, R179 ;  /* 0x000000b3a30f723e */ /* 0x000fe200000000ff */
[----:B------:R-:W3:Y:S01]  /*f7e0*/  LDL.LU R76, [R1] ;  /* 0x00000000014c7983 */ /* 0x000ee20000300800 */
[----:B-1----:R-:W-:Y:S02]  /*f7f0*/  F2FP.F16.F32.PACK_AB R4, R170, R187 ;  /* 0x000000bbaa04723e */ /* 0x002fe400000000ff */
[----:B----4-:R-:W-:-:S02]  /*f800*/  F2FP.F16.F32.PACK_AB R7, R224, R176 ;  /* 0x000000b0e007723e */ /* 0x010fc400000000ff */
[----:B------:R-:W-:Y:S01]  /*f810*/  MOV R156, R27 ;  /* 0x0000001b009c7202 */ /* 0x000fe20000000f00 */
[-C--:B------:R-:W-:Y:S01]  /*f820*/  HMMA.16816.F32 R140, R12, R16.reuse, R140 ;  /* 0x000000100c8c723c */ /* 0x080fe2000000188c */
[----:B------:R-:W-:Y:S02]  /*f830*/  MOV R154, R26 ;  /* 0x0000001a009a7202 */ /* 0x000fe40000000f00 */
[----:B------:R-:W1:Y:S03]  /*f840*/  LDSM.16.MT88.4 R24, [R223+0x8800] ;  /* 0x00880000df18783b */ /* 0x000e660000004200 */
[C---:B------:R-:W-:Y:S06]  /*f850*/  HMMA.16816.F32 R56, R4.reuse, R16, R56 ;  /* 0x000000100438723c */ /* 0x040fec0000001838 */
[-C--:B------:R-:W-:Y:S06]  /*f860*/  HMMA.16816.F32 R52, R4, R18.reuse, R52 ;  /* 0x000000120434723c */ /* 0x080fec0000001834 */
[----:B------:R-:W-:Y:S01]  /*f870*/  HMMA.16816.F32 R148, R12, R18, R148 ;  /* 0x000000120c94723c */ /* 0x000fe20000001894 */
[----:B------:R-:W4:Y:S05]  /*f880*/  LDSM.16.MT88.4 R16, [R222+0x8800] ;  /* 0x00880000de10783b */ /* 0x000f2a0000004200 */
[C---:B--2---:R-:W-:Y:S06]  /*f890*/  HMMA.16816.F32 R36, R4.reuse, R20, R36 ;  /* 0x000000140424723c */ /* 0x044fec0000001824 */
[C---:B------:R-:W-:Y:S06]  /*f8a0*/  HMMA.16816.F32 R32, R4.reuse, R22, R32 ;  /* 0x000000160420723c */ /* 0x040fec0000001820 */
[C---:B-1----:R-:W-:Y:S06]  /*f8b0*/  HMMA.16816.F32 R48, R4.reuse, R24, R48 ;  /* 0x000000180430723c */ /* 0x042fec0000001830 */
[C---:B------:R-:W-:Y:S06]  /*f8c0*/  HMMA.16816.F32 R44, R4.reuse, R26, R44 ;  /* 0x0000001a042c723c */ /* 0x040fec000000182c */
[C---:B----4-:R-:W-:Y:S06]  /*f8d0*/  HMMA.16816.F32 R60, R4.reuse, R16, R60 ;  /* 0x00000010043c723c */ /* 0x050fec000000183c */
[----:B------:R-:W-:Y:S07]  /*f8e0*/  HMMA.16816.F32 R28, R4, R18, R28 ;  /* 0x00000012041c723c */ /* 0x000fee000000181c */
[----:B------:R-:W-:-:S04]  /*f8f0*/  FFMA.FTZ R4, R109, UR18, -R2 ;  /* 0x000000126d047c23 */ /* 0x000fc80008010802 */
[----:B------:R1:W-:Y:S01]  /*f900*/  MUFU.EX2 R157, R4 ;  /* 0x00000004009d7308 */ /* 0x0003e20000000800 */
[----:B------:R-:W-:Y:S01]  /*f910*/  HMMA.16816.F32 R80, R12, R22, R180 ;  /* 0x000000160c50723c */ /* 0x000fe200000018b4 */
[----:B-1----:R-:W-:-:S06]  /*f920*/  FFMA.FTZ R4, R107, UR18, -R2 ;  /* 0x000000126b047c23 */ /* 0x002fcc0008010802 */
[----:B------:R1:W-:Y:S01]  /*f930*/  MUFU.EX2 R193, R4 ;  /* 0x0000000400c17308 */ /* 0x0003e20000000800 */
[----:B------:R-:W-:Y:S01]  /*f940*/  HMMA.16816.F32 R172, R12, R20, R172 ;  /* 0x000000140cac723c */ /* 0x000fe200000018ac */
[----:B------:R-:W-:Y:S01]  /*f950*/  MOV R9, R158 ;  /* 0x0000009e00097202 */ /* 0x000fe20000000f00 */
[----:B------:R-:W2:Y:S01]  /*f960*/  LDSM.16.MT88.4 R20, [R220+0x9000] ;  /* 0x00900000dc14783b */ /* 0x000ea20000004200 */
[----:B-1----:R-:W-:-:S04]  /*f970*/  FFMA.FTZ R4, R104, UR18, -R2 ;  /* 0x0000001268047c23 */ /* 0x002fc80008010802 */
[----:B------:R1:W-:Y:S01]  /*f980*/  MUFU.EX2 R182, R4 ;  /* 0x0000000400b67308 */ /* 0x0003e20000000800 */
[----:B------:R-:W-:Y:S01]  /*f990*/  HMMA.16816.F32 R188, R12, R16, R188 ;  /* 0x000000100cbc723c */ /* 0x000fe200000018bc */
[----:B-1----:R-:W-:-:S06]  /*f9a0*/  FFMA.FTZ R4, R87, UR18, -R2 ;  /* 0x0000001257047c23 */ /* 0x002fcc0008010802 */
[----:B------:R1:W4:Y:S01]  /*f9b0*/  MUFU.EX2 R184, R4 ;  /* 0x0000000400b87308 */ /* 0x0003220000000800 */
[C---:B------:R-:W-:Y:S01]  /*f9c0*/  HMMA.16816.F32 R196, R12.reuse, R18, R196 ;  /* 0x000000120cc4723c */ /* 0x040fe200000018c4 */
[----:B------:R-:W2:Y:S05]  /*f9d0*/  LDSM.16.MT88.4 R16, [R223+0x9000] ;  /* 0x00900000df10783b */ /* 0x000eaa0000004200 */
[----:B------:R-:W-:Y:S01]  /*f9e0*/  HMMA.16816.F32 R92, R12, R24, R92 ;  /* 0x000000180c5c723c */ /* 0x000fe2000000185c */
[----:B-1----:R-:W-:-:S04]  /*f9f0*/  FFMA.FTZ R4, R110, UR18, -R0 ;  /* 0x000000126e047c23 */ /* 0x002fc80008010800 */
[----:B------:R1:W-:Y:S01]  /*fa00*/  MUFU.EX2 R158, R4 ;  /* 0x00000004009e7308 */ /* 0x0003e20000000800 */
[----:B------:R-:W-:Y:S01]  /*fa10*/  HMMA.16816.F32 R96, R12, R26, R96 ;  /* 0x0000001a0c60723c */ /* 0x000fe20000001860 */
[----:B------:R-:W2:Y:S01]  /*fa20*/  LDSM.16.MT88.4 R12, [R221+0x9000] ;  /* 0x00900000dd0c783b */ /* 0x000ea20000004200 */
[----:B------:R-:W-:Y:S01]  /*fa30*/  MOV R185, R145 ;  /* 0x0000009100b97202 */ /* 0x000fe20000000f00 */
[----:B------:R-:W-:Y:S01]  /*fa40*/  IMAD.MOV.U32 R145, RZ, RZ, R135 ;  /* 0x000000ffff917224 */ /* 0x000fe200078e0087 */
[----:B----4-:R-:W-:Y:S01]  /*fa50*/  F2FP.F16.F32.PACK_AB R6, R184, R182 ;  /* 0x000000b6b806723e */ /* 0x010fe200000000ff */
[----:B------:R-:W-:Y:S02]  /*fa60*/  IMAD.MOV.U32 R183, RZ, RZ, R154 ;  /* 0x000000ffffb77224 */ /* 0x000fe400078e009a */
[----:B-1----:R-:W-:Y:S01]  /*fa70*/  FFMA.FTZ R4, R108, UR18, -R0 ;  /* 0x000000126c047c23 */ /* 0x002fe20008010800 */
[----:B------:R-:W-:Y:S01]  /*fa80*/  MOV R181, R155 ;  /* 0x0000009b00b57202 */ /* 0x000fe20000000f00 */
[----:B------:R-:W-:Y:S01]  /*fa90*/  IMAD.MOV.U32 R10, RZ, RZ, R144 ;  /* 0x000000ffff0a7224 */ /* 0x000fe200078e0090 */
[----:B------:R-:W-:Y:S01]  /*faa0*/  MOV R71, R153 ;  /* 0x0000009900477202 */ /* 0x000fe20000000f00 */
[----:B------:R1:W4:Y:S01]  /*fab0*/  MUFU.EX2 R194, R4 ;  /* 0x0000000400c27308 */ /* 0x0003220000000800 */
[----:B------:R-:W3:Y:S01]  /*fac0*/  LDSM.16.MT88.4 R24, [R222+0x9000] ;  /* 0x00900000de18783b */ /* 0x000ee20000004200 */
[----:B-1----:R-:W-:-:S06]  /*fad0*/  FFMA.FTZ R4, R105, UR18, -R0 ;  /* 0x0000001269047c23 */ /* 0x002fcc0008010800 */
[----:B------:R1:W-:Y:S02]  /*fae0*/  MUFU.EX2 R180, R4 ;  /* 0x0000000400b47308 */ /* 0x0003e40000000800 */
[----:B-1----:R-:W-:-:S06]  /*faf0*/  FFMA.FTZ R4, R106, UR18, -R0 ;  /* 0x000000126a047c23 */ /* 0x002fcc0008010800 */
[----:B------:R1:W2:Y:S01]  /*fb00*/  MUFU.EX2 R135, R4 ;  /* 0x0000000400877308 */ /* 0x0002a20000000800 */
[----:B----4-:R-:W-:Y:S02]  /*fb10*/  F2FP.F16.F32.PACK_AB R5, R194, R158 ;  /* 0x0000009ec205723e */ /* 0x010fe400000000ff */
[----:B------:R-:W-:Y:S02]  /*fb20*/  MOV R154, R147 ;  /* 0x00000093009a7202 */ /* 0x000fe40000000f00 */
[----:B------:R-:W-:Y:S02]  /*fb30*/  MOV R155, R146 ;  /* 0x00000092009b7202 */ /* 0x000fe40000000f00 */
[----:B------:R-:W-:Y:S01]  /*fb40*/  MOV R147, R137 ;  /* 0x0000008900937202 */ /* 0x000fe20000000f00 */
[----:B------:R-:W-:Y:S01]  /*fb50*/  IMAD.MOV.U32 R153, RZ, RZ, R136 ;  /* 0x000000ffff997224 */ /* 0x000fe200078e0088 */
[----:B------:R-:W-:Y:S02]  /*fb60*/  MOV R146, R138 ;  /* 0x0000008a00927202 */ /* 0x000fe40000000f00 */
[----:B------:R-:W-:-:S02]  /*fb70*/  MOV R144, R139 ;  /* 0x0000008b00907202 */ /* 0x000fc40000000f00 */
[----:B-1----:R-:W-:Y:S02]  /*fb80*/  F2FP.F16.F32.PACK_AB R4, R193, R157 ;  /* 0x0000009dc104723e */ /* 0x002fe400000000ff */
[----:B--2---:R-:W-:-:S07]  /*fb90*/  F2FP.F16.F32.PACK_AB R7, R135, R180 ;  /* 0x000000b48707723e */ /* 0x004fce00000000ff */
[----:B------:R-:W-:Y:S07]  /*fba0*/  HMMA.16816.F32 R136, R4, R20, R56 ;  /* 0x000000140488723c */ /* 0x000fee0000001838 */
[----:B------:R-:W-:Y:S01]  /*fbb0*/  MOV R58, R144 ;  /* 0x00000090003a7202 */ /* 0x000fe20000000f00 */
[----:B------:R-:W-:Y:S01]  /*fbc0*/  IMAD.MOV.U32 R59, RZ, RZ, R147 ;  /* 0x000000ffff3b7224 */ /* 0x000fe200078e0093 */
[----:B------:R-:W-:Y:S02]  /*fbd0*/  MOV R56, R145 ;  /* 0x0000009100387202 */ /* 0x000fe40000000f00 */
[----:B------:R-:W-:-:S02]  /*fbe0*/  MOV R57, R146 ;  /* 0x0000009200397202 */ /* 0x000fc40000000f00 */
[----:B------:R-:W-:Y:S07]  /*fbf0*/  HMMA.16816.F32 R144, R4, R22, R52 ;  /* 0x000000160490723c */ /* 0x000fee0000001834 */
[----:B------:R-:W-:Y:S01]  /*fc00*/  MOV R52, R153 ;  /* 0x0000009900347202 */ /* 0x000fe20000000f00 */
[----:B------:R-:W-:Y:S01]  /*fc10*/  IMAD.MOV.U32 R55, RZ, RZ, R103 ;  /* 0x000000ffff377224 */ /* 0x000fe200078e0067 */
[----:B------:R-:W-:Y:S02]  /*fc20*/  MOV R53, R154 ;  /* 0x0000009a00357202 */ /* 0x000fe40000000f00 */
[----:B------:R-:W-:-:S02]  /*fc30*/  MOV R54, R155 ;  /* 0x0000009b00367202 */ /* 0x000fc40000000f00 */
[C---:B------:R-:W-:Y:S07]  /*fc40*/  HMMA.16816.F32 R152, R4.reuse, R16, R48 ;  /* 0x000000100498723c */ /* 0x040fee0000001830 */
[----:B------:R-:W-:Y:S01]  /*fc50*/  IMAD.MOV.U32 R51, RZ, RZ, R111 ;  /* 0x000000ffff337224 */ /* 0x000fe200078e006f */
[C---:B------:R-:W-:Y:S06]  /*fc60*/  HMMA.16816.F32 R164, R4.reuse, R18, R44 ;  /* 0x0000001204a4723c */ /* 0x040fec000000182c */
[----:B------:R-:W-:Y:S01]  /*fc70*/  HMMA.16816.F32 R108, R4, R12, R36 ;  /* 0x0000000c046c723c */ /* 0x000fe20000001824 */
[----:B------:R-:W-:-:S06]  /*fc80*/  MOV R45, R55 ;  /* 0x00000037002d7202 */ /* 0x000fcc0000000f00 */
[----:B------:R-:W-:Y:S02]  /*fc90*/  MOV R39, R56 ;  /* 0x0000003800277202 */ /* 0x000fe40000000f00 */
[----:B------:R-:W2:Y:S04]  /*fca0*/  LDL.LU R56, [R1+0x30] ;  /* 0x0000300001387983 */ /* 0x000ea80000300800 */
[----:B------:R-:W4:Y:S01]  /*fcb0*/  LDL.LU R55, [R1+0x28] ;  /* 0x0000280001377983 */ /* 0x000f220000300800 */
[----:B------:R-:W-:Y:S02]  /*fcc0*/  MOV R48, R102 ;  /* 0x0000006600307202 */ /* 0x000fe40000000f00 */
[----:B------:R-:W-:Y:S01]  /*fcd0*/  MOV R49, R101 ;  /* 0x0000006500317202 */ /* 0x000fe20000000f00 */
[----:B---3--:R-:W-:Y:S01]  /*fce0*/  FFMA.FTZ R78, R78, R11, R41 ;  /* 0x0000000b4e4e7223 */ /* 0x008fe20000010029 */
[----:B------:R-:W-:Y:S01]  /*fcf0*/  MOV R50, R100 ;  /* 0x0000006400327202 */ /* 0x000fe20000000f00 */
[----:B------:R-:W-:Y:S01]  /*fd00*/  HMMA.16816.F32 R104, R4, R14, R32 ;  /* 0x0000000e0468723c */ /* 0x000fe20000001820 */
[----:B------:R-:W-:Y:S01]  /*fd10*/  FFMA.FTZ R11, R48, UR18, -R8 ;  /* 0x00000012300b7c23 */ /* 0x000fe20008010808 */
[----:B------:R-:W-:Y:S01]  /*fd20*/  MOV R48, R51 ;  /* 0x0000003300307202 */ /* 0x000fe20000000f00 */
[----:B------:R-:W-:Y:S01]  /*fd30*/  IMAD.MOV.U32 R46, RZ, RZ, R54 ;  /* 0x000000ffff2e7224 */ /* 0x000fe200078e0036 */
[----:B------:R-:W-:-:S02]  /*fd40*/  MOV R47, R53 ;  /* 0x00000035002f7202 */ /* 0x000fc40000000f00 */
[----:B------:R-:W-:Y:S01]  /*fd50*/  HMMA.16816.F32 R100, R4, R24, R60 ;  /* 0x000000180464723c */ /* 0x000fe2000000183c */
[----:B------:R-:W-:Y:S01]  /*fd60*/  MOV R34, R68 ;  /* 0x0000004400227202 */ /* 0x000fe20000000f00 */
[----:B------:R-:W-:Y:S01]  /*fd70*/  IMAD.MOV.U32 R53, RZ, RZ, R75 ;  /* 0x000000ffff357224 */ /* 0x000fe200078e004b */
[----:B------:R-:W-:-:S03]  /*fd80*/  MOV R36, R183 ;  /* 0x000000b700247202 */ /* 0x000fc60000000f00 */
[----:B------:R-:W-:Y:S01]  /*fd90*/  HMMA.16816.F32 R84, R4, R26, R28 ;  /* 0x0000001a0454723c */ /* 0x000fe2000000181c */
[----:B------:R-:W-:Y:S01]  /*fda0*/  FFMA.FTZ R75, R249, UR18, -R8 ;  /* 0x00000012f94b7c23 */ /* 0x000fe20008010808 */
[----:B------:R-:W-:-:S05]  /*fdb0*/  IMAD.MOV.U32 R249, RZ, RZ, R48 ;  /* 0x000000fffff97224 */ /* 0x000fca00078e0030 */
[--C-:B------:R-:W-:Y:S01]  /*fdc0*/  FFMA.FTZ R7, R49, UR18, -R8.reuse ;  /* 0x0000001231077c23 */ /* 0x100fe20008010808 */
[----:B------:R-:W-:Y:S01]  /*fdd0*/  MOV R49, R50 ;  /* 0x0000003200317202 */ /* 0x000fe20000000f00 */
[----:B------:R-:W-:Y:S01]  /*fde0*/  FFMA.FTZ R5, R34, UR18, -R3 ;  /* 0x0000001222057c23 */ /* 0x000fe20008010803 */
[--C-:B------:R-:W-:Y:S01]  /*fdf0*/  FFMA.FTZ R10, R10, UR18, -R8.reuse ;  /* 0x000000120a0a7c23 */ /* 0x100fe20008010808 */
[----:B------:R-:W-:Y:S01]  /*fe00*/  MOV R33, R70 ;  /* 0x0000004600217202 */ /* 0x000fe20000000f00 */
[----:B------:R-:W-:Y:S01]  /*fe10*/  IMAD.MOV.U32 R44, RZ, RZ, R185 ;  /* 0x000000ffff2c7224 */ /* 0x000fe200078e00b9 */
[----:B------:R-:W-:Y:S02]  /*fe20*/  MOV R54, R71 ;  /* 0x0000004700367202 */ /* 0x000fe40000000f00 */
[----:B------:R-:W-:Y:S01]  /*fe30*/  MOV R183, R72 ;  /* 0x0000004800b77202 */ /* 0x000fe20000000f00 */
[----:B------:R-:W-:Y:S01]  /*fe40*/  FFMA.FTZ R72, R218, UR18, -R8 ;  /* 0x00000012da487c23 */ /* 0x000fe20008010808 */
[----:B------:R-:W-:-:S02]  /*fe50*/  MOV R34, R36 ;  /* 0x0000002400227202 */ /* 0x000fc40000000f00 */
[----:B------:R-:W-:Y:S02]  /*fe60*/  MOV R30, R46 ;  /* 0x0000002e001e7202 */ /* 0x000fe40000000f00 */
[----:B------:R-:W-:Y:S01]  /*fe70*/  MOV R41, R49 ;  /* 0x0000003100297202 */ /* 0x000fe20000000f00 */
[----:B------:R-:W-:Y:S01]  /*fe80*/  IMAD.MOV.U32 R37, RZ, RZ, R59 ;  /* 0x000000ffff257224 */ /* 0x000fe200078e003b */
[----:B------:R-:W-:Y:S01]  /*fe90*/  MOV R50, R192 ;  /* 0x000000c000327202 */ /* 0x000fe20000000f00 */
[----:B------:R-:W-:Y:S01]  /*fea0*/  IMAD.MOV.U32 R51, RZ, RZ, R74 ;  /* 0x000000ffff337224 */ /* 0x000fe200078e004a */
        /* <DEDUP_REMOVED lines=25> */
[----:B-1----:R-:W-:Y:S01]  /*10040*/  FFMA.FTZ R11, R249, UR18, -R2 ;  /* 0x00000012f90b7c23 */ /* 0x002fe20008010802 */
[----:B------:R1:W3:Y:S01]  /*10050*/  MUFU.EX2 R8, R10 ;  /* 0x0000000a00087308 */ /* 0x0002e20000000800 */
[----:B------:R-:W-:Y:S01]  /*10060*/  MOV R249, R30 ;  /* 0x0000001e00f97202 */ /* 0x000fe20000000f00 */
[--C-:B------:R-:W-:Y:S01]  /*10070*/  FFMA.FTZ R6, R33, UR18, -R3.reuse ;  /* 0x0000001221067c23 */ /* 0x100fe20008010803 */
[--C-:B------:R-:W-:Y:S01]  /*10080*/  FFMA.FTZ R4, R53, UR18, -R3.reuse ;  /* 0x0000001235047c23 */ /* 0x100fe20008010803 */
[----:B------:R-:W-:Y:S01]  /*10090*/  FFMA.FTZ R29, R54, UR18, -R3 ;  /* 0x00000012361d7c23 */ /* 0x000fe20008010803 */
[----:B------:R-:W-:-:S02]  /*100a0*/  IMAD.MOV.U32 R30, RZ, RZ, R34 ;  /* 0x000000ffff1e7224 */ /* 0x000fc400078e0022 */
[----:B------:R-:W-:Y:S01]  /*100b0*/  FFMA.FTZ R79, R79, R40, R42 ;  /* 0x000000284f4f7223 */ /* 0x000fe2000001002a */
[----:B------:R-:W-:Y:S01]  /*100c0*/  MOV R34, R184 ;  /* 0x000000b800227202 */ /* 0x000fe20000000f00 */
[----:B------:R-:W3:Y:S01]  /*100d0*/  MUFU.EX2 R7, R7 ;  /* 0x0000000700077308 */ /* 0x000ee20000000800 */
[----:B------:R-:W-:Y:S01]  /*100e0*/  IMAD.MOV.U32 R32, RZ, RZ, R39 ;  /* 0x000000ffff207224 */ /* 0x000fe200078e0027 */
[----:B------:R-:W-:Y:S01]  /*100f0*/  MOV R40, R52 ;  /* 0x0000003400287202 */ /* 0x000fe20000000f00 */
[----:B------:R-:W-:Y:S01]  /*10100*/  IMAD.MOV.U32 R45, RZ, RZ, R118 ;  /* 0x000000ffff2d7224 */ /* 0x000fe200078e0076 */
[----:B------:R-:W-:Y:S01]  /*10110*/  MOV R184, R159 ;  /* 0x0000009f00b87202 */ /* 0x000fe20000000f00 */
[----:B------:R-:W-:Y:S02]  /*10120*/  IMAD.MOV.U32 R42, RZ, RZ, R181 ;  /* 0x000000ffff2a7224 */ /* 0x000fe400078e00b5 */
[--C-:B------:R-:W-:Y:S01]  /*10130*/  FFMA.FTZ R39, R247, UR18, -R3.reuse ;  /* 0x00000012f7277c23 */ /* 0x100fe20008010803 */
[----:B-1----:R-:W-:Y:S01]  /*10140*/  FFMA.FTZ R10, R41, UR18, -R2 ;  /* 0x00000012290a7c23 */ /* 0x002fe20008010802 */
[----:B------:R-:W-:Y:S01]  /*10150*/  MOV R41, R31 ;  /* 0x0000001f00297202 */ /* 0x000fe20000000f00 */
[--C-:B------:R-:W-:Y:S01]  /*10160*/  FFMA.FTZ R118, R212, UR18, -R3.reuse ;  /* 0x00000012d4767c23 */ /* 0x100fe20008010803 */
[----:B------:R-:W-:Y:S01]  /*10170*/  MOV R31, R35 ;  /* 0x00000023001f7202 */ /* 0x000fe20000000f00 */
[----:B------:R-:W-:Y:S01]  /*10180*/  FFMA.FTZ R116, R205, UR18, -R3 ;  /* 0x00000012cd747c23 */ /* 0x000fe20008010803 */
[----:B------:R-:W-:-:S02]  /*10190*/  IMAD.MOV.U32 R35, RZ, RZ, R185 ;  /* 0x000000ffff237224 */ /* 0x000fc400078e00b9 */
[--C-:B------:R-:W-:Y:S01]  /*101a0*/  FFMA.FTZ R159, R209, UR18, -R2.reuse ;  /* 0x00000012d19f7c23 */ /* 0x100fe20008010802 */
[----:B------:R-:W-:Y:S01]  /*101b0*/  MOV R33, R37 ;  /* 0x0000002500217202 */ /* 0x000fe20000000f00 */
[----:B------:R1:W-:Y:S01]  /*101c0*/  MUFU.EX2 R212, R9 ;  /* 0x0000000900d47308 */ /* 0x0003e20000000800 */
[----:B------:R-:W-:Y:S01]  /*101d0*/  FFMA.FTZ R90, R42, UR18, -R2 ;  /* 0x000000122a5a7c23 */ /* 0x000fe20008010802 */
[----:B------:R-:W-:Y:S02]  /*101e0*/  MOV R48, R193 ;  /* 0x000000c100307202 */ /* 0x000fe40000000f00 */
[----:B------:R-:W-:-:S04]  /*101f0*/  MOV R42, R33 ;  /* 0x00000021002a7202 */ /* 0x000fc80000000f00 */
[----:B------:R-:W-:Y:S01]  /*10200*/  MUFU.EX2 R185, R6 ;  /* 0x0000000600b97308 */ /* 0x000fe20000000800 */
[----:B------:R-:W-:-:S07]  /*10210*/  MOV R33, R183 ;  /* 0x000000b700217202 */ /* 0x000fce0000000f00 */
[----:B------:R-:W3:Y:S01]  /*10220*/  MUFU.EX2 R247, R5 ;  /* 0x0000000500f77308 */ /* 0x000ee20000000800 */
[----:B-1----:R-:W-:Y:S01]  /*10230*/  FFMA.FTZ R9, R40, UR18, -R2 ;  /* 0x0000001228097c23 */ /* 0x002fe20008010802 */
[----:B------:R-:W-:-:S06]  /*10240*/  MOV R40, R32 ;  /* 0x0000002000287202 */ /* 0x000fcc0000000f00 */
[----:B------:R1:W-:Y:S01]  /*10250*/  MUFU.EX2 R205, R4 ;  /* 0x0000000400cd7308 */ /* 0x0003e20000000800 */
[----:B------:R-:W-:-:S07]  /*10260*/  MOV R28, R47 ;  /* 0x0000002f001c7202 */ /* 0x000fce0000000f00 */
[----:B------:R-:W1:Y:S01]  /*10270*/  MUFU.EX2 R209, R29 ;  /* 0x0000001d00d17308 */ /* 0x000e620000000800 */
[----:B------:R-:W-:Y:S02]  /*10280*/  MOV R46, R157 ;  /* 0x0000009d002e7202 */ /* 0x000fe40000000f00 */
[----:B------:R-:W-:Y:S02]  /*10290*/  MOV R32, R44 ;  /* 0x0000002c00207202 */ /* 0x000fe40000000f00 */
[----:B------:R-:W-:Y:S02]  /*102a0*/  MOV R47, R158 ;  /* 0x0000009e002f7202 */ /* 0x000fe40000000f00 */
[----:B------:R-:W-:Y:S02]  /*102b0*/  MOV R44, R163 ;  /* 0x000000a3002c7202 */ /* 0x000fe40000000f00 */
[----:B------:R-:W-:Y:S01]  /*102c0*/  MOV R206, R249 ;  /* 0x000000f900ce7202 */ /* 0x000fe20000000f00 */
[----:B------:R-:W-:Y:S01]  /*102d0*/  IMAD.MOV.U32 R248, RZ, RZ, R30 ;  /* 0x000000fffff87224 */ /* 0x000fe200078e001e */
[----:B------:R-:W-:-:S02]  /*102e0*/  MOV R183, R160 ;  /* 0x000000a000b77202 */ /* 0x000fc40000000f00 */
[----:B------:R-:W-:Y:S01]  /*102f0*/  MOV R214, R40 ;  /* 0x0000002800d67202 */ /* 0x000fe20000000f00 */
[----:B------:R-:W-:Y:S01]  /*10300*/  IMAD.MOV.U32 R40, RZ, RZ, R35 ;  /* 0x000000ffff287224 */ /* 0x000fe200078e0023 */
[----:B------:R-:W-:Y:S02]  /*10310*/  MOV R241, R42 ;  /* 0x0000002a00f17202 */ /* 0x000fe40000000f00 */
[----:B------:R-:W-:Y:S01]  /*10320*/  MOV R249, R31 ;  /* 0x0000001f00f97202 */ /* 0x000fe20000000f00 */
[----:B------:R-:W-:Y:S01]  /*10330*/  IMAD.MOV.U32 R35, RZ, RZ, R48 ;  /* 0x000000ffff237224 */ /* 0x000fe200078e0030 */
[----:B------:R-:W-:Y:S02]  /*10340*/  MOV R49, R194 ;  /* 0x000000c200317202 */ /* 0x000fe40000000f00 */
[----:B------:R-:W-:Y:S02]  /*10350*/  MOV R210, R41 ;  /* 0x0000002900d27202 */ /* 0x000fe40000000f00 */
[----:B------:R-:W-:Y:S01]  /*10360*/  MOV R31, R33 ;  /* 0x00000021001f7202 */ /* 0x000fe20000000f00 */
[----:B------:R-:W-:Y:S01]  /*10370*/  FFMA.FTZ R194, R126, UR18, -R3 ;  /* 0x000000127ec27c23 */ /* 0x000fe20008010803 */
[----:B------:R-:W-:Y:S01]  /*10380*/  MOV R41, R32 ;  /* 0x0000002000297202 */ /* 0x000fe20000000f00 */
[----:B------:R-:W-:Y:S01]  /*10390*/  FFMA.FTZ R163, R201, UR18, -R2 ;  /* 0x00000012c9a37c23 */ /* 0x000fe20008010802 */
[----:B------:R-:W-:Y:S01]  /*103a0*/  MOV R30, R34 ;  /* 0x00000022001e7202 */ /* 0x000fe20000000f00 */
[----:B------:R-:W-:Y:S01]  /*103b0*/  IMAD.MOV.U32 R48, RZ, RZ, R184 ;  /* 0x000000ffff307224 */ /* 0x000fe200078e00b8 */
[----:B------:R-:W-:Y:S01]  /*103c0*/  MOV R33, R46 ;  /* 0x0000002e00217202 */ /* 0x000fe20000000f00 */
[----:B------:R-:W-:Y:S01]  /*103d0*/  FFMA.FTZ R126, R215, UR18, -R2 ;  /* 0x00000012d77e7c23 */ /* 0x000fe20008010802 */
[----:B------:R-:W-:Y:S01]  /*103e0*/  MOV R42, R44 ;  /* 0x0000002c002a7202 */ /* 0x000fe20000000f00 */
[----:B---3--:R-:W-:Y:S01]  /*103f0*/  IMAD.MOV.U32 R201, RZ, RZ, R8 ;  /* 0x000000ffffc97224 */ /* 0x008fe200078e0008 */
[----:B------:R-:W-:Y:S01]  /*10400*/  MOV R34, R47 ;  /* 0x0000002f00227202 */ /* 0x000fe20000000f00 */
[----:B------:R-:W-:Y:S01]  /*10410*/  FFMA.FTZ R184, R89, UR18, -R2 ;  /* 0x0000001259b87c23 */ /* 0x000fe20008010802 */
[----:B------:R-:W-:Y:S01]  /*10420*/  MOV R46, R182 ;  /* 0x000000b6002e7202 */ /* 0x000fe20000000f00 */
[----:B------:R-:W-:Y:S01]  /*10430*/  FFMA.FTZ R89, R241, UR18, -R0 ;  /* 0x00000012f1597c23 */ /* 0x000fe20008010800 */
[----:B------:R-:W-:-:S02]  /*10440*/  MOV R32, R45 ;  /* 0x0000002d00207202 */ /* 0x000fc40000000f00 */
[----:B------:R-:W-:Y:S01]  /*10450*/  MOV R47, R183 ;  /* 0x000000b7002f7202 */ /* 0x000fe20000000f00 */
[--C-:B------:R-:W-:Y:S01]  /*10460*/  FFMA.FTZ R183, R112, UR18, -R2.reuse ;  /* 0x0000001270b77c23 */ /* 0x100fe20008010802 */
[----:B------:R-:W-:Y:S01]  /*10470*/  MOV R215, R7 ;  /* 0x0000000700d77202 */ /* 0x000fe20000000f00 */
[----:B------:R-:W-:Y:S01]  /*10480*/  FFMA.FTZ R182, R113, UR18, -R2 ;  /* 0x0000001271b67c23 */ /* 0x000fe20008010802 */
[----:B------:R-:W-:Y:S01]  /*10490*/  MOV R44, R49 ;  /* 0x00000031002c7202 */ /* 0x000fe20000000f00 */
[----:B------:R-:W-:Y:S01]  /*104a0*/  FFMA.FTZ R112, R248, UR18, -R0 ;  /* 0x00000012f8707c23 */ /* 0x000fe20008010800 */
[----:B------:R-:W-:Y:S01]  /*104b0*/  MOV R45, R180 ;  /* 0x000000b4002d7202 */ /* 0x000fe20000000f00 */
[----:B------:R-:W-:Y:S01]  /*104c0*/  FFMA.FTZ R180, R114, UR18, -R2 ;  /* 0x0000001272b47c23 */ /* 0x000fe20008010802 */
[----:B------:R-:W-:Y:S01]  /*104d0*/  MOV R49, R176 ;  /* 0x000000b000317202 */ /* 0x000fe20000000f00 */
[--C-:B------:R-:W-:Y:S01]  /*104e0*/  FFMA.FTZ R113, R249, UR18, -R0.reuse ;  /* 0x00000012f9717c23 */ /* 0x100fe20008010800 */
[----:B------:R-:W-:Y:S01]  /*104f0*/  MOV R241, R40 ;  /* 0x0000002800f17202 */ /* 0x000fe20000000f00 */
[----:B------:R-:W-:Y:S01]  /*10500*/  FFMA.FTZ R114, R41, UR18, -R0 ;  /* 0x0000001229727c23 */ /* 0x000fe20008010800 */
[----:B------:R-:W-:Y:S01]  /*10510*/  MOV R36, R38 ;  /* 0x0000002600247202 */ /* 0x000fe20000000f00 */
[----:B------:R-:W-:Y:S01]  /*10520*/  IMAD.MOV.U32 R41, RZ, RZ, R33 ;  /* 0x000000ffff297224 */ /* 0x000fe200078e0021 */
[----:B------:R-:W-:-:S02]  /*10530*/  MOV R248, R42 ;  /* 0x0000002a00f87202 */ /* 0x000fc40000000f00 */
[----:B------:R-:W-:Y:S01]  /*10540*/  MOV R40, R34 ;  /* 0x0000002200287202 */ /* 0x000fe20000000f00 */
[----:B------:R-:W-:Y:S01]  /*10550*/  IMAD.MOV.U32 R34, RZ, RZ, R46 ;  /* 0x000000ffff227224 */ /* 0x000fe200078e002e */
[----:B------:R-:W-:Y:S01]  /*10560*/  MOV R38, R58 ;  /* 0x0000003a00267202 */ /* 0x000fe20000000f00 */
[----:B------:R-:W-:Y:S01]  /*10570*/  FFMA.FTZ R193, R127, UR18, -R3 ;  /* 0x000000127fc17c23 */ /* 0x000fe20008010803 */
[----:B------:R-:W-:Y:S02]  /*10580*/  MOV R249, R32 ;  /* 0x0000002000f97202 */ /* 0x000fe40000000f00 */
[----:B------:R-:W-:Y:S01]  /*10590*/  MOV R42, R35 ;  /* 0x00000023002a7202 */ /* 0x000fe20000000f00 */
[----:B------:R-:W-:Y:S01]  /*105a0*/  FFMA.FTZ R127, R211, UR18, -R2 ;  /* 0x00000012d37f7c23 */ /* 0x000fe20008010802 */
[----:B------:R-:W-:Y:S02]  /*105b0*/  MOV R32, R44 ;  /* 0x0000002c00207202 */ /* 0x000fe40000000f00 */
[----:B------:R-:W-:-:S02]  /*105c0*/  MOV R33, R45 ;  /* 0x0000002d00217202 */ /* 0x000fc40000000f00 */
[----:B------:R-:W-:Y:S01]  /*105d0*/  MOV R35, R47 ;  /* 0x0000002f00237202 */ /* 0x000fe20000000f00 */
[----:B------:R-:W-:Y:S01]  /*105e0*/  IMAD.MOV.U32 R47, RZ, RZ, R179 ;  /* 0x000000ffff2f7224 */ /* 0x000fe200078e00b3 */
[----:B------:R-:W-:Y:S02]  /*105f0*/  MOV R46, R50 ;  /* 0x00000032002e7202 */ /* 0x000fe40000000f00 */
[----:B-1----:R-:W-:Y:S02]  /*10600*/  F2FP.F16.F32.PACK_AB R4, R201, R218 ;  /* 0x000000dac904723e */ /* 0x002fe400000000ff */
[----:B------:R-:W-:Y:S02]  /*10610*/  F2FP.F16.F32.PACK_AB R5, R247, R185 ;  /* 0x000000b9f705723e */ /* 0x000fe400000000ff */
[----:B------:R-:W-:Y:S02]  /*10620*/  F2FP.F16.F32.PACK_AB R6, R215, R212 ;  /* 0x000000d4d706723e */ /* 0x000fe400000000ff */
[----:B------:R-:W-:Y:S01]  /*10630*/  F2FP.F16.F32.PACK_AB R7, R209, R205 ;  /* 0x000000cdd107723e */ /* 0x000fe200000000ff */
[--C-:B------:R-:W-:Y:S01]  /*10640*/  FFMA.FTZ R120, R202, UR18, -R3.reuse ;  /* 0x00000012ca787c23 */ /* 0x100fe20008010803 */
[----:B------:R-:W-:Y:S01]  /*10650*/  MOV R44, R48 ;  /* 0x00000030002c7202 */ /* 0x000fe20000000f00 */
[----:B------:R-:W-:Y:S01]  /*10660*/  FFMA.FTZ R157, R200, UR18, -R3 ;  /* 0x00000012c89d7c23 */ /* 0x000fe20008010803 */
[----:B------:R-:W-:-:S02]  /*10670*/  MOV R45, R49 ;  /* 0x00000031002d7202 */ /* 0x000fc40000000f00 */
[----:B------:R-:W-:Y:S01]  /*10680*/  MOV R50, R156 ;  /* 0x0000009c00327202 */ /* 0x000fe20000000f00 */
[--C-:B------:R-:W-:Y:S01]  /*10690*/  FFMA.FTZ R200, R124, UR18, -R3.reuse ;  /* 0x000000127cc87c23 */ /* 0x100fe20008010803 */
[----:B------:R-:W-:Y:S01]  /*106a0*/  MOV R48, R178 ;  /* 0x000000b200307202 */ /* 0x000fe20000000f00 */
[--C-:B------:R-:W-:Y:S01]  /*106b0*/  FFMA.FTZ R202, R122, UR18, -R3.reuse ;  /* 0x000000127aca7c23 */ /* 0x100fe20008010803 */
[----:B------:R-:W-:Y:S02]  /*106c0*/  MOV R49, R177 ;  /* 0x000000b100317202 */ /* 0x000fe40000000f00 */
        /* <DEDUP_REMOVED lines=19> */
[----:B------:R-:W-:Y:S01]  /*10800*/  MOV R203, R241 ;  /* 0x000000f100cb7202 */ /* 0x000fe20000000f00 */
[----:B------:R-:W-:Y:S01]  /*10810*/  FFMA.FTZ R2, R214, UR18, -R0 ;  /* 0x00000012d6027c23 */ /* 0x000fe20008010800 */
[----:B------:R-:W-:Y:S01]  /*10820*/  MOV R29, R41 ;  /* 0x00000029001d7202 */ /* 0x000fe20000000f00 */
[----:B------:R-:W-:-:S02]  /*10830*/  IMAD.MOV.U32 R207, RZ, RZ, R248 ;  /* 0x000000ffffcf7224 */ /* 0x000fc400078e00f8 */
[--C-:B------:R-:W-:Y:S01]  /*10840*/  FFMA.FTZ R133, R246, UR18, -R0.reuse ;  /* 0x00000012f6857c23 */ /* 0x100fe20008010800 */
[----:B------:R-:W-:Y:S01]  /*10850*/  MOV R248, R44 ;  /* 0x0000002c00f87202 */ /* 0x000fe20000000f00 */
[----:B------:R-:W-:Y:S01]  /*10860*/  IMAD.MOV.U32 R216, RZ, RZ, R45 ;  /* 0x000000ffffd87224 */ /* 0x000fe200078e002d */
[----:B------:R-:W-:Y:S01]  /*10870*/  MOV R239, R46 ;  /* 0x0000002e00ef7202 */ /* 0x000fe20000000f00 */
[----:B------:R-:W-:Y:S01]  /*10880*/  IMAD.MOV.U32 R246, RZ, RZ, R211 ;  /* 0x000000fffff67224 */ /* 0x000fe200078e00d3 */
[----:B------:R-:W-:Y:S01]  /*10890*/  MOV R243, R47 ;  /* 0x0000002f00f37202 */ /* 0x000fe20000000f00 */
        /* <DEDUP_REMOVED lines=18> */
[----:B------:R-:W-:Y:S01]  /*109c0*/  IMAD.MOV.U32 R242, RZ, RZ, R32 ;  /* 0x000000fffff27224 */ /* 0x000fe200078e0020 */
[----:B------:R-:W-:Y:S01]  /*109d0*/  MOV R245, R33 ;  /* 0x0000002100f57202 */ /* 0x000fe20000000f00 */
[C---:B------:R-:W-:Y:S01]  /*109e0*/  HMMA.16816.F32 R80, R4.reuse, R14, R80 ;  /* 0x0000000e0450723c */ /* 0x040fe20000001850 */
[----:B------:R-:W-:Y:S01]  /*109f0*/  MOV R250, R34 ;  /* 0x0000002200fa7202 */ /* 0x000fe20000000f00 */
[--C-:B--2---:R-:W-:Y:S01]  /*10a00*/  FFMA.FTZ R56, R56, UR18, -R3.reuse ;  /* 0x0000001238387c23 */ /* 0x104fe20008010803 */
[----:B----4-:R-:W-:Y:S01]  /*10a10*/  FFMA.FTZ R55, R55, UR18, -R3 ;  /* 0x0000001237377c23 */ /* 0x010fe20008010803 */
[----:B------:R-:W-:Y:S01]  /*10a20*/  FFMA.FTZ R3, R210, UR18, -R0 ;  /* 0x00000012d2037c23 */ /* 0x000fe20008010800 */
[----:B------:R-:W-:Y:S01]  /*10a30*/  IMAD.MOV.U32 R210, RZ, RZ, R50 ;  /* 0x000000ffffd27224 */ /* 0x000fe200078e0032 */
[----:B------:R-:W-:Y:S01]  /*10a40*/  MOV R249, R35 ;  /* 0x0000002300f97202 */ /* 0x000fe20000000f00 */
[C---:B------:R-:W-:Y:S01]  /*10a50*/  HMMA.16816.F32 R48, R4.reuse, R20, R140 ;  /* 0x000000140430723c */ /* 0x040fe2000000188c */
[----:B------:R-:W-:Y:S01]  /*10a60*/  MOV R241, R43 ;  /* 0x0000002b00f17202 */ /* 0x000fe20000000f00 */
[----:B------:R1:W-:Y:S01]  /*10a70*/  MUFU.EX2 R140, R28 ;  /* 0x0000001c008c7308 */ /* 0x0003e20000000800 */
[----:B------:R-:W-:Y:S01]  /*10a80*/  MOV R211, R203 ;  /* 0x000000cb00d37202 */ /* 0x000fe20000000f00 */
[----:B------:R2:W5:Y:S01]  /*10a90*/  LDL.LU R232, [R1+0xd4] ;  /* 0x0000d40001e87983 */ /* 0x0005620000300800 */
[----:B------:R-:W-:Y:S01]  /*10aa0*/  MOV R244, R29 ;  /* 0x0000001d00f47202 */ /* 0x000fe20000000f00 */
[C---:B------:R-:W-:Y:S01]  /*10ab0*/  HMMA.16816.F32 R20, R4.reuse, R12, R172 ;  /* 0x0000000c0414723c */ /* 0x040fe200000018ac */
[----:B------:R-:W-:Y:S01]  /*10ac0*/  MOV R203, R30 ;  /* 0x0000001e00cb7202 */ /* 0x000fe20000000f00 */
[----:B------:R-:W-:Y:S01]  /*10ad0*/  LDSM.16.MT88.4 R12, [R223+0x9800] ;  /* 0x00980000df0c783b */ /* 0x000fe20000004200 */
[----:B------:R-:W-:Y:S01]  /*10ae0*/  MOV R251, R31 ;  /* 0x0000001f00fb7202 */ /* 0x000fe20000000f00 */
[----:B------:R-:W-:Y:S02]  /*10af0*/  MUFU.EX2 R143, R11 ;  /* 0x0000000b008f7308 */ /* 0x000fe40000000800 */
[----:B------:R-:W-:Y:S01]  /*10b00*/  HMMA.16816.F32 R40, R4, R16, R92 ;  /* 0x000000100428723c */ /* 0x000fe2000000185c */
[----:B------:R-:W-:Y:S01]  /*10b10*/  MOV R150, R205 ;  /* 0x000000cd00967202 */ /* 0x000fe20000000f00 */
[----:B------:R-:W-:-:S04]  /*10b20*/  IMAD.MOV.U32 R151, RZ, RZ, R212 ;  /* 0x000000ffff977224 */ /* 0x000fc800078e00d4 */
[----:B------:R-:W-:Y:S01]  /*10b30*/  MUFU.EX2 R217, R75 ;  /* 0x0000004b00d97308 */ /* 0x000fe20000000800 */
[C---:B------:R-:W-:Y:S01]  /*10b40*/  HMMA.16816.F32 R32, R4.reuse, R18, R96 ;  /* 0x000000120420723c */ /* 0x040fe20000001860 */
[----:B------:R-:W3:Y:S04]  /*10b50*/  LDSM.16.MT88.4 R16, [R220+0x9800] ;  /* 0x00980000dc10783b */ /* 0x000ee80000004200 */
[----:B-1----:R-:W-:Y:S02]  /*10b60*/  LDSM.16.MT88.4 R28, [R222+0x9800] ;  /* 0x00980000de1c783b */ /* 0x002fe40000004200 */
[----:B------:R-:W1:Y:S01]  /*10b70*/  MUFU.EX2 R0, R10 ;  /* 0x0000000a00007308 */ /* 0x000e620000000800 */
[----:B------:R-:W-:Y:S01]  /*10b80*/  MOV R213, R248 ;  /* 0x000000f800d57202 */ /* 0x000fe20000000f00 */
[----:B------:R2:W5:Y:S06]  /*10b90*/  LDL.LU R231, [R1+0xd0] ;  /* 0x0000d00001e77983 */ /* 0x00056c0000300800 */
[----:B------:R-:W-:Y:S08]  /*10ba0*/  MUFU.EX2 R173, R9 ;  /* 0x0000000900ad7308 */ /* 0x000ff00000000800 */
[----:B------:R4:W-:Y:S02]  /*10bb0*/  MUFU.EX2 R141, R8 ;  /* 0x00000008008d7308 */ /* 0x0009e40000000800 */
[----:B----4-:R-:W4:Y:S06]  /*10bc0*/  LDSM.16.MT88.4 R8, [R221+0x9800] ;  /* 0x00980000dd08783b */ /* 0x010f2c0000004200 */
[----:B------:R-:W2:Y:S08]  /*10bd0*/  MUFU.EX2 R142, R3 ;  /* 0x00000003008e7308 */ /* 0x000eb00000000800 */
[----:B------:R-:W-:Y:S08]  /*10be0*/  MUFU.EX2 R172, R2 ;  /* 0x0000000200ac7308 */ /* 0x000ff00000000800 */
[----:B------:R3:W4:Y:S01]  /*10bf0*/  MUFU.EX2 R174, R36 ;  /* 0x0000002400ae7308 */ /* 0x0007220000000800 */
[----:B-1----:R-:W-:Y:S01]  /*10c00*/  MOV R175, R0 ;  /* 0x0000000000af7202 */ /* 0x002fe20000000f00 */
[----:B------:R-:W-:Y:S01]  /*10c10*/  HMMA.16816.F32 R92, R4, R24, R188 ;  /* 0x00000018045c723c */ /* 0x000fe200000018bc */
[----:B------:R-:W-:-:S05]  /*10c20*/  MOV R0, R210 ;  /* 0x000000d200007202 */ /* 0x000fca0000000f00 */
[----:B------:R-:W-:Y:S01]  /*10c30*/  MUFU.EX2 R205, R56 ;  /* 0x0000003800cd7308 */ /* 0x000fe20000000800 */
[----:B------:R-:W-:Y:S01]  /*10c40*/  MOV R191, R215 ;  /* 0x000000d700bf7202 */ /* 0x000fe20000000f00 */
[----:B------:R-:W-:Y:S01]  /*10c50*/  IMAD.MOV.U32 R190, RZ, RZ, R219 ;  /* 0x000000ffffbe7224 */ /* 0x000fe200078e00db */
[----:B------:R-:W-:Y:S01]  /*10c60*/  MOV R188, R216 ;  /* 0x000000d800bc7202 */ /* 0x000fe20000000f00 */
[----:B------:R-:W-:Y:S04]  /*10c70*/  HMMA.16816.F32 R96, R4, R26, R196 ;  /* 0x0000001a0460723c */ /* 0x000fe800000018c4 */
[----:B------:R-:W-:Y:S01]  /*10c80*/  MUFU.EX2 R215, R77 ;  /* 0x0000004d00d77308 */ /* 0x000fe20000000800 */
[----:B---3--:R-:W-:Y:S02]  /*10c90*/  MOV R36, R209 ;  /* 0x000000d100247202 */ /* 0x008fe40000000f00 */
[----:B------:R-:W-:-:S02]  /*10ca0*/  F2FP.F16.F32.PACK_AB R4, R143, R140 ;  /* 0x0000008c8f04723e */ /* 0x000fc400000000ff */
[----:B--2---:R-:W-:-:S03]  /*10cb0*/  F2FP.F16.F32.PACK_AB R5, R142, R141 ;  /* 0x0000008d8e05723e */ /* 0x004fc600000000ff */
[----:B------:R-:W-:Y:S01]  /*10cc0*/  MUFU.EX2 R216, R76 ;  /* 0x0000004c00d87308 */ /* 0x000fe20000000800 */
[----:B------:R-:W-:Y:S02]  /*10cd0*/  F2FP.F16.F32.PACK_AB R6, R173, R175 ;  /* 0x000000afad06723e */ /* 0x000fe400000000ff */
[----:B----4-:R-:W-:-:S05]  /*10ce0*/  F2FP.F16.F32.PACK_AB R7, R174, R172 ;  /* 0x000000acae07723e */ /* 0x010fca00000000ff */
[----:B------:R-:W-:Y:S01]  /*10cf0*/  MUFU.EX2 R219, R74 ;  /* 0x0000004a00db7308 */ /* 0x000fe20000000800 */
[----:B------:R-:W-:-:S07]  /*10d00*/  MOV R2, R214 ;  /* 0x000000d600027202 */ /* 0x000fce0000000f00 */
[----:B------:R-:W1:Y:S01]  /*10d10*/  MUFU.EX2 R208, R55 ;  /* 0x0000003700d07308 */ /* 0x000e620000000800 */
[----:B------:R-:W-:-:S07]  /*10d20*/  MOV R3, R241 ;  /* 0x000000f100037202 */ /* 0x000fce0000000f00 */
[----:B------:R-:W-:Y:S08]  /*10d30*/  MUFU.EX2 R209, R54 ;  /* 0x0000003600d17308 */ /* 0x000ff00000000800 */
[----:B------:R-:W2:Y:S01]  /*10d40*/  MUFU.EX2 R210, R53 ;  /* 0x0000003500d27308 */ /* 0x000ea20000000800 */
[----:B------:R-:W-:Y:S01]  /*10d50*/  HMMA.16816.F32 R136, R4, R16, R136 ;  /* 0x000000100488723c */ /* 0x000fe20000001888 */
[----:B------:R-:W-:Y:S01]  /*10d60*/  FADD.FTZ R3, R3, R161 ;  /* 0x000000a103037221 */ /* 0x000fe20000010000 */
[----:B------:R-:W-:-:S04]  /*10d70*/  MOV R27, R244 ;  /* 0x000000f4001b7202 */ /* 0x000fc80000000f00 */
[C---:B------:R-:W-:Y:S01]  /*10d80*/  HMMA.16816.F32 R144, R4.reuse, R18, R144 ;  /* 0x000000120490723c */ /* 0x040fe20000001890 */
[----:B------:R3:W-:Y:S05]  /*10d90*/  MUFU.EX2 R244, R68 ;  /* 0x0000004400f47308 */ /* 0x0007ea0000000800 */
[C---:B------:R-:W-:Y:S06]  /*10da0*/  HMMA.16816.F32 R152, R4.reuse, R12, R152 ;  /* 0x0000000c0498723c */ /* 0x040fec0000001898 */
[C---:B------:R-:W-:Y:S06]  /*10db0*/  HMMA.16816.F32 R164, R4.reuse, R14, R164 ;  /* 0x0000000e04a4723c */ /* 0x040fec00000018a4 */
[C---:B------:R-:W-:Y:S06]  /*10dc0*/  HMMA.16816.F32 R108, R4.reuse, R8, R108 ;  /* 0x00000008046c723c */ /* 0x040fec000000186c */
[C---:B------:R-:W-:Y:S06]  /*10dd0*/  HMMA.16816.F32 R104, R4.reuse, R10, R104 ;  /* 0x0000000a0468723c */ /* 0x040fec0000001868 */
[C---:B------:R-:W-:Y:S06]  /*10de0*/  HMMA.16816.F32 R100, R4.reuse, R28, R100 ;  /* 0x0000001c0464723c */ /* 0x040fec0000001864 */
[----:B------:R-:W-:Y:S07]  /*10df0*/  HMMA.16816.F32 R84, R4, R30, R84 ;  /* 0x0000001e0454723c */ /* 0x000fee0000001854 */
[----:B------:R-:W-:Y:S01]  /*10e00*/  MOV R7, R251 ;  /* 0x000000fb00077202 */ /* 0x000fe20000000f00 */
[----:B------:R-:W-:Y:S01]  /*10e10*/  FADD.FTZ R4, R2, R162 ;  /* 0x000000a202047221 */ /* 0x000fe20000010000 */
[----:B------:R-:W-:-:S02]  /*10e20*/  MOV R6, R211 ;  /* 0x000000d300067202 */ /* 0x000fc40000000f00 */
[----:B-1----:R-:W-:Y:S01]  /*10e30*/  F2FP.F16.F32.PACK_AB R5, R208, R205 ;  /* 0x000000cdd005723e */ /* 0x002fe200000000ff */
[----:B------:R-:W-:Y:S01]  /*10e40*/  FADD.FTZ R3, R7, R3 ;  /* 0x0000000307037221 */ /* 0x000fe20000010000 */
[----:B--2---:R-:W-:Y:S01]  /*10e50*/  F2FP.F16.F32.PACK_AB R7, R210, R209 ;  /* 0x000000d1d207723e */ /* 0x004fe200000000ff */
[----:B---3--:R-:W-:Y:S01]  /*10e60*/  FADD.FTZ R68, R6, R4 ;  /* 0x0000000406447221 */ /* 0x008fe20000010000 */
[----:B------:R-:W-:Y:S02]  /*10e70*/  F2FP.F16.F32.PACK_AB R4, R216, R215 ;  /* 0x000000d7d804723e */ /* 0x000fe400000000ff */
[----:B------:R-:W-:Y:S01]  /*10e80*/  F2FP.F16.F32.PACK_AB R6, R219, R217 ;  /* 0x000000d9db06723e */ /* 0x000fe200000000ff */
[----:B------:R-:W-:Y:S01]  /*10e90*/  IMAD.MOV.U32 R26, RZ, RZ, R246 ;  /* 0x000000ffff1a7224 */ /* 0x000fe200078e00f6 */
[----:B------:R-:W-:Y:S01]  /*10ea0*/  MOV R25, R239 ;  /* 0x000000ef00197202 */ /* 0x000fe20000000f00 */
[----:B------:R-:W-:Y:S01]  /*10eb0*/  IMAD.MOV.U32 R198, RZ, RZ, R206 ;  /* 0x000000ffffc67224 */ /* 0x000fe200078e00ce */
[----:B------:R-:W-:Y:S01]  /*10ec0*/  MOV R24, R243 ;  /* 0x000000f300187202 */ /* 0x000fe20000000f00 */
[----:B------:R-:W-:Y:S01]  /*10ed0*/  IMAD.MOV.U32 R206, RZ, RZ, R249 ;  /* 0x000000ffffce7224 */ /* 0x000fe200078e00f9 */
[----:B------:R-:W-:Y:S01]  /*10ee0*/  MOV R148, R245 ;  /* 0x000000f500947202 */ /* 0x000fe20000000f00 */
[----:B------:R-:W-:Y:S01]  /*10ef0*/  MUFU.EX2 R243, R69 ;  /* 0x0000004500f37308 */ /* 0x000fe20000000800 */
[----:B------:R-:W-:Y:S01]  /*10f00*/  FADD.FTZ R2, R213, R79 ;  /* 0x0000004fd5027221 */ /* 0x000fe20000010000 */
[----:B------:R-:W-:-:S02]  /*10f10*/  MOV R162, R26 ;  /* 0x0000001a00a27202 */ /* 0x000fc40000000f00 */
[----:B------:R-:W-:-:S04]  /*10f20*/  MOV R161, R27 ;  /* 0x0000001b00a17202 */ /* 0x000fc80000000f00 */
[----:B------:R-:W-:Y:S01]  /*10f30*/  MUFU.EX2 R245, R67 ;  /* 0x0000004300f57308 */ /* 0x000fe20000000800 */
[----:B------:R-:W-:Y:S02]  /*10f40*/  MOV R76, R24 ;  /* 0x00000018004c7202 */ /* 0x000fe40000000f00 */
[----:B------:R-:W-:Y:S02]  /*10f50*/  MOV R75, R25 ;  /* 0x00000019004b7202 */ /* 0x000fe40000000f00 */
[----:B------:R-:W-:Y:S03]  /*10f60*/  LDSM.16.MT88.4 R24, [R220+0xa000] ;  /* 0x00a00000dc18783b */ /* 0x000fe60000004200 */
[----:B------:R-:W-:Y:S08]  /*10f70*/  MUFU.EX2 R246, R66 ;  /* 0x0000004200f67308 */ /* 0x000ff00000000800 */
[----:B------:R-:W-:Y:S08]  /*10f80*/  MUFU.EX2 R248, R65 ;  /* 0x0000004100f87308 */ /* 0x000ff00000000800 */
[----:B------:R1:W-:Y:S08]  /*10f90*/  MUFU.EX2 R249, R64 ;  /* 0x0000004000f97308 */ /* 0x0003f00000000800 */
[----:B------:R-:W-:Y:S08]  /*10fa0*/  MUFU.EX2 R196, R59 ;  /* 0x0000003b00c47308 */ /* 0x000ff00000000800 */
[----:B------:R-:W-:Y:S01]  /*10fb0*/  MUFU.EX2 R69, R57 ;  /* 0x0000003900457308 */ /* 0x000fe20000000800 */
[----:B-1----:R-:W-:Y:S07]  /*10fc0*/  HMMA.16816.F32 R64, R4, R16, R48 ;  /* 0x000000100440723c */ /* 0x002fee0000001830 */
[----:B------:R1:W-:Y:S01]  /*10fd0*/  MUFU.EX2 R213, R58 ;  /* 0x0000003a00d57308 */ /* 0x0003e20000000800 */
[----:B------:R-:W-:-:S02]  /*10fe0*/  MOV R189, R242 ;  /* 0x000000f200bd7202 */ /* 0x000fc40000000f00 */
[----:B------:R-:W-:Y:S01]  /*10ff0*/  MOV R79, R204 ;  /* 0x000000cc004f7202 */ /* 0x000fe20000000f00 */
[----:B------:R-:W-:Y:S01]  /*11000*/  IMAD.MOV.U32 R74, RZ, RZ, R188 ;  /* 0x000000ffff4a7224 */ /* 0x000fe200078e00bc */
[C---:B-1----:R-:W-:Y:S01]  /*11010*/  HMMA.16816.F32 R56, R4.reuse, R18, R44 ;  /* 0x000000120438723c */ /* 0x042fe2000000182c */
[----:B------:R-:W1:Y:S02]  /*11020*/  LDSM.16.MT88.4 R16, [R221+0xa000] ;  /* 0x00a00000dd10783b */ /* 0x000e640000004200 */
[----:B------:R2:W-:Y:S01]  /*11030*/  MUFU.EX2 R204, R90 ;  /* 0x0000005a00cc7308 */ /* 0x0005e20000000800 */
[----:B------:R-:W-:Y:S01]  /*11040*/  MOV R188, R189 ;  /* 0x000000bd00bc7202 */ /* 0x000fe20000000f00 */
[----:B------:R-:W-:Y:S01]  /*11050*/  FADD.FTZ R0, R0, R78 ;  /* 0x0000004e00007221 */ /* 0x000fe20000010000 */
[----:B------:R-:W-:Y:S01]  /*11060*/  MOV R189, R191 ;  /* 0x000000bf00bd7202 */ /* 0x000fe20000000f00 */
[----:B------:R-:W-:Y:S01]  /*11070*/  HMMA.16816.F32 R44, R4, R8, R20 ;  /* 0x00000008042c723c */ /* 0x000fe20000001814 */
[----:B------:R-:W-:Y:S01]  /*11080*/  MOV R78, R207 ;  /* 0x000000cf004e7202 */ /* 0x000fe20000000f00 */
[----:B------:R-:W3:Y:S01]  /*11090*/  LDSM.16.MT88.4 R20, [R223+0xa000] ;  /* 0x00a00000df14783b */ /* 0x000ee20000004200 */
[----:B------:R-:W-:Y:S01]  /*110a0*/  MOV R191, R203 ;  /* 0x000000cb00bf7202 */ /* 0x000fe20000000f00 */
[----:B------:R-:W-:Y:S01]  /*110b0*/  MUFU.EX2 R207, R38 ;  /* 0x0000002600cf7308 */ /* 0x000fe20000000800 */
[----:B--2---:R-:W-:-:S07]  /*110c0*/  IMAD.MOV.U32 R90, RZ, RZ, R206 ;  /* 0x000000ffff5a7224 */ /* 0x004fce00078e00ce */
[----:B------:R2:W-:Y:S08]  /*110d0*/  MUFU.EX2 R206, R88 ;  /* 0x0000005800ce7308 */ /* 0x0005f00000000800 */
[----:B------:R-:W-:Y:S01]  /*110e0*/  MUFU.EX2 R203, R91 ;  /* 0x0000005b00cb7308 */ /* 0x000fe20000000800 */
[----:B--2---:R-:W-:Y:S01]  /*110f0*/  MOV R88, R198 ;  /* 0x000000c600587202 */ /* 0x004fe20000000f00 */
[----:B------:R-:W-:-:S06]  /*11100*/  IMAD.MOV.U32 R198, RZ, RZ, R201 ;  /* 0x000000ffffc67224 */ /* 0x000fcc00078e00c9 */
[----:B------:R-:W-:Y:S08]  /*11110*/  MUFU.EX2 R112, R112 ;  /* 0x0000007000707308 */ /* 0x000ff00000000800 */
[----:B------:R-:W-:Y:S08]  /*11120*/  MUFU.EX2 R201, R89 ;  /* 0x0000005900c97308 */ /* 0x000ff00000000800 */
[----:B------:R-:W-:Y:S08]  /*11130*/  MUFU.EX2 R113, R113 ;  /* 0x0000007100717308 */ /* 0x000ff00000000800 */
[----:B------:R-:W-:Y:S01]  /*11140*/  MUFU.EX2 R114, R114 ;  /* 0x0000007200727308 */ /* 0x000fe20000000800 */
[----:B------:R-:W-:-:S07]  /*11150*/  MOV R199, R252 ;  /* 0x000000fc00c77202 */ /* 0x000fce0000000f00 */
[----:B------:R-:W-:Y:S08]  /*11160*/  MUFU.EX2 R239, R73 ;  /* 0x0000004900ef7308 */ /* 0x000ff00000000800 */
[----:B------:R-:W-:Y:S08]  /*11170*/  MUFU.EX2 R240, R72 ;  /* 0x0000004800f07308 */ /* 0x000ff00000000800 */
[----:B------:R-:W-:Y:S08]  /*11180*/  MUFU.EX2 R241, R71 ;  /* 0x0000004700f17308 */ /* 0x000ff00000000800 */
[----:B------:R-:W-:Y:S08]  /*11190*/  MUFU.EX2 R242, R70 ;  /* 0x0000004600f27308 */ /* 0x000ff00000000800 */
[----:B------:R2:W-:Y:S08]  /*111a0*/  MUFU.EX2 R211, R52 ;  /* 0x0000003400d37308 */ /* 0x0005f00000000800 */
[----:B------:R-:W4:Y:S08]  /*111b0*/  MUFU.EX2 R212, R39 ;  /* 0x0000002700d47308 */ /* 0x000f300000000800 */
[----:B------:R1:W3:Y:S01]  /*111c0*/  MUFU.EX2 R214, R37 ;  /* 0x0000002500d67308 */ /* 0x0002e20000000800 */
[----:B------:R-:W-:Y:S01]  /*111d0*/  MOV R77, R199 ;  /* 0x000000c7004d7202 */ /* 0x000fe20000000f00 */
[----:B------:R-:W-:Y:S01]  /*111e0*/  HMMA.16816.F32 R48, R4, R12, R40 ;  /* 0x0000000c0430723c */ /* 0x000fe20000001828 */
[----:B------:R-:W-:Y:S01]  /*111f0*/  MOV R149, R250 ;  /* 0x000000fa00957202 */ /* 0x000fe20000000f00 */
[----:B------:R-:W-:Y:S01]  /*11200*/  FADD.FTZ R8, R228, R68 ;  /* 0x00000044e4087221 */ /* 0x000fe20000010000 */
[----:B------:R-:W-:-:S03]  /*11210*/  MOV R199, R190 ;  /* 0x000000be00c77202 */ /* 0x000fc60000000f00 */
[C---:B--2---:R-:W-:Y:S01]  /*11220*/  HMMA.16816.F32 R52, R4.reuse, R14, R32 ;  /* 0x0000000e0434723c */ /* 0x044fe20000001820 */
[----:B------:R-:W2:Y:S01]  /*11230*/  LDSM.16.MT88.4 R12, [R222+0xa000] ;  /* 0x00a00000de0c783b */ /* 0x000ea20000004200 */
[----:B------:R-:W-:Y:S01]  /*11240*/  MUFU.EX2 R250, R63 ;  /* 0x0000003f00fa7308 */ /* 0x000fe20000000800 */
[----:B------:R-:W-:Y:S01]  /*11250*/  MOV R190, R36 ;  /* 0x0000002400be7202 */ /* 0x000fe20000000f00 */
[----:B------:R-:W-:Y:S01]  /*11260*/  FADD.FTZ R2, R230, R2 ;  /* 0x00000002e6027221 */ /* 0x000fe20000010000 */
[----:B------:R-:W-:Y:S01]  /*11270*/  MOV R70, R74 ;  /* 0x0000004a00467202 */ /* 0x000fe20000000f00 */
[C---:B------:R-:W-:Y:S04]  /*11280*/  HMMA.16816.F32 R40, R4.reuse, R30, R96 ;  /* 0x0000001e0428723c */ /* 0x040fe80000001860 */
[----:B------:R-:W-:Y:S01]  /*11290*/  MUFU.EX2 R251, R62 ;  /* 0x0000003e00fb7308 */ /* 0x000fe20000000800 */
[----:B----4-:R-:W-:Y:S01]  /*112a0*/  F2FP.F16.F32.PACK_AB R9, R212, R211 ;  /* 0x000000d3d409723e */ /* 0x010fe200000000ff */
[----:B-1----:R-:W-:Y:S01]  /*112b0*/  HMMA.16816.F32 R36, R4, R10, R80 ;  /* 0x0000000a0424723c */ /* 0x002fe20000001850 */
[----:B------:R-:W-:-:S05]  /*112c0*/  MOV R71, R75 ;  /* 0x0000004b00477202 */ /* 0x000fca0000000f00 */
[----:B------:R-:W-:Y:S01]  /*112d0*/  MUFU.EX2 R252, R61 ;  /* 0x0000003d00fc7308 */ /* 0x000fe20000000800 */
[----:B------:R-:W-:Y:S01]  /*112e0*/  F2FP.F16.F32.PACK_AB R10, R242, R241 ;  /* 0x000000f1f20a723e */ /* 0x000fe200000000ff */
[----:B------:R-:W-:Y:S01]  /*112f0*/  FADD.FTZ R3, R227, R3 ;  /* 0x00000003e3037221 */ /* 0x000fe20000010000 */
[----:B---3--:R-:W-:-:S05]  /*11300*/  F2FP.F16.F32.PACK_AB R11, R213, R214 ;  /* 0x000000d6d50b723e */ /* 0x008fca00000000ff */
[----:B------:R1:W-:Y:S01]  /*11310*/  MUFU.EX2 R197, R60 ;  /* 0x0000003c00c57308 */ /* 0x0003e20000000800 */
[----:B------:R-:W-:Y:S01]  /*11320*/  MOV R72, R76 ;  /* 0x0000004c00487202 */ /* 0x000fe20000000f00 */
[----:B------:R-:W-:Y:S02]  /*11330*/  IMAD.MOV.U32 R73, RZ, RZ, R77 ;  /* 0x000000ffff497224 */ /* 0x000fe400078e004d */
[----:B------:R-:W-:Y:S01]  /*11340*/  FADD.FTZ R2, R226, R2 ;  /* 0x00000002e2027221 */ /* 0x000fe20000010000 */
[----:B------:R-:W-:Y:S01]  /*11350*/  MOV R74, R171 ;  /* 0x000000ab004a7202 */ /* 0x000fe20000000f00 */
[----:B------:R-:W-:Y:S01]  /*11360*/  LDSM.16.MT88.4 R32, [R223+0xa800] ;  /* 0x00a80000df20783b */ /* 0x000fe20000004200 */
[----:B------:R-:W-:Y:S02]  /*11370*/  MOV R75, R170 ;  /* 0x000000aa004b7202 */ /* 0x000fe40000000f00 */
[----:B------:R-:W-:Y:S01]  /*11380*/  MOV R76, R169 ;  /* 0x000000a9004c7202 */ /* 0x000fe20000000f00 */
[----:B------:R-:W-:Y:S01]  /*11390*/  MUFU.EX2 R115, R115 ;  /* 0x0000007300737308 */ /* 0x000fe20000000800 */
[----:B------:R-:W-:-:S07]  /*113a0*/  MOV R77, R168 ;  /* 0x000000a8004d7202 */ /* 0x000fce0000000f00 */
[----:B------:R-:W3:Y:S01]  /*113b0*/  MUFU.EX2 R118, R118 ;  /* 0x0000007600767308 */ /* 0x000ee20000000800 */
[----:B-1----:R-:W-:Y:S01]  /*113c0*/  HMMA.16816.F32 R60, R4, R28, R92 ;  /* 0x0000001c043c723c */ /* 0x002fe2000000185c */
[----:B------:R-:W-:Y:S01]  /*113d0*/  FADD.FTZ R3, R195, R3 ;  /* 0x00000003c3037221 */ /* 0x000fe20000010000 */
[----:B------:R-:W-:Y:S01]  /*113e0*/  FADD.FTZ R2, R187, R2 ;  /* 0x00000002bb027221 */ /* 0x000fe20000010000 */
[----:B------:R-:W-:Y:S01]  /*113f0*/  MOV R98, R79 ;  /* 0x0000004f00627202 */ /* 0x000fe20000000f00 */
[----:B------:R-:W-:Y:S03]  /*11400*/  LDSM.16.MT88.4 R28, [R221+0xa800] ;  /* 0x00a80000dd1c783b */ /* 0x000fe60000004200 */
[----:B------:R-:W-:Y:S01]  /*11410*/  F2FP.F16.F32.PACK_AB R4, R204, R207 ;  /* 0x000000cfcc04723e */ /* 0x000fe200000000ff */
[----:B------:R-:W-:Y:S01]  /*11420*/  FADD.FTZ R92, R88, R8 ;  /* 0x00000008585c7221 */ /* 0x000fe20000010000 */
[----:B------:R-:W-:Y:S01]  /*11430*/  F2FP.F16.F32.PACK_AB R5, R112, R201 ;  /* 0x000000c97005723e */ /* 0x000fe200000000ff */
[----:B------:R-:W-:Y:S01]  /*11440*/  MUFU.EX2 R117, R117 ;  /* 0x0000007500757308 */ /* 0x000fe20000000800 */
[----:B------:R-:W-:-:S07]  /*11450*/  F2FP.F16.F32.PACK_AB R6, R203, R206 ;  /* 0x000000cecb06723e */ /* 0x000fce00000000ff */
[----:B------:R-:W1:Y:S01]  /*11460*/  MUFU.EX2 R116, R116 ;  /* 0x0000007400747308 */ /* 0x000e620000000800 */
[----:B------:R-:W-:-:S07]  /*11470*/  F2FP.F16.F32.PACK_AB R7, R114, R113 ;  /* 0x000000717207723e */ /* 0x000fce00000000ff */
[----:B------:R-:W-:Y:S01]  /*11480*/  MUFU.EX2 R122, R122 ;  /* 0x0000007a007a7308 */ /* 0x000fe20000000800 */
[----:B------:R-:W-:Y:S01]  /*11490*/  F2FP.F16.F32.PACK_AB R8, R240, R239 ;  /* 0x000000eff008723e */ /* 0x000fe200000000ff */
[----:B------:R-:W-:Y:S01]  /*114a0*/  HMMA.16816.F32 R168, R4, R16, R108 ;  /* 0x0000001004a8723c */ /* 0x000fe2000000186c */
[----:B------:R-:W-:-:S05]  /*114b0*/  MOV R195, R72 ;  /* 0x0000004800c37202 */ /* 0x000fca0000000f00 */
[----:B------:R-:W4:Y:S01]  /*114c0*/  MUFU.EX2 R124, R124 ;  /* 0x0000007c007c7308 */ /* 0x000f220000000800 */
[----:B------:R-:W-:Y:S01]  /*114d0*/  HMMA.16816.F32 R80, R4, R18, R104 ;  /* 0x000000120450723c */ /* 0x000fe20000001868 */
[----:B------:R-:W-:-:S06]  /*114e0*/  MOV R111, R78 ;  /* 0x0000004e006f7202 */ /* 0x000fcc0000000f00 */
[----:B------:R-:W-:Y:S01]  /*114f0*/  MUFU.EX2 R126, R126 ;  /* 0x0000007e007e7308 */ /* 0x000fe20000000800 */
[----:B------:R-:W-:Y:S01]  /*11500*/  MOV R187, R73 ;  /* 0x0000004900bb7202 */ /* 0x000fe20000000f00 */
[----:B------:R-:W-:Y:S01]  /*11510*/  IMAD.MOV.U32 R107, RZ, RZ, R74 ;  /* 0x000000ffff6b7224 */ /* 0x000fe200078e004a */
[----:B------:R-:W-:Y:S01]  /*11520*/  MOV R106, R75 ;  /* 0x0000004b006a7202 */ /* 0x000fe20000000f00 */
[----:B------:R-:W-:Y:S01]  /*11530*/  HMMA.16816.F32 R136, R4, R24, R136 ;  /* 0x000000180488723c */ /* 0x000fe20000001888 */
[----:B------:R-:W-:-:S03]  /*11540*/  MOV R105, R76 ;  /* 0x0000004c00697202 */ /* 0x000fc60000000f00 */
[----:B------:R-:W-:Y:S01]  /*11550*/  MUFU.EX2 R127, R127 ;  /* 0x0000007f007f7308 */ /* 0x000fe20000000800 */
[----:B------:R-:W-:Y:S01]  /*11560*/  MOV R104, R77 ;  /* 0x0000004d00687202 */ /* 0x000fe20000000f00 */
[----:B------:R-:W-:Y:S06]  /*11570*/  HMMA.16816.F32 R144, R4, R26, R144 ;  /* 0x0000001a0490723c */ /* 0x000fec0000001890 */
[----:B------:R-:W-:Y:S01]  /*11580*/  MUFU.EX2 R130, R130 ;  /* 0x0000008200827308 */ /* 0x000fe20000000800 */
[C---:B------:R-:W-:Y:S07]  /*11590*/  HMMA.16816.F32 R76, R8.reuse, R24, R64 ;  /* 0x00000018084c723c */ /* 0x040fee0000001840 */
[----:B------:R-:W4:Y:S01]  /*115a0*/  MUFU.EX2 R133, R133 ;  /* 0x0000008500857308 */ /* 0x000f220000000800 */
[C---:B------:R-:W-:Y:S01]  /*115b0*/  HMMA.16816.F32 R72, R8.reuse, R26, R56 ;  /* 0x0000001a0848723c */ /* 0x040fe20000001838 */
[----:B------:R-:W4:Y:S06]  /*115c0*/  LDSM.16.MT88.4 R24, [R220+0xa800] ;  /* 0x00a80000dc18783b */ /* 0x000f2c0000004200 */
[----:B------:R-:W-:Y:S01]  /*115d0*/  MUFU.EX2 R134, R134 ;  /* 0x0000008600867308 */ /* 0x000fe20000000800 */
[C---:B------:R-:W-:Y:S01]  /*115e0*/  HMMA.16816.F32 R64, R8.reuse, R22, R52 ;  /* 0x000000160840723c */ /* 0x040fe20000001834 */
[----:B------:R-:W-:Y:S01]  /*115f0*/  FADD.FTZ R0, R229, R0 ;  /* 0x00000000e5007221 */ /* 0x000fe20000010000 */
[----:B------:R1:W5:Y:S04]  /*11600*/  LDL.LU R230, [R1+0xcc] ;  /* 0x0000cc0001e67983 */ /* 0x0003680000300800 */
[----:B------:R-:W-:Y:S01]  /*11610*/  HMMA.16816.F32 R52, R8, R16, R44 ;  /* 0x000000100834723c */ /* 0x000fe2000000182c */
[----:B------:R-:W4:Y:S01]  /*11620*/  MUFU.EX2 R97, R156 ;  /* 0x0000009c00617308 */ /* 0x000f220000000800 */
[----:B------:R-:W-:-:S02]  /*11630*/  MOV R99, R161 ;  /* 0x000000a100637202 */ /* 0x000fc40000000f00 */
[----:B------:R-:W-:Y:S02]  /*11640*/  MOV R109, R70 ;  /* 0x00000046006d7202 */ /* 0x000fe40000000f00 */
[----:B------:R-:W-:Y:S01]  /*11650*/  MOV R108, R71 ;  /* 0x00000047006c7202 */ /* 0x000fe20000000f00 */
[----:B------:R-:W-:Y:S01]  /*11660*/  HMMA.16816.F32 R44, R8, R18, R36 ;  /* 0x00000012082c723c */ /* 0x000fe20000001824 */
[----:B------:R-:W4:Y:S01]  /*11670*/  LDSM.16.MT88.4 R36, [R222+0xa800] ;  /* 0x00a80000de24783b */ /* 0x000f220000004200 */
[----:B------:R-:W-:Y:S01]  /*11680*/  MOV R161, R162 ;  /* 0x000000a200a17202 */ /* 0x000fe20000000f00 */
[----:B------:R-:W-:-:S03]  /*11690*/  IMAD.MOV.U32 R162, RZ, RZ, R69 ;  /* 0x000000ffffa27224 */ /* 0x000fc600078e0045 */
[C---:B--2---:R-:W-:Y:S01]  /*116a0*/  HMMA.16816.F32 R40, R8.reuse, R14, R40 ;  /* 0x0000000e0828723c */ /* 0x044fe20000001828 */
[----:B------:R-:W-:Y:S01]  /*116b0*/  IMAD.MOV.U32 R110, RZ, RZ, R90 ;  /* 0x000000ffff6e7224 */ /* 0x000fe200078e005a */
[----:B------:R-:W-:Y:S04]  /*116c0*/  LDSM.16.MT88.4 R16, [R223+0xb000] ;  /* 0x00b00000df10783b */ /* 0x000fe80000004200 */
[-C--:B------:R-:W-:Y:S06]  /*116d0*/  HMMA.16816.F32 R68, R8, R20.reuse, R48 ;  /* 0x000000140844723c */ /* 0x080fec0000001830 */
[C---:B------:R-:W-:Y:S06]  /*116e0*/  HMMA.16816.F32 R152, R4.reuse, R20, R152 ;  /* 0x000000140498723c */ /* 0x040fec0000001898 */
[C---:B------:R-:W-:Y:S01]  /*116f0*/  HMMA.16816.F32 R164, R4.reuse, R22, R164 ;  /* 0x0000001604a4723c */ /* 0x040fe200000018a4 */
[----:B------:R-:W2:Y:S05]  /*11700*/  LDSM.16.MT88.4 R20, [R220+0xb000] ;  /* 0x00b00000dc14783b */ /* 0x000eaa0000004200 */
[----:B------:R-:W-:Y:S01]  /*11710*/  HMMA.16816.F32 R84, R4, R14, R84 ;  /* 0x0000000e0454723c */ /* 0x000fe20000001854 */
[----:B------:R-:W-:Y:S01]  /*11720*/  MUFU.EX2 R93, R159 ;  /* 0x0000009f005d7308 */ /* 0x000fe20000000800 */
[----:B------:R-:W-:-:S07]  /*11730*/  FADD.FTZ R0, R225, R0 ;  /* 0x00000000e1007221 */ /* 0x000fce0000010000 */
[----:B------:R-:W2:Y:S01]  /*11740*/  MUFU.EX2 R94, R160 ;  /* 0x000000a0005e7308 */ /* 0x000ea20000000800 */
[-C--:B------:R-:W-:Y:S01]  /*11750*/  HMMA.16816.F32 R48, R8, R12.reuse, R60 ;  /* 0x0000000c0830723c */ /* 0x080fe2000000183c */
[----:B------:R-:W-:Y:S01]  /*11760*/  FADD.FTZ R3, R105, R3 ;  /* 0x0000000369037221 */ /* 0x000fe20000010000 */
[----:B------:R-:W-:Y:S01]  /*11770*/  FADD.FTZ R2, R106, R2 ;  /* 0x000000026a027221 */ /* 0x000fe20000010000 */
[----:B------:R2:W5:Y:S04]  /*11780*/  LDL.LU R229, [R1+0xc8] ;  /* 0x0000c80001e57983 */ /* 0x0005680000300800 */
[----:B------:R-:W-:Y:S01]  /*11790*/  FADD.FTZ R8, R104, R92 ;  /* 0x0000005c68087221 */ /* 0x000fe20000010000 */
[----:B------:R-:W-:Y:S01]  /*117a0*/  HMMA.16816.F32 R88, R4, R12, R100 ;  /* 0x0000000c0458723c */ /* 0x000fe20000001864 */
[----:B---3--:R-:W-:Y:S01]  /*117b0*/  F2FP.F16.F32.PACK_AB R9, R118, R115 ;  /* 0x000000737609723e */ /* 0x008fe200000000ff */
[----:B------:R-:W3:Y:S01]  /*117c0*/  LDSM.16.MT88.4 R12, [R221+0xb000] ;  /* 0x00b00000dd0c783b */ /* 0x000ee20000004200 */
[----:B------:R-:W-:Y:S01]  /*117d0*/  FADD.FTZ R56, R187, R8 ;  /* 0x00000008bb387221 */ /* 0x000fe20000010000 */
[----:B------:R-:W-:-:S02]  /*117e0*/  F2FP.F16.F32.PACK_AB R8, R244, R243 ;  /* 0x000000f3f408723e */ /* 0x000fc400000000ff */
[----:B------:R-:W-:Y:S02]  /*117f0*/  F2FP.F16.F32.PACK_AB R10, R246, R245 ;  /* 0x000000f5f60a723e */ /* 0x000fe400000000ff */
[----:B-1----:R-:W-:Y:S01]  /*11800*/  F2FP.F16.F32.PACK_AB R11, R116, R117 ;  /* 0x00000075740b723e */ /* 0x002fe200000000ff */
[----:B------:R-:W-:Y:S01]  /*11810*/  MUFU.EX2 R63, R163 ;  /* 0x000000a3003f7308 */ /* 0x000fe20000000800 */
[----:B----4-:R-:W-:-:S07]  /*11820*/  F2FP.F16.F32.PACK_AB R4, R124, R122 ;  /* 0x0000007a7c04723e */ /* 0x010fce00000000ff */
[----:B------:R-:W-:Y:S01]  /*11830*/  MUFU.EX2 R62, R176 ;  /* 0x000000b0003e7308 */ /* 0x000fe20000000800 */
[----:B------:R-:W-:-:S07]  /*11840*/  F2FP.F16.F32.PACK_AB R5, R133, R130 ;  /* 0x000000828505723e */ /* 0x000fce00000000ff */
[----:B------:R-:W-:Y:S01]  /*11850*/  MUFU.EX2 R61, R177 ;  /* 0x000000b1003d7308 */ /* 0x000fe20000000800 */
[----:B------:R-:W-:-:S07]  /*11860*/  F2FP.F16.F32.PACK_AB R6, R127, R126 ;  /* 0x0000007e7f06723e */ /* 0x000fce00000000ff */
[----:B------:R-:W1:Y:S01]  /*11870*/  MUFU.EX2 R60, R178 ;  /* 0x000000b2003c7308 */ /* 0x000e620000000800 */
[----:B------:R-:W-:Y:S01]  /*11880*/  F2FP.F16.F32.PACK_AB R7, R134, R97 ;  /* 0x000000618607723e */ /* 0x000fe200000000ff */
[-C--:B------:R-:W-:Y:S06]  /*11890*/  HMMA.16816.F32 R76, R8, R24.reuse, R76 ;  /* 0x00000018084c723c */ /* 0x080fec000000184c */
[----:B------:R-:W-:Y:S01]  /*118a0*/  MUFU.EX2 R59, R179 ;  /* 0x000000b3003b7308 */ /* 0x000fe20000000800 */
[C---:B------:R-:W-:Y:S07]  /*118b0*/  HMMA.16816.F32 R136, R4.reuse, R24, R136 ;  /* 0x000000180488723c */ /* 0x040fee0000001888 */
[----:B------:R-:W4:Y:S01]  /*118c0*/  MUFU.EX2 R57, R132 ;  /* 0x0000008400397308 */ /* 0x000f220000000800 */
[-C--:B------:R-:W-:Y:S01]  /*118d0*/  HMMA.16816.F32 R144, R4, R26.reuse, R144 ;  /* 0x0000001a0490723c */ /* 0x080fe20000001890 */
[----:B------:R-:W-:Y:S01]  /*118e0*/  FADD.FTZ R0, R186, R0 ;  /* 0x00000000ba007221 */ /* 0x000fe20000010000 */
[----:B------:R-:W-:Y:S01]  /*118f0*/  FADD.FTZ R3, R195, R3 ;  /* 0x00000003c3037221 */ /* 0x000fe20000010000 */
[----:B------:R-:W-:Y:S01]  /*11900*/  FADD.FTZ R2, R108, R2 ;  /* 0x000000026c027221 */ /* 0x000fe20000010000 */
[----:B------:R-:W-:Y:S01]  /*11910*/  MOV R105, R143 ;  /* 0x0000008f00697202 */ /* 0x000fe20000000f00 */
[----:B------:R-:W-:Y:S01]  /*11920*/  IMAD.MOV.U32 R106, RZ, RZ, R142 ;  /* 0x000000ffff6a7224 */ /* 0x000fe200078e008e */
[----:B------:R-:W-:Y:S01]  /*11930*/  HMMA.16816.F32 R72, R8, R26, R72 ;  /* 0x0000001a0848723c */ /* 0x000fe20000001848 */
[----:B------:R-:W3:Y:S01]  /*11940*/  LDSM.16.MT88.4 R24, [R222+0xb000] ;  /* 0x00b00000de18783b */ /* 0x000ee20000004200 */
[----:B------:R-:W-:Y:S03]  /*11950*/  MUFU.EX2 R120, R120 ;  /* 0x0000007800787308 */ /* 0x000fe60000000800 */
[----:B------:R1:W5:Y:S01]  /*11960*/  LDL.LU R228, [R1+0xc4] ;  /* 0x0000c40001e47983 */ /* 0x0003620000300800 */
[C---:B------:R-:W-:Y:S06]  /*11970*/  HMMA.16816.F32 R152, R4.reuse, R32, R152 ;  /* 0x000000200498723c */ /* 0x040fec0000001898 */
[C---:B------:R-:W-:Y:S06]  /*11980*/  HMMA.16816.F32 R164, R4.reuse, R34, R164 ;  /* 0x0000002204a4723c */ /* 0x040fec00000018a4 */
[C---:B------:R-:W-:Y:S06]  /*11990*/  HMMA.16816.F32 R168, R4.reuse, R28, R168 ;  /* 0x0000001c04a8723c */ /* 0x040fec00000018a8 */
[C---:B------:R-:W-:Y:S06]  /*119a0*/  HMMA.16816.F32 R80, R4.reuse, R30, R80 ;  /* 0x0000001e0450723c */ /* 0x040fec0000001850 */
[C---:B------:R-:W-:Y:S06]  /*119b0*/  HMMA.16816.F32 R88, R4.reuse, R36, R88 ;  /* 0x000000240458723c */ /* 0x040fec0000001858 */
[----:B------:R-:W-:Y:S01]  /*119c0*/  HMMA.16816.F32 R84, R4, R38, R84 ;  /* 0x000000260454723c */ /* 0x000fe20000001854 */
[----:B------:R-:W-:Y:S01]  /*119d0*/  FADD.FTZ R0, R107, R0 ;  /* 0x000000006b007221 */ /* 0x000fe20000010000 */
[----:B------:R-:W-:-:S04]  /*119e0*/  FADD.FTZ R3, R111, R3 ;  /* 0x000000036f037221 */ /* 0x000fc80000010000 */
[----:B------:R-:W-:Y:S01]  /*119f0*/  HMMA.16816.F32 R68, R8, R32, R68 ;  /* 0x000000200844723c */ /* 0x000fe20000001844 */
[----:B------:R-:W-:Y:S01]  /*11a00*/  FADD.FTZ R0, R109, R0 ;  /* 0x000000006d007221 */ /* 0x000fe20000010000 */
[----:B--2---:R-:W-:-:S04]  /*11a10*/  F2FP.F16.F32.PACK_AB R4, R94, R93 ;  /* 0x0000005d5e04723e */ /* 0x004fc800000000ff */
[C---:B------:R-:W-:Y:S01]  /*11a20*/  HMMA.16816.F32 R64, R8.reuse, R34, R64 ;  /* 0x000000220840723c */ /* 0x040fe20000001840 */
[----:B-1----:R-:W-:Y:S01]  /*11a30*/  F2FP.F16.F32.PACK_AB R5, R60, R61 ;  /* 0x0000003d3c05723e */ /* 0x002fe200000000ff */
[----:B------:R-:W-:Y:S01]  /*11a40*/  FADD.FTZ R2, R98, R2 ;  /* 0x0000000262027221 */ /* 0x000fe20000010000 */
[----:B------:R-:W-:Y:S01]  /*11a50*/  F2FP.F16.F32.PACK_AB R6, R62, R63 ;  /* 0x0000003f3e06723e */ /* 0x000fe200000000ff */
[----:B------:R-:W1:Y:S02]  /*11a60*/  MUFU.EX2 R95, R157 ;  /* 0x0000009d005f7308 */ /* 0x000e640000000800 */
[----:B------:R-:W-:Y:S01]  /*11a70*/  HMMA.16816.F32 R52, R8, R28, R52 ;  /* 0x0000001c0834723c */ /* 0x000fe20000001834 */
[----:B----4-:R-:W-:Y:S01]  /*11a80*/  F2FP.F16.F32.PACK_AB R7, R57, R59 ;  /* 0x0000003b3907723e */ /* 0x010fe200000000ff */
[----:B------:R-:W-:-:S04]  /*11a90*/  FADD.FTZ R0, R224, R0 ;  /* 0x00000000e0007221 */ /* 0x000fc80000010000 */
[C---:B------:R-:W-:Y:S01]  /*11aa0*/  HMMA.16816.F32 R44, R8.reuse, R30, R44 ;  /* 0x0000001e082c723c */ /* 0x040fe2000000182c */
[----:B------:R-:W-:Y:S01]  /*11ab0*/  MOV R109, R198 ;  /* 0x000000c6006d7202 */ /* 0x000fe20000000f00 */
[----:B------:R-:W-:Y:S04]  /*11ac0*/  MUFU.EX2 R96, R158 ;  /* 0x0000009e00607308 */ /* 0x000fe80000000800 */
[C---:B------:R-:W-:Y:S01]  /*11ad0*/  HMMA.16816.F32 R40, R8.reuse, R38, R40 ;  /* 0x000000260828723c */ /* 0x040fe20000001828 */
[----:B------:R-:W-:Y:S01]  /*11ae0*/  MOV R103, R140 ;  /* 0x0000008c00677202 */ /* 0x000fe20000000f00 */
[----:B------:R2:W5:Y:S04]  /*11af0*/  LDL.LU R227, [R1+0xc0] ;  /* 0x0000c00001e37983 */ /* 0x0005680000300800 */
[----:B------:R-:W-:Y:S01]  /*11b00*/  HMMA.16816.F32 R32, R8, R36, R48 ;  /* 0x000000240820723c */ /* 0x000fe20000001830 */
[----:B------:R-:W-:Y:S01]  /*11b10*/  FADD.FTZ R28, R185, R3 ;  /* 0x00000003b91c7221 */ /* 0x000fe20000010000 */
[----:B------:R-:W-:Y:S01]  /*11b20*/  IMAD.MOV.U32 R98, RZ, RZ, R196 ;  /* 0x000000ffff627224 */ /* 0x000fe200078e00c4 */
[----:B------:R-:W-:Y:S01]  /*11b30*/  MOV R111, R197 ;  /* 0x000000c5006f7202 */ /* 0x000fe20000000f00 */
[----:B------:R-:W-:Y:S01]  /*11b40*/  FADD.FTZ R0, R161, R0 ;  /* 0x00000000a1007221 */ /* 0x000fe20000010000 */
[----:B------:R-:W-:Y:S01]  /*11b50*/  MOV R198, R150 ;  /* 0x0000009600c67202 */ /* 0x000fe20000000f00 */
[----:B------:R-:W-:Y:S01]  /*11b60*/  HMMA.16816.F32 R136, R4, R20, R136 ;  /* 0x000000140488723c */ /* 0x000fe20000001888 */
[----:B------:R-:W-:Y:S01]  /*11b70*/  FADD.FTZ R8, R110, R56 ;  /* 0x000000386e087221 */ /* 0x000fe20000010000 */
[----:B------:R-:W-:Y:S01]  /*11b80*/  MOV R110, R199 ;  /* 0x000000c7006e7202 */ /* 0x000fe20000000f00 */
[----:B------:R-:W-:-:S03]  /*11b90*/  FADD.FTZ R3, R99, R2 ;  /* 0x0000000263037221 */ /* 0x000fc60000010000 */
[C---:B------:R-:W-:Y:S01]  /*11ba0*/  HMMA.16816.F32 R144, R4.reuse, R22, R144 ;  /* 0x000000160490723c */ /* 0x040fe20000001890 */
[----:B------:R-:W-:Y:S01]  /*11bb0*/  FADD.FTZ R29, R218, R8 ;  /* 0x00000008da1d7221 */ /* 0x000fe20000010000 */
[----:B------:R-:W-:Y:S01]  /*11bc0*/  MOV R196, R188 ;  /* 0x000000bc00c47202 */ /* 0x000fe20000000f00 */
[----:B------:R4:W-:Y:S01]  /*11bd0*/  MUFU.EX2 R36, R184 ;  /* 0x000000b800247308 */ /* 0x0009e20000000800 */
[----:B------:R-:W-:Y:S01]  /*11be0*/  MOV R197, R151 ;  /* 0x0000009700c57202 */ /* 0x000fe20000000f00 */
[----:B------:R-:W-:Y:S01]  /*11bf0*/  FADD.FTZ R2, R109, R29 ;  /* 0x0000001d6d027221 */ /* 0x000fe20000010000 */
[----:B------:R-:W-:Y:S01]  /*11c00*/  HMMA.16816.F32 R152, R4, R16, R152 ;  /* 0x000000100498723c */ /* 0x000fe20000001898 */
[----:B------:R-:W-:Y:S01]  /*11c10*/  MOV R199, R149 ;  /* 0x0000009500c77202 */ /* 0x000fe20000000f00 */
[----:B------:R-:W-:-:S04]  /*11c20*/  IMAD.MOV.U32 R188, RZ, RZ, R148 ;  /* 0x000000ffffbc7224 */ /* 0x000fc800078e0094 */
[----:B------:R-:W-:Y:S01]  /*11c30*/  HMMA.16816.F32 R164, R4, R18, R164 ;  /* 0x0000001204a4723c */ /* 0x000fe200000018a4 */
[----:B------:R-:W-:-:S05]  /*11c40*/  FADD.FTZ R2, R197, R2 ;  /* 0x00000002c5027221 */ /* 0x000fca0000010000 */
[C---:B---3--:R-:W-:Y:S06]  /*11c50*/  HMMA.16816.F32 R168, R4.reuse, R12, R168 ;  /* 0x0000000c04a8723c */ /* 0x048fec00000018a8 */
[C---:B------:R-:W-:Y:S06]  /*11c60*/  HMMA.16816.F32 R176, R4.reuse, R14, R80 ;  /* 0x0000000e04b0723c */ /* 0x040fec0000001850 */
[----:B------:R-:W-:Y:S01]  /*11c70*/  HMMA.16816.F32 R84, R4, R26, R84 ;  /* 0x0000001a0454723c */ /* 0x000fe20000001854 */
[----:B------:R-:W-:-:S02]  /*11c80*/  MOV R104, R141 ;  /* 0x0000008d00687202 */ /* 0x000fc40000000f00 */
[----:B------:R-:W-:Y:S02]  /*11c90*/  MOV R107, R175 ;  /* 0x000000af006b7202 */ /* 0x000fe40000000f00 */
[----:B------:R-:W-:Y:S01]  /*11ca0*/  MOV R108, R172 ;  /* 0x000000ac006c7202 */ /* 0x000fe20000000f00 */
[----:B----4-:R-:W-:Y:S01]  /*11cb0*/  HMMA.16816.F32 R184, R4, R24, R88 ;  /* 0x0000001804b8723c */ /* 0x010fe20000001858 */
[----:B------:R-:W-:Y:S01]  /*11cc0*/  IMAD.MOV.U32 R109, RZ, RZ, R173 ;  /* 0x000000ffff6d7224 */ /* 0x000fe200078e00ad */
[----:B------:R-:W3:Y:S01]  /*11cd0*/  MUFU.EX2 R58, R181 ;  /* 0x000000b5003a7308 */ /* 0x000ee20000000800 */
[----:B------:R-:W-:Y:S01]  /*11ce0*/  F2FP.F16.F32.PACK_AB R8, R249, R248 ;  /* 0x000000f8f908723e */ /* 0x000fe200000000ff */
[----:B------:R-:W4:Y:S03]  /*11cf0*/  LDSM.16.MT88.4 R148, [R220+0xb800] ;  /* 0x00b80000dc94783b */ /* 0x000f260000004200 */
        /* <DEDUP_REMOVED lines=62> */
[----:B------:R-:W-:Y:S01]  /*120e0*/  FADD.FTZ R0, R134, R0 ;  /* 0x0000000086007221 */ /* 0x000fe20000010000 */
[C---:B------:R-:W-:Y:S01]  /*120f0*/  HMMA.16816.F32 R64, R8.reuse, R18, R64 ;  /* 0x000000120840723c */ /* 0x040fe20000001840 */
[----:B------:R-:W1:Y:S01]  /*12100*/  MUFU.EX2 R18, R193 ;  /* 0x000000c100127308 */ /* 0x000e620000000800 */
[----:B------:R-:W-:Y:S01]  /*12110*/  FADD.FTZ R4, R248, R4 ;  /* 0x00000004f8047221 */ /* 0x000fe20000010000 */
[----:B------:R-:W-:Y:S01]  /*12120*/  FADD.FTZ R3, R120, R3 ;  /* 0x0000000378037221 */ /* 0x000fe20000010000 */
[----:B------:R-:W-:Y:S01]  /*12130*/  FADD.FTZ R2, R93, R2 ;  /* 0x000000025d027221 */ /* 0x000fe20000010000 */
[----:B------:R-:W-:Y:S01]  /*12140*/  FADD.FTZ R0, R61, R0 ;  /* 0x000000003d007221 */ /* 0x000fe20000010000 */
[C---:B------:R-:W-:Y:S01]  /*12150*/  HMMA.16816.F32 R68, R8.reuse, R16, R68 ;  /* 0x000000100844723c */ /* 0x040fe20000001844 */
[----:B------:R2:W5:Y:S02]  /*12160*/  LDL.LU R226, [R1+0xbc] ;  /* 0x0000bc0001e27983 */ /* 0x0005640000300800 */
[----:B------:R-:W3:Y:S01]  /*12170*/  MUFU.EX2 R48, R180 ;  /* 0x000000b400307308 */ /* 0x000ee20000000800 */
[----:B------:R-:W-:Y:S01]  /*12180*/  FADD.FTZ R4, R249, R4 ;  /* 0x00000004f9047221 */ /* 0x000fe20000010000 */
[----:B------:R-:W-:Y:S01]  /*12190*/  FADD.FTZ R3, R95, R3 ;  /* 0x000000035f037221 */ /* 0x000fe20000010000 */
[----:B------:R-:W-:Y:S01]  /*121a0*/  FADD.FTZ R2, R94, R2 ;  /* 0x000000025e027221 */ /* 0x000fe20000010000 */
[----:B------:R-:W-:Y:S01]  /*121b0*/  HMMA.16816.F32 R76, R8, R20, R76 ;  /* 0x00000014084c723c */ /* 0x000fe2000000184c */
[----:B------:R-:W-:-:S03]  /*121c0*/  FADD.FTZ R0, R60, R0 ;  /* 0x000000003c007221 */ /* 0x000fc60000010000 */
[----:B------:R-:W4:Y:S01]  /*121d0*/  MUFU.EX2 R17, R194 ;  /* 0x000000c200117308 */ /* 0x000f220000000800 */
[----:B------:R-:W-:Y:S01]  /*121e0*/  FADD.FTZ R4, R250, R4 ;  /* 0x00000004fa047221 */ /* 0x000fe20000010000 */
[----:B------:R-:W-:Y:S01]  /*121f0*/  HMMA.16816.F32 R72, R8, R22, R72 ;  /* 0x000000160848723c */ /* 0x000fe20000001848 */
[----:B------:R-:W-:-:S05]  /*12200*/  FADD.FTZ R3, R96, R3 ;  /* 0x0000000360037221 */ /* 0x000fca0000010000 */
[----:B------:R-:W2:Y:S01]  /*12210*/  MUFU.EX2 R38, R182 ;  /* 0x000000b600267308 */ /* 0x000ea20000000800 */
[C---:B------:R-:W-:Y:S01]  /*12220*/  HMMA.16816.F32 R52, R8.reuse, R12, R52 ;  /* 0x0000000c0834723c */ /* 0x040fe20000001834 */
[----:B------:R-:W-:Y:S01]  /*12230*/  MOV R99, R162 ;  /* 0x000000a200637202 */ /* 0x000fe20000000f00 */
[----:B------:R-:W-:Y:S01]  /*12240*/  FADD.FTZ R2, R63, R2 ;  /* 0x000000023f027221 */ /* 0x000fe20000010000 */
[----:B------:R-:W2:Y:S03]  /*12250*/  LDSM.16.MT88.4 R160, [R223+0xb800] ;  /* 0x00b80000dfa0783b */ /* 0x000ea60000004200 */
[C---:B------:R-:W-:Y:S01]  /*12260*/  HMMA.16816.F32 R44, R8.reuse, R14, R44 ;  /* 0x0000000e082c723c */ /* 0x040fe2000000182c */
[----:B------:R-:W2:Y:S01]  /*12270*/  MUFU.EX2 R30, R129 ;  /* 0x00000081001e7308 */ /* 0x000ea20000000800 */
[----:B------:R-:W-:Y:S01]  /*12280*/  FADD.FTZ R0, R59, R0 ;  /* 0x000000003b007221 */ /* 0x000fe20000010000 */
[----:B------:R-:W-:Y:S03]  /*12290*/  LDSM.16.MT88.4 R12, [R222+0xb800] ;  /* 0x00b80000de0c783b */ /* 0x000fe60000004200 */
[C---:B------:R-:W-:Y:S03]  /*122a0*/  HMMA.16816.F32 R32, R8.reuse, R24, R32 ;  /* 0x000000180820723c */ /* 0x040fe60000001820 */
[----:B------:R1:W-:Y:S03]  /*122b0*/  MUFU.EX2 R37, R183 ;  /* 0x000000b700257308 */ /* 0x0003e60000000800 */
[----:B------:R-:W-:Y:S01]  /*122c0*/  HMMA.16816.F32 R40, R8, R26, R40 ;  /* 0x0000001a0828723c */ /* 0x000fe20000001828 */
[----:B------:R-:W-:Y:S01]  /*122d0*/  FADD.FTZ R4, R251, R4 ;  /* 0x00000004fb047221 */ /* 0x000fe20000010000 */
[----:B------:R2:W5:Y:S03]  /*122e0*/  LDL.LU R225, [R1+0xb8] ;  /* 0x0000b80001e17983 */ /* 0x0005660000300800 */
[----:B------:R-:W2:Y:S01]  /*122f0*/  MUFU.EX2 R9, R200 ;  /* 0x000000c800097308 */ /* 0x000ea20000000800 */
[----:B------:R-:W-:Y:S01]  /*12300*/  FADD.FTZ R3, R58, R3 ;  /* 0x000000033a037221 */ /* 0x000fe20000010000 */
[----:B------:R-:W-:Y:S01]  /*12310*/  FADD.FTZ R2, R62, R2 ;  /* 0x000000023e027221 */ /* 0x000fe20000010000 */
[----:B------:R-:W-:-:S05]  /*12320*/  FADD.FTZ R0, R57, R0 ;  /* 0x0000000039007221 */ /* 0x000fca0000010000 */
[----:B------:R-:W2:Y:S01]  /*12330*/  MUFU.EX2 R20, R128 ;  /* 0x0000008000147308 */ /* 0x000ea20000000800 */
[----:B-1----:R-:W1:Y:S01]  /*12340*/  LDSM.16.MT88.4 R180, [R221+0xb800] ;  /* 0x00b80000ddb4783b */ /* 0x002e620000004200 */
[----:B------:R-:W-:Y:S01]  /*12350*/  FADD.FTZ R4, R252, R4 ;  /* 0x00000004fc047221 */ /* 0x000fe20000010000 */
[----:B------:R-:W-:-:S05]  /*12360*/  FADD.FTZ R3, R18, R3 ;  /* 0x0000000312037221 */ /* 0x000fca0000010000 */
[----:B------:R-:W2:Y:S01]  /*12370*/  MUFU.EX2 R8, R202 ;  /* 0x000000ca00087308 */ /* 0x000ea20000000800 */
[----:B---3--:R-:W-:Y:S01]  /*12380*/  FADD.FTZ R2, R48, R2 ;  /* 0x0000000230027221 */ /* 0x008fe20000010000 */
[----:B------:R-:W-:-:S06]  /*12390*/  FADD.FTZ R0, R31, R0 ;  /* 0x000000001f007221 */ /* 0x000fcc0000010000 */
[----:B------:R-:W3:Y:S01]  /*123a0*/  MUFU.EX2 R16, R192 ;  /* 0x000000c000107308 */ /* 0x000ee20000000800 */
[----:B------:R-:W-:Y:S01]  /*123b0*/  FADD.FTZ R4, R111, R4 ;  /* 0x000000046f047221 */ /* 0x000fe20000010000 */
[----:B----4-:R-:W-:Y:S01]  /*123c0*/  FADD.FTZ R3, R17, R3 ;  /* 0x0000000311037221 */ /* 0x010fe20000010000 */
[----:B--2---:R-:W-:Y:S01]  /*123d0*/  FADD.FTZ R2, R38, R2 ;  /* 0x0000000226027221 */ /* 0x004fe20000010000 */
        /* <DEDUP_REMOVED lines=8> */
[----:B------:R2:W5:Y:S01]  /*12460*/  LDL.LU R224, [R1+0xb4] ;  /* 0x0000b40001e07983 */ /* 0x0005620000300800 */
[----:B------:R-:W-:-:S03]  /*12470*/  UISETP.GE.AND UP0, UPT, UR14, 0x3, UPT ;  /* 0x000000030e00788c */ /* 0x000fc6000bf06270 */
[----:B------:R2:W5:Y:S01]  /*12480*/  LDL.LU R135, [R1+0xb0] ;  /* 0x0000b00001877983 */ /* 0x0005620000300800 */
[----:B---3--:R-:W-:-:S03]  /*12490*/  FADD.FTZ R0, R16, R0 ;  /* 0x0000000010007221 */ /* 0x008fc60000010000 */
        /* <DEDUP_REMOVED lines=14> */
[----:B------:R-:W-:-:S05]  /*12580*/  @UP0 UIADD3 UR14, UR14, -0x3, URZ ;  /* 0xfffffffd0e0e0890 */ /* 0x000fca000fffe03f */
[C---:B------:R-:W-:Y:S06]  /*12590*/  HMMA.16816.F32 R144, R192.reuse, R150, R144 ;  /* 0x00000096c090723c */ /* 0x040fec0000001890 */
[C---:B------:R-:W-:Y:S06]  /*125a0*/  HMMA.16816.F32 R152, R192.reuse, R160, R152 ;  /* 0x000000a0c098723c */ /* 0x040fec0000001898 */
[C---:B------:R-:W-:Y:S06]  /*125b0*/  HMMA.16816.F32 R164, R192.reuse, R162, R164 ;  /* 0x000000a2c0a4723c */ /* 0x040fec00000018a4 */
[C---:B-1----:R-:W-:Y:S06]  /*125c0*/  HMMA.16816.F32 R168, R192.reuse, R180, R168 ;  /* 0x000000b4c0a8723c */ /* 0x042fec00000018a8 */
[----:B------:R-:W-:Y:S06]  /*125d0*/  HMMA.16816.F32 R176, R192, R182, R176 ;  /* 0x000000b6c0b0723c */ /* 0x000fec00000018b0 */
[C---:B------:R-:W-:Y:S06]  /*125e0*/  HMMA.16816.F32 R140, R196.reuse, R148, R76 ;  /* 0x00000094c48c723c */ /* 0x040fec000000184c */
[C---:B------:R-:W-:Y:S06]  /*125f0*/  HMMA.16816.F32 R156, R196.reuse, R160, R68 ;  /* 0x000000a0c49c723c */ /* 0x040fec0000001844 */
[----:B------:R-:W-:Y:S01]  /*12600*/  HMMA.16816.F32 R172, R196, R180, R52 ;  /* 0x000000b4c4ac723c */ /* 0x000fe20000001834 */
[----:B------:R-:W-:-:S05]  /*12610*/  MOV R69, R119 ;  /* 0x0000007700457202 */ /* 0x000fca0000000f00 */
[----:B------:R-:W-:Y:S01]  /*12620*/  HMMA.16816.F32 R184, R192, R12, R184 ;  /* 0x0000000cc0b8723c */ /* 0x000fe200000018b8 */
[----:B------:R-:W-:-:S05]  /*12630*/  @P0 MOV R69, R119 ;  /* 0x0000007700450202 */ /* 0x000fca0000000f00 */
[C---:B------:R-:W-:Y:S06]  /*12640*/  HMMA.16816.F32 R148, R196.reuse, R150, R72 ;  /* 0x00000096c494723c */ /* 0x040fec0000001848 */
[----:B------:R-:W-:Y:S01]  /*12650*/  HMMA.16816.F32 R160, R196, R162, R64 ;  /* 0x000000a2c4a0723c */ /* 0x000fe20000001840 */
[----:B------:R-:W-:Y:S01]  /*12660*/  MOV R73, R123 ;  /* 0x0000007b00497202 */ /* 0x000fe20000000f00 */
[----:B------:R-:W-:Y:S01]  /*12670*/  IMAD.MOV.U32 R72, RZ, RZ, R121 ;  /* 0x000000ffff487224 */ /* 0x000fe200078e0079 */
[----:B------:R-:W-:-:S03]  /*12680*/  MOV R74, R125 ;  /* 0x0000007d004a7202 */ /* 0x000fc60000000f00 */
[----:B------:R-:W-:Y:S01]  /*12690*/  HMMA.16816.F32 R180, R196, R182, R44 ;  /* 0x000000b6c4b4723c */ /* 0x000fe2000000182c */
[----:B------:R-:W-:-:S05]  /*126a0*/  @P0 MOV R73, R123 ;  /* 0x0000007b00490202 */ /* 0x000fca0000000f00 */
[----:B------:R-:W-:Y:S01]  /*126b0*/  HMMA.16816.F32 R188, R196, R12, R32 ;  /* 0x0000000cc4bc723c */ /* 0x000fe20000001820 */
[----:B------:R-:W-:Y:S02]  /*126c0*/  @P0 MOV R74, R125 ;  /* 0x0000007d004a0202 */ /* 0x000fe40000000f00 */
[----:B------:R-:W-:-:S03]  /*126d0*/  @P0 MOV R72, R121 ;  /* 0x0000007900480202 */ /* 0x000fc60000000f00 */
[-C--:B------:R-:W-:Y:S06]  /*126e0*/  HMMA.16816.F32 R192, R192, R14.reuse, R84 ;  /* 0x0000000ec0c0723c */ /* 0x080fec0000001854 */
[----:B------:R-:W-:Y:S01]  /*126f0*/  HMMA.16816.F32 R196, R196, R14, R40 ;  /* 0x0000000ec4c4723c */ /* 0x000fe20000001828 */
[----:B------:R-:W-:-:S08]  /*12700*/  NOP ;  /* 0x0000000000007918 */ /* 0x000fd00000000000 */
[----:B--2---:R-:W-:-:S15]  /*12710*/  @P0 BRA `(.L_x_116) ;  /* 0x0000000000040947 */ /* 0x004fde0003800000 */
.L_x_114:
[----:B------:R-:W-:-:S12]  /*12720*/  UIADD3 UR14, UR4, -0x1, URZ ;  /* 0xffffffff040e7890 */ /* 0x000fd8000fffe03f */
.L_x_116:
[----:B------:R-:W-:-:S13]  /*12730*/  ISETP.LE.AND P0, PT, RZ, UR14, PT ;  /* 0x0000000eff007c0c */ /* 0x000fda000bf03270 */
[----:B------:R-:W-:Y:S05]  /*12740*/  @!P0 BRA `(.L_x_117) ;  /* 0x0000006000388947 */ /* 0x000fea0003800000 */
[----:B-----5:R-:W2:Y:S01]  /*12750*/  LDL.LU.64 R6, [R1+0x98] ;  /* 0x0000980001067983 */ /* 0x020ea20000300a00 */
[----:B------:R-:W-:Y:S01]  /*12760*/  MOV R132, R73 ;  /* 0x0000004900847202 */ /* 0x000fe20000000f00 */
[----:B------:R-:W-:Y:S01]  /*12770*/  IMAD.MOV.U32 R134, RZ, RZ, R69 ;  /* 0x000000ffff867224 */ /* 0x000fe200078e0045 */
        /* <DEDUP_REMOVED lines=8> */
[----:B------:R-:W-:Y:S01]  /*12800*/  ULDC UR4, c[0x0][0x2ec] ;  /* 0x0000bb0000047ab9 */ /* 0x000fe20000000800 */
[----:B------:R-:W-:Y:S01]  /*12810*/  ULDC.64 UR6, c[0x0][0x218] ;  /* 0x0000860000067ab9 */ /* 0x000fe20000000a00 */
[----:B------:R-:W-:Y:S01]  /*12820*/  ULDC.64 UR10, c[0x0][0x220] ;  /* 0x00008800000a7ab9 */ /* 0x000fe20000000a00 */
[----:B------:R-:W-:Y:S01]  /*12830*/  ULDC.64 UR8, c[0x0][0x248] ;  /* 0x0000920000087ab9 */ /* 0x000fe20000000a00 */
[----:B--2---:R-:W-:-:S05]  /*12840*/  IMAD.MOV.U32 R5, RZ, RZ, R7 ;  /* 0x000000ffff057224 */ /* 0x004fca00078e0007 */
[----:B------:R1:W-:Y:S01]  /*12850*/  STL.64 [R1+0x70], R4 ;  /* 0x0000700401007387 */ /* 0x0003e20000100a00 */
[----:B------:R-:W-:Y:S05]  /*12860*/  BRA `(.L_x_118) ;  /* 0x0000000000a87947 */ /* 0x000fea0003800000 */
.L_x_120:
[----:B------:R-:W2:Y:S01]  /*12870*/  LDL.64 R72, [R1+0x90] ;  /* 0x0000900001487983 */ /* 0x000ea20000100a00 */
[----:B------:R-:W-:Y:S03]  /*12880*/  UIADD3 UR24, UR14, -0x1, URZ ;  /* 0xffffffff0e187890 */ /* 0x000fe6000fffe03f */
[----:B------:R-:W4:Y:S01]  /*12890*/  LDL.64 R68, [R1+0x80] ;  /* 0x0000800001447983 */ /* 0x000f220000100a00 */
        /* <DEDUP_REMOVED lines=39> */
.L_x_118:
[----:B--2---:R-:W2:Y:S01]  /*12b10*/  LDL.64 R6, [R1+0x70] ;  /* 0x0000700001067983 */ /* 0x004ea20000100a00 */
        /* <DEDUP_REMOVED lines=14> */
[----:B------:R-:W-:Y:S01]  /*12c00*/  LDGSTS.E.BYPASS.LTC128B.128 [R238+0x8000], desc[UR16][R6.64] ;  /* 0x0800000006ee7fae */ /* 0x000fe2000b901d50 */
        /* <DEDUP_REMOVED lines=21> */
[----:B-----5:R-:W-:Y:S08]  /*12d60*/  LDSM.16.M88.4 R128, [R226] ;  /* 0x00000000e280783b */ /* 0x020ff00000000200 */
[----:B------:R-:W1:Y:S08]  /*12d70*/  LDSM.16.M88.4 R16, [R135+0x4000] ;  /* 0x004000008710783b */ /* 0x000e700000000200 */
        /* <DEDUP_REMOVED lines=16> */
[----:B------:R-:W3:Y:S03]  /*12e80*/  LDSM.16.M88.4 R208, [R225+0x4000] ;  /* 0x00400000e1d0783b */ /* 0x000ee60000000200 */
[C---:B------:R-:W-:Y:S05]  /*12e90*/  HMMA.16816.F32 R32, R128.reuse, R34, RZ ;  /* 0x000000228020723c */ /* 0x040fea00000018ff */
[----:B------:R-:W3:Y:S01]  /*12ea0*/  LDSM.16.M88.4 R212, [R229+0x2000] ;  /* 0x00200000e5d4783b */ /* 0x000ee20000000200 */
[-C--:B----4-:R-:W-:Y:S06]  /*12eb0*/  HMMA.16816.F32 R36, R128, R48.reuse, RZ ;  /* 0x000000308024723c */ /* 0x090fec00000018ff */
[C---:B------:R-:W-:Y:S01]  /*12ec0*/  HMMA.16816.F32 R40, R124.reuse, R48, RZ ;  /* 0x000000307c28723c */ /* 0x040fe200000018ff */
[----:B------:R-:W4:Y:S05]  /*12ed0*/  LDSM.16.M88.4 R216, [R225+0x4800] ;  /* 0x00480000e1d8783b */ /* 0x000f2a0000000200 */
[-C--:B------:R-:W-:Y:S03]  /*12ee0*/  HMMA.16816.F32 R44, R124, R50.reuse, RZ ;  /* 0x000000327c2c723c */ /* 0x080fe600000018ff */
[----:B------:R-:W0:Y:S03]  /*12ef0*/  LDGDEPBAR ;  /* 0x00000000000079af */ /* 0x000e260000000000 */
        /* <DEDUP_REMOVED lines=63> */
[----:B------:R-:W4:Y:S01]  /*132f0*/  LDSM.16.M88.4 R216, [R236] ;  /* 0x00000000ecd8783b */ /* 0x000f220000000200 */
        /* <DEDUP_REMOVED lines=10> */
[-C--:B----4-:R-:W-:Y:S06]  /*133a0*/  HMMA.16816.F32 R36, R200, R216.reuse, R36 ;  /* 0x000000d8c824723c */ /* 0x090fec0000001824 */
        /* <DEDUP_REMOVED lines=14> */
[-C--:B---3--:R-:W-:Y:S06]  /*13490*/  HMMA.16816.F32 R84, R200, R216.reuse, R84 ;  /* 0x000000d8c854723c */ /* 0x088fec0000001854 */
[C---:B------:R-:W-:Y:S06]  /*134a0*/  HMMA.16816.F32 R88, R212.reuse, R216, R88 ;  /* 0x000000d8d458723c */ /* 0x040fec0000001858 */
[-C--:B------:R-:W-:Y:S06]  /*134b0*/  HMMA.16816.F32 R92, R212, R218.reuse, R92 ;  /* 0x000000dad45c723c */ /* 0x080fec000000185c */
[C---:B------:R-:W-:Y:S01]  /*134c0*/  HMMA.16816.F32 R96, R200.reuse, R218, R96 ;  /* 0x000000dac860723c */ /* 0x040fe20000001860 */
[----:B------:R-:W-:Y:S05]  /*134d0*/  LDSM.16.M88.4 R216, [R228] ;  /* 0x00000000e4d8783b */ /* 0x000fea0000000200 */
[-C--:B-1----:R-:W-:Y:S06]  /*134e0*/  HMMA.16816.F32 R100, R200, R208.reuse, R100 ;  /* 0x000000d0c864723c */ /* 0x082fec0000001864 */
        /* <DEDUP_REMOVED lines=8> */
[----:B------:R-:W-:Y:S06]  /*13570*/  HMMA.16816.F32 R128, R200, R206, R128 ;  /* 0x000000cec880723c */ /* 0x000fec0000001880 */
[-C--:B-1----:R-:W-:Y:S06]  /*13580*/  HMMA.16816.F32 R4, R216, R208.reuse, R4 ;  /* 0x000000d0d804723c */ /* 0x082fec0000001804 */
[C---:B--2---:R-:W-:Y:S11]  /*13590*/  HMMA.16816.F32 R8, R212.reuse, R208, R8 ;  /* 0x000000d0d408723c */ /* 0x044ff60000001808 */
[----:B------:R-:W-:Y:S07]  /*135a0*/  @!UPT UIADD3 URZ, URZ, URZ, URZ ;  /* 0x0000003f3f3ff290 */ /* 0x000fee000fffe03f */
[----:B------:R-:W-:Y:S01]  /*135b0*/  FMUL.FTZ R5, R5, UR19 ;  /* 0x0000001305057c20 */ /* 0x000fe20008410000 */
[----:B------:R-:W-:Y:S01]  /*135c0*/  FMUL.FTZ R7, R7, UR19 ;  /* 0x0000001307077c20 */ /* 0x000fe20008410000 */
[----:B------:R-:W-:Y:S01]  /*135d0*/  FMUL.FTZ R4, R4, UR19 ;  /* 0x0000001304047c20 */ /* 0x000fe20008410000 */
[-C--:B------:R-:W-:Y:S01]  /*135e0*/  HMMA.16816.F32 R12, R212, R210.reuse, R12 ;  /* 0x000000d2d40c723c */ /* 0x080fe2000000180c */
[----:B------:R-:W1:Y:S02]  /*135f0*/  MUFU.TANH R2, R5 ;  /* 0x0000000500027308 */ /* 0x000e640000002400 */
[----:B------:R-:W-:Y:S03]  /*13600*/  FMUL.FTZ R6, R6, UR19 ;  /* 0x0000001306067c20 */ /* 0x000fe60008410000 */
[C---:B------:R-:W-:Y:S05]  /*13610*/  HMMA.16816.F32 R16, R216.reuse, R210, R16 ;  /* 0x000000d2d810723c */ /* 0x040fea0000001810 */
[----:B------:R-:W2:Y:S10]  /*13620*/  MUFU.TANH R0, R7 ;  /* 0x0000000700007308 */ /* 0x000eb40000002400 */
[----:B------:R-:W-:Y:S01]  /*13630*/  MUFU.TANH R248, R4 ;  /* 0x0000000400f87308 */ /* 0x000fe20000002400 */
[----:B-1----:R1:W-:Y:S01]  /*13640*/  STL [R1+0x14], R2 ;  /* 0x0000140201007387 */ /* 0x0023e20000100800 */
[----:B------:R-:W-:Y:S01]  /*13650*/  FMUL.FTZ R8, R8, UR19 ;  /* 0x0000001308087c20 */ /* 0x000fe20008410000 */
[----:B------:R-:W-:Y:S01]  /*13660*/  FMUL.FTZ R10, R10, UR19 ;  /* 0x000000130a0a7c20 */ /* 0x000fe20008410000 */
[----:B------:R-:W-:Y:S01]  /*13670*/  FMUL.FTZ R9, R9, UR19 ;  /* 0x0000001309097c20 */ /* 0x000fe20008410000 */
[----:B------:R-:W-:Y:S01]  /*13680*/  FMUL.FTZ R11, R11, UR19 ;  /* 0x000000130b0b7c20 */ /* 0x000fe20008410000 */
[----:B------:R-:W-:Y:S04]  /*13690*/  FMUL.FTZ R12, R12, UR19 ;  /* 0x000000130c0c7c20 */ /* 0x000fe80008410000 */
[----:B------:R3:W-:Y:S01]  /*136a0*/  MUFU.TANH R250, R6 ;  /* 0x0000000600fa7308 */ /* 0x0007e20000002400 */
[----:B--2---:R2:W-:Y:S01]  /*136b0*/  STL [R1+0x10], R0 ;  /* 0x0000100001007387 */ /* 0x0045e20000100800 */
[----:B------:R-:W-:Y:S01]  /*136c0*/  FMUL.FTZ R14, R14, UR19 ;  /* 0x000000130e0e7c20 */ /* 0x000fe20008410000 */
[----:B------:R-:W-:Y:S01]  /*136d0*/  FMUL.FTZ R13, R13, UR19 ;  /* 0x000000130d0d7c20 */ /* 0x000fe20008410000 */
[----:B------:R-:W-:Y:S01]  /*136e0*/  FMUL.FTZ R15, R15, UR19 ;  /* 0x000000130f0f7c20 */ /* 0x000fe20008410000 */
[----:B------:R-:W-:Y:S01]  /*136f0*/  FMUL.FTZ R17, R17, UR19 ;  /* 0x0000001311117c20 */ /* 0x000fe20008410000 */
[----:B------:R-:W-:Y:S01]  /*13700*/  FMUL.FTZ R18, R18, UR19 ;  /* 0x0000001312127c20 */ /* 0x000fe20008410000 */
[----:B------:R-:W-:Y:S03]  /*13710*/  FMUL.FTZ R16, R16, UR19 ;  /* 0x0000001310107c20 */ /* 0x000fe60008410000 */
[----:B------:R-:W-:Y:S01]  /*13720*/  MUFU.TANH R247, R8 ;  /* 0x0000000800f77308 */ /* 0x000fe20000002400 */
[----:B------:R-:W-:Y:S09]  /*13730*/  FMUL.FTZ R19, R19, UR19 ;  /* 0x0000001313137c20 */ /* 0x000ff20008410000 */
[----:B------:R-:W-:Y:S01]  /*13740*/  MUFU.TANH R239, R17 ;  /* 0x0000001100ef7308 */ /* 0x000fe20000002400 */
[----:B---3--:R-:W3:Y:S09]  /*13750*/  LDSM.16.M88.4 R4, [R224+0x800] ;  /* 0x00080000e004783b */ /* 0x008ef20000000200 */
[----:B------:R-:W-:Y:S10]  /*13760*/  MUFU.TANH R249, R10 ;  /* 0x0000000a00f97308 */ /* 0x000ff40000002400 */
[----:B------:R-:W-:Y:S10]  /*13770*/  MUFU.TANH R241, R18 ;  /* 0x0000001200f17308 */ /* 0x000ff40000002400 */
[----:B-1----:R-:W1:Y:S10]  /*13780*/  MUFU.TANH R2, R9 ;  /* 0x0000000900027308 */ /* 0x002e740000002400 */
[----:B------:R-:W-:Y:S10]  /*13790*/  MUFU.TANH R242, R16 ;  /* 0x0000001000f27308 */ /* 0x000ff40000002400 */
[----:B--2---:R2:W4:Y:S01]  /*137a0*/  MUFU.TANH R0, R11 ;  /* 0x0000000b00007308 */ /* 0x0045220000002400 */
[----:B-1----:R1:W-:Y:S01]  /*137b0*/  STL [R1+0xc], R2 ;  /* 0x00000c0201007387 */ /* 0x0023e20000100800 */
[-C--:B---3--:R-:W-:Y:S08]  /*137c0*/  HMMA.16816.F32 R20, R216, R4.reuse, R20 ;  /* 0x00000004d814723c */ /* 0x088ff00000001814 */
[----:B------:R-:W-:Y:S01]  /*137d0*/  MUFU.TANH R252, R13 ;  /* 0x0000000d00fc7308 */ /* 0x000fe20000002400 */
[C---:B------:R-:W-:Y:S06]  /*137e0*/  HMMA.16816.F32 R24, R212.reuse, R4, R24 ;  /* 0x00000004d418723c */ /* 0x040fec0000001818 */
[-C--:B------:R-:W-:Y:S03]  /*137f0*/  HMMA.16816.F32 R28, R212, R6.reuse, R28 ;  /* 0x00000006d41c723c */ /* 0x080fe6000000181c */
[----:B------:R-:W-:Y:S01]  /*13800*/  MUFU.TANH R19, R19 ;  /* 0x0000001300137308 */ /* 0x000fe20000002400 */
[----:B--2---:R-:W2:Y:S02]  /*13810*/  LDSM.16.M88.4 R8, [R224+0x1000] ;  /* 0x00100000e008783b */ /* 0x004ea40000000200 */
[C---:B------:R-:W-:Y:S07]  /*13820*/  HMMA.16816.F32 R32, R216.reuse, R6, R32 ;  /* 0x00000006d820723c */ /* 0x040fee0000001820 */
[----:B------:R-:W-:Y:S01]  /*13830*/  MUFU.TANH R251, R15 ;  /* 0x0000000f00fb7308 */ /* 0x000fe20000002400 */
[----:B------:R-:W3:Y:S03]  /*13840*/  LDSM.16.M88.4 R4, [R224+0x1800] ;  /* 0x00180000e004783b */ /* 0x000ee60000000200 */
[----:B------:R-:W-:Y:S01]  /*13850*/  FMUL.FTZ R23, R23, UR19 ;  /* 0x0000001317177c20 */ /* 0x000fe20008410000 */
[----:B------:R-:W-:Y:S01]  /*13860*/  FMUL.FTZ R20, R20, UR19 ;  /* 0x0000001314147c20 */ /* 0x000fe20008410000 */
[----:B------:R-:W-:Y:S01]  /*13870*/  FMUL.FTZ R22, R22, UR19 ;  /* 0x0000001316167c20 */ /* 0x000fe20008410000 */
[----:B------:R-:W-:Y:S03]  /*13880*/  FMUL.FTZ R21, R21, UR19 ;  /* 0x0000001315157c20 */ /* 0x000fe60008410000 */
[----:B-1----:R-:W1:Y:S01]  /*13890*/  MUFU.TANH R2, R12 ;  /* 0x0000000c00027308 */ /* 0x002e620000002400 */
[----:B----4-:R4:W-:Y:S01]  /*138a0*/  STL [R1+0x8], R0 ;  /* 0x0000080001007387 */ /* 0x0109e20000100800 */
[----:B------:R-:W-:Y:S01]  /*138b0*/  FMUL.FTZ R26, R26, UR19 ;  /* 0x000000131a1a7c20 */ /* 0x000fe20008410000 */
[----:B------:R-:W-:Y:S01]  /*138c0*/  FMUL.FTZ R27, R27, UR19 ;  /* 0x000000131b1b7c20 */ /* 0x000fe20008410000 */
[----:B------:R-:W-:Y:S01]  /*138d0*/  FMUL.FTZ R24, R24, UR19 ;  /* 0x0000001318187c20 */ /* 0x000fe20008410000 */
[----:B------:R-:W-:Y:S01]  /*138e0*/  FMUL.FTZ R25, R25, UR19 ;  /* 0x0000001319197c20 */ /* 0x000fe20008410000 */
[----:B------:R-:W-:Y:S04]  /*138f0*/  FMUL.FTZ R28, R28, UR19 ;  /* 0x000000131c1c7c20 */ /* 0x000fe80008410000 */
[----:B------:R-:W-:Y:S01]  /*13900*/  MUFU.TANH R17, R27 ;  /* 0x0000001b00117308 */ /* 0x000fe20000002400 */
[----:B------:R-:W-:Y:S01]  /*13910*/  FMUL.FTZ R30, R30, UR19 ;  /* 0x000000131e1e7c20 */ /* 0x000fe20008410000 */
[----:B------:R-:W-:Y:S01]  /*13920*/  FMUL.FTZ R29, R29, UR19 ;  /* 0x000000131d1d7c20 */ /* 0x000fe20008410000 */
[----:B------:R-:W-:Y:S01]  /*13930*/  FMUL.FTZ R31, R31, UR19 ;  /* 0x000000131f1f7c20 */ /* 0x000fe20008410000 */
[----:B------:R-:W-:Y:S01]  /*13940*/  FMUL.FTZ R32, R32, UR19 ;  /* 0x0000001320207c20 */ /* 0x000fe20008410000 */
[----:B------:R-:W-:Y:S01]  /*13950*/  FMUL.FTZ R34, R34, UR19 ;  /* 0x0000001322227c20 */ /* 0x000fe20008410000 */
[----:B------:R-:W-:Y:S04]  /*13960*/  FMUL.FTZ R33, R33, UR19 ;  /* 0x0000001321217c20 */ /* 0x000fe80008410000 */
[----:B------:R-:W-:Y:S01]  /*13970*/  MUFU.TANH R201, R28 ;  /* 0x0000001c00c97308 */ /* 0x000fe20000002400 */
[----:B-1----:R-:W-:Y:S01]  /*13980*/  STL [R1+0x4], R2 ;  /* 0x0000040201007387 */ /* 0x002fe20000100800 */
[----:B------:R-:W-:Y:S08]  /*13990*/  FMUL.FTZ R35, R35, UR19 ;  /* 0x0000001323237c20 */ /* 0x000ff00008410000 */
[----:B------:R-:W-:Y:S01]  /*139a0*/  MUFU.TANH R202, R30 ;  /* 0x0000001e00ca7308 */ /* 0x000fe20000002400 */
[-C--:B--2---:R-:W-:Y:S06]  /*139b0*/  HMMA.16816.F32 R36, R216, R8.reuse, R36 ;  /* 0x00000008d824723c */ /* 0x084fec0000001824 */
[C---:B------:R-:W-:Y:S03]  /*139c0*/  HMMA.16816.F32 R40, R212.reuse, R8, R40 ;  /* 0x00000008d428723c */ /* 0x040fe60000001828 */
[----:B----4-:R-:W1:Y:S03]  /*139d0*/  MUFU.TANH R0, R14 ;  /* 0x0000000e00007308 */ /* 0x010e660000002400 */
[-C--:B------:R-:W-:Y:S07]  /*139e0*/  HMMA.16816.F32 R44, R212, R10.reuse, R44 ;  /* 0x0000000ad42c723c */ /* 0x080fee000000182c */
[----:B------:R-:W-:Y:S01]  /*139f0*/  MUFU.TANH R244, R23 ;  /* 0x0000001700f47308 */ /* 0x000fe20000002400 */
[C---:B------:R-:W-:Y:S01]  /*13a00*/  HMMA.16816.F32 R48, R216.reuse, R10, R48 ;  /* 0x0000000ad830723c */ /* 0x040fe20000001830 */
[----:B------:R-:W2:Y:S08]  /*13a10*/  LDSM.16.M88.4 R8, [R224+0x2000] ;  /* 0x00200000e008783b */ /* 0x000eb00000000200 */
[----:B------:R-:W-:Y:S01]  /*13a20*/  MUFU.TANH R20, R20 ;  /* 0x0000001400147308 */ /* 0x000fe20000002400 */
[-C--:B---3--:R-:W-:Y:S01]  /*13a30*/  HMMA.16816.F32 R52, R216, R4.reuse, R52 ;  /* 0x00000004d834723c */ /* 0x088fe20000001834 */
[----:B-1----:R1:W-:Y:S02]  /*13a40*/  STL [R1], R0 ;  /* 0x0000000001007387 */ /* 0x0023e40000100800 */
[----:B------:R-:W-:Y:S03]  /*13a50*/  FMUL.FTZ R36, R36, UR19 ;  /* 0x0000001324247c20 */ /* 0x000fe60008410000 */
[C---:B------:R-:W-:Y:S03]  /*13a60*/  HMMA.16816.F32 R56, R212.reuse, R4, R56 ;  /* 0x00000004d438723c */ /* 0x040fe60000001838 */
[----:B------:R-:W-:Y:S02]  /*13a70*/  MUFU.TANH R24, R24 ;  /* 0x0000001800187308 */ /* 0x000fe40000002400 */
[----:B------:R-:W-:Y:S01]  /*13a80*/  FMUL.FTZ R39, R39, UR19 ;  /* 0x0000001327277c20 */ /* 0x000fe20008410000 */
[-C--:B------:R-:W-:Y:S07]  /*13a90*/  HMMA.16816.F32 R60, R212, R6.reuse, R60 ;  /* 0x00000006d43c723c */ /* 0x080fee000000183c */
[----:B------:R-:W-:Y:S01]  /*13aa0*/  MUFU.TANH R27, R36 ;  /* 0x00000024001b7308 */ /* 0x000fe20000002400 */
[----:B------:R-:W-:Y:S01]  /*13ab0*/  FMUL.FTZ R46, R46, UR19 ;  /* 0x000000132e2e7c20 */ /* 0x000fe20008410000 */
[C---:B------:R-:W-:Y:S08]  /*13ac0*/  HMMA.16816.F32 R64, R216.reuse, R6, R64 ;  /* 0x00000006d840723c */ /* 0x040ff00000001840 */
[----:B------:R-:W-:Y:S03]  /*13ad0*/  MUFU.TANH R30, R39 ;  /* 0x00000027001e7308 */ /* 0x000fe60000002400 */
[----:B------:R-:W-:Y:S01]  /*13ae0*/  FMUL.FTZ R55, R55, UR19 ;  /* 0x0000001337377c20 */ /* 0x000fe20008410000 */
[----:B------:R-:W-:Y:S01]  /*13af0*/  FMUL.FTZ R38, R38, UR19 ;  /* 0x0000001326267c20 */ /* 0x000fe20008410000 */
[----:B------:R-:W-:Y:S01]  /*13b00*/  FMUL.FTZ R37, R37, UR19 ;  /* 0x0000001325257c20 */ /* 0x000fe20008410000 */
[----:B------:R-:W-:Y:S01]  /*13b10*/  FMUL.FTZ R40, R40, UR19 ;  /* 0x0000001328287c20 */ /* 0x000fe20008410000 */
[----:B------:R-:W-:Y:S03]  /*13b20*/  FMUL.FTZ R56, R56, UR19 ;  /* 0x0000001338387c20 */ /* 0x000fe60008410000 */
[----:B-1----:R-:W1:Y:S01]  /*13b30*/  MUFU.TANH R0, R26 ;  /* 0x0000001a00007308 */ /* 0x002e620000002400 */
[----:B------:R-:W-:Y:S01]  /*13b40*/  FMUL.FTZ R57, R57, UR19 ;  /* 0x0000001339397c20 */ /* 0x000fe20008410000 */
[----:B------:R-:W-:Y:S01]  /*13b50*/  FMUL.FTZ R59, R59, UR19 ;  /* 0x000000133b3b7c20 */ /* 0x000fe20008410000 */
[----:B------:R-:W-:Y:S01]  /*13b60*/  FMUL.FTZ R58, R58, UR19 ;  /* 0x000000133a3a7c20 */ /* 0x000fe20008410000 */
[-C--:B--2---:R-:W-:Y:S03]  /*13b70*/  HMMA.16816.F32 R68, R216, R8.reuse, R68 ;  /* 0x00000008d844723c */ /* 0x084fe60000001844 */
[----:B------:R-:W-:Y:S03]  /*13b80*/  FMUL.FTZ R63, R63, UR19 ;  /* 0x000000133f3f7c20 */ /* 0x000fe60008410000 */
[----:B------:R-:W-:Y:S01]  /*13b90*/  MUFU.TANH R5, R56 ;  /* 0x0000003800057308 */ /* 0x000fe20000002400 */
[----:B------:R-:W-:Y:S01]  /*13ba0*/  FMUL.FTZ R61, R61, UR19 ;  /* 0x000000133d3d7c20 */ /* 0x000fe20008410000 */
[C---:B------:R-:W-:Y:S04]  /*13bb0*/  HMMA.16816.F32 R72, R212.reuse, R8, R72 ;  /* 0x00000008d448723c */ /* 0x040fe80000001848 */
[----:B------:R-:W-:Y:S04]  /*13bc0*/  FMUL.FTZ R66, R66, UR19 ;  /* 0x0000001342427c20 */ /* 0x000fe80008410000 */
[----:B------:R-:W2:Y:S01]  /*13bd0*/  MUFU.TANH R18, R59 ;  /* 0x0000003b00127308 */ /* 0x000ea20000002400 */
[----:B-1----:R-:W-:Y:S01]  /*13be0*/  STL [R1+0x24], R0 ;  /* 0x0000240001007387 */ /* 0x002fe20000100800 */
[-C--:B------:R-:W-:Y:S03]  /*13bf0*/  HMMA.16816.F32 R76, R212, R10.reuse, R76 ;  /* 0x0000000ad44c723c */ /* 0x080fe6000000184c */
[----:B------:R-:W-:Y:S01]  /*13c00*/  STL [R1+0x2c], R17 ;  /* 0x00002c1101007387 */ /* 0x000fe20000100800 */
[----:B------:R-:W-:Y:S01]  /*13c10*/  FMUL.FTZ R64, R64, UR19 ;  /* 0x0000001340407c20 */ /* 0x000fe20008410000 */
[----:B------:R-:W-:Y:S03]  /*13c20*/  FMUL.FTZ R67, R67, UR19 ;  /* 0x0000001343437c20 */ /* 0x000fe60008410000 */
[----:B------:R-:W-:Y:S01]  /*13c30*/  MUFU.TANH R14, R61 ;  /* 0x0000003d000e7308 */ /* 0x000fe20000002400 */
[----:B------:R-:W-:Y:S01]  /*13c40*/  STL [R1+0x20], R201 ;  /* 0x000020c901007387 */ /* 0x000fe20000100800 */
[C---:B------:R-:W-:Y:S03]  /*13c50*/  HMMA.16816.F32 R80, R216.reuse, R10, R80 ;  /* 0x0000000ad850723c */ /* 0x040fe60000001850 */
[----:B------:R-:W-:Y:S01]  /*13c60*/  LDSM.16.M88.4 R8, [R224+0x3000] ;  /* 0x00300000e008783b */ /* 0x000fe20000000200 */
[----:B------:R-:W-:Y:S01]  /*13c70*/  FMUL.FTZ R70, R70, UR19 ;  /* 0x0000001346467c20 */ /* 0x000fe20008410000 */
[----:B------:R-:W-:Y:S03]  /*13c80*/  FMUL.FTZ R71, R71, UR19 ;  /* 0x0000001347477c20 */ /* 0x000fe60008410000 */
[----:B------:R-:W-:Y:S03]  /*13c90*/  MUFU.TANH R36, R66 ;  /* 0x0000004200247308 */ /* 0x000fe60000002400 */
[----:B------:R-:W-:Y:S01]  /*13ca0*/  FMUL.FTZ R68, R68, UR19 ;  /* 0x0000001344447c20 */ /* 0x000fe20008410000 */
[----:B------:R-:W-:Y:S01]  /*13cb0*/  FMUL.FTZ R73, R73, UR19 ;  /* 0x0000001349497c20 */ /* 0x000fe20008410000 */
[----:B------:R-:W-:Y:S01]  /*13cc0*/  STL [R1+0x1c], R202 ;  /* 0x00001cca01007387 */ /* 0x000fe20000100800 */
[----:B------:R-:W-:Y:S01]  /*13cd0*/  FMUL.FTZ R74, R74, UR19 ;  /* 0x000000134a4a7c20 */ /* 0x000fe20008410000 */
[----:B------:R-:W-:Y:S03]  /*13ce0*/  FMUL.FTZ R75, R75, UR19 ;  /* 0x000000134b4b7c20 */ /* 0x000fe60008410000 */
        /* <DEDUP_REMOVED lines=8> */
[----:B------:R2:W3:Y:S01]  /*13d70*/  MUFU.TANH R66, R70 ;  /* 0x0000004600427308 */ /* 0x0004e20000002400 */
        /* <DEDUP_REMOVED lines=8> */
[----:B------:R-:W-:Y:S01]  /*13e00*/  FMUL.FTZ R47, R47, UR19 ;  /* 0x000000132f2f7c20 */ /* 0x000fe20008410000 */
[----:B------:R-:W-:Y:S01]  /*13e10*/  FMUL.FTZ R50, R50, UR19 ;  /* 0x0000001332327c20 */ /* 0x000fe20008410000 */
[----:B------:R-:W-:Y:S01]  /*13e20*/  FMUL.FTZ R49, R49, UR19 ;  /* 0x0000001331317c20 */ /* 0x000fe20008410000 */
[----:B------:R-:W-:Y:S01]  /*13e30*/  FMUL.FTZ R52, R52, UR19 ;  /* 0x0000001334347c20 */ /* 0x000fe20008410000 */
[----:B------:R-:W-:Y:S01]  /*13e40*/  FMUL.FTZ R53, R53, UR19 ;  /* 0x0000001335357c20 */ /* 0x000fe20008410000 */
[----:B------:R-:W-:Y:S01]  /*13e50*/  FMUL.FTZ R45, R45, UR19 ;  /* 0x000000132d2d7c20 */ /* 0x000fe20008410000 */
[----:B------:R-:W-:Y:S03]  /*13e60*/  FMUL.FTZ R60, R60, UR19 ;  /* 0x000000133c3c7c20 */ /* 0x000fe60008410000 */
[----:B------:R-:W-:Y:S01]  /*13e70*/  MUFU.TANH R26, R37 ;  /* 0x00000025001a7308 */ /* 0x000fe20000002400 */
[----:B--2---:R-:W-:Y:S01]  /*13e80*/  MOV R70, R18 ;  /* 0x0000001200467202 */ /* 0x004fe20000000f00 */
[----:B------:R-:W-:Y:S01]  /*13e90*/  FMUL.FTZ R51, R51, UR19 ;  /* 0x0000001333337c20 */ /* 0x000fe20008410000 */
[----:B------:R-:W-:Y:S01]  /*13ea0*/  FMUL.FTZ R77, R77, UR19 ;  /* 0x000000134d4d7c20 */ /* 0x000fe20008410000 */
[----:B------:R-:W-:Y:S01]  /*13eb0*/  FMUL.FTZ R54, R54, UR19 ;  /* 0x0000001336367c20 */ /* 0x000fe20008410000 */
[----:B------:R-:W-:Y:S01]  /*13ec0*/  FMUL.FTZ R83, R83, UR19 ;  /* 0x0000001353537c20 */ /* 0x000fe20008410000 */
[----:B------:R-:W-:Y:S04]  /*13ed0*/  FMUL.FTZ R82, R82, UR19 ;  /* 0x0000001352527c20 */ /* 0x000fe80008410000 */
[----:B------:R2:W-:Y:S01]  /*13ee0*/  MUFU.TANH R61, R64 ;  /* 0x00000040003d7308 */ /* 0x0005e20000002400 */
[----:B-1----:R-:W-:Y:S09]  /*13ef0*/  IMAD.MOV.U32 R63, RZ, RZ, R4 ;  /* 0x000000ffff3f7224 */ /* 0x002ff200078e0004 */
[----:B------:R1:W-:Y:S10]  /*13f00*/  MUFU.TANH R23, R67 ;  /* 0x0000004300177308 */ /* 0x0003f40000002400 */
[----:B------:R4:W-:Y:S01]  /*13f10*/  MUFU.TANH R246, R68 ;  /* 0x0000004400f67308 */ /* 0x0009e20000002400 */
[----:B--2---:R-:W-:Y:S02]  /*13f20*/  MOV R64, R5 ;  /* 0x0000000500407202 */ /* 0x004fe40000000f00 */
[----:B------:R-:W2:Y:S07]  /*13f30*/  LDSM.16.M88.4 R4, [R224+0x2800] ;  /* 0x00280000e004783b */ /* 0x000eae0000000200 */
[----:B------:R-:W-:Y:S01]  /*13f40*/  MUFU.TANH R37, R62 ;  /* 0x0000003e00257308 */ /* 0x000fe20000002400 */
[----:B-1----:R-:W-:Y:S09]  /*13f50*/  IMAD.MOV.U32 R67, RZ, RZ, R202 ;  /* 0x000000ffff437224 */ /* 0x002ff200078e00ca */
[----:B------:R-:W-:Y:S01]  /*13f60*/  MUFU.TANH R62, R65 ;  /* 0x00000041003e7308 */ /* 0x000fe20000002400 */
[----:B----4-:R-:W-:Y:S09]  /*13f70*/  IMAD.MOV.U32 R68, RZ, RZ, R201 ;  /* 0x000000ffff447224 */ /* 0x010ff200078e00c9 */
[----:B------:R-:W1:Y:S10]  /*13f80*/  MUFU.TANH R65, R72 ;  /* 0x0000004800417308 */ /* 0x000e740000002400 */
[----:B------:R4:W-:Y:S10]  /*13f90*/  MUFU.TANH R16, R79 ;  /* 0x0000004f00107308 */ /* 0x0009f40000002400 */
[----:B------:R5:W-:Y:S01]  /*13fa0*/  MUFU.TANH R243, R69 ;  /* 0x0000004500f37308 */ /* 0x000be20000002400 */
[-C--:B--2---:R-:W-:Y:S09]  /*13fb0*/  HMMA.16816.F32 R84, R216, R4.reuse, R84 ;  /* 0x00000004d854723c */ /* 0x084ff20000001854 */
[----:B------:R3:W-:Y:S01]  /*13fc0*/  MUFU.TANH R200, R73 ;  /* 0x0000004900c87308 */ /* 0x0007e20000002400 */
[C---:B------:R-:W-:Y:S04]  /*13fd0*/  HMMA.16816.F32 R88, R212.reuse, R4, R88 ;  /* 0x00000004d458723c */ /* 0x040fe80000001858 */
[----:B----4-:R-:W-:Y:S02]  /*13fe0*/  MOV R79, R70 ;  /* 0x00000046004f7202 */ /* 0x010fe40000000f00 */
[-C--:B------:R-:W-:Y:S03]  /*13ff0*/  HMMA.16816.F32 R92, R212, R6.reuse, R92 ;  /* 0x00000006d45c723c */ /* 0x080fe6000000185c */
[----:B------:R-:W-:Y:S02]  /*14000*/  MUFU.TANH R72, R74 ;  /* 0x0000004a00487308 */ /* 0x000fe40000002400 */
[----:B------:R-:W-:Y:S01]  /*14010*/  IMAD.MOV.U32 R70, RZ, RZ, R68 ;  /* 0x000000ffff467224 */ /* 0x000fe200078e0044 */
[C---:B------:R-:W-:Y:S01]  /*14020*/  HMMA.16816.F32 R96, R216.reuse, R6, R96 ;  /* 0x00000006d860723c */ /* 0x040fe20000001860 */
[----:B------:R-:W2:Y:S01]  /*14030*/  LDSM.16.M88.4 R4, [R224+0x3800] ;  /* 0x00380000e004783b */ /* 0x000ea20000000200 */
[----:B------:R-:W-:Y:S05]  /*14040*/  DEPBAR.LE SB0, 0x0 ;  /* 0x000080000000791a */ /* 0x000fea0000000000 */
[----:B------:R-:W-:Y:S01]  /*14050*/  MUFU.TANH R28, R38 ;  /* 0x00000026001c7308 */ /* 0x000fe20000002400 */
[----:B------:R-:W-:Y:S03]  /*14060*/  MOV R68, R67 ;  /* 0x0000004300447202 */ /* 0x000fe60000000f00 */
[----:B-----5:R-:W-:Y:S01]  /*14070*/  IMAD.MOV.U32 R69, RZ, RZ, R17 ;  /* 0x000000ffff457224 */ /* 0x020fe200078e0011 */
[-C--:B------:R-:W-:Y:S05]  /*14080*/  HMMA.16816.F32 R100, R216, R8.reuse, R100 ;  /* 0x00000008d864723c */ /* 0x080fea0000001864 */
[----:B------:R4:W-:Y:S01]  /*14090*/  MUFU.TANH R56, R75 ;  /* 0x0000004b00387308 */ /* 0x0009e20000002400 */
[----:B------:R-:W-:Y:S01]  /*140a0*/  BAR.SYNC.DEFER_BLOCKING 0x0 ;  /* 0x0000000000007b1d */ /* 0x000fe20000010000 */
[----:B---3--:R-:W-:Y:S01]  /*140b0*/  MOV R73, R66 ;  /* 0x0000004200497202 */ /* 0x008fe20000000f00 */
[C---:B------:R-:W-:Y:S04]  /*140c0*/  HMMA.16816.F32 R104, R212.reuse, R8, R104 ;  /* 0x00000008d468723c */ /* 0x040fe80000001868 */
[----:B------:R-:W-:Y:S03]  /*140d0*/  FMUL.FTZ R95, R95, UR19 ;  /* 0x000000135f5f7c20 */ /* 0x000fe60008410000 */
[----:B------:R-:W3:Y:S01]  /*140e0*/  MUFU.TANH R39, R71 ;  /* 0x0000004700277308 */ /* 0x000ee20000002400 */
[-C--:B------:R-:W-:Y:S03]  /*140f0*/  HMMA.16816.F32 R108, R212, R10.reuse, R108 ;  /* 0x0000000ad46c723c */ /* 0x080fe6000000186c */
[----:B------:R-:W-:Y:S03]  /*14100*/  FMUL.FTZ R84, R84, UR19 ;  /* 0x0000001354547c20 */ /* 0x000fe60008410000 */
[C---:B------:R-:W-:Y:S03]  /*14110*/  HMMA.16816.F32 R112, R216.reuse, R10, R112 ;  /* 0x0000000ad870723c */ /* 0x040fe60000001870 */
[----:B------:R1:W-:Y:S02]  /*14120*/  MUFU.TANH R12, R95 ;  /* 0x0000005f000c7308 */ /* 0x0003e40000002400 */
[----:B----4-:R-:W-:Y:S02]  /*14130*/  IMAD.MOV.U32 R75, RZ, RZ, R64 ;  /* 0x000000ffff4b7224 */ /* 0x010fe400078e0040 */
[----:B------:R-:W-:Y:S01]  /*14140*/  FMUL.FTZ R91, R91, UR19 ;  /* 0x000000135b5b7c20 */ /* 0x000fe20008410000 */
[----:B------:R-:W-:Y:S03]  /*14150*/  FMUL.FTZ R103, R103, UR19 ;  /* 0x0000001367677c20 */ /* 0x000fe60008410000 */
[----:B------:R-:W-:Y:S02]  /*14160*/  FMUL.FTZ R89, R89, UR19 ;  /* 0x0000001359597c20 */ /* 0x000fe40008410000 */
[----:B------:R3:W-:Y:S01]  /*14170*/  MUFU.TANH R38, R78 ;  /* 0x0000004e00267308 */ /* 0x0007e20000002400 */
[----:B------:R-:W-:Y:S01]  /*14180*/  FMUL.FTZ R90, R90, UR19 ;  /* 0x000000135a5a7c20 */ /* 0x000fe20008410000 */
[----:B------:R-:W-:Y:S01]  /*14190*/  FMUL.FTZ R107, R107, UR19 ;  /* 0x000000136b6b7c20 */ /* 0x000fe20008410000 */
[-C--:B--2---:R-:W-:Y:S03]  /*141a0*/  HMMA.16816.F32 R116, R216, R4.reuse, R116 ;  /* 0x00000004d874723c */ /* 0x084fe60000001874 */
[----:B------:R-:W-:Y:S04]  /*141b0*/  FMUL.FTZ R86, R86, UR19 ;  /* 0x0000001356567c20 */ /* 0x000fe80008410000 */
[----:B------:R2:W-:Y:S01]  /*141c0*/  MUFU.TANH R57, R76 ;  /* 0x0000004c00397308 */ /* 0x0005e20000002400 */
[----:B-1----:R-:W-:Y:S03]  /*141d0*/  IMAD.MOV.U32 R95, RZ, RZ, R65 ;  /* 0x000000ffff5f7224 */ /* 0x002fe600078e0041 */
[----:B------:R-:W-:Y:S01]  /*141e0*/  MOV R65, R203 ;  /* 0x000000cb00417202 */ /* 0x000fe20000000f00 */
[C---:B------:R-:W-:Y:S04]  /*141f0*/  HMMA.16816.F32 R120, R212.reuse, R4, R120 ;  /* 0x00000004d478723c */ /* 0x040fe80000001878 */
[----:B------:R-:W-:Y:S01]  /*14200*/  IMAD.MOV.U32 R74, RZ, RZ, R65 ;  /* 0x000000ffff4a7224 */ /* 0x000fe200078e0041 */
[----:B------:R1:W-:Y:S01]  /*14210*/  MUFU.TANH R17, R107 ;  /* 0x0000006b00117308 */ /* 0x0003e20000002400 */
[----:B---3--:R-:W-:Y:S01]  /*14220*/  IMAD.MOV.U32 R78, RZ, RZ, R39 ;  /* 0x000000ffff4e7224 */ /* 0x008fe200078e0027 */
[-C--:B------:R-:W-:Y:S04]  /*14230*/  HMMA.16816.F32 R124, R212, R6.reuse, R124 ;  /* 0x00000006d47c723c */ /* 0x080fe8000000187c */
[----:B------:R-:W-:Y:S01]  /*14240*/  FMNMX.FTZ R4, R247, R133, !PT ;  /* 0x00000085f7047209 */ /* 0x000fe20007810000 */
[----:B------:R-:W-:Y:S03]  /*14250*/  FMUL.FTZ R110, R110, UR19 ;  /* 0x000000136e6e7c20 */ /* 0x000fe60008410000 */
[----:B------:R-:W-:Y:S03]  /*14260*/  MUFU.TANH R205, R80 ;  /* 0x0000005000cd7308 */ /* 0x000fe60000002400 */
[----:B--2---:R-:W-:Y:S01]  /*14270*/  MOV R76, R23 ;  /* 0x00000017004c7202 */ /* 0x004fe20000000f00 */
[----:B------:R-:W-:Y:S04]  /*14280*/  HMMA.16816.F32 R128, R216, R6, R128 ;  /* 0x00000006d880723c */ /* 0x000fe80000001880 */
[----:B------:R-:W-:Y:S01]  /*14290*/  FMNMX.FTZ R5, R250, R132, !PT ;  /* 0x00000084fa057209 */ /* 0x000fe20007810000 */
[----:B------:R-:W-:Y:S01]  /*142a0*/  FMUL.FTZ R115, R115, UR19 ;  /* 0x0000001373737c20 */ /* 0x000fe20008410000 */
[----:B------:R2:W-:Y:S01]  /*142b0*/  MUFU.TANH R204, R81 ;  /* 0x0000005100cc7308 */ /* 0x0005e20000002400 */
[----:B-1----:R-:W-:Y:S01]  /*142c0*/  MOV R107, R36 ;  /* 0x00000024006b7202 */ /* 0x002fe20000000f00 */
[----:B------:R-:W-:Y:S03]  /*142d0*/  FMUL.FTZ R114, R114, UR19 ;  /* 0x0000001372727c20 */ /* 0x000fe60008410000 */
[----:B------:R-:W-:Y:S01]  /*142e0*/  FMUL.FTZ R93, R93, UR19 ;  /* 0x000000135d5d7c20 */ /* 0x000fe20008410000 */
[----:B------:R-:W-:Y:S01]  /*142f0*/  FMUL.FTZ R102, R102, UR19 ;  /* 0x0000001366667c20 */ /* 0x000fe20008410000 */
[----:B------:R-:W-:Y:S03]  /*14300*/  FMUL.FTZ R87, R87, UR19 ;  /* 0x0000001357577c20 */ /* 0x000fe60008410000 */
[----:B------:R-:W1:Y:S01]  /*14310*/  MUFU.TANH R0, R46 ;  /* 0x0000002e00007308 */ /* 0x000e620000002400 */
[----:B------:R-:W-:Y:S01]  /*14320*/  FMUL.FTZ R108, R108, UR19 ;  /* 0x000000136c6c7c20 */ /* 0x000fe20008410000 */
[----:B------:R-:W-:Y:S01]  /*14330*/  FMUL.FTZ R94, R94, UR19 ;  /* 0x000000135e5e7c20 */ /* 0x000fe20008410000 */
[----:B------:R-:W-:Y:S01]  /*14340*/  FMUL.FTZ R117, R117, UR19 ;  /* 0x0000001375757c20 */ /* 0x000fe20008410000 */
[----:B------:R-:W-:Y:S01]  /*14350*/  FMUL.FTZ R99, R99, UR19 ;  /* 0x0000001363637c20 */ /* 0x000fe20008410000 */
[----:B------:R-:W-:Y:S02]  /*14360*/  IMAD.MOV.U32 R71, RZ, RZ, R14 ;  /* 0x000000ffff477224 */ /* 0x000fe400078e000e */
[----:B------:R-:W-:Y:S01]  /*14370*/  FMUL.FTZ R109, R109, UR19 ;  /* 0x000000136d6d7c20 */ /* 0x000fe20008410000 */
[----:B------:R-:W-:Y:S02]  /*14380*/  FMUL.FTZ R123, R123, UR19 ;  /* 0x000000137b7b7c20 */ /* 0x000fe40008410000 */
[----:B------:R3:W-:Y:S01]  /*14390*/  MUFU.TANH R59, R84 ;  /* 0x00000054003b7308 */ /* 0x0007e20000002400 */
[----:B--2---:R-:W-:Y:S01]  /*143a0*/  MOV R81, R56 ;  /* 0x0000003800517202 */ /* 0x004fe20000000f00 */
[----:B------:R-:W-:Y:S01]  /*143b0*/  FMUL.FTZ R88, R88, UR19 ;  /* 0x0000001358587c20 */ /* 0x000fe20008410000 */
[----:B------:R-:W-:Y:S01]  /*143c0*/  FMUL.FTZ R85, R85, UR19 ;  /* 0x0000001355557c20 */ /* 0x000fe20008410000 */
[----:B------:R-:W-:Y:S01]  /*143d0*/  FMUL.FTZ R96, R96, UR19 ;  /* 0x0000001360607c20 */ /* 0x000fe20008410000 */
[----:B------:R-:W-:Y:S01]  /*143e0*/  FMUL.FTZ R98, R98, UR19 ;  /* 0x0000001362627c20 */ /* 0x000fe20008410000 */
[----:B------:R-:W-:Y:S01]  /*143f0*/  FMUL.FTZ R97, R97, UR19 ;  /* 0x0000001361617c20 */ /* 0x000fe20008410000 */
[----:B------:R-:W-:Y:S03]  /*14400*/  FMUL.FTZ R92, R92, UR19 ;  /* 0x000000135c5c7c20 */ /* 0x000fe60008410000 */
[----:B------:R-:W2:Y:S01]  /*14410*/  MUFU.TANH R2, R58 ;  /* 0x0000003a00027308 */ /* 0x000ea20000002400 */
[----:B-1----:R1:W-:Y:S01]  /*14420*/  STL [R1+0x38], R0 ;  /* 0x0000380001007387 */ /* 0x0023e20000100800 */
[----:B------:R-:W-:Y:S01]  /*14430*/  FMUL.FTZ R100, R100, UR19 ;  /* 0x0000001364647c20 */ /* 0x000fe20008410000 */
[----:B------:R-:W-:Y:S01]  /*14440*/  FMUL.FTZ R101, R101, UR19 ;  /* 0x0000001365657c20 */ /* 0x000fe20008410000 */
[----:B------:R-:W-:Y:S01]  /*14450*/  FMUL.FTZ R118, R118, UR19 ;  /* 0x0000001376767c20 */ /* 0x000fe20008410000 */
[----:B------:R-:W-:Y:S01]  /*14460*/  FMUL.FTZ R106, R106, UR19 ;  /* 0x000000136a6a7c20 */ /* 0x000fe20008410000 */
[----:B------:R-:W-:Y:S01]  /*14470*/  FMUL.FTZ R112, R112, UR19 ;  /* 0x0000001370707c20 */ /* 0x000fe20008410000 */
[----:B------:R-:W-:Y:S03]  /*14480*/  FMUL.FTZ R113, R113, UR19 ;  /* 0x0000001371717c20 */ /* 0x000fe60008410000 */
[----:B------:R-:W-:Y:S01]  /*14490*/  MUFU.TANH R22, R22 ;  /* 0x0000001600167308 */ /* 0x000fe20000002400 */
[----:B---3--:R-:W-:Y:S01]  /*144a0*/  FMUL.FTZ R84, R131, UR19 ;  /* 0x0000001383547c20 */ /* 0x008fe20008410000 */
[----:B------:R-:W-:Y:S01]  /*144b0*/  FMUL.FTZ R104, R104, UR19 ;  /* 0x0000001368687c20 */ /* 0x000fe20008410000 */
[----:B------:R-:W-:Y:S01]  /*144c0*/  FMUL.FTZ R116, R116, UR19 ;  /* 0x0000001374747c20 */ /* 0x000fe20008410000 */
[----:B------:R-:W-:Y:S01]  /*144d0*/  FMUL.FTZ R105, R105, UR19 ;  /* 0x0000001369697c20 */ /* 0x000fe20008410000 */
[----:B------:R-:W-:Y:S01]  /*144e0*/  FMUL.FTZ R111, R111, UR19 ;  /* 0x000000136f6f7c20 */ /* 0x000fe20008410000 */
[----:B------:R-:W-:Y:S01]  /*144f0*/  FMUL.FTZ R119, R119, UR19 ;  /* 0x0000001377777c20 */ /* 0x000fe20008410000 */
[----:B------:R-:W-:Y:S03]  /*14500*/  FMUL.FTZ R120, R120, UR19 ;  /* 0x0000001378787c20 */ /* 0x000fe60008410000 */
[----:B------:R-:W-:Y:S01]  /*14510*/  MUFU.TANH R21, R21 ;  /* 0x0000001500157308 */ /* 0x000fe20000002400 */
[----:B--2---:R-:W-:Y:S01]  /*14520*/  IMAD.MOV.U32 R131, RZ, RZ, R2 ;  /* 0x000000ffff837224 */ /* 0x004fe200078e0002 */
[----:B------:R-:W-:Y:S01]  /*14530*/  FMNMX.FTZ R2, R248, R3, !PT ;  /* 0x00000003f8027209 */ /* 0x000fe20007810000 */
[----:B------:R-:W-:Y:S01]  /*14540*/  FMUL.FTZ R121, R121, UR19 ;  /* 0x0000001379797c20 */ /* 0x000fe20008410000 */
[----:B------:R-:W-:Y:S01]  /*14550*/  FMUL.FTZ R124, R124, UR19 ;  /* 0x000000137c7c7c20 */ /* 0x000fe20008410000 */
[----:B------:R-:W-:Y:S01]  /*14560*/  FMUL.FTZ R125, R125, UR19 ;  /* 0x000000137d7d7c20 */ /* 0x000fe20008410000 */
[----:B------:R-:W-:Y:S04]  /*14570*/  FMUL.FTZ R122, R122, UR19 ;  /* 0x000000137a7a7c20 */ /* 0x000fe80008410000 */
[----:B------:R-:W-:Y:S10]  /*14580*/  MUFU.TANH R25, R25 ;  /* 0x0000001900197308 */ /* 0x000ff40000002400 */
[----:B-1----:R-:W1:Y:S10]  /*14590*/  MUFU.TANH R0, R55 ;  /* 0x0000003700007308 */ /* 0x002e740000002400 */
[----:B------:R-:W-:Y:S10]  /*145a0*/  MUFU.TANH R32, R32 ;  /* 0x0000002000207308 */ /* 0x000ff40000002400 */
[----:B------:R-:W-:Y:S01]  /*145b0*/  MUFU.TANH R34, R34 ;  /* 0x0000002200227308 */ /* 0x000fe20000002400 */
[----:B-1----:R1:W-:Y:S04]  /*145c0*/  STL [R1+0x34], R0 ;  /* 0x0000340001007387 */ /* 0x0023e80000100800 */
[----:B------:R-:W2:Y:S05]  /*145d0*/  LDL R67, [R1+0x14] ;  /* 0x0000140001437983 */ /* 0x000eaa0000100800 */
[----:B------:R-:W-:Y:S01]  /*145e0*/  MUFU.TANH R33, R33 ;  /* 0x0000002100217308 */ /* 0x000fe20000002400 */
[----:B------:R-:W3:Y:S04]  /*145f0*/  LDL R66, [R1+0xc] ;  /* 0x00000c0001427983 */ /* 0x000ee80000100800 */
[----:B------:R-:W4:Y:S05]  /*14600*/  LDL R65, [R1+0x10] ;  /* 0x0000100001417983 */ /* 0x000f2a0000100800 */
[----:B------:R-:W-:Y:S01]  /*14610*/  MUFU.TANH R29, R29 ;  /* 0x0000001d001d7308 */ /* 0x000fe20000002400 */
[----:B------:R-:W5:Y:S04]  /*14620*/  LDL R64, [R1+0x8] ;  /* 0x0000080001407983 */ /* 0x000f680000100800 */
[----:B------:R-:W5:Y:S05]  /*14630*/  LDL R39, [R1+0x4] ;  /* 0x0000040001277983 */ /* 0x000f6a0000100800 */
[----:B------:R-:W-:Y:S01]  /*14640*/  MUFU.TANH R35, R35 ;  /* 0x0000002300237308 */ /* 0x000fe20000002400 */
[----:B------:R-:W5:Y:S04]  /*14650*/  LDL R23, [R1] ;  /* 0x0000000001177983 */ /* 0x000f680000100800 */
[----:B------:R-:W5:Y:S05]  /*14660*/  LDL R36, [R1+0x24] ;  /* 0x0000240001247983 */ /* 0x000f6a0000100800 */
[----:B------:R-:W-:Y:S01]  /*14670*/  MUFU.TANH R31, R31 ;  /* 0x0000001f001f7308 */ /* 0x000fe20000002400 */
[----:B------:R-:W5:Y:S04]  /*14680*/  LDL R80, [R1+0x38] ;  /* 0x0000380001507983 */ /* 0x000f680000100800 */
[----:B------:R-:W5:Y:S05]  /*14690*/  LDL R56, [R1+0x34] ;  /* 0x0000340001387983 */ /* 0x000f6a0000100800 */
[----:B------:R-:W-:Y:S10]  /*146a0*/  MUFU.TANH R40, R40 ;  /* 0x0000002800287308 */ /* 0x000ff40000002400 */
        /* <DEDUP_REMOVED lines=10> */
[----:B-1----:R-:W1:Y:S10]  /*14750*/  MUFU.TANH R0, R60 ;  /* 0x0000003c00007308 */ /* 0x002e740000002400 */
[----:B------:R-:W-:Y:S10]  /*14760*/  MUFU.TANH R53, R91 ;  /* 0x0000005b00357308 */ /* 0x000ff40000002400 */
[----:B------:R-:W-:Y:S10]  /*14770*/  MUFU.TANH R45, R45 ;  /* 0x0000002d002d7308 */ /* 0x000ff40000002400 */
[----:B------:R1:W5:Y:S10]  /*14780*/  MUFU.TANH R60, R77 ;  /* 0x0000004d003c7308 */ /* 0x0003740000002400 */
[----:B------:R1:W-:Y:S10]  /*14790*/  MUFU.TANH R91, R103 ;  /* 0x00000067005b7308 */ /* 0x0003f40000002400 */
[----:B------:R-:W5:Y:S01]  /*147a0*/  MUFU.TANH R51, R51 ;  /* 0x0000003300337308 */ /* 0x000f620000002400 */
[----:B-1----:R-:W-:Y:S01]  /*147b0*/  MOV R77, R63 ;  /* 0x0000003f004d7202 */ /* 0x002fe20000000f00 */
[----:B------:R-:W-:Y:S01]  /*147c0*/  FMUL.FTZ R63, R129, UR19 ;  /* 0x00000013813f7c20 */ /* 0x000fe20008410000 */
[----:B------:R-:W-:Y:S07]  /*147d0*/  MOV R129, R79 ;  /* 0x0000004f00817202 */ /* 0x000fee0000000f00 */
[----:B------:R-:W-:Y:S01]  /*147e0*/  MUFU.TANH R240, R89 ;  /* 0x0000005900f07308 */ /* 0x000fe20000002400 */
[----:B------:R-:W-:Y:S09]  /*147f0*/  MOV R103, R75 ;  /* 0x0000004b00677202 */ /* 0x000ff20000000f00 */
[----:B------:R-:W-:Y:S10]  /*14800*/  MUFU.TANH R55, R90 ;  /* 0x0000005a00377308 */ /* 0x000ff40000002400 */
[----:B------:R1:W-:Y:S10]  /*14810*/  MUFU.TANH R18, R110 ;  /* 0x0000006e00127308 */ /* 0x0003f40000002400 */
[----:B------:R1:W-:Y:S10]  /*14820*/  MUFU.TANH R89, R115 ;  /* 0x0000007300597308 */ /* 0x0003f40000002400 */
[----:B------:R-:W5:Y:S01]  /*14830*/  MUFU.TANH R54, R54 ;  /* 0x0000003600367308 */ /* 0x000f620000002400 */
[----:B-1----:R-:W-:Y:S09]  /*14840*/  MOV R110, R200 ;  /* 0x000000c8006e7202 */ /* 0x002ff20000000f00 */
[----:B------:R1:W-:Y:S01]  /*14850*/  MUFU.TANH R90, R114 ;  /* 0x00000072005a7308 */ /* 0x0003e20000002400 */
[----:B------:R-:W-:Y:S09]  /*14860*/  MOV R115, R77 ;  /* 0x0000004d00737202 */ /* 0x000ff20000000f00 */
[----:B------:R2:W-:Y:S10]  /*14870*/  MUFU.TANH R207, R86 ;  /* 0x0000005600cf7308 */ /* 0x0005f40000002400 */
[----:B------:R-:W-:Y:S01]  /*14880*/  MUFU.TANH R208, R93 ;  /* 0x0000005d00d07308 */ /* 0x000fe20000002400 */
[----:B-1----:R-:W-:Y:S02]  /*14890*/  IMAD.MOV.U32 R114, RZ, RZ, R71 ;  /* 0x000000ffff727224 */ /* 0x002fe400078e0047 */
[----:B------:R-:W-:Y:S01]  /*148a0*/  FMUL.FTZ R71, R126, UR19 ;  /* 0x000000137e477c20 */ /* 0x000fe20008410000 */
[----:B------:R-:W-:Y:S02]  /*148b0*/  IMAD.MOV.U32 R126, RZ, RZ, R0 ;  /* 0x000000ffff7e7224 */ /* 0x000fe400078e0000 */
[----:B------:R-:W-:Y:S01]  /*148c0*/  FMUL.FTZ R0, R127, UR19 ;  /* 0x000000137f007c20 */ /* 0x000fe20008410000 */
[----:B------:R-:W-:Y:S03]  /*148d0*/  MOV R127, R74 ;  /* 0x0000004a007f7202 */ /* 0x000fe60000000f00 */
[----:B------:R1:W-:Y:S01]  /*148e0*/  MUFU.TANH R93, R102 ;  /* 0x00000066005d7308 */ /* 0x0003e20000002400 */
[----:B--2---:R-:W-:Y:S09]  /*148f0*/  FMUL.FTZ R86, R130, UR19 ;  /* 0x0000001382567c20 */ /* 0x004ff20008410000 */
[----:B------:R2:W-:Y:S10]  /*14900*/  MUFU.TANH R201, R108 ;  /* 0x0000006c00c97308 */ /* 0x0005f40000002400 */
[----:B------:R-:W-:Y:S01]  /*14910*/  MUFU.TANH R206, R87 ;  /* 0x0000005700ce7308 */ /* 0x000fe20000002400 */
[----:B-1----:R-:W-:Y:S09]  /*14920*/  IMAD.MOV.U32 R102, RZ, RZ, R76 ;  /* 0x000000ffff667224 */ /* 0x002ff200078e004c */
[----:B------:R-:W-:Y:S01]  /*14930*/  MUFU.TANH R210, R83 ;  /* 0x0000005300d27308 */ /* 0x000fe20000002400 */
[----:B--2---:R-:W-:Y:S09]  /*14940*/  IMAD.MOV.U32 R108, RZ, RZ, R73 ;  /* 0x000000ffff6c7224 */ /* 0x004ff200078e0049 */
[----:B------:R1:W-:Y:S10]  /*14950*/  MUFU.TANH R87, R117 ;  /* 0x0000007500577308 */ /* 0x0003f40000002400 */
[----:B------:R-:W-:Y:S10]  /*14960*/  MUFU.TANH R83, R94 ;  /* 0x0000005e00537308 */ /* 0x000ff40000002400 */
[----:B------:R2:W-:Y:S01]  /*14970*/  MUFU.TANH R94, R99 ;  /* 0x00000063005e7308 */ /* 0x0005e20000002400 */
[----:B-1----:R-:W-:Y:S09]  /*14980*/  IMAD.MOV.U32 R117, RZ, RZ, R72 ;  /* 0x000000ffff757224 */ /* 0x002ff200078e0048 */
[----:B------:R1:W-:Y:S10]  /*14990*/  MUFU.TANH R200, R109 ;  /* 0x0000006d00c87308 */ /* 0x0003f40000002400 */
[----:B------:R5:W-:Y:S01]  /*149a0*/  MUFU.TANH R130, R123 ;  /* 0x0000007b00827308 */ /* 0x000be20000002400 */
[----:B------:R-:W-:Y:S01]  /*149b0*/  FMNMX.FTZ R6, R67, R2, !PT ;  /* 0x0000000243067209 */ /* 0x000fe20007810000 */
[----:B--2---:R-:W-:Y:S01]  /*149c0*/  IMAD.MOV.U32 R99, RZ, RZ, R78 ;  /* 0x000000ffff637224 */ /* 0x004fe200078e004e */
[----:B------:R-:W-:Y:S02]  /*149d0*/  FMNMX.FTZ R2, R249, R134, !PT ;  /* 0x00000086f9027209 */ /* 0x000fe40007810000 */
[----:B---3--:R-:W-:Y:S02]  /*149e0*/  FMNMX.FTZ R4, R66, R4, !PT ;  /* 0x0000000442047209 */ /* 0x008fe40007810000 */
[----:B------:R-:W-:Y:S03]  /*149f0*/  FMNMX.FTZ R6, R242, R6, !PT ;  /* 0x00000006f2067209 */ /* 0x000fe60007810000 */
[----:B------:R-:W-:Y:S01]  /*14a00*/  MUFU.TANH R211, R82 ;  /* 0x0000005200d37308 */ /* 0x000fe20000002400 */
[----:B----4-:R-:W-:Y:S01]  /*14a10*/  FMNMX.FTZ R5, R65, R5, !PT ;  /* 0x0000000541057209 */ /* 0x010fe20007810000 */
[----:B-1----:R-:W-:Y:S01]  /*14a20*/  IMAD.MOV.U32 R109, RZ, RZ, R57 ;  /* 0x000000ffff6d7224 */ /* 0x002fe200078e0039 */
[----:B------:R-:W-:Y:S02]  /*14a30*/  FMNMX.FTZ R6, R239, R6, !PT ;  /* 0x00000006ef067209 */ /* 0x000fe40007810000 */
[----:B-----5:R-:W-:Y:S02]  /*14a40*/  FMNMX.FTZ R2, R64, R2, !PT ;  /* 0x0000000240027209 */ /* 0x020fe40007810000 */
[----:B------:R-:W-:Y:S03]  /*14a50*/  FMNMX.FTZ R5, R241, R5, !PT ;  /* 0x00000005f1057209 */ /* 0x000fe60007810000 */
[----:B------:R-:W-:Y:S01]  /*14a60*/  MUFU.TANH R245, R88 ;  /* 0x0000005800f57308 */ /* 0x000fe20000002400 */
[----:B------:R-:W-:Y:S01]  /*14a70*/  FMNMX.FTZ R4, R39, R4, !PT ;  /* 0x0000000427047209 */ /* 0x000fe20007810000 */
[----:B------:R-:W-:Y:S01]  /*14a80*/  IMAD.MOV.U32 R123, RZ, RZ, R60 ;  /* 0x000000ffff7b7224 */ /* 0x000fe200078e003c */
[----:B------:R-:W-:Y:S02]  /*14a90*/  FMNMX.FTZ R5, R19, R5, !PT ;  /* 0x0000000513057209 */ /* 0x000fe40007810000 */
[----:B------:R-:W-:Y:S02]  /*14aa0*/  FMNMX.FTZ R2, R23, R2, !PT ;  /* 0x0000000217027209 */ /* 0x000fe40007810000 */
[----:B------:R-:W-:Y:S03]  /*14ab0*/  FMNMX.FTZ R4, R252, R4, !PT ;  /* 0x00000004fc047209 */ /* 0x000fe60007810000 */
[----:B------:R1:W-:Y:S01]  /*14ac0*/  MUFU.TANH R58, R85 ;  /* 0x00000055003a7308 */ /* 0x0003e20000002400 */
        /* <DEDUP_REMOVED lines=10> */
[----:B------:R-:W-:Y:S01]  /*14b70*/  FMNMX.FTZ R6, R32, R6, !PT ;  /* 0x0000000620067209 */ /* 0x000fe20007810000 */
[----:B-1----:R-:W-:Y:S01]  /*14b80*/  FMUL.FTZ R85, R128, UR19 ;  /* 0x0000001380557c20 */ /* 0x002fe20008410000 */
        /* <DEDUP_REMOVED lines=33> */
[----:B------:R-:W1:Y:S01]  /*14da0*/  MUFU.TANH R14, R106 ;  /* 0x0000006a000e7308 */ /* 0x000e620000002400 */
[----:B------:R-:W-:Y:S02]  /*14db0*/  FMNMX.FTZ R6, R52, R6, !PT ;  /* 0x0000000634067209 */ /* 0x000fe40007810000 */
[----:B------:R-:W-:Y:S02]  /*14dc0*/  FMNMX.FTZ R2, R131, R2, !PT ;  /* 0x0000000283027209 */ /* 0x000fe40007810000 */
[----:B------:R-:W-:Y:S02]  /*14dd0*/  FMNMX.FTZ R4, R115, R4, !PT ;  /* 0x0000000473047209 */ /* 0x000fe40007810000 */
[----:B------:R-:W-:Y:S03]  /*14de0*/  FMNMX.FTZ R5, R56, R5, !PT ;  /* 0x0000000538057209 */ /* 0x000fe60007810000 */
[----:B------:R2:W3:Y:S01]  /*14df0*/  MUFU.TANH R57, R112 ;  /* 0x0000007000397308 */ /* 0x0004e20000002400 */
[----:B------:R-:W-:Y:S02]  /*14e00*/  FMNMX.FTZ R6, R61, R6, !PT ;  /* 0x000000063d067209 */ /* 0x000fe40007810000 */
[----:B------:R-:W-:Y:S02]  /*14e10*/  FMNMX.FTZ R2, R129, R2, !PT ;  /* 0x0000000281027209 */ /* 0x000fe40007810000 */
[----:B------:R-:W-:Y:S02]  /*14e20*/  FMNMX.FTZ R4, R126, R4, !PT ;  /* 0x000000047e047209 */ /* 0x000fe40007810000 */
[----:B------:R-:W-:Y:S03]  /*14e30*/  FMNMX.FTZ R5, R107, R5, !PT ;  /* 0x000000056b057209 */ /* 0x000fe60007810000 */
[----:B------:R-:W4:Y:S01]  /*14e40*/  MUFU.TANH R203, R104 ;  /* 0x0000006800cb7308 */ /* 0x000f220000002400 */
[----:B------:R-:W-:Y:S01]  /*14e50*/  FMNMX.FTZ R6, R62, R6, !PT ;  /* 0x000000063e067209 */ /* 0x000fe20007810000 */
[----:B-1----:R-:W-:Y:S01]  /*14e60*/  IMAD.MOV.U32 R128, RZ, RZ, R14 ;  /* 0x000000ffff807224 */ /* 0x002fe200078e000e */
[----:B------:R-:W-:Y:S02]  /*14e70*/  FMNMX.FTZ R2, R37, R2, !PT ;  /* 0x0000000225027209 */ /* 0x000fe40007810000 */
[----:B------:R-:W-:Y:S02]  /*14e80*/  FMNMX.FTZ R4, R114, R4, !PT ;  /* 0x0000000472047209 */ /* 0x000fe40007810000 */
[----:B------:R-:W-:Y:S03]  /*14e90*/  FMNMX.FTZ R5, R102, R5, !PT ;  /* 0x0000000566057209 */ /* 0x000fe60007810000 */
[----:B------:R-:W1:Y:S01]  /*14ea0*/  MUFU.TANH R113, R113 ;  /* 0x0000007100717308 */ /* 0x000e620000002400 */
[----:B------:R-:W-:Y:S01]  /*14eb0*/  FMNMX.FTZ R6, R246, R6, !PT ;  /* 0x00000006f6067209 */ /* 0x000fe20007810000 */
[----:B--2---:R-:W-:Y:S01]  /*14ec0*/  IMAD.MOV.U32 R112, RZ, RZ, R17 ;  /* 0x000000ffff707224 */ /* 0x004fe200078e0011 */
[----:B------:R-:W-:Y:S02]  /*14ed0*/  FMNMX.FTZ R2, R127, R2, !PT ;  /* 0x000000027f027209 */ /* 0x000fe40007810000 */
[----:B------:R-:W-:Y:S02]  /*14ee0*/  FMNMX.FTZ R4, R95, R4, !PT ;  /* 0x000000045f047209 */ /* 0x000fe40007810000 */
[----:B------:R-:W-:Y:S03]  /*14ef0*/  FMNMX.FTZ R5, R108, R5, !PT ;  /* 0x000000056c057209 */ /* 0x000fe60007810000 */
[----:B------:R-:W2:Y:S01]  /*14f00*/  MUFU.TANH R202, R105 ;  /* 0x0000006900ca7308 */ /* 0x000ea20000002400 */
        /* <DEDUP_REMOVED lines=11> */
[----:B------:R-:W-:Y:S02]  /*14fc0*/  MOV R82, R16 ;  /* 0x0000001000527202 */ /* 0x000fe40000000f00 */
[----:B------:R-:W-:Y:S02]  /*14fd0*/  FMNMX.FTZ R2, R38, R2, !PT ;  /* 0x0000000226027209 */ /* 0x000fe40007810000 */
[----:B------:R-:W-:Y:S03]  /*14fe0*/  FMNMX.FTZ R4, R123, R4, !PT ;  /* 0x000000047b047209 */ /* 0x000fe60007810000 */
[----:B------:R-:W5:Y:S01]  /*14ff0*/  MUFU.TANH R119, R119 ;  /* 0x0000007700777308 */ /* 0x000f620000002400 */
        /* <DEDUP_REMOVED lines=21> */
[----:B------:R-:W-:Y:S02]  /*15150*/  MOV R118, R12 ;  /* 0x0000000c00767202 */ /* 0x000fe40000000f00 */
[----:B------:R-:W-:Y:S02]  /*15160*/  FMNMX.FTZ R2, R93, R0, !PT ;  /* 0x000000005d027209 */ /* 0x000fe40007810000 */
[----:B------:R-:W-:Y:S03]  /*15170*/  FMNMX.FTZ R4, R101, R4, !PT ;  /* 0x0000000465047209 */ /* 0x000fe60007810000 */
[----:B------:R-:W-:Y:S01]  /*15180*/  MUFU.TANH R124, R124 ;  /* 0x0000007c007c7308 */ /* 0x000fe20000002400 */
[----:B------:R-:W-:Y:S02]  /*15190*/  FMNMX.FTZ R0, R118, R6, !PT ;  /* 0x0000000676007209 */ /* 0x000fe40007810000 */
[----:B------:R-:W-:Y:S02]  /*151a0*/  FMNMX.FTZ R5, R208, R5, !PT ;  /* 0x00000005d0057209 */ /* 0x000fe40007810000 */
[----:B------:R-:W-:Y:S02]  /*151b0*/  FMNMX.FTZ R2, R91, R2, !PT ;  /* 0x000000025b027209 */ /* 0x000fe40007810000 */
[----:B---3--:R-:W-:Y:S03]  /*151c0*/  FMNMX.FTZ R4, R57, R4, !PT ;  /* 0x0000000439047209 */ /* 0x008fe60007810000 */
[----:B------:R-:W-:Y:S01]  /*151d0*/  MUFU.TANH R125, R125 ;  /* 0x0000007d007d7308 */ /* 0x000fe20000002400 */
[----:B------:R-:W-:Y:S02]  /*151e0*/  FMNMX.FTZ R0, R128, R0, !PT ;  /* 0x0000000080007209 */ /* 0x000fe40007810000 */
[----:B----4-:R-:W-:Y:S02]  /*151f0*/  FMNMX.FTZ R5, R203, R5, !PT ;  /* 0x00000005cb057209 */ /* 0x010fe40007810000 */
[----:B------:R-:W-:Y:S02]  /*15200*/  FMNMX.FTZ R2, R90, R2, !PT ;  /* 0x000000025a027209 */ /* 0x000fe40007810000 */
[----:B-1----:R-:W-:Y:S03]  /*15210*/  FMNMX.FTZ R4, R113, R4, !PT ;  /* 0x0000000471047209 */ /* 0x002fe60007810000 */
[----:B------:R-:W-:Y:S01]  /*15220*/  MUFU.TANH R71, R71 ;  /* 0x0000004700477308 */ /* 0x000fe20000002400 */
[----:B------:R-:W-:Y:S02]  /*15230*/  FMNMX.FTZ R6, R112, R0, !PT ;  /* 0x0000000070067209 */ /* 0x000fe40007810000 */
[----:B--2---:R-:W-:Y:S02]  /*15240*/  FMNMX.FTZ R5, R202, R5, !PT ;  /* 0x00000005ca057209 */ /* 0x004fe40007810000 */
[----:B------:R-:W-:Y:S02]  /*15250*/  FMNMX.FTZ R0, R89, R2, !PT ;  /* 0x0000000259007209 */ /* 0x000fe40007810000 */
[----:B-----5:R-:W-:Y:S03]  /*15260*/  FMNMX.FTZ R4, R116, R4, !PT ;  /* 0x0000000474047209 */ /* 0x020fe60007810000 */
[----:B------:R-:W1:Y:S01]  /*15270*/  MUFU.TANH R86, R86 ;  /* 0x0000005600567308 */ /* 0x000e620000002400 */
[----:B------:R-:W-:Y:S02]  /*15280*/  MOV R111, R18 ;  /* 0x00000012006f7202 */ /* 0x000fe40000000f00 */
        /* <DEDUP_REMOVED lines=8> */
[----:B------:R-:W3:Y:S01]  /*15310*/  MUFU.TANH R84, R84 ;  /* 0x0000005400547308 */ /* 0x000ee20000002400 */
[----:B------:R-:W-:Y:S02]  /*15320*/  FMNMX.FTZ R18, R213, R5, !PT ;  /* 0x00000005d5127209 */ /* 0x000fe40007810000 */
[----:B------:R-:W-:Y:S02]  /*15330*/  FMNMX.FTZ R16, R120, R2, !PT ;  /* 0x0000000278107209 */ /* 0x000fe40007810000 */
[----:B-1----:R-:W-:Y:S02]  /*15340*/  FMNMX.FTZ R17, R86, R0, !PT ;  /* 0x0000000056117209 */ /* 0x002fe40007810000 */
[----:B--2---:R-:W-:Y:S01]  /*15350*/  FMNMX.FTZ R74, R63, R74, !PT ;  /* 0x0000004a3f4a7209 */ /* 0x004fe20007810000 */
[----:B------:R-:W-:Y:S06]  /*15360*/  @P0 BRA `(.L_x_120) ;  /* 0xffffffd400400947 */ /* 0x000fec000383ffff */
.L_x_119:
[----:B------:R-:W-:Y:S01]  /*15370*/  FMNMX.FTZ R0, R212, R18, !PT ;  /* 0x00000012d4007209 */ /* 0x000fe20007810000 */
[----:B----4-:R-:W-:Y:S01]  /*15380*/  SHFL.BFLY PT, R6, R74, 0x2, 0x1f ;  /* 0x0c401f004a067f89 */ /* 0x010fe200000e0000 */
[----:B------:R-:W-:Y:S01]  /*15390*/  FMNMX.FTZ R2, R121, R16, !PT ;  /* 0x0000001079027209 */ /* 0x000fe20007810000 */
[----:B------:R-:W-:Y:S01]  /*153a0*/  UIADD3 UR14, UR14, -0x1, URZ ;  /* 0xffffffff0e0e7890 */ /* 0x000fe2000fffe03f */
        /* <DEDUP_REMOVED lines=8> */
[----:B---3--:R-:W-:Y:S03]  /*15430*/  FMNMX.FTZ R5, R84, R17, !PT ;  /* 0x0000001154057209 */ /* 0x008fe60007810000 */
[----:B------:R-:W-:Y:S08]  /*15440*/  SHFL.BFLY PT, R2, R0, 0x2, 0x1f ;  /* 0x0c401f0000027f89 */ /* 0x000ff000000e0000 */
[----:B------:R-:W-:Y:S08]  /*15450*/  SHFL.BFLY PT, R72, R4, 0x2, 0x1f ;  /* 0x0c401f0004487f89 */ /* 0x000ff000000e0000 */
[----:B------:R-:W1:Y:S08]  /*15460*/  SHFL.BFLY PT, R7, R5, 0x2, 0x1f ;  /* 0x0c401f0005077f89 */ /* 0x000e7000000e0000 */
[----:B------:R-:W-:Y:S01]  /*15470*/  STL [R1+0xb0], R135 ;  /* 0x0000b08701007387 */ /* 0x000fe20000100800 */
[----:B-1----:R-:W-:Y:S02]  /*15480*/  FMNMX.FTZ R5, R5, R7, !PT ;  /* 0x0000000705057209 */ /* 0x002fe40007810000 */
[----:B------:R-:W-:Y:S02]  /*15490*/  FMNMX.FTZ R74, R74, R6, !PT ;  /* 0x000000064a4a7209 */ /* 0x000fe40007810000 */
[----:B------:R-:W-:Y:S01]  /*154a0*/  FMNMX.FTZ R2, R0, R2, !PT ;  /* 0x0000000200027209 */ /* 0x000fe20007810000 */
[----:B------:R-:W1:Y:S01]  /*154b0*/  SHFL.BFLY PT, R73, R5, 0x1, 0x1f ;  /* 0x0c201f0005497f89 */ /* 0x000e6200000e0000 */
[----:B------:R-:W-:Y:S07]  /*154c0*/  FMNMX.FTZ R72, R4, R72, !PT ;  /* 0x0000004804487209 */ /* 0x000fee0007810000 */
[----:B------:R-:W2:Y:S08]  /*154d0*/  SHFL.BFLY PT, R6, R74, 0x1, 0x1f ;  /* 0x0c201f004a067f89 */ /* 0x000eb000000e0000 */
[----:B------:R-:W3:Y:S08]  /*154e0*/  SHFL.BFLY PT, R4, R2, 0x1, 0x1f ;  /* 0x0c201f0002047f89 */ /* 0x000ef000000e0000 */
[----:B------:R-:W4:Y:S01]  /*154f0*/  SHFL.BFLY PT, R7, R72, 0x1, 0x1f ;  /* 0x0c201f0048077f89 */ /* 0x000f2200000e0000 */
[----:B-1----:R-:W-:Y:S02]  /*15500*/  FMNMX.FTZ R73, R5, R73, !PT ;  /* 0x0000004905497209 */ /* 0x002fe40007810000 */
[----:B--2---:R-:W-:Y:S03]  /*15510*/  FMNMX.FTZ R74, R74, R6, !PT ;  /* 0x000000064a4a7209 */ /* 0x004fe60007810000 */
[----:B------:R-:W-:Y:S01]  /*15520*/  FMUL.FTZ R75, R73, UR4 ;  /* 0x00000004494b7c20 */ /* 0x000fe20008410000 */
[C---:B------:R-:W-:Y:S01]  /*15530*/  FSETP.NEU.FTZ.AND P1, PT, R74.reuse, -INF , PT ;  /* 0xff8000004a00780b */ /* 0x040fe20003f3d000 */
[----:B------:R-:W-:Y:S01]  /*15540*/  FMUL.FTZ R60, R74, UR4 ;  /* 0x000000044a3c7c20 */ /* 0x000fe20008410000 */
[----:B---3--:R-:W-:Y:S01]  /*15550*/  FMNMX.FTZ R69, R2, R4, !PT ;  /* 0x0000000402457209 */ /* 0x008fe20007810000 */
[----:B------:R-:W-:Y:S01]  /*15560*/  FADD.FTZ R0, -R74, R3 ;  /* 0x000000034a007221 */ /* 0x000fe20000010100 */
[----:B----4-:R-:W-:Y:S02]  /*15570*/  FMNMX.FTZ R72, R72, R7, !PT ;  /* 0x0000000748487209 */ /* 0x010fe40007810000 */
[----:B------:R-:W-:Y:S01]  /*15580*/  FSEL R60, R60, RZ, P1 ;  /* 0x000000ff3c3c7208 */ /* 0x000fe20000800000 */
[----:B------:R-:W-:Y:S01]  /*15590*/  FMUL.FTZ R104, R69, UR4 ;  /* 0x0000000445687c20 */ /* 0x000fe20008410000 */
[----:B------:R-:W-:Y:S01]  /*155a0*/  FSETP.NEU.FTZ.AND P1, PT, R73, -INF , PT ;  /* 0xff8000004900780b */ /* 0x000fe20003f3d000 */
[----:B------:R-:W-:Y:S01]  /*155b0*/  FMUL.FTZ R92, R72, UR4 ;  /* 0x00000004485c7c20 */ /* 0x000fe20008410000 */
[----:B------:R-:W-:Y:S01]  /*155c0*/  FMUL.FTZ R3, R0, UR4 ;  /* 0x0000000400037c20 */ /* 0x000fe20008410000 */
[--C-:B------:R-:W-:Y:S01]  /*155d0*/  FFMA.FTZ R4, R248, UR4, -R60.reuse ;  /* 0x00000004f8047c23 */ /* 0x100fe2000801083c */
[----:B------:R-:W-:Y:S01]  /*155e0*/  FFMA.FTZ R7, R32, UR4, -R60 ;  /* 0x0000000420077c23 */ /* 0x000fe2000801083c */
[----:B------:R-:W-:Y:S01]  /*155f0*/  FSEL R75, R75, RZ, P1 ;  /* 0x000000ff4b4b7208 */ /* 0x000fe20000800000 */
[----:B------:R1:W2:Y:S01]  /*15600*/  MUFU.EX2 R68, R3 ;  /* 0x0000000300447308 */ /* 0x0002a20000000800 */
[----:B------:R-:W-:Y:S01]  /*15610*/  FADD.FTZ R0, -R73, R132 ;  /* 0x0000008449007221 */ /* 0x000fe20000010100 */
[----:B------:R-:W-:Y:S01]  /*15620*/  MOV R132, R37 ;  /* 0x0000002500847202 */ /* 0x000fe20000000f00 */
[--C-:B------:R-:W-:Y:S01]  /*15630*/  FFMA.FTZ R26, R26, UR4, -R60.reuse ;  /* 0x000000041a1a7c23 */ /* 0x100fe2000801083c */
[--C-:B------:R-:W-:Y:S01]  /*15640*/  FFMA.FTZ R99, R99, UR4, -R75.reuse ;  /* 0x0000000463637c23 */ /* 0x100fe2000801084b */
[--C-:B------:R-:W-:Y:S01]  /*15650*/  FFMA.FTZ R5, R19, UR4, -R75.reuse ;  /* 0x0000000413057c23 */ /* 0x100fe2000801084b */
[--C-:B------:R-:W-:Y:S01]  /*15660*/  FFMA.FTZ R10, R35, UR4, -R75.reuse ;  /* 0x00000004230a7c23 */ /* 0x100fe2000801084b */
[--C-:B------:R-:W-:Y:S03]  /*15670*/  FFMA.FTZ R30, R30, UR4, -R75.reuse ;  /* 0x000000041e1e7c23 */ /* 0x100fe6000801084b */
[----:B------:R3:W-:Y:S01]  /*15680*/  MUFU.EX2 R215, R4 ;  /* 0x0000000400d77308 */ /* 0x0007e20000000800 */
[----:B------:R-:W-:Y:S01]  /*15690*/  FSETP.NEU.FTZ.AND P1, PT, R72, -INF , PT ;  /* 0xff8000004800780b */ /* 0x000fe20003f3d000 */
[--C-:B------:R-:W-:Y:S01]  /*156a0*/  FFMA.FTZ R28, R28, UR4, -R75.reuse ;  /* 0x000000041c1c7c23 */ /* 0x100fe2000801084b */
[----:B------:R-:W-:Y:S01]  /*156b0*/  FFMA.FTZ R56, R56, UR4, -R75 ;  /* 0x0000000438387c23 */ /* 0x000fe2000801084b */
[--C-:B------:R-:W-:Y:S01]  /*156c0*/  FFMA.FTZ R61, R61, UR4, -R60.reuse ;  /* 0x000000043d3d7c23 */ /* 0x100fe2000801083c */
[----:B------:R-:W-:Y:S01]  /*156d0*/  FSEL R92, R92, RZ, P1 ;  /* 0x000000ff5c5c7208 */ /* 0x000fe20000800000 */
[----:B------:R-:W-:Y:S01]  /*156e0*/  FFMA.FTZ R62, R62, UR4, -R60 ;  /* 0x000000043e3e7c23 */ /* 0x000fe2000801083c */
[----:B------:R-:W-:Y:S03]  /*156f0*/  FSETP.NEU.FTZ.AND P1, PT, R69, -INF , PT ;  /* 0xff8000004500780b */ /* 0x000fe60003f3d000 */
[----:B------:R4:W-:Y:S01]  /*15700*/  MUFU.EX2 R122, R5 ;  /* 0x00000005007a7308 */ /* 0x0009e20000000800 */
[----:B-1----:R-:W-:Y:S01]  /*15710*/  FMUL.FTZ R3, R0, UR4 ;  /* 0x0000000400037c20 */ /* 0x002fe20008410000 */
[--C-:B------:R-:W-:Y:S01]  /*15720*/  FFMA.FTZ R6, R247, UR4, -R92.reuse ;  /* 0x00000004f7067c23 */ /* 0x100fe2000801085c */
[----:B------:R-:W-:Y:S01]  /*15730*/  FSEL R104, R104, RZ, P1 ;  /* 0x000000ff68687208 */ /* 0x000fe20000800000 */
[----:B------:R-:W-:Y:S01]  /*15740*/  FADD.FTZ R0, -R72, R133 ;  /* 0x0000008548007221 */ /* 0x000fe20000010100 */
[----:B------:R-:W-:Y:S01]  /*15750*/  MOV R133, R38 ;  /* 0x0000002600857202 */ /* 0x000fe20000000f00 */
[----:B------:R-:W-:Y:S01]  /*15760*/  FFMA.FTZ R95, R95, UR4, -R92 ;  /* 0x000000045f5f7c23 */ /* 0x000fe2000801085c */
[----:B--2---:R-:W-:Y:S03]  /*15770*/  FMUL.FTZ R17, R68, R149 ;  /* 0x0000009544117220 */ /* 0x004fe60000410000 */
[----:B------:R1:W-:Y:S01]  /*15780*/  MUFU.EX2 R106, R6 ;  /* 0x00000006006a7308 */ /* 0x0003e20000000800 */
[----:B---3--:R-:W-:Y:S01]  /*15790*/  FFMA.FTZ R4, R67, UR4, -R60 ;  /* 0x0000000443047c23 */ /* 0x008fe2000801083c */
[----:B------:R-:W-:Y:S01]  /*157a0*/  FMUL.FTZ R2, R0, UR4 ;  /* 0x0000000400027c20 */ /* 0x000fe20008410000 */
[----:B------:R-:W-:Y:S01]  /*157b0*/  FADD.FTZ R0, -R69, R134 ;  /* 0x0000008645007221 */ /* 0x000fe20000010100 */
[----:B------:R-:W-:Y:S01]  /*157c0*/  FMUL.FTZ R16, R68, R148 ;  /* 0x0000009444107220 */ /* 0x000fe20000410000 */
[--C-:B------:R-:W-:Y:S01]  /*157d0*/  FFMA.FTZ R12, R24, UR4, -R92.reuse ;  /* 0x00000004180c7c23 */ /* 0x100fe2000801085c */
[--C-:B------:R-:W-:Y:S01]  /*157e0*/  FFMA.FTZ R18, R25, UR4, -R92.reuse ;  /* 0x0000000419127c23 */ /* 0x100fe2000801085c */
[--C-:B------:R-:W-:Y:S03]  /*157f0*/  FFMA.FTZ R125, R125, UR4, -R92.reuse ;  /* 0x000000047d7d7c23 */ /* 0x100fe6000801085c */
[----:B------:R2:W3:Y:S01]  /*15800*/  MUFU.EX2 R248, R4 ;  /* 0x0000000400f87308 */ /* 0x0004e20000000800 */
[--C-:B----4-:R-:W-:Y:S01]  /*15810*/  FFMA.FTZ R5, R39, UR4, -R92.reuse ;  /* 0x0000000427057c23 */ /* 0x110fe2000801085c */
[----:B------:R-:W-:Y:S01]  /*15820*/  FMUL.FTZ R0, R0, UR4 ;  /* 0x0000000400007c20 */ /* 0x000fe20008410000 */
[--C-:B------:R-:W-:Y:S01]  /*15830*/  FFMA.FTZ R44, R44, UR4, -R92.reuse ;  /* 0x000000042c2c7c23 */ /* 0x100fe2000801085c */
[--C-:B------:R-:W-:Y:S01]  /*15840*/  FFMA.FTZ R124, R124, UR4, -R92.reuse ;  /* 0x000000047c7c7c23 */ /* 0x100fe2000801085c */
[--C-:B------:R-:W-:Y:S01]  /*15850*/  FFMA.FTZ R203, R203, UR4, -R92.reuse ;  /* 0x00000004cbcb7c23 */ /* 0x100fe2000801085c */
[--C-:B------:R-:W-:Y:S01]  /*15860*/  FFMA.FTZ R202, R202, UR4, -R92.reuse ;  /* 0x00000004caca7c23 */ /* 0x100fe2000801085c */
[----:B------:R-:W-:Y:S03]  /*15870*/  FFMA.FTZ R201, R201, UR4, -R92 ;  /* 0x00000004c9c97c23 */ /* 0x000fe6000801085c */
[----:B------:R4:W-:Y:S01]  /*15880*/  MUFU.EX2 R217, R5 ;  /* 0x0000000500d97308 */ /* 0x0009e20000000800 */
[----:B-1----:R-:W-:Y:S01]  /*15890*/  FFMA.FTZ R6, R20, UR4, -R60 ;  /* 0x0000000414067c23 */ /* 0x002fe2000801083c */
[--C-:B------:R-:W-:Y:S01]  /*158a0*/  FFMA.FTZ R200, R200, UR4, -R92.reuse ;  /* 0x00000004c8c87c23 */ /* 0x100fe2000801085c */
[--C-:B------:R-:W-:Y:S01]  /*158b0*/  FFMA.FTZ R120, R120, UR4, -R92.reuse ;  /* 0x0000000478787c23 */ /* 0x100fe2000801085c */
[----:B------:R-:W-:Y:S06]  /*158c0*/  FFMA.FTZ R121, R121, UR4, -R92 ;  /* 0x0000000479797c23 */ /* 0x000fec000801085c */
[----:B------:R-:W1:Y:S01]  /*158d0*/  MUFU.EX2 R2, R2 ;  /* 0x0000000200027308 */ /* 0x000e620000000800 */
[--C-:B--2---:R-:W-:Y:S01]  /*158e0*/  FFMA.FTZ R4, R250, UR4, -R75.reuse ;  /* 0x00000004fa047c23 */ /* 0x104fe2000801084b */
[----:B---3--:R-:W-:Y:S08]  /*158f0*/  F2FP.F16.F32.PACK_AB R76, R248, R215 ;  /* 0x000000d7f84c723e */ /* 0x008ff000000000ff */
[----:B------:R2:W-:Y:S01]  /*15900*/  MUFU.EX2 R214, R4 ;  /* 0x0000000400d67308 */ /* 0x0005e20000000800 */
[--C-:B----4-:R-:W-:Y:S09]  /*15910*/  FFMA.FTZ R5, R244, UR4, -R75.reuse ;  /* 0x00000004f4057c23 */ /* 0x110ff2000801084b */
[----:B------:R-:W3:Y:S01]  /*15920*/  MUFU.EX2 R3, R3 ;  /* 0x0000000300037308 */ /* 0x000ee20000000800 */
[C---:B-1----:R-:W-:Y:S01]  /*15930*/  FMUL.FTZ R8, R2.reuse, R136 ;  /* 0x0000008802087220 */ /* 0x042fe20000410000 */
[----:B------:R-:W-:Y:S01]  /*15940*/  MOV R136, R53 ;  /* 0x0000003500887202 */ /* 0x000fe20000000f00 */
[C---:B------:R-:W-:Y:S01]  /*15950*/  FMUL.FTZ R9, R2.reuse, R137 ;  /* 0x0000008902097220 */ /* 0x040fe20000410000 */
[C---:B------:R-:W-:Y:S01]  /*15960*/  FMUL.FTZ R13, R2.reuse, R145 ;  /* 0x00000091020d7220 */ /* 0x040fe20000410000 */
[C---:B------:R-:W-:Y:S01]  /*15970*/  FMUL.FTZ R25, R2.reuse, R153 ;  /* 0x0000009902197220 */ /* 0x040fe20000410000 */
[----:B------:R-:W-:Y:S01]  /*15980*/  FMUL.FTZ R24, R2, R152 ;  /* 0x0000009802187220 */ /* 0x000fe20000410000 */
[----:B------:R-:W-:Y:S03]  /*15990*/  MOV R152, R46 ;  /* 0x0000002e00987202 */ /* 0x000fe60000000f00 */
[----:B------:R1:W-:Y:S01]  /*159a0*/  MUFU.EX2 R244, R5 ;  /* 0x0000000500f47308 */ /* 0x0003e20000000800 */
[--C-:B--2---:R-:W-:Y:S09]  /*159b0*/  FFMA.FTZ R4, R65, UR4, -R75.reuse ;  /* 0x0000000441047c23 */ /* 0x104ff2000801084b */
[----:B------:R2:W4:Y:S01]  /*159c0*/  MUFU.EX2 R219, R4 ;  /* 0x0000000400db7308 */ /* 0x0005220000000800 */
[C---:B---3--:R-:W-:Y:S01]  /*159d0*/  FMUL.FTZ R19, R3.reuse, R151 ;  /* 0x0000009703137220 */ /* 0x048fe20000410000 */
[----:B------:R-:W-:Y:S08]  /*159e0*/  FMUL.FTZ R35, R3, R163 ;  /* 0x000000a303237220 */ /* 0x000ff00000410000 */
[----:B------:R3:W-:Y:S01]  /*159f0*/  MUFU.EX2 R225, R7 ;  /* 0x0000000700e17308 */ /* 0x0007e20000000800 */
[----:B-1----:R-:W-:Y:S01]  /*15a00*/  FMUL.FTZ R5, R68, R141 ;  /* 0x0000008d44057220 */ /* 0x002fe20000410000 */
[----:B------:R-:W-:Y:S08]  /*15a10*/  MOV R141, R81 ;  /* 0x00000051008d7202 */ /* 0x000ff00000000f00 */
[----:B------:R-:W1:Y:S01]  /*15a20*/  MUFU.EX2 R0, R0 ;  /* 0x0000000000007308 */ /* 0x000e620000000800 */
[--C-:B--2---:R-:W-:Y:S01]  /*15a30*/  FFMA.FTZ R4, R242, UR4, -R60.reuse ;  /* 0x00000004f2047c23 */ /* 0x104fe2000801083c */
[----:B----4-:R-:W-:Y:S08]  /*15a40*/  F2FP.F16.F32.PACK_AB R77, R219, R214 ;  /* 0x000000d6db4d723e */ /* 0x010ff000000000ff */
[----:B------:R2:W-:Y:S01]  /*15a50*/  MUFU.EX2 R242, R4 ;  /* 0x0000000400f27308 */ /* 0x0005e20000000800 */
[----:B---3--:R-:W-:Y:S09]  /*15a60*/  FMUL.FTZ R7, R3, R143 ;  /* 0x0000008f03077220 */ /* 0x008ff20000410000 */
[----:B------:R3:W-:Y:S01]  /*15a70*/  MUFU.EX2 R135, R10 ;  /* 0x0000000a00877308 */ /* 0x0007e20000000800 */
[C---:B-1----:R-:W-:Y:S01]  /*15a80*/  FMUL.FTZ R14, R0.reuse, R146 ;  /* 0x00000092000e7220 */ /* 0x042fe20000410000 */
[C---:B------:R-:W-:Y:S01]  /*15a90*/  FMUL.FTZ R15, R0.reuse, R147 ;  /* 0x00000093000f7220 */ /* 0x040fe20000410000 */
[----:B------:R-:W-:Y:S01]  /*15aa0*/  MOV R147, R82 ;  /* 0x0000005200937202 */ /* 0x000fe20000000f00 */
[C---:B------:R-:W-:Y:S06]  /*15ab0*/  FMUL.FTZ R46, R0.reuse, R178 ;  /* 0x000000b2002e7220 */ /* 0x040fec0000410000 */
[----:B------:R1:W-:Y:S01]  /*15ac0*/  MUFU.EX2 R146, R18 ;  /* 0x0000001200927308 */ /* 0x0003e20000000800 */
[--C-:B--2---:R-:W-:Y:S09]  /*15ad0*/  FFMA.FTZ R4, R239, UR4, -R60.reuse ;  /* 0x00000004ef047c23 */ /* 0x104ff2000801083c */
[----:B------:R2:W4:Y:S01]  /*15ae0*/  MUFU.EX2 R11, R4 ;  /* 0x00000004000b7308 */ /* 0x0005220000000800 */
[C---:B---3--:R-:W-:Y:S09]  /*15af0*/  FMUL.FTZ R10, R0.reuse, R138 ;  /* 0x0000008a000a7220 */ /* 0x048ff20000410000 */
[----:B------:R3:W-:Y:S01]  /*15b00*/  MUFU.EX2 R153, R26 ;  /* 0x0000001a00997308 */ /* 0x0007e20000000800 */
[----:B-1----:R-:W-:Y:S09]  /*15b10*/  FMUL.FTZ R18, R3, R150 ;  /* 0x0000009603127220 */ /* 0x002ff20000410000 */
[----:B------:R1:W-:Y:S01]  /*15b20*/  MUFU.EX2 R150, R28 ;  /* 0x0000001c00967308 */ /* 0x0003e20000000800 */
[--C-:B--2---:R-:W-:Y:S01]  /*15b30*/  FFMA.FTZ R4, R241, UR4, -R75.reuse ;  /* 0x00000004f1047c23 */ /* 0x104fe2000801084b */
[----:B----4-:R-:W-:Y:S01]  /*15b40*/  MOV R137, R11 ;  /* 0x0000000b00897202 */ /* 0x010fe20000000f00 */
[C---:B------:R-:W-:Y:S01]  /*15b50*/  FMUL.FTZ R11, R0.reuse, R139 ;  /* 0x0000008b000b7220 */ /* 0x040fe20000410000 */
[----:B------:R-:W-:Y:S02]  /*15b60*/  MOV R139, R55 ;  /* 0x00000037008b7202 */ /* 0x000fe40000000f00 */
[----:B------:R-:W-:Y:S04]  /*15b70*/  F2FP.F16.F32.PACK_AB R78, R137, R242 ;  /* 0x000000f2894e723e */ /* 0x000fe800000000ff */
[----:B------:R2:W4:Y:S01]  /*15b80*/  MUFU.EX2 R239, R4 ;  /* 0x0000000400ef7308 */ /* 0x0005220000000800 */
[----:B---3--:R-:W-:Y:S09]  /*15b90*/  FMUL.FTZ R26, R0, R154 ;  /* 0x0000009a001a7220 */ /* 0x008ff20000410000 */
[----:B------:R-:W-:Y:S01]  /*15ba0*/  MUFU.EX2 R203, R203 ;  /* 0x000000cb00cb7308 */ /* 0x000fe20000000800 */
[----:B-1----:R-:W-:Y:S01]  /*15bb0*/  FMUL.FTZ R28, R2, R164 ;  /* 0x000000a4021c7220 */ /* 0x002fe20000410000 */
[----:B------:R-:W-:Y:S01]  /*15bc0*/  MOV R164, R128 ;  /* 0x0000008000a47202 */ /* 0x000fe20000000f00 */
[----:B------:R-:W-:Y:S01]  /*15bd0*/  FFMA.FTZ R128, R101, UR4, -R60 ;  /* 0x0000000465807c23 */ /* 0x000fe2000801083c */
[--C-:B------:R-:W-:Y:S06]  /*15be0*/  FFMA.FTZ R101, R211, UR4, -R75.reuse ;  /* 0x00000004d3657c23 */ /* 0x100fec000801084b */
[----:B------:R-:W-:Y:S01]  /*15bf0*/  MUFU.EX2 R202, R202 ;  /* 0x000000ca00ca7308 */ /* 0x000fe20000000800 */
[----:B--2---:R-:W-:Y:S01]  /*15c00*/  FFMA.FTZ R4, R66, UR4, -R92 ;  /* 0x0000000442047c23 */ /* 0x004fe2000801085c */
[----:B----4-:R-:W-:Y:S08]  /*15c10*/  F2FP.F16.F32.PACK_AB R79, R122, R239 ;  /* 0x000000ef7a4f723e */ /* 0x010ff000000000ff */
[----:B------:R1:W2:Y:S10]  /*15c20*/  MUFU.EX2 R218, R4 ;  /* 0x0000000400da7308 */ /* 0x0002b40000000800 */
[----:B------:R-:W-:Y:S10]  /*15c30*/  MUFU.EX2 R128, R128 ;  /* 0x0000008000807308 */ /* 0x000ff40000000800 */
[----:B------:R-:W-:Y:S01]  /*15c40*/  MUFU.EX2 R201, R201 ;  /* 0x000000c900c97308 */ /* 0x000fe20000000800 */
[--C-:B-1----:R-:W-:Y:S09]  /*15c50*/  FFMA.FTZ R4, R249, UR4, -R104.reuse ;  /* 0x00000004f9047c23 */ /* 0x102ff20008010868 */
[----:B------:R1:W-:Y:S10]  /*15c60*/  MUFU.EX2 R105, R4 ;  /* 0x0000000400697308 */ /* 0x0003f40000000800 */
[----:B------:R3:W-:Y:S10]  /*15c70*/  MUFU.EX2 R249, R6 ;  /* 0x0000000600f97308 */ /* 0x0007f40000000800 */
[----:B------:R-:W-:Y:S01]  /*15c80*/  MUFU.EX2 R200, R200 ;  /* 0x000000c800c87308 */ /* 0x000fe20000000800 */
[----:B-1----:R-:W-:Y:S01]  /*15c90*/  FFMA.FTZ R4, R64, UR4, -R104 ;  /* 0x0000000440047c23 */ /* 0x002fe20008010868 */
[----:B--2---:R-:W-:Y:S08]  /*15ca0*/  F2FP.F16.F32.PACK_AB R64, R218, R106 ;  /* 0x0000006ada40723e */ /* 0x004ff000000000ff */
[----:B------:R1:W2:Y:S01]  /*15cb0*/  MUFU.EX2 R216, R4 ;  /* 0x0000000400d87308 */ /* 0x0002a20000000800 */
[----:B---3--:R-:W-:Y:S09]  /*15cc0*/  FMUL.FTZ R6, R3, R142 ;  /* 0x0000008e03067220 */ /* 0x008ff20000410000 */
[----:B------:R3:W-:Y:S01]  /*15cd0*/  MUFU.EX2 R142, R12 ;  /* 0x0000000c008e7308 */ /* 0x0007e20000000800 */
[----:B-1----:R-:W-:Y:S01]  /*15ce0*/  FFMA.FTZ R4, R252, UR4, -R92 ;  /* 0x00000004fc047c23 */ /* 0x002fe2000801085c */
[----:B--2---:R-:W-:Y:S08]  /*15cf0*/  F2FP.F16.F32.PACK_AB R65, R216, R105 ;  /* 0x00000069d841723e */ /* 0x004ff000000000ff */
[----:B------:R1:W2:Y:S01]  /*15d00*/  MUFU.EX2 R247, R4 ;  /* 0x0000000400f77308 */ /* 0x0002a20000000800 */
[----:B---3--:R-:W-:Y:S01]  /*15d10*/  FMUL.FTZ R12, R2, R144 ;  /* 0x00000090020c7220 */ /* 0x008fe20000410000 */
[--C-:B-1----:R-:W-:Y:S01]  /*15d20*/  FFMA.FTZ R4, R23, UR4, -R104.reuse ;  /* 0x0000000417047c23 */ /* 0x102fe20008010868 */
[----:B--2---:R-:W-:Y:S07]  /*15d30*/  F2FP.F16.F32.PACK_AB R66, R247, R217 ;  /* 0x000000d9f742723e */ /* 0x004fee00000000ff */
[----:B------:R1:W-:Y:S02]  /*15d40*/  MUFU.EX2 R241, R4 ;  /* 0x0000000400f17308 */ /* 0x0003e40000000800 */
[----:B-1----:R-:W-:Y:S08]  /*15d50*/  FFMA.FTZ R4, R251, UR4, -R104 ;  /* 0x00000004fb047c23 */ /* 0x002ff00008010868 */
[----:B------:R1:W2:Y:S02]  /*15d60*/  MUFU.EX2 R250, R4 ;  /* 0x0000000400fa7308 */ /* 0x0002a40000000800 */
[--C-:B-1----:R-:W-:Y:S01]  /*15d70*/  FFMA.FTZ R4, R21, UR4, -R60.reuse ;  /* 0x0000000415047c23 */ /* 0x102fe2000801083c */
[----:B--2---:R-:W-:Y:S07]  /*15d80*/  F2FP.F16.F32.PACK_AB R67, R250, R241 ;  /* 0x000000f1fa43723e */ /* 0x004fee00000000ff */
[----:B------:R1:W-:Y:S02]  /*15d90*/  MUFU.EX2 R226, R4 ;  /* 0x0000000400e27308 */ /* 0x0003e40000000800 */
[--C-:B-1----:R-:W-:Y:S02]  /*15da0*/  FFMA.FTZ R4, R22, UR4, -R75.reuse ;  /* 0x0000000416047c23 */ /* 0x102fe4000801084b */
[----:B------:R-:W1:Y:S06]  /*15db0*/  LDSM.16.MT88.4 R20, [R220+0x8000] ;  /* 0x00800000dc14783b */ /* 0x000e6c0000004200 */
[----:B------:R2:W-:Y:S02]  /*15dc0*/  MUFU.EX2 R251, R4 ;  /* 0x0000000400fb7308 */ /* 0x0005e40000000800 */
[----:B--2---:R-:W-:Y:S02]  /*15dd0*/  FFMA.FTZ R4, R33, UR4, -R60 ;  /* 0x0000000421047c23 */ /* 0x004fe4000801083c */
[----:B------:R-:W2:Y:S06]  /*15de0*/  LDL.LU R33, [R1+0x2c] ;  /* 0x00002c0001217983 */ /* 0x000eac0000300800 */
[----:B------:R3:W-:Y:S01]  /*15df0*/  MUFU.EX2 R224, R4 ;  /* 0x0000000400e07308 */ /* 0x0007e20000000800 */
[----:B------:R-:W4:Y:S04]  /*15e00*/  LDL.LU R32, [R1+0x20] ;  /* 0x0000200001207983 */ /* 0x000f280000300800 */
[----:B------:R-:W4:Y:S01]  /*15e10*/  LDL.LU R134, [R1+0x1c] ;  /* 0x00001c0001867983 */ /* 0x000f220000300800 */
[--C-:B---3--:R-:W-:Y:S01]  /*15e20*/  FFMA.FTZ R4, R34, UR4, -R75.reuse ;  /* 0x0000000422047c23 */ /* 0x108fe2000801084b */
[C---:B------:R-:W-:Y:S03]  /*15e30*/  FMUL.FTZ R34, R3.reuse, R162 ;  /* 0x000000a203227220 */ /* 0x040fe60000410000 */
[----:B------:R3:W-:Y:S02]  /*15e40*/  MUFU.EX2 R252, R4 ;  /* 0x0000000400fc7308 */ /* 0x0007e40000000800 */
[----:B---3--:R-:W-:Y:S01]  /*15e50*/  FMUL.FTZ R4, R68, R140 ;  /* 0x0000008c44047220 */ /* 0x008fe20000410000 */
[----:B------:R-:W-:Y:S06]  /*15e60*/  MOV R140, R83 ;  /* 0x00000053008c7202 */ /* 0x000fec0000000f00 */
[-C--:B-1----:R-:W-:Y:S06]  /*15e70*/  HMMA.16816.F32 R4, R76, R20.reuse, R4 ;  /* 0x000000144c04723c */ /* 0x082fec0000001804 */
[C---:B------:R-:W-:Y:S06]  /*15e80*/  HMMA.16816.F32 R8, R64.reuse, R20, R8 ;  /* 0x000000144008723c */ /* 0x040fec0000001808 */
[-C--:B------:R-:W-:Y:S05]  /*15e90*/  HMMA.16816.F32 R12, R64, R22.reuse, R12 ;  /* 0x00000016400c723c */ /* 0x080fea000000180c */
[--C-:B------:R-:W-:Y:S01]  /*15ea0*/  FFMA.FTZ R20, R36, UR4, -R104.reuse ;  /* 0x0000000424147c23 */ /* 0x100fe20008010868 */
[C---:B------:R-:W-:Y:S01]  /*15eb0*/  HMMA.16816.F32 R16, R76.reuse, R22, R16 ;  /* 0x000000164c10723c */ /* 0x040fe20000001810 */
[----:B------:R-:W1:Y:S02]  /*15ec0*/  LDSM.16.MT88.4 R36, [R223+0x8000] ;  /* 0x00800000df24783b */ /* 0x000e640000004200 */
[----:B------:R-:W-:Y:S04]  /*15ed0*/  MUFU.EX2 R143, R20 ;  /* 0x00000014008f7308 */ /* 0x000fe80000000800 */
[C---:B------:R-:W-:Y:S01]  /*15ee0*/  FMUL.FTZ R22, R3.reuse, R158 ;  /* 0x0000009e03167220 */ /* 0x040fe20000410000 */
[----:B------:R-:W-:Y:S03]  /*15ef0*/  FMUL.FTZ R23, R3, R159 ;  /* 0x0000009f03177220 */ /* 0x000fe60000410000 */
[----:B------:R-:W-:Y:S02]  /*15f00*/  MOV R158, R52 ;  /* 0x00000034009e7202 */ /* 0x000fe40000000f00 */
[----:B------:R-:W-:Y:S01]  /*15f10*/  MOV R159, R47 ;  /* 0x0000002f009f7202 */ /* 0x000fe20000000f00 */
[----:B------:R-:W-:Y:S02]  /*15f20*/  FMUL.FTZ R47, R0, R179 ;  /* 0x000000b3002f7220 */ /* 0x000fe40000410000 */
[----:B------:R3:W-:Y:S02]  /*15f30*/  MUFU.EX2 R179, R56 ;  /* 0x0000003800b37308 */ /* 0x0007e40000000800 */
[----:B---3--:R-:W-:Y:S01]  /*15f40*/  FMUL.FTZ R56, R2, R184 ;  /* 0x000000b802387220 */ /* 0x008fe20000410000 */
[----:B------:R-:W-:Y:S01]  /*15f50*/  MOV R184, R115 ;  /* 0x0000007300b87202 */ /* 0x000fe20000000f00 */
[--C-:B------:R-:W-:Y:S01]  /*15f60*/  FFMA.FTZ R115, R94, UR4, -R75.reuse ;  /* 0x000000045e737c23 */ /* 0x100fe2000801084b */
[----:B--2---:R-:W-:Y:S01]  /*15f70*/  FFMA.FTZ R20, R33, UR4, -R104 ;  /* 0x0000000421147c23 */ /* 0x004fe20008010868 */
[----:B------:R-:W-:Y:S04]  /*15f80*/  FMUL.FTZ R33, R68, R161 ;  /* 0x000000a144217220 */ /* 0x000fe80000410000 */
[----:B------:R2:W-:Y:S01]  /*15f90*/  MUFU.EX2 R144, R20 ;  /* 0x0000001400907308 */ /* 0x0005e20000000800 */
[--C-:B----4-:R-:W-:Y:S01]  /*15fa0*/  FFMA.FTZ R21, R32, UR4, -R92.reuse ;  /* 0x0000000420157c23 */ /* 0x110fe2000801085c */
[----:B------:R-:W-:Y:S08]  /*15fb0*/  FMUL.FTZ R32, R68, R160 ;  /* 0x000000a044207220 */ /* 0x000ff00000410000 */
[----:B------:R-:W-:Y:S01]  /*15fc0*/  MUFU.EX2 R145, R21 ;  /* 0x0000001500917308 */ /* 0x000fe20000000800 */
[----:B--2---:R-:W-:Y:S01]  /*15fd0*/  FFMA.FTZ R20, R29, UR4, -R92 ;  /* 0x000000041d147c23 */ /* 0x004fe2000801085c */
[----:B------:R-:W-:Y:S08]  /*15fe0*/  FMUL.FTZ R29, R2, R165 ;  /* 0x000000a5021d7220 */ /* 0x000ff00000410000 */
[----:B------:R2:W-:Y:S10]  /*15ff0*/  MUFU.EX2 R165, R30 ;  /* 0x0000001e00a57308 */ /* 0x0005f40000000800 */
[----:B------:R3:W-:Y:S01]  /*16000*/  MUFU.EX2 R151, R20 ;  /* 0x0000001400977308 */ /* 0x0007e20000000800 */
[----:B--2---:R-:W-:Y:S01]  /*16010*/  FMUL.FTZ R30, R0, R166 ;  /* 0x000000a6001e7220 */ /* 0x004fe20000410000 */
[--C-:B---3--:R-:W-:Y:S08]  /*16020*/  FFMA.FTZ R20, R134, UR4, -R104.reuse ;  /* 0x0000000486147c23 */ /* 0x108ff00008010868 */
[----:B------:R2:W-:Y:S02]  /*16030*/  MUFU.EX2 R149, R20 ;  /* 0x0000001400957308 */ /* 0x0005e40000000800 */
[----:B--2---:R-:W-:Y:S01]  /*16040*/  FFMA.FTZ R20, R31, UR4, -R104 ;  /* 0x000000041f147c23 */ /* 0x004fe20008010868 */
[C---:B------:R-:W-:Y:S01]  /*16050*/  FMUL.FTZ R31, R0.reuse, R167 ;  /* 0x000000a7001f7220 */ /* 0x040fe20000410000 */
[----:B------:R-:W-:Y:S06]  /*16060*/  MOV R167, R147 ;  /* 0x0000009300a77202 */ /* 0x000fec0000000f00 */
[----:B------:R2:W-:Y:S01]  /*16070*/  MUFU.EX2 R134, R20 ;  /* 0x0000001400867308 */ /* 0x0005e20000000800 */
[----:B------:R-:W-:Y:S01]  /*16080*/  MOV R147, R111 ;  /* 0x0000006f00937202 */ /* 0x000fe20000000f00 */
[--C-:B------:R-:W-:Y:S01]  /*16090*/  FFMA.FTZ R111, R59, UR4, -R60.reuse ;  /* 0x000000043b6f7c23 */ /* 0x100fe2000801083c */
[C---:B------:R-:W-:Y:S01]  /*160a0*/  FMUL.FTZ R59, R0.reuse, R187 ;  /* 0x000000bb003b7220 */ /* 0x040fe20000410000 */
[--C-:B--2---:R-:W-:Y:S01]  /*160b0*/  FFMA.FTZ R20, R27, UR4, -R60.reuse ;  /* 0x000000041b147c23 */ /* 0x104fe2000801083c */
[----:B------:R-:W-:Y:S01]  /*160c0*/  FMUL.FTZ R27, R0, R155 ;  /* 0x0000009b001b7220 */ /* 0x000fe20000410000 */
[----:B------:R-:W-:Y:S01]  /*160d0*/  MOV R155, R132 ;  /* 0x00000084009b7202 */ /* 0x000fe20000000f00 */
[--C-:B------:R-:W-:Y:S03]  /*160e0*/  FFMA.FTZ R132, R57, UR4, -R60.reuse ;  /* 0x0000000439847c23 */ /* 0x100fe6000801083c */
[----:B------:R2:W3:Y:S01]  /*160f0*/  MUFU.EX2 R21, R20 ;  /* 0x0000001400157308 */ /* 0x0004e20000000800 */
[----:B------:R-:W-:Y:S09]  /*16100*/  FMUL.FTZ R57, R2, R185 ;  /* 0x000000b902397220 */ /* 0x000ff20000410000 */
[----:B------:R-:W-:Y:S01]  /*16110*/  MUFU.EX2 R132, R132 ;  /* 0x0000008400847308 */ /* 0x000fe20000000800 */
[C---:B--2---:R-:W-:Y:S01]  /*16120*/  FMUL.FTZ R20, R68.reuse, R156 ;  /* 0x0000009c44147220 */ /* 0x044fe20000410000 */
[----:B---3--:R-:W-:Y:S01]  /*16130*/  MOV R156, R21 ;  /* 0x00000015009c7202 */ /* 0x008fe20000000f00 */
[----:B------:R-:W-:Y:S01]  /*16140*/  FMUL.FTZ R21, R68, R157 ;  /* 0x0000009d44157220 */ /* 0x000fe20000410000 */
[----:B------:R-:W-:Y:S02]  /*16150*/  MOV R157, R54 ;  /* 0x00000036009d7202 */ /* 0x000fe40000000f00 */
[----:B------:R-:W2:Y:S04]  /*16160*/  LDSM.16.MT88.4 R52, [R221+0x8000] ;  /* 0x00800000dd34783b */ /* 0x000ea80000004200 */
[-C--:B-1----:R-:W-:Y:S06]  /*16170*/  HMMA.16816.F32 R20, R76, R36.reuse, R20 ;  /* 0x000000244c14723c */ /* 0x082fec0000001814 */
[C---:B------:R-:W-:Y:S06]  /*16180*/  HMMA.16816.F32 R24, R64.reuse, R36, R24 ;  /* 0x000000244018723c */ /* 0x040fec0000001818 */
[-C--:B------:R-:W-:Y:S05]  /*16190*/  HMMA.16816.F32 R28, R64, R38.reuse, R28 ;  /* 0x00000026401c723c */ /* 0x080fea000000181c */
[--C-:B------:R-:W-:Y:S01]  /*161a0*/  FFMA.FTZ R36, R48, UR4, -R60.reuse ;  /* 0x0000000430247c23 */ /* 0x100fe2000801083c */
[C---:B------:R-:W-:Y:S03]  /*161b0*/  HMMA.16816.F32 R32, R76.reuse, R38, R32 ;  /* 0x000000264c20723c */ /* 0x040fe60000001820 */
[----:B------:R1:W3:Y:S02]  /*161c0*/  MUFU.EX2 R154, R36 ;  /* 0x00000024009a7308 */ /* 0x0002e40000000800 */
[C---:B------:R-:W-:Y:S01]  /*161d0*/  FMUL.FTZ R37, R68.reuse, R173 ;  /* 0x000000ad44257220 */ /* 0x040fe20000410000 */
[----:B------:R-:W-:Y:S01]  /*161e0*/  FMUL.FTZ R48, R68, R180 ;  /* 0x000000b444307220 */ /* 0x000fe20000410000 */
[C---:B------:R-:W-:Y:S01]  /*161f0*/  FMUL.FTZ R38, R3.reuse, R174 ;  /* 0x000000ae03267220 */ /* 0x040fe20000410000 */
[----:B------:R-:W-:Y:S03]  /*16200*/  FMUL.FTZ R39, R3, R175 ;  /* 0x000000af03277220 */ /* 0x000fe60000410000 */
        /* <DEDUP_REMOVED lines=8> */
[----:B-1----:R-:W-:Y:S01]  /*16290*/  FFMA.FTZ R36, R49, UR4, -R60 ;  /* 0x0000000431247c23 */ /* 0x002fe2000801083c */
[----:B------:R-:W-:Y:S02]  /*162a0*/  FMUL.FTZ R49, R68, R181 ;  /* 0x000000b544317220 */ /* 0x000fe40000410000 */
[--C-:B------:R-:W-:Y:S01]  /*162b0*/  FFMA.FTZ R96, R96, UR4, -R92.reuse ;  /* 0x0000000460607c23 */ /* 0x100fe2000801085c */
[----:B------:R1:W-:Y:S02]  /*162c0*/  MUFU.EX2 R166, R36 ;  /* 0x0000002400a67308 */ /* 0x0003e40000000800 */
[--C-:B-1----:R-:W-:Y:S01]  /*162d0*/  FFMA.FTZ R36, R50, UR4, -R75.reuse ;  /* 0x0000000432247c23 */ /* 0x102fe2000801084b */
[--C-:B------:R-:W-:Y:S01]  /*162e0*/  FFMA.FTZ R50, R45, UR4, -R92.reuse ;  /* 0x000000042d327c23 */ /* 0x100fe2000801085c */
[----:B------:R-:W-:Y:S06]  /*162f0*/  FMUL.FTZ R45, R2, R177 ;  /* 0x000000b1022d7220 */ /* 0x000fec0000410000 */
[----:B------:R1:W-:Y:S10]  /*16300*/  MUFU.EX2 R163, R36 ;  /* 0x0000002400a37308 */ /* 0x0003f40000000800 */
[----:B------:R4:W-:Y:S01]  /*16310*/  MUFU.EX2 R178, R50 ;  /* 0x0000003200b27308 */ /* 0x0009e20000000800 */
[--C-:B-1----:R-:W-:Y:S01]  /*16320*/  FFMA.FTZ R36, R51, UR4, -R75.reuse ;  /* 0x0000000433247c23 */ /* 0x102fe2000801084b */
[C---:B------:R-:W-:Y:S08]  /*16330*/  FMUL.FTZ R51, R3.reuse, R183 ;  /* 0x000000b703337220 */ /* 0x040ff00000410000 */
[----:B------:R1:W2:Y:S01]  /*16340*/  MUFU.EX2 R138, R36 ;  /* 0x00000024008a7308 */ /* 0x0002a20000000800 */
[----:B----4-:R-:W-:Y:S01]  /*16350*/  FMUL.FTZ R50, R3, R182 ;  /* 0x000000b603327220 */ /* 0x010fe20000410000 */
[----:B-1----:R-:W-:Y:S01]  /*16360*/  FFMA.FTZ R36, R40, UR4, -R92 ;  /* 0x0000000428247c23 */ /* 0x002fe2000801085c */
[----:B------:R-:W-:Y:S01]  /*16370*/  FFMA.FTZ R40, R43, UR4, -R104 ;  /* 0x000000042b287c23 */ /* 0x000fe20008010868 */
[----:B------:R-:W-:Y:S01]  /*16380*/  FMUL.FTZ R43, R0, R171 ;  /* 0x000000ab002b7220 */ /* 0x000fe20000410000 */
[----:B------:R-:W-:Y:S05]  /*16390*/  MOV R171, R103 ;  /* 0x0000006700ab7202 */ /* 0x000fea0000000f00 */
[----:B------:R1:W-:Y:S01]  /*163a0*/  MUFU.EX2 R148, R36 ;  /* 0x0000002400947308 */ /* 0x0003e20000000800 */
[----:B------:R-:W-:Y:S09]  /*163b0*/  FFMA.FTZ R103, R246, UR4, -R60 ;  /* 0x00000004f6677c23 */ /* 0x000ff2000801083c */
[----:B------:R4:W-:Y:S10]  /*163c0*/  MUFU.EX2 R161, R40 ;  /* 0x0000002800a17308 */ /* 0x0009f40000000800 */
[----:B------:R3:W-:Y:S01]  /*163d0*/  MUFU.EX2 R246, R61 ;  /* 0x0000003d00f67308 */ /* 0x0007e20000000800 */
[----:B-1----:R-:W-:Y:S01]  /*163e0*/  FFMA.FTZ R36, R41, UR4, -R92 ;  /* 0x0000000429247c23 */ /* 0x002fe2000801085c */
[C---:B------:R-:W-:Y:S08]  /*163f0*/  FMUL.FTZ R41, R2.reuse, R169 ;  /* 0x000000a902297220 */ /* 0x040ff00000410000 */
[----:B------:R1:W-:Y:S01]  /*16400*/  MUFU.EX2 R162, R36 ;  /* 0x0000002400a27308 */ /* 0x0003e20000000800 */
[----:B----4-:R-:W-:Y:S01]  /*16410*/  FMUL.FTZ R40, R2, R168 ;  /* 0x000000a802287220 */ /* 0x010fe20000410000 */
[----:B------:R-:W-:Y:S01]  /*16420*/  MOV R168, R141 ;  /* 0x0000008d00a87202 */ /* 0x000fe20000000f00 */
[----:B------:R-:W-:Y:S01]  /*16430*/  FFMA.FTZ R141, R63, UR4, -R60 ;  /* 0x000000043f8d7c23 */ /* 0x000fe2000801083c */
[----:B------:R-:W-:Y:S06]  /*16440*/  FMUL.FTZ R63, R0, R195 ;  /* 0x000000c3003f7220 */ /* 0x000fec0000410000 */
[----:B------:R4:W2:Y:S01]  /*16450*/  MUFU.EX2 R169, R44 ;  /* 0x0000002c00a97308 */ /* 0x0008a20000000800 */
[----:B---3--:R-:W-:Y:S01]  /*16460*/  FMUL.FTZ R61, R2, R193 ;  /* 0x000000c1023d7220 */ /* 0x008fe20000410000 */
[----:B-1----:R-:W-:Y:S01]  /*16470*/  FFMA.FTZ R36, R42, UR4, -R104 ;  /* 0x000000042a247c23 */ /* 0x002fe20008010868 */
[----:B------:R-:W-:Y:S01]  /*16480*/  FMUL.FTZ R42, R0, R170 ;  /* 0x000000aa002a7220 */ /* 0x000fe20000410000 */
[----:B------:R-:W-:Y:S01]  /*16490*/  MOV R170, R108 ;  /* 0x0000006c00aa7202 */ /* 0x000fe20000000f00 */
[--C-:B------:R-:W-:Y:S05]  /*164a0*/  FFMA.FTZ R108, R205, UR4, -R60.reuse ;  /* 0x00000004cd6c7c23 */ /* 0x100fea000801083c */
[----:B------:R1:W-:Y:S01]  /*164b0*/  MUFU.EX2 R160, R36 ;  /* 0x0000002400a07308 */ /* 0x0003e20000000800 */
[----:B------:R-:W-:Y:S01]  /*164c0*/  MOV R205, R134 ;  /* 0x0000008600cd7202 */ /* 0x000fe20000000f00 */
[--C-:B------:R-:W-:Y:S01]  /*164d0*/  FFMA.FTZ R134, R88, UR4, -R75.reuse ;  /* 0x0000000458867c23 */ /* 0x100fe2000801084b */
[--C-:B------:R-:W-:Y:S01]  /*164e0*/  FFMA.FTZ R97, R170, UR4, -R75.reuse ;  /* 0x00000004aa617c23 */ /* 0x100fe2000801084b */
[----:B----4-:R-:W-:Y:S01]  /*164f0*/  FMUL.FTZ R44, R2, R176 ;  /* 0x000000b0022c7220 */ /* 0x010fe20000410000 */
[----:B------:R-:W-:Y:S01]  /*16500*/  MOV R176, R102 ;  /* 0x0000006600b07202 */ /* 0x000fe20000000f00 */
[--C-:B------:R-:W-:Y:S01]  /*16510*/  FFMA.FTZ R102, R243, UR4, -R60.reuse ;  /* 0x00000004f3667c23 */ /* 0x100fe2000801083c */
[----:B------:R-:W-:Y:S01]  /*16520*/  MOV R243, R107 ;  /* 0x0000006b00f37202 */ /* 0x000fe20000000f00 */
[--C-:B------:R-:W-:Y:S01]  /*16530*/  FFMA.FTZ R107, R204, UR4, -R60.reuse ;  /* 0x00000004cc6b7c23 */ /* 0x100fe2000801083c */
[----:B------:R-:W-:Y:S01]  /*16540*/  MOV R170, R168 ;  /* 0x000000a800aa7202 */ /* 0x000fe20000000f00 */
[----:B------:R-:W-:Y:S01]  /*16550*/  MUFU.EX2 R134, R134 ;  /* 0x0000008600867308 */ /* 0x000fe20000000800 */
[----:B------:R-:W-:Y:S01]  /*16560*/  MOV R204, R123 ;  /* 0x0000007b00cc7202 */ /* 0x000fe20000000f00 */
[--C-:B------:R-:W-:Y:S01]  /*16570*/  FFMA.FTZ R123, R93, UR4, -R75.reuse ;  /* 0x000000045d7b7c23 */ /* 0x100fe2000801084b */
[----:B------:R-:W-:Y:S02]  /*16580*/  MOV R168, R154 ;  /* 0x0000009a00a87202 */ /* 0x000fe40000000f00 */
[----:B------:R-:W-:Y:S01]  /*16590*/  MOV R154, R139 ;  /* 0x0000008b009a7202 */ /* 0x000fe20000000f00 */
[--C-:B------:R-:W-:Y:S01]  /*165a0*/  FFMA.FTZ R139, R86, UR4, -R75.reuse ;  /* 0x00000004568b7c23 */ /* 0x100fe2000801084b */
[----:B-1----:R-:W-:Y:S01]  /*165b0*/  FMUL.FTZ R36, R68, R172 ;  /* 0x000000ac44247220 */ /* 0x002fe20000410000 */
[----:B--2---:R-:W-:Y:S01]  /*165c0*/  MOV R172, R138 ;  /* 0x0000008a00ac7202 */ /* 0x004fe20000000f00 */
[----:B------:R-:W-:Y:S01]  /*165d0*/  FFMA.FTZ R138, R87, UR4, -R60 ;  /* 0x00000004578a7c23 */ /* 0x000fe2000801083c */
[----:B------:R-:W-:Y:S01]  /*165e0*/  MOV R187, R169 ;  /* 0x000000a900bb7202 */ /* 0x000fe20000000f00 */
[----:B------:R-:W-:Y:S03]  /*165f0*/  MUFU.EX2 R123, R123 ;  /* 0x0000007b007b7308 */ /* 0x000fe60000000800 */
[-C--:B------:R-:W-:Y:S06]  /*16600*/  HMMA.16816.F32 R36, R76, R52.reuse, R36 ;  /* 0x000000344c24723c */ /* 0x080fec0000001824 */
[C---:B------:R-:W-:Y:S06]  /*16610*/  HMMA.16816.F32 R40, R64.reuse, R52, R40 ;  /* 0x000000344028723c */ /* 0x040fec0000001828 */
[-C--:B------:R-:W-:Y:S05]  /*16620*/  HMMA.16816.F32 R44, R64, R54.reuse, R44 ;  /* 0x00000036402c723c */ /* 0x080fea000000182c */
[----:B------:R-:W-:Y:S01]  /*16630*/  FFMA.FTZ R52, R80, UR4, -R104 ;  /* 0x0000000450347c23 */ /* 0x000fe20008010868 */
[C---:B------:R-:W-:Y:S01]  /*16640*/  HMMA.16816.F32 R48, R76.reuse, R54, R48 ;  /* 0x000000364c30723c */ /* 0x040fe20000001830 */
[----:B------:R-:W1:Y:S02]  /*16650*/  LDSM.16.MT88.4 R80, [R222+0x8000] ;  /* 0x00800000de50783b */ /* 0x000e640000004200 */
[----:B------:R2:W-:Y:S02]  /*16660*/  MUFU.EX2 R180, R52 ;  /* 0x0000003400b47308 */ /* 0x0005e40000000800 */
[--C-:B------:R-:W-:Y:S01]  /*16670*/  FFMA.FTZ R53, R158, UR4, -R60.reuse ;  /* 0x000000049e357c23 */ /* 0x100fe2000801083c */
[----:B------:R-:W-:Y:S01]  /*16680*/  MOV R158, R127 ;  /* 0x0000007f009e7202 */ /* 0x000fe20000000f00 */
[----:B------:R-:W-:Y:S01]  /*16690*/  FFMA.FTZ R127, R100, UR4, -R60 ;  /* 0x00000004647f7c23 */ /* 0x000fe2000801083c */
[C---:B------:R-:W-:Y:S05]  /*166a0*/  FMUL.FTZ R54, R3.reuse, R190 ;  /* 0x000000be03367220 */ /* 0x040fea0000410000 */
[----:B------:R3:W4:Y:S01]  /*166b0*/  MUFU.EX2 R177, R53 ;  /* 0x0000003500b17308 */ /* 0x0007220000000800 */
[----:B------:R-:W-:Y:S01]  /*166c0*/  FMUL.FTZ R55, R3, R191 ;  /* 0x000000bf03377220 */ /* 0x000fe20000410000 */
[----:B------:R-:W-:Y:S01]  /*166d0*/  MOV R191, R129 ;  /* 0x0000008100bf7202 */ /* 0x000fe20000000f00 */
[--C-:B------:R-:W-:Y:S01]  /*166e0*/  FFMA.FTZ R100, R210, UR4, -R75.reuse ;  /* 0x00000004d2647c23 */ /* 0x100fe2000801084b */
[----:B------:R-:W-:Y:S01]  /*166f0*/  MOV R190, R126 ;  /* 0x0000007e00be7202 */ /* 0x000fe20000000f00 */
[--C-:B------:R-:W-:Y:S01]  /*16700*/  FFMA.FTZ R126, R91, UR4, -R75.reuse ;  /* 0x000000045b7e7c23 */ /* 0x100fe2000801084b */
[--C-:B------:R-:W-:Y:S04]  /*16710*/  FFMA.FTZ R129, R90, UR4, -R75.reuse ;  /* 0x000000045a817c23 */ /* 0x100fe8000801084b */
[----:B------:R-:W-:Y:S01]  /*16720*/  MUFU.EX2 R127, R127 ;  /* 0x0000007f007f7308 */ /* 0x000fe20000000800 */
[----:B--2---:R-:W-:Y:S01]  /*16730*/  FFMA.FTZ R52, R152, UR4, -R104 ;  /* 0x0000000498347c23 */ /* 0x004fe20008010868 */
[----:B------:R-:W-:Y:S01]  /*16740*/  MOV R152, R133 ;  /* 0x0000008500987202 */ /* 0x000fe20000000f00 */
[----:B------:R-:W-:Y:S01]  /*16750*/  FFMA.FTZ R133, R113, UR4, -R60 ;  /* 0x0000000471857c23 */ /* 0x000fe2000801083c */
[----:B------:R-:W-:Y:S01]  /*16760*/  MOV R113, R131 ;  /* 0x0000008300717202 */ /* 0x000fe20000000f00 */
[--C-:B------:R-:W-:Y:S02]  /*16770*/  FFMA.FTZ R131, R89, UR4, -R75.reuse ;  /* 0x0000000459837c23 */ /* 0x100fe4000801084b */
[----:B------:R-:W-:Y:S03]  /*16780*/  LDSM.16.MT88.4 R88, [R223+0x8800] ;  /* 0x00880000df58783b */ /* 0x000fe60000004200 */
[----:B------:R2:W4:Y:S01]  /*16790*/  MUFU.EX2 R183, R52 ;  /* 0x0000003400b77308 */ /* 0x0005220000000800 */
[----:B---3--:R-:W-:Y:S01]  /*167a0*/  FMUL.FTZ R53, R68, R189 ;  /* 0x000000bd44357220 */ /* 0x008fe20000410000 */
[----:B------:R-:W-:Y:S01]  /*167b0*/  MOV R189, R114 ;  /* 0x0000007200bd7202 */ /* 0x000fe20000000f00 */
[--C-:B------:R-:W-:Y:S01]  /*167c0*/  FFMA.FTZ R114, R98, UR4, -R75.reuse ;  /* 0x0000000462727c23 */ /* 0x100fe2000801084b */
[--C-:B------:R-:W-:Y:S03]  /*167d0*/  FFMA.FTZ R98, R204, UR4, -R92.reuse ;  /* 0x00000004cc627c23 */ /* 0x100fe6000801085c */
[----:B------:R-:W-:Y:S03]  /*167e0*/  FFMA.FTZ R93, R189, UR4, -R92 ;  /* 0x00000004bd5d7c23 */ /* 0x000fe6000801085c */
[----:B------:R-:W-:Y:S10]  /*167f0*/  MUFU.EX2 R126, R126 ;  /* 0x0000007e007e7308 */ /* 0x000ff40000000800 */
[----:B------:R-:W-:Y:S01]  /*16800*/  MUFU.EX2 R133, R133 ;  /* 0x0000008500857308 */ /* 0x000fe20000000800 */
[--C-:B--2---:R-:W-:Y:S01]  /*16810*/  FFMA.FTZ R52, R159, UR4, -R60.reuse ;  /* 0x000000049f347c23 */ /* 0x104fe2000801083c */
[----:B------:R-:W-:Y:S02]  /*16820*/  MOV R159, R156 ;  /* 0x0000009c009f7202 */ /* 0x000fe40000000f00 */
[----:B------:R-:W-:Y:S01]  /*16830*/  MOV R156, R137 ;  /* 0x00000089009c7202 */ /* 0x000fe20000000f00 */
[----:B------:R-:W-:Y:S01]  /*16840*/  FFMA.FTZ R137, R116, UR4, -R60 ;  /* 0x0000000474897c23 */ /* 0x000fe2000801083c */
[----:B------:R-:W-:Y:S04]  /*16850*/  FFMA.FTZ R116, R240, UR4, -R92 ;  /* 0x00000004f0747c23 */ /* 0x000fe8000801085c */
[----:B------:R2:W-:Y:S10]  /*16860*/  MUFU.EX2 R182, R52 ;  /* 0x0000003400b67308 */ /* 0x0005f40000000800 */
[----:B------:R-:W-:Y:S10]  /*16870*/  MUFU.EX2 R129, R129 ;  /* 0x0000008100817308 */ /* 0x000ff40000000800 */
[----:B------:R-:W-:Y:S01]  /*16880*/  MUFU.EX2 R131, R131 ;  /* 0x0000008300837308 */ /* 0x000fe20000000800 */
[--C-:B--2---:R-:W-:Y:S01]  /*16890*/  FFMA.FTZ R52, R157, UR4, -R75.reuse ;  /* 0x000000049d347c23 */ /* 0x104fe2000801084b */
[----:B------:R-:W-:Y:S01]  /*168a0*/  MOV R157, R112 ;  /* 0x00000070009d7202 */ /* 0x000fe20000000f00 */
[----:B------:R-:W-:Y:S01]  /*168b0*/  FFMA.FTZ R112, R58, UR4, -R60 ;  /* 0x000000043a707c23 */ /* 0x000fe2000801083c */
[--C-:B------:R-:W-:Y:S01]  /*168c0*/  FFMA.FTZ R60, R243, UR4, -R75.reuse ;  /* 0x00000004f33c7c23 */ /* 0x100fe2000801084b */
[----:B------:R-:W-:Y:S01]  /*168d0*/  FMUL.FTZ R58, R0, R186 ;  /* 0x000000ba003a7220 */ /* 0x000fe20000410000 */
[----:B------:R-:W-:Y:S04]  /*168e0*/  MOV R186, R168 ;  /* 0x000000a800ba7202 */ /* 0x000fe80000000f00 */
[----:B------:R2:W-:Y:S01]  /*168f0*/  MUFU.EX2 R181, R52 ;  /* 0x0000003400b57308 */ /* 0x0005e20000000800 */
[----:B------:R-:W-:Y:S09]  /*16900*/  MOV R168, R154 ;  /* 0x0000009a00a87202 */ /* 0x000ff20000000f00 */
[----:B------:R3:W-:Y:S10]  /*16910*/  MUFU.EX2 R243, R62 ;  /* 0x0000003e00f37308 */ /* 0x0007f40000000800 */
[----:B------:R4:W-:Y:S01]  /*16920*/  MUFU.EX2 R211, R60 ;  /* 0x0000003c00d37308 */ /* 0x0009e20000000800 */
[----:B--2---:R-:W-:Y:S01]  /*16930*/  FMUL.FTZ R52, R68, R188 ;  /* 0x000000bc44347220 */ /* 0x004fe20000410000 */
[----:B------:R-:W-:Y:S01]  /*16940*/  MOV R188, R110 ;  /* 0x0000006e00bc7202 */ /* 0x000fe20000000f00 */
[--C-:B------:R-:W-:Y:S04]  /*16950*/  FFMA.FTZ R110, R206, UR4, -R75.reuse ;  /* 0x00000004ce6e7c23 */ /* 0x100fe8000801084b */
[--C-:B------:R-:W-:Y:S01]  /*16960*/  FFMA.FTZ R94, R188, UR4, -R92.reuse ;  /* 0x00000004bc5e7c23 */ /* 0x100fe2000801085c */
[-C--:B-1----:R-:W-:Y:S02]  /*16970*/  HMMA.16816.F32 R52, R76, R80.reuse, R52 ;  /* 0x000000504c34723c */ /* 0x082fe40000001834 */
[----:B------:R-:W-:Y:S01]  /*16980*/  MUFU.EX2 R154, R97 ;  /* 0x00000061009a7308 */ /* 0x000fe20000000800 */
[----:B---3--:R-:W-:Y:S01]  /*16990*/  FMUL.FTZ R62, R0, R194 ;  /* 0x000000c2003e7220 */ /* 0x008fe20000410000 */
[----:B------:R-:W-:Y:S02]  /*169a0*/  MOV R188, R205 ;  /* 0x000000cd00bc7202 */ /* 0x000fe40000000f00 */
[C---:B------:R-:W-:Y:S06]  /*169b0*/  HMMA.16816.F32 R56, R64.reuse, R80, R56 ;  /* 0x000000504038723c */ /* 0x040fec0000001838 */
[----:B------:R-:W-:Y:S01]  /*169c0*/  MUFU.EX2 R206, R102 ;  /* 0x0000006600ce7308 */ /* 0x000fe20000000800 */
[----:B----4-:R-:W-:Y:S01]  /*169d0*/  FMUL.FTZ R60, R2, R192 ;  /* 0x000000c0023c7220 */ /* 0x010fe20000410000 */
[--C-:B------:R-:W-:Y:S03]  /*169e0*/  FFMA.FTZ R80, R176, UR4, -R75.reuse ;  /* 0x00000004b0507c23 */ /* 0x100fe6000801084b */
[----:B------:R-:W-:Y:S02]  /*169f0*/  MOV R176, R166 ;  /* 0x000000a600b07202 */ /* 0x000fe40000000f00 */
[----:B------:R-:W-:Y:S01]  /*16a00*/  MOV R166, R159 ;  /* 0x0000009f00a67202 */ /* 0x000fe20000000f00 */
[-C--:B------:R-:W-:Y:S02]  /*16a10*/  HMMA.16816.F32 R60, R64, R82.reuse, R60 ;  /* 0x00000052403c723c */ /* 0x080fe4000000183c */
[----:B------:R1:W-:Y:S01]  /*16a20*/  MUFU.EX2 R210, R80 ;  /* 0x0000005000d27308 */ /* 0x0003e20000000800 */
[----:B------:R-:W-:Y:S01]  /*16a30*/  MOV R205, R176 ;  /* 0x000000b000cd7202 */ /* 0x000fe20000000f00 */
[--C-:B------:R-:W-:Y:S01]  /*16a40*/  FFMA.FTZ R81, R171, UR4, -R92.reuse ;  /* 0x00000004ab517c23 */ /* 0x100fe2000801085c */
[----:B------:R-:W-:Y:S02]  /*16a50*/  MOV R176, R170 ;  /* 0x000000aa00b07202 */ /* 0x000fe40000000f00 */
[----:B------:R-:W-:Y:S01]  /*16a60*/  FMUL.FTZ R66, R3, R198 ;  /* 0x000000c603427220 */ /* 0x000fe20000410000 */
[----:B------:R-:W-:Y:S04]  /*16a70*/  MOV R198, R188 ;  /* 0x000000bc00c67202 */ /* 0x000fe80000000f00 */
[----:B------:R2:W-:Y:S01]  /*16a80*/  MUFU.EX2 R159, R81 ;  /* 0x00000051009f7308 */ /* 0x0005e20000000800 */
[----:B------:R-:W-:Y:S01]  /*16a90*/  MOV R188, R178 ;  /* 0x000000b200bc7202 */ /* 0x000fe20000000f00 */
[----:B------:R-:W-:Y:S01]  /*16aa0*/  FFMA.FTZ R65, R184, UR4, -R92 ;  /* 0x00000004b8417c23 */ /* 0x000fe2000801085c */
[----:B------:R-:W-:Y:S01]  /*16ab0*/  MOV R189, R176 ;  /* 0x000000b000bd7202 */ /* 0x000fe20000000f00 */
[--C-:B------:R-:W-:Y:S01]  /*16ac0*/  FFMA.FTZ R64, R113, UR4, -R104.reuse ;  /* 0x0000000471407c23 */ /* 0x100fe20008010868 */
[----:B------:R-:W-:Y:S01]  /*16ad0*/  MOV R192, R188 ;  /* 0x000000bc00c07202 */ /* 0x000fe20000000f00 */
[----:B------:R-:W-:Y:S01]  /*16ae0*/  FMUL.FTZ R67, R3, R199 ;  /* 0x000000c703437220 */ /* 0x000fe20000410000 */
[----:B------:R-:W-:Y:S03]  /*16af0*/  MOV R188, R165 ;  /* 0x000000a500bc7202 */ /* 0x000fe60000000f00 */
[----:B------:R3:W4:Y:S01]  /*16b00*/  MUFU.EX2 R207, R65 ;  /* 0x0000004100cf7308 */ /* 0x0007220000000800 */
[----:B------:R-:W-:Y:S01]  /*16b10*/  MOV R176, R156 ;  /* 0x0000009c00b07202 */ /* 0x000fe20000000f00 */
[----:B-1----:R-:W-:Y:S01]  /*16b20*/  FFMA.FTZ R80, R191, UR4, -R104 ;  /* 0x00000004bf507c23 */ /* 0x002fe20008010868 */
[----:B------:R-:W-:Y:S01]  /*16b30*/  MOV R171, R172 ;  /* 0x000000ac00ab7202 */ /* 0x000fe20000000f00 */
[--C-:B------:R-:W-:Y:S01]  /*16b40*/  FFMA.FTZ R113, R245, UR4, -R92.reuse ;  /* 0x00000004f5717c23 */ /* 0x100fe2000801085c */
[----:B------:R-:W-:Y:S02]  /*16b50*/  MOV R172, R167 ;  /* 0x000000a700ac7202 */ /* 0x000fe40000000f00 */
[----:B------:R-:W-:Y:S03]  /*16b60*/  MOV R167, R153 ;  /* 0x0000009900a77202 */ /* 0x000fe60000000f00 */
[----:B------:R1:W-:Y:S01]  /*16b70*/  MUFU.EX2 R165, R94 ;  /* 0x0000005e00a57308 */ /* 0x0003e20000000800 */
[----:B------:R-:W-:Y:S01]  /*16b80*/  MOV R153, R136 ;  /* 0x0000008800997202 */ /* 0x000fe20000000f00 */
[--C-:B------:R-:W-:Y:S01]  /*16b90*/  FFMA.FTZ R136, R119, UR4, -R75.reuse ;  /* 0x0000000477887c23 */ /* 0x100fe2000801084b */
[----:B------:R-:W-:Y:S01]  /*16ba0*/  MOV R204, R171 ;  /* 0x000000ab00cc7202 */ /* 0x000fe20000000f00 */
[----:B------:R-:W-:Y:S01]  /*16bb0*/  FFMA.FTZ R75, R84, UR4, -R75 ;  /* 0x00000004544b7c23 */ /* 0x000fe2000801084b */
[----:B------:R-:W-:Y:S01]  /*16bc0*/  MOV R171, R174 ;  /* 0x000000ae00ab7202 */ /* 0x000fe20000000f00 */
[----:B------:R-:W4:Y:S01]  /*16bd0*/  LDSM.16.MT88.4 R84, [R220+0x8800] ;  /* 0x00880000dc54783b */ /* 0x000f220000004200 */
[----:B------:R-:W-:Y:S03]  /*16be0*/  MOV R174, R158 ;  /* 0x0000009e00ae7202 */ /* 0x000fe60000000f00 */
[----:B------:R1:W-:Y:S01]  /*16bf0*/  MUFU.EX2 R156, R93 ;  /* 0x0000005d009c7308 */ /* 0x0003e20000000800 */
[----:B------:R-:W-:Y:S01]  /*16c00*/  MOV R158, R147 ;  /* 0x00000093009e7202 */ /* 0x000fe20000000f00 */
[--C-:B--2---:R-:W-:Y:S01]  /*16c10*/  FFMA.FTZ R81, R190, UR4, -R92.reuse ;  /* 0x00000004be517c23 */ /* 0x104fe2000801085c */
[----:B------:R-:W-:Y:S01]  /*16c20*/  MOV R170, R175 ;  /* 0x000000af00aa7202 */ /* 0x000fe20000000f00 */
[----:B---3--:R-:W-:Y:S01]  /*16c30*/  FMUL.FTZ R65, R68, R197 ;  /* 0x000000c544417220 */ /* 0x008fe20000410000 */
[----:B------:R-:W-:Y:S01]  /*16c40*/  MOV R175, R164 ;  /* 0x000000a400af7202 */ /* 0x000fe20000000f00 */
[--C-:B------:R-:W-:Y:S01]  /*16c50*/  FFMA.FTZ R119, R209, UR4, -R92.reuse ;  /* 0x00000004d1777c23 */ /* 0x100fe2000801085c */
[----:B------:R-:W-:Y:S03]  /*16c60*/  MOV R164, R157 ;  /* 0x0000009d00a47202 */ /* 0x000fe60000000f00 */
[----:B------:R2:W-:Y:S01]  /*16c70*/  MUFU.EX2 R147, R64 ;  /* 0x0000004000937308 */ /* 0x0005e20000000800 */
[----:B-1----:R-:W3:Y:S01]  /*16c80*/  LDL.LU R94, [R1+0x60] ;  /* 0x00006000015e7983 */ /* 0x002ee20000300800 */
[----:B------:R-:W-:Y:S01]  /*16c90*/  MOV R157, R122 ;  /* 0x0000007a009d7202 */ /* 0x000fe20000000f00 */
[----:B------:R-:W-:Y:S01]  /*16ca0*/  FFMA.FTZ R122, R208, UR4, -R92 ;  /* 0x00000004d07a7c23 */ /* 0x000fe2000801085c */
[----:B------:R-:W-:Y:S02]  /*16cb0*/  MOV R178, R175 ;  /* 0x000000af00b27202 */ /* 0x000fe40000000f00 */
[----:B------:R-:W-:Y:S02]  /*16cc0*/  MOV R190, R174 ;  /* 0x000000ae00be7202 */ /* 0x000fe40000000f00 */
[----:B------:R-:W-:Y:S01]  /*16cd0*/  MOV R174, R158 ;  /* 0x0000009e00ae7202 */ /* 0x000fe20000000f00 */
[----:B------:R-:W3:Y:S01]  /*16ce0*/  LDL.LU R93, [R1+0x64] ;  /* 0x00006400015d7983 */ /* 0x000ee20000300800 */
[----:B------:R-:W-:Y:S01]  /*16cf0*/  MOV R175, R157 ;  /* 0x0000009d00af7202 */ /* 0x000fe20000000f00 */
[----:B------:R1:W3:Y:S01]  /*16d00*/  MUFU.EX2 R158, R80 ;  /* 0x00000050009e7308 */ /* 0x0002e20000000800 */
[--C-:B------:R-:W-:Y:S01]  /*16d10*/  FFMA.FTZ R92, R190, UR4, -R104.reuse ;  /* 0x00000004be5c7c23 */ /* 0x100fe20008010868 */
[----:B------:R-:W3:Y:S01]  /*16d20*/  LDL.LU R97, [R1+0x68] ;  /* 0x0000680001617983 */ /* 0x000ee20000300800 */
[----:B------:R-:W-:Y:S02]  /*16d30*/  MOV R185, R167 ;  /* 0x000000a700b97202 */ /* 0x000fe40000000f00 */
[----:B------:R-:W-:Y:S01]  /*16d40*/  MOV R195, R189 ;  /* 0x000000bd00c37202 */ /* 0x000fe20000000f00 */
[----:B--2---:R-:W-:Y:S01]  /*16d50*/  FMUL.FTZ R64, R68, R196 ;  /* 0x000000c444407220 */ /* 0x004fe20000410000 */
[----:B------:R-:W-:Y:S03]  /*16d60*/  MOV R245, R179 ;  /* 0x000000b300f57202 */ /* 0x000fe60000000f00 */
[----:B------:R2:W3:Y:S01]  /*16d70*/  MUFU.EX2 R157, R81 ;  /* 0x00000051009d7308 */ /* 0x0004e20000000800 */
[----:B------:R-:W-:Y:S02]  /*16d80*/  MOV R184, R166 ;  /* 0x000000a600b87202 */ /* 0x000fe40000000f00 */
[----:B------:R-:W-:Y:S01]  /*16d90*/  MOV R169, R153 ;  /* 0x0000009900a97202 */ /* 0x000fe20000000f00 */
[----:B------:R-:W-:Y:S06]  /*16da0*/  HMMA.16816.F32 R64, R76, R82, R64 ;  /* 0x000000524c40723c */ /* 0x000fec0000001840 */
[----:B------:R4:W-:Y:S01]  /*16db0*/  MUFU.EX2 R167, R92 ;  /* 0x0000005c00a77308 */ /* 0x0009e20000000800 */
[----:B-1----:R-:W-:Y:S04]  /*16dc0*/  F2FP.F16.F32.PACK_AB R80, R146, R142 ;  /* 0x0000008e9250723e */ /* 0x002fe800000000ff */
[----:B------:R-:W-:Y:S02]  /*16dd0*/  MOV R196, R185 ;  /* 0x000000b900c47202 */ /* 0x000fe40000000f00 */
[----:B------:R-:W-:Y:S02]  /*16de0*/  F2FP.F16.F32.PACK_AB R76, R226, R249 ;  /* 0x000000f9e24c723e */ /* 0x000fe400000000ff */
[----:B------:R-:W-:Y:S01]  /*16df0*/  F2FP.F16.F32.PACK_AB R78, R224, R225 ;  /* 0x000000e1e04e723e */ /* 0x000fe200000000ff */
[----:B------:R1:W-:Y:S01]  /*16e00*/  MUFU.EX2 R191, R107 ;  /* 0x0000006b00bf7308 */ /* 0x0003e20000000800 */
[----:B------:R-:W-:Y:S02]  /*16e10*/  F2FP.F16.F32.PACK_AB R79, R135, R252 ;  /* 0x000000fc874f723e */ /* 0x000fe400000000ff */
[----:B------:R-:W-:Y:S02]  /*16e20*/  F2FP.F16.F32.PACK_AB R77, R244, R251 ;  /* 0x000000fbf44d723e */ /* 0x000fe400000000ff */
[----:B------:R-:W-:Y:S02]  /*16e30*/  F2FP.F16.F32.PACK_AB R82, R151, R145 ;  /* 0x000000919752723e */ /* 0x000fe400000000ff */
[----:B------:R-:W-:Y:S03]  /*16e40*/  F2FP.F16.F32.PACK_AB R83, R198, R149 ;  /* 0x00000095c653723e */ /* 0x000fe600000000ff */
[----:B------:R-:W-:Y:S01]  /*16e50*/  MUFU.EX2 R153, R95 ;  /* 0x0000005f00997308 */ /* 0x000fe20000000800 */
[----:B--2---:R-:W-:Y:S01]  /*16e60*/  F2FP.F16.F32.PACK_AB R81, R144, R143 ;  /* 0x0000008f9051723e */ /* 0x004fe200000000ff */
[-C--:B----4-:R-:W-:Y:S03]  /*16e70*/  HMMA.16816.F32 R4, R76, R84.reuse, R4 ;  /* 0x000000544c04723c */ /* 0x090fe60000001804 */
[----:B------:R-:W-:Y:S01]  /*16e80*/  MOV R193, R204 ;  /* 0x000000cc00c17202 */ /* 0x000fe20000000f00 */
[--C-:B------:R-:W-:Y:S01]  /*16e90*/  FFMA.FTZ R92, R173, UR4, -R104.reuse ;  /* 0x00000004ad5c7c23 */ /* 0x100fe20008010868 */
[----:B------:R-:W-:Y:S01]  /*16ea0*/  MOV R173, R152 ;  /* 0x0000009800ad7202 */ /* 0x000fe20000000f00 */
[C---:B------:R-:W-:Y:S01]  /*16eb0*/  HMMA.16816.F32 R8, R80.reuse, R84, R8 ;  /* 0x000000545008723c */ /* 0x040fe20000001808 */
[----:B-1----:R-:W2:Y:S01]  /*16ec0*/  LDL.LU R107, [R1+0x6c] ;  /* 0x00006c00016b7983 */ /* 0x002ea20000300800 */
[----:B------:R-:W-:Y:S03]  /*16ed0*/  MUFU.EX2 R166, R99 ;  /* 0x0000006300a67308 */ /* 0x000fe60000000800 */
[----:B------:R-:W-:Y:S01]  /*16ee0*/  MOV R194, R205 ;  /* 0x000000cd00c27202 */ /* 0x000fe20000000f00 */
[-C--:B------:R-:W-:Y:S06]  /*16ef0*/  HMMA.16816.F32 R12, R80, R86.reuse, R12 ;  /* 0x00000056500c723c */ /* 0x080fec000000180c */
[----:B------:R-:W-:Y:S01]  /*16f00*/  MUFU.EX2 R204, R103 ;  /* 0x0000006700cc7308 */ /* 0x000fe20000000800 */
[--C-:B------:R-:W-:Y:S01]  /*16f10*/  FFMA.FTZ R84, R155, UR4, -R104.reuse ;  /* 0x000000049b547c23 */ /* 0x100fe20008010868 */
[C---:B------:R-:W-:Y:S04]  /*16f20*/  HMMA.16816.F32 R16, R76.reuse, R86, R16 ;  /* 0x000000564c10723c */ /* 0x040fe80000001810 */
[----:B------:R-:W-:Y:S02]  /*16f30*/  MOV R208, R188 ;  /* 0x000000bc00d07202 */ /* 0x000fe40000000f00 */
[-C--:B------:R-:W-:Y:S02]  /*16f40*/  HMMA.16816.F32 R20, R76, R88.reuse, R20 ;  /* 0x000000584c14723c */ /* 0x080fe40000001814 */
[----:B------:R1:W4:Y:S03]  /*16f50*/  MUFU.EX2 R155, R84 ;  /* 0x00000054009b7308 */ /* 0x0003260000000800 */
[----:B------:R-:W-:Y:S01]  /*16f60*/  MOV R185, R177 ;  /* 0x000000b100b97202 */ /* 0x000fe20000000f00 */
[C---:B------:R-:W-:Y:S06]  /*16f70*/  HMMA.16816.F32 R24, R80.reuse, R88, R24 ;  /* 0x000000585018723c */ /* 0x040fec0000001818 */
[----:B------:R-:W-:Y:S01]  /*16f80*/  MUFU.EX2 R188, R96 ;  /* 0x0000006000bc7308 */ /* 0x000fe20000000800 */
[----:B------:R-:W-:Y:S01]  /*16f90*/  MOV R177, R175 ;  /* 0x000000af00b17202 */ /* 0x000fe20000000f00 */
[-C--:B------:R-:W-:Y:S08]  /*16fa0*/  HMMA.16816.F32 R28, R80, R90.reuse, R28 ;  /* 0x0000005a501c723c */ /* 0x080ff0000000181c */
[----:B------:R-:W-:Y:S01]  /*16fb0*/  MUFU.EX2 R189, R101 ;  /* 0x0000006500bd7308 */ /* 0x000fe20000000800 */
[C---:B------:R-:W-:Y:S01]  /*16fc0*/  HMMA.16816.F32 R32, R76.reuse, R90, R32 ;  /* 0x0000005a4c20723c */ /* 0x040fe20000001820 */
[----:B-1----:R-:W1:Y:S03]  /*16fd0*/  LDSM.16.MT88.4 R84, [R221+0x8800] ;  /* 0x00880000dd54783b */ /* 0x002e660000004200 */
[----:B------:R-:W-:Y:S05]  /*16fe0*/  MOV R240, R185 ;  /* 0x000000b900f07202 */ /* 0x000fea0000000f00 */
[----:B------:R4:W-:Y:S02]  /*16ff0*/  MUFU.EX2 R152, R92 ;  /* 0x0000005c00987308 */ /* 0x0009e40000000800 */
[----:B------:R-:W-:Y:S01]  /*17000*/  MOV R179, R164 ;  /* 0x000000a400b37202 */ /* 0x000fe20000000f00 */
[----:B------:R-:W1:Y:S01]  /*17010*/  LDSM.16.MT88.4 R88, [R222+0x8800] ;  /* 0x00880000de58783b */ /* 0x000e620000004200 */
[----:B------:R-:W-:Y:S02]  /*17020*/  MOV R197, R184 ;  /* 0x000000b800c57202 */ /* 0x000fe40000000f00 */
[----:B------:R-:W-:Y:S04]  /*17030*/  MOV R184, R174 ;  /* 0x000000ae00b87202 */ /* 0x000fe80000000f00 */
[----:B------:R4:W-:Y:S01]  /*17040*/  MUFU.EX2 R205, R100 ;  /* 0x0000006400cd7308 */ /* 0x0009e20000000800 */
[----:B------:R-:W-:Y:S02]  /*17050*/  MOV R209, R186 ;  /* 0x000000ba00d17202 */ /* 0x000fe40000000f00 */
[----:B------:R-:W-:Y:S07]  /*17060*/  MOV R199, R184 ;  /* 0x000000b800c77202 */ /* 0x000fee0000000f00 */
[----:B------:R1:W-:Y:S01]  /*17070*/  MUFU.EX2 R190, R108 ;  /* 0x0000006c00be7308 */ /* 0x0003e20000000800 */
[--C-:B----4-:R-:W-:Y:S01]  /*17080*/  FFMA.FTZ R92, R195, UR4, -R104.reuse ;  /* 0x00000004c35c7c23 */ /* 0x110fe20008010868 */
[----:B------:R-:W-:Y:S08]  /*17090*/  MOV R195, R187 ;  /* 0x000000bb00c37202 */ /* 0x000ff00000000f00 */
[----:B------:R-:W-:Y:S01]  /*170a0*/  MUFU.EX2 R187, R98 ;  /* 0x0000006200bb7308 */ /* 0x000fe20000000800 */
[----:B------:R-:W-:Y:S09]  /*170b0*/  LDSM.16.MT88.4 R100, [R222+0x9000] ;  /* 0x00900000de64783b */ /* 0x000ff20000004200 */
[----:B------:R4:W-:Y:S01]  /*170c0*/  MUFU.EX2 R164, R92 ;  /* 0x0000005c00a47308 */ /* 0x0009e20000000800 */
[----:B-1----:R-:W-:Y:S01]  /*170d0*/  MOV R108, R179 ;  /* 0x000000b3006c7202 */ /* 0x002fe20000000f00 */
[-C--:B------:R-:W-:Y:S04]  /*170e0*/  HMMA.16816.F32 R36, R76, R84.reuse, R36 ;  /* 0x000000544c24723c */ /* 0x080fe80000001824 */
[--C-:B------:R-:W-:Y:S02]  /*170f0*/  FFMA.FTZ R108, R108, UR4, -R104.reuse ;  /* 0x000000046c6c7c23 */ /* 0x100fe40008010868 */
[C---:B------:R-:W-:Y:S02]  /*17100*/  HMMA.16816.F32 R40, R80.reuse, R84, R40 ;  /* 0x000000545028723c */ /* 0x040fe40000001828 */
[----:B------:R1:W-:Y:S04]  /*17110*/  MUFU.EX2 R186, R112 ;  /* 0x0000007000ba7308 */ /* 0x0003e80000000800 */
[-C--:B------:R-:W-:Y:S06]  /*17120*/  HMMA.16816.F32 R44, R80, R86.reuse, R44 ;  /* 0x00000056502c723c */ /* 0x080fec000000182c */
[----:B------:R-:W-:Y:S01]  /*17130*/  MUFU.EX2 R179, R117 ;  /* 0x0000007500b37308 */ /* 0x000fe20000000800 */
[--C-:B------:R-:W-:Y:S01]  /*17140*/  FFMA.FTZ R84, R173, UR4, -R104.reuse ;  /* 0x00000004ad547c23 */ /* 0x100fe20008010868 */
[C---:B------:R-:W-:Y:S08]  /*17150*/  HMMA.16816.F32 R48, R76.reuse, R86, R48 ;  /* 0x000000564c30723c */ /* 0x040ff00000001830 */
[----:B------:R1:W-:Y:S01]  /*17160*/  MUFU.EX2 R175, R84 ;  /* 0x0000005400af7308 */ /* 0x0003e20000000800 */
[-C--:B------:R-:W-:Y:S03]  /*17170*/  HMMA.16816.F32 R52, R76, R88.reuse, R52 ;  /* 0x000000584c34723c */ /* 0x080fe60000001834 */
[--C-:B----4-:R-:W-:Y:S03]  /*17180*/  FFMA.FTZ R92, R172, UR4, -R104.reuse ;  /* 0x00000004ac5c7c23 */ /* 0x110fe60008010868 */
[C---:B------:R-:W-:Y:S03]  /*17190*/  HMMA.16816.F32 R56, R80.reuse, R88, R56 ;  /* 0x000000585038723c */ /* 0x040fe60000001838 */
[----:B------:R4:W-:Y:S02]  /*171a0*/  MUFU.EX2 R173, R111 ;  /* 0x0000006f00ad7308 */ /* 0x0009e40000000800 */
[--C-:B-1----:R-:W-:Y:S01]  /*171b0*/  FFMA.FTZ R112, R130, UR4, -R104.reuse ;  /* 0x0000000482707c23 */ /* 0x102fe20008010868 */
[-C--:B------:R-:W-:Y:S07]  /*171c0*/  HMMA.16816.F32 R60, R80, R90.reuse, R60 ;  /* 0x0000005a503c723c */ /* 0x080fee000000183c */
[----:B------:R-:W-:Y:S01]  /*171d0*/  MUFU.EX2 R174, R92 ;  /* 0x0000005c00ae7308 */ /* 0x000fe20000000800 */
[----:B------:R-:W1:Y:S01]  /*171e0*/  LDSM.16.MT88.4 R84, [R220+0x9000] ;  /* 0x00900000dc54783b */ /* 0x000e620000004200 */
[----:B------:R-:W-:Y:S04]  /*171f0*/  HMMA.16816.F32 R64, R76, R90, R64 ;  /* 0x0000005a4c40723c */ /* 0x000fe80000001840 */
[----:B------:R-:W-:Y:S03]  /*17200*/  F2FP.F16.F32.PACK_AB R80, R162, R148 ;  /* 0x00000094a250723e */ /* 0x000fe600000000ff */
[----:B------:R-:W-:Y:S01]  /*17210*/  LDSM.16.MT88.4 R88, [R223+0x9800] ;  /* 0x00980000df58783b */ /* 0x000fe20000004200 */
[----:B------:R-:W-:Y:S01]  /*17220*/  F2FP.F16.F32.PACK_AB R77, R208, R150 ;  /* 0x00000096d04d723e */ /* 0x000fe200000000ff */
[----:B------:R4:W-:Y:S02]  /*17230*/  MUFU.EX2 R172, R109 ;  /* 0x0000006d00ac7308 */ /* 0x0009e40000000800 */
[----:B------:R-:W-:Y:S02]  /*17240*/  F2FP.F16.F32.PACK_AB R79, R193, R163 ;  /* 0x000000a3c14f723e */ /* 0x000fe400000000ff */
[----:B------:R-:W-:Y:S02]  /*17250*/  F2FP.F16.F32.PACK_AB R76, R196, R197 ;  /* 0x000000c5c44c723e */ /* 0x000fe400000000ff */
[----:B------:R-:W-:Y:S04]  /*17260*/  F2FP.F16.F32.PACK_AB R78, R194, R209 ;  /* 0x000000d1c24e723e */ /* 0x000fe800000000ff */
[----:B------:R-:W-:Y:S01]  /*17270*/  MUFU.EX2 R185, R118 ;  /* 0x0000007600b97308 */ /* 0x000fe20000000800 */
[----:B------:R-:W-:Y:S02]  /*17280*/  F2FP.F16.F32.PACK_AB R81, R161, R160 ;  /* 0x000000a0a151723e */ /* 0x000fe400000000ff */
[----:B------:R-:W-:Y:S02]  /*17290*/  F2FP.F16.F32.PACK_AB R83, R183, R180 ;  /* 0x000000b4b753723e */ /* 0x000fe400000000ff */
[----:B------:R-:W-:Y:S02]  /*172a0*/  F2FP.F16.F32.PACK_AB R82, R192, R195 ;  /* 0x000000c3c052723e */ /* 0x000fe400000000ff */
[----:B----4-:R-:W-:Y:S03]  /*172b0*/  MOV R111, R169 ;  /* 0x000000a9006f7202 */ /* 0x010fe60000000f00 */
[----:B------:R-:W-:Y:S01]  /*172c0*/  MUFU.EX2 R184, R115 ;  /* 0x0000007300b87308 */ /* 0x000fe20000000800 */
[----:B------:R-:W-:Y:S01]  /*172d0*/  FFMA.FTZ R109, R199, UR4, -R104 ;  /* 0x00000004c76d7c23 */ /* 0x000fe20008010868 */
[----:B------:R-:W-:Y:S08]  /*172e0*/  MOV R199, R177 ;  /* 0x000000b100c77202 */ /* 0x000ff00000000f00 */
[----:B------:R-:W-:Y:S01]  /*172f0*/  MUFU.EX2 R130, R122 ;  /* 0x0000007a00827308 */ /* 0x000fe20000000800 */
[-C--:B-1----:R-:W-:Y:S09]  /*17300*/  HMMA.16816.F32 R4, R76, R84.reuse, R4 ;  /* 0x000000544c04723c */ /* 0x082ff20000001804 */
[----:B------:R-:W-:Y:S01]  /*17310*/  MUFU.EX2 R169, R116 ;  /* 0x0000007400a97308 */ /* 0x000fe20000000800 */
[C---:B------:R-:W-:Y:S09]  /*17320*/  HMMA.16816.F32 R8, R80.reuse, R84, R8 ;  /* 0x000000545008723c */ /* 0x040ff20000001808 */
[----:B------:R-:W-:Y:S01]  /*17330*/  MUFU.EX2 R117, R108 ;  /* 0x0000006c00757308 */ /* 0x000fe20000000800 */
[-C--:B------:R-:W-:Y:S06]  /*17340*/  HMMA.16816.F32 R12, R80, R86.reuse, R12 ;  /* 0x00000056500c723c */ /* 0x080fec000000180c */
[C---:B------:R-:W-:Y:S01]  /*17350*/  HMMA.16816.F32 R16, R76.reuse, R86, R16 ;  /* 0x000000564c10723c */ /* 0x040fe20000001810 */
[----:B------:R-:W-:Y:S02]  /*17360*/  LDSM.16.MT88.4 R84, [R220+0x9800] ;  /* 0x00980000dc54783b */ /* 0x000fe40000004200 */
[----:B------:R-:W-:Y:S10]  /*17370*/  MUFU.EX2 R108, R140 ;  /* 0x0000008c006c7308 */ /* 0x000ff40000000800 */
[----:B------:R-:W-:Y:S10]  /*17380*/  MUFU.EX2 R112, R112 ;  /* 0x0000007000707308 */ /* 0x000ff40000000800 */
[----:B------:R-:W-:Y:S10]  /*17390*/  MUFU.EX2 R116, R109 ;  /* 0x0000006d00747308 */ /* 0x000ff40000000800 */
[----:B------:R-:W-:Y:S01]  /*173a0*/  MUFU.EX2 R109, R136 ;  /* 0x00000088006d7308 */ /* 0x000fe20000000800 */
[----:B---3--:R-:W-:Y:S01]  /*173b0*/  FFMA.FTZ R68, R68, R94, R215 ;  /* 0x0000005e44447223 */ /* 0x008fe200000100d7 */
[----:B------:R-:W-:Y:S08]  /*173c0*/  MOV R215, R171 ;  /* 0x000000ab00d77202 */ /* 0x000ff00000000f00 */
[----:B------:R1:W-:Y:S01]  /*173d0*/  MUFU.EX2 R171, R110 ;  /* 0x0000006e00ab7308 */ /* 0x0003e20000000800 */
[----:B------:R-:W-:Y:S01]  /*173e0*/  FADD.FTZ R68, R248, R68 ;  /* 0x00000044f8447221 */ /* 0x000fe20000010000 */
[----:B------:R-:W-:Y:S01]  /*173f0*/  FFMA.FTZ R3, R3, R93, R214 ;  /* 0x0000005d03037223 */ /* 0x000fe200000100d6 */
[----:B------:R-:W-:Y:S01]  /*17400*/  MOV R214, R170 ;  /* 0x000000aa00d67202 */ /* 0x000fe20000000f00 */
[----:B------:R-:W3:Y:S06]  /*17410*/  LDSM.16.MT88.4 R92, [R223+0x9000] ;  /* 0x00900000df5c783b */ /* 0x000eec0000004200 */
[----:B------:R4:W-:Y:S01]  /*17420*/  MUFU.EX2 R170, R113 ;  /* 0x0000007100aa7308 */ /* 0x0009e20000000800 */
[----:B------:R-:W-:Y:S01]  /*17430*/  FFMA.FTZ R106, R2, R97, R106 ;  /* 0x00000061026a7223 */ /* 0x000fe2000001006a */
[----:B------:R-:W-:Y:S01]  /*17440*/  FADD.FTZ R3, R219, R3 ;  /* 0x00000003db037221 */ /* 0x000fe20000010000 */
[--C-:B------:R-:W-:Y:S01]  /*17450*/  FFMA.FTZ R2, R214, UR4, -R104.reuse ;  /* 0x00000004d6027c23 */ /* 0x100fe20008010868 */
[----:B------:R-:W2:Y:S06]  /*17460*/  LDSM.16.MT88.4 R96, [R221+0x9000] ;  /* 0x00900000dd60783b */ /* 0x000eac0000004200 */
[----:B------:R-:W-:Y:S01]  /*17470*/  MUFU.EX2 R122, R2 ;  /* 0x00000002007a7308 */ /* 0x000fe20000000800 */
[--C-:B-1----:R-:W-:Y:S09]  /*17480*/  FFMA.FTZ R110, R213, UR4, -R104.reuse ;  /* 0x00000004d56e7c23 */ /* 0x102ff20008010868 */
[----:B------:R-:W-:Y:S01]  /*17490*/  MUFU.EX2 R115, R110 ;  /* 0x0000006e00737308 */ /* 0x000fe20000000800 */
[----:B----4-:R-:W-:Y:S01]  /*174a0*/  FFMA.FTZ R113, R71, UR4, -R104 ;  /* 0x0000000447717c23 */ /* 0x010fe20008010868 */
[----:B------:R-:W-:Y:S01]  /*174b0*/  FADD.FTZ R71, R242, R68 ;  /* 0x00000044f2477221 */ /* 0x000fe20000010000 */
[----:B------:R-:W-:Y:S04]  /*174c0*/  FADD.FTZ R68, R239, R3 ;  /* 0x00000003ef447221 */ /* 0x000fe80000010000 */
[----:B------:R-:W-:Y:S03]  /*174d0*/  FADD.FTZ R68, R199, R68 ;  /* 0x00000044c7447221 */ /* 0x000fe60000010000 */
[----:B------:R-:W-:Y:S01]  /*174e0*/  MUFU.EX2 R110, R138 ;  /* 0x0000008a006e7308 */ /* 0x000fe20000000800 */
[-C--:B---3--:R-:W-:Y:S03]  /*174f0*/  HMMA.16816.F32 R20, R76, R92.reuse, R20 ;  /* 0x0000005c4c14723c */ /* 0x088fe60000001814 */
[----:B--2---:R-:W-:Y:S01]  /*17500*/  FFMA.FTZ R105, R0, R107, R105 ;  /* 0x0000006b00697223 */ /* 0x004fe20000010069 */
[--C-:B------:R-:W-:Y:S01]  /*17510*/  FFMA.FTZ R0, R168, UR4, -R104.reuse ;  /* 0x00000004a8007c23 */ /* 0x100fe20008010868 */
[----:B------:R-:W-:Y:S01]  /*17520*/  MOV R107, R178 ;  /* 0x000000b2006b7202 */ /* 0x000fe20000000f00 */
[C---:B------:R-:W-:Y:S03]  /*17530*/  HMMA.16816.F32 R24, R80.reuse, R92, R24 ;  /* 0x0000005c5018723c */ /* 0x040fe60000001818 */
[----:B------:R-:W-:Y:S02]  /*17540*/  MUFU.EX2 R178, R114 ;  /* 0x0000007200b27308 */ /* 0x000fe40000000800 */
[--C-:B------:R-:W-:Y:S01]  /*17550*/  FFMA.FTZ R107, R107, UR4, -R104.reuse ;  /* 0x000000046b6b7c23 */ /* 0x100fe20008010868 */
[-C--:B------:R-:W-:Y:S07]  /*17560*/  HMMA.16816.F32 R28, R80, R94.reuse, R28 ;  /* 0x0000005e501c723c */ /* 0x080fee000000181c */
[----:B------:R1:W-:Y:S01]  /*17570*/  MUFU.EX2 R168, R0 ;  /* 0x0000000000a87308 */ /* 0x0003e20000000800 */
[C---:B------:R-:W-:Y:S01]  /*17580*/  HMMA.16816.F32 R32, R76.reuse, R94, R32 ;  /* 0x0000005e4c20723c */ /* 0x040fe20000001820 */
[----:B------:R-:W2:Y:S08]  /*17590*/  LDSM.16.MT88.4 R92, [R221+0x9800] ;  /* 0x00980000dd5c783b */ /* 0x000eb00000004200 */
[----:B------:R-:W-:Y:S01]  /*175a0*/  MUFU.EX2 R118, R107 ;  /* 0x0000006b00767308 */ /* 0x000fe20000000800 */
[-C--:B------:R-:W-:Y:S06]  /*175b0*/  HMMA.16816.F32 R36, R76, R96.reuse, R36 ;  /* 0x000000604c24723c */ /* 0x080fec0000001824 */
[C---:B------:R-:W-:Y:S03]  /*175c0*/  HMMA.16816.F32 R40, R80.reuse, R96, R40 ;  /* 0x000000605028723c */ /* 0x040fe60000001828 */
[----:B------:R-:W-:Y:S02]  /*175d0*/  MUFU.EX2 R107, R141 ;  /* 0x0000008d006b7308 */ /* 0x000fe40000000800 */
[--C-:B-1----:R-:W-:Y:S01]  /*175e0*/  FFMA.FTZ R0, R111, UR4, -R104.reuse ;  /* 0x000000046f007c23 */ /* 0x102fe20008010868 */
[-C--:B------:R-:W-:Y:S07]  /*175f0*/  HMMA.16816.F32 R44, R80, R98.reuse, R44 ;  /* 0x00000062502c723c */ /* 0x080fee000000182c */
[----:B------:R1:W-:Y:S01]  /*17600*/  MUFU.EX2 R177, R0 ;  /* 0x0000000000b17308 */ /* 0x0003e20000000800 */
[----:B------:R-:W-:Y:S01]  /*17610*/  FFMA.FTZ R111, R212, UR4, -R104 ;  /* 0x00000004d46f7c23 */ /* 0x000fe20008010868 */
[C---:B------:R-:W-:Y:S01]  /*17620*/  HMMA.16816.F32 R48, R76.reuse, R98, R48 ;  /* 0x000000624c30723c */ /* 0x040fe20000001830 */
[----:B------:R-:W3:Y:S07]  /*17630*/  LDSM.16.MT88.4 R96, [R222+0x9800] ;  /* 0x00980000de60783b */ /* 0x000eee0000004200 */
[----:B------:R-:W-:Y:S01]  /*17640*/  MUFU.EX2 R114, R137 ;  /* 0x0000008900727308 */ /* 0x000fe20000000800 */
[-C--:B------:R-:W-:Y:S06]  /*17650*/  HMMA.16816.F32 R52, R76, R100.reuse, R52 ;  /* 0x000000644c34723c */ /* 0x080fec0000001834 */
[C---:B------:R-:W-:Y:S03]  /*17660*/  HMMA.16816.F32 R56, R80.reuse, R100, R56 ;  /* 0x000000645038723c */ /* 0x040fe60000001838 */
[----:B------:R-:W-:Y:S02]  /*17670*/  MUFU.EX2 R111, R111 ;  /* 0x0000006f006f7308 */ /* 0x000fe40000000800 */
[----:B-1----:R-:W-:Y:S01]  /*17680*/  FADD.FTZ R0, R218, R106 ;  /* 0x0000006ada007221 */ /* 0x002fe20000010000 */
[-C--:B------:R-:W-:Y:S07]  /*17690*/  HMMA.16816.F32 R60, R80, R102.reuse, R60 ;  /* 0x00000066503c723c */ /* 0x080fee000000183c */
[----:B------:R-:W-:Y:S01]  /*176a0*/  MUFU.EX2 R106, R139 ;  /* 0x0000008b006a7308 */ /* 0x000fe20000000800 */
[--C-:B------:R-:W-:Y:S01]  /*176b0*/  FFMA.FTZ R100, R215, UR4, -R104.reuse ;  /* 0x00000004d7647c23 */ /* 0x100fe20008010868 */
[----:B------:R-:W-:Y:S04]  /*176c0*/  HMMA.16816.F32 R64, R76, R102, R64 ;  /* 0x000000664c40723c */ /* 0x000fe80000001840 */
[----:B------:R-:W-:Y:S01]  /*176d0*/  F2FP.F16.F32.PACK_AB R80, R207, R159 ;  /* 0x0000009fcf50723e */ /* 0x000fe200000000ff */
[----:B------:R-:W-:Y:S02]  /*176e0*/  FFMA.FTZ R104, R70, UR4, -R104 ;  /* 0x0000000446687c23 */ /* 0x000fe40008010868 */
[----:B------:R-:W-:Y:S01]  /*176f0*/  F2FP.F16.F32.PACK_AB R76, R240, R182 ;  /* 0x000000b6f04c723e */ /* 0x000fe200000000ff */
[----:B------:R-:W-:Y:S02]  /*17700*/  FADD.FTZ R70, R216, R105 ;  /* 0x00000069d8467221 */ /* 0x000fe40000010000 */
[----:B------:R-:W1:Y:S01]  /*17710*/  MUFU.EX2 R105, R75 ;  /* 0x0000004b00697308 */ /* 0x000e620000000800 */
        /* <DEDUP_REMOVED lines=11> */
[-C--:B------:R-:W-:Y:S01]  /*177d0*/  HMMA.16816.F32 R4, R76, R84.reuse, R4 ;  /* 0x000000544c04723c */ /* 0x080fe20000001804 */
[----:B------:R-:W-:Y:S02]  /*177e0*/  MUFU.EX2 R104, R104 ;  /* 0x0000006800687308 */ /* 0x000fe40000000800 */
[----:B------:R-:W-:Y:S02]  /*177f0*/  MOV R215, R176 ;  /* 0x000000b000d77202 */ /* 0x000fe40000000f00 */
[----:B-1----:R-:W-:Y:S01]  /*17800*/  F2FP.F16.F32.PACK_AB R199, R105, R106 ;  /* 0x0000006a69c7723e */ /* 0x002fe200000000ff */
[C---:B------:R-:W-:Y:S05]  /*17810*/  HMMA.16816.F32 R8, R80.reuse, R84, R8 ;  /* 0x000000545008723c */ /* 0x040fea0000001808 */
[----:B------:R-:W1:Y:S01]  /*17820*/  MUFU.EX2 R176, R119 ;  /* 0x0000007700b07308 */ /* 0x000e620000000800 */
[----:B------:R-:W-:Y:S01]  /*17830*/  FADD.FTZ R2, R215, R71 ;  /* 0x00000047d7027221 */ /* 0x000fe20000010000 */
[-C--:B------:R-:W-:Y:S08]  /*17840*/  HMMA.16816.F32 R12, R80, R86.reuse, R12 ;  /* 0x00000056500c723c */ /* 0x080ff0000000180c */
[----:B------:R4:W1:Y:S01]  /*17850*/  MUFU.EX2 R119, R100 ;  /* 0x0000006400777308 */ /* 0x0008620000000800 */
[C---:B------:R-:W-:Y:S01]  /*17860*/  HMMA.16816.F32 R16, R76.reuse, R86, R16 ;  /* 0x000000564c10723c */ /* 0x040fe20000001810 */
[----:B------:R-:W1:Y:S03]  /*17870*/  LDSM.16.MT88.4 R84, [R220+0xa000] ;  /* 0x00a00000dc54783b */ /* 0x000e660000004200 */
[----:B------:R-:W-:Y:S02]  /*17880*/  FADD.FTZ R71, R249, R2 ;  /* 0x00000002f9477221 */ /* 0x000fe40000010000 */
[-C--:B------:R-:W-:Y:S05]  /*17890*/  HMMA.16816.F32 R20, R76, R88.reuse, R20 ;  /* 0x000000584c14723c */ /* 0x080fea0000001814 */
[----:B------:R-:W-:Y:S01]  /*178a0*/  FADD.FTZ R68, R226, R71 ;  /* 0x00000047e2447221 */ /* 0x000fe20000010000 */
[C---:B------:R-:W-:Y:S01]  /*178b0*/  HMMA.16816.F32 R24, R80.reuse, R88, R24 ;  /* 0x000000585018723c */ /* 0x040fe20000001818 */
[----:B------:R1:W5:Y:S04]  /*178c0*/  LDL.LU R226, [R1+0xbc] ;  /* 0x0000bc0001e27983 */ /* 0x0003680000300800 */
[----:B----4-:R-:W-:Y:S01]  /*178d0*/  LDSM.16.MT88.4 R100, [R222+0xa000] ;  /* 0x00a00000de64783b */ /* 0x010fe20000004200 */
[-C--:B------:R-:W-:Y:S05]  /*178e0*/  HMMA.16816.F32 R28, R80, R90.reuse, R28 ;  /* 0x0000005a501c723c */ /* 0x080fea000000181c */
[----:B------:R-:W-:Y:S01]  /*178f0*/  FADD.FTZ R71, R225, R68 ;  /* 0x00000044e1477221 */ /* 0x000fe20000010000 */
[C---:B------:R-:W-:Y:S01]  /*17900*/  HMMA.16816.F32 R32, R76.reuse, R90, R32 ;  /* 0x0000005a4c20723c */ /* 0x040fe20000001820 */
[----:B------:R-:W4:Y:S04]  /*17910*/  LDSM.16.MT88.4 R88, [R223+0xa000] ;  /* 0x00a00000df58783b */ /* 0x000f280000004200 */
[----:B------:R-:W-:Y:S01]  /*17920*/  FADD.FTZ R2, R143, R0 ;  /* 0x000000008f027221 */ /* 0x000fe20000010000 */
[-C--:B--2---:R-:W-:Y:S03]  /*17930*/  HMMA.16816.F32 R36, R76, R92.reuse, R36 ;  /* 0x0000005c4c24723c */ /* 0x084fe60000001824 */
[----:B------:R2:W5:Y:S02]  /*17940*/  LDL.LU R225, [R1+0xb8] ;  /* 0x0000b80001e17983 */ /* 0x0005640000300800 */
[----:B------:R-:W-:Y:S01]  /*17950*/  FADD.FTZ R2, R144, R2 ;  /* 0x0000000290027221 */ /* 0x000fe20000010000 */
[C---:B------:R-:W-:Y:S05]  /*17960*/  HMMA.16816.F32 R40, R80.reuse, R92, R40 ;  /* 0x0000005c5028723c */ /* 0x040fea0000001828 */
[----:B------:R-:W-:Y:S01]  /*17970*/  FADD.FTZ R68, R149, R2 ;  /* 0x0000000295447221 */ /* 0x000fe20000010000 */
[-C--:B------:R-:W-:Y:S05]  /*17980*/  HMMA.16816.F32 R44, R80, R94.reuse, R44 ;  /* 0x0000005e502c723c */ /* 0x080fea000000182c */
[----:B------:R-:W-:Y:S01]  /*17990*/  FADD.FTZ R68, R198, R68 ;  /* 0x00000044c6447221 */ /* 0x000fe20000010000 */
[C---:B------:R-:W-:Y:S01]  /*179a0*/  HMMA.16816.F32 R48, R76.reuse, R94, R48 ;  /* 0x0000005e4c30723c */ /* 0x040fe20000001830 */
[----:B------:R-:W2:Y:S04]  /*179b0*/  LDSM.16.MT88.4 R92, [R221+0xa000] ;  /* 0x00a00000dd5c783b */ /* 0x000ea80000004200 */
[----:B------:R-:W-:Y:S01]  /*179c0*/  F2FP.F16.F32.PACK_AB R198, R107, R108 ;  /* 0x0000006c6bc6723e */ /* 0x000fe200000000ff */
[-C--:B---3--:R-:W-:Y:S06]  /*179d0*/  HMMA.16816.F32 R52, R76, R96.reuse, R52 ;  /* 0x000000604c34723c */ /* 0x088fec0000001834 */
[C---:B------:R-:W-:Y:S06]  /*179e0*/  HMMA.16816.F32 R56, R80.reuse, R96, R56 ;  /* 0x000000605038723c */ /* 0x040fec0000001838 */
[-C--:B------:R-:W-:Y:S05]  /*179f0*/  HMMA.16816.F32 R60, R80, R98.reuse, R60 ;  /* 0x00000062503c723c */ /* 0x080fea000000183c */
[----:B------:R-:W-:Y:S01]  /*17a00*/  FADD.FTZ R96, R142, R3 ;  /* 0x000000038e607221 */ /* 0x000fe20000010000 */
[----:B------:R-:W-:Y:S05]  /*17a10*/  HMMA.16816.F32 R64, R76, R98, R64 ;  /* 0x000000624c40723c */ /* 0x000fea0000001840 */
[----:B------:R-:W-:Y:S01]  /*17a20*/  F2FP.F16.F32.PACK_AB R80, R165, R153 ;  /* 0x00000099a550723e */ /* 0x000fe200000000ff */
[----:B------:R-:W-:Y:S01]  /*17a30*/  FADD.FTZ R0, R146, R96 ;  /* 0x0000006092007221 */ /* 0x000fe20000010000 */
[----:B------:R-:W-:Y:S01]  /*17a40*/  F2FP.F16.F32.PACK_AB R76, R206, R204 ;  /* 0x000000ccce4c723e */ /* 0x000fe200000000ff */
[----:B------:R-:W-:Y:S03]  /*17a50*/  LDSM.16.MT88.4 R96, [R222+0xa800] ;  /* 0x00a80000de60783b */ /* 0x000fe60000004200 */
[----:B------:R-:W-:Y:S01]  /*17a60*/  F2FP.F16.F32.PACK_AB R77, R166, R154 ;  /* 0x0000009aa64d723e */ /* 0x000fe200000000ff */
[----:B------:R-:W-:Y:S01]  /*17a70*/  FADD.FTZ R3, R244, R70 ;  /* 0x00000046f4037221 */ /* 0x000fe20000010000 */
[----:B------:R-:W-:Y:S01]  /*17a80*/  F2FP.F16.F32.PACK_AB R78, R191, R190 ;  /* 0x000000bebf4e723e */ /* 0x000fe200000000ff */
[----:B------:R-:W-:Y:S01]  /*17a90*/  FADD.FTZ R70, R145, R0 ;  /* 0x0000000091467221 */ /* 0x000fe20000010000 */
[----:B------:R-:W-:Y:S01]  /*17aa0*/  F2FP.F16.F32.PACK_AB R79, R205, R189 ;  /* 0x000000bdcd4f723e */ /* 0x000fe200000000ff */
[----:B------:R-:W-:Y:S01]  /*17ab0*/  FADD.FTZ R0, R224, R71 ;  /* 0x00000047e0007221 */ /* 0x000fe20000010000 */
[----:B------:R-:W-:Y:S01]  /*17ac0*/  F2FP.F16.F32.PACK_AB R81, R164, R152 ;  /* 0x00000098a451723e */ /* 0x000fe200000000ff */
[----:B------:R3:W5:Y:S01]  /*17ad0*/  LDL.LU R224, [R1+0xb4] ;  /* 0x0000b40001e07983 */ /* 0x0007620000300800 */
[----:B------:R-:W-:Y:S01]  /*17ae0*/  F2FP.F16.F32.PACK_AB R82, R187, R188 ;  /* 0x000000bcbb52723e */ /* 0x000fe200000000ff */
[----:B------:R-:W-:Y:S01]  /*17af0*/  FADD.FTZ R2, R151, R70 ;  /* 0x0000004697027221 */ /* 0x000fe20000010000 */
[----:B------:R-:W-:Y:S01]  /*17b00*/  F2FP.F16.F32.PACK_AB R83, R174, R175 ;  /* 0x000000afae53723e */ /* 0x000fe200000000ff */
[-C--:B-1----:R-:W-:Y:S03]  /*17b10*/  HMMA.16816.F32 R4, R76, R84.reuse, R4 ;  /* 0x000000544c04723c */ /* 0x082fe60000001804 */
[----:B------:R-:W-:Y:S01]  /*17b20*/  FADD.FTZ R70, R148, R2 ;  /* 0x0000000294467221 */ /* 0x000fe20000010000 */
[----:B------:R-:W-:Y:S01]  /*17b30*/  FADD.FTZ R3, R252, R3 ;  /* 0x00000003fc037221 */ /* 0x000fe20000010000 */
[----:B------:R-:W-:Y:S01]  /*17b40*/  FADD.FTZ R75, R197, R0 ;  /* 0x00000000c54b7221 */ /* 0x000fe20000010000 */
[C---:B------:R-:W-:Y:S05]  /*17b50*/  HMMA.16816.F32 R8, R80.reuse, R84, R8 ;  /* 0x000000545008723c */ /* 0x040fea0000001808 */
[----:B------:R-:W-:Y:S01]  /*17b60*/  FADD.FTZ R3, R135, R3 ;  /* 0x0000000387037221 */ /* 0x000fe20000010000 */
[-C--:B------:R-:W-:Y:S01]  /*17b70*/  HMMA.16816.F32 R12, R80, R86.reuse, R12 ;  /* 0x00000056500c723c */ /* 0x080fe2000000180c */
[----:B------:R3:W5:Y:S04]  /*17b80*/  LDL.LU R135, [R1+0xb0] ;  /* 0x0000b00001877983 */ /* 0x0007680000300800 */
[----:B------:R-:W-:Y:S01]  /*17b90*/  FADD.FTZ R71, R150, R3 ;  /* 0x0000000396477221 */ /* 0x000fe20000010000 */
[C---:B------:R-:W-:Y:S01]  /*17ba0*/  HMMA.16816.F32 R16, R76.reuse, R86, R16 ;  /* 0x000000564c10723c */ /* 0x040fe20000001810 */
[----:B------:R-:W1:Y:S04]  /*17bb0*/  LDSM.16.MT88.4 R84, [R220+0xa800] ;  /* 0x00a80000dc54783b */ /* 0x000e680000004200 */
[----:B------:R-:W-:Y:S01]  /*17bc0*/  FADD.FTZ R0, R160, R68 ;  /* 0x00000044a0007221 */ /* 0x000fe20000010000 */
[-C--:B----4-:R-:W-:Y:S03]  /*17bd0*/  HMMA.16816.F32 R20, R76, R88.reuse, R20 ;  /* 0x000000584c14723c */ /* 0x090fe60000001814 */
[----:B------:R-:W-:Y:S02]  /*17be0*/  LDSM.16.MT88.4 R148, [R220+0xb800] ;  /* 0x00b80000dc94783b */ /* 0x000fe40000004200 */
[----:B------:R-:W-:Y:S01]  /*17bf0*/  FADD.FTZ R70, R162, R70 ;  /* 0x00000046a2467221 */ /* 0x000fe20000010000 */
[C---:B------:R-:W-:Y:S05]  /*17c00*/  HMMA.16816.F32 R24, R80.reuse, R88, R24 ;  /* 0x000000585018723c */ /* 0x040fea0000001818 */
[----:B------:R-:W-:Y:S01]  /*17c10*/  FADD.FTZ R68, R161, R0 ;  /* 0x00000000a1447221 */ /* 0x000fe20000010000 */
[-C--:B------:R-:W-:Y:S05]  /*17c20*/  HMMA.16816.F32 R28, R80, R90.reuse, R28 ;  /* 0x0000005a501c723c */ /* 0x080fea000000181c */
[----:B------:R-:W-:Y:S01]  /*17c30*/  FADD.FTZ R68, R180, R68 ;  /* 0x00000044b4447221 */ /* 0x000fe20000010000 */
[C---:B------:R-:W-:Y:S01]  /*17c40*/  HMMA.16816.F32 R32, R76.reuse, R90, R32 ;  /* 0x0000005a4c20723c */ /* 0x040fe20000001820 */
[----:B------:R-:W4:Y:S04]  /*17c50*/  LDSM.16.MT88.4 R88, [R223+0xa800] ;  /* 0x00a80000df58783b */ /* 0x000f280000004200 */
[----:B------:R-:W-:Y:S01]  /*17c60*/  FADD.FTZ R2, R208, R71 ;  /* 0x00000047d0027221 */ /* 0x000fe20000010000 */
[-C--:B--2---:R-:W-:Y:S05]  /*17c70*/  HMMA.16816.F32 R36, R76, R92.reuse, R36 ;  /* 0x0000005c4c24723c */ /* 0x084fea0000001824 */
[----:B------:R-:W-:Y:S01]  /*17c80*/  FADD.FTZ R2, R163, R2 ;  /* 0x00000002a3027221 */ /* 0x000fe20000010000 */
[C---:B------:R-:W-:Y:S01]  /*17c90*/  HMMA.16816.F32 R40, R80.reuse, R92, R40 ;  /* 0x0000005c5028723c */ /* 0x040fe20000001828 */
[----:B------:R-:W-:Y:S04]  /*17ca0*/  LDSM.16.MT88.4 R160, [R223+0xb800] ;  /* 0x00b80000dfa0783b */ /* 0x000fe80000004200 */
[----:B------:R-:W-:Y:S01]  /*17cb0*/  F2FP.F16.F32.PACK_AB R197, R109, R134 ;  /* 0x000000866dc5723e */ /* 0x000fe200000000ff */
[-C--:B------:R-:W-:Y:S05]  /*17cc0*/  HMMA.16816.F32 R44, R80, R94.reuse, R44 ;  /* 0x0000005e502c723c */ /* 0x080fea000000182c */
[----:B------:R-:W-:Y:S01]  /*17cd0*/  FADD.FTZ R0, R195, R70 ;  /* 0x00000046c3007221 */ /* 0x000fe20000010000 */
[C---:B------:R-:W-:Y:S01]  /*17ce0*/  HMMA.16816.F32 R48, R76.reuse, R94, R48 ;  /* 0x0000005e4c30723c */ /* 0x040fe20000001830 */
[----:B------:R-:W2:Y:S04]  /*17cf0*/  LDSM.16.MT88.4 R92, [R221+0xa800] ;  /* 0x00a80000dd5c783b */ /* 0x000ea80000004200 */
[----:B------:R-:W-:Y:S01]  /*17d00*/  FADD.FTZ R70, R193, R2 ;  /* 0x00000002c1467221 */ /* 0x000fe20000010000 */
[-C--:B------:R-:W-:Y:S05]  /*17d10*/  HMMA.16816.F32 R52, R76, R100.reuse, R52 ;  /* 0x000000644c34723c */ /* 0x080fea0000001834 */
[----:B------:R-:W-:Y:S01]  /*17d20*/  FADD.FTZ R2, R183, R68 ;  /* 0x00000044b7027221 */ /* 0x000fe20000010000 */
[C---:B------:R-:W-:Y:S05]  /*17d30*/  HMMA.16816.F32 R56, R80.reuse, R100, R56 ;  /* 0x000000645038723c */ /* 0x040fea0000001838 */
[----:B------:R-:W-:Y:S01]  /*17d40*/  FADD.FTZ R71, R192, R0 ;  /* 0x00000000c0477221 */ /* 0x000fe20000010000 */
        /* <DEDUP_REMOVED lines=18> */
[-C--:B-1----:R-:W-:Y:S03]  /*17e70*/  HMMA.16816.F32 R4, R76, R84.reuse, R4 ;  /* 0x000000544c04723c */ /* 0x082fe60000001804 */
[----:B------:R-:W-:Y:S01]  /*17e80*/  F2FP.F16.F32.PACK_AB R196, R110, R114 ;  /* 0x000000726ec4723e */ /* 0x000fe200000000ff */
[----:B------:R-:W-:Y:S01]  /*17e90*/  FADD.FTZ R2, R155, R2 ;  /* 0x000000029b027221 */ /* 0x000fe20000010000 */
[----:B------:R-:W-:Y:S01]  /*17ea0*/  F2FP.F16.F32.PACK_AB R193, R112, R111 ;  /* 0x0000006f70c1723e */ /* 0x000fe200000000ff */
[C---:B------:R-:W-:Y:S06]  /*17eb0*/  HMMA.16816.F32 R8, R80.reuse, R84, R8 ;  /* 0x000000545008723c */ /* 0x040fec0000001808 */
[-C--:B------:R-:W-:Y:S06]  /*17ec0*/  HMMA.16816.F32 R12, R80, R86.reuse, R12 ;  /* 0x00000056500c723c */ /* 0x080fec000000180c */
[C---:B------:R-:W-:Y:S01]  /*17ed0*/  HMMA.16816.F32 R16, R76.reuse, R86, R16 ;  /* 0x000000564c10723c */ /* 0x040fe20000001810 */
[----:B------:R-:W1:Y:S05]  /*17ee0*/  LDSM.16.MT88.4 R84, [R220+0xb000] ;  /* 0x00b00000dc54783b */ /* 0x000e6a0000004200 */
[-C--:B----4-:R-:W-:Y:S06]  /*17ef0*/  HMMA.16816.F32 R20, R76, R88.reuse, R20 ;  /* 0x000000584c14723c */ /* 0x090fec0000001814 */
        /* <DEDUP_REMOVED lines=9> */
[-C--:B------:R-:W-:Y:S06]  /*17f90*/  HMMA.16816.F32 R52, R76, R96.reuse, R52 ;  /* 0x000000604c34723c */ /* 0x080fec0000001834 */
[C---:B------:R-:W-:Y:S01]  /*17fa0*/  HMMA.16816.F32 R56, R80.reuse, R96, R56 ;  /* 0x000000605038723c */ /* 0x040fe20000001838 */
[----:B------:R-:W-:Y:S05]  /*17fb0*/  MUFU.EX2 R97, R120 ;  /* 0x0000007800617308 */ /* 0x000fea0000000800 */
[-C--:B------:R-:W-:Y:S05]  /*17fc0*/  HMMA.16816.F32 R60, R80, R98.reuse, R60 ;  /* 0x00000062503c723c */ /* 0x080fea000000183c */
[----:B------:R-:W3:Y:S01]  /*17fd0*/  MUFU.EX2 R96, R121 ;  /* 0x0000007900607308 */ /* 0x000ee20000000800 */
[----:B------:R-:W-:Y:S05]  /*17fe0*/  HMMA.16816.F32 R64, R76, R98, R64 ;  /* 0x000000624c40723c */ /* 0x000fea0000001840 */
        /* <DEDUP_REMOVED lines=8> */
[-C--:B-1----:R-:W-:Y:S03]  /*18070*/  HMMA.16816.F32 R4, R76, R84.reuse, R4 ;  /* 0x000000544c04723c */ /* 0x082fe60000001804 */
[----:B---3--:R-:W-:Y:S03]  /*18080*/  F2FP.F16.F32.PACK_AB R192, R96, R97 ;  /* 0x0000006160c0723e */ /* 0x008fe600000000ff */
[C---:B------:R-:W-:Y:S01]  /*18090*/  HMMA.16816.F32 R8, R80.reuse, R84, R8 ;  /* 0x000000545008723c */ /* 0x040fe20000001808 */
[----:B------:R-:W-:Y:S05]  /*180a0*/  MUFU.EX2 R85, R125 ;  /* 0x0000007d00557308 */ /* 0x000fea0000000800 */
[-C--:B------:R-:W-:Y:S05]  /*180b0*/  HMMA.16816.F32 R12, R80, R86.reuse, R12 ;  /* 0x00000056500c723c */ /* 0x080fea000000180c */
[----:B------:R-:W1:Y:S01]  /*180c0*/  MUFU.EX2 R84, R113 ;  /* 0x0000007100547308 */ /* 0x000e620000000800 */
[C---:B------:R-:W-:Y:S09]  /*180d0*/  HMMA.16816.F32 R16, R76.reuse, R86, R16 ;  /* 0x000000564c10723c */ /* 0x040ff20000001810 */
[----:B------:R-:W3:Y:S01]  /*180e0*/  MUFU.EX2 R86, R124 ;  /* 0x0000007c00567308 */ /* 0x000ee20000000800 */
[-C--:B----4-:R-:W-:Y:S06]  /*180f0*/  HMMA.16816.F32 R20, R76, R88.reuse, R20 ;  /* 0x000000584c14723c */ /* 0x090fec0000001814 */
[C---:B------:R-:W-:Y:S05]  /*18100*/  HMMA.16816.F32 R24, R80.reuse, R88, R24 ;  /* 0x000000585018723c */ /* 0x040fea0000001818 */
[----:B-1----:R-:W-:Y:S01]  /*18110*/  F2FP.F16.F32.PACK_AB R195, R104, R84 ;  /* 0x0000005468c3723e */ /* 0x002fe200000000ff */
[-C--:B------:R-:W-:Y:S05]  /*18120*/  HMMA.16816.F32 R28, R80, R90.reuse, R28 ;  /* 0x0000005a501c723c */ /* 0x080fea000000181c */
[----:B---3--:R-:W-:Y:S01]  /*18130*/  F2FP.F16.F32.PACK_AB R194, R85, R86 ;  /* 0x0000005655c2723e */ /* 0x008fe200000000ff */
[C---:B------:R-:W-:Y:S06]  /*18140*/  HMMA.16816.F32 R32, R76.reuse, R90, R32 ;  /* 0x0000005a4c20723c */ /* 0x040fec0000001820 */
[-C--:B--2---:R-:W-:Y:S06]  /*18150*/  HMMA.16816.F32 R36, R76, R92.reuse, R36 ;  /* 0x0000005c4c24723c */ /* 0x084fec0000001824 */
[C---:B------:R-:W-:Y:S06]  /*18160*/  HMMA.16816.F32 R40, R80.reuse, R92, R40 ;  /* 0x0000005c5028723c */ /* 0x040fec0000001828 */
[-C--:B------:R-:W-:Y:S06]  /*18170*/  HMMA.16816.F32 R44, R80, R94.reuse, R44 ;  /* 0x0000005e502c723c */ /* 0x080fec000000182c */
[C---:B------:R-:W-:Y:S06]  /*18180*/  HMMA.16816.F32 R48, R76.reuse, R94, R48 ;  /* 0x0000005e4c30723c */ /* 0x040fec0000001830 */
[-C--:B------:R-:W-:Y:S06]  /*18190*/  HMMA.16816.F32 R52, R76, R100.reuse, R52 ;  /* 0x000000644c34723c */ /* 0x080fec0000001834 */
[C---:B------:R-:W-:Y:S06]  /*181a0*/  HMMA.16816.F32 R56, R80.reuse, R100, R56 ;  /* 0x000000645038723c */ /* 0x040fec0000001838 */
[-C--:B------:R-:W-:Y:S06]  /*181b0*/  HMMA.16816.F32 R60, R80, R102.reuse, R60 ;  /* 0x00000066503c723c */ /* 0x080fec000000183c */
[----:B------:R-:W-:Y:S06]  /*181c0*/  HMMA.16816.F32 R64, R76, R102, R64 ;  /* 0x000000664c40723c */ /* 0x000fec0000001840 */
[-C--:B------:R-:W-:Y:S06]  /*181d0*/  HMMA.16816.F32 R140, R196, R148.reuse, R4 ;  /* 0x00000094c48c723c */ /* 0x080fec0000001804 */
[C---:B------:R-:W-:Y:S05]  /*181e0*/  HMMA.16816.F32 R136, R192.reuse, R148, R8 ;  /* 0x00000094c088723c */ /* 0x040fea0000001808 */
[----:B------:R-:W-:Y:S01]  /*181f0*/  FADD.FTZ R4, R182, R3 ;  /* 0x00000003b6047221 */ /* 0x000fe20000010000 */
[-C--:B------:R-:W-:Y:S01]  /*18200*/  HMMA.16816.F32 R144, R192, R150.reuse, R12 ;  /* 0x00000096c090723c */ /* 0x080fe2000000180c */
[----:B------:R-:W1:Y:S04]  /*18210*/  LDSM.16.MT88.4 R180, [R221+0xb800] ;  /* 0x00b80000ddb4783b */ /* 0x000e680000004200 */
[----:B------:R-:W-:Y:S01]  /*18220*/  FADD.FTZ R3, R159, R71 ;  /* 0x000000479f037221 */ /* 0x000fe20000010000 */
[C---:B------:R-:W-:Y:S05]  /*18230*/  HMMA.16816.F32 R148, R196.reuse, R150, R16 ;  /* 0x00000096c494723c */ /* 0x040fea0000001810 */
        /* <DEDUP_REMOVED lines=14> */
[----:B------:R-:W2:Y:S01]  /*18320*/  LDSM.16.MT88.4 R4, [R222+0xb800] ;  /* 0x00b80000de04783b */ /* 0x000ea20000004200 */
        /* <DEDUP_REMOVED lines=18> */
[-C--:B-1----:R-:W-:Y:S03]  /*18450*/  HMMA.16816.F32 R172, R196, R180.reuse, R36 ;  /* 0x000000b4c4ac723c */ /* 0x082fe60000001824 */
        /* <DEDUP_REMOVED lines=33> */
[----:B------:R-:W-:Y:S03]  /*18670*/  MOV R132, R73 ;  /* 0x0000004900847202 */ /* 0x000fe60000000f00 */
        /* <DEDUP_REMOVED lines=8> */
[----:B------:R-:W-:Y:S02]  /*18700*/  MOV R134, R69 ;  /* 0x0000004500867202 */ /* 0x000fe40000000f00 */
        /* <DEDUP_REMOVED lines=16> */
[----:B-1----:R-:W-:Y:S01]  /*18810*/  MOV R3, R74 ;  /* 0x0000004a00037202 */ /* 0x002fe20000000f00 */
[----:B------:R-:W-:Y:S06]  /*18820*/  @P0 BRA `(.L_x_118) ;  /* 0xffffffa000b80947 */ /* 0x000fec000383ffff */
.L_x_117:
[----:B-----5:R-:W2:Y:S04]  /*18830*/  LDL.LU R8, [R1+0x60] ;  /* 0x0000600001087983 */ /* 0x020ea80000300800 */
        /* <DEDUP_REMOVED lines=84> */
.L_x_121:
        /* <DEDUP_REMOVED lines=24> */
.L_x_122:
[----:B------:R-:W-:Y:S01]  /*18f00*/  ISETP.NE.AND P1, PT, RZ, UR8, PT ;  /* 0x00000008ff007c0c */ /* 0x000fe2000bf25270 */
[----:B--2---:R-:W-:Y:S01]  /*18f10*/  @P3 FFMA.FTZ R46, R74, R5, R0 ;  /* 0x000000054a2e3223 */ /* 0x004fe20000010000 */
        /* <DEDUP_REMOVED lines=73> */
[----:B------:R-:W4:Y:S01]  /*193b0*/  S2UR UR6, SR_CTAID.X ;  /* 0x00000000000679c3 */ /* 0x000f220000002500 */
        /* <DEDUP_REMOVED lines=18> */
[----:B-----5:R-:W-:Y:S01]  /*194e0*/  IMAD.IADD R3, R0, 0x1, R37 ;  /* 0x0000000100037824 */ /* 0x020fe200078e0225 */
[----:B------:R-:W-:-:S02]  /*194f0*/  F2FP.F16.F32.PACK_AB R18, R18, R180 ;  /* 0x000000b41212723e */ /* 0x000fc400000000ff */
[----:B------:R-:W-:Y:S02]  /*19500*/  F2FP.F16.F32.PACK_AB R17, R17, R182 ;  /* 0x000000b61111723e */ /* 0x000fe400000000ff */
[----:B----4-:R-:W-:Y:S02]  /*19510*/  IADD3 R2, R21, R37, RZ ;  /* 0x0000002515027210 */ /* 0x010fe40007ffe0ff */
        /* <DEDUP_REMOVED lines=29> */
[----:B-----5:R-:W5:Y:S02]  /*196f0*/  @P1 LDC.64 R8, c[0x0][0x2c0] ;  /* 0x0000b000ff081b82 */ /* 0x020f640000000a00 */
[----:B------:R-:W-:Y:S04]  /*19700*/  STS [R22+0x400], R23 ;  /* 0x0004001716007388 */ /* 0x000fe80000000800 */
[----:B------:R-:W-:Y:S04]  /*19710*/  STS [R0], R18 ;  /* 0x0000001200007388 */ /* 0x000fe80000000800 */
[----:B------:R-:W-:Y:S01]  /*19720*/  STS [R0+0x400], R17 ;  /* 0x0004001100007388 */ /* 0x000fe20000000800 */
[----:B---3--:R-:W-:Y:S01]  /*19730*/  IMAD.IADD R2, R37, 0x1, R22 ;  /* 0x0000000125027824 */ /* 0x008fe200078e0216 */
[----:B------:R-:W-:-:S02]  /*19740*/  SHF.R.S32.HI R14, RZ, 0x3, R45 ;  /* 0x00000003ff0e7819 */ /* 0x000fc4000001142d */
[----:B------:R3:W-:Y:S04]  /*19750*/  STS [R22+0x2000], R20 ;  /* 0x0020001416007388 */ /* 0x0007e80000000800 */
[----:B------:R1:W-:Y:S01]  /*19760*/  STS [R22+0x2400], R19 ;  /* 0x0024001316007388 */ /* 0x0003e20000000800 */
[----:B--2---:R-:W-:-:S03]  /*19770*/  IADD3 R3, R37, R0, RZ ;  /* 0x0000000025037210 */ /* 0x004fc60007ffe0ff */
[----:B------:R-:W-:Y:S04]  /*19780*/  STS [R0+0x2000], R34 ;  /* 0x0020002200007388 */ /* 0x000fe80000000800 */
[----:B------:R2:W-:Y:S04]  /*19790*/  STS [R0+0x2400], R33 ;  /* 0x0024002100007388 */ /* 0x0005e80000000800 */
[----:B------:R-:W-:Y:S04]  /*197a0*/  STS [R2], R32 ;  /* 0x0000002002007388 */ /* 0x000fe80000000800 */
[----:B------:R-:W-:Y:S04]  /*197b0*/  STS [R2+0x400], R31 ;  /* 0x0004001f02007388 */ /* 0x000fe80000000800 */
[----:B------:R-:W-:Y:S01]  /*197c0*/  STS [R3], R28 ;  /* 0x0000001c03007388 */ /* 0x000fe20000000800 */
[----:B---3--:R-:W-:-:S03]  /*197d0*/  IMAD.MOV.U32 R20, RZ, RZ, 0x7f800000 ;  /* 0x7f800000ff147424 */ /* 0x008fc600078e00ff */
[----:B------:R-:W-:Y:S01]  /*197e0*/  STS [R4], R27 ;  /* 0x0000001b04007388 */ /* 0x000fe20000000800 */
[----:B-1----:R-:W-:-:S03]  /*197f0*/  MOV R19, 0x7f800000 ;  /* 0x7f80000000137802 */ /* 0x002fc60000000f00 */
[----:B------:R-:W-:Y:S04]  /*19800*/  STS [R2+0x2000], R30 ;  /* 0x0020001e02007388 */ /* 0x000fe80000000800 */
[----:B------:R5:W-:Y:S01]  /*19810*/  STS [R2+0x2400], R29 ;  /* 0x0024001d02007388 */ /* 0x000be20000000800 */
[----:B--2---:R-:W-:Y:S01]  /*19820*/  @P1 MOV R0, 0x1 ;  /* 0x0000000100001802 */ /* 0x004fe20000000f00 */
[----:B------:R-:W-:Y:S02]  /*19830*/  @!P1 IMAD R0, R16, R7, RZ ;  /* 0x0000000710009224 */ /* 0x000fe400078e02ff */
[----:B------:R1:W-:Y:S01]  /*19840*/  STS [R3+0x2000], R35 ;  /* 0x0020002303007388 */ /* 0x0003e20000000800 */
[----:B------:R-:W2:Y:S03]  /*19850*/  @P6 MUFU.LG2 R7, R44 ;  /* 0x0000002c00076308 */ /* 0x000ea60000000c00 */
[----:B------:R3:W-:Y:S01]  /*19860*/  STS [R4+0x2000], R36 ;  /* 0x0020002404007388 */ /* 0x0007e20000000800 */
[----:B------:R-:W-:Y:S06]  /*19870*/  BAR.SYNC.DEFER_BLOCKING 0x0 ;  /* 0x0000000000007b1d */ /* 0x000fec0000010000 */
[----:B------:R-:W4:Y:S01]  /*19880*/  S2R R11, SR_CTAID.Y ;  /* 0x00000000000b7919 */ /* 0x000f220000002600 */
[----:B------:R-:W4:Y:S01]  /*19890*/  S2R R23, SR_CTAID.Z ;  /* 0x0000000000177919 */ /* 0x000f220000002700 */
[----:B-----5:R-:W-:Y:S01]  /*198a0*/  @P1 IMAD R2, R9, R8, RZ ;  /* 0x0000000809021224 */ /* 0x020fe200078e02ff */
[----:B------:R-:W-:Y:S01]  /*198b0*/  @!P1 MOV R2, R16 ;  /* 0x0000001000029202 */ /* 0x000fe20000000f00 */
[----:B------:R-:W5:Y:S01]  /*198c0*/  @P4 LDC R8, c[0x0][0x2e8] ;  /* 0x0000ba00ff084b82 */ /* 0x000f620000000800 */
[C---:B------:R-:W-:Y:S01]  /*198d0*/  IADD3 R9, R14.reuse, 0x30, RZ ;  /* 0x000000300e097810 */ /* 0x040fe20007ffe0ff */
[----:B-1----:R-:W-:Y:S01]  /*198e0*/  VIADD R3, R14, 0x10 ;  /* 0x000000100e037836 */ /* 0x002fe20000000000 */
[----:B------:R-:W-:-:S02]  /*198f0*/  SHF.L.U32 R16, R47, 0x3, RZ ;  /* 0x000000032f107819 */ /* 0x000fc400000006ff */
[----:B------:R-:W-:Y:S01]  /*19900*/  ISETP.GE.AND P1, PT, R9, UR5, PT ;  /* 0x0000000509007c0c */ /* 0x000fe2000bf26270 */
[----:B---3--:R-:W1:Y:S01]  /*19910*/  @P4 MUFU.LG2 R4, R43 ;  /* 0x0000002b00044308 */ /* 0x008e620000000c00 */
[----:B------:R-:W-:Y:S01]  /*19920*/  ISETP.GE.AND P3, PT, R3, UR5, PT ;  /* 0x0000000503007c0c */ /* 0x000fe2000bf66270 */
[----:B------:R-:W-:Y:S01]  /*19930*/  @P0 FMUL.FTZ R3, R5, 0.69314718246459960938 ;  /* 0x3f31721805030820 */ /* 0x000fe20000410000 */
[----:B------:R3:W3:Y:S01]  /*19940*/  LDS.128 R24, [R238+0x3800] ;  /* 0x00380000ee187984 */ /* 0x0006e20000000c00 */
[----:B--2---:R-:W-:Y:S02]  /*19950*/  @P6 FMUL.FTZ R5, R7, 0.69314718246459960938 ;  /* 0x3f31721807056820 */ /* 0x004fe40000410000 */
[----:B----4-:R-:W-:Y:S01]  /*19960*/  @P0 FFMA.FTZ R21, R73, R10, R3 ;  /* 0x0000000a49150223 */ /* 0x010fe20000010003 */
[----:B------:R-:W-:Y:S02]  /*19970*/  IMAD R3, R6, UR6, RZ ;  /* 0x0000000606037c24 */ /* 0x000fe4000f8e02ff */
[----:B------:R-:W-:-:S03]  /*19980*/  @P6 FFMA.FTZ R20, R69, R12, R5 ;  /* 0x0000000c45146223 */ /* 0x000fc60000010005 */
[----:B------:R-:W-:Y:S01]  /*19990*/  SHF.L.U32 R3, R3, 0x7, RZ ;  /* 0x0000000703037819 */ /* 0x000fe200000006ff */
[----:B-1----:R-:W-:Y:S01]  /*199a0*/  @P4 FMUL.FTZ R4, R4, 0.69314718246459960938 ;  /* 0x3f31721804044820 */ /* 0x002fe20000410000 */
[----:B------:R-:W-:-:S03]  /*199b0*/  IMAD R0, R11, R0, RZ ;  /* 0x000000000b007224 */ /* 0x000fc600078e02ff */
[----:B-----5:R-:W-:Y:S01]  /*199c0*/  @P4 FFMA.FTZ R19, R72, R8, R4 ;  /* 0x0000000848134223 */ /* 0x020fe20000010004 */
        /* <DEDUP_REMOVED lines=10> */
[----:B---3--:R-:W-:Y:S06]  /*19a70*/  @P5 BRA `(.L_x_124) ;  /* 0x0000000000b85947 */ /* 0x008fec0003800000 */
        /* <DEDUP_REMOVED lines=46> */
.L_x_124:
[----:B------:R-:W-:Y:S05]  /*19d60*/  BSYNC B0 ;  /* 0x0000000000007941 */ /* 0x000fea0003800000 */
.L_x_123:
        /* <DEDUP_REMOVED lines=29> */
.L_x_126:
[----:B------:R-:W-:Y:S05]  /*19f40*/  BSYNC B0 ;  /* 0x0000000000007941 */ /* 0x000fea0003800000 */
.L_x_125:
        /* <DEDUP_REMOVED lines=17> */
.L_x_128:
[----:B------:R-:W-:Y:S05]  /*1a060*/  BSYNC B0 ;  /* 0x0000000000007941 */ /* 0x000fea0003800000 */
.L_x_127:
        /* <DEDUP_REMOVED lines=16> */
.L_x_130:
[----:B------:R-:W-:Y:S05]  /*1a170*/  BSYNC B0 ;  /* 0x0000000000007941 */ /* 0x000fea0003800000 */
.L_x_129:
        /* <DEDUP_REMOVED lines=16> */
.L_x_132:
[----:B------:R-:W-:Y:S05]  /*1a280*/  BSYNC B0 ;  /* 0x0000000000007941 */ /* 0x000fea0003800000 */
.L_x_131:
        /* <DEDUP_REMOVED lines=16> */
.L_x_134:
[----:B------:R-:W-:Y:S05]  /*1a390*/  BSYNC B0 ;  /* 0x0000000000007941 */ /* 0x000fea0003800000 */
.L_x_133:
        /* <DEDUP_REMOVED lines=16> */
.L_x_136:
[----:B------:R-:W-:Y:S05]  /*1a4a0*/  BSYNC B0 ;  /* 0x0000000000007941 */ /* 0x000fea0003800000 */
.L_x_135:
        /* <DEDUP_REMOVED lines=16> */
.L_x_138:
[----:B------:R-:W-:Y:S05]  /*1a5b0*/  BSYNC B0 ;  /* 0x0000000000007941 */ /* 0x000fea0003800000 */
.L_x_137:
        /* <DEDUP_REMOVED lines=15> */
.L_x_110:
        /* <DEDUP_REMOVED lines=85> */
.L_x_140:
[----:B------:R-:W-:Y:S05]  /*1ac00*/  BSYNC B0 ;  /* 0x0000000000007941 */ /* 0x000fea0003800000 */
.L_x_139:
        /* <DEDUP_REMOVED lines=17> */
.L_x_142:
[----:B------:R-:W-:Y:S05]  /*1ad20*/  BSYNC B0 ;  /* 0x0000000000007941 */ /* 0x000fea0003800000 */
.L_x_141:
        /* <DEDUP_REMOVED lines=17> */
.L_x_144:
[----:B------:R-:W-:Y:S05]  /*1ae40*/  BSYNC B0 ;  /* 0x0000000000007941 */ /* 0x000fea0003800000 */
.L_x_143:
        /* <DEDUP_REMOVED lines=16> */
.L_x_146:
[----:B------:R-:W-:Y:S05]  /*1af50*/  BSYNC B0 ;  /* 0x0000000000007941 */ /* 0x000fea0003800000 */
.L_x_145:
        /* <DEDUP_REMOVED lines=16> */
.L_x_148:
[----:B------:R-:W-:Y:S05]  /*1b060*/  BSYNC B0 ;  /* 0x0000000000007941 */ /* 0x000fea0003800000 */
.L_x_147:
        /* <DEDUP_REMOVED lines=16> */
.L_x_150:
[----:B------:R-:W-:Y:S05]  /*1b170*/  BSYNC B0 ;  /* 0x0000000000007941 */ /* 0x000fea0003800000 */
.L_x_149:
        /* <DEDUP_REMOVED lines=15> */
.L_x_152:
[----:B------:R-:W-:Y:S05]  /*1b270*/  BSYNC B0 ;  /* 0x0000000000007941 */ /* 0x000fea0003800000 */
.L_x_151:
        /* <DEDUP_REMOVED lines=14> */
.L_x_154:
[----:B------:R-:W-:Y:S05]  /*1b360*/  BSYNC B0 ;  /* 0x0000000000007941 */ /* 0x000fea0003800000 */
.L_x_153:
        /* <DEDUP_REMOVED lines=10> */
.L_x_156:
[----:B------:R-:W-:Y:S05]  /*1b410*/  BSYNC B0 ;  /* 0x0000000000007941 */ /* 0x000fea0003800000 */
.L_x_155:
        /* <DEDUP_REMOVED lines=15> */
.L_x_158:
[----:B------:R-:W-:Y:S05]  /*1b510*/  BSYNC B0 ;  /* 0x0000000000007941 */ /* 0x000fea0003800000 */
.L_x_157:
        /* <DEDUP_REMOVED lines=10> */
.L_x_160:
[----:B------:R-:W-:Y:S05]  /*1b5c0*/  BSYNC B0 ;  /* 0x0000000000007941 */ /* 0x000fea0003800000 */
.L_x_159:
        /* <DEDUP_REMOVED lines=10> */
.L_x_162:
[----:B------:R-:W-:Y:S05]  /*1b670*/  BSYNC B0 ;  /* 0x0000000000007941 */ /* 0x000fea0003800000 */
.L_x_161:
        /* <DEDUP_REMOVED lines=10> */
.L_x_164:
[----:B------:R-:W-:Y:S05]  /*1b720*/  BSYNC B0 ;  /* 0x0000000000007941 */ /* 0x000fea0003800000 */
.L_x_163:
        /* <DEDUP_REMOVED lines=10> */
.L_x_166:
[----:B------:R-:W-:Y:S05]  /*1b7d0*/  BSYNC B0 ;  /* 0x0000000000007941 */ /* 0x000fea0003800000 */
.L_x_165:
        /* <DEDUP_REMOVED lines=10> */
.L_x_168:
[----:B------:R-:W-:Y:S05]  /*1b880*/  BSYNC B0 ;  /* 0x0000000000007941 */ /* 0x000fea0003800000 */
.L_x_167:
        /* <DEDUP_REMOVED lines=10> */
.L_x_169:
        /* <DEDUP_REMOVED lines=13> */
.L_x_1418:


//--------------------- .text._ZN5flash16flash_fwd_kernelI23Flash_fwd_kernel_traitsILi64ELi128ELi128ELi4ELb0ELb0EN7cutlass6half_tE19Flash_kernel_traitsILi64ELi128ELi128ELi4ES3_EELb0ELb1ELb0ELb0ELb0ELb0ELb0ELb0EEEvNS_16Flash_fwd_paramsE --------------------------
	.section	.text._ZN5flash16flash_fwd_kernelI23Flash_fwd_kernel_traitsILi64ELi128ELi128ELi4ELb0ELb0EN7cutlass6half_tE19Flash_kernel_traitsILi64ELi128ELi128ELi4ES3_EELb0ELb1ELb0ELb0ELb0ELb0ELb0ELb0EEEvNS_16Flash_fwd_paramsE,"ax",@progbits
	.align	128
        .global         _ZN5flash16flash_fwd_kernelI23Flash_fwd_kernel_traitsILi64ELi128ELi128ELi4ELb0ELb0EN7cutlass6half_tE19Flash_kernel_traitsILi64ELi128ELi128ELi4ES3_EELb0ELb1ELb0ELb0ELb0ELb0ELb0ELb0EEEvNS_16Flash_fwd_paramsE
        .type           _ZN5flash16flash_fwd_kernelI23Flash_fwd_kernel_traitsILi64ELi128ELi128ELi4ELb0ELb0EN7cutlass6half_tE19Flash_kernel_traitsILi64ELi128ELi128ELi4ES3_EELb0ELb1ELb0ELb0ELb0ELb0ELb0ELb0EEEvNS_16Flash_fwd_paramsE,@function
        .size           _ZN5flash16flash_fwd_kernelI23Flash_fwd_kernel_traitsILi64ELi128ELi128ELi4ELb0ELb0EN7cutlass6half_tE19Flash_kernel_traitsILi64ELi128ELi128ELi4ES3_EELb0ELb1ELb0ELb0ELb0ELb0ELb0ELb0EEEvNS_16Flash_fwd_paramsE,(.L_x_1419 - _ZN5flash16flash_fwd_kernelI23Flash_fwd_kernel_traitsILi64ELi128ELi128ELi4ELb0ELb0EN7cutlass6half_tE19Flash_kernel_traitsILi64ELi128ELi128ELi4ES3_EELb0ELb1ELb0ELb0ELb0ELb0ELb0ELb0EEEvNS_16Flash_fwd_paramsE)
        .other          _ZN5flash16flash_fwd_kernelI23Flash_fwd_kernel_traitsILi64ELi128ELi128ELi4ELb0ELb0EN7cutlass6half_tE19Flash_kernel_traitsILi64ELi128ELi128ELi4ES3_EELb0ELb1ELb0ELb0ELb0ELb0ELb0ELb0EEEvNS_16Flash_fwd_paramsE,@"STO_CUDA_ENTRY STV_DEFAULT"
_ZN5flash16flash_fwd_kernelI23Flash_fwd_kernel_traitsILi64ELi128ELi128ELi4ELb0ELb0EN7cutlass6half_tE19Flash_kernel_traitsILi64ELi128ELi128ELi4ES3_EELb0ELb1ELb0ELb0ELb0ELb0ELb0ELb0EEEvNS_16Flash_fwd_paramsE:
.text._ZN5flash16flash_fwd_kernelI23Flash_fwd_kernel_traitsILi64ELi128ELi128ELi4ELb0ELb0EN7cutlass6half_tE19Flash_kernel_traitsILi64ELi128ELi128ELi4ES3_EELb0ELb1ELb0ELb0ELb0ELb0ELb0ELb0EEEvNS_16Flash_fwd_paramsE:
        /* <DEDUP_REMOVED lines=55> */
.L_x_170:
[----:B------:R-:W-:-:S05]  /*0370*/  ULDC UR6, c[0x0][0x2c8] ;  /* 0x0000b20000067ab9 */ /* 0x000fca0000000800 */
.L_x_171:
        /* <DEDUP_REMOVED lines=38> */
[----:B------:R-:W2:Y:S01]  /*05e0*/  S2R R4, SR_CTAID.Z ;  /* 0x0000000000047919 */ /* 0x000ea20000002700 */
[----:B------:R-:W-:Y:S01]  /*05f0*/  UISETP.NE.AND UP1, UPT, UR16, -0x1, UPT ;  /* 0xffffffff1000788c */ /* 0x000fe2000bf25270 */
[----:B------:R-:W-:Y:S01]  /*0600*/  SHF.R.S32.HI R26, RZ, 0x1f, R98 ;  /* 0x0000001fff1a7819 */ /* 0x000fe20000011462 */
[----:B------:R-:W-:Y:S02]  /*0610*/  UISETP.NE.AND UP0, UPT, UR11, -0x1, UPT ;  /* 0xffffffff0b00788c */ /* 0x000fe4000bf05270 */
[----:B------:R-:W-:Y:S01]  /*0620*/  UIADD3 UR19, UR23, -0x1, URZ ;  /* 0xffffffff17137890 */ /* 0x000fe2000fffe03f */
[----:B------:R-:W-:-:S03]  /*0630*/  LEA.HI R5, R26, R98, RZ, 0x6 ;  /* 0x000000621a057211 */ /* 0x000fc600078f30ff */
[----:B------:R-:W-:Y:S01]  /*0640*/  PLOP3.LUT P0, PT, PT, PT, UP0, 0x80, 0x0 ;  /* 0x000000000000781c */ /* 0x000fe20003f0f008 */
[----:B------:R-:W-:Y:S02]  /*0650*/  UIMAD UR28, UR19, -0x80, UR27 ;  /* 0xffffff80131c78a4 */ /* 0x000fe4000f8e021b */
[----:B------:R-:W-:Y:S01]  /*0660*/  @UP1 ULDC.64 UR4, c[0x0][0x240] ;  /* 0x0000900000041ab9 */ /* 0x000fe20000000a00 */
[----:B------:R-:W-:Y:S01]  /*0670*/  @!UP1 ULDC.64 UR6, c[0x0][0x228] ;  /* 0x00008a0000069ab9 */ /* 0x000fe20000000a00 */
[----:B------:R-:W-:Y:S02]  /*0680*/  @UP1 UIMAD.WIDE.U32 UR34, UR16, UR4, URZ ;  /* 0x00000004102212a5 */ /* 0x000fe4000f8e003f */
[----:B------:R-:W-:Y:S02]  /*0690*/  @UP0 UIADD3 UR12, UR10, UR11, URZ ;  /* 0x0000000b0a0c0290 */ /* 0x000fe4000fffe03f */
[----:B------:R-:W-:Y:S02]  /*06a0*/  @UP1 UIMAD UR4, UR16, UR5, UR35 ;  /* 0x00000005100412a4 */ /* 0x000fe4000f8e0223 */
[----:B------:R-:W-:Y:S01]  /*06b0*/  @!UP1 USHF.R.S32.HI UR5, URZ, 0x1f, UR30 ;  /* 0x0000001f3f059899 */ /* 0x000fe2000801141e */
[----:B------:R-:W-:Y:S01]  /*06c0*/  @UP0 ULDC.64 UR8, c[0x0][0x248] ;  /* 0x0000920000080ab9 */ /* 0x000fe20000000a00 */
[----:B-1----:R-:W-:-:S02]  /*06d0*/  IABS R0, R24 ;  /* 0x0000001800007213 */ /* 0x002fc40000000000 */
[----:B------:R-:W-:Y:S02]  /*06e0*/  @!UP1 UIMAD UR5, UR5, UR6, URZ ;  /* 0x00000006050592a4 */ /* 0x000fe4000f8e023f */
[----:B------:R-:W-:Y:S01]  /*06f0*/  @!UP1 UIMAD.WIDE.U32 UR32, UR30, UR6, URZ ;  /* 0x000000061e2092a5 */ /* 0x000fe2000f8e003f */
[----:B------:R-:W-:Y:S01]  /*0700*/  IMAD.MOV.U32 R21, RZ, RZ, R0 ;  /* 0x000000ffff157224 */ /* 0x000fe200078e0000 */
[----:B------:R-:W-:Y:S02]  /*0710*/  @UP0 UIMAD.WIDE.U32 UR36, UR12, UR8, URZ ;  /* 0x000000080c2402a5 */ /* 0x000fe4000f8e003f */
[----:B------:R-:W-:Y:S01]  /*0720*/  @!UP1 UIMAD UR7, UR30, UR7, UR5 ;  /* 0x000000071e0792a4 */ /* 0x000fe2000f8e0205 */
[----:B------:R-:W1:Y:S01]  /*0730*/  I2F.RP R2, R21 ;  /* 0x0000001500027306 */ /* 0x000e620000209400 */
[----:B--2---:R-:W-:Y:S01]  /*0740*/  IABS R4, R4 ;  /* 0x0000000400047213 */ /* 0x004fe20000000000 */
[----:B------:R-:W-:Y:S01]  /*0750*/  @UP0 UIMAD UR12, UR12, UR9, URZ ;  /* 0x000000090c0c02a4 */ /* 0x000fe2000f8e023f */
[----:B------:R-:W-:Y:S01]  /*0760*/  @UP1 UMOV UR26, UR34 ;  /* 0x00000022001a1c82 */ /* 0x000fe20008000000 */
[----:B------:R-:W-:-:S02]  /*0770*/  UIADD3 UR5, -UR15, UR18, URZ ;  /* 0x000000120f057290 */ /* 0x000fc4000fffe13f */
[----:B------:R-:W-:Y:S01]  /*0780*/  @UP0 UIADD3 UR12, UR37, UR12, URZ ;  /* 0x0000000c250c0290 */ /* 0x000fe2000fffe03f */
[----:B------:R-:W-:Y:S01]  /*0790*/  @UP0 UMOV UR20, UR36 ;  /* 0x0000002400140c82 */ /* 0x000fe20008000000 */
[----:B------:R-:W-:Y:S01]  /*07a0*/  @!UP1 UIADD3 UR4, UR33, UR7, URZ ;  /* 0x0000000721049290 */ /* 0x000fe2000fffe03f */
[----:B------:R-:W-:Y:S01]  /*07b0*/  @!UP1 UMOV UR26, UR32 ;  /* 0x00000020001a9c82 */ /* 0x000fe20008000000 */
[----:B-1----:R-:W1:Y:S02]  /*07c0*/  MUFU.RCP R2, R2 ;  /* 0x0000000200027308 */ /* 0x002e640000001000 */
[----:B-1----:R-:W-:-:S06]  /*07d0*/  VIADD R2, R2, 0xffffffe ;  /* 0x0ffffffe02027836 */ /* 0x002fcc0000000000 */
[----:B------:R-:W1:Y:S02]  /*07e0*/  F2I.FTZ.U32.TRUNC.NTZ R3, R2 ;  /* 0x0000000200037305 */ /* 0x000e64000021f000 */
[----:B-1----:R-:W-:Y:S01]  /*07f0*/  IADD3 R0, RZ, -R3, RZ ;  /* 0x80000003ff007210 */ /* 0x002fe20007ffe0ff */
[----:B------:R-:W-:-:S04]  /*0800*/  IMAD.MOV.U32 R2, RZ, RZ, RZ ;  /* 0x000000ffff027224 */ /* 0x000fc800078e00ff */
[----:B------:R-:W-:-:S04]  /*0810*/  IMAD R0, R0, R21, RZ ;  /* 0x0000001500007224 */ /* 0x000fc800078e02ff */
[----:B------:R-:W-:Y:S01]  /*0820*/  IMAD.HI.U32 R2, R3, R0, R2 ;  /* 0x0000000003027227 */ /* 0x000fe200078e0002 */
[----:B------:R-:W-:-:S05]  /*0830*/  MOV R3, R4 ;  /* 0x0000000400037202 */ /* 0x000fca0000000f00 */
[----:B------:R-:W-:Y:S01]  /*0840*/  IMAD.HI.U32 R15, R2, R3, RZ ;  /* 0x00000003020f7227 */ /* 0x000fe200078e00ff */
[----:B------:R-:W-:-:S03]  /*0850*/  LEA.HI R2, R26, R98, RZ, 0x3 ;  /* 0x000000621a027211 */ /* 0x000fc600078f18ff */
[----:B------:R-:W-:Y:S01]  /*0860*/  IMAD.MOV R0, RZ, RZ, -R15 ;  /* 0x000000ffff007224 */ /* 0x000fe200078e0a0f */
[----:B------:R-:W-:-:S03]  /*0870*/  SHF.R.S32.HI R12, RZ, 0x3, R2 ;  /* 0x00000003ff0c7819 */ /* 0x000fc60000011402 */
[----:B------:R-:W-:Y:S01]  /*0880*/  IMAD R16, R21, R0, R3 ;  /* 0x0000000015107224 */ /* 0x000fe200078e0203 */
[----:B------:R-:W-:Y:S01]  /*0890*/  LOP3.LUT R0, R2, 0xfffffff8, RZ, 0xc0, !PT ;  /* 0xfffffff802007812 */ /* 0x000fe200078ec0ff */
[C---:B------:R-:W-:Y:S01]  /*08a0*/  IMAD.SHL.U32 R3, R12.reuse, 0x40, RZ ;  /* 0x000000400c037824 */ /* 0x040fe200078e00ff */
[----:B------:R-:W-:Y:S02]  /*08b0*/  IADD3 R2, R12, 0x10, RZ ;  /* 0x000000100c027810 */ /* 0x000fe40007ffe0ff */
[----:B------:R-:W-:Y:S01]  /*08c0*/  IADD3 R97, -R0, R98, RZ ;  /* 0x0000006200617210 */ /* 0x000fe20007ffe1ff */
[----:B------:R-:W-:Y:S06]  /*08d0*/  @P0 BRA `(.L_x_173) ;  /* 0x0000000000340947 */ /* 0x000fec0003800000 */
[----:B------:R-:W-:Y:S01]  /*08e0*/  USHF.R.S32.HI UR13, URZ, 0x1f, UR10 ;  /* 0x0000001f3f0d7899 */ /* 0x000fe2000801140a */
[----:B------:R-:W-:Y:S01]  /*08f0*/  ULDC.64 UR8, c[0x0][0x248] ;  /* 0x0000920000087ab9 */ /* 0x000fe20000000a00 */
[----:B------:R-:W-:Y:S02]  /*0900*/  USHF.R.S32.HI UR12, URZ, 0x1f, UR30 ;  /* 0x0000001f3f0c7899 */ /* 0x000fe4000801141e */
[----:B------:R-:W-:Y:S02]  /*0910*/  UIMAD UR13, UR13, UR8, URZ ;  /* 0x000000080d0d72a4 */ /* 0x000fe4000f8e023f */
[----:B------:R-:W-:Y:S02]  /*0920*/  UIMAD.WIDE.U32 UR32, UR10, UR8, URZ ;  /* 0x000000080a2072a5 */ /* 0x000fe4000f8e003f */
[----:B------:R-:W-:Y:S01]  /*0930*/  UIMAD UR13, UR10, UR9, UR13 ;  /* 0x000000090a0d72a4 */ /* 0x000fe2000f8e020d */
[----:B------:R-:W-:Y:S02]  /*0940*/  ULDC.64 UR6, c[0x0][0x230] ;  /* 0x00008c0000067ab9 */ /* 0x000fe40000000a00 */
[----:B------:R-:W-:-:S02]  /*0950*/  UIMAD UR12, UR12, UR6, URZ ;  /* 0x000000060c0c72a4 */ /* 0x000fc4000f8e023f */
[----:B------:R-:W-:Y:S02]  /*0960*/  UIADD3 UR33, UR33, UR13, URZ ;  /* 0x0000000d21217290 */ /* 0x000fe4000fffe03f */
[----:B------:R-:W-:Y:S02]  /*0970*/  UIMAD UR12, UR30, UR7, UR12 ;  /* 0x000000071e0c72a4 */ /* 0x000fe4000f8e020c */
[----:B------:R-:W-:-:S04]  /*0980*/  UIMAD.WIDE.U32 UR6, UR30, UR6, UR32 ;  /* 0x000000061e0672a5 */ /* 0x000fc8000f8e0020 */
[----:B------:R-:W-:-:S03]  /*0990*/  UIADD3 UR12, UR7, UR12, URZ ;  /* 0x0000000c070c7290 */ /* 0x000fc6000fffe03f */
[----:B------:R-:W-:-:S09]  /*09a0*/  UMOV UR20, UR6 ;  /* 0x0000000600147c82 */ /* 0x000fd20008000000 */
.L_x_173:
[----:B------:R-:W-:Y:S01]  /*09b0*/  @UP0 UIADD3 UR11, UR10, UR11, URZ ;  /* 0x0000000b0a0b0290 */ /* 0x000fe2000fffe03f */
[----:B------:R-:W-:Y:S01]  /*09c0*/  LOP3.LUT R3, R3, 0x1c0, RZ, 0xc0, !PT ;  /* 0x000001c003037812 */ /* 0x000fe200078ec0ff */
[----:B------:R-:W-:Y:S01]  /*09d0*/  @UP0 ULDC.64 UR6, c[0x0][0x250] ;  /* 0x0000940000060ab9 */ /* 0x000fe20000000a00 */
[----:B------:R-:W-:Y:S01]  /*09e0*/  USHF.R.S32.HI UR29, URZ, 0x1f, UR21 ;  /* 0x0000001f3f1d7899 */ /* 0x000fe20008011415 */
[----:B------:R-:W-:Y:S01]  /*09f0*/  LOP3.LUT R14, R24, UR21, RZ, 0x3c, !PT ;  /* 0x00000015180e7c12 */ /* 0x000fe2000f8e3cff */
[----:B------:R-:W-:Y:S01]  /*0a00*/  @UP0 UIMAD.WIDE.U32 UR32, UR11, UR6, URZ ;  /* 0x000000060b2002a5 */ /* 0x000fe2000f8e003f */
[----:B------:R-:W-:Y:S01]  /*0a10*/  VIADD R0, R12, 0x20 ;  /* 0x000000200c007836 */ /* 0x000fe20000000000 */
[----:B------:R-:W-:Y:S01]  /*0a20*/  @UP0 UIMAD UR13, UR11, UR7, URZ ;  /* 0x000000070b0d02a4 */ /* 0x000fe2000f8e023f */
[----:B------:R-:W-:Y:S01]  /*0a30*/  IMAD.SHL.U32 R204, R97, 0x8, RZ ;  /* 0x0000000861cc7824 */ /* 0x000fe200078e00ff */
[----:B------:R-:W-:Y:S02]  /*0a40*/  SHF.R.U32.HI R4, RZ, 0x3, R3 ;  /* 0x00000003ff047819 */ /* 0x000fe40000011603 */
[----:B------:R-:W-:Y:S01]  /*0a50*/  @UP0 UIADD3 UR13, UR33, UR13, URZ ;  /* 0x0000000d210d0290 */ /* 0x000fe2000fffe03f */
[----:B------:R-:W-:Y:S01]  /*0a60*/  @UP0 UMOV UR22, UR32 ;  /* 0x0000002000160c82 */ /* 0x000fe20008000000 */
[----:B------:R-:W-:Y:S10]  /*0a70*/  @P0 BRA `(.L_x_174) ;  /* 0x0000000000340947 */ /* 0x000ff40003800000 */
        /* <DEDUP_REMOVED lines=8> */
[----:B------:R-:W-:-:S04]  /*0b00*/  UIMAD UR13, UR13, UR10, URZ ;  /* 0x0000000a0d0d72a4 */ /* 0x000fc8000f8e023f */
[----:B------:R-:W-:Y:S02]  /*0b10*/  UIMAD UR13, UR30, UR11, UR13 ;  /* 0x0000000b1e0d72a4 */ /* 0x000fe4000f8e020d */
[----:B------:R-:W-:-:S04]  /*0b20*/  UIMAD.WIDE.U32 UR10, UR30, UR10, UR32 ;  /* 0x0000000a1e0a72a5 */ /* 0x000fc8000f8e0020 */
[----:B------:R-:W-:-:S03]  /*0b30*/  UIADD3 UR13, UR11, UR13, URZ ;  /* 0x0000000d0b0d7290 */ /* 0x000fc6000fffe03f */
[----:B------:R-:W-:-:S09]  /*0b40*/  UMOV UR22, UR10 ;  /* 0x0000000a00167c82 */ /* 0x000fd20008000000 */
.L_x_174:
[----:B------:R-:W-:Y:S01]  /*0b50*/  ISETP.GT.U32.AND P2, PT, R21, R16, PT ;  /* 0x000000101500720c */ /* 0x000fe20003f44070 */
[----:B------:R-:W1:Y:S01]  /*0b60*/  S2UR UR30, SR_CgaCtaId ;  /* 0x00000000001e79c3 */ /* 0x000e620000008800 */
[--C-:B------:R-:W-:Y:S01]  /*0b70*/  LOP3.LUT R3, R3, 0x38, R204.reuse, 0xf8, !PT ;  /* 0x0000003803037812 */ /* 0x100fe200078ef8cc */
[----:B------:R-:W-:Y:S01]  /*0b80*/  ULDC.64 UR10, c[0x0][0x258] ;  /* 0x00009600000a7ab9 */ /* 0x000fe20000000a00 */
[C---:B------:R-:W-:Y:S01]  /*0b90*/  ISETP.GE.AND P1, PT, R2.reuse, UR5, PT ;  /* 0x0000000502007c0c */ /* 0x040fe2000bf26270 */
[----:B------:R-:W-:Y:S01]  /*0ba0*/  UIMAD UR29, UR29, UR10, URZ ;  /* 0x0000000a1d1d72a4 */ /* 0x000fe2000f8e023f */
[C---:B------:R-:W-:Y:S01]  /*0bb0*/  ISETP.GE.AND P6, PT, R2.reuse, UR28, PT ;  /* 0x0000001c02007c0c */ /* 0x040fe2000bfc6270 */
[----:B------:R-:W-:Y:S01]  /*0bc0*/  IMAD.U32 R6, RZ, RZ, UR17 ;  /* 0x00000011ff067e24 */ /* 0x000fe2000f8e00ff */
[----:B------:R-:W-:Y:S01]  /*0bd0*/  ISETP.GE.AND P3, PT, R2, UR28, PT ;  /* 0x0000001c02007c0c */ /* 0x000fe2000bf66270 */
[----:B------:R-:W-:Y:S01]  /*0be0*/  UIMAD UR11, UR21, UR11, UR29 ;  /* 0x0000000b150b72a4 */ /* 0x000fe2000f8e021d */
[----:B------:R-:W-:Y:S01]  /*0bf0*/  LOP3.LUT R2, R3, R4, RZ, 0x3c, !PT ;  /* 0x0000000403027212 */ /* 0x000fe200078e3cff */
[----:B------:R-:W-:Y:S01]  /*0c00*/  IMAD.SHL.U32 R3, R5, 0x8, RZ ;  /* 0x0000000805037824 */ /* 0x000fe200078e00ff */
[----:B------:R-:W-:Y:S01]  /*0c10*/  SHF.R.S32.HI R205, RZ, 0x1f, R204 ;  /* 0x0000001fffcd7819 */ /* 0x000fe200000114cc */
[----:B------:R-:W-:Y:S01]  /*0c20*/  @!P2 IMAD.IADD R16, R16, 0x1, -R21 ;  /* 0x000000011010a824 */ /* 0x000fe200078e0a15 */
[----:B------:R-:W-:Y:S01]  /*0c30*/  ISETP.GE.AND P4, PT, R0, UR5, PT ;  /* 0x0000000500007c0c */ /* 0x000fe2000bf86270 */
[----:B------:R-:W-:Y:S01]  /*0c40*/  @!P2 VIADD R15, R15, 0x1 ;  /* 0x000000010f0fa836 */ /* 0x000fe20000000000 */
[----:B------:R-:W-:Y:S01]  /*0c50*/  LOP3.LUT R231, R2, 0xfffffe00, R3, 0xf8, !PT ;  /* 0xfffffe0002e77812 */ /* 0x000fe200078ef803 */
[----:B------:R-:W-:Y:S01]  /*0c60*/  BSSY B0, `(.L_x_175) ;  /* 0x0000020000007945 */ /* 0x000fe20003800000 */
[----:B------:R-:W-:-:S02]  /*0c70*/  IADD3 R2, P2, R204, UR26, RZ ;  /* 0x0000001acc027c10 */ /* 0x000fc4000ff5e0ff */
[----:B------:R-:W-:Y:S02]  /*0c80*/  ISETP.GE.AND P5, PT, R0, UR28, PT ;  /* 0x0000001c00007c0c */ /* 0x000fe4000bfa6270 */
[----:B------:R-:W-:Y:S01]  /*0c90*/  IADD3.X R3, R205, UR4, RZ, P2, !PT ;  /* 0x00000004cd037c10 */ /* 0x000fe200097fe4ff */
[----:B------:R-:W-:Y:S01]  /*0ca0*/  UMOV UR4, 0x400 ;  /* 0x0000040000047882 */ /* 0x000fe20000000000 */
[----:B------:R-:W-:Y:S01]  /*0cb0*/  ISETP.GE.AND P2, PT, R12, UR5, PT ;  /* 0x000000050c007c0c */ /* 0x000fe2000bf46270 */
[----:B-1----:R-:W-:Y:S01]  /*0cc0*/  ULEA UR4, UR30, UR4, 0x18 ;  /* 0x000000041e047291 */ /* 0x002fe2000f8ec03f */
[----:B------:R-:W-:Y:S01]  /*0cd0*/  ISETP.GE.AND P0, PT, R0, UR28, PT ;  /* 0x0000001c00007c0c */ /* 0x000fe2000bf06270 */
[----:B------:R-:W-:Y:S01]  /*0ce0*/  IMAD.U32 R0, RZ, RZ, UR10 ;  /* 0x0000000aff007e24 */ /* 0x000fe2000f8e00ff */
[----:B------:R-:W-:-:S03]  /*0cf0*/  SHF.R.S32.HI R13, RZ, 0x1f, R12 ;  /* 0x0000001fff0d7819 */ /* 0x000fc6000001140c */
[----:B------:R-:W-:Y:S01]  /*0d00*/  IMAD.WIDE.U32 R10, R0, UR21, R2 ;  /* 0x00000015000a7c25 */ /* 0x000fe2000f8e0002 */
[----:B------:R-:W-:-:S03]  /*0d10*/  LEA R231, R231, UR4, 0x1 ;  /* 0x00000004e7e77c11 */ /* 0x000fc6000f8e08ff */
[----:B------:R-:W-:Y:S02]  /*0d20*/  VIADD R9, R11, UR11 ;  /* 0x0000000b0b097c36 */ /* 0x000fe40008000000 */
[----:B------:R-:W-:Y:S01]  /*0d30*/  IMAD.WIDE R6, R6, 0x80, R12 ;  /* 0x0000008006067825 */ /* 0x000fe200078e020c */
[----:B------:R-:W-:Y:S06]  /*0d40*/  @P2 BRA `(.L_x_176) ;  /* 0x0000000000442947 */ /* 0x000fec0003800000 */
[----:B------:R-:W-:Y:S02]  /*0d50*/  ULDC UR10, c[0x0][0x2d0] ;  /* 0x0000b400000a7ab9 */ /* 0x000fe40000000800 */
[----:B------:R-:W-:-:S13]  /*0d60*/  ISETP.GE.AND P2, PT, R204, UR10, PT ;  /* 0x0000000acc007c0c */ /* 0x000fda000bf46270 */
[----:B------:R1:W-:Y:S01]  /*0d70*/  @P2 STS.128 [R231], RZ ;  /* 0x000000ffe7002388 */ /* 0x0003e20000000c00 */
[----:B------:R-:W-:Y:S05]  /*0d80*/  @P2 BRA `(.L_x_176) ;  /* 0x0000000000342947 */ /* 0x000fea0003800000 */
        /* <DEDUP_REMOVED lines=9> */
[----:B------:R-:W-:Y:S01]  /*0e20*/  @!PT LDS RZ, [RZ] ;  /* 0x00000000fffff984 */ /* 0x000fe20000000800 */
[----:B------:R-:W-:Y:S01]  /*0e30*/  @!PT LDS RZ, [RZ] ;  /* 0x00000000fffff984 */ /* 0x000fe20000000800 */
[----:B------:R-:W-:Y:S01]  /*0e40*/  @!PT LDS RZ, [RZ] ;  /* 0x00000000fffff984 */ /* 0x000fe20000000800 */
[----:B------:R2:W-:Y:S02]  /*0e50*/  LDGSTS.E.BYPASS.LTC128B.128 [R231], desc[UR24][R4.64] ;  /* 0x0000000004e77fae */ /* 0x0005e4000b901d58 */
.L_x_176:
[----:B------:R-:W-:Y:S05]  /*0e60*/  BSYNC B0 ;  /* 0x0000000000007941 */ /* 0x000fea0003800000 */
.L_x_175:
[----:B------:R-:W-:Y:S01]  /*0e70*/  BSSY B0, `(.L_x_177) ;  /* 0x0000018000007945 */ /* 0x000fe20003800000 */
[----:B------:R-:W-:Y:S02]  /*0e80*/  ISETP.GE.AND P2, PT, R14, RZ, PT ;  /* 0x000000ff0e00720c */ /* 0x000fe40003f46270 */
[----:B------:R-:W-:Y:S01]  /*0e90*/  IADD3 R17, R12, 0x30, RZ ;  /* 0x000000300c117810 */ /* 0x000fe20007ffe0ff */
[----:B------:R-:W-:Y:S05]  /*0ea0*/  @P1 BRA `(.L_x_178) ;  /* 0x0000000000501947 */ /* 0x000fea0003800000 */
[----:B------:R-:W-:Y:S02]  /*0eb0*/  ULDC UR10, c[0x0][0x2d0] ;  /* 0x0000b400000a7ab9 */ /* 0x000fe40000000800 */
[----:B------:R-:W-:-:S13]  /*0ec0*/  ISETP.GE.AND P1, PT, R204, UR10, PT ;  /* 0x0000000acc007c0c */ /* 0x000fda000bf26270 */
[----:B------:R3:W-:Y:S01]  /*0ed0*/  @P1 STS.128 [R231+0x800], RZ ;  /* 0x000800ffe7001388 */ /* 0x0007e20000000c00 */
[----:B------:R-:W-:Y:S05]  /*0ee0*/  @P1 BRA `(.L_x_178) ;  /* 0x0000000000401947 */ /* 0x000fea0003800000 */
[----:B------:R-:W-:Y:S01]  /*0ef0*/  IADD3 R0, P1, R6, 0x10, RZ ;  /* 0x0000001006007810 */ /* 0x000fe20007f3e0ff */
[----:B------:R-:W-:Y:S01]  /*0f00*/  ULDC.64 UR10, c[0x0][0x240] ;  /* 0x00009000000a7ab9 */ /* 0x000fe20000000a00 */
[----:B------:R-:W-:-:S03]  /*0f10*/  MOV R3, R9 ;  /* 0x0000000900037202 */ /* 0x000fc60000000f00 */
[----:B------:R-:W-:-:S04]  /*0f20*/  IMAD.X R2, RZ, RZ, R7, P1 ;  /* 0x000000ffff027224 */ /* 0x000fc800008e0607 */
[----:B--2---:R-:W-:Y:S02]  /*0f30*/  IMAD R4, R2, UR10, RZ ;  /* 0x0000000a02047c24 */ /* 0x004fe4000f8e02ff */
[----:B------:R-:W-:-:S04]  /*0f40*/  IMAD.MOV.U32 R2, RZ, RZ, R10 ;  /* 0x000000ffff027224 */ /* 0x000fc800078e000a */
        /* <DEDUP_REMOVED lines=9> */
[----:B------:R4:W-:Y:S02]  /*0fe0*/  LDGSTS.E.BYPASS.LTC128B.128 [R231+0x800], desc[UR24][R4.64] ;  /* 0x0080000004e77fae */ /* 0x0009e4000b901d58 */
.L_x_178:
[----:B------:R-:W-:Y:S05]  /*0ff0*/  BSYNC B0 ;  /* 0x0000000000007941 */ /* 0x000fea0003800000 */
.L_x_177:
[----:B------:R-:W-:Y:S01]  /*1000*/  BSSY B0, `(.L_x_179) ;  /* 0x0000018000007945 */ /* 0x000fe20003800000 */
[----:B------:R-:W-:Y:S02]  /*1010*/  ISETP.GE.AND P1, PT, R17, UR5, PT ;  /* 0x0000000511007c0c */ /* 0x000fe4000bf26270 */
        /* <DEDUP_REMOVED lines=10> */
[----:B--2-4-:R-:W-:Y:S02]  /*10c0*/  IMAD R4, R2, UR10, RZ ;  /* 0x0000000a02047c24 */ /* 0x014fe4000f8e02ff */
        /* <DEDUP_REMOVED lines=11> */
.L_x_180:
[----:B------:R-:W-:Y:S05]  /*1180*/  BSYNC B0 ;  /* 0x0000000000007941 */ /* 0x000fea0003800000 */
.L_x_179:
        /* <DEDUP_REMOVED lines=24> */
.L_x_182:
[----:B------:R-:W-:Y:S05]  /*1310*/  BSYNC B0 ;  /* 0x0000000000007941 */ /* 0x000fea0003800000 */
.L_x_181:
        /* <DEDUP_REMOVED lines=24> */
.L_x_184:
[----:B------:R-:W-:Y:S05]  /*14a0*/  BSYNC B0 ;  /* 0x0000000000007941 */ /* 0x000fea0003800000 */
.L_x_183:
        /* <DEDUP_REMOVED lines=24> */
.L_x_186:
[----:B------:R-:W-:Y:S05]  /*1630*/  BSYNC B0 ;  /* 0x0000000000007941 */ /* 0x000fea0003800000 */
.L_x_185:
[----:B------:R-:W-:Y:S01]  /*1640*/  LEA.HI R25, R26, R98, RZ, 0x4 ;  /* 0x000000621a197211 */ /* 0x000fe200078f20ff */
[----:B------:R-:W-:Y:S01]  /*1650*/  BSSY B0, `(.L_x_187) ;  /* 0x0000018000007945 */ /* 0x000fe20003800000 */
[----:B------:R-:W-:Y:S02]  /*1660*/  ISETP.GE.AND P1, PT, R23, UR5, PT ;  /* 0x0000000517007c0c */ /* 0x000fe4000bf26270 */
[----:B------:R-:W-:Y:S01]  /*1670*/  LOP3.LUT R14, R25, 0xfffffff0, RZ, 0xc0, !PT ;  /* 0xfffffff0190e7812 */ /* 0x000fe200078ec0ff */
        /* <DEDUP_REMOVED lines=21> */
.L_x_188:
[----:B------:R-:W-:Y:S05]  /*17d0*/  BSYNC B0 ;  /* 0x0000000000007941 */ /* 0x000fea0003800000 */
.L_x_187:
[----:B------:R-:W-:Y:S01]  /*17e0*/  IMAD.IADD R14, R98, 0x1, -R14 ;  /* 0x00000001620e7824 */ /* 0x000fe200078e0a0e */
[----:B------:R-:W-:Y:S01]  /*17f0*/  BSSY B0, `(.L_x_189) ;  /* 0x0000018000007945 */ /* 0x000fe20003800000 */
[----:B------:R-:W-:-:S03]  /*1800*/  ISETP.GE.U32.AND P4, PT, R16, R21, PT ;  /* 0x000000151000720c */ /* 0x000fc60003f86070 */
[----:B------:R-:W-:Y:S01]  /*1810*/  SHF.R.S32.HI R16, RZ, 0x1f, R14 ;  /* 0x0000001fff107819 */ /* 0x000fe2000001140e */
[----:B------:R-:W-:Y:S05]  /*1820*/  @P1 BRA `(.L_x_190) ;  /* 0x0000000000501947 */ /* 0x000fea0003800000 */
[----:B------:R-:W-:Y:S02]  /*1830*/  ULDC UR10, c[0x0][0x2d0] ;  /* 0x0000b400000a7ab9 */ /* 0x000fe40000000800 */
[----:B------:R-:W-:-:S13]  /*1840*/  ISETP.GE.AND P1, PT, R204, UR10, PT ;  /* 0x0000000acc007c0c */ /* 0x000fda000bf26270 */
[----:B------:R1:W-:Y:S01]  /*1850*/  @P1 STS.128 [R231+0x3800], RZ ;  /* 0x003800ffe7001388 */ /* 0x0003e20000000c00 */
[----:B------:R-:W-:Y:S05]  /*1860*/  @P1 BRA `(.L_x_190) ;  /* 0x0000000000401947 */ /* 0x000fea0003800000 */
[----:B------:R-:W-:Y:S01]  /*1870*/  IADD3 R0, P1, R6, 0x70, RZ ;  /* 0x0000007006007810 */ /* 0x000fe20007f3e0ff */
[----:B------:R-:W-:Y:S01]  /*1880*/  ULDC.64 UR10, c[0x0][0x240] ;  /* 0x00009000000a7ab9 */ /* 0x000fe20000000a00 */
[----:B------:R-:W-:Y:S01]  /*1890*/  MOV R3, R9 ;  /* 0x0000000900037202 */ /* 0x000fe20000000f00 */
[----:B------:R-:W-:Y:S02]  /*18a0*/  IMAD.MOV.U32 R2, RZ, RZ, R10 ;  /* 0x000000ffff027224 */ /* 0x000fe400078e000a */
[----:B------:R-:W-:Y:S02]  /*18b0*/  IMAD.X R6, RZ, RZ, R7, P1 ;  /* 0x000000ffff067224 */ /* 0x000fe400008e0607 */
[----:B--2-4-:R-:W-:-:S04]  /*18c0*/  IMAD.WIDE.U32 R4, R0, UR10, R2 ;  /* 0x0000000a00047c25 */ /* 0x014fc8000f8e0002 */
[----:B------:R-:W-:-:S04]  /*18d0*/  IMAD R6, R6, UR10, RZ ;  /* 0x0000000a06067c24 */ /* 0x000fc8000f8e02ff */
        /* <DEDUP_REMOVED lines=9> */
.L_x_190:
[----:B------:R-:W-:Y:S05]  /*1970*/  BSYNC B0 ;  /* 0x0000000000007941 */ /* 0x000fea0003800000 */
.L_x_189:
[----:B------:R-:W-:Y:S01]  /*1980*/  ISETP.NE.AND P1, PT, R24, RZ, PT ;  /* 0x000000ff1800720c */ /* 0x000fe20003f25270 */
[----:B------:R-:W-:Y:S01]  /*1990*/  @P4 VIADD R15, R15, 0x1 ;  /* 0x000000010f0f4836 */ /* 0x000fe20000000000 */
[----:B------:R-:W-:Y:S01]  /*19a0*/  ULDC.64 UR10, c[0x0][0x260] ;  /* 0x00009800000a7ab9 */ /* 0x000fe20000000a00 */
[C---:B------:R-:W-:Y:S01]  /*19b0*/  IMAD R7, R13.reuse, UR8, RZ ;  /* 0x000000080d077c24 */ /* 0x040fe2000f8e02ff */
[----:B------:R-:W-:Y:S01]  /*19c0*/  LEA.HI R22, R16, R14, RZ, 0x3 ;  /* 0x0000000e10167211 */ /* 0x000fe200078f18ff */
[----:B------:R-:W-:Y:S01]  /*19d0*/  IMAD.MOV.U32 R0, RZ, RZ, R15 ;  /* 0x000000ffff007224 */ /* 0x000fe200078e000f */
[----:B------:R-:W-:Y:S01]  /*19e0*/  USHF.L.U32 UR26, UR8, 0x7, URZ ;  /* 0x00000007081a7899 */ /* 0x000fe2000800063f */
[----:B------:R-:W-:Y:S01]  /*19f0*/  IMAD R6, R13, UR6, RZ ;  /* 0x000000060d067c24 */ /* 0x000fe2000f8e02ff */
[----:B------:R-:W-:Y:S01]  /*1a00*/  LOP3.LUT R10, R22, 0xfffffff8, RZ, 0xc0, !PT ;  /* 0xfffffff8160a7812 */ /* 0x000fe200078ec0ff */
[--C-:B--2-4-:R-:W-:Y:S01]  /*1a10*/  IMAD.WIDE.U32 R4, R12, UR8, R204.reuse ;  /* 0x000000080c047c25 */ /* 0x114fe2000f8e00cc */
[----:B------:R-:W-:Y:S01]  /*1a20*/  @!P2 IADD3 R0, -R0, RZ, RZ ;  /* 0x000000ff0000a210 */ /* 0x000fe20007ffe1ff */
[----:B------:R-:W-:Y:S02]  /*1a30*/  BSSY B0, `(.L_x_191) ;  /* 0x0000032000007945 */ /* 0x000fe40003800000 */
[----:B------:R-:W-:Y:S01]  /*1a40*/  IMAD.WIDE.U32 R2, R12, UR6, R204 ;  /* 0x000000060c027c25 */ /* 0x000fe2000f8e00cc */
[----:B------:R-:W-:-:S03]  /*1a50*/  @!P1 LOP3.LUT R0, RZ, R24, RZ, 0x33, !PT ;  /* 0x00000018ff009212 */ /* 0x000fc600078e33ff */
[----:B------:R-:W-:Y:S01]  /*1a60*/  IMAD R7, R12, UR9, R7 ;  /* 0x000000090c077c24 */ /* 0x000fe2000f8e0207 */
[----:B------:R-:W-:Y:S01]  /*1a70*/  IADD3 R8, P2, R2, UR22, RZ ;  /* 0x0000001602087c10 */ /* 0x000fe2000ff5e0ff */
[----:B------:R-:W-:Y:S01]  /*1a80*/  IMAD R9, R12, UR7, R6 ;  /* 0x000000070c097c24 */ /* 0x000fe2000f8e0206 */
[----:B------:R-:W-:Y:S01]  /*1a90*/  IADD3 R6, P4, R4, UR20, RZ ;  /* 0x0000001404067c10 */ /* 0x000fe2000ff9e0ff */
[----:B------:R-:W-:Y:S01]  /*1aa0*/  IMAD.IADD R21, R14, 0x1, -R10 ;  /* 0x000000010e157824 */ /* 0x000fe200078e0a0a */
[----:B------:R-:W-:Y:S01]  /*1ab0*/  SHF.R.S32.HI R2, RZ, 0x1f, R0 ;  /* 0x0000001fff027819 */ /* 0x000fe20000011400 */
[----:B------:R-:W-:Y:S01]  /*1ac0*/  IMAD.MOV.U32 R48, RZ, RZ, 0x10 ;  /* 0x00000010ff307424 */ /* 0x000fe200078e00ff */
[----:B------:R-:W-:Y:S01]  /*1ad0*/  IADD3.X R7, R5, UR12, R7, P4, !PT ;  /* 0x0000000c05077c10 */ /* 0x000fe2000a7fe407 */
[----:B------:R-:W-:Y:S01]  /*1ae0*/  USHF.L.U64.HI UR22, UR8, 0x7, UR9 ;  /* 0x0000000708167899 */ /* 0x000fe20008010209 */
[----:B------:R-:W-:Y:S01]  /*1af0*/  IADD3.X R9, R3, UR13, R9, P2, !PT ;  /* 0x0000000d03097c10 */ /* 0x000fe200097fe409 */
[----:B------:R-:W-:Y:S01]  /*1b00*/  IMAD R3, R2, UR10, RZ ;  /* 0x0000000a02037c24 */ /* 0x000fe2000f8e02ff */
[----:B------:R-:W-:Y:S01]  /*1b10*/  R2P PR, R21, 0x6 ;  /* 0x0000000615007804 */ /* 0x000fe20000000000 */
[C---:B------:R-:W-:Y:S01]  /*1b20*/  IMAD.WIDE.U32 R28, R0.reuse, UR10, R6 ;  /* 0x0000000a001c7c25 */ /* 0x040fe2000f8e0006 */
[----:B------:R-:W-:Y:S01]  /*1b30*/  USHF.R.S32.HI UR20, URZ, 0x1f, UR19 ;  /* 0x0000001f3f147899 */ /* 0x000fe20008011413 */
[----:B------:R-:W-:Y:S01]  /*1b40*/  MOV R5, 0x20 ;  /* 0x0000002000057802 */ /* 0x000fe20000000f00 */
[----:B------:R-:W-:Y:S01]  /*1b50*/  UIMAD UR12, UR22, UR19, URZ ;  /* 0x00000013160c72a4 */ /* 0x000fe2000f8e023f */
[----:B------:R-:W-:Y:S01]  /*1b60*/  IMAD R4, R0, UR11, R3 ;  /* 0x0000000b00047c24 */ /* 0x000fe2000f8e0203 */
[----:B------:R-:W-:Y:S01]  /*1b70*/  ULDC.64 UR10, c[0x0][0x268] ;  /* 0x00009a00000a7ab9 */ /* 0x000fe20000000a00 */
[----:B------:R2:W-:Y:S01]  /*1b80*/  STL.64 [R1+0x80], R28 ;  /* 0x0000801c01007387 */ /* 0x0005e20000100a00 */
[----:B------:R-:W-:Y:S01]  /*1b90*/  MOV R222, R28 ;  /* 0x0000001c00de7202 */ /* 0x000fe20000000f00 */
[----:B------:R-:W-:Y:S01]  /*1ba0*/  IMAD.IADD R223, R29, 0x1, R4 ;  /* 0x000000011ddf7824 */ /* 0x000fe200078e0204 */
[----:B------:R-:W-:Y:S01]  /*1bb0*/  SEL R4, R48, 0xfffffff0, !P1 ;  /* 0xfffffff030047807 */ /* 0x000fe20004800000 */
[----:B------:R-:W-:Y:S01]  /*1bc0*/  UIMAD UR12, UR20, UR26, UR12 ;  /* 0x0000001a140c72a4 */ /* 0x000fe2000f8e020c */
[----:B------:R-:W-:Y:S01]  /*1bd0*/  ISETP.GE.AND P1, PT, R12, UR28, PT ;  /* 0x0000001c0c007c0c */ /* 0x000fe2000bf26270 */
[----:B------:R-:W-:Y:S01]  /*1be0*/  IMAD R6, R2, UR10, RZ ;  /* 0x0000000a02067c24 */ /* 0x000fe2000f8e02ff */
[----:B------:R4:W-:Y:S01]  /*1bf0*/  STL.64 [R1+0x78], R222 ;  /* 0x000078de01007387 */ /* 0x0009e20000100a00 */
[----:B------:R-:W-:-:S02]  /*1c00*/  MOV R3, UR19 ;  /* 0x0000001300037c02 */ /* 0x000fc40008000f00 */
[C---:B------:R-:W-:Y:S01]  /*1c10*/  IMAD R24, R0.reuse, UR11, R6 ;  /* 0x0000000b00187c24 */ /* 0x040fe2000f8e0206 */
[----:B------:R-:W-:Y:S02]  /*1c20*/  SEL R5, R5, 0xffffffe0, !P2 ;  /* 0xffffffe005057807 */ /* 0x000fe40005000000 */
[----:B------:R-:W-:Y:S01]  /*1c30*/  IMAD.WIDE.U32 R2, R3, UR26, R222 ;  /* 0x0000001a03027c25 */ /* 0x000fe2000f8e00de */
[C---:B------:R-:W-:Y:S02]  /*1c40*/  ISETP.GE.AND P4, PT, R17.reuse, UR28, PT ;  /* 0x0000001c11007c0c */ /* 0x040fe4000bf86270 */
[----:B------:R-:W-:Y:S01]  /*1c50*/  ISETP.GE.AND P2, PT, R17, UR28, PT ;  /* 0x0000001c11007c0c */ /* 0x000fe2000bf46270 */
[----:B------:R-:W-:Y:S02]  /*1c60*/  VIADD R7, R3, UR12 ;  /* 0x0000000c03077c36 */ /* 0x000fe40008000000 */
[----:B--2---:R-:W-:-:S05]  /*1c70*/  IMAD.WIDE.U32 R28, R0, UR10, R8 ;  /* 0x0000000a001c7c25 */ /* 0x004fca000f8e0008 */
[----:B------:R4:W-:Y:S01]  /*1c80*/  STL.64 [R1+0xb0], R28 ;  /* 0x0000b01c01007387 */ /* 0x0009e20000100a00 */
[----:B------:R-:W-:Y:S05]  /*1c90*/  @P1 BRA `(.L_x_192) ;  /* 0x00000000002c1947 */ /* 0x000fea0003800000 */
[----:B------:R-:W-:Y:S02]  /*1ca0*/  ULDC UR10, c[0x0][0x2d0] ;  /* 0x0000b400000a7ab9 */ /* 0x000fe40000000800 */
[----:B------:R-:W-:-:S13]  /*1cb0*/  ISETP.GE.AND P1, PT, R204, UR10, PT ;  /* 0x0000000acc007c0c */ /* 0x000fda000bf26270 */
[----:B------:R2:W-:Y:S01]  /*1cc0*/  @P1 STS.128 [R231+0x4000], RZ ;  /* 0x004000ffe7001388 */ /* 0x0005e20000000c00 */
[----:B------:R-:W-:Y:S05]  /*1cd0*/  @P1 BRA `(.L_x_192) ;  /* 0x00000000001c1947 */ /* 0x000fea0003800000 */
[----:B------:R-:W-:Y:S02]  /*1ce0*/  ULDC.64 UR10, c[0x0][0x218] ;  /* 0x00008600000a7ab9 */ /* 0x000fe40000000a00 */
[----:B------:R-:W-:-:S04]  /*1cf0*/  LEA R8, P1, R2, UR10, 0x1 ;  /* 0x0000000a02087c11 */ /* 0x000fc8000f8208ff */
[----:B------:R-:W-:-:S05]  /*1d00*/  LEA.HI.X R9, R2, UR11, R7, 0x1, P1 ;  /* 0x0000000b02097c11 */ /* 0x000fca00088f0c07 */
[----:B------:R-:W-:Y:S01]  /*1d10*/  @!PT LDS RZ, [RZ] ;  /* 0x00000000fffff984 */ /* 0x000fe20000000800 */
[----:B------:R-:W-:Y:S01]  /*1d20*/  @!PT LDS RZ, [RZ] ;  /* 0x00000000fffff984 */ /* 0x000fe20000000800 */
[----:B------:R-:W-:Y:S01]  /*1d30*/  @!PT LDS RZ, [RZ] ;  /* 0x00000000fffff984 */ /* 0x000fe20000000800 */
[----:B------:R1:W-:Y:S04]  /*1d40*/  LDGSTS.E.BYPASS.LTC128B.128 [R231+0x4000], desc[UR24][R8.64] ;  /* 0x0400000008e77fae */ /* 0x0003e8000b901d58 */
.L_x_192:
[----:B------:R-:W-:Y:S05]  /*1d50*/  BSYNC B0 ;  /* 0x0000000000007941 */ /* 0x000fea0003800000 */
.L_x_191:
[----:B------:R-:W-:Y:S01]  /*1d60*/  USHF.L.U64.HI UR10, UR8, 0x4, UR9 ;  /* 0x00000004080a7899 */ /* 0x000fe20008010209 */
[----:B------:R-:W-:Y:S01]  /*1d70*/  BSSY B0, `(.L_x_193) ;  /* 0x0000011000007945 */ /* 0x000fe20003800000 */
[----:B------:R-:W-:Y:S01]  /*1d80*/  USHF.L.U32 UR11, UR8, 0x4, URZ ;  /* 0x00000004080b7899 */ /* 0x000fe2000800063f */
[----:B------:R-:W-:Y:S02]  /*1d90*/  ISETP.GE.AND P1, PT, R18, UR28, PT ;  /* 0x0000001c12007c0c */ /* 0x000fe4000bf26270 */
[----:B------:R-:W-:Y:S11]  /*1da0*/  @P6 BRA `(.L_x_194) ;  /* 0x0000000000346947 */ /* 0x000ff60003800000 */
[----:B------:R-:W-:Y:S02]  /*1db0*/  ULDC UR12, c[0x0][0x2d0] ;  /* 0x0000b400000c7ab9 */ /* 0x000fe40000000800 */
[----:B------:R-:W-:-:S13]  /*1dc0*/  ISETP.GE.AND P6, PT, R204, UR12, PT ;  /* 0x0000000ccc007c0c */ /* 0x000fda000bfc6270 */
[----:B------:R1:W-:Y:S01]  /*1dd0*/  @P6 STS.128 [R231+0x4800], RZ ;  /* 0x004800ffe7006388 */ /* 0x0003e20000000c00 */
[----:B------:R-:W-:Y:S05]  /*1de0*/  @P6 BRA `(.L_x_194) ;  /* 0x0000000000246947 */ /* 0x000fea0003800000 */
[----:B------:R-:W-:Y:S01]  /*1df0*/  IADD3 R0, P6, R2, UR11, RZ ;  /* 0x0000000b02007c10 */ /* 0x000fe2000ffde0ff */
[----:B------:R-:W-:-:S03]  /*1e00*/  ULDC.64 UR12, c[0x0][0x218] ;  /* 0x00008600000c7ab9 */ /* 0x000fc60000000a00 */
[----:B-1----:R-:W-:Y:S02]  /*1e10*/  IADD3.X R9, R7, UR10, RZ, P6, !PT ;  /* 0x0000000a07097c10 */ /* 0x002fe4000b7fe4ff */
[----:B------:R-:W-:-:S04]  /*1e20*/  LEA R8, P6, R0, UR12, 0x1 ;  /* 0x0000000c00087c11 */ /* 0x000fc8000f8c08ff */
[----:B------:R-:W-:-:S05]  /*1e30*/  LEA.HI.X R9, R0, UR13, R9, 0x1, P6 ;  /* 0x0000000d00097c11 */ /* 0x000fca000b0f0c09 */
[----:B------:R-:W-:Y:S01]  /*1e40*/  @!PT LDS RZ, [RZ] ;  /* 0x00000000fffff984 */ /* 0x000fe20000000800 */
[----:B------:R-:W-:Y:S01]  /*1e50*/  @!PT LDS RZ, [RZ] ;  /* 0x00000000fffff984 */ /* 0x000fe20000000800 */
[----:B------:R-:W-:Y:S01]  /*1e60*/  @!PT LDS RZ, [RZ] ;  /* 0x00000000fffff984 */ /* 0x000fe20000000800 */
[----:B------:R1:W-:Y:S04]  /*1e70*/  LDGSTS.E.BYPASS.LTC128B.128 [R231+0x4800], desc[UR24][R8.64] ;  /* 0x0480000008e77fae */ /* 0x0003e8000b901d58 */
.L_x_194:
[----:B------:R-:W-:Y:S05]  /*1e80*/  BSYNC B0 ;  /* 0x0000000000007941 */ /* 0x000fea0003800000 */
.L_x_193:
[----:B------:R-:W-:Y:S01]  /*1e90*/  BSSY B0, `(.L_x_195) ;  /* 0x0000013000007945 */ /* 0x000fe20003800000 */
[----:B------:R-:W-:-:S03]  /*1ea0*/  ISETP.GE.AND P6, PT, R18, UR28, PT ;  /* 0x0000001c12007c0c */ /* 0x000fc6000bfc6270 */
[----:B------:R-:W-:Y:S10]  /*1eb0*/  @P5 BRA `(.L_x_196) ;  /* 0x0000000000405947 */ /* 0x000ff40003800000 */
[----:B------:R-:W-:Y:S02]  /*1ec0*/  ULDC UR12, c[0x0][0x2d0] ;  /* 0x0000b400000c7ab9 */ /* 0x000fe40000000800 */
[----:B------:R-:W-:-:S13]  /*1ed0*/  ISETP.GE.AND P5, PT, R204, UR12, PT ;  /* 0x0000000ccc007c0c */ /* 0x000fda000bfa6270 */
[----:B------:R1:W-:Y:S01]  /*1ee0*/  @P5 STS.128 [R231+0x5000], RZ ;  /* 0x005000ffe7005388 */ /* 0x0003e20000000c00 */
[----:B------:R-:W-:Y:S05]  /*1ef0*/  @P5 BRA `(.L_x_196) ;  /* 0x0000000000305947 */ /* 0x000fea0003800000 */
[----:B------:R-:W-:Y:S01]  /*1f00*/  IMAD.U32 R0, RZ, RZ, UR8 ;  /* 0x00000008ff007e24 */ /* 0x000fe2000f8e00ff */
[----:B------:R-:W-:Y:S01]  /*1f10*/  ULDC.64 UR12, c[0x0][0x218] ;  /* 0x00008600000c7ab9 */ /* 0x000fe20000000a00 */
[----:B-1----:R-:W-:Y:S02]  /*1f20*/  IMAD.U32 R9, RZ, RZ, UR8 ;  /* 0x00000008ff097e24 */ /* 0x002fe4000f8e00ff */
[----:B------:R-:W-:Y:S01]  /*1f30*/  IMAD.U32 R8, RZ, RZ, UR9 ;  /* 0x00000009ff087e24 */ /* 0x000fe2000f8e00ff */
[----:B------:R-:W-:-:S04]  /*1f40*/  LEA R0, P5, R0, R2, 0x5 ;  /* 0x0000000200007211 */ /* 0x000fc800078a28ff */
[----:B------:R-:W-:Y:S02]  /*1f50*/  LEA.HI.X R9, R9, R7, R8, 0x5, P5 ;  /* 0x0000000709097211 */ /* 0x000fe400028f2c08 */
[----:B------:R-:W-:-:S04]  /*1f60*/  LEA R8, P5, R0, UR12, 0x1 ;  /* 0x0000000c00087c11 */ /* 0x000fc8000f8a08ff */
[----:B------:R-:W-:-:S05]  /*1f70*/  LEA.HI.X R9, R0, UR13, R9, 0x1, P5 ;  /* 0x0000000d00097c11 */ /* 0x000fca000a8f0c09 */
[----:B------:R-:W-:Y:S01]  /*1f80*/  @!PT LDS RZ, [RZ] ;  /* 0x00000000fffff984 */ /* 0x000fe20000000800 */
[----:B------:R-:W-:Y:S01]  /*1f90*/  @!PT LDS RZ, [RZ] ;  /* 0x00000000fffff984 */ /* 0x000fe20000000800 */
[----:B------:R-:W-:Y:S01]  /*1fa0*/  @!PT LDS RZ, [RZ] ;  /* 0x00000000fffff984 */ /* 0x000fe20000000800 */
[----:B------:R1:W-:Y:S04]  /*1fb0*/  LDGSTS.E.BYPASS.LTC128B.128 [R231+0x5000], desc[UR24][R8.64] ;  /* 0x0500000008e77fae */ /* 0x0003e8000b901d58 */
.L_x_196:
[----:B------:R-:W-:Y:S05]  /*1fc0*/  BSYNC B0 ;  /* 0x0000000000007941 */ /* 0x000fea0003800000 */
.L_x_195:
[----:B------:R-:W-:Y:S01]  /*1fd0*/  BSSY B0, `(.L_x_197) ;  /* 0x0000013000007945 */ /* 0x000fe20003800000 */
[----:B------:R-:W-:-:S03]  /*1fe0*/  ISETP.GE.AND P5, PT, R19, UR28, PT ;  /* 0x0000001c13007c0c */ /* 0x000fc6000bfa6270 */
[----:B------:R-:W-:Y:S10]  /*1ff0*/  @P4 BRA `(.L_x_198) ;  /* 0x0000000000404947 */ /* 0x000ff40003800000 */
[----:B------:R-:W-:Y:S02]  /*2000*/  ULDC UR12, c[0x0][0x2d0] ;  /* 0x0000b400000c7ab9 */ /* 0x000fe40000000800 */
[----:B------:R-:W-:-:S13]  /*2010*/  ISETP.GE.AND P4, PT, R204, UR12, PT ;  /* 0x0000000ccc007c0c */ /* 0x000fda000bf86270 */
[----:B------:R1:W-:Y:S01]  /*2020*/  @P4 STS.128 [R231+0x5800], RZ ;  /* 0x005800ffe7004388 */ /* 0x0003e20000000c00 */
[----:B------:R-:W-:Y:S05]  /*2030*/  @P4 BRA `(.L_x_198) ;  /* 0x0000000000304947 */ /* 0x000fea0003800000 */
[----:B------:R-:W-:Y:S01]  /*2040*/  MOV R6, R2 ;  /* 0x0000000200067202 */ /* 0x000fe20000000f00 */
[----:B-1----:R-:W-:Y:S01]  /*2050*/  IMAD.U32 R8, RZ, RZ, UR8 ;  /* 0x00000008ff087e24 */ /* 0x002fe2000f8e00ff */
[----:B------:R-:W-:Y:S01]  /*2060*/  UIMAD UR21, UR9, 0x30, URZ ;  /* 0x00000030091578a4 */ /* 0x000fe2000f8e023f */
[----:B------:R-:W-:Y:S02]  /*2070*/  ULDC.64 UR12, c[0x0][0x218] ;  /* 0x00008600000c7ab9 */ /* 0x000fe40000000a00 */
[----:B------:R-:W-:-:S04]  /*2080*/  IMAD.WIDE.U32 R8, R8, 0x30, R6 ;  /* 0x0000003008087825 */ /* 0x000fc800078e0006 */
[----:B------:R-:W-:Y:S01]  /*2090*/  VIADD R0, R9, UR21 ;  /* 0x0000001509007c36 */ /* 0x000fe20008000000 */
[----:B------:R-:W-:-:S04]  /*20a0*/  LEA R10, P4, R8, UR12, 0x1 ;  /* 0x0000000c080a7c11 */ /* 0x000fc8000f8808ff */
[----:B------:R-:W-:-:S05]  /*20b0*/  LEA.HI.X R11, R8, UR13, R0, 0x1, P4 ;  /* 0x0000000d080b7c11 */ /* 0x000fca000a0f0c00 */
[----:B------:R-:W-:Y:S01]  /*20c0*/  @!PT LDS RZ, [RZ] ;  /* 0x00000000fffff984 */ /* 0x000fe20000000800 */
[----:B------:R-:W-:Y:S01]  /*20d0*/  @!PT LDS RZ, [RZ] ;  /* 0x00000000fffff984 */ /* 0x000fe20000000800 */
[----:B------:R-:W-:Y:S01]  /*20e0*/  @!PT LDS RZ, [RZ] ;  /* 0x00000000fffff984 */ /* 0x000fe20000000800 */
[----:B------:R1:W-:Y:S04]  /*20f0*/  LDGSTS.E.BYPASS.LTC128B.128 [R231+0x5800], desc[UR24][R10.64] ;  /* 0x058000000ae77fae */ /* 0x0003e8000b901d58 */
.L_x_198:
[----:B------:R-:W-:Y:S05]  /*2100*/  BSYNC B0 ;  /* 0x0000000000007941 */ /* 0x000fea0003800000 */
.L_x_197:
[----:B------:R-:W-:Y:S01]  /*2110*/  BSSY B0, `(.L_x_199) ;  /* 0x0000014000007945 */ /* 0x000fe20003800000 */
[----:B------:R-:W-:Y:S02]  /*2120*/  ISETP.GE.AND P4, PT, R19, UR28, PT ;  /* 0x0000001c13007c0c */ /* 0x000fe4000bf86270 */
[----:B------:R-:W-:Y:S01]  /*2130*/  LEA.HI R17, R26, R98, RZ, 0x5 ;  /* 0x000000621a117211 */ /* 0x000fe200078f28ff */
[----:B------:R-:W-:Y:S05]  /*2140*/  @P1 BRA `(.L_x_200) ;  /* 0x0000000000401947 */ /* 0x000fea0003800000 */
        /* <DEDUP_REMOVED lines=16> */
.L_x_200:
[----:B------:R-:W-:Y:S05]  /*2250*/  BSYNC B0 ;  /* 0x0000000000007941 */ /* 0x000fea0003800000 */
.L_x_199:
[----:B------:R-:W-:Y:S01]  /*2260*/  LOP3.LUT R0, R17, 0xffffffe0, RZ, 0xc0, !PT ;  /* 0xffffffe011007812 */ /* 0x000fe200078ec0ff */
[----:B------:R-:W-:Y:S01]  /*2270*/  BSSY B0, `(.L_x_201) ;  /* 0x0000015000007945 */ /* 0x000fe20003800000 */
[----:B------:R-:W-:-:S03]  /*2280*/  ISETP.GE.AND P1, PT, R20, UR28, PT ;  /* 0x0000001c14007c0c */ /* 0x000fc6000bf26270 */
[----:B------:R-:W-:Y:S01]  /*2290*/  IMAD.IADD R0, R98, 0x1, -R0 ;  /* 0x0000000162007824 */ /* 0x000fe200078e0a00 */
[----:B------:R-:W-:Y:S05]  /*22a0*/  @P5 BRA `(.L_x_202) ;  /* 0x0000000000445947 */ /* 0x000fea0003800000 */
[----:B------:R-:W-:Y:S02]  /*22b0*/  ULDC UR12, c[0x0][0x2d0] ;  /* 0x0000b400000c7ab9 */ /* 0x000fe40000000800 */
[----:B------:R-:W-:-:S13]  /*22c0*/  ISETP.GE.AND P5, PT, R204, UR12, PT ;  /* 0x0000000ccc007c0c */ /* 0x000fda000bfa6270 */
[----:B------:R1:W-:Y:S01]  /*22d0*/  @P5 STS.128 [R231+0x6800], RZ ;  /* 0x006800ffe7005388 */ /* 0x0003e20000000c00 */
[----:B------:R-:W-:Y:S05]  /*22e0*/  @P5 BRA `(.L_x_202) ;  /* 0x0000000000345947 */ /* 0x000fea0003800000 */
[----:B-1----:R-:W-:Y:S01]  /*22f0*/  MOV R9, R7 ;  /* 0x0000000700097202 */ /* 0x002fe20000000f00 */
[----:B------:R-:W-:Y:S01]  /*2300*/  IMAD.U32 R10, RZ, RZ, UR8 ;  /* 0x00000008ff0a7e24 */ /* 0x000fe2000f8e00ff */
[----:B------:R-:W-:Y:S01]  /*2310*/  UIMAD UR21, UR9, 0x50, URZ ;  /* 0x00000050091578a4 */ /* 0x000fe2000f8e023f */
[----:B------:R-:W-:Y:S01]  /*2320*/  IMAD.MOV.U32 R8, RZ, RZ, R2 ;  /* 0x000000ffff087224 */ /* 0x000fe200078e0002 */
[----:B------:R-:W-:-:S03]  /*2330*/  ULDC.64 UR12, c[0x0][0x218] ;  /* 0x00008600000c7ab9 */ /* 0x000fc60000000a00 */
[----:B------:R-:W-:-:S05]  /*2340*/  IMAD.WIDE.U32 R8, R10, 0x50, R8 ;  /* 0x000000500a087825 */ /* 0x000fca00078e0008 */
[----:B------:R-:W-:Y:S02]  /*2350*/  IADD3 R9, R9, UR21, RZ ;  /* 0x0000001509097c10 */ /* 0x000fe4000fffe0ff */
[----:B------:R-:W-:-:S04]  /*2360*/  LEA R10, P5, R8, UR12, 0x1 ;  /* 0x0000000c080a7c11 */ /* 0x000fc8000f8a08ff */
[----:B------:R-:W-:-:S05]  /*2370*/  LEA.HI.X R11, R8, UR13, R9, 0x1, P5 ;  /* 0x0000000d080b7c11 */ /* 0x000fca000a8f0c09 */
[----:B------:R-:W-:Y:S01]  /*2380*/  @!PT LDS RZ, [RZ] ;  /* 0x00000000fffff984 */ /* 0x000fe20000000800 */
[----:B------:R-:W-:Y:S01]  /*2390*/  @!PT LDS RZ, [RZ] ;  /* 0x00000000fffff984 */ /* 0x000fe20000000800 */
[----:B------:R-:W-:Y:S01]  /*23a0*/  @!PT LDS RZ, [RZ] ;  /* 0x00000000fffff984 */ /* 0x000fe20000000800 */
[----:B------:R1:W-:Y:S04]  /*23b0*/  LDGSTS.E.BYPASS.LTC128B.128 [R231+0x6800], desc[UR24][R10.64] ;  /* 0x068000000ae77fae */ /* 0x0003e8000b901d58 */
.L_x_202:
[----:B------:R-:W-:Y:S05]  /*23c0*/  BSYNC B0 ;  /* 0x0000000000007941 */ /* 0x000fea0003800000 */
.L_x_201:
[----:B------:R-:W-:Y:S01]  /*23d0*/  SHF.R.S32.HI R15, RZ, 0x1f, R0 ;  /* 0x0000001fff0f7819 */ /* 0x000fe20000011400 */
[----:B------:R-:W-:Y:S01]  /*23e0*/  BSSY B0, `(.L_x_203) ;  /* 0x0000018000007945 */ /* 0x000fe20003800000 */
[----:B------:R-:W-:Y:S02]  /*23f0*/  SHF.R.S32.HI R16, RZ, 0x4, R25 ;  /* 0x00000004ff107819 */ /* 0x000fe40000011419 */
[----:B------:R-:W-:Y:S02]  /*2400*/  ISETP.GE.AND P5, PT, R20, UR28, PT ;  /* 0x0000001c14007c0c */ /* 0x000fe4000bfa6270 */
[----:B------:R-:W-:Y:S02]  /*2410*/  LEA.HI R15, R15, R0, RZ, 0x2 ;  /* 0x000000000f0f7211 */ /* 0x000fe400078f10ff */
[----:B------:R-:W-:Y:S02]  /*2420*/  SHF.R.S32.HI R17, RZ, 0x5, R17 ;  /* 0x00000005ff117819 */ /* 0x000fe40000011411 */
[----:B------:R-:W-:Y:S01]  /*2430*/  LEA.HI R14, R25, R16, RZ, 0x1 ;  /* 0x00000010190e7211 */ /* 0x000fe200078f08ff */
        /* <DEDUP_REMOVED lines=18> */
.L_x_204:
[----:B------:R-:W-:Y:S05]  /*2560*/  BSYNC B0 ;  /* 0x0000000000007941 */ /* 0x000fea0003800000 */
.L_x_203:
[----:B------:R-:W-:Y:S01]  /*2570*/  ISETP.GE.AND P1, PT, R23, UR28, PT ;  /* 0x0000001c17007c0c */ /* 0x000fe2000bf26270 */
[----:B------:R-:W-:Y:S01]  /*2580*/  BSSY B0, `(.L_x_205) ;  /* 0x0000017000007945 */ /* 0x000fe20003800000 */
[----:B------:R-:W-:Y:S02]  /*2590*/  LOP3.LUT R14, R14, 0xfffffffe, RZ, 0xc0, !PT ;  /* 0xfffffffe0e0e7812 */ /* 0x000fe400078ec0ff */
[----:B-1----:R-:W-:Y:S02]  /*25a0*/  LEA R8, R17, UR15, 0x4 ;  /* 0x0000000f11087c11 */ /* 0x002fe4000f8e20ff */
[----:B------:R-:W-:Y:S01]  /*25b0*/  SHF.R.S32.HI R0, RZ, 0x2, R15 ;  /* 0x00000002ff007819 */ /* 0x000fe2000001140f */
[----:B------:R-:W-:-:S03]  /*25c0*/  IMAD.IADD R14, R16, 0x1, -R14 ;  /* 0x00000001100e7824 */ /* 0x000fc600078e0a0e */
[----:B------:R-:W-:-:S03]  /*25d0*/  IADD3 R11, R8, 0x1, R0 ;  /* 0x00000001080b7810 */ /* 0x000fc60007ffe000 */
[----:B------:R-:W-:Y:S05]  /*25e0*/  @P1 BRA `(.L_x_206) ;  /* 0x0000000000401947 */ /* 0x000fea0003800000 */
[----:B------:R-:W-:Y:S02]  /*25f0*/  ULDC UR12, c[0x0][0x2d0] ;  /* 0x0000b400000c7ab9 */ /* 0x000fe40000000800 */
[----:B------:R-:W-:-:S13]  /*2600*/  ISETP.GE.AND P1, PT, R204, UR12, PT ;  /* 0x0000000ccc007c0c */ /* 0x000fda000bf26270 */
[----:B------:R1:W-:Y:S01]  /*2610*/  @P1 STS.128 [R231+0x7800], RZ ;  /* 0x007800ffe7001388 */ /* 0x0003e20000000c00 */
[----:B------:R-:W-:Y:S05]  /*2620*/  @P1 BRA `(.L_x_206) ;  /* 0x0000000000301947 */ /* 0x000fea0003800000 */
[----:B------:R-:W-:Y:S01]  /*2630*/  MOV R3, R7 ;  /* 0x0000000700037202 */ /* 0x000fe20000000f00 */
[----:B------:R-:W-:Y:S01]  /*2640*/  IMAD.U32 R0, RZ, RZ, UR8 ;  /* 0x00000008ff007e24 */ /* 0x000fe2000f8e00ff */
        /* <DEDUP_REMOVED lines=10> */
.L_x_206:
[----:B------:R-:W-:Y:S05]  /*26f0*/  BSYNC B0 ;  /* 0x0000000000007941 */ /* 0x000fea0003800000 */
.L_x_205:
[----:B------:R-:W0:Y:S01]  /*2700*/  LDGDEPBAR ;  /* 0x00000000000079af */ /* 0x000e220000000000 */
[----:B------:R-:W-:Y:S01]  /*2710*/  IMAD.SHL.U32 R0, R97, 0x40, RZ ;  /* 0x0000004061007824 */ /* 0x000fe200078e00ff */
[C---:B------:R-:W-:Y:S01]  /*2720*/  ISETP.GE.AND P1, PT, R12.reuse, UR28, PT ;  /* 0x0000001c0c007c0c */ /* 0x040fe2000bf26270 */
[----:B------:R-:W-:Y:S01]  /*2730*/  IMAD.SHL.U32 R3, R12, 0x8, RZ ;  /* 0x000000080c037824 */ /* 0x000fe200078e00ff */
[----:B------:R-:W-:Y:S01]  /*2740*/  MOV R18, R28 ;  /* 0x0000001c00127202 */ /* 0x000fe20000000f00 */
[----:B------:R-:W-:Y:S01]  /*2750*/  IMAD.IADD R19, R29, 0x1, R24 ;  /* 0x000000011d137824 */ /* 0x000fe200078e0218 */
[----:B------:R-:W-:Y:S01]  /*2760*/  LOP3.LUT R0, R0, 0x1c0, RZ, 0xc0, !PT ;  /* 0x000001c000007812 */ /* 0x000fe200078ec0ff */
[----:B------:R-:W-:Y:S01]  /*2770*/  IMAD.U32 R9, RZ, RZ, UR27 ;  /* 0x0000001bff097e24 */ /* 0x000fe2000f8e00ff */
[----:B-1----:R-:W-:Y:S01]  /*2780*/  SHF.L.U32 R6, R14, 0x3, RZ ;  /* 0x000000030e067819 */ /* 0x002fe200000006ff */
[----:B------:R-:W-:Y:S01]  /*2790*/  IMAD.SHL.U32 R2, R21, 0x40, RZ ;  /* 0x0000004015027824 */ /* 0x000fe200078e00ff */
[----:B------:R-:W-:Y:S01]  /*27a0*/  LOP3.LUT R8, R0, 0x8, R3, 0xf8, !PT ;  /* 0x0000000800087812 */ /* 0x000fe200078ef803 */
[----:B------:R1:W-:Y:S01]  /*27b0*/  STL.64 [R1+0x98], R18 ;  /* 0x0000981201007387 */ /* 0x0003e20000100a00 */
[----:B------:R-:W-:Y:S01]  /*27c0*/  SHF.R.U32.HI R0, RZ, 0x3, R0 ;  /* 0x00000003ff007819 */ /* 0x000fe20000011600 */
[----:B------:R-:W-:Y:S01]  /*27d0*/  USHF.L.U64.HI UR12, UR6, 0x7, UR7 ;  /* 0x00000007060c7899 */ /* 0x000fe20008010207 */
[----:B------:R-:W-:Y:S01]  /*27e0*/  LOP3.LUT R2, R2, 0x1c0, RZ, 0xc0, !PT ;  /* 0x000001c002027812 */ /* 0x000fe200078ec0ff */
[----:B------:R-:W-:Y:S01]  /*27f0*/  IMAD.SHL.U32 R7, R22, 0x40, RZ ;  /* 0x0000004016077824 */ /* 0x000fe200078e00ff */
[----:B------:R-:W-:Y:S01]  /*2800*/  LOP3.LUT R10, R8, R0, RZ, 0x3c, !PT ;  /* 0x00000000080a7212 */ /* 0x000fe200078e3cff */
[----:B------:R-:W-:Y:S01]  /*2810*/  USHF.L.U32 UR13, UR6, 0x7, URZ ;  /* 0x00000007060d7899 */ /* 0x000fe2000800063f */
[----:B------:R-:W-:Y:S01]  /*2820*/  IADD3 R0, R9, -UR18, R11 ;  /* 0x8000001209007c10 */ /* 0x000fe2000fffe00b */
[----:B------:R-:W-:Y:S01]  /*2830*/  BSSY B0, `(.L_x_207) ;  /* 0x000001c000007945 */ /* 0x000fe20003800000 */
[----:B------:R-:W-:-:S02]  /*2840*/  LOP3.LUT R3, R2, 0x8, R6, 0xf8, !PT ;  /* 0x0000000802037812 */ /* 0x000fc400078ef806 */
[----:B------:R-:W-:Y:S01]  /*2850*/  MOV R6, UR19 ;  /* 0x0000001300067c02 */ /* 0x000fe20008000f00 */
[----:B------:R-:W-:Y:S01]  /*2860*/  VIADD R96, R0, UR14 ;  /* 0x0000000e00607c36 */ /* 0x000fe20008000000 */
[----:B------:R-:W-:-:S04]  /*2870*/  DEPBAR.LE SB0, 0x0 ;  /* 0x000080000000791a */ /* 0x000fc80000000000 */
[----:B------:R-:W-:Y:S01]  /*2880*/  BAR.SYNC.DEFER_BLOCKING 0x0 ;  /* 0x0000000000007b1d */ /* 0x000fe20000010000 */
[----:B------:R-:W-:Y:S01]  /*2890*/  UIMAD UR14, UR12, UR19, URZ ;  /* 0x000000130c0e72a4 */ /* 0x000fe2000f8e023f */
[----:B------:R-:W-:Y:S02]  /*28a0*/  SHF.R.U32.HI R2, RZ, 0x3, R2 ;  /* 0x00000003ff027819 */ /* 0x000fe40000011602 */
[----:B------:R-:W-:Y:S01]  /*28b0*/  LOP3.LUT R207, R7, 0xfffffe00, RZ, 0xc0, !PT ;  /* 0xfffffe0007cf7812 */ /* 0x000fe200078ec0ff */
[----:B------:R-:W-:Y:S01]  /*28c0*/  UIMAD UR14, UR20, UR13, UR14 ;  /* 0x0000000d140e72a4 */ /* 0x000fe2000f8e020e */
[----:B------:R-:W-:Y:S01]  /*28d0*/  IMAD.WIDE.U32 R6, R6, UR13, R18 ;  /* 0x0000000d06067c25 */ /* 0x000fe2000f8e0012 */
[----:B------:R-:W-:-:S03]  /*28e0*/  LOP3.LUT R206, R3, R2, RZ, 0x3c, !PT ;  /* 0x0000000203ce7212 */ /* 0x000fc600078e3cff */
[----:B------:R-:W-:Y:S02]  /*28f0*/  IMAD R2, R17, 0x400, R207 ;  /* 0x0000040011027824 */ /* 0x000fe400078e02cf */
[----:B------:R-:W-:Y:S02]  /*2900*/  VIADD R3, R7, UR14 ;  /* 0x0000000e07037c36 */ /* 0x000fe40008000000 */
[----:B------:R-:W-:Y:S01]  /*2910*/  IMAD.IADD R2, R206, 0x1, R2 ;  /* 0x00000001ce027824 */ /* 0x000fe200078e0202 */
[----:B------:R1:W-:Y:S01]  /*2920*/  @P1 STS.128 [R231+0x8000], RZ ;  /* 0x008000ffe7001388 */ /* 0x0003e20000000c00 */
        /* <DEDUP_REMOVED lines=12> */
.L_x_208:
[----:B------:R-:W-:Y:S05]  /*29f0*/  BSYNC B0 ;  /* 0x0000000000007941 */ /* 0x000fea0003800000 */
.L_x_207:
[----:B------:R1:W-:Y:S01]  /*2a00*/  @P3 STS.128 [R231+0x8800], RZ ;  /* 0x008800ffe7003388 */ /* 0x0003e20000000c00 */
[----:B------:R-:W-:Y:S01]  /*2a10*/  IMAD R0, R14, 0x200, R10 ;  /* 0x000002000e007824 */ /* 0x000fe200078e020a */
[----:B------:R-:W-:Y:S01]  /*2a20*/  USHF.L.U64.HI UR14, UR6, 0x4, UR7 ;  /* 0x00000004060e7899 */ /* 0x000fe20008010207 */
[----:B------:R-:W-:Y:S01]  /*2a30*/  BSSY B0, `(.L_x_209) ;  /* 0x0000013000007945 */ /* 0x000fe20003800000 */
[----:B------:R-:W-:Y:S01]  /*2a40*/  USHF.L.U32 UR15, UR6, 0x4, URZ ;  /* 0x00000004060f7899 */ /* 0x000fe2000800063f */
[----:B------:R-:W-:Y:S02]  /*2a50*/  ISETP.GE.AND P1, PT, R23, UR28, PT ;  /* 0x0000001c17007c0c */ /* 0x000fe4000bf26270 */
[----:B------:R-:W-:Y:S02]  /*2a60*/  LEA R227, R2, UR4, 0x1 ;  /* 0x0000000402e37c11 */ /* 0x000fe4000f8e08ff */
[----:B------:R-:W-:Y:S01]  /*2a70*/  LEA R220, R0, UR4, 0x1 ;  /* 0x0000000400dc7c11 */ /* 0x000fe2000f8e08ff */
[----:B------:R-:W-:Y:S05]  /*2a80*/  @P3 BRA `(.L_x_210) ;  /* 0x0000000000343947 */ /* 0x000fea0003800000 */
        /* <DEDUP_REMOVED lines=13> */
.L_x_210:
[----:B------:R-:W-:Y:S05]  /*2b60*/  BSYNC B0 ;  /* 0x0000000000007941 */ /* 0x000fea0003800000 */
.L_x_209:
[----:B------:R1:W-:Y:S01]  /*2b70*/  @P0 STS.128 [R231+0x9000], RZ ;  /* 0x009000ffe7000388 */ /* 0x0003e20000000c00 */
[----:B------:R-:W-:Y:S04]  /*2b80*/  BSSY B0, `(.L_x_211) ;  /* 0x0000012000007945 */ /* 0x000fe80003800000 */
        /* <DEDUP_REMOVED lines=17> */
.L_x_212:
[----:B------:R-:W-:Y:S05]  /*2ca0*/  BSYNC B0 ;  /* 0x0000000000007941 */ /* 0x000fea0003800000 */
.L_x_211:
[----:B------:R1:W-:Y:S01]  /*2cb0*/  @P2 STS.128 [R231+0x9800], RZ ;  /* 0x009800ffe7002388 */ /* 0x0003e20000000c00 */
[----:B------:R-:W-:Y:S04]  /*2cc0*/  BSSY B0, `(.L_x_213) ;  /* 0x0000012000007945 */ /* 0x000fe80003800000 */
[----:B------:R-:W-:Y:S05]  /*2cd0*/  @P2 BRA `(.L_x_214) ;  /* 0x0000000000402947 */ /* 0x000fea0003800000 */
        /* <DEDUP_REMOVED lines=16> */
.L_x_214:
[----:B------:R-:W-:Y:S05]  /*2de0*/  BSYNC B0 ;  /* 0x0000000000007941 */ /* 0x000fea0003800000 */
.L_x_213:
        /* <DEDUP_REMOVED lines=19> */
.L_x_216:
[----:B------:R-:W-:Y:S05]  /*2f20*/  BSYNC B0 ;  /* 0x0000000000007941 */ /* 0x000fea0003800000 */
.L_x_215:
[----:B------:R1:W-:Y:S01]  /*2f30*/  @P4 STS.128 [R231+0xa800], RZ ;  /* 0x00a800ffe7004388 */ /* 0x0003e20000000c00 */
[----:B------:R-:W-:Y:S04]  /*2f40*/  BSSY B0, `(.L_x_217) ;  /* 0x0000013000007945 */ /* 0x000fe80003800000 */
        /* <DEDUP_REMOVED lines=18> */
.L_x_218:
[----:B------:R-:W-:Y:S05]  /*3070*/  BSYNC B0 ;  /* 0x0000000000007941 */ /* 0x000fea0003800000 */
.L_x_217:
        /* <DEDUP_REMOVED lines=20> */
.L_x_220:
[----:B------:R-:W-:Y:S05]  /*31c0*/  BSYNC B0 ;  /* 0x0000000000007941 */ /* 0x000fea0003800000 */
.L_x_219:
        /* <DEDUP_REMOVED lines=19> */
.L_x_222:
[----:B------:R-:W-:Y:S05]  /*3300*/  BSYNC B0 ;  /* 0x0000000000007941 */ /* 0x000fea0003800000 */
.L_x_221:
[----:B-1----:R-:W-:Y:S01]  /*3310*/  LDSM.16.M88.4 R16, [R227] ;  /* 0x00000000e310783b */ /* 0x002fe20000000200 */
[C---:B------:R-:W-:Y:S01]  /*3320*/  LOP3.LUT P0, RZ, R97.reuse, 0x2, RZ, 0xc0, !PT ;  /* 0x0000000261ff7812 */ /* 0x040fe2000780c0ff */
[----:B------:R-:W-:Y:S01]  /*3330*/  IMAD R252, R4, 0x2, R227 ;  /* 0x0000000204fc7824 */ /* 0x000fe200078e02e3 */
[----:B------:R-:W-:Y:S01]  /*3340*/  UISETP.GE.AND UP0, UPT, UR23, 0x2, UPT ;  /* 0x000000021700788c */ /* 0x000fe2000bf06270 */
[----:B------:R-:W1:Y:S01]  /*3350*/  LDSM.16.M88.4 R12, [R220+0x4000] ;  /* 0x00400000dc0c783b */ /* 0x000e620000000200 */
[----:B------:R-:W-:Y:S01]  /*3360*/  SEL R0, R48, 0xfffffff0, !P0 ;  /* 0xfffffff030007807 */ /* 0x000fe20004000000 */
[----:B------:R-:W-:Y:S01]  /*3370*/  IMAD.SHL.U32 R98, R98, 0x2, RZ ;  /* 0x0000000262627824 */ /* 0x000fe200078e00ff */
[----:B------:R-:W-:Y:S01]  /*3380*/  LOP3.LUT P0, RZ, R97, 0x4, RZ, 0xc0, !PT ;  /* 0x0000000461ff7812 */ /* 0x000fe2000780c0ff */
[----:B------:R-:W5:Y:S02]  /*3390*/  LDSM.16.M88.4 R8, [R227+0x2000] ;  /* 0x00200000e308783b */ /* 0x000f640000000200 */
[----:B------:R-:W-:-:S02]  /*33a0*/  IMAD R226, R0, 0x2, R220 ;  /* 0x0000000200e27824 */ /* 0x000fc400078e02dc */
[----:B------:R-:W2:Y:S04]  /*33b0*/  LDSM.16.M88.4 R20, [R220+0x4800] ;  /* 0x00480000dc14783b */ /* 0x000ea80000000200 */
[----:B------:R-:W3:Y:S04]  /*33c0*/  LDSM.16.M88.4 R36, [R220+0x6800] ;  /* 0x00680000dc24783b */ /* 0x000ee80000000200 */
[----:B------:R-:W3:Y:S04]  /*33d0*/  LDSM.16.M88.4 R24, [R220+0x5000] ;  /* 0x00500000dc18783b */ /* 0x000ee80000000200 */
[----:B------:R-:W3:Y:S04]  /*33e0*/  LDSM.16.M88.4 R44, [R220+0x5800] ;  /* 0x00580000dc2c783b */ /* 0x000ee80000000200 */
[----:B------:R-:W3:Y:S04]  /*33f0*/  LDSM.16.M88.4 R40, [R220+0x6000] ;  /* 0x00600000dc28783b */ /* 0x000ee80000000200 */
[----:B------:R-:W3:Y:S04]  /*3400*/  LDSM.16.M88.4 R32, [R220+0x7000] ;  /* 0x00700000dc20783b */ /* 0x000ee80000000200 */
[----:B----4-:R-:W4:Y:S04]  /*3410*/  LDSM.16.M88.4 R28, [R220+0x7800] ;  /* 0x00780000dc1c783b */ /* 0x010f280000000200 */
[----:B------:R-:W-:Y:S01]  /*3420*/  LDSM.16.M88.4 R64, [R226+0x7800] ;  /* 0x00780000e240783b */ /* 0x000fe20000000200 */
[----:B-1----:R-:W-:Y:S03]  /*3430*/  HMMA.16816.F32 R52, R16, R14, RZ ;  /* 0x0000000e1034723c */ /* 0x002fe600000018ff */
[----:B------:R-:W-:Y:S04]  /*3440*/  LDSM.16.M88.4 R48, [R226+0x4000] ;  /* 0x00400000e230783b */ /* 0x000fe80000000200 */
[----:B------:R-:W-:Y:S01]  /*3450*/  LDSM.16.M88.4 R56, [R226+0x5800] ;  /* 0x00580000e238783b */ /* 0x000fe20000000200 */
[C---:B-----5:R-:W-:Y:S03]  /*3460*/  HMMA.16816.F32 R144, R8.reuse, R12, RZ ;  /* 0x0000000c0890723c */ /* 0x060fe600000018ff */
[----:B------:R-:W-:Y:S03]  /*3470*/  LDSM.16.M88.4 R76, [R226+0x6000] ;  /* 0x00600000e24c783b */ /* 0x000fe60000000200 */
[C---:B--2---:R-:W-:Y:S01]  /*3480*/  HMMA.16816.F32 R136, R8.reuse, R20, RZ ;  /* 0x000000140888723c */ /* 0x044fe200000018ff */
[----:B------:R-:W-:Y:S04]  /*3490*/  LDSM.16.M88.4 R72, [R226+0x6800] ;  /* 0x00680000e248783b */ /* 0x000fe80000000200 */
[----:B------:R-:W-:Y:S01]  /*34a0*/  LDSM.16.M88.4 R60, [R226+0x5000] ;  /* 0x00500000e23c783b */ /* 0x000fe20000000200 */
[----:B------:R-:W-:Y:S03]  /*34b0*/  HMMA.16816.F32 R132, R8, R22, RZ ;  /* 0x000000160884723c */ /* 0x000fe600000018ff */
[----:B------:R-:W-:Y:S03]  /*34c0*/  LDSM.16.M88.4 R68, [R226+0x7000] ;  /* 0x00700000e244783b */ /* 0x000fe60000000200 */
[----:B------:R-:W-:Y:S01]  /*34d0*/  HMMA.16816.F32 R148, R16, R20, RZ ;  /* 0x000000141094723c */ /* 0x000fe200000018ff */
[----:B------:R-:W-:Y:S01]  /*34e0*/  IMAD.MOV.U32 R170, RZ, RZ, R52 ;  /* 0x000000ffffaa7224 */ /* 0x000fe200078e0034 */
[----:B------:R-:W0:Y:S01]  /*34f0*/  LDGDEPBAR ;  /* 0x00000000000079af */ /* 0x000e220000000000 */
[----:B------:R-:W-:-:S02]  /*3500*/  IMAD.MOV.U32 R169, RZ, RZ, R53 ;  /* 0x000000ffffa97224 */ /* 0x000fc400078e0035 */
[----:B------:R-:W-:Y:S01]  /*3510*/  IMAD.MOV.U32 R168, RZ, RZ, R54 ;  /* 0x000000ffffa87224 */ /* 0x000fe200078e0036 */
[C---:B------:R-:W-:Y:S01]  /*3520*/  HMMA.16816.F32 R244, R16.reuse, R22, RZ ;  /* 0x0000001610f4723c */ /* 0x040fe200000018ff */
[----:B------:R-:W-:Y:S02]  /*3530*/  IMAD.MOV.U32 R99, RZ, RZ, R55 ;  /* 0x000000ffff637224 */ /* 0x000fe400078e0037 */
[----:B------:R-:W-:Y:S03]  /*3540*/  LDSM.16.M88.4 R52, [R226+0x4800] ;  /* 0x00480000e234783b */ /* 0x000fe60000000200 */
[----:B---3--:R-:W-:Y:S06]  /*3550*/  HMMA.16816.F32 R20, R16, R38, RZ ;  /* 0x000000261014723c */ /* 0x008fec00000018ff */
        /* <DEDUP_REMOVED lines=10> */
[C---:B------:R-:W-:Y:S06]  /*3600*/  HMMA.16816.F32 R100, R8.reuse, R38, RZ ;  /* 0x000000260864723c */ /* 0x040fec00000018ff */
[C---:B------:R-:W-:Y:S06]  /*3610*/  HMMA.16816.F32 R88, R8.reuse, R34, RZ ;  /* 0x000000220858723c */ /* 0x040fec00000018ff */
[----:B------:R-:W-:Y:S01]  /*3620*/  HMMA.16816.F32 R80, R8, R30, RZ ;  /* 0x0000001e0850723c */ /* 0x000fe200000018ff */
[----:B------:R-:W-:Y:S05]  /*3630*/  LDSM.16.M88.4 R8, [R252] ;  /* 0x00000000fc08783b */ /* 0x000fea0000000200 */
[C---:B------:R-:W-:Y:S01]  /*3640*/  HMMA.16816.F32 R152, R16.reuse, R12, RZ ;  /* 0x0000000c1098723c */ /* 0x040fe200000018ff */
[----:B------:R-:W1:Y:S05]  /*3650*/  LDSM.16.M88.4 R12, [R252+0x2000] ;  /* 0x00200000fc0c783b */ /* 0x000e6a0000000200 */
[C---:B------:R-:W-:Y:S06]  /*3660*/  HMMA.16816.F32 R180, R16.reuse, R24, RZ ;  /* 0x0000001810b4723c */ /* 0x040fec00000018ff */
[----:B------:R-:W-:Y:S01]  /*3670*/  HMMA.16816.F32 R240, R16, R26, RZ ;  /* 0x0000001a10f0723c */ /* 0x000fe200000018ff */
[----:B------:R-:W-:-:S02]  /*3680*/  IMAD.MOV.U32 R25, RZ, RZ, R22 ;  /* 0x000000ffff197224 */ /* 0x000fc400078e0016 */
[----:B------:R-:W-:-:S03]  /*3690*/  IMAD.MOV.U32 R24, RZ, RZ, R23 ;  /* 0x000000ffff187224 */ /* 0x000fc600078e0017 */
[----:B------:R-:W-:Y:S01]  /*36a0*/  HMMA.16816.F32 R156, R16, R42, RZ ;  /* 0x0000002a109c723c */ /* 0x000fe200000018ff */
[----:B------:R-:W-:Y:S02]  /*36b0*/  IMAD.MOV.U32 R27, RZ, RZ, R20 ;  /* 0x000000ffff1b7224 */ /* 0x000fe400078e0014 */
[----:B------:R-:W-:-:S03]  /*36c0*/  IMAD.MOV.U32 R26, RZ, RZ, R21 ;  /* 0x000000ffff1a7224 */ /* 0x000fc600078e0015 */
[C---:B------:R-:W-:Y:S06]  /*36d0*/  HMMA.16816.F32 R20, R16.reuse, R28, RZ ;  /* 0x0000001c1014723c */ /* 0x040fec00000018ff */
[C---:B------:R-:W-:Y:S06]  /*36e0*/  HMMA.16816.F32 R196, R16.reuse, R44, RZ ;  /* 0x0000002c10c4723c */ /* 0x040fec00000018ff */
[----:B------:R-:W-:Y:S06]  /*36f0*/  HMMA.16816.F32 R236, R16, R46, RZ ;  /* 0x0000002e10ec723c */ /* 0x000fec00000018ff */
[----:B------:R-:W-:Y:S01]  /*3700*/  IMAD.MOV.U32 R3, RZ, RZ, R158 ;  /* 0x000000ffff037224 */ /* 0x000fe200078e009e */
[----:B-1----:R-:W-:Y:S01]  /*3710*/  HMMA.16816.F32 R216, R12, R48, R144 ;  /* 0x000000300cd8723c */ /* 0x002fe20000001890 */
[----:B------:R-:W-:-:S02]  /*3720*/  IMAD.MOV.U32 R7, RZ, RZ, R156 ;  /* 0x000000ffff077224 */ /* 0x000fc400078e009c */
[----:B------:R-:W-:Y:S02]  /*3730*/  IMAD.MOV.U32 R6, RZ, RZ, R157 ;  /* 0x000000ffff067224 */ /* 0x000fe400078e009d */
[----:B------:R-:W-:Y:S01]  /*3740*/  IMAD.MOV.U32 R2, RZ, RZ, R159 ;  /* 0x000000ffff027224 */ /* 0x000fe200078e009f */
[-C--:B------:R-:W-:Y:S06]  /*3750*/  HMMA.16816.F32 R20, R8, R64.reuse, R20 ;  /* 0x000000400814723c */ /* 0x080fec0000001814 */
[C---:B------:R-:W-:Y:S06]  /*3760*/  HMMA.16816.F32 R164, R12.reuse, R64, R84 ;  /* 0x000000400ca4723c */ /* 0x040fec0000001854 */
[----:B------:R-:W-:Y:S01]  /*3770*/  HMMA.16816.F32 R176, R12, R50, R140 ;  /* 0x000000320cb0723c */ /* 0x000fe2000000188c */
[----:B------:R-:W-:-:S02]  /*3780*/  IMAD.MOV.U32 R84, RZ, RZ, R170 ;  /* 0x000000ffff547224 */ /* 0x000fc400078e00aa */
[----:B------:R-:W-:Y:S02]  /*3790*/  IMAD.MOV.U32 R85, RZ, RZ, R169 ;  /* 0x000000ffff557224 */ /* 0x000fe400078e00a9 */
[----:B------:R-:W-:Y:S01]  /*37a0*/  IMAD.MOV.U32 R86, RZ, RZ, R168 ;  /* 0x000000ffff567224 */ /* 0x000fe200078e00a8 */
[----:B------:R-:W-:Y:S01]  /*37b0*/  HMMA.16816.F32 R144, R12, R58, R116 ;  /* 0x0000003a0c90723c */ /* 0x000fe20000001874 */
[----:B------:R-:W-:-:S05]  /*37c0*/  IMAD.MOV.U32 R87, RZ, RZ, R99 ;  /* 0x000000ffff577224 */ /* 0x000fca00078e0063 */
[----:B------:R-:W-:Y:S01]  /*37d0*/  HMMA.16816.F32 R140, R12, R78, R108 ;  /* 0x0000004e0c8c723c */ /* 0x000fe2000000186c */
[----:B------:R-:W-:Y:S02]  /*37e0*/  IMAD.MOV.U32 R99, RZ, RZ, R20 ;  /* 0x000000ffff637224 */ /* 0x000fe400078e0014 */
[----:B------:R-:W-:-:S03]  /*37f0*/  IMAD.MOV.U32 R97, RZ, RZ, R21 ;  /* 0x000000ffff617224 */ /* 0x000fc600078e0015 */
[C---:B------:R-:W-:Y:S06]  /*3800*/  HMMA.16816.F32 R116, R12.reuse, R74, R100 ;  /* 0x0000004a0c74723c */ /* 0x040fec0000001864 */
[C---:B------:R-:W-:Y:S06]  /*3810*/  HMMA.16816.F32 R212, R12.reuse, R52, R136 ;  /* 0x000000340cd4723c */ /* 0x040fec0000001888 */
[----:B------:R-:W-:Y:S01]  /*3820*/  HMMA.16816.F32 R208, R12, R60, R128 ;  /* 0x0000003c0cd0723c */ /* 0x000fe20000001880 */
[----:B------:R-:W-:Y:S01]  /*3830*/  VIADD R139, R220, 0x4040 ;  /* 0x00004040dc8b7836 */ /* 0x000fe20000000000 */
[----:B------:R-:W-:-:S04]  /*3840*/  LOP3.LUT R136, R98, 0x6, RZ, 0xc0, !PT ;  /* 0x0000000662887812 */ /* 0x000fc800078ec0ff */
[C---:B------:R-:W-:Y:S01]  /*3850*/  HMMA.16816.F32 R200, R12.reuse, R56, R120 ;  /* 0x000000380cc8723c */ /* 0x040fe20000001878 */
[----:B------:R-:W-:Y:S02]  /*3860*/  IMAD.MOV.U32 R128, RZ, RZ, R27 ;  /* 0x000000ffff807224 */ /* 0x000fe400078e001b */
[----:B------:R-:W-:Y:S02]  /*3870*/  IMAD.MOV.U32 R129, RZ, RZ, R26 ;  /* 0x000000ffff817224 */ /* 0x000fe400078e001a */
[----:B------:R-:W-:Y:S01]  /*3880*/  IMAD.MOV.U32 R130, RZ, RZ, R25 ;  /* 0x000000ffff827224 */ /* 0x000fe200078e0019 */
[----:B------:R-:W-:Y:S01]  /*3890*/  HMMA.16816.F32 R184, R12, R76, R112 ;  /* 0x0000004c0cb8723c */ /* 0x000fe20000001870 */
[----:B------:R-:W-:-:S05]  /*38a0*/  IMAD.MOV.U32 R131, RZ, RZ, R24 ;  /* 0x000000ffff837224 */ /* 0x000fca00078e0018 */
[C---:B------:R-:W-:Y:S06]  /*38b0*/  HMMA.16816.F32 R160, R12.reuse, R72, R104 ;  /* 0x000000480ca0723c */ /* 0x040fec0000001868 */
[C---:B------:R-:W-:Y:S06]  /*38c0*/  HMMA.16816.F32 R156, R12.reuse, R68, R92 ;  /* 0x000000440c9c723c */ /* 0x040fec000000185c */
[C---:B------:R-:W-:Y:S06]  /*38d0*/  HMMA.16816.F32 R172, R12.reuse, R54, R132 ;  /* 0x000000360cac723c */ /* 0x040fec0000001884 */
[C---:B------:R-:W-:Y:S06]  /*38e0*/  HMMA.16816.F32 R168, R12.reuse, R62, R124 ;  /* 0x0000003e0ca8723c */ /* 0x040fec000000187c */
[C---:B------:R-:W-:Y:S06]  /*38f0*/  HMMA.16816.F32 R108, R12.reuse, R70, R88 ;  /* 0x000000460c6c723c */ /* 0x040fec0000001858 */
[----:B------:R-:W-:Y:S06]  /*3900*/  HMMA.16816.F32 R100, R12, R66, R80 ;  /* 0x000000420c64723c */ /* 0x000fec0000001850 */
[----:B------:R-:W-:Y:S01]  /*3910*/  HMMA.16816.F32 R192, R16, R40, RZ ;  /* 0x0000002810c0723c */ /* 0x000fe200000018ff */
[----:B------:R-:W-:-:S02]  /*3920*/  IMAD.MOV.U32 R14, RZ, RZ, R3 ;  /* 0x000000ffff0e7224 */ /* 0x000fc400078e0003 */
[----:B------:R-:W-:Y:S02]  /*3930*/  VIADD R3, R220, 0x4000 ;  /* 0x00004000dc037836 */ /* 0x000fe40000000000 */
[----:B------:R-:W-:Y:S01]  /*3940*/  IMAD.MOV.U32 R15, RZ, RZ, R2 ;  /* 0x000000ffff0f7224 */ /* 0x000fe200078e0002 */
[C---:B------:R-:W-:Y:S01]  /*3950*/  HMMA.16816.F32 R188, R16.reuse, R36, RZ ;  /* 0x0000002410bc723c */ /* 0x040fe200000018ff */
[----:B------:R-:W-:Y:S02]  /*3960*/  IMAD R2, R5, 0x2, R227 ;  /* 0x0000000205027824 */ /* 0x000fe400078e02e3 */
[----:B------:R-:W-:Y:S02]  /*3970*/  @P0 VIADD R139, R3, 0xffffffc0 ;  /* 0xffffffc0038b0836 */ /* 0x000fe40000000000 */
[----:B------:R-:W-:Y:S01]  /*3980*/  IMAD.MOV.U32 R13, RZ, RZ, R6 ;  /* 0x000000ffff0d7224 */ /* 0x000fe200078e0006 */
[----:B------:R-:W-:Y:S01]  /*3990*/  HMMA.16816.F32 R44, R16, R32, RZ ;  /* 0x00000020102c723c */ /* 0x000fe200000018ff */
[----:B------:R-:W-:Y:S01]  /*39a0*/  IMAD.MOV.U32 R6, RZ, RZ, R22 ;  /* 0x000000ffff067224 */ /* 0x000fe200078e0016 */
[----:B------:R-:W-:Y:S01]  /*39b0*/  LDSM.16.M88.4 R40, [R139] ;  /* 0x000000008b28783b */ /* 0x000fe20000000200 */
[----:B------:R-:W-:-:S02]  /*39c0*/  IMAD.MOV.U32 R3, RZ, RZ, R23 ;  /* 0x000000ffff037224 */ /* 0x000fc400078e0017 */
[----:B------:R-:W-:Y:S01]  /*39d0*/  IMAD.MOV.U32 R12, RZ, RZ, R7 ;  /* 0x000000ffff0c7224 */ /* 0x000fe200078e0007 */
[C---:B------:R-:W-:Y:S01]  /*39e0*/  HMMA.16816.F32 R248, R16.reuse, R34, RZ ;  /* 0x0000002210f8723c */ /* 0x040fe200000018ff */
[----:B------:R-:W-:Y:S01]  /*39f0*/  LDSM.16.M88.4 R36, [R139+0x800] ;  /* 0x000800008b24783b */ /* 0x000fe20000000200 */
[----:B------:R-:W-:Y:S02]  /*3a00*/  IMAD R228, R4, 0x2, R2 ;  /* 0x0000000204e47824 */ /* 0x000fe400078e0202 */
[----:B------:R-:W-:Y:S01]  /*3a10*/  IMAD R225, R0, 0x2, R139 ;  /* 0x0000000200e17824 */ /* 0x000fe200078e028b */
[----:B------:R-:W-:Y:S01]  /*3a20*/  LDSM.16.M88.4 R132, [R139+0x3000] ;  /* 0x003000008b84783b */ /* 0x000fe20000000200 */
[----:B------:R-:W-:Y:S01]  /*3a30*/  HMMA.16816.F32 R232, R16, R30, RZ ;  /* 0x0000001e10e8723c */ /* 0x000fe200000018ff */
[----:B------:R-:W-:Y:S02]  /*3a40*/  IMAD.U32 R0, RZ, RZ, UR19 ;  /* 0x00000013ff007e24 */ /* 0x000fe4000f8e00ff */
[----:B------:R-:W1:Y:S01]  /*3a50*/  LDSM.16.M88.4 R16, [R2+0x2000] ;  /* 0x002000000210783b */ /* 0x000e620000000200 */
[----:B------:R-:W-:-:S02]  /*3a60*/  IMAD.MOV.U32 R7, RZ, RZ, 0x8 ;  /* 0x00000008ff077424 */ /* 0x000fc400078e00ff */
[----:B------:R-:W-:Y:S01]  /*3a70*/  HMMA.16816.F32 R92, R8, R48, R152 ;  /* 0x00000030085c723c */ /* 0x000fe20000001898 */
[----:B------:R-:W2:Y:S01]  /*3a80*/  LDSM.16.M88.4 R32, [R139+0x1000] ;  /* 0x001000008b20783b */ /* 0x000ea20000000200 */
[----:B------:R-:W-:-:S03]  /*3a90*/  IMAD R0, R0, 0x80, R136 ;  /* 0x0000008000007824 */ /* 0x000fc600078e0288 */
[----:B------:R-:W3:Y:S01]  /*3aa0*/  LDSM.16.M88.4 R28, [R139+0x1800] ;  /* 0x001800008b1c783b */ /* 0x000ee20000000200 */
[C---:B------:R-:W-:Y:S03]  /*3ab0*/  HMMA.16816.F32 R48, R8.reuse, R50, R84 ;  /* 0x000000320830723c */ /* 0x040fe60000001854 */
[----:B------:R-:W4:Y:S03]  /*3ac0*/  LDSM.16.M88.4 R24, [R139+0x2000] ;  /* 0x002000008b18783b */ /* 0x000f260000000200 */
[C---:B------:R-:W-:Y:S01]  /*3ad0*/  HMMA.16816.F32 R112, R8.reuse, R60, R180 ;  /* 0x0000003c0870723c */ /* 0x040fe200000018b4 */
[----:B------:R-:W5:Y:S04]  /*3ae0*/  LDSM.16.M88.4 R88, [R139+0x2800] ;  /* 0x002800008b58783b */ /* 0x000f680000000200 */
[----:B------:R-:W5:Y:S01]  /*3af0*/  LDSM.16.M88.4 R152, [R139+0x3800] ;  /* 0x003800008b98783b */ /* 0x000f620000000200 */
[C---:B------:R-:W-:Y:S03]  /*3b00*/  HMMA.16816.F32 R120, R8.reuse, R56, R196 ;  /* 0x000000380878723c */ /* 0x040fe600000018c4 */
[----:B------:R-:W5:Y:S03]  /*3b10*/  LDSM.16.M88.4 R20, [R2] ;  /* 0x000000000214783b */ /* 0x000f660000000200 */
[C---:B------:R-:W-:Y:S06]  /*3b20*/  HMMA.16816.F32 R124, R8.reuse, R76, R192 ;  /* 0x0000004c087c723c */ /* 0x040fec00000018c0 */
[C---:B------:R-:W-:Y:S06]  /*3b30*/  HMMA.16816.F32 R104, R8.reuse, R52, R148 ;  /* 0x000000340868723c */ /* 0x040fec0000001894 */
[C---:B------:R-:W-:Y:S06]  /*3b40*/  HMMA.16816.F32 R188, R8.reuse, R72, R188 ;  /* 0x0000004808bc723c */ /* 0x040fec00000018bc */
[C---:B------:R-:W-:Y:S06]  /*3b50*/  HMMA.16816.F32 R192, R8.reuse, R68, R44 ;  /* 0x0000004408c0723c */ /* 0x040fec000000182c */
[C---:B------:R-:W-:Y:S06]  /*3b60*/  HMMA.16816.F32 R80, R8.reuse, R54, R244 ;  /* 0x000000360850723c */ /* 0x040fec00000018f4 */
[----:B------:R-:W-:Y:S01]  /*3b70*/  HMMA.16816.F32 R84, R8, R62, R240 ;  /* 0x0000003e0854723c */ /* 0x000fe200000018f0 */
[----:B------:R-:W-:-:S02]  /*3b80*/  IMAD.MOV.U32 R246, RZ, RZ, R6 ;  /* 0x000000fffff67224 */ /* 0x000fc400078e0006 */
[----:B------:R-:W-:Y:S02]  /*3b90*/  IMAD.MOV.U32 R6, RZ, RZ, 0x40 ;  /* 0x00000040ff067424 */ /* 0x000fe400078e00ff */
[----:B------:R-:W-:Y:S01]  /*3ba0*/  IMAD.MOV.U32 R247, RZ, RZ, R3 ;  /* 0x000000fffff77224 */ /* 0x000fe200078e0003 */
[C---:B------:R-:W-:Y:S01]  /*3bb0*/  HMMA.16816.F32 R56, R8.reuse, R58, R236 ;  /* 0x0000003a0838723c */ /* 0x040fe200000018ec */
[----:B------:R-:W-:Y:S02]  /*3bc0*/  VIADD R3, R0, 0x1 ;  /* 0x0000000100037836 */ /* 0x000fe40000000000 */
[----:B------:R-:W-:Y:S02]  /*3bd0*/  IMAD.MOV.U32 R244, RZ, RZ, R99 ;  /* 0x000000fffff47224 */ /* 0x000fe400078e0063 */
[----:B------:R-:W-:Y:S01]  /*3be0*/  IMAD.MOV.U32 R245, RZ, RZ, R97 ;  /* 0x000000fffff57224 */ /* 0x000fe200078e0061 */
[C---:B------:R-:W-:Y:S01]  /*3bf0*/  HMMA.16816.F32 R76, R8.reuse, R78, R12 ;  /* 0x0000004e084c723c */ /* 0x040fe2000000180c */
[----:B------:R-:W-:Y:S05]  /*3c00*/  LDSM.16.M88.4 R12, [R228] ;  /* 0x00000000e40c783b */ /* 0x000fea0000000200 */
[C---:B------:R-:W-:Y:S01]  /*3c10*/  HMMA.16816.F32 R180, R8.reuse, R74, R128 ;  /* 0x0000004a08b4723c */ /* 0x040fe20000001880 */
[----:B------:R-:W-:Y:S05]  /*3c20*/  LDSM.16.M88.4 R72, [R225] ;  /* 0x00000000e148783b */ /* 0x000fea0000000200 */
[C---:B------:R-:W-:Y:S06]  /*3c30*/  HMMA.16816.F32 R248, R8.reuse, R70, R248 ;  /* 0x0000004608f8723c */ /* 0x040fec00000018f8 */
[----:B------:R-:W-:Y:S01]  /*3c40*/  HMMA.16816.F32 R232, R8, R66, R232 ;  /* 0x0000004208e8723c */ /* 0x000fe200000018e8 */
[----:B------:R-:W5:Y:S05]  /*3c50*/  LDSM.16.M88.4 R8, [R228+0x2000] ;  /* 0x00200000e408783b */ /* 0x000f6a0000000200 */
[C---:B-1----:R-:W-:Y:S06]  /*3c60*/  HMMA.16816.F32 R44, R16.reuse, R40, R216 ;  /* 0x00000028102c723c */ /* 0x042fec00000018d8 */
[C---:B------:R-:W-:Y:S06]  /*3c70*/  HMMA.16816.F32 R128, R16.reuse, R36, R212 ;  /* 0x000000241080723c */ /* 0x040fec00000018d4 */
[C---:B------:R-:W-:Y:S06]  /*3c80*/  HMMA.16816.F32 R196, R16.reuse, R132, R156 ;  /* 0x0000008410c4723c */ /* 0x040fec000000189c */
[C---:B------:R-:W-:Y:S06]  /*3c90*/  HMMA.16816.F32 R148, R16.reuse, R38, R172 ;  /* 0x000000261094723c */ /* 0x040fec00000018ac */
[C---:B--2---:R-:W-:Y:S06]  /*3ca0*/  HMMA.16816.F32 R208, R16.reuse, R32, R208 ;  /* 0x0000002010d0723c */ /* 0x044fec00000018d0 */
[C---:B---3--:R-:W-:Y:S06]  /*3cb0*/  HMMA.16816.F32 R200, R16.reuse, R28, R200 ;  /* 0x0000001c10c8723c */ /* 0x048fec00000018c8 */
[C---:B----4-:R-:W-:Y:S06]  /*3cc0*/  HMMA.16816.F32 R184, R16.reuse, R24, R184 ;  /* 0x0000001810b8723c */ /* 0x050fec00000018b8 */
[C---:B-----5:R-:W-:Y:S06]  /*3cd0*/  HMMA.16816.F32 R160, R16.reuse, R88, R160 ;  /* 0x0000005810a0723c */ /* 0x060fec00000018a0 */
        /* <DEDUP_REMOVED lines=8> */
[C---:B------:R-:W-:Y:S06]  /*3d60*/  HMMA.16816.F32 R16, R20.reuse, R42, R48 ;  /* 0x0000002a1410723c */ /* 0x040fec0000001830 */
[C---:B------:R-:W-:Y:S01]  /*3d70*/  HMMA.16816.F32 R164, R20.reuse, R40, R92 ;  /* 0x0000002814a4723c */ /* 0x040fe2000000185c */
[----:B------:R-:W1:Y:S05]  /*3d80*/  LDSM.16.M88.4 R40, [R225+0x800] ;  /* 0x00080000e128783b */ /* 0x000e6a0000000200 */
[----:B------:R-:W-:Y:S06]  /*3d90*/  HMMA.16816.F32 R60, R20, R38, R80 ;  /* 0x00000026143c723c */ /* 0x000fec0000001850 */
[----:B------:R-:W-:Y:S06]  /*3da0*/  HMMA.16816.F32 R80, R8, R72, R44 ;  /* 0x000000480850723c */ /* 0x000fec000000182c */
[C---:B------:R-:W-:Y:S06]  /*3db0*/  HMMA.16816.F32 R48, R20.reuse, R36, R104 ;  /* 0x000000241430723c */ /* 0x040fec0000001868 */
[C---:B------:R-:W-:Y:S06]  /*3dc0*/  HMMA.16816.F32 R68, R20.reuse, R28, R120 ;  /* 0x0000001c1444723c */ /* 0x040fec0000001878 */
[----:B------:R-:W-:Y:S06]  /*3dd0*/  HMMA.16816.F32 R56, R20, R30, R56 ;  /* 0x0000001e1438723c */ /* 0x000fec0000001838 */
[----:B------:R-:W-:Y:S06]  /*3de0*/  HMMA.16816.F32 R28, R12, R74, R16 ;  /* 0x0000004a0c1c723c */ /* 0x000fec0000001810 */
[C---:B------:R-:W-:Y:S01]  /*3df0*/  HMMA.16816.F32 R124, R20.reuse, R24, R124 ;  /* 0x00000018147c723c */ /* 0x040fe2000000187c */
[----:B------:R-:W-:Y:S01]  /*3e00*/  IMAD.MOV.U32 R19, RZ, RZ, 0x48 ;  /* 0x00000048ff137424 */ /* 0x000fe200078e00ff */
[C---:B------:R-:W-:Y:S01]  /*3e10*/  VIADDMNMX R17, R96.reuse, R7, UR27, PT ;  /* 0x0000001b60117e46 */ /* 0x040fe2000b800107 */
[----:B------:R-:W-:Y:S01]  /*3e20*/  VIADD R7, R139, 0x1000 ;  /* 0x000010008b077836 */ /* 0x000fe20000000000 */
[----:B------:R-:W-:Y:S01]  /*3e30*/  VIADDMNMX R18, R96, R6, UR27, PT ;  /* 0x0000001b60127e46 */ /* 0x000fe2000b800106 */
[----:B------:R-:W-:Y:S01]  /*3e40*/  VIADD R6, R0, 0x8 ;  /* 0x0000000800067836 */ /* 0x000fe20000000000 */
[----:B------:R-:W-:Y:S01]  /*3e50*/  HMMA.16816.F32 R92, R20, R26, R76 ;  /* 0x0000001a145c723c */ /* 0x000fe2000000184c */
[----:B------:R-:W2:Y:S01]  /*3e60*/  LDSM.16.M88.4 R24, [R225+0x1000] ;  /* 0x00100000e118783b */ /* 0x000ea20000000200 */
[----:B------:R-:W-:-:S02]  /*3e70*/  VIMNMX R16, R96, UR27, PT ;  /* 0x0000001b60107c48 */ /* 0x000fc4000bfe0100 */
[----:B------:R-:W-:Y:S02]  /*3e80*/  VIADDMNMX R19, R96, R19, UR27, PT ;  /* 0x0000001b60137e46 */ /* 0x000fe4000b800113 */
[C---:B------:R-:W-:Y:S01]  /*3e90*/  HMMA.16816.F32 R64, R20.reuse, R32, R112 ;  /* 0x000000201440723c */ /* 0x040fe20000001870 */
[C---:B------:R-:W-:Y:S02]  /*3ea0*/  ISETP.GE.AND P5, PT, R3.reuse, R16, PT ;  /* 0x000000100300720c */ /* 0x040fe40003fa6270 */
[C---:B------:R-:W-:Y:S02]  /*3eb0*/  ISETP.GE.AND P0, PT, R3.reuse, R17, PT ;  /* 0x000000110300720c */ /* 0x040fe40003f06270 */
[C---:B------:R-:W-:Y:S01]  /*3ec0*/  ISETP.GE.AND P2, PT, R3.reuse, R18, PT ;  /* 0x000000120300720c */ /* 0x040fe20003f46270 */
[----:B------:R-:W-:Y:S01]  /*3ed0*/  HMMA.16816.F32 R84, R20, R34, R84 ;  /* 0x000000221454723c */ /* 0x000fe20000001854 */
[----:B------:R-:W-:Y:S01]  /*3ee0*/  ISETP.GE.AND P1, PT, R3, R19, PT ;  /* 0x000000130300720c */ /* 0x000fe20003f26270 */
[----:B------:R-:W-:Y:S01]  /*3ef0*/  VIADD R3, R0, 0x9 ;  /* 0x0000000900037836 */ /* 0x000fe20000000000 */
[----:B------:R-:W-:-:S02]  /*3f00*/  ISETP.GE.AND P3, PT, R6, R17, PT ;  /* 0x000000110600720c */ /* 0x000fc40003f66270 */
[----:B------:R-:W-:Y:S01]  /*3f10*/  FSEL R111, R83, -INF , !P1 ;  /* 0xff800000536f7808 */ /* 0x000fe20004800000 */
[----:B------:R-:W-:Y:S01]  /*3f20*/  HMMA.16816.F32 R32, R8, R74, R52 ;  /* 0x0000004a0820723c */ /* 0x000fe20000001834 */
[-C--:B------:R-:W-:Y:S02]  /*3f30*/  ISETP.GE.AND P1, PT, R3, R16.reuse, PT ;  /* 0x000000100300720c */ /* 0x080fe40003f26270 */
[----:B------:R-:W-:Y:S02]  /*3f40*/  ISETP.GE.AND P6, PT, R6, R16, PT ;  /* 0x000000100600720c */ /* 0x000fe40003fc6270 */
[----:B------:R-:W-:Y:S01]  /*3f50*/  FSEL R107, R81, -INF , !P2 ;  /* 0xff800000516b7808 */ /* 0x000fe20005000000 */
[----:B-1----:R-:W-:Y:S01]  /*3f60*/  HMMA.16816.F32 R36, R12, R40, R48 ;  /* 0x000000280c24723c */ /* 0x002fe20000001830 */
[----:B------:R-:W-:Y:S02]  /*3f70*/  FSEL R103, R30, -INF , !P3 ;  /* 0xff8000001e677808 */ /* 0x000fe40005800000 */
[----:B------:R-:W-:-:S02]  /*3f80*/  FSEL R96, R29, -INF , !P1 ;  /* 0xff8000001d607808 */ /* 0x000fc40004800000 */
[CC--:B------:R-:W-:Y:S01]  /*3f90*/  ISETP.GE.AND P4, PT, R6.reuse, R18.reuse, PT ;  /* 0x000000120600720c */ /* 0x0c0fe20003f86270 */
[----:B------:R-:W-:Y:S01]  /*3fa0*/  HMMA.16816.F32 R48, R8, R40, R128 ;  /* 0x000000280830723c */ /* 0x000fe20000001880 */
[-C--:B------:R-:W-:Y:S01]  /*3fb0*/  ISETP.GE.AND P2, PT, R6, R19.reuse, PT ;  /* 0x000000130600720c */ /* 0x080fe20003f46270 */
[----:B------:R-:W-:Y:S01]  /*3fc0*/  VIADD R6, R0, 0x10 ;  /* 0x0000001000067836 */ /* 0x000fe20000000000 */
[C---:B------:R-:W-:Y:S02]  /*3fd0*/  ISETP.GE.AND P3, PT, R3.reuse, R18, PT ;  /* 0x000000120300720c */ /* 0x040fe40003f66270 */
[C---:B------:R-:W-:Y:S01]  /*3fe0*/  ISETP.GE.AND P1, PT, R3.reuse, R19, PT ;  /* 0x000000130300720c */ /* 0x040fe20003f26270 */
[----:B------:R-:W-:Y:S01]  /*3ff0*/  HMMA.16816.F32 R52, R20, R132, R192 ;  /* 0x000000841434723c */ /* 0x000fe200000018c0 */
[----:B------:R-:W-:Y:S02]  /*4000*/  FSEL R83, R28, -INF , !P6 ;  /* 0xff8000001c537808 */ /* 0x000fe40007000000 */
[----:B------:R-:W-:Y:S01]  /*4010*/  ISETP.GE.AND P6, PT, R3, R17, PT ;  /* 0x000000110300720c */ /* 0x000fe20003fc6270 */
[----:B------:R-:W-:-:S02]  /*4020*/  VIADD R3, R0, 0x11 ;  /* 0x0000001100037836 */ /* 0x000fc40000000000 */
[----:B------:R-:W-:Y:S01]  /*4030*/  FSEL R106, R32, -INF , !P4 ;  /* 0xff800000206a7808 */ /* 0x000fe20006000000 */
[----:B--2---:R-:W-:Y:S01]  /*4040*/  HMMA.16816.F32 R44, R12, R24, R64 ;  /* 0x000000180c2c723c */ /* 0x004fe20000001840 */
[----:B------:R-:W-:Y:S02]  /*4050*/  FSEL R112, R34, -INF , !P2 ;  /* 0xff80000022707808 */ /* 0x000fe40005000000 */
[----:B------:R-:W-:Y:S02]  /*4060*/  FSEL R105, R33, -INF , !P3 ;  /* 0xff80000021697808 */ /* 0x000fe40005800000 */
[----:B------:R-:W-:Y:S01]  /*4070*/  FSEL R110, R35, -INF , !P1 ;  /* 0xff800000236e7808 */ /* 0x000fe20004800000 */
[----:B------:R-:W-:Y:S01]  /*4080*/  HMMA.16816.F32 R76, R20, R88, R188 ;  /* 0x00000058144c723c */ /* 0x000fe200000018bc */
[----:B------:R-:W-:Y:S02]  /*4090*/  FSEL R102, R31, -INF , !P6 ;  /* 0xff8000001f667808 */ /* 0x000fe40007000000 */
[----:B------:R-:W1:Y:S01]  /*40a0*/  LDSM.16.M88.4 R28, [R225+0x1800] ;  /* 0x00180000e11c783b */ /* 0x000e620000000200 */
[----:B------:R-:W-:-:S02]  /*40b0*/  ISETP.GE.AND P6, PT, R6, R16, PT ;  /* 0x000000100600720c */ /* 0x000fc40003fc6270 */
[-C--:B------:R-:W-:Y:S01]  /*40c0*/  HMMA.16816.F32 R32, R12, R42.reuse, R60 ;  /* 0x0000002a0c20723c */ /* 0x080fe2000000183c */
[C---:B------:R-:W-:Y:S02]  /*40d0*/  ISETP.GE.AND P2, PT, R6.reuse, R17, PT ;  /* 0x000000110600720c */ /* 0x040fe40003f46270 */
[----:B------:R-:W-:Y:S02]  /*40e0*/  ISETP.GE.AND P1, PT, R3, R16, PT ;  /* 0x000000100300720c */ /* 0x000fe40003f26270 */
[C---:B------:R-:W-:Y:S01]  /*40f0*/  ISETP.GE.AND P4, PT, R6.reuse, R18, PT ;  /* 0x000000120600720c */ /* 0x040fe20003f86270 */
[----:B------:R-:W-:Y:S01]  /*4100*/  HMMA.16816.F32 R40, R8, R42, R148 ;  /* 0x0000002a0828723c */ /* 0x000fe20000001894 */
[----:B------:R-:W-:Y:S01]  /*4110*/  ISETP.GE.AND P3, PT, R6, R19, PT ;  /* 0x000000130600720c */ /* 0x000fe20003f66270 */
[----:B------:R-:W-:Y:S01]  /*4120*/  VIADD R6, R0, 0x18 ;  /* 0x0000001800067836 */ /* 0x000fe20000000000 */
[----:B------:R-:W-:Y:S02]  /*4130*/  FSEL R74, R36, -INF , !P6 ;  /* 0xff800000244a7808 */ /* 0x000fe40007000000 */
[----:B------:R-:W-:Y:S01]  /*4140*/  FSEL R100, R38, -INF , !P2 ;  /* 0xff80000026647808 */ /* 0x000fe20005000000 */
[----:B------:R-:W-:Y:S01]  /*4150*/  HMMA.16816.F32 R88, R20, R90, R180 ;  /* 0x0000005a1458723c */ /* 0x000fe200000018b4 */
[----:B------:R-:W-:-:S02]  /*4160*/  FSEL R75, R37, -INF , !P1 ;  /* 0xff800000254b7808 */ /* 0x000fc40004800000 */
[C---:B------:R-:W-:Y:S02]  /*4170*/  ISETP.GE.AND P6, PT, R3.reuse, R17, PT ;  /* 0x000000110300720c */ /* 0x040fe40003fc6270 */
        /* <DEDUP_REMOVED lines=8> */
[----:B------:R-:W-:Y:S02]  /*4200*/  FSEL R99, R49, -INF , !P2 ;  /* 0xff80000031637808 */ /* 0x000fe40005000000 */
[----:B------:R-:W-:Y:S02]  /*4210*/  FSEL R108, R51, -INF , !P1 ;  /* 0xff800000336c7808 */ /* 0x000fe40004800000 */
[CC--:B------:R-:W-:Y:S01]  /*4220*/  ISETP.GE.AND P6, PT, R6.reuse, R16.reuse, PT ;  /* 0x000000100600720c */ /* 0x0c0fe20003fc6270 */
[----:B------:R-:W-:Y:S01]  /*4230*/  HMMA.16816.F32 R48, R8, R24, R208 ;  /* 0x000000180830723c */ /* 0x000fe200000018d0 */
[----:B------:R-:W-:Y:S02]  /*4240*/  ISETP.GE.AND P3, PT, R6, R17, PT ;  /* 0x000000110600720c */ /* 0x000fe40003f66270 */
[----:B------:R-:W-:Y:S02]  /*4250*/  ISETP.GE.AND P1, PT, R3, R16, PT ;  /* 0x000000100300720c */ /* 0x000fe40003f26270 */
[----:B------:R-:W-:-:S02]  /*4260*/  FSEL R64, R32, -INF , !P6 ;  /* 0xff80000020407808 */ /* 0x000fc40007000000 */
[----:B------:R-:W-:Y:S02]  /*4270*/  ISETP.GE.AND P6, PT, R3, R17, PT ;  /* 0x000000110300720c */ /* 0x000fe40003fc6270 */
[----:B------:R-:W-:Y:S02]  /*4280*/  FSEL R67, R34, -INF , !P3 ;  /* 0xff80000022437808 */ /* 0x000fe40005800000 */
[----:B------:R-:W-:Y:S02]  /*4290*/  FSEL R65, R33, -INF , !P1 ;  /* 0xff80000021417808 */ /* 0x000fe40004800000 */
[CC--:B------:R-:W-:Y:S02]  /*42a0*/  ISETP.GE.AND P4, PT, R6.reuse, R18.reuse, PT ;  /* 0x000000120600720c */ /* 0x0c0fe40003f86270 */
[----:B------:R-:W-:Y:S01]  /*42b0*/  ISETP.GE.AND P2, PT, R6, R19, PT ;  /* 0x000000130600720c */ /* 0x000fe20003f46270 */
[----:B------:R-:W-:Y:S01]  /*42c0*/  VIADD R6, R0, 0x20 ;  /* 0x0000002000067836 */ /* 0x000fe20000000000 */
[----:B------:R-:W-:-:S02]  /*42d0*/  ISETP.GE.AND P3, PT, R3, R18, PT ;  /* 0x000000120300720c */ /* 0x000fc40003f66270 */
[----:B------:R-:W-:Y:S01]  /*42e0*/  ISETP.GE.AND P1, PT, R3, R19, PT ;  /* 0x000000130300720c */ /* 0x000fe20003f26270 */
[----:B------:R-:W-:Y:S01]  /*42f0*/  VIADD R3, R0, 0x21 ;  /* 0x0000002100037836 */ /* 0x000fe20000000000 */
[----:B------:R-:W-:Y:S02]  /*4300*/  FSEL R66, R35, -INF , !P6 ;  /* 0xff80000023427808 */ /* 0x000fe40007000000 */
[----:B------:R-:W-:Y:S01]  /*4310*/  HMMA.16816.F32 R32, R8, R26, R168 ;  /* 0x0000001a0820723c */ /* 0x000fe200000018a8 */
[----:B------:R-:W-:Y:S01]  /*4320*/  FSEL R109, R42, -INF , !P2 ;  /* 0xff8000002a6d7808 */ /* 0x000fe20005000000 */
[----:B------:R-:W2:Y:S01]  /*4330*/  LDSM.16.M88.4 R24, [R225+0x2000] ;  /* 0x00200000e118783b */ /* 0x000ea20000000200 */
[----:B------:R-:W-:Y:S02]  /*4340*/  FSEL R113, R43, -INF , !P1 ;  /* 0xff8000002b717808 */ /* 0x000fe40004800000 */
[C---:B------:R-:W-:Y:S02]  /*4350*/  ISETP.GE.AND P6, PT, R6.reuse, R16, PT ;  /* 0x000000100600720c */ /* 0x040fe40003fc6270 */
[----:B------:R-:W-:-:S02]  /*4360*/  ISETP.GE.AND P2, PT, R6, R17, PT ;  /* 0x000000110600720c */ /* 0x000fc40003f46270 */
[----:B------:R-:W-:Y:S02]  /*4370*/  ISETP.GE.AND P1, PT, R3, R16, PT ;  /* 0x000000100300720c */ /* 0x000fe40003f26270 */
[----:B------:R-:W-:Y:S02]  /*4380*/  FSEL R81, R40, -INF , !P4 ;  /* 0xff80000028517808 */ /* 0x000fe40006000000 */
[----:B------:R-:W-:Y:S02]  /*4390*/  FSEL R98, R41, -INF , !P3 ;  /* 0xff80000029627808 */ /* 0x000fe40005800000 */
[----:B------:R-:W-:Y:S01]  /*43a0*/  FSEL R177, R44, -INF , !P6 ;  /* 0xff8000002cb17808 */ /* 0x000fe20007000000 */
[----:B-1----:R-:W-:Y:S01]  /*43b0*/  HMMA.16816.F32 R40, R12, R28, R68 ;  /* 0x0000001c0c28723c */ /* 0x002fe20000001844 */
[----:B------:R-:W-:Y:S02]  /*43c0*/  FSEL R178, R46, -INF , !P2 ;  /* 0xff8000002eb27808 */ /* 0x000fe40005000000 */
[----:B------:R-:W-:-:S02]  /*43d0*/  FSEL R176, R45, -INF , !P1 ;  /* 0xff8000002db07808 */ /* 0x000fc40004800000 */
[CC--:B------:R-:W-:Y:S02]  /*43e0*/  ISETP.GE.AND P4, PT, R6.reuse, R18.reuse, PT ;  /* 0x000000120600720c */ /* 0x0c0fe40003f86270 */
[----:B------:R-:W-:Y:S01]  /*43f0*/  ISETP.GE.AND P3, PT, R6, R19, PT ;  /* 0x000000130600720c */ /* 0x000fe20003f66270 */
[C---:B------:R-:W-:Y:S01]  /*4400*/  VIADD R6, R0.reuse, 0x28 ;  /* 0x0000002800067836 */ /* 0x040fe20000000000 */
[C---:B------:R-:W-:Y:S02]  /*4410*/  ISETP.GE.AND P6, PT, R3.reuse, R17, PT ;  /* 0x000000110300720c */ /* 0x040fe40003fc6270 */
[C---:B------:R-:W-:Y:S02]  /*4420*/  ISETP.GE.AND P2, PT, R3.reuse, R18, PT ;  /* 0x000000120300720c */ /* 0x040fe40003f46270 */
[----:B------:R-:W-:Y:S01]  /*4430*/  ISETP.GE.AND P1, PT, R3, R19, PT ;  /* 0x000000130300720c */ /* 0x000fe20003f26270 */
[----:B------:R-:W-:Y:S01]  /*4440*/  VIADD R3, R0, 0x29 ;  /* 0x0000002900037836 */ /* 0x000fe20000000000 */
[----:B------:R-:W-:-:S02]  /*4450*/  FSEL R151, R47, -INF , !P6 ;  /* 0xff8000002f977808 */ /* 0x000fc40007000000 */
[----:B------:R-:W-:Y:S01]  /*4460*/  FSEL R169, R50, -INF , !P3 ;  /* 0xff80000032a97808 */ /* 0x000fe20005800000 */
[----:B------:R-:W-:Y:S01]  /*4470*/  HMMA.16816.F32 R44, R8, R28, R200 ;  /* 0x0000001c082c723c */ /* 0x000fe200000018c8 */
[----:B------:R-:W-:Y:S02]  /*4480*/  FSEL R149, R51, -INF , !P1 ;  /* 0xff80000033957808 */ /* 0x000fe40004800000 */
[CC--:B------:R-:W-:Y:S02]  /*4490*/  ISETP.GE.AND P6, PT, R6.reuse, R16.reuse, PT ;  /* 0x000000100600720c */ /* 0x0c0fe40003fc6270 */
[----:B------:R-:W-:Y:S02]  /*44a0*/  ISETP.GE.AND P3, PT, R6, R17, PT ;  /* 0x000000110600720c */ /* 0x000fe40003f66270 */
[----:B------:R-:W-:Y:S02]  /*44b0*/  ISETP.GE.AND P1, PT, R3, R16, PT ;  /* 0x000000100300720c */ /* 0x000fe40003f26270 */
[----:B------:R-:W-:-:S02]  /*44c0*/  FSEL R168, R48, -INF , !P4 ;  /* 0xff80000030a87808 */ /* 0x000fc40006000000 */
[----:B------:R-:W-:Y:S02]  /*44d0*/  FSEL R150, R49, -INF , !P2 ;  /* 0xff80000031967808 */ /* 0x000fe40005000000 */
[----:B------:R-:W-:Y:S01]  /*44e0*/  FSEL R133, R36, -INF , !P6 ;  /* 0xff80000024857808 */ /* 0x000fe20007000000 */
[----:B--2---:R-:W-:Y:S01]  /*44f0*/  HMMA.16816.F32 R48, R8, R24, R184 ;  /* 0x000000180830723c */ /* 0x004fe200000018b8 */
[----:B------:R-:W-:Y:S02]  /*4500*/  FSEL R138, R38, -INF , !P3 ;  /* 0xff800000268a7808 */ /* 0x000fe40005800000 */
[----:B------:R-:W-:Y:S02]  /*4510*/  FSEL R131, R37, -INF , !P1 ;  /* 0xff80000025837808 */ /* 0x000fe40004800000 */
[C---:B------:R-:W-:Y:S02]  /*4520*/  ISETP.GE.AND P4, PT, R6.reuse, R18, PT ;  /* 0x000000120600720c */ /* 0x040fe40003f86270 */
[----:B------:R-:W-:Y:S01]  /*4530*/  ISETP.GE.AND P2, PT, R6, R19, PT ;  /* 0x000000130600720c */ /* 0x000fe20003f46270 */
[----:B------:R-:W-:Y:S01]  /*4540*/  VIADD R6, R0, 0x30 ;  /* 0x0000003000067836 */ /* 0x000fe20000000000 */
[----:B------:R-:W-:-:S02]  /*4550*/  ISETP.GE.AND P6, PT, R3, R17, PT ;  /* 0x000000110300720c */ /* 0x000fc40003fc6270 */
[C---:B------:R-:W-:Y:S02]  /*4560*/  ISETP.GE.AND P3, PT, R3.reuse, R18, PT ;  /* 0x000000120300720c */ /* 0x040fe40003f66270 */
[----:B------:R-:W-:Y:S01]  /*4570*/  ISETP.GE.AND P1, PT, R3, R19, PT ;  /* 0x000000130300720c */ /* 0x000fe20003f26270 */
[----:B------:R-:W-:Y:S01]  /*4580*/  VIADD R3, R0, 0x31 ;  /* 0x0000003100037836 */ /* 0x000fe20000000000 */
[----:B------:R-:W-:Y:S02]  /*4590*/  FSEL R128, R39, -INF , !P6 ;  /* 0xff80000027807808 */ /* 0x000fe40007000000 */
[----:B------:R-:W-:Y:S01]  /*45a0*/  FSEL R130, R32, -INF , !P4 ;  /* 0xff80000020827808 */ /* 0x000fe20006000000 */
[----:B------:R-:W-:Y:S01]  /*45b0*/  HMMA.16816.F32 R36, R12, R30, R56 ;  /* 0x0000001e0c24723c */ /* 0x000fe20000001838 */
[----:B------:R-:W-:Y:S02]  /*45c0*/  FSEL R148, R34, -INF , !P2 ;  /* 0xff80000022947808 */ /* 0x000fe40005000000 */
[----:B------:R-:W-:-:S02]  /*45d0*/  FSEL R129, R33, -INF , !P3 ;  /* 0xff80000021817808 */ /* 0x000fc40005800000 */
[----:B------:R-:W-:Y:S01]  /*45e0*/  FSEL R137, R35, -INF , !P1 ;  /* 0xff80000023897808 */ /* 0x000fe20004800000 */
[----:B------:R-:W-:Y:S01]  /*45f0*/  HMMA.16816.F32 R56, R20, R152, R244 ;  /* 0x000000981438723c */ /* 0x000fe200000018f4 */
[CC--:B------:R-:W-:Y:S02]  /*4600*/  ISETP.GE.AND P6, PT, R6.reuse, R16.reuse, PT ;  /* 0x000000100600720c */ /* 0x0c0fe40003fc6270 */
[----:B------:R-:W-:Y:S02]  /*4610*/  ISETP.GE.AND P2, PT, R6, R17, PT ;  /* 0x000000110600720c */ /* 0x000fe40003f46270 */
[----:B------:R-:W-:Y:S01]  /*4620*/  ISETP.GE.AND P1, PT, R3, R16, PT ;  /* 0x000000100300720c */ /* 0x000fe20003f26270 */
[----:B------:R-:W-:Y:S01]  /*4630*/  HMMA.16816.F32 R32, R8, R30, R144 ;  /* 0x0000001e0820723c */ /* 0x000fe20000001890 */
[----:B------:R-:W1:Y:S01]  /*4640*/  LDSM.16.M88.4 R28, [R225+0x2800] ;  /* 0x00280000e11c783b */ /* 0x000e620000000200 */
[----:B------:R-:W-:Y:S02]  /*4650*/  FSEL R183, R40, -INF , !P6 ;  /* 0xff80000028b77808 */ /* 0x000fe40007000000 */
[----:B------:R-:W-:-:S02]  /*4660*/  FSEL R188, R42, -INF , !P2 ;  /* 0xff8000002abc7808 */ /* 0x000fc40005000000 */
[----:B------:R-:W-:Y:S02]  /*4670*/  FSEL R181, R41, -INF , !P1 ;  /* 0xff80000029b57808 */ /* 0x000fe40004800000 */
        /* <DEDUP_REMOVED lines=16> */
[----:B------:R-:W-:Y:S02]  /*4780*/  FSEL R144, R36, -INF , !P6 ;  /* 0xff80000024907808 */ /* 0x000fe40007000000 */
[----:B------:R-:W-:Y:S02]  /*4790*/  FSEL R146, R38, -INF , !P3 ;  /* 0xff80000026927808 */ /* 0x000fe40005800000 */
[----:B------:R-:W-:Y:S02]  /*47a0*/  FSEL R127, R37, -INF , !P1 ;  /* 0xff800000257f7808 */ /* 0x000fe40004800000 */
[C---:B------:R-:W-:Y:S01]  /*47b0*/  ISETP.GE.AND P4, PT, R6.reuse, R18, PT ;  /* 0x000000120600720c */ /* 0x040fe20003f86270 */
[----:B-1----:R-:W-:Y:S01]  /*47c0*/  HMMA.16816.F32 R44, R12, R28, R76 ;  /* 0x0000001c0c2c723c */ /* 0x002fe2000000184c */
        /* <DEDUP_REMOVED lines=11> */
[----:B------:R-:W-:Y:S02]  /*4880*/  FSEL R145, R35, -INF , !P1 ;  /* 0xff80000023917808 */ /* 0x000fe40004800000 */
[----:B------:R-:W-:Y:S01]  /*4890*/  HMMA.16816.F32 R32, R8, R26, R140 ;  /* 0x0000001a0820723c */ /* 0x000fe2000000188c */
[----:B------:R-:W1:Y:S01]  /*48a0*/  LDSM.16.M88.4 R24, [R225+0x3000] ;  /* 0x00300000e118783b */ /* 0x000e620000000200 */
[C---:B------:R-:W-:Y:S02]  /*48b0*/  ISETP.GE.AND P6, PT, R6.reuse, R16, PT ;  /* 0x000000100600720c */ /* 0x040fe40003fc6270 */
[C---:B------:R-:W-:Y:S02]  /*48c0*/  ISETP.GE.AND P2, PT, R6.reuse, R17, PT ;  /* 0x000000110600720c */ /* 0x040fe40003f46270 */
[C---:B------:R-:W-:Y:S02]  /*48d0*/  ISETP.GE.AND P4, PT, R6.reuse, R18, PT ;  /* 0x000000120600720c */ /* 0x040fe40003f86270 */
[----:B------:R-:W-:Y:S01]  /*48e0*/  ISETP.GE.AND P3, PT, R6, R19, PT ;  /* 0x000000130600720c */ /* 0x000fe20003f66270 */
[----:B------:R-:W-:Y:S01]  /*48f0*/  VIADD R6, R0, 0x48 ;  /* 0x0000004800067836 */ /* 0x000fe20000000000 */
[----:B------:R-:W-:-:S02]  /*4900*/  ISETP.GE.AND P1, PT, R3, R16, PT ;  /* 0x000000100300720c */ /* 0x000fc40003f26270 */
[----:B------:R-:W-:Y:S02]  /*4910*/  FSEL R200, R40, -INF , !P6 ;  /* 0xff80000028c87808 */ /* 0x000fe40007000000 */
[----:B------:R-:W-:Y:S02]  /*4920*/  ISETP.GE.AND P6, PT, R3, R17, PT ;  /* 0x000000110300720c */ /* 0x000fe40003fc6270 */
[----:B------:R-:W-:Y:S02]  /*4930*/  FSEL R201, R42, -INF , !P2 ;  /* 0xff8000002ac97808 */ /* 0x000fe40005000000 */
[----:B------:R-:W-:Y:S02]  /*4940*/  FSEL R194, R41, -INF , !P1 ;  /* 0xff80000029c27808 */ /* 0x000fe40004800000 */
[C---:B------:R-:W-:Y:S02]  /*4950*/  ISETP.GE.AND P2, PT, R3.reuse, R18, PT ;  /* 0x000000120300720c */ /* 0x040fe40003f46270 */
[----:B------:R-:W-:Y:S01]  /*4960*/  ISETP.GE.AND P1, PT, R3, R19, PT ;  /* 0x000000130300720c */ /* 0x000fe20003f26270 */
[----:B------:R-:W-:Y:S01]  /*4970*/  VIADD R3, R0, 0x49 ;  /* 0x0000004900037836 */ /* 0x000fe20000000000 */
[----:B------:R-:W-:-:S02]  /*4980*/  FSEL R191, R43, -INF , !P6 ;  /* 0xff8000002bbf7808 */ /* 0x000fc40007000000 */
[----:B------:R-:W-:Y:S01]  /*4990*/  ISETP.GE.AND P6, PT, R6, R16, PT ;  /* 0x000000100600720c */ /* 0x000fe20003fc6270 */
[C---:B------:R-:W-:Y:S01]  /*49a0*/  HMMA.16816.F32 R40, R8.reuse, R30, R116 ;  /* 0x0000001e0828723c */ /* 0x040fe20000001874 */
[----:B------:R-:W-:Y:S02]  /*49b0*/  FSEL R193, R48, -INF , !P4 ;  /* 0xff80000030c17808 */ /* 0x000fe40006000000 */
[----:B------:R-:W-:Y:S02]  /*49c0*/  FSEL R195, R50, -INF , !P3 ;  /* 0xff80000032c37808 */ /* 0x000fe40005800000 */
[----:B------:R-:W-:Y:S02]  /*49d0*/  FSEL R190, R49, -INF , !P2 ;  /* 0xff80000031be7808 */ /* 0x000fe40005000000 */
[----:B------:R-:W-:Y:S02]  /*49e0*/  FSEL R189, R51, -INF , !P1 ;  /* 0xff80000033bd7808 */ /* 0x000fe40004800000 */
[----:B------:R-:W-:Y:S01]  /*49f0*/  FSEL R152, R36, -INF , !P6 ;  /* 0xff80000024987808 */ /* 0x000fe20007000000 */
[----:B------:R-:W-:Y:S01]  /*4a00*/  HMMA.16816.F32 R48, R8, R28, R160 ;  /* 0x0000001c0830723c */ /* 0x000fe200000018a0 */
[----:B------:R-:W-:-:S02]  /*4a10*/  ISETP.GE.AND P3, PT, R6, R17, PT ;  /* 0x000000110600720c */ /* 0x000fc40003f66270 */
[C---:B------:R-:W-:Y:S02]  /*4a20*/  ISETP.GE.AND P4, PT, R6.reuse, R18, PT ;  /* 0x000000120600720c */ /* 0x040fe40003f86270 */
[----:B------:R-:W-:Y:S01]  /*4a30*/  ISETP.GE.AND P2, PT, R6, R19, PT ;  /* 0x000000130600720c */ /* 0x000fe20003f46270 */
[----:B------:R-:W-:Y:S01]  /*4a40*/  VIADD R6, R0, 0x50 ;  /* 0x0000005000067836 */ /* 0x000fe20000000000 */
[C---:B------:R-:W-:Y:S02]  /*4a50*/  ISETP.GE.AND P1, PT, R3.reuse, R16, PT ;  /* 0x000000100300720c */ /* 0x040fe40003f26270 */
[----:B------:R-:W-:Y:S02]  /*4a60*/  ISETP.GE.AND P6, PT, R3, R17, PT ;  /* 0x000000110300720c */ /* 0x000fe40003fc6270 */
[----:B------:R-:W-:Y:S02]  /*4a70*/  FSEL R184, R38, -INF , !P3 ;  /* 0xff80000026b87808 */ /* 0x000fe40005800000 */
[----:B------:R-:W-:-:S02]  /*4a80*/  FSEL R143, R37, -INF , !P1 ;  /* 0xff800000258f7808 */ /* 0x000fc40004800000 */
[----:B------:R-:W-:Y:S02]  /*4a90*/  FSEL R140, R39, -INF , !P6 ;  /* 0xff800000278c7808 */ /* 0x000fe40007000000 */
[C---:B------:R-:W-:Y:S01]  /*4aa0*/  ISETP.GE.AND P3, PT, R3.reuse, R18, PT ;  /* 0x000000120300720c */ /* 0x040fe20003f66270 */
[----:B------:R-:W-:Y:S01]  /*4ab0*/  HMMA.16816.F32 R36, R12, R30, R88 ;  /* 0x0000001e0c24723c */ /* 0x000fe20000001858 */
[----:B------:R-:W-:Y:S01]  /*4ac0*/  ISETP.GE.AND P1, PT, R3, R19, PT ;  /* 0x000000130300720c */ /* 0x000fe20003f26270 */
[----:B------:R-:W-:Y:S01]  /*4ad0*/  VIADD R3, R0, 0x51 ;  /* 0x0000005100037836 */ /* 0x000fe20000000000 */
[----:B------:R-:W-:Y:S01]  /*4ae0*/  ISETP.GE.AND P6, PT, R6, R16, PT ;  /* 0x000000100600720c */ /* 0x000fe20003fc6270 */
[----:B------:R-:W2:Y:S01]  /*4af0*/  LDSM.16.M88.4 R28, [R225+0x3800] ;  /* 0x00380000e11c783b */ /* 0x000ea20000000200 */
[----:B------:R-:W-:Y:S01]  /*4b00*/  FSEL R185, R34, -INF , !P2 ;  /* 0xff80000022b97808 */ /* 0x000fe20005000000 */
[----:B------:R-:W-:-:S04]  /*4b10*/  DEPBAR.LE SB0, 0x0 ;  /* 0x000080000000791a */ /* 0x000fc80000000000 */
[----:B------:R-:W-:Y:S02]  /*4b20*/  FSEL R153, R35, -INF , !P1 ;  /* 0xff80000023997808 */ /* 0x000fe40004800000 */
[----:B------:R-:W-:Y:S01]  /*4b30*/  FSEL R239, R44, -INF , !P6 ;  /* 0xff8000002cef7808 */ /* 0x000fe20007000000 */
[----:B------:R-:W-:Y:S01]  /*4b40*/  BAR.SYNC.DEFER_BLOCKING 0x0 ;  /* 0x0000000000007b1d */ /* 0x000fe20000010000 */
[-C--:B------:R-:W-:Y:S02]  /*4b50*/  ISETP.GE.AND P2, PT, R6, R17.reuse, PT ;  /* 0x000000110600720c */ /* 0x080fe40003f46270 */
[C---:B------:R-:W-:Y:S02]  /*4b60*/  ISETP.GE.AND P1, PT, R3.reuse, R16, PT ;  /* 0x000000100300720c */ /* 0x040fe40003f26270 */
[----:B------:R-:W-:Y:S02]  /*4b70*/  ISETP.GE.AND P6, PT, R3, R17, PT ;  /* 0x000000110300720c */ /* 0x000fe40003fc6270 */
[----:B------:R-:W-:-:S02]  /*4b80*/  FSEL R242, R46, -INF , !P2 ;  /* 0xff8000002ef27808 */ /* 0x000fc40005000000 */
[----:B------:R-:W-:Y:S02]  /*4b90*/  FSEL R238, R45, -INF , !P1 ;  /* 0xff8000002dee7808 */ /* 0x000fe40004800000 */
[----:B------:R-:W-:Y:S02]  /*4ba0*/  FSEL R241, R47, -INF , !P6 ;  /* 0xff8000002ff17808 */ /* 0x000fe40007000000 */
[-C--:B-1----:R-:W-:Y:S01]  /*4bb0*/  HMMA.16816.F32 R44, R12, R24.reuse, R52 ;  /* 0x000000180c2c723c */ /* 0x082fe20000001834 */
[----:B------:R-:W-:Y:S02]  /*4bc0*/  FSEL R142, R32, -INF , !P4 ;  /* 0xff800000208e7808 */ /* 0x000fe40006000000 */
[----:B------:R-:W-:Y:S02]  /*4bd0*/  FSEL R141, R33, -INF , !P3 ;  /* 0xff800000218d7808 */ /* 0x000fe40005800000 */
[CC--:B------:R-:W-:Y:S01]  /*4be0*/  ISETP.GE.AND P4, PT, R6.reuse, R18.reuse, PT ;  /* 0x000000120600720c */ /* 0x0c0fe20003f86270 */
[----:B------:R-:W-:Y:S01]  /*4bf0*/  HMMA.16816.F32 R32, R8, R24, R196 ;  /* 0x000000180820723c */ /* 0x000fe200000018c4 */
[----:B------:R-:W-:Y:S01]  /*4c00*/  ISETP.GE.AND P3, PT, R6, R19, PT ;  /* 0x000000130600720c */ /* 0x000fe20003f66270 */
[----:B------:R-:W-:Y:S01]  /*4c10*/  VIADD R6, R0, 0x58 ;  /* 0x0000005800067836 */ /* 0x000fe20000000000 */
[----:B------:R-:W-:-:S02]  /*4c20*/  ISETP.GE.AND P2, PT, R3, R18, PT ;  /* 0x000000120300720c */ /* 0x000fc40003f46270 */
[----:B------:R-:W-:Y:S01]  /*4c30*/  ISETP.GE.AND P1, PT, R3, R19, PT ;  /* 0x000000130300720c */ /* 0x000fe20003f26270 */
[----:B------:R-:W-:Y:S01]  /*4c40*/  VIADD R3, R0, 0x59 ;  /* 0x0000005900037836 */ /* 0x000fe20000000000 */
[----:B------:R-:W-:Y:S01]  /*4c50*/  ISETP.GE.AND P6, PT, R6, R16, PT ;  /* 0x000000100600720c */ /* 0x000fe20003fc6270 */
[----:B------:R-:W-:Y:S01]  /*4c60*/  HMMA.16816.F32 R52, R20, R154, R232 ;  /* 0x0000009a1434723c */ /* 0x000fe200000018e8 */
[----:B------:R-:W-:Y:S02]  /*4c70*/  FSEL R236, R48, -INF , !P4 ;  /* 0xff80000030ec7808 */ /* 0x000fe40006000000 */
        /* <DEDUP_REMOVED lines=8> */
[C---:B------:R-:W-:Y:S02]  /*4d00*/  ISETP.GE.AND P1, PT, R3.reuse, R16, PT ;  /* 0x000000100300720c */ /* 0x040fe40003f26270 */
[----:B------:R-:W-:Y:S02]  /*4d10*/  FSEL R219, R36, -INF , !P6 ;  /* 0xff80000024db7808 */ /* 0x000fe40007000000 */
[----:B------:R-:W-:-:S02]  /*4d20*/  ISETP.GE.AND P6, PT, R3, R17, PT ;  /* 0x000000110300720c */ /* 0x000fc40003fc6270 */
[----:B------:R-:W-:Y:S02]  /*4d30*/  FSEL R232, R38, -INF , !P3 ;  /* 0xff80000026e87808 */ /* 0x000fe40005800000 */
[----:B------:R-:W-:Y:S02]  /*4d40*/  FSEL R218, R37, -INF , !P1 ;  /* 0xff80000025da7808 */ /* 0x000fe40004800000 */
[C---:B------:R-:W-:Y:S02]  /*4d50*/  ISETP.GE.AND P3, PT, R3.reuse, R18, PT ;  /* 0x000000120300720c */ /* 0x040fe40003f66270 */
[----:B------:R-:W-:Y:S01]  /*4d60*/  ISETP.GE.AND P1, PT, R3, R19, PT ;  /* 0x000000130300720c */ /* 0x000fe20003f26270 */
[----:B------:R-:W-:Y:S01]  /*4d70*/  VIADD R3, R0, 0x61 ;  /* 0x0000006100037836 */ /* 0x000fe20000000000 */
[----:B------:R-:W-:Y:S02]  /*4d80*/  FSEL R229, R39, -INF , !P6 ;  /* 0xff80000027e57808 */ /* 0x000fe40007000000 */
[----:B------:R-:W-:Y:S01]  /*4d90*/  ISETP.GE.AND P6, PT, R6, R16, PT ;  /* 0x000000100600720c */ /* 0x000fe20003fc6270 */
[----:B--2---:R-:W-:Y:S01]  /*4da0*/  HMMA.16816.F32 R36, R8, R28, R212 ;  /* 0x0000001c0824723c */ /* 0x004fe200000018d4 */
[----:B------:R-:W-:-:S02]  /*4db0*/  FSEL R210, R40, -INF , !P4 ;  /* 0xff80000028d27808 */ /* 0x000fc40006000000 */
[----:B------:R-:W-:Y:S02]  /*4dc0*/  FSEL R235, R42, -INF , !P2 ;  /* 0xff8000002aeb7808 */ /* 0x000fe40005000000 */
[----:B------:R-:W-:Y:S02]  /*4dd0*/  FSEL R217, R41, -INF , !P3 ;  /* 0xff80000029d97808 */ /* 0x000fe40005800000 */
[----:B------:R-:W-:Y:S02]  /*4de0*/  FSEL R234, R43, -INF , !P1 ;  /* 0xff8000002bea7808 */ /* 0x000fe40004800000 */
[----:B------:R-:W-:Y:S01]  /*4df0*/  FSEL R202, R44, -INF , !P6 ;  /* 0xff8000002cca7808 */ /* 0x000fe20007000000 */
[----:B------:R-:W-:Y:S01]  /*4e00*/  HMMA.16816.F32 R40, R8, R26, R156 ;  /* 0x0000001a0828723c */ /* 0x000fe2000000189c */
[----:B------:R-:W-:Y:S02]  /*4e10*/  ISETP.GE.AND P2, PT, R6, R17, PT ;  /* 0x000000110600720c */ /* 0x000fe40003f46270 */
[----:B------:R-:W-:-:S02]  /*4e20*/  ISETP.GE.AND P1, PT, R3, R16, PT ;  /* 0x000000100300720c */ /* 0x000fc40003f26270 */
[----:B------:R-:W-:Y:S01]  /*4e30*/  ISETP.GE.AND P6, PT, R3, R17, PT ;  /* 0x000000110300720c */ /* 0x000fe20003fc6270 */
[----:B------:R-:W-:Y:S01]  /*4e40*/  HMMA.16816.F32 R24, R12, R72, R164 ;  /* 0x000000480c18723c */ /* 0x000fe200000018a4 */
[----:B------:R-:W-:Y:S02]  /*4e50*/  FSEL R216, R46, -INF , !P2 ;  /* 0xff8000002ed87808 */ /* 0x000fe40005000000 */
[----:B------:R-:W-:Y:S02]  /*4e60*/  FSEL R199, R45, -INF , !P1 ;  /* 0xff8000002dc77808 */ /* 0x000fe40004800000 */
[----:B------:R-:W-:Y:S01]  /*4e70*/  FSEL R208, R47, -INF , !P6 ;  /* 0xff8000002fd07808 */ /* 0x000fe20007000000 */
[----:B------:R-:W-:Y:S01]  /*4e80*/  HMMA.16816.F32 R8, R8, R30, R172 ;  /* 0x0000001e0808723c */ /* 0x000fe200000018ac */
[CC--:B------:R-:W-:Y:S02]  /*4e90*/  ISETP.GE.AND P4, PT, R6.reuse, R18.reuse, PT ;  /* 0x000000120600720c */ /* 0x0c0fe40003f86270 */
[-C--:B------:R-:W-:Y:S01]  /*4ea0*/  ISETP.GE.AND P3, PT, R6, R19.reuse, PT ;  /* 0x000000130600720c */ /* 0x080fe20003f66270 */
[C---:B------:R-:W-:Y:S01]  /*4eb0*/  VIADD R6, R0.reuse, 0x68 ;  /* 0x0000006800067836 */ /* 0x040fe20000000000 */
[C---:B------:R-:W-:Y:S01]  /*4ec0*/  ISETP.GE.AND P2, PT, R3.reuse, R18, PT ;  /* 0x000000120300720c */ /* 0x040fe20003f46270 */
[----:B------:R-:W-:Y:S01]  /*4ed0*/  HMMA.16816.F32 R44, R12, R28, R56 ;  /* 0x0000001c0c2c723c */ /* 0x000fe20000001838 */
[----:B------:R-:W-:Y:S01]  /*4ee0*/  ISETP.GE.AND P1, PT, R3, R19, PT ;  /* 0x000000130300720c */ /* 0x000fe20003f26270 */
[----:B------:R-:W-:Y:S01]  /*4ef0*/  VIADD R3, R0, 0x69 ;  /* 0x0000006900037836 */ /* 0x000fe20000000000 */
[----:B------:R-:W-:-:S02]  /*4f00*/  FSEL R233, R34, -INF , !P3 ;  /* 0xff80000022e97808 */ /* 0x000fc40005800000 */
[----:B------:R-:W-:Y:S01]  /*4f10*/  FSEL R213, R35, -INF , !P1 ;  /* 0xff80000023d57808 */ /* 0x000fe20004800000 */
[----:B------:R-:W-:Y:S01]  /*4f20*/  HMMA.16816.F32 R12, R12, R30, R52 ;  /* 0x0000001e0c0c723c */ /* 0x000fe20000001834 */
[CC--:B------:R-:W-:Y:S02]  /*4f30*/  ISETP.GE.AND P6, PT, R6.reuse, R16.reuse, PT ;  /* 0x000000100600720c */ /* 0x0c0fe40003fc6270 */
[----:B------:R-:W-:Y:S02]  /*4f40*/  ISETP.GE.AND P3, PT, R6, R17, PT ;  /* 0x000000110600720c */ /* 0x000fe40003f66270 */
[----:B------:R-:W-:Y:S02]  /*4f50*/  ISETP.GE.AND P1, PT, R3, R16, PT ;  /* 0x000000100300720c */ /* 0x000fe40003f26270 */
[----:B------:R-:W-:Y:S02]  /*4f60*/  FSEL R187, R20, -INF , !P6 ;  /* 0xff80000014bb7808 */ /* 0x000fe40007000000 */
[----:B------:R-:W-:-:S02]  /*4f70*/  FSEL R198, R22, -INF , !P3 ;  /* 0xff80000016c67808 */ /* 0x000fc40005800000 */
[----:B------:R-:W-:Y:S02]  /*4f80*/  FSEL R186, R21, -INF , !P1 ;  /* 0xff80000015ba7808 */ /* 0x000fe40004800000 */
[----:B------:R-:W-:Y:S02]  /*4f90*/  FSEL R209, R33, -INF , !P2 ;  /* 0xff80000021d17808 */ /* 0x000fe40005000000 */
[C---:B------:R-:W-:Y:S02]  /*4fa0*/  ISETP.GE.AND P6, PT, R3.reuse, R17, PT ;  /* 0x000000110300720c */ /* 0x040fe40003fc6270 */
[C---:B------:R-:W-:Y:S02]  /*4fb0*/  ISETP.GE.AND P3, PT, R3.reuse, R18, PT ;  /* 0x000000120300720c */ /* 0x040fe40003f66270 */
[-C--:B------:R-:W-:Y:S01]  /*4fc0*/  ISETP.GE.AND P1, PT, R3, R19.reuse, PT ;  /* 0x000000130300720c */ /* 0x080fe20003f26270 */
[----:B------:R-:W-:Y:S01]  /*4fd0*/  VIADD R3, R0, 0x70 ;  /* 0x0000007000037836 */ /* 0x000fe20000000000 */
[----:B------:R-:W-:-:S02]  /*4fe0*/  ISETP.GE.AND P2, PT, R6, R19, PT ;  /* 0x000000130600720c */ /* 0x000fc40003f46270 */
[----:B------:R-:W-:Y:S02]  /*4ff0*/  FSEL R211, R32, -INF , !P4 ;  /* 0xff80000020d37808 */ /* 0x000fe40006000000 */
[----:B------:R-:W-:Y:S01]  /*5000*/  ISETP.GE.AND P4, PT, R6, R18, PT ;  /* 0x000000120600720c */ /* 0x000fe20003f86270 */
[----:B------:R-:W-:Y:S01]  /*5010*/  VIADD R6, R0, 0x71 ;  /* 0x0000007100067836 */ /* 0x000fe20000000000 */
[----:B------:R-:W-:Y:S02]  /*5020*/  FSEL R192, R23, -INF , !P6 ;  /* 0xff80000017c07808 */ /* 0x000fe40007000000 */
[----:B------:R-:W-:Y:S02]  /*5030*/  FSEL R212, R42, -INF , !P2 ;  /* 0xff8000002ad47808 */ /* 0x000fe40005000000 */
[C---:B------:R-:W-:Y:S02]  /*5040*/  ISETP.GE.AND P6, PT, R3.reuse, R16, PT ;  /* 0x000000100300720c */ /* 0x040fe40003fc6270 */
[----:B------:R-:W-:-:S02]  /*5050*/  ISETP.GE.AND P2, PT, R3, R17, PT ;  /* 0x000000110300720c */ /* 0x000fc40003f46270 */
[----:B------:R-:W-:Y:S02]  /*5060*/  FSEL R197, R40, -INF , !P4 ;  /* 0xff80000028c57808 */ /* 0x000fe40006000000 */
[----:B------:R-:W-:Y:S02]  /*5070*/  FSEL R196, R41, -INF , !P3 ;  /* 0xff80000029c47808 */ /* 0x000fe40005800000 */
[C---:B------:R-:W-:Y:S02]  /*5080*/  ISETP.GE.AND P4, PT, R3.reuse, R18, PT ;  /* 0x000000120300720c */ /* 0x040fe40003f86270 */
[----:B------:R-:W-:Y:S01]  /*5090*/  ISETP.GE.AND P3, PT, R3, R19, PT ;  /* 0x000000130300720c */ /* 0x000fe20003f66270 */
[----:B------:R-:W-:Y:S01]  /*50a0*/  VIADD R3, R0, 0x78 ;  /* 0x0000007800037836 */ /* 0x000fe20000000000 */
[----:B------:R-:W-:Y:S02]  /*50b0*/  FSEL R162, R44, -INF , !P6 ;  /* 0xff8000002ca27808 */ /* 0x000fe40007000000 */
[----:B------:R-:W-:-:S02]  /*50c0*/  FSEL R165, R46, -INF , !P2 ;  /* 0xff8000002ea57808 */ /* 0x000fc40005000000 */
[C---:B------:R-:W-:Y:S02]  /*50d0*/  ISETP.GE.AND P6, PT, R6.reuse, R17, PT ;  /* 0x000000110600720c */ /* 0x040fe40003fc6270 */
[----:B------:R-:W-:Y:S02]  /*50e0*/  ISETP.GE.AND P2, PT, R6, R18, PT ;  /* 0x000000120600720c */ /* 0x000fe40003f46270 */
[----:B------:R-:W-:Y:S02]  /*50f0*/  FSEL R203, R43, -INF , !P1 ;  /* 0xff8000002bcb7808 */ /* 0x000fe40004800000 */
[----:B------:R-:W-:Y:S02]  /*5100*/  FSEL R164, R47, -INF , !P6 ;  /* 0xff8000002fa47808 */ /* 0x000fe40007000000 */
[----:B------:R-:W-:Y:S02]  /*5110*/  FSEL R167, R36, -INF , !P4 ;  /* 0xff80000024a77808 */ /* 0x000fe40006000000 */
[----:B------:R-:W-:-:S02]  /*5120*/  FSEL R175, R38, -INF , !P3 ;  /* 0xff80000026af7808 */ /* 0x000fc40005800000 */
[----:B------:R-:W-:Y:S02]  /*5130*/  FSEL R166, R37, -INF , !P2 ;  /* 0xff80000025a67808 */ /* 0x000fe40005000000 */
[-C--:B------:R-:W-:Y:S02]  /*5140*/  ISETP.GE.AND P1, PT, R6, R16.reuse, PT ;  /* 0x000000100600720c */ /* 0x080fe40003f26270 */
[C---:B------:R-:W-:Y:S02]  /*5150*/  ISETP.GE.AND P6, PT, R3.reuse, R16, PT ;  /* 0x000000100300720c */ /* 0x040fe40003fc6270 */
[C---:B------:R-:W-:Y:S02]  /*5160*/  ISETP.GE.AND P4, PT, R3.reuse, R17, PT ;  /* 0x000000110300720c */ /* 0x040fe40003f86270 */
[C---:B------:R-:W-:Y:S02]  /*5170*/  ISETP.GE.AND P3, PT, R3.reuse, R18, PT ;  /* 0x000000120300720c */ /* 0x040fe40003f66270 */
[----:B------:R-:W-:Y:S01]  /*5180*/  ISETP.GE.AND P2, PT, R3, R19, PT ;  /* 0x000000130300720c */ /* 0x000fe20003f46270 */
[----:B------:R-:W-:Y:S01]  /*5190*/  VIADD R3, R0, 0x79 ;  /* 0x0000007900037836 */ /* 0x000fe20000000000 */
[----:B------:R-:W-:-:S02]  /*51a0*/  FSEL R42, R25, -INF , !P5 ;  /* 0xff800000192a7808 */ /* 0x000fc40006800000 */
[----:B------:R-:W-:Y:S02]  /*51b0*/  FSEL R44, R27, -INF , !P0 ;  /* 0xff8000001b2c7808 */ /* 0x000fe40004000000 */
[C---:B------:R-:W-:Y:S02]  /*51c0*/  ISETP.GE.AND P5, PT, R0.reuse, R17, PT ;  /* 0x000000110000720c */ /* 0x040fe40003fa6270 */
        /* <DEDUP_REMOVED lines=8> */
[C---:B------:R-:W-:Y:S02]  /*5250*/  ISETP.GE.AND P2, PT, R3.reuse, R18, PT ;  /* 0x000000120300720c */ /* 0x040fe40003f46270 */
[-C--:B------:R-:W-:Y:S01]  /*5260*/  ISETP.GE.AND P0, PT, R3, R19.reuse, PT ;  /* 0x000000130300720c */ /* 0x080fe20003f06270 */
[C---:B------:R-:W-:Y:S01]  /*5270*/  VIADD R3, R139.reuse, 0x800 ;  /* 0x000008008b037836 */ /* 0x040fe20000000000 */
[----:B------:R-:W-:Y:S01]  /*5280*/  ISETP.GE.AND P1, PT, R6, R19, PT ;  /* 0x000000130600720c */ /* 0x000fe20003f26270 */
[----:B------:R-:W-:Y:S01]  /*5290*/  VIADD R6, R139, 0x1800 ;  /* 0x000018008b067836 */ /* 0x000fe20000000000 */
[----:B------:R-:W-:-:S02]  /*52a0*/  FSEL R172, R11, -INF , !P0 ;  /* 0xff8000000bac7808 */ /* 0x000fc40004000000 */
[----:B------:R1:W-:Y:S01]  /*52b0*/  STL [R1+0x88], R3 ;  /* 0x0000880301007387 */ /* 0x0003e20000100800 */
[----:B------:R-:W-:Y:S02]  /*52c0*/  PLOP3.LUT P0, PT, PT, PT, UP0, 0x80, 0x0 ;  /* 0x000000000000781c */ /* 0x000fe40003f0f008 */
[----:B------:R-:W-:Y:S01]  /*52d0*/  FSEL R174, R39, -INF , !P1 ;  /* 0xff80000027ae7808 */ /* 0x000fe20004800000 */
[----:B------:R2:W-:Y:S01]  /*52e0*/  STL [R1+0x8c], R7 ;  /* 0x00008c0701007387 */ /* 0x0005e20000100800 */
[----:B------:R-:W-:Y:S02]  /*52f0*/  ISETP.GE.AND P1, PT, R0, R16, PT ;  /* 0x000000100000720c */ /* 0x000fe40003f26270 */
[----:B------:R-:W-:Y:S01]  /*5300*/  FSEL R160, R9, -INF , !P2 ;  /* 0xff80000009a07808 */ /* 0x000fe20005000000 */
[----:B------:R3:W-:Y:S01]  /*5310*/  STL [R1+0x90], R6 ;  /* 0x0000900601007387 */ /* 0x0007e20000100800 */
[----:B------:R-:W-:Y:S02]  /*5320*/  FSEL R41, R24, -INF , !P1 ;  /* 0xff80000018297808 */ /* 0x000fe40004800000 */
[----:B------:R-:W-:Y:S01]  /*5330*/  ISETP.GE.AND P1, PT, R0, R19, PT ;  /* 0x000000130000720c */ /* 0x000fe20003f26270 */
[----:B------:R-:W-:Y:S01]  /*5340*/  IMAD.IADD R0, R207, 0x1, R206 ;  /* 0x00000001cf007824 */ /* 0x000fe200078e02ce */
[----:B------:R-:W-:-:S02]  /*5350*/  FSEL R157, R12, -INF , !P6 ;  /* 0xff8000000c9d7808 */ /* 0x000fc40007000000 */
[----:B------:R-:W-:Y:S02]  /*5360*/  FSEL R46, R82, -INF , !P1 ;  /* 0xff800000522e7808 */ /* 0x000fe40004800000 */
[----:B------:R-:W-:Y:S02]  /*5370*/  FSEL R159, R14, -INF , !P4 ;  /* 0xff8000000e9f7808 */ /* 0x000fe40006000000 */
[----:B------:R-:W-:Y:S02]  /*5380*/  FSEL R156, R13, -INF , !P5 ;  /* 0xff8000000d9c7808 */ /* 0x000fe40006800000 */
[----:B------:R-:W-:Y:S01]  /*5390*/  FSEL R158, R15, -INF , !P3 ;  /* 0xff8000000f9e7808 */ /* 0x000fe20005800000 */
[C---:B-1----:R-:W-:Y:S02]  /*53a0*/  VIADD R3, R139.reuse, 0x2000 ;  /* 0x000020008b037836 */ /* 0x042fe40000000000 */
[----:B--2---:R-:W-:-:S03]  /*53b0*/  VIADD R7, R139, 0x2800 ;  /* 0x000028008b077836 */ /* 0x004fc60000000000 */
[----:B------:R1:W-:Y:S01]  /*53c0*/  STL [R1+0xa0], R3 ;  /* 0x0000a00301007387 */ /* 0x0003e20000100800 */
[----:B---3--:R-:W-:-:S03]  /*53d0*/  VIADD R6, R139, 0x3000 ;  /* 0x000030008b067836 */ /* 0x008fc60000000000 */
[----:B------:R2:W-:Y:S04]  /*53e0*/  STL [R1+0xa4], R7 ;  /* 0x0000a40701007387 */ /* 0x0005e80000100800 */
[----:B------:R2:W-:Y:S01]  /*53f0*/  STL [R1+0xa8], R6 ;  /* 0x0000a80601007387 */ /* 0x0005e20000100800 */
[----:B-1----:R-:W-:-:S05]  /*5400*/  VIADD R3, R139, 0x3800 ;  /* 0x000038008b037836 */ /* 0x002fca0000000000 */
[----:B------:R2:W-:Y:S01]  /*5410*/  STL [R1+0xac], R3 ;  /* 0x0000ac0301007387 */ /* 0x0005e20000100800 */
[----:B------:R-:W-:Y:S05]  /*5420*/  @!P0 BRA `(.L_x_223) ;  /* 0x0000000400c08947 */ /* 0x000fea0003800000 */
[----:B------:R-:W-:Y:S01]  /*5430*/  ULDC UR20, c[0x0][0x2d0] ;  /* 0x0000b40000147ab9 */ /* 0x000fe20000000800 */
[----:B------:R-:W-:Y:S01]  /*5440*/  UIADD3 UR21, UR23, -0x2, URZ ;  /* 0xfffffffe17157890 */ /* 0x000fe2000fffe03f */
[----:B------:R-:W-:Y:S01]  /*5450*/  ISETP.GE.AND P1, PT, R204, UR20, PT ;  /* 0x00000014cc007c0c */ /* 0x000fe2000bf26270 */
[----:B--2---:R-:W-:Y:S01]  /*5460*/  IMAD.U32 R3, RZ, RZ, UR8 ;  /* 0x00000008ff037e24 */ /* 0x004fe2000f8e00ff */
[----:B------:R-:W-:Y:S01]  /*5470*/  BSSY B0, `(.L_x_224) ;  /* 0x000006a000007945 */ /* 0x000fe20003800000 */
[----:B------:R-:W-:Y:S01]  /*5480*/  USHF.R.S32.HI UR20, URZ, 0x1f, UR21 ;  /* 0x0000001f3f147899 */ /* 0x000fe20008011415 */
[----:B------:R-:W-:Y:S02]  /*5490*/  IMAD.U32 R6, RZ, RZ, UR8 ;  /* 0x00000008ff067e24 */ /* 0x000fe4000f8e00ff */
[----:B------:R-:W-:Y:S01]  /*54a0*/  IMAD.U32 R8, RZ, RZ, UR21 ;  /* 0x00000015ff087e24 */ /* 0x000fe2000f8e00ff */
[----:B------:R-:W-:Y:S01]  /*54b0*/  UIMAD UR21, UR22, UR21, URZ ;  /* 0x00000015161572a4 */ /* 0x000fe2000f8e023f */
[----:B------:R-:W-:-:S02]  /*54c0*/  IMAD.U32 R12, RZ, RZ, UR8 ;  /* 0x00000008ff0c7e24 */ /* 0x000fc4000f8e00ff */
[----:B------:R-:W-:Y:S01]  /*54d0*/  IMAD.WIDE.U32 R8, R8, UR26, R222 ;  /* 0x0000001a08087c25 */ /* 0x000fe2000f8e00de */
[----:B------:R-:W-:Y:S02]  /*54e0*/  UIMAD UR20, UR20, UR26, UR21 ;  /* 0x0000001a141472a4 */ /* 0x000fe4000f8e0215 */
[----:B------:R-:W1:Y:S01]  /*54f0*/  @!P1 LDC.64 R22, c[0x0][0x218] ;  /* 0x00008600ff169b82 */ /* 0x000e620000000a00 */
[----:B------:R-:W-:Y:S01]  /*5500*/  IMAD.U32 R11, RZ, RZ, UR8 ;  /* 0x00000008ff0b7e24 */ /* 0x000fe2000f8e00ff */
[-C--:B------:R-:W-:Y:S01]  /*5510*/  @!P1 LEA R25, P3, R3, R8.reuse, 0x5 ;  /* 0x0000000803199211 */ /* 0x080fe200078628ff */
[----:B------:R-:W-:Y:S01]  /*5520*/  IMAD.U32 R3, RZ, RZ, UR9 ;  /* 0x00000009ff037e24 */ /* 0x000fe2000f8e00ff */
[----:B------:R-:W-:Y:S01]  /*5530*/  @!P1 LEA R28, P2, R6, R8, 0x6 ;  /* 0x00000008061c9211 */ /* 0x000fe200078430ff */
[----:B------:R-:W-:Y:S01]  /*5540*/  VIADD R7, R9, UR20 ;  /* 0x0000001409077c36 */ /* 0x000fe20008000000 */
[----:B------:R-:W-:Y:S01]  /*5550*/  VOTEU.ALL UP0, P1 ;  /* 0x00000000003f7886 */ /* 0x000fe20000800000 */
[----:B------:R-:W-:Y:S01]  /*5560*/  IMAD.U32 R10, RZ, RZ, UR9 ;  /* 0x00000009ff0a7e24 */ /* 0x000fe2000f8e00ff */
[----:B------:R-:W2:Y:S01]  /*5570*/  @!P1 LDC.64 R32, c[0x0][0x218] ;  /* 0x00008600ff209b82 */ /* 0x000ea20000000a00 */
[----:B------:R-:W-:Y:S01]  /*5580*/  @!P1 IMAD.MOV.U32 R13, RZ, RZ, R7 ;  /* 0x000000ffff0d9224 */ /* 0x000fe200078e0007 */
[-C--:B------:R-:W-:Y:S01]  /*5590*/  @!P1 LEA.HI.X R40, R12, R7.reuse, R3, 0x6, P2 ;  /* 0x000000070c289211 */ /* 0x080fe200010f3403 */
[----:B------:R-:W-:Y:S01]  /*55a0*/  @!P1 IMAD.MOV.U32 R12, RZ, RZ, R8 ;  /* 0x000000ffff0c9224 */ /* 0x000fe200078e0008 */
[----:B------:R-:W-:Y:S01]  /*55b0*/  MOV R3, UR8 ;  /* 0x0000000800037c02 */ /* 0x000fe20008000f00 */
[----:B------:R-:W-:Y:S01]  /*55c0*/  IMAD.U32 R14, RZ, RZ, UR8 ;  /* 0x00000008ff0e7e24 */ /* 0x000fe2000f8e00ff */
[-C--:B------:R-:W-:Y:S01]  /*55d0*/  @!P1 LEA.HI.X R29, R11, R7.reuse, R10, 0x5, P3 ;  /* 0x000000070b1d9211 */ /* 0x080fe200018f2c0a */
[----:B------:R-:W-:Y:S01]  /*55e0*/  @!P1 IMAD.MOV.U32 R6, RZ, RZ, R8 ;  /* 0x000000ffff069224 */ /* 0x000fe200078e0008 */
[----:B------:R-:W3:Y:S01]  /*55f0*/  @!P1 LDC.64 R26, c[0x0][0x218] ;  /* 0x00008600ff1a9b82 */ /* 0x000ee20000000a00 */
[----:B------:R-:W-:Y:S01]  /*5600*/  @!P1 IMAD.WIDE.U32 R12, R3, 0x50, R12 ;  /* 0x00000050030c9825 */ /* 0x000fe200078e000c */
[C---:B------:R-:W-:Y:S01]  /*5610*/  @!P1 IADD3 R3, P2, R8.reuse, UR11, RZ ;  /* 0x0000000b08039c10 */ /* 0x040fe2000ff5e0ff */
[----:B------:R-:W-:Y:S01]  /*5620*/  @!UP0 UIMAD UR22, UR9, 0x30, URZ ;  /* 0x00000030091688a4 */ /* 0x000fe2000f8e023f */
[----:B------:R-:W-:Y:S01]  /*5630*/  @!P1 MOV R11, R7 ;  /* 0x00000007000b9202 */ /* 0x000fe20000000f00 */
[----:B------:R-:W-:Y:S01]  /*5640*/  IMAD.U32 R21, RZ, RZ, UR8 ;  /* 0x00000008ff157e24 */ /* 0x000fe2000f8e00ff */
[----:B------:R-:W-:Y:S01]  /*5650*/  @!P1 IADD3.X R24, R7, UR10, RZ, P2, !PT ;  /* 0x0000000a07189c10 */ /* 0x000fe200097fe4ff */
[----:B------:R-:W-:Y:S01]  /*5660*/  @!P1 IMAD.MOV.U32 R10, RZ, RZ, R8 ;  /* 0x000000ffff0a9224 */ /* 0x000fe200078e0008 */
[----:B------:R-:W4:Y:S01]  /*5670*/  @!P1 LDC.64 R30, c[0x0][0x218] ;  /* 0x00008600ff1e9b82 */ /* 0x000f220000000a00 */
[----:B-1----:R-:W-:Y:S01]  /*5680*/  @!P1 LEA R22, P3, R8, R22, 0x1 ;  /* 0x0000001608169211 */ /* 0x002fe200078608ff */
[----:B------:R-:W-:Y:S01]  /*5690*/  @!P1 IMAD.WIDE.U32 R14, R14, 0x30, R6 ;  /* 0x000000300e0e9825 */ /* 0x000fe200078e0006 */
[----:B------:R-:W-:Y:S01]  /*56a0*/  @!UP0 UIMAD UR21, UR9, 0x50, URZ ;  /* 0x00000050091588a4 */ /* 0x000fe2000f8e023f */
[----:B------:R1:W-:Y:S01]  /*56b0*/  @P1 STS.128 [R231+0x4000], RZ ;  /* 0x004000ffe7001388 */ /* 0x0003e20000000c00 */
[----:B------:R-:W-:Y:S01]  /*56c0*/  @!P1 LEA.HI.X R23, R8, R23, R7, 0x1, P3 ;  /* 0x0000001708179211 */ /* 0x000fe200018f0c07 */
[----:B------:R-:W-:Y:S01]  /*56d0*/  @!P1 IMAD.WIDE.U32 R10, R21, 0x60, R10 ;  /* 0x00000060150a9825 */ /* 0x000fe200078e000a */
[----:B------:R-:W-:Y:S01]  /*56e0*/  @!UP0 UIMAD UR20, UR9, 0x60, URZ ;  /* 0x00000060091488a4 */ /* 0x000fe2000f8e023f */
[----:B------:R-:W5:Y:S01]  /*56f0*/  @!P1 LDC.64 R34, c[0x0][0x218] ;  /* 0x00008600ff229b82 */ /* 0x000f620000000a00 */
[C---:B--2---:R-:W-:Y:S01]  /*5700*/  @!P1 LEA R20, P2, R3.reuse, R32, 0x1 ;  /* 0x0000002003149211 */ /* 0x044fe200078408ff */
[----:B------:R-:W-:Y:S01]  /*5710*/  @!PT LDS RZ, [RZ] ;  /* 0x00000000fffff984 */ /* 0x000fe20000000800 */
[----:B------:R-:W-:Y:S01]  /*5720*/  @!PT LDS RZ, [RZ] ;  /* 0x00000000fffff984 */ /* 0x000fe20000000800 */
[----:B------:R-:W-:Y:S01]  /*5730*/  @!PT LDS RZ, [RZ] ;  /* 0x00000000fffff984 */ /* 0x000fe20000000800 */
[----:B------:R5:W-:Y:S03]  /*5740*/  @!P1 LDGSTS.E.BYPASS.LTC128B.128 [R231+0x4000], desc[UR24][R22.64] ;  /* 0x0400000016e79fae */ /* 0x000be6000b901d58 */
[----:B------:R-:W-:Y:S01]  /*5750*/  @!P1 LEA.HI.X R21, R3, R33, R24, 0x1, P2 ;  /* 0x0000002103159211 */ /* 0x000fe200010f0c18 */
[----:B------:R-:W-:Y:S01]  /*5760*/  @!P1 VIADD R3, R15, UR22 ;  /* 0x000000160f039c36 */ /* 0x000fe20008000000 */
[----:B------:R1:W-:Y:S01]  /*5770*/  @P1 STS.128 [R231+0x4800], RZ ;  /* 0x004800ffe7001388 */ /* 0x0003e20000000c00 */
[----:B------:R-:W2:Y:S01]  /*5780*/  @!P1 LDC.64 R36, c[0x0][0x218] ;  /* 0x00008600ff249b82 */ /* 0x000ea20000000a00 */
[----:B---3--:R-:W-:Y:S01]  /*5790*/  @!P1 LEA R26, P3, R25, R26, 0x1 ;  /* 0x0000001a191a9211 */ /* 0x008fe200078608ff */
[----:B------:R-:W-:Y:S01]  /*57a0*/  @!P1 VIADD R11, R11, UR20 ;  /* 0x000000140b0b9c36 */ /* 0x000fe20008000000 */
[----:B------:R-:W-:Y:S01]  /*57b0*/  @!PT LDS RZ, [RZ] ;  /* 0x00000000fffff984 */ /* 0x000fe20000000800 */
[----:B------:R-:W-:Y:S01]  /*57c0*/  @!PT LDS RZ, [RZ] ;  /* 0x00000000fffff984 */ /* 0x000fe20000000800 */
[----:B------:R-:W-:Y:S01]  /*57d0*/  @!PT LDS RZ, [RZ] ;  /* 0x00000000fffff984 */ /* 0x000fe20000000800 */
[----:B------:R2:W-:Y:S02]  /*57e0*/  @!P1 LDGSTS.E.BYPASS.LTC128B.128 [R231+0x4800], desc[UR24][R20.64] ;  /* 0x0480000014e79fae */ /* 0x0005e4000b901d58 */
[----:B------:R-:W-:-:S02]  /*57f0*/  @!P1 LEA.HI.X R27, R25, R27, R29, 0x1, P3 ;  /* 0x0000001b191b9211 */ /* 0x000fc400018f0c1d */
[----:B------:R1:W-:Y:S01]  /*5800*/  @P1 STS.128 [R231+0x5000], RZ ;  /* 0x005000ffe7001388 */ /* 0x0003e20000000c00 */
[----:B------:R-:W3:Y:S01]  /*5810*/  @!P1 LDC.64 R38, c[0x0][0x218] ;  /* 0x00008600ff269b82 */ /* 0x000ee20000000a00 */
[C---:B----4-:R-:W-:Y:S02]  /*5820*/  @!P1 LEA R24, P2, R14.reuse, R30, 0x1 ;  /* 0x0000001e0e189211 */ /* 0x050fe400078408ff */
[----:B------:R-:W-:Y:S01]  /*5830*/  @!PT LDS RZ, [RZ] ;  /* 0x00000000fffff984 */ /* 0x000fe20000000800 */
[----:B------:R-:W-:Y:S01]  /*5840*/  @!PT LDS RZ, [RZ] ;  /* 0x00000000fffff984 */ /* 0x000fe20000000800 */
[----:B------:R-:W-:Y:S01]  /*5850*/  @!PT LDS RZ, [RZ] ;  /* 0x00000000fffff984 */ /* 0x000fe20000000800 */
[----:B------:R1:W-:Y:S02]  /*5860*/  @!P1 LDGSTS.E.BYPASS.LTC128B.128 [R231+0x5000], desc[UR24][R26.64] ;  /* 0x050000001ae79fae */ /* 0x0003e4000b901d58 */
[----:B------:R-:W-:Y:S01]  /*5870*/  @!P1 LEA.HI.X R25, R14, R31, R3, 0x1, P2 ;  /* 0x0000001f0e199211 */ /* 0x000fe200010f0c03 */
[----:B------:R-:W-:Y:S01]  /*5880*/  @!P1 VIADD R3, R13, UR21 ;  /* 0x000000150d039c36 */ /* 0x000fe20008000000 */
[----:B------:R1:W-:Y:S04]  /*5890*/  @P1 STS.128 [R231+0x5800], RZ ;  /* 0x005800ffe7001388 */ /* 0x0003e80000000c00 */
[----:B------:R-:W-:Y:S01]  /*58a0*/  @!PT LDS RZ, [RZ] ;  /* 0x00000000fffff984 */ /* 0x000fe20000000800 */
[----:B------:R-:W-:Y:S01]  /*58b0*/  @!PT LDS RZ, [RZ] ;  /* 0x00000000fffff984 */ /* 0x000fe20000000800 */
[----:B------:R-:W-:Y:S01]  /*58c0*/  @!PT LDS RZ, [RZ] ;  /* 0x00000000fffff984 */ /* 0x000fe20000000800 */
[----:B------:R1:W-:Y:S01]  /*58d0*/  @!P1 LDGSTS.E.BYPASS.LTC128B.128 [R231+0x5800], desc[UR24][R24.64] ;  /* 0x0580000018e79fae */ /* 0x0003e2000b901d58 */
[----:B-----5:R-:W-:-:S03]  /*58e0*/  @!P1 LEA R22, P4, R28, R34, 0x1 ;  /* 0x000000221c169211 */ /* 0x020fc600078808ff */
[----:B------:R1:W-:Y:S01]  /*58f0*/  @P1 STS.128 [R231+0x6000], RZ ;  /* 0x006000ffe7001388 */ /* 0x0003e20000000c00 */
[----:B------:R-:W-:Y:S02]  /*5900*/  @!P1 LEA.HI.X R23, R28, R35, R40, 0x1, P4 ;  /* 0x000000231c179211 */ /* 0x000fe400020f0c28 */
[----:B--2---:R-:W-:-:S03]  /*5910*/  @!P1 LEA R20, P3, R12, R36, 0x1 ;  /* 0x000000240c149211 */ /* 0x004fc600078608ff */
[----:B------:R-:W-:Y:S01]  /*5920*/  @!PT LDS RZ, [RZ] ;  /* 0x00000000fffff984 */ /* 0x000fe20000000800 */
[----:B------:R-:W-:Y:S01]  /*5930*/  @!PT LDS RZ, [RZ] ;  /* 0x00000000fffff984 */ /* 0x000fe20000000800 */
[----:B------:R-:W-:Y:S01]  /*5940*/  @!PT LDS RZ, [RZ] ;  /* 0x00000000fffff984 */ /* 0x000fe20000000800 */
[----:B------:R1:W-:Y:S01]  /*5950*/  @!P1 LDGSTS.E.BYPASS.LTC128B.128 [R231+0x6000], desc[UR24][R22.64] ;  /* 0x0600000016e79fae */ /* 0x0003e2000b901d58 */
[----:B---3--:R-:W-:Y:S02]  /*5960*/  @!P1 LEA R14, P2, R10, R38, 0x1 ;  /* 0x000000260a0e9211 */ /* 0x008fe400078408ff */
[----:B------:R-:W-:Y:S01]  /*5970*/  @!P1 LEA.HI.X R21, R12, R37, R3, 0x1, P3 ;  /* 0x000000250c159211 */ /* 0x000fe200018f0c03 */
[----:B------:R1:W-:Y:S01]  /*5980*/  @P1 STS.128 [R231+0x6800], RZ ;  /* 0x006800ffe7001388 */ /* 0x0003e20000000c00 */
[----:B------:R-:W-:-:S03]  /*5990*/  @!P1 LEA.HI.X R15, R10, R39, R11, 0x1, P2 ;  /* 0x000000270a0f9211 */ /* 0x000fc600010f0c0b */
[----:B------:R-:W-:Y:S01]  /*59a0*/  @!PT LDS RZ, [RZ] ;  /* 0x00000000fffff984 */ /* 0x000fe20000000800 */
[----:B------:R-:W-:Y:S01]  /*59b0*/  @!PT LDS RZ, [RZ] ;  /* 0x00000000fffff984 */ /* 0x000fe20000000800 */
[----:B------:R-:W-:Y:S01]  /*59c0*/  @!PT LDS RZ, [RZ] ;  /* 0x00000000fffff984 */ /* 0x000fe20000000800 */
[----:B------:R1:W-:Y:S04]  /*59d0*/  @!P1 LDGSTS.E.BYPASS.LTC128B.128 [R231+0x6800], desc[UR24][R20.64] ;  /* 0x0680000014e79fae */ /* 0x0003e8000b901d58 */
[----:B------:R1:W-:Y:S04]  /*59e0*/  @P1 STS.128 [R231+0x7000], RZ ;  /* 0x007000ffe7001388 */ /* 0x0003e80000000c00 */
[----:B------:R-:W-:Y:S01]  /*59f0*/  @!PT LDS RZ, [RZ] ;  /* 0x00000000fffff984 */ /* 0x000fe20000000800 */
[----:B------:R-:W-:Y:S01]  /*5a00*/  @!PT LDS RZ, [RZ] ;  /* 0x00000000fffff984 */ /* 0x000fe20000000800 */
[----:B------:R-:W-:Y:S01]  /*5a10*/  @!PT LDS RZ, [RZ] ;  /* 0x00000000fffff984 */ /* 0x000fe20000000800 */
[----:B------:R1:W-:Y:S04]  /*5a20*/  @!P1 LDGSTS.E.BYPASS.LTC128B.128 [R231+0x7000], desc[UR24][R14.64] ;  /* 0x070000000ee79fae */ /* 0x0003e8000b901d58 */
        /* <DEDUP_REMOVED lines=14> */
.L_x_225:
[----:B------:R-:W-:Y:S05]  /*5b10*/  BSYNC B0 ;  /* 0x0000000000007941 */ /* 0x000fea0003800000 */
.L_x_224:
[----:B------:R-:W0:Y:S02]  /*5b20*/  LDGDEPBAR ;  /* 0x00000000000079af */ /* 0x000e240000000000 */
.L_x_223:
[----:B--2---:R-:W-:Y:S01]  /*5b30*/  FMNMX.FTZ R3, R41, R42, !PT ;  /* 0x0000002a29037209 */ /* 0x004fe20007810000 */
[----:B------:R-:W-:Y:S01]  /*5b40*/  ULDC UR22, c[0x0][0x2ec] ;  /* 0x0000bb0000167ab9 */ /* 0x000fe20000000800 */
[----:B------:R-:W-:Y:S02]  /*5b50*/  STL [R1+0xf0], R252 ;  /* 0x0000f0fc01007387 */ /* 0x000fe40000100800 */
[----:B------:R-:W-:Y:S02]  /*5b60*/  FMNMX.FTZ R3, R83, R3, !PT ;  /* 0x0000000353037209 */ /* 0x000fe40007810000 */
[----:B------:R-:W-:Y:S02]  /*5b70*/  STL [R1+0xec], R231 ;  /* 0x0000ece701007387 */ /* 0x000fe40000100800 */
[----:B------:R-:W-:Y:S02]  /*5b80*/  FMNMX.FTZ R3, R96, R3, !PT ;  /* 0x0000000360037209 */ /* 0x000fe40007810000 */
[----:B------:R-:W-:Y:S02]  /*5b90*/  STL [R1+0xe8], R228 ;  /* 0x0000e8e401007387 */ /* 0x000fe40000100800 */
[----:B------:R-:W-:-:S02]  /*5ba0*/  FMNMX.FTZ R3, R74, R3, !PT ;  /* 0x000000034a037209 */ /* 0x000fc40007810000 */
        /* <DEDUP_REMOVED lines=22> */
[----:B------:R-:W-:Y:S01]  /*5d10*/  FMNMX.FTZ R3, R43, R44, !PT ;  /* 0x0000002c2b037209 */ /* 0x000fe20007810000 */
[----:B------:R-:W-:Y:S01]  /*5d20*/  STL [R1+0xb8], R2 ;  /* 0x0000b80201007387 */ /* 0x000fe20000100800 */
        /* <DEDUP_REMOVED lines=37> */
[----:B------:R-:W-:Y:S01]  /*5f80*/  FMNMX.FTZ R7, R124, R7, !PT ;  /* 0x000000077c077209 */ /* 0x000fe20007810000 */
[----:B------:R-:W2:Y:S01]  /*5f90*/  SHFL.BFLY PT, R9, R8, 0x2, 0x1f ;  /* 0x0c401f0008097f89 */ /* 0x000ea200000e0000 */
        /* <DEDUP_REMOVED lines=13> */
[----:B--2---:R-:W-:Y:S02]  /*6070*/  FMNMX.FTZ R8, R8, R9, !PT ;  /* 0x0000000908087209 */ /* 0x004fe40007810000 */
[----:B------:R-:W-:Y:S02]  /*6080*/  FMNMX.FTZ R6, R193, R6, !PT ;  /* 0x00000006c1067209 */ /* 0x000fe40007810000 */
[----:B------:R-:W-:Y:S01]  /*6090*/  FMNMX.FTZ R7, R232, R7, !PT ;  /* 0x00000007e8077209 */ /* 0x000fe20007810000 */
[----:B------:R-:W2:Y:S01]  /*60a0*/  SHFL.BFLY PT, R136, R8, 0x1, 0x1f ;  /* 0x0c201f0008887f89 */ /* 0x000ea200000e0000 */
        /* <DEDUP_REMOVED lines=13> */
[----:B--2---:R-:W-:Y:S02]  /*6180*/  FMNMX.FTZ R136, R8, R136, !PT ;  /* 0x0000008808887209 */ /* 0x004fe40007810000 */
[----:B------:R-:W-:Y:S02]  /*6190*/  FMNMX.FTZ R134, R211, R134, !PT ;  /* 0x00000086d3867209 */ /* 0x000fe40007810000 */
[C---:B------:R-:W-:Y:S01]  /*61a0*/  FSETP.NEU.FTZ.AND P1, PT, R136.reuse, -INF , PT ;  /* 0xff8000008800780b */ /* 0x040fe20003f3d000 */
[----:B------:R-:W-:Y:S01]  /*61b0*/  FMUL.FTZ R8, R136, UR22 ;  /* 0x0000001688087c20 */ /* 0x000fe20008410000 */
[----:B------:R-:W-:Y:S01]  /*61c0*/  FMNMX.FTZ R134, R209, R134, !PT ;  /* 0x00000086d1867209 */ /* 0x000fe20007810000 */
[----:B------:R-:W-:Y:S01]  /*61d0*/  STL [R1+0xf4], R136 ;  /* 0x0000f48801007387 */ /* 0x000fe20000100800 */
[----:B------:R-:W-:Y:S02]  /*61e0*/  FMNMX.FTZ R7, R164, R7, !PT ;  /* 0x00000007a4077209 */ /* 0x000fe40007810000 */
[----:B------:R-:W-:-:S02]  /*61f0*/  FMNMX.FTZ R134, R197, R134, !PT ;  /* 0x00000086c5867209 */ /* 0x000fc40007810000 */
[----:B------:R-:W-:Y:S02]  /*6200*/  FSEL R8, R8, RZ, P1 ;  /* 0x000000ff08087208 */ /* 0x000fe40000800000 */
[----:B------:R-:W-:Y:S02]  /*6210*/  FMNMX.FTZ R134, R196, R134, !PT ;  /* 0x00000086c4867209 */ /* 0x000fe40007810000 */
[----:B------:R-:W-:Y:S01]  /*6220*/  FMNMX.FTZ R7, R159, R7, !PT ;  /* 0x000000079f077209 */ /* 0x000fe20007810000 */
[----:B------:R-:W-:Y:S01]  /*6230*/  FFMA.FTZ R6, R41, UR22, -R8 ;  /* 0x0000001629067c23 */ /* 0x000fe20008010808 */
[----:B------:R-:W-:Y:S02]  /*6240*/  FMNMX.FTZ R134, R167, R134, !PT ;  /* 0x00000086a7867209 */ /* 0x000fe40007810000 */
[----:B------:R-:W-:Y:S01]  /*6250*/  FMNMX.FTZ R7, R158, R7, !PT ;  /* 0x000000079e077209 */ /* 0x000fe20007810000 */
[----:B------:R2:W-:Y:S01]  /*6260*/  MUFU.EX2 R215, R6 ;  /* 0x0000000600d77308 */ /* 0x0005e20000000800 */
[----:B------:R-:W-:-:S02]  /*6270*/  FMNMX.FTZ R134, R166, R134, !PT ;  /* 0x00000086a6867209 */ /* 0x000fc40007810000 */
[----:B------:R-:W-:Y:S01]  /*6280*/  FMNMX.FTZ R3, R46, R111, !PT ;  /* 0x0000006f2e037209 */ /* 0x000fe20007810000 */
[----:B------:R-:W3:Y:S01]  /*6290*/  SHFL.BFLY PT, R135, R7, 0x2, 0x1f ;  /* 0x0c401f0007877f89 */ /* 0x000ee200000e0000 */
[----:B------:R-:W-:Y:S02]  /*62a0*/  FMNMX.FTZ R134, R163, R134, !PT ;  /* 0x00000086a3867209 */ /* 0x000fe40007810000 */
[----:B------:R-:W-:Y:S02]  /*62b0*/  FMNMX.FTZ R3, R112, R3, !PT ;  /* 0x0000000370037209 */ /* 0x000fe40007810000 */
[----:B------:R-:W-:Y:S02]  /*62c0*/  FMNMX.FTZ R134, R160, R134, !PT ;  /* 0x00000086a0867209 */ /* 0x000fe40007810000 */
[----:B------:R-:W-:-:S03]  /*62d0*/  FMNMX.FTZ R3, R110, R3, !PT ;  /* 0x000000036e037209 */ /* 0x000fc60007810000 */
[----:B------:R-:W4:Y:S01]  /*62e0*/  SHFL.BFLY PT, R9, R134, 0x2, 0x1f ;  /* 0x0c401f0086097f89 */ /* 0x000f2200000e0000 */
[----:B------:R-:W-:Y:S01]  /*62f0*/  FMNMX.FTZ R3, R104, R3, !PT ;  /* 0x0000000368037209 */ /* 0x000fe20007810000 */
[----:B--2---:R-:W-:-:S03]  /*6300*/  FFMA.FTZ R6, R42, UR22, -R8 ;  /* 0x000000162a067c23 */ /* 0x004fc60008010808 */
[----:B------:R-:W-:Y:S01]  /*6310*/  FMNMX.FTZ R3, R108, R3, !PT ;  /* 0x000000036c037209 */ /* 0x000fe20007810000 */
[----:B------:R2:W-:Y:S03]  /*6320*/  MUFU.EX2 R214, R6 ;  /* 0x0000000600d67308 */ /* 0x0005e60000000800 */
[----:B------:R-:W-:-:S04]  /*6330*/  FMNMX.FTZ R3, R109, R3, !PT ;  /* 0x000000036d037209 */ /* 0x000fc80007810000 */
[----:B------:R-:W-:Y:S02]  /*6340*/  FMNMX.FTZ R3, R113, R3, !PT ;  /* 0x0000000371037209 */ /* 0x000fe40007810000 */
[----:B---3--:R-:W-:Y:S02]  /*6350*/  FMNMX.FTZ R135, R7, R135, !PT ;  /* 0x0000008707877209 */ /* 0x008fe40007810000 */
[----:B------:R-:W-:-:S03]  /*6360*/  FMNMX.FTZ R3, R169, R3, !PT ;  /* 0x00000003a9037209 */ /* 0x000fc60007810000 */
[----:B------:R-:W3:Y:S01]  /*6370*/  SHFL.BFLY PT, R7, R135, 0x1, 0x1f ;  /* 0x0c201f0087077f89 */ /* 0x000ee200000e0000 */
[----:B------:R-:W-:Y:S01]  /*6380*/  FMNMX.FTZ R3, R149, R3, !PT ;  /* 0x0000000395037209 */ /* 0x000fe20007810000 */
[----:B--2---:R-:W-:Y:S01]  /*6390*/  FFMA.FTZ R6, R83, UR22, -R8 ;  /* 0x0000001653067c23 */ /* 0x004fe20008010808 */
[----:B----4-:R-:W-:Y:S02]  /*63a0*/  FMNMX.FTZ R134, R134, R9, !PT ;  /* 0x0000000986867209 */ /* 0x010fe40007810000 */
[----:B------:R-:W-:Y:S01]  /*63b0*/  FMNMX.FTZ R3, R148, R3, !PT ;  /* 0x0000000394037209 */ /* 0x000fe20007810000 */
[----:B------:R2:W4:Y:S03]  /*63c0*/  MUFU.EX2 R2, R6 ;  /* 0x0000000600027308 */ /* 0x0005260000000800 */
[----:B------:R-:W-:-:S04]  /*63d0*/  FMNMX.FTZ R3, R137, R3, !PT ;  /* 0x0000000389037209 */ /* 0x000fc80007810000 */
[----:B------:R-:W-:-:S04]  /*63e0*/  FMNMX.FTZ R3, R182, R3, !PT ;  /* 0x00000003b6037209 */ /* 0x000fc80007810000 */
[----:B------:R-:W-:-:S04]  /*63f0*/  FMNMX.FTZ R3, R170, R3, !PT ;  /* 0x00000003aa037209 */ /* 0x000fc80007810000 */
[----:B------:R-:W-:Y:S01]  /*6400*/  FMNMX.FTZ R3, R147, R3, !PT ;  /* 0x0000000393037209 */ /* 0x000fe20007810000 */
[----:B--2---:R-:W-:Y:S01]  /*6410*/  FFMA.FTZ R6, R96, UR22, -R8 ;  /* 0x0000001660067c23 */ /* 0x004fe20008010808 */
[----:B---3--:R-:W-:Y:S01]  /*6420*/  FMNMX.FTZ R135, R135, R7, !PT ;  /* 0x0000000787877209 */ /* 0x008fe20007810000 */
[----:B----4-:R-:W-:Y:S01]  /*6430*/  STL [R1+0x58], R2 ;  /* 0x0000580201007387 */ /* 0x010fe20000100800 */
[----:B------:R-:W-:Y:S01]  /*6440*/  FMNMX.FTZ R3, R145, R3, !PT ;  /* 0x0000000391037209 */ /* 0x000fe20007810000 */
[----:B-1----:R1:W-:Y:S01]  /*6450*/  MUFU.EX2 R231, R6 ;  /* 0x0000000600e77308 */ /* 0x0023e20000000800 */
[C---:B------:R-:W-:Y:S01]  /*6460*/  FSETP.NEU.FTZ.AND P1, PT, R135.reuse, -INF , PT ;  /* 0xff8000008700780b */ /* 0x040fe20003f3d000 */
[----:B------:R-:W-:Y:S01]  /*6470*/  FMUL.FTZ R7, R135, UR22 ;  /* 0x0000001687077c20 */ /* 0x000fe20008410000 */
[----:B------:R2:W-:Y:S01]  /*6480*/  STL [R1+0xf8], R135 ;  /* 0x0000f88701007387 */ /* 0x0005e20000100800 */
[----:B------:R-:W-:-:S03]  /*6490*/  FMNMX.FTZ R3, R195, R3, !PT ;  /* 0x00000003c3037209 */ /* 0x000fc60007810000 */
[----:B------:R-:W-:Y:S02]  /*64a0*/  FSEL R7, R7, RZ, P1 ;  /* 0x000000ff07077208 */ /* 0x000fe40000800000 */
[----:B------:R-:W-:-:S04]  /*64b0*/  FMNMX.FTZ R3, R189, R3, !PT ;  /* 0x00000003bd037209 */ /* 0x000fc80007810000 */
[----:B------:R-:W-:Y:S01]  /*64c0*/  FMNMX.FTZ R3, R185, R3, !PT ;  /* 0x00000003b9037209 */ /* 0x000fe20007810000 */
[----:B-1----:R-:W-:-:S03]  /*64d0*/  FFMA.FTZ R6, R74, UR22, -R8 ;  /* 0x000000164a067c23 */ /* 0x002fc60008010808 */
[----:B------:R-:W-:Y:S01]  /*64e0*/  FMNMX.FTZ R3, R153, R3, !PT ;  /* 0x0000000399037209 */ /* 0x000fe20007810000 */
[----:B------:R1:W-:Y:S03]  /*64f0*/  MUFU.EX2 R225, R6 ;  /* 0x0000000600e17308 */ /* 0x0003e60000000800 */
[----:B------:R-:W-:-:S04]  /*6500*/  FMNMX.FTZ R3, R240, R3, !PT ;  /* 0x00000003f0037209 */ /* 0x000fc80007810000 */
[----:B------:R-:W-:-:S04]  /*6510*/  FMNMX.FTZ R3, R237, R3, !PT ;  /* 0x00000003ed037209 */ /* 0x000fc80007810000 */
[----:B------:R-:W-:-:S04]  /*6520*/  FMNMX.FTZ R3, R235, R3, !PT ;  /* 0x00000003eb037209 */ /* 0x000fc80007810000 */
[----:B------:R-:W-:Y:S01]  /*6530*/  FMNMX.FTZ R3, R234, R3, !PT ;  /* 0x00000003ea037209 */ /* 0x000fe20007810000 */
[----:B-1----:R-:W-:-:S03]  /*6540*/  FFMA.FTZ R6, R75, UR22, -R8 ;  /* 0x000000164b067c23 */ /* 0x002fc60008010808 */
[----:B------:R-:W-:Y:S01]  /*6550*/  FMNMX.FTZ R3, R233, R3, !PT ;  /* 0x00000003e9037209 */ /* 0x000fe20007810000 */
[----:B------:R1:W-:Y:S03]  /*6560*/  MUFU.EX2 R139, R6 ;  /* 0x00000006008b7308 */ /* 0x0003e60000000800 */
[----:B------:R-:W-:-:S04]  /*6570*/  FMNMX.FTZ R3, R213, R3, !PT ;  /* 0x00000003d5037209 */ /* 0x000fc80007810000 */
[----:B------:R-:W-:-:S04]  /*6580*/  FMNMX.FTZ R3, R212, R3, !PT ;  /* 0x00000003d4037209 */ /* 0x000fc80007810000 */
[----:B------:R-:W-:Y:S01]  /*6590*/  FMNMX.FTZ R132, R203, R3, !PT ;  /* 0x00000003cb847209 */ /* 0x000fe20007810000 */
[----:B------:R-:W-:-:S03]  /*65a0*/  FFMA.FTZ R3, R43, UR22, -R7 ;  /* 0x000000162b037c23 */ /* 0x000fc60008010807 */
[----:B------:R-:W-:Y:S01]  /*65b0*/  FMNMX.FTZ R132, R175, R132, !PT ;  /* 0x00000084af847209 */ /* 0x000fe20007810000 */
[----:B------:R3:W-:Y:S01]  /*65c0*/  MUFU.EX2 R207, R3 ;  /* 0x0000000300cf7308 */ /* 0x0007e20000000800 */
[----:B-1----:R-:W-:Y:S02]  /*65d0*/  FFMA.FTZ R6, R64, UR22, -R8 ;  /* 0x0000001640067c23 */ /* 0x002fe40008010808 */
[----:B------:R-:W-:-:S05]  /*65e0*/  FMNMX.FTZ R132, R174, R132, !PT ;  /* 0x00000084ae847209 */ /* 0x000fca0007810000 */
[----:B------:R1:W-:Y:S01]  /*65f0*/  MUFU.EX2 R18, R6 ;  /* 0x0000000600127308 */ /* 0x0003e20000000800 */
[----:B------:R-:W-:-:S04]  /*6600*/  FMNMX.FTZ R132, R173, R132, !PT ;  /* 0x00000084ad847209 */ /* 0x000fc80007810000 */
[----:B------:R-:W-:Y:S01]  /*6610*/  FMNMX.FTZ R132, R172, R132, !PT ;  /* 0x00000084ac847209 */ /* 0x000fe20007810000 */
[----:B---3--:R-:W-:-:S04]  /*6620*/  FFMA.FTZ R3, R44, UR22, -R7 ;  /* 0x000000162c037c23 */ /* 0x008fc80008010807 */
[----:B------:R-:W-:Y:S01]  /*6630*/  SHFL.BFLY PT, R9, R132, 0x2, 0x1f ;  /* 0x0c401f0084097f89 */ /* 0x000fe200000e0000 */
[----:B------:R3:W-:Y:S01]  /*6640*/  MUFU.EX2 R206, R3 ;  /* 0x0000000300ce7308 */ /* 0x0007e20000000800 */
[----:B-1----:R-:W-:-:S07]  /*6650*/  FFMA.FTZ R6, R65, UR22, -R8 ;  /* 0x0000001641067c23 */ /* 0x002fce0008010808 */
[----:B------:R1:W-:Y:S01]  /*6660*/  MUFU.EX2 R243, R6 ;  /* 0x0000000600f37308 */ /* 0x0003e20000000800 */
[----:B---3--:R-:W-:-:S07]  /*6670*/  FFMA.FTZ R3, R103, UR22, -R7 ;  /* 0x0000001667037c23 */ /* 0x008fce0008010807 */
[----:B--2---:R2:W-:Y:S01]  /*6680*/  MUFU.EX2 R135, R3 ;  /* 0x0000000300877308 */ /* 0x0045e20000000800 */
[----:B-1----:R-:W1:Y:S01]  /*6690*/  SHFL.BFLY PT, R6, R134, 0x1, 0x1f ;  /* 0x0c201f0086067f89 */ /* 0x002e6200000e0000 */
[----:B--2---:R-:W-:-:S06]  /*66a0*/  FFMA.FTZ R3, R102, UR22, -R7 ;  /* 0x0000001666037c23 */ /* 0x004fcc0008010807 */
[----:B------:R2:W-:Y:S01]  /*66b0*/  MUFU.EX2 R228, R3 ;  /* 0x0000000300e47308 */ /* 0x0005e20000000800 */
[----:B-1----:R-:W-:-:S04]  /*66c0*/  FMNMX.FTZ R134, R134, R6, !PT ;  /* 0x0000000686867209 */ /* 0x002fc80007810000 */
[C---:B------:R-:W-:Y:S01]  /*66d0*/  FSETP.NEU.FTZ.AND P1, PT, R134.reuse, -INF , PT ;  /* 0xff8000008600780b */ /* 0x040fe20003f3d000 */
[----:B------:R-:W-:Y:S01]  /*66e0*/  FMUL.FTZ R6, R134, UR22 ;  /* 0x0000001686067c20 */ /* 0x000fe20008410000 */
[----:B------:R1:W-:Y:S01]  /*66f0*/  STL [R1+0xfc], R134 ;  /* 0x0000fc8601007387 */ /* 0x0003e20000100800 */
[----:B--2---:R-:W-:-:S04]  /*6700*/  FFMA.FTZ R3, R100, UR22, -R7 ;  /* 0x0000001664037c23 */ /* 0x004fc80008010807 */
[----:B------:R2:W-:Y:S01]  /*6710*/  MUFU.EX2 R220, R3 ;  /* 0x0000000300dc7308 */ /* 0x0005e20000000800 */
[----:B-1----:R-:W3:Y:S01]  /*6720*/  LDL.LU R134, [R1+0x58] ;  /* 0x0000580001867983 */ /* 0x002ee20000300800 */
[----:B--2---:R-:W-:Y:S01]  /*6730*/  FFMA.FTZ R3, R97, UR22, -R7 ;  /* 0x0000001661037c23 */ /* 0x004fe20008010807 */
[----:B------:R-:W-:-:S05]  /*6740*/  FMNMX.FTZ R132, R132, R9, !PT ;  /* 0x0000000984847209 */ /* 0x000fca0007810000 */
[----:B------:R1:W-:Y:S01]  /*6750*/  MUFU.EX2 R19, R3 ;  /* 0x0000000300137308 */ /* 0x0003e20000000800 */
[----:B------:R-:W-:Y:S01]  /*6760*/  FSEL R6, R6, RZ, P1 ;  /* 0x000000ff06067208 */ /* 0x000fe20000800000 */
[----:B------:R-:W2:Y:S01]  /*6770*/  SHFL.BFLY PT, R9, R132, 0x1, 0x1f ;  /* 0x0c201f0084097f89 */ /* 0x000ea200000e0000 */
[----:B-1----:R-:W-:-:S05]  /*6780*/  FFMA.FTZ R3, R67, UR22, -R7 ;  /* 0x0000001643037c23 */ /* 0x002fca0008010807 */
[----:B------:R1:W-:Y:S02]  /*6790*/  MUFU.EX2 R84, R3 ;  /* 0x0000000300547308 */ /* 0x0003e40000000800 */
[----:B-1----:R-:W-:-:S06]  /*67a0*/  FFMA.FTZ R3, R66, UR22, -R7 ;  /* 0x0000001642037c23 */ /* 0x002fcc0008010807 */
[----:B------:R1:W-:Y:S02]  /*67b0*/  MUFU.EX2 R86, R3 ;  /* 0x0000000300567308 */ /* 0x0003e40000000800 */
[----:B-1----:R-:W-:-:S06]  /*67c0*/  FFMA.FTZ R3, R45, UR22, -R6 ;  /* 0x000000162d037c23 */ /* 0x002fcc0008010806 */
[----:B------:R1:W-:Y:S01]  /*67d0*/  MUFU.EX2 R11, R3 ;  /* 0x00000003000b7308 */ /* 0x0003e20000000800 */
[----:B--2---:R-:W-:Y:S01]  /*67e0*/  FMNMX.FTZ R132, R132, R9, !PT ;  /* 0x0000000984847209 */ /* 0x004fe20007810000 */
[----:B-1----:R-:W-:-:S06]  /*67f0*/  FFMA.FTZ R3, R107, UR22, -R6 ;  /* 0x000000166b037c23 */ /* 0x002fcc0008010806 */
[----:B------:R1:W2:Y:S01]  /*6800*/  MUFU.EX2 R10, R3 ;  /* 0x00000003000a7308 */ /* 0x0002a20000000800 */
[----:B------:R-:W-:Y:S01]  /*6810*/  FSETP.NEU.FTZ.AND P1, PT, R132, -INF , PT ;  /* 0xff8000008400780b */ /* 0x000fe20003f3d000 */
[----:B-1----:R-:W-:-:S06]  /*6820*/  FFMA.FTZ R3, R106, UR22, -R6 ;  /* 0x000000166a037c23 */ /* 0x002fcc0008010806 */
[----:B------:R1:W-:Y:S01]  /*6830*/  MUFU.EX2 R85, R3 ;  /* 0x0000000300557308 */ /* 0x0003e20000000800 */
[----:B------:R-:W-:Y:S01]  /*6840*/  LEA R221, R0, UR4, 0x1 ;  /* 0x0000000400dd7c11 */ /* 0x000fe2000f8e08ff */
[--C-:B-1----:R-:W-:Y:S01]  /*6850*/  FFMA.FTZ R3, R105, UR22, -R6.reuse ;  /* 0x0000001669037c23 */ /* 0x102fe20008010806 */
[----:B------:R-:W-:Y:S02]  /*6860*/  FFMA.FTZ R9, R99, UR22, -R6 ;  /* 0x0000001663097c23 */ /* 0x000fe40008010806 */
[----:B------:R-:W-:Y:S01]  /*6870*/  LEA R224, R4, R221, 0x1 ;  /* 0x000000dd04e07211 */ /* 0x000fe200078e08ff */
[----:B------:R-:W-:Y:S02]  /*6880*/  LDSM.16.MT88.4 R12, [R221+0x8000] ;  /* 0x00800000dd0c783b */ /* 0x000fe40000004200 */
[----:B------:R1:W4:Y:S02]  /*6890*/  MUFU.EX2 R227, R3 ;  /* 0x0000000300e37308 */ /* 0x0003240000000800 */
[----:B------:R-:W3:Y:S01]  /*68a0*/  LDSM.16.MT88.4 R36, [R224+0x8000] ;  /* 0x00800000e024783b */ /* 0x000ee20000004200 */
[----:B------:R-:W-:-:S03]  /*68b0*/  IMAD R222, R5, 0x2, R221 ;  /* 0x0000000205de7824 */ /* 0x000fc600078e02dd */
[----:B------:R-:W3:Y:S04]  /*68c0*/  LDSM.16.MT88.4 R32, [R224+0x8800] ;  /* 0x00880000e020783b */ /* 0x000ee80000004200 */
[----:B------:R-:W3:Y:S01]  /*68d0*/  LDSM.16.MT88.4 R48, [R221+0x8800] ;  /* 0x00880000dd30783b */ /* 0x000ee20000004200 */
[----:B-1----:R-:W-:-:S04]  /*68e0*/  FFMA.FTZ R3, R101, UR22, -R6 ;  /* 0x0000001665037c23 */ /* 0x002fc80008010806 */
[----:B------:R1:W-:Y:S02]  /*68f0*/  MUFU.EX2 R17, R3 ;  /* 0x0000000300117308 */ /* 0x0003e40000000800 */
[----:B-1----:R-:W-:-:S05]  /*6900*/  FMUL.FTZ R3, R132, UR22 ;  /* 0x0000001684037c20 */ /* 0x002fca0008410000 */
[----:B------:R-:W-:Y:S01]  /*6910*/  FSEL R3, R3, RZ, P1 ;  /* 0x000000ff03037208 */ /* 0x000fe20000800000 */
[----:B------:R1:W-:Y:S04]  /*6920*/  MUFU.EX2 R250, R9 ;  /* 0x0000000900fa7308 */ /* 0x0003e80000000800 */
[----:B------:R-:W-:Y:S01]  /*6930*/  FFMA.FTZ R0, R46, UR22, -R3 ;  /* 0x000000162e007c23 */ /* 0x000fe20008010803 */
[----:B------:R-:W-:Y:S01]  /*6940*/  LEA R223, R4, R222, 0x1 ;  /* 0x000000de04df7211 */ /* 0x000fe200078e08ff */
[----:B------:R-:W3:Y:S02]  /*6950*/  LDSM.16.MT88.4 R44, [R222+0x8000] ;  /* 0x00800000de2c783b */ /* 0x000ee40000004200 */
[----:B------:R2:W-:Y:S02]  /*6960*/  MUFU.EX2 R2, R0 ;  /* 0x0000000000027308 */ /* 0x0005e40000000800 */
[----:B------:R-:W3:Y:S01]  /*6970*/  LDSM.16.MT88.4 R40, [R223+0x8000] ;  /* 0x00800000df28783b */ /* 0x000ee20000004200 */
[----:B-1----:R-:W-:-:S05]  /*6980*/  FFMA.FTZ R9, R81, UR22, -R6 ;  /* 0x0000001651097c23 */ /* 0x002fca0008010806 */
[----:B------:R-:W-:Y:S01]  /*6990*/  MUFU.EX2 R16, R9 ;  /* 0x0000000900107308 */ /* 0x000fe20000000800 */
[----:B--2---:R-:W-:-:S07]  /*69a0*/  FFMA.FTZ R0, R111, UR22, -R3 ;  /* 0x000000166f007c23 */ /* 0x004fce0008010803 */
[----:B------:R1:W2:Y:S02]  /*69b0*/  MUFU.EX2 R9, R0 ;  /* 0x0000000000097308 */ /* 0x0002a40000000800 */
[----:B-1----:R-:W-:-:S06]  /*69c0*/  FFMA.FTZ R0, R112, UR22, -R3 ;  /* 0x0000001670007c23 */ /* 0x002fcc0008010803 */
[----:B------:R1:W-:Y:S02]  /*69d0*/  MUFU.EX2 R252, R0 ;  /* 0x0000000000fc7308 */ /* 0x0003e40000000800 */
[----:B-1----:R-:W-:-:S06]  /*69e0*/  FFMA.FTZ R0, R110, UR22, -R3 ;  /* 0x000000166e007c23 */ /* 0x002fcc0008010803 */
[----:B------:R1:W2:Y:S02]  /*69f0*/  MUFU.EX2 R226, R0 ;  /* 0x0000000000e27308 */ /* 0x0002a40000000800 */
[----:B-1----:R-:W-:-:S06]  /*6a00*/  FFMA.FTZ R0, R98, UR22, -R6 ;  /* 0x0000001662007c23 */ /* 0x002fcc0008010806 */
[----:B------:R1:W-:Y:S01]  /*6a10*/  MUFU.EX2 R154, R0 ;  /* 0x00000000009a7308 */ /* 0x0003e20000000800 */
[----:B------:R-:W-:Y:S02]  /*6a20*/  F2FP.F16.F32.PACK_AB R24, R10, R11 ;  /* 0x0000000b0a18723e */ /* 0x000fe400000000ff */
[----:B----4-:R-:W-:Y:S02]  /*6a30*/  F2FP.F16.F32.PACK_AB R26, R227, R85 ;  /* 0x00000055e31a723e */ /* 0x010fe400000000ff */
[----:B--2---:R-:W-:Y:S01]  /*6a40*/  F2FP.F16.F32.PACK_AB R25, R9, R2 ;  /* 0x000000020919723e */ /* 0x004fe200000000ff */
[----:B-1----:R-:W-:-:S04]  /*6a50*/  FFMA.FTZ R0, R104, UR22, -R3 ;  /* 0x0000001668007c23 */ /* 0x002fc80008010803 */
[----:B------:R1:W-:Y:S01]  /*6a60*/  MUFU.EX2 R204, R0 ;  /* 0x0000000000cc7308 */ /* 0x0003e20000000800 */
[----:B------:R-:W-:Y:S02]  /*6a70*/  F2FP.F16.F32.PACK_AB R27, R226, R252 ;  /* 0x000000fce21b723e */ /* 0x000fe400000000ff */
[----:B------:R-:W-:Y:S02]  /*6a80*/  F2FP.F16.F32.PACK_AB R28, R214, R215 ;  /* 0x000000d7d61c723e */ /* 0x000fe400000000ff */
[----:B------:R-:W-:Y:S02]  /*6a90*/  F2FP.F16.F32.PACK_AB R29, R206, R207 ;  /* 0x000000cfce1d723e */ /* 0x000fe400000000ff */
[----:B------:R-:W-:Y:S01]  /*6aa0*/  F2FP.F16.F32.PACK_AB R31, R228, R135 ;  /* 0x00000087e41f723e */ /* 0x000fe200000000ff */
[----:B-1----:R-:W-:-:S04]  /*6ab0*/  FFMA.FTZ R0, R108, UR22, -R3 ;  /* 0x000000166c007c23 */ /* 0x002fc80008010803 */
[----:B------:R1:W2:Y:S01]  /*6ac0*/  MUFU.EX2 R251, R0 ;  /* 0x0000000000fb7308 */ /* 0x0002a20000000800 */
[----:B---3--:R-:W-:Y:S01]  /*6ad0*/  F2FP.F16.F32.PACK_AB R30, R231, R134 ;  /* 0x00000086e71e723e */ /* 0x008fe200000000ff */
[----:B------:R-:W-:Y:S01]  /*6ae0*/  HMMA.16816.F32 R76, R24, R36, RZ ;  /* 0x00000024184c723c */ /* 0x000fe200000018ff */
[----:B-1----:R-:W-:-:S05]  /*6af0*/  FFMA.FTZ R0, R109, UR22, -R3 ;  /* 0x000000166d007c23 */ /* 0x002fca0008010803 */
[----:B------:R1:W-:Y:S01]  /*6b00*/  MUFU.EX2 R247, R0 ;  /* 0x0000000000f77308 */ /* 0x0003e20000000800 */
[-C--:B------:R-:W-:Y:S06]  /*6b10*/  HMMA.16816.F32 R72, R24, R38.reuse, RZ ;  /* 0x000000261848723c */ /* 0x080fec00000018ff */
[----:B------:R-:W-:Y:S01]  /*6b20*/  HMMA.16816.F32 R68, R28, R38, RZ ;  /* 0x000000261c44723c */ /* 0x000fe200000018ff */
[----:B-1----:R-:W-:-:S05]  /*6b30*/  FFMA.FTZ R0, R113, UR22, -R3 ;  /* 0x0000001671007c23 */ /* 0x002fca0008010803 */
[-C--:B------:R-:W-:Y:S01]  /*6b40*/  HMMA.16816.F32 R60, R28, R12.reuse, RZ ;  /* 0x0000000c1c3c723c */ /* 0x080fe200000018ff */
[----:B------:R1:W3:Y:S05]  /*6b50*/  MUFU.EX2 R245, R0 ;  /* 0x0000000000f57308 */ /* 0x0002ea0000000800 */
[C---:B------:R-:W-:Y:S06]  /*6b60*/  HMMA.16816.F32 R64, R24.reuse, R12, RZ ;  /* 0x0000000c1840723c */ /* 0x040fec00000018ff */
[-C--:B------:R-:W-:Y:S06]  /*6b70*/  HMMA.16816.F32 R56, R24, R14.reuse, RZ ;  /* 0x0000000e1838723c */ /* 0x080fec00000018ff */
[----:B------:R-:W-:Y:S01]  /*6b80*/  HMMA.16816.F32 R52, R28, R14, RZ ;  /* 0x0000000e1c34723c */ /* 0x000fe200000018ff */
[----:B-1----:R-:W-:-:S04]  /*6b90*/  FFMA.FTZ R0, R177, UR22, -R8 ;  /* 0x00000016b1007c23 */ /* 0x002fc80008010808 */
[----:B------:R1:W-:Y:S01]  /*6ba0*/  MUFU.EX2 R246, R0 ;  /* 0x0000000000f67308 */ /* 0x0003e20000000800 */
[----:B------:R-:W-:Y:S02]  /*6bb0*/  F2FP.F16.F32.PACK_AB R12, R250, R17 ;  /* 0x00000011fa0c723e */ /* 0x000fe400000000ff */
[----:B--2---:R-:W-:Y:S02]  /*6bc0*/  F2FP.F16.F32.PACK_AB R13, R251, R204 ;  /* 0x000000ccfb0d723e */ /* 0x004fe400000000ff */
[----:B------:R-:W-:Y:S02]  /*6bd0*/  F2FP.F16.F32.PACK_AB R14, R154, R16 ;  /* 0x000000109a0e723e */ /* 0x000fe400000000ff */
[----:B---3--:R-:W-:Y:S02]  /*6be0*/  F2FP.F16.F32.PACK_AB R15, R245, R247 ;  /* 0x000000f7f50f723e */ /* 0x008fe400000000ff */
[----:B------:R-:W-:Y:S02]  /*6bf0*/  F2FP.F16.F32.PACK_AB R20, R139, R225 ;  /* 0x000000e18b14723e */ /* 0x000fe400000000ff */
[----:B------:R-:W-:Y:S01]  /*6c00*/  F2FP.F16.F32.PACK_AB R21, R19, R220 ;  /* 0x000000dc1315723e */ /* 0x000fe200000000ff */
[----:B-1----:R-:W-:Y:S01]  /*6c10*/  FFMA.FTZ R0, R176, UR22, -R8 ;  /* 0x00000016b0007c23 */ /* 0x002fe20008010808 */
[----:B------:R-:W-:-:S03]  /*6c20*/  F2FP.F16.F32.PACK_AB R22, R243, R18 ;  /* 0x00000012f316723e */ /* 0x000fc600000000ff */
[----:B------:R1:W-:Y:S01]  /*6c30*/  MUFU.EX2 R249, R0 ;  /* 0x0000000000f97308 */ /* 0x0003e20000000800 */
[----:B------:R-:W-:Y:S01]  /*6c40*/  F2FP.F16.F32.PACK_AB R23, R86, R84 ;  /* 0x000000545617723e */ /* 0x000fe200000000ff */
[C---:B------:R-:W-:Y:S06]  /*6c50*/  HMMA.16816.F32 R92, R12.reuse, R32, R76 ;  /* 0x000000200c5c723c */ /* 0x040fec000000184c */
[----:B------:R-:W-:Y:S01]  /*6c60*/  HMMA.16816.F32 R88, R12, R34, R72 ;  /* 0x000000220c58723c */ /* 0x000fe20000001848 */
[----:B-1----:R-:W-:-:S04]  /*6c70*/  FFMA.FTZ R0, R133, UR22, -R8 ;  /* 0x0000001685007c23 */ /* 0x002fc80008010808 */
[----:B------:R1:W-:Y:S01]  /*6c80*/  MUFU.EX2 R136, R0 ;  /* 0x0000000000887308 */ /* 0x0003e20000000800 */
[C---:B------:R-:W-:Y:S06]  /*6c90*/  HMMA.16816.F32 R76, R20.reuse, R34, R68 ;  /* 0x00000022144c723c */ /* 0x040fec0000001844 */
[-C--:B------:R-:W-:Y:S06]  /*6ca0*/  HMMA.16816.F32 R112, R20, R48.reuse, R60 ;  /* 0x000000301470723c */ /* 0x080fec000000183c */
[----:B------:R-:W-:Y:S01]  /*6cb0*/  HMMA.16816.F32 R120, R12, R48, R64 ;  /* 0x000000300c78723c */ /* 0x000fe20000001840 */
[----:B-1----:R-:W-:-:S05]  /*6cc0*/  FFMA.FTZ R0, R131, UR22, -R8 ;  /* 0x0000001683007c23 */ /* 0x002fca0008010808 */
[-C--:B------:R-:W-:Y:S01]  /*6cd0*/  HMMA.16816.F32 R116, R12, R50.reuse, R56 ;  /* 0x000000320c74723c */ /* 0x080fe20000001838 */
[----:B------:R1:W2:Y:S05]  /*6ce0*/  MUFU.EX2 R34, R0 ;  /* 0x0000000000227308 */ /* 0x0002aa0000000800 */
[----:B------:R-:W-:Y:S06]  /*6cf0*/  HMMA.16816.F32 R108, R20, R50, R52 ;  /* 0x00000032146c723c */ /* 0x000fec0000001834 */
[C---:B------:R-:W-:Y:S06]  /*6d00*/  HMMA.16816.F32 R64, R24.reuse, R44, RZ ;  /* 0x0000002c1840723c */ /* 0x040fec00000018ff */
[----:B------:R-:W-:Y:S01]  /*6d10*/  HMMA.16816.F32 R60, R24, R46, RZ ;  /* 0x0000002e183c723c */ /* 0x000fe200000018ff */
[----:B-1----:R-:W-:-:S05]  /*6d20*/  FFMA.FTZ R0, R178, UR22, -R7 ;  /* 0x00000016b2007c23 */ /* 0x002fca0008010807 */
[C---:B------:R-:W-:Y:S01]  /*6d30*/  HMMA.16816.F32 R56, R24.reuse, R40, RZ ;  /* 0x000000281838723c */ /* 0x040fe200000018ff */
[----:B------:R1:W-:Y:S05]  /*6d40*/  MUFU.EX2 R248, R0 ;  /* 0x0000000000f87308 */ /* 0x0003ea0000000800 */
[----:B------:R-:W-:Y:S01]  /*6d50*/  HMMA.16816.F32 R52, R24, R42, RZ ;  /* 0x0000002a1834723c */ /* 0x000fe200000018ff */
[----:B------:R-:W3:Y:S01]  /*6d60*/  LDSM.16.MT88.4 R24, [R223+0x8800] ;  /* 0x00880000df18783b */ /* 0x000ee20000004200 */
[----:B------:R-:W-:Y:S01]  /*6d70*/  MOV R70, R17 ;  /* 0x0000001100467202 */ /* 0x000fe20000000f00 */
[----:B-1----:R-:W-:-:S04]  /*6d80*/  FFMA.FTZ R0, R151, UR22, -R7 ;  /* 0x0000001697007c23 */ /* 0x002fc80008010807 */
[----:B------:R1:W-:Y:S01]  /*6d90*/  MUFU.EX2 R17, R0 ;  /* 0x0000000000117308 */ /* 0x0003e20000000800 */
[C---:B------:R-:W-:Y:S06]  /*6da0*/  HMMA.16816.F32 R80, R28.reuse, R36, RZ ;  /* 0x000000241c50723c */ /* 0x040fec00000018ff */
[----:B------:R-:W-:Y:S01]  /*6db0*/  HMMA.16816.F32 R36, R28, R40, RZ ;  /* 0x000000281c24723c */ /* 0x000fe200000018ff */
[----:B-1----:R-:W-:-:S04]  /*6dc0*/  FFMA.FTZ R0, R138, UR22, -R7 ;  /* 0x000000168a007c23 */ /* 0x002fc80008010807 */
[----:B------:R1:W-:Y:S01]  /*6dd0*/  MUFU.EX2 R205, R0 ;  /* 0x0000000000cd7308 */ /* 0x0003e20000000800 */
[----:B------:R-:W-:Y:S01]  /*6de0*/  HMMA.16816.F32 R40, R28, R42, RZ ;  /* 0x0000002a1c28723c */ /* 0x000fe200000018ff */
[----:B-1----:R-:W-:-:S06]  /*6df0*/  FFMA.FTZ R0, R128, UR22, -R7 ;  /* 0x0000001680007c23 */ /* 0x002fcc0008010807 */
[----:B------:R1:W-:Y:S01]  /*6e00*/  MUFU.EX2 R244, R0 ;  /* 0x0000000000f47308 */ /* 0x0003e20000000800 */
[----:B------:R-:W-:Y:S01]  /*6e10*/  HMMA.16816.F32 R48, R28, R44, RZ ;  /* 0x0000002c1c30723c */ /* 0x000fe200000018ff */
[----:B-1----:R-:W-:-:S06]  /*6e20*/  FFMA.FTZ R0, R168, UR22, -R6 ;  /* 0x00000016a8007c23 */ /* 0x002fcc0008010806 */
[----:B------:R1:W-:Y:S01]  /*6e30*/  MUFU.EX2 R177, R0 ;  /* 0x0000000000b17308 */ /* 0x0003e20000000800 */
[----:B------:R-:W-:Y:S01]  /*6e40*/  HMMA.16816.F32 R44, R28, R46, RZ ;  /* 0x0000002e1c2c723c */ /* 0x000fe200000018ff */
[----:B------:R-:W4:Y:S01]  /*6e50*/  LDSM.16.MT88.4 R28, [R222+0x8800] ;  /* 0x00880000de1c783b */ /* 0x000f220000004200 */
[----:B-1----:R-:W-:-:S05]  /*6e60*/  FFMA.FTZ R0, R150, UR22, -R6 ;  /* 0x0000001696007c23 */ /* 0x002fca0008010806 */
[----:B------:R1:W4:Y:S01]  /*6e70*/  MUFU.EX2 R178, R0 ;  /* 0x0000000000b27308 */ /* 0x0003220000000800 */
[----:B------:R-:W-:Y:S01]  /*6e80*/  HMMA.16816.F32 R100, R20, R32, R80 ;  /* 0x000000201464723c */ /* 0x000fe20000001850 */
[----:B------:R-:W-:Y:S02]  /*6e90*/  IMAD.MOV.U32 R71, RZ, RZ, R86 ;  /* 0x000000ffff477224 */ /* 0x000fe400078e0056 */
[----:B-1----:R-:W-:-:S04]  /*6ea0*/  FFMA.FTZ R0, R130, UR22, -R6 ;  /* 0x0000001682007c23 */ /* 0x002fc80008010806 */
[----:B------:R1:W-:Y:S01]  /*6eb0*/  MUFU.EX2 R130, R0 ;  /* 0x0000000000827308 */ /* 0x0003e20000000800 */
[----:B------:R-:W-:Y:S01]  /*6ec0*/  MOV R33, R85 ;  /* 0x0000005500217202 */ /* 0x000fe20000000f00 */
[----:B------:R-:W-:Y:S01]  /*6ed0*/  IMAD.MOV.U32 R32, RZ, RZ, R84 ;  /* 0x000000ffff207224 */ /* 0x000fe200078e0054 */
[C---:B---3--:R-:W-:Y:S06]  /*6ee0*/  HMMA.16816.F32 R80, R12.reuse, R26, R52 ;  /* 0x0000001a0c50723c */ /* 0x048fec0000001834 */
[----:B------:R-:W-:Y:S01]  /*6ef0*/  HMMA.16816.F32 R84, R12, R24, R56 ;  /* 0x000000180c54723c */ /* 0x000fe20000001838 */
[----:B-1----:R-:W-:-:S05]  /*6f00*/  FFMA.FTZ R0, R129, UR22, -R6 ;  /* 0x0000001681007c23 */ /* 0x002fca0008010806 */
[C---:B------:R-:W-:Y:S01]  /*6f10*/  HMMA.16816.F32 R52, R20.reuse, R24, R36 ;  /* 0x000000181434723c */ /* 0x040fe20000001824 */
[----:B------:R1:W-:Y:S05]  /*6f20*/  MUFU.EX2 R155, R0 ;  /* 0x00000000009b7308 */ /* 0x0003ea0000000800 */
[----:B------:R-:W-:Y:S01]  /*6f30*/  HMMA.16816.F32 R40, R20, R26, R40 ;  /* 0x0000001a1428723c */ /* 0x000fe20000001828 */
[----:B------:R-:W3:Y:S01]  /*6f40*/  LDSM.16.MT88.4 R24, [R221+0x9000] ;  /* 0x00900000dd18783b */ /* 0x000ee20000004200 */
[----:B-1----:R-:W-:-:S04]  /*6f50*/  FFMA.FTZ R0, R169, UR22, -R3 ;  /* 0x00000016a9007c23 */ /* 0x002fc80008010803 */
[----:B------:R1:W-:Y:S01]  /*6f60*/  MUFU.EX2 R176, R0 ;  /* 0x0000000000b07308 */ /* 0x0003e20000000800 */
[----:B------:R-:W-:Y:S02]  /*6f70*/  IMAD.MOV.U32 R133, RZ, RZ, R2 ;  /* 0x000000ffff857224 */ /* 0x000fe400078e0002 */
[----:B-1----:R-:W-:-:S05]  /*6f80*/  FFMA.FTZ R0, R149, UR22, -R3 ;  /* 0x0000001695007c23 */ /* 0x002fca0008010803 */
[----:B------:R1:W3:Y:S02]  /*6f90*/  MUFU.EX2 R131, R0 ;  /* 0x0000000000837308 */ /* 0x0002e40000000800 */
[----:B-1----:R-:W-:-:S06]  /*6fa0*/  FFMA.FTZ R0, R148, UR22, -R3 ;  /* 0x0000001694007c23 */ /* 0x002fcc0008010803 */
[----:B------:R1:W-:Y:S02]  /*6fb0*/  MUFU.EX2 R129, R0 ;  /* 0x0000000000817308 */ /* 0x0003e40000000800 */
[----:B-1----:R-:W-:-:S06]  /*6fc0*/  FFMA.FTZ R0, R137, UR22, -R3 ;  /* 0x0000001689007c23 */ /* 0x002fcc0008010803 */
[----:B------:R-:W1:Y:S01]  /*6fd0*/  MUFU.EX2 R2, R0 ;  /* 0x0000000000027308 */ /* 0x000e620000000800 */
[----:B--2---:R-:W-:Y:S01]  /*6fe0*/  IMAD.MOV.U32 R137, RZ, RZ, R34 ;  /* 0x000000ffff897224 */ /* 0x004fe200078e0022 */
[C---:B----4-:R-:W-:Y:S06]  /*6ff0*/  HMMA.16816.F32 R96, R12.reuse, R30, R60 ;  /* 0x0000001e0c60723c */ /* 0x050fec000000183c */
[-C--:B------:R-:W-:Y:S06]  /*7000*/  HMMA.16816.F32 R104, R12, R28.reuse, R64 ;  /* 0x0000001c0c68723c */ /* 0x080fec0000001840 */
[----:B------:R-:W-:Y:S01]  /*7010*/  HMMA.16816.F32 R72, R20, R28, R48 ;  /* 0x0000001c1448723c */ /* 0x000fe20000001830 */
[----:B------:R-:W-:-:S02]  /*7020*/  F2FP.F16.F32.PACK_AB R12, R178, R177 ;  /* 0x000000b1b20c723e */ /* 0x000fc400000000ff */
[----:B---3--:R-:W-:Y:S02]  /*7030*/  F2FP.F16.F32.PACK_AB R13, R131, R176 ;  /* 0x000000b0830d723e */ /* 0x008fe400000000ff */
[----:B------:R-:W-:Y:S01]  /*7040*/  F2FP.F16.F32.PACK_AB R14, R155, R130 ;  /* 0x000000829b0e723e */ /* 0x000fe200000000ff */
[----:B------:R-:W-:Y:S01]  /*7050*/  HMMA.16816.F32 R60, R20, R30, R44 ;  /* 0x0000001e143c723c */ /* 0x000fe2000000182c */
[----:B-1----:R-:W-:Y:S01]  /*7060*/  F2FP.F16.F32.PACK_AB R15, R2, R129 ;  /* 0x00000081020f723e */ /* 0x002fe200000000ff */
[----:B------:R-:W-:Y:S01]  /*7070*/  IMAD.MOV.U32 R138, RZ, RZ, R32 ;  /* 0x000000ffff8a7224 */ /* 0x000fe200078e0020 */
[----:B------:R-:W-:Y:S01]  /*7080*/  MOV R128, R33 ;  /* 0x0000002100807202 */ /* 0x000fe20000000f00 */
[----:B------:R-:W-:Y:S03]  /*7090*/  LDSM.16.MT88.4 R28, [R222+0x9000] ;  /* 0x00900000de1c783b */ /* 0x000fe60000004200 */
[----:B------:R-:W-:-:S02]  /*70a0*/  F2FP.F16.F32.PACK_AB R20, R249, R246 ;  /* 0x000000f6f914723e */ /* 0x000fc400000000ff */
[----:B------:R-:W-:Y:S02]  /*70b0*/  F2FP.F16.F32.PACK_AB R21, R17, R248 ;  /* 0x000000f81115723e */ /* 0x000fe400000000ff */
[----:B------:R-:W-:Y:S02]  /*70c0*/  F2FP.F16.F32.PACK_AB R22, R137, R136 ;  /* 0x000000888916723e */ /* 0x000fe400000000ff */
[----:B------:R-:W-:Y:S01]  /*70d0*/  F2FP.F16.F32.PACK_AB R23, R244, R205 ;  /* 0x000000cdf417723e */ /* 0x000fe200000000ff */
[-C--:B------:R-:W-:Y:S06]  /*70e0*/  HMMA.16816.F32 R48, R12, R24.reuse, R120 ;  /* 0x000000180c30723c */ /* 0x080fec0000001878 */
[----:B------:R-:W-:Y:S06]  /*70f0*/  HMMA.16816.F32 R36, R20, R24, R112 ;  /* 0x000000181424723c */ /* 0x000fec0000001870 */
[-C--:B------:R-:W-:Y:S06]  /*7100*/  HMMA.16816.F32 R44, R12, R26.reuse, R116 ;  /* 0x0000001a0c2c723c */ /* 0x080fec0000001874 */
[----:B------:R-:W-:Y:S01]  /*7110*/  HMMA.16816.F32 R32, R20, R26, R108 ;  /* 0x0000001a1420723c */ /* 0x000fe2000000186c */
[----:B------:R-:W1:Y:S01]  /*7120*/  LDSM.16.MT88.4 R24, [R224+0x9000] ;  /* 0x00900000e018783b */ /* 0x000e620000004200 */
[----:B------:R-:W-:Y:S01]  /*7130*/  MOV R148, R70 ;  /* 0x0000004600947202 */ /* 0x000fe20000000f00 */
[----:B------:R-:W-:-:S04]  /*7140*/  FFMA.FTZ R0, R183, UR22, -R8 ;  /* 0x00000016b7007c23 */ /* 0x000fc80008010808 */
[----:B------:R2:W-:Y:S02]  /*7150*/  MUFU.EX2 R169, R0 ;  /* 0x0000000000a97308 */ /* 0x0005e40000000800 */
[----:B--2---:R-:W-:Y:S01]  /*7160*/  FFMA.FTZ R0, R181, UR22, -R8 ;  /* 0x00000016b5007c23 */ /* 0x004fe20008010808 */
[-C--:B-1----:R-:W-:Y:S06]  /*7170*/  HMMA.16816.F32 R56, R20, R24.reuse, R100 ;  /* 0x000000181438723c */ /* 0x082fec0000001864 */
[----:B------:R-:W-:Y:S01]  /*7180*/  HMMA.16816.F32 R64, R12, R24, R92 ;  /* 0x000000180c40723c */ /* 0x000fe2000000185c */
[----:B------:R-:W-:-:S05]  /*7190*/  MOV R103, R71 ;  /* 0x0000004700677202 */ /* 0x000fca0000000f00 */
[-C--:B------:R-:W-:Y:S06]  /*71a0*/  HMMA.16816.F32 R68, R12, R26.reuse, R88 ;  /* 0x0000001a0c44723c */ /* 0x080fec0000001858 */
[----:B------:R-:W-:Y:S01]  /*71b0*/  HMMA.16816.F32 R76, R20, R26, R76 ;  /* 0x0000001a144c723c */ /* 0x000fe2000000184c */
[----:B------:R-:W1:Y:S01]  /*71c0*/  LDSM.16.MT88.4 R24, [R223+0x9000] ;  /* 0x00900000df18783b */ /* 0x000e620000004200 */
[----:B------:R2:W-:Y:S02]  /*71d0*/  MUFU.EX2 R100, R0 ;  /* 0x0000000000647308 */ /* 0x0005e40000000800 */
[----:B--2---:R-:W-:-:S06]  /*71e0*/  FFMA.FTZ R0, R144, UR22, -R8 ;  /* 0x0000001690007c23 */ /* 0x004fcc0008010808 */
[----:B------:R2:W-:Y:S02]  /*71f0*/  MUFU.EX2 R151, R0 ;  /* 0x0000000000977308 */ /* 0x0005e40000000800 */
[----:B--2---:R-:W-:-:S06]  /*7200*/  FFMA.FTZ R0, R127, UR22, -R8 ;  /* 0x000000167f007c23 */ /* 0x004fcc0008010808 */
[----:B------:R2:W3:Y:S02]  /*7210*/  MUFU.EX2 R102, R0 ;  /* 0x0000000000667308 */ /* 0x0004e40000000800 */
[----:B--2---:R-:W-:-:S06]  /*7220*/  FFMA.FTZ R0, R188, UR22, -R7 ;  /* 0x00000016bc007c23 */ /* 0x004fcc0008010807 */
[----:B------:R2:W-:Y:S01]  /*7230*/  MUFU.EX2 R168, R0 ;  /* 0x0000000000a87308 */ /* 0x0005e20000000800 */
[----:B------:R-:W-:Y:S01]  /*7240*/  HMMA.16816.F32 R116, R12, R28, R104 ;  /* 0x0000001c0c74723c */ /* 0x000fe20000001868 */
[----:B--2---:R-:W-:-:S06]  /*7250*/  FFMA.FTZ R0, R179, UR22, -R7 ;  /* 0x00000016b3007c23 */ /* 0x004fcc0008010807 */
[----:B------:R2:W4:Y:S01]  /*7260*/  MUFU.EX2 R101, R0 ;  /* 0x0000000000657308 */ /* 0x0005220000000800 */
[C---:B------:R-:W-:Y:S06]  /*7270*/  HMMA.16816.F32 R112, R12.reuse, R30, R96 ;  /* 0x0000001e0c70723c */ /* 0x040fec0000001860 */
[----:B-1----:R-:W-:Y:S01]  /*7280*/  HMMA.16816.F32 R108, R12, R24, R84 ;  /* 0x000000180c6c723c */ /* 0x002fe20000001854 */
[----:B--2---:R-:W-:-:S04]  /*7290*/  FFMA.FTZ R0, R146, UR22, -R7 ;  /* 0x0000001692007c23 */ /* 0x004fc80008010807 */
[----:B------:R1:W-:Y:S01]  /*72a0*/  MUFU.EX2 R150, R0 ;  /* 0x0000000000967308 */ /* 0x0003e20000000800 */
[----:B------:R-:W-:Y:S01]  /*72b0*/  HMMA.16816.F32 R104, R12, R26, R80 ;  /* 0x0000001a0c68723c */ /* 0x000fe20000001850 */
[----:B-1----:R-:W-:-:S06]  /*72c0*/  FFMA.FTZ R0, R124, UR22, -R7 ;  /* 0x000000167c007c23 */ /* 0x002fcc0008010807 */
[----:B------:R1:W2:Y:S02]  /*72d0*/  MUFU.EX2 R12, R0 ;  /* 0x00000000000c7308 */ /* 0x0002a40000000800 */
[----:B-1----:R-:W-:-:S06]  /*72e0*/  FFMA.FTZ R0, R180, UR22, -R6 ;  /* 0x00000016b4007c23 */ /* 0x002fcc0008010806 */
[----:B------:R1:W-:Y:S01]  /*72f0*/  MUFU.EX2 R123, R0 ;  /* 0x00000000007b7308 */ /* 0x0003e20000000800 */
[----:B------:R-:W-:Y:S01]  /*7300*/  HMMA.16816.F32 R84, R20, R28, R72 ;  /* 0x0000001c1454723c */ /* 0x000fe20000001848 */
[----:B-1----:R-:W-:-:S06]  /*7310*/  FFMA.FTZ R0, R171, UR22, -R6 ;  /* 0x00000016ab007c23 */ /* 0x002fcc0008010806 */
[----:B------:R1:W2:Y:S01]  /*7320*/  MUFU.EX2 R121, R0 ;  /* 0x0000000000797308 */ /* 0x0002a20000000800 */
[----:B------:R-:W-:Y:S01]  /*7330*/  HMMA.16816.F32 R72, R20, R24, R52 ;  /* 0x000000181448723c */ /* 0x000fe20000001834 */
[----:B-1----:R-:W-:-:S06]  /*7340*/  FFMA.FTZ R0, R126, UR22, -R6 ;  /* 0x000000167e007c23 */ /* 0x002fcc0008010806 */
[----:B------:R1:W-:Y:S01]  /*7350*/  MUFU.EX2 R149, R0 ;  /* 0x0000000000957308 */ /* 0x0003e20000000800 */
[----:B------:R-:W-:Y:S01]  /*7360*/  HMMA.16816.F32 R88, R20, R26, R40 ;  /* 0x0000001a1458723c */ /* 0x000fe20000001828 */
[----:B------:R-:W2:Y:S01]  /*7370*/  LDSM.16.MT88.4 R24, [R221+0x9800] ;  /* 0x00980000dd18783b */ /* 0x000ea20000004200 */
[----:B-1----:R-:W-:-:S05]  /*7380*/  FFMA.FTZ R0, R125, UR22, -R6 ;  /* 0x000000167d007c23 */ /* 0x002fca0008010806 */
[----:B------:R1:W-:Y:S01]  /*7390*/  MUFU.EX2 R179, R0 ;  /* 0x0000000000b37308 */ /* 0x0003e20000000800 */
[----:B------:R-:W-:Y:S01]  /*73a0*/  MOV R125, R148 ;  /* 0x00000094007d7202 */ /* 0x000fe20000000f00 */
[----:B-1----:R-:W-:-:S06]  /*73b0*/  FFMA.FTZ R0, R182, UR22, -R3 ;  /* 0x00000016b6007c23 */ /* 0x002fcc0008010803 */
[----:B------:R1:W-:Y:S02]  /*73c0*/  MUFU.EX2 R122, R0 ;  /* 0x00000000007a7308 */ /* 0x0003e40000000800 */
[----:B-1----:R-:W-:-:S06]  /*73d0*/  FFMA.FTZ R0, R170, UR22, -R3 ;  /* 0x00000016aa007c23 */ /* 0x002fcc0008010803 */
[----:B------:R1:W2:Y:S02]  /*73e0*/  MUFU.EX2 R120, R0 ;  /* 0x0000000000787308 */ /* 0x0002a40000000800 */
[----:B-1----:R-:W-:-:S06]  /*73f0*/  FFMA.FTZ R0, R147, UR22, -R3 ;  /* 0x0000001693007c23 */ /* 0x002fcc0008010803 */
[----:B------:R1:W-:Y:S01]  /*7400*/  MUFU.EX2 R148, R0 ;  /* 0x0000000000947308 */ /* 0x0003e20000000800 */
[----:B---3--:R-:W-:Y:S02]  /*7410*/  IMAD.MOV.U32 R146, RZ, RZ, R102 ;  /* 0x000000ffff927224 */ /* 0x008fe400078e0066 */
[----:B-1----:R-:W-:-:S05]  /*7420*/  FFMA.FTZ R0, R145, UR22, -R3 ;  /* 0x0000001691007c23 */ /* 0x002fca0008010803 */
[----:B------:R-:W1:Y:S01]  /*7430*/  MUFU.EX2 R188, R0 ;  /* 0x0000000000bc7308 */ /* 0x000e620000000800 */
[----:B------:R-:W-:Y:S01]  /*7440*/  IMAD.MOV.U32 R171, RZ, RZ, R100 ;  /* 0x000000ffffab7224 */ /* 0x000fe200078e0064 */
[----:B----4-:R-:W-:Y:S02]  /*7450*/  MOV R180, R101 ;  /* 0x0000006500b47202 */ /* 0x010fe40000000f00 */
[----:B--2---:R-:W-:Y:S01]  /*7460*/  MOV R147, R12 ;  /* 0x0000000c00937202 */ /* 0x004fe20000000f00 */
[----:B------:R-:W-:Y:S01]  /*7470*/  HMMA.16816.F32 R80, R20, R30, R60 ;  /* 0x0000001e1450723c */ /* 0x000fe2000000183c */
[----:B------:R-:W-:Y:S01]  /*7480*/  F2FP.F16.F32.PACK_AB R12, R121, R123 ;  /* 0x0000007b790c723e */ /* 0x000fe200000000ff */
[----:B------:R-:W-:Y:S01]  /*7490*/  IMAD.MOV.U32 R126, RZ, RZ, R103 ;  /* 0x000000ffff7e7224 */ /* 0x000fe200078e0067 */
[----:B------:R-:W-:Y:S01]  /*74a0*/  F2FP.F16.F32.PACK_AB R13, R120, R122 ;  /* 0x0000007a780d723e */ /* 0x000fe200000000ff */
[----:B------:R-:W-:Y:S01]  /*74b0*/  IMAD.MOV.U32 R183, RZ, RZ, R244 ;  /* 0x000000ffffb77224 */ /* 0x000fe200078e00f4 */
[----:B------:R-:W-:Y:S01]  /*74c0*/  F2FP.F16.F32.PACK_AB R14, R179, R149 ;  /* 0x00000095b30e723e */ /* 0x000fe200000000ff */
[----:B------:R-:W-:Y:S01]  /*74d0*/  LDSM.16.MT88.4 R28, [R222+0x9800] ;  /* 0x00980000de1c783b */ /* 0x000fe20000004200 */
[----:B------:R-:W-:-:S02]  /*74e0*/  F2FP.F16.F32.PACK_AB R20, R171, R169 ;  /* 0x000000a9ab14723e */ /* 0x000fc400000000ff */
[----:B------:R-:W-:Y:S02]  /*74f0*/  F2FP.F16.F32.PACK_AB R21, R180, R168 ;  /* 0x000000a8b415723e */ /* 0x000fe400000000ff */
[----:B------:R-:W-:Y:S02]  /*7500*/  F2FP.F16.F32.PACK_AB R22, R146, R151 ;  /* 0x000000979216723e */ /* 0x000fe400000000ff */
[----:B------:R-:W-:Y:S02]  /*7510*/  F2FP.F16.F32.PACK_AB R23, R147, R150 ;  /* 0x000000969317723e */ /* 0x000fe400000000ff */
[----:B-1----:R-:W-:-:S05]  /*7520*/  F2FP.F16.F32.PACK_AB R15, R188, R148 ;  /* 0x00000094bc0f723e */ /* 0x002fca00000000ff */
[-C--:B------:R-:W-:Y:S06]  /*7530*/  HMMA.16816.F32 R100, R20, R24.reuse, R36 ;  /* 0x000000181464723c */ /* 0x080fec0000001824 */
[C---:B------:R-:W-:Y:S06]  /*7540*/  HMMA.16816.F32 R96, R12.reuse, R24, R48 ;  /* 0x000000180c60723c */ /* 0x040fec0000001830 */
[-C--:B------:R-:W-:Y:S06]  /*7550*/  HMMA.16816.F32 R92, R12, R26.reuse, R44 ;  /* 0x0000001a0c5c723c */ /* 0x080fec000000182c */
[----:B------:R-:W-:Y:S01]  /*7560*/  HMMA.16816.F32 R40, R20, R26, R32 ;  /* 0x0000001a1428723c */ /* 0x000fe20000001820 */
[----:B------:R-:W1:Y:S01]  /*7570*/  LDSM.16.MT88.4 R24, [R224+0x9800] ;  /* 0x00980000e018783b */ /* 0x000e620000004200 */
[----:B------:R-:W-:-:S04]  /*7580*/  FFMA.FTZ R0, R200, UR22, -R8 ;  /* 0x00000016c8007c23 */ /* 0x000fc80008010808 */
[----:B------:R2:W3:Y:S01]  /*7590*/  MUFU.EX2 R124, R0 ;  /* 0x00000000007c7308 */ /* 0x0004e20000000800 */
[-C--:B-1----:R-:W-:Y:S06]  /*75a0*/  HMMA.16816.F32 R52, R20, R24.reuse, R56 ;  /* 0x000000181434723c */ /* 0x082fec0000001838 */
[C---:B------:R-:W-:Y:S06]  /*75b0*/  HMMA.16816.F32 R48, R12.reuse, R24, R64 ;  /* 0x000000180c30723c */ /* 0x040fec0000001840 */
[-C--:B------:R-:W-:Y:S06]  /*75c0*/  HMMA.16816.F32 R44, R12, R26.reuse, R68 ;  /* 0x0000001a0c2c723c */ /* 0x080fec0000001844 */
[----:B------:R-:W-:Y:S01]  /*75d0*/  HMMA.16816.F32 R36, R20, R26, R76 ;  /* 0x0000001a1424723c */ /* 0x000fe2000000184c */
[----:B------:R-:W1:Y:S01]  /*75e0*/  LDSM.16.MT88.4 R24, [R223+0x9800] ;  /* 0x00980000df18783b */ /* 0x000e620000004200 */
[----:B--2---:R-:W-:-:S04]  /*75f0*/  FFMA.FTZ R0, R194, UR22, -R8 ;  /* 0x00000016c2007c23 */ /* 0x004fc80008010808 */
[----:B------:R2:W-:Y:S02]  /*7600*/  MUFU.EX2 R170, R0 ;  /* 0x0000000000aa7308 */ /* 0x0005e40000000800 */
[--C-:B--2---:R-:W-:Y:S01]  /*7610*/  FFMA.FTZ R0, R152, UR22, -R8.reuse ;  /* 0x0000001698007c23 */ /* 0x104fe20008010808 */
[----:B-1----:R-:W-:Y:S05]  /*7620*/  HMMA.16816.F32 R60, R12, R24, R108 ;  /* 0x000000180c3c723c */ /* 0x002fea000000186c */
[----:B------:R1:W-:Y:S02]  /*7630*/  MUFU.EX2 R111, R0 ;  /* 0x00000000006f7308 */ /* 0x0003e40000000800 */
[----:B-1----:R-:W-:-:S06]  /*7640*/  FFMA.FTZ R0, R143, UR22, -R8 ;  /* 0x000000168f007c23 */ /* 0x002fcc0008010808 */
[----:B------:R1:W-:Y:S01]  /*7650*/  MUFU.EX2 R145, R0 ;  /* 0x0000000000917308 */ /* 0x0003e20000000800 */
[----:B------:R-:W-:Y:S01]  /*7660*/  HMMA.16816.F32 R76, R12, R26, R104 ;  /* 0x0000001a0c4c723c */ /* 0x000fe20000001868 */
[----:B-1----:R-:W-:-:S06]  /*7670*/  FFMA.FTZ R0, R201, UR22, -R7 ;  /* 0x00000016c9007c23 */ /* 0x002fcc0008010807 */
[----:B------:R1:W2:Y:S02]  /*7680*/  MUFU.EX2 R244, R0 ;  /* 0x0000000000f47308 */ /* 0x0002a40000000800 */
[----:B-1----:R-:W-:-:S06]  /*7690*/  FFMA.FTZ R0, R191, UR22, -R7 ;  /* 0x00000016bf007c23 */ /* 0x002fcc0008010807 */
[----:B------:R1:W-:Y:S01]  /*76a0*/  MUFU.EX2 R182, R0 ;  /* 0x0000000000b67308 */ /* 0x0003e20000000800 */
[----:B------:R-:W-:Y:S02]  /*76b0*/  IMAD.MOV.U32 R181, RZ, RZ, R248 ;  /* 0x000000ffffb57224 */ /* 0x000fe400078e00f8 */
[----:B-1----:R-:W-:-:S05]  /*76c0*/  FFMA.FTZ R0, R184, UR22, -R7 ;  /* 0x00000016b8007c23 */ /* 0x002fca0008010807 */
[----:B------:R1:W-:Y:S01]  /*76d0*/  MUFU.EX2 R107, R0 ;  /* 0x00000000006b7308 */ /* 0x0003e20000000800 */
[----:B---3--:R-:W-:Y:S01]  /*76e0*/  MOV R191, R124 ;  /* 0x0000007c00bf7202 */ /* 0x008fe20000000f00 */
[----:B------:R-:W-:Y:S01]  /*76f0*/  IMAD.MOV.U32 R124, RZ, RZ, R183 ;  /* 0x000000ffff7c7224 */ /* 0x000fe200078e00b7 */
[----:B------:R-:W-:Y:S01]  /*7700*/  MOV R183, R249 ;  /* 0x000000f900b77202 */ /* 0x000fe20000000f00 */
[----:B-1----:R-:W-:-:S04]  /*7710*/  FFMA.FTZ R0, R140, UR22, -R7 ;  /* 0x000000168c007c23 */ /* 0x002fc80008010807 */
[----:B------:R1:W-:Y:S01]  /*7720*/  MUFU.EX2 R106, R0 ;  /* 0x00000000006a7308 */ /* 0x0003e20000000800 */
[----:B------:R-:W-:Y:S02]  /*7730*/  IMAD.MOV.U32 R144, RZ, RZ, R250 ;  /* 0x000000ffff907224 */ /* 0x000fe400078e00fa */
[----:B-1----:R-:W-:-:S05]  /*7740*/  FFMA.FTZ R0, R193, UR22, -R6 ;  /* 0x00000016c1007c23 */ /* 0x002fca0008010806 */
[----:B------:R1:W-:Y:S01]  /*7750*/  MUFU.EX2 R248, R0 ;  /* 0x0000000000f87308 */ /* 0x0003e20000000800 */
[----:B------:R-:W-:Y:S01]  /*7760*/  MOV R127, R251 ;  /* 0x000000fb007f7202 */ /* 0x000fe20000000f00 */
[----:B-1----:R-:W-:-:S06]  /*7770*/  FFMA.FTZ R0, R190, UR22, -R6 ;  /* 0x00000016be007c23 */ /* 0x002fcc0008010806 */
[----:B------:R1:W3:Y:S01]  /*7780*/  MUFU.EX2 R249, R0 ;  /* 0x0000000000f97308 */ /* 0x0002e20000000800 */
[----:B------:R-:W-:Y:S01]  /*7790*/  HMMA.16816.F32 R72, R20, R24, R72 ;  /* 0x000000181448723c */ /* 0x000fe20000001848 */
[----:B--2---:R-:W-:Y:S01]  /*77a0*/  MOV R190, R244 ;  /* 0x000000f400be7202 */ /* 0x004fe20000000f00 */
[----:B-1----:R-:W-:-:S05]  /*77b0*/  FFMA.FTZ R0, R142, UR22, -R6 ;  /* 0x000000168e007c23 */ /* 0x002fca0008010806 */
[----:B------:R1:W-:Y:S01]  /*77c0*/  MUFU.EX2 R250, R0 ;  /* 0x0000000000fa7308 */ /* 0x0003e20000000800 */
[----:B------:R-:W-:Y:S01]  /*77d0*/  HMMA.16816.F32 R32, R20, R26, R88 ;  /* 0x0000001a1420723c */ /* 0x000fe20000001858 */
[----:B------:R-:W2:Y:S01]  /*77e0*/  LDSM.16.MT88.4 R24, [R221+0xa000] ;  /* 0x00a00000dd18783b */ /* 0x000ea20000004200 */
[----:B------:R-:W-:Y:S02]  /*77f0*/  IMAD.MOV.U32 R68, RZ, RZ, R245 ;  /* 0x000000ffff447224 */ /* 0x000fe400078e00f5 */
[----:B-1----:R-:W-:-:S04]  /*7800*/  FFMA.FTZ R0, R141, UR22, -R6 ;  /* 0x000000168d007c23 */ /* 0x002fc80008010806 */
[----:B------:R1:W-:Y:S01]  /*7810*/  MUFU.EX2 R251, R0 ;  /* 0x0000000000fb7308 */ /* 0x0003e20000000800 */
[----:B------:R-:W-:Y:S01]  /*7820*/  HMMA.16816.F32 R64, R12, R30, R112 ;  /* 0x0000001e0c40723c */ /* 0x000fe20000001870 */
[----:B-1----:R-:W-:-:S06]  /*7830*/  FFMA.FTZ R0, R195, UR22, -R3 ;  /* 0x00000016c3007c23 */ /* 0x002fcc0008010803 */
[----:B------:R1:W-:Y:S01]  /*7840*/  MUFU.EX2 R244, R0 ;  /* 0x0000000000f47308 */ /* 0x0003e20000000800 */
[----:B------:R-:W-:Y:S01]  /*7850*/  MOV R115, R246 ;  /* 0x000000f600737202 */ /* 0x000fe20000000f00 */
[----:B------:R-:W-:Y:S02]  /*7860*/  IMAD.MOV.U32 R91, RZ, RZ, R180 ;  /* 0x000000ffff5b7224 */ /* 0x000fe400078e00b4 */
[----:B------:R-:W-:Y:S02]  /*7870*/  IMAD.MOV.U32 R180, RZ, RZ, R247 ;  /* 0x000000ffffb47224 */ /* 0x000fe400078e00f7 */
[----:B-1----:R-:W-:-:S04]  /*7880*/  FFMA.FTZ R0, R189, UR22, -R3 ;  /* 0x00000016bd007c23 */ /* 0x002fc80008010803 */
[----:B------:R1:W4:Y:S02]  /*7890*/  MUFU.EX2 R245, R0 ;  /* 0x0000000000f57308 */ /* 0x0003240000000800 */
[----:B-1----:R-:W-:-:S06]  /*78a0*/  FFMA.FTZ R0, R185, UR22, -R3 ;  /* 0x00000016b9007c23 */ /* 0x002fcc0008010803 */
[----:B------:R1:W-:Y:S01]  /*78b0*/  MUFU.EX2 R246, R0 ;  /* 0x0000000000f67308 */ /* 0x0003e20000000800 */
[----:B------:R-:W-:Y:S02]  /*78c0*/  IMAD.MOV.U32 R189, RZ, RZ, R170 ;  /* 0x000000ffffbd7224 */ /* 0x000fe400078e00aa */
[----:B-1----:R-:W-:-:S05]  /*78d0*/  FFMA.FTZ R0, R153, UR22, -R3 ;  /* 0x0000001699007c23 */ /* 0x002fca0008010803 */
[----:B------:R-:W1:Y:S01]  /*78e0*/  MUFU.EX2 R247, R0 ;  /* 0x0000000000f77308 */ /* 0x000e620000000800 */
[-C--:B------:R-:W-:Y:S06]  /*78f0*/  HMMA.16816.F32 R56, R12, R28.reuse, R116 ;  /* 0x0000001c0c38723c */ /* 0x080fec0000001874 */
[----:B------:R-:W-:Y:S01]  /*7900*/  HMMA.16816.F32 R84, R20, R28, R84 ;  /* 0x0000001c1454723c */ /* 0x000fe20000001854 */
[----:B---3--:R-:W-:Y:S02]  /*7910*/  F2FP.F16.F32.PACK_AB R12, R249, R248 ;  /* 0x000000f8f90c723e */ /* 0x008fe400000000ff */
[----:B----4-:R-:W-:-:S02]  /*7920*/  F2FP.F16.F32.PACK_AB R13, R245, R244 ;  /* 0x000000f4f50d723e */ /* 0x010fc400000000ff */
[----:B------:R-:W-:Y:S01]  /*7930*/  F2FP.F16.F32.PACK_AB R14, R251, R250 ;  /* 0x000000fafb0e723e */ /* 0x000fe200000000ff */
[----:B------:R-:W-:Y:S01]  /*7940*/  HMMA.16816.F32 R80, R20, R30, R80 ;  /* 0x0000001e1450723c */ /* 0x000fe20000001850 */
[----:B------:R-:W-:Y:S01]  /*7950*/  MOV R108, R171 ;  /* 0x000000ab006c7202 */ /* 0x000fe20000000f00 */
[----:B------:R-:W-:Y:S01]  /*7960*/  IMAD.MOV.U32 R109, RZ, RZ, R126 ;  /* 0x000000ffff6d7224 */ /* 0x000fe200078e007e */
[----:B-1----:R-:W-:Y:S01]  /*7970*/  F2FP.F16.F32.PACK_AB R15, R247, R246 ;  /* 0x000000f6f70f723e */ /* 0x002fe200000000ff */
[----:B------:R-:W-:-:S03]  /*7980*/  IMAD.MOV.U32 R105, RZ, RZ, R127 ;  /* 0x000000ffff697224 */ /* 0x000fc600078e007f */
[----:B------:R-:W-:Y:S01]  /*7990*/  F2FP.F16.F32.PACK_AB R20, R189, R191 ;  /* 0x000000bfbd14723e */ /* 0x000fe200000000ff */
[----:B------:R-:W-:Y:S01]  /*79a0*/  IMAD.MOV.U32 R69, RZ, RZ, R123 ;  /* 0x000000ffff457224 */ /* 0x000fe200078e007b */
[----:B------:R-:W-:Y:S01]  /*79b0*/  F2FP.F16.F32.PACK_AB R21, R182, R190 ;  /* 0x000000beb615723e */ /* 0x000fe200000000ff */
[----:B------:R-:W-:Y:S01]  /*79c0*/  IMAD.MOV.U32 R71, RZ, RZ, R122 ;  /* 0x000000ffff477224 */ /* 0x000fe200078e007a */
[----:B------:R-:W-:Y:S02]  /*79d0*/  F2FP.F16.F32.PACK_AB R22, R145, R111 ;  /* 0x0000006f9116723e */ /* 0x000fe400000000ff */
[----:B------:R-:W-:Y:S01]  /*79e0*/  F2FP.F16.F32.PACK_AB R23, R106, R107 ;  /* 0x0000006b6a17723e */ /* 0x000fe200000000ff */
[----:B------:R-:W-:Y:S01]  /*79f0*/  IMAD.MOV.U32 R89, RZ, RZ, R120 ;  /* 0x000000ffff597224 */ /* 0x000fe200078e0078 */
[----:B------:R-:W-:Y:S01]  /*7a00*/  MOV R114, R144 ;  /* 0x0000009000727202 */ /* 0x000fe20000000f00 */
[----:B--2---:R-:W-:Y:S01]  /*7a10*/  HMMA.16816.F32 R140, R12, R24, R96 ;  /* 0x000000180c8c723c */ /* 0x004fe20000001860 */
[----:B------:R-:W-:-:S02]  /*7a20*/  MOV R170, R125 ;  /* 0x0000007d00aa7202 */ /* 0x000fc40000000f00 */
[----:B------:R-:W-:Y:S02]  /*7a30*/  MOV R70, R154 ;  /* 0x0000009a00467202 */ /* 0x000fe40000000f00 */
[----:B------:R-:W-:Y:S01]  /*7a40*/  MOV R90, R121 ;  /* 0x00000079005a7202 */ /* 0x000fe20000000f00 */
[----:B------:R-:W-:Y:S01]  /*7a50*/  IMAD.MOV.U32 R201, RZ, RZ, R115 ;  /* 0x000000ffffc97224 */ /* 0x000fe200078e0073 */
[----:B------:R-:W-:Y:S01]  /*7a60*/  MOV R171, R124 ;  /* 0x0000007c00ab7202 */ /* 0x000fe20000000f00 */
[C---:B------:R-:W-:Y:S01]  /*7a70*/  HMMA.16816.F32 R120, R20.reuse, R26, R40 ;  /* 0x0000001a1478723c */ /* 0x040fe20000001828 */
[----:B------:R-:W-:Y:S01]  /*7a80*/  MOV R144, R155 ;  /* 0x0000009b00907202 */ /* 0x000fe20000000f00 */
[----:B------:R-:W-:Y:S04]  /*7a90*/  LDSM.16.MT88.4 R28, [R222+0xa000] ;  /* 0x00a00000de1c783b */ /* 0x000fe80000004200 */
[----:B------:R-:W-:Y:S06]  /*7aa0*/  HMMA.16816.F32 R124, R20, R24, R100 ;  /* 0x00000018147c723c */ /* 0x000fec0000001864 */
[----:B------:R-:W-:Y:S01]  /*7ab0*/  HMMA.16816.F32 R152, R12, R26, R92 ;  /* 0x0000001a0c98723c */ /* 0x000fe2000000185c */
[----:B------:R-:W1:Y:S05]  /*7ac0*/  LDSM.16.MT88.4 R24, [R224+0xa000] ;  /* 0x00a00000e018783b */ /* 0x000e6a0000004200 */
[-C--:B-1----:R-:W-:Y:S06]  /*7ad0*/  HMMA.16816.F32 R116, R20, R24.reuse, R52 ;  /* 0x000000181474723c */ /* 0x082fec0000001834 */
[----:B------:R-:W-:Y:S01]  /*7ae0*/  HMMA.16816.F32 R100, R12, R24, R48 ;  /* 0x000000180c64723c */ /* 0x000fe20000001830 */
[----:B------:R-:W-:-:S05]  /*7af0*/  MOV R55, R114 ;  /* 0x0000007200377202 */ /* 0x000fca0000000f00 */
[-C--:B------:R-:W-:Y:S06]  /*7b00*/  HMMA.16816.F32 R96, R12, R26.reuse, R44 ;  /* 0x0000001a0c60723c */ /* 0x080fec000000182c */
[----:B------:R-:W-:Y:S01]  /*7b10*/  HMMA.16816.F32 R112, R20, R26, R36 ;  /* 0x0000001a1470723c */ /* 0x000fe20000001824 */
[----:B------:R-:W1:Y:S01]  /*7b20*/  LDSM.16.MT88.4 R24, [R223+0xa000] ;  /* 0x00a00000df18783b */ /* 0x000e620000004200 */
[----:B------:R-:W-:Y:S01]  /*7b30*/  MOV R54, R68 ;  /* 0x0000004400367202 */ /* 0x000fe20000000f00 */
[----:B------:R-:W-:Y:S01]  /*7b40*/  IMAD.MOV.U32 R104, RZ, RZ, R69 ;  /* 0x000000ffff687224 */ /* 0x000fe200078e0045 */
[----:B------:R-:W-:Y:S01]  /*7b50*/  MOV R110, R70 ;  /* 0x00000046006e7202 */ /* 0x000fe20000000f00 */
[----:B------:R-:W-:-:S02]  /*7b60*/  IMAD.MOV.U32 R200, RZ, RZ, R71 ;  /* 0x000000ffffc87224 */ /* 0x000fc400078e0047 */
[----:B------:R-:W-:Y:S01]  /*7b70*/  FFMA.FTZ R0, R236, UR22, -R6 ;  /* 0x00000016ec007c23 */ /* 0x000fe20008010806 */
[----:B------:R-:W-:Y:S01]  /*7b80*/  HMMA.16816.F32 R68, R12, R28, R56 ;  /* 0x0000001c0c44723c */ /* 0x000fe20000001838 */
[----:B------:R-:W-:-:S05]  /*7b90*/  FFMA.FTZ R39, R238, UR22, -R8 ;  /* 0x00000016ee277c23 */ /* 0x000fca0008010808 */
[----:B------:R-:W-:Y:S06]  /*7ba0*/  HMMA.16816.F32 R92, R20, R28, R84 ;  /* 0x0000001c145c723c */ /* 0x000fec0000001854 */
[C---:B------:R-:W-:Y:S06]  /*7bb0*/  HMMA.16816.F32 R64, R12.reuse, R30, R64 ;  /* 0x0000001e0c40723c */ /* 0x040fec0000001840 */
[----:B-1----:R-:W-:Y:S07]  /*7bc0*/  HMMA.16816.F32 R56, R12, R26, R76 ;  /* 0x0000001a0c38723c */ /* 0x002fee000000184c */
[----:B------:R-:W-:Y:S01]  /*7bd0*/  IMAD.MOV.U32 R76, RZ, RZ, R108 ;  /* 0x000000ffff4c7224 */ /* 0x000fe200078e006c */
[----:B------:R-:W-:Y:S01]  /*7be0*/  MOV R108, R109 ;  /* 0x0000006d006c7202 */ /* 0x000fe20000000f00 */
[----:B------:R-:W-:-:S02]  /*7bf0*/  IMAD.MOV.U32 R109, RZ, RZ, R243 ;  /* 0x000000ffff6d7224 */ /* 0x000fc400078e00f3 */
[----:B------:R1:W-:Y:S01]  /*7c00*/  MUFU.EX2 R243, R0 ;  /* 0x0000000000f37308 */ /* 0x0003e20000000800 */
[----:B------:R-:W-:Y:S01]  /*7c10*/  MOV R79, R89 ;  /* 0x00000059004f7202 */ /* 0x000fe20000000f00 */
[----:B------:R-:W-:Y:S01]  /*7c20*/  IMAD.MOV.U32 R78, RZ, RZ, R90 ;  /* 0x000000ffff4e7224 */ /* 0x000fe200078e005a */
[----:B------:R-:W-:Y:S01]  /*7c30*/  MOV R77, R91 ;  /* 0x0000005b004d7202 */ /* 0x000fe20000000f00 */
[----:B------:R-:W-:Y:S01]  /*7c40*/  HMMA.16816.F32 R60, R12, R24, R60 ;  /* 0x000000180c3c723c */ /* 0x000fe2000000183c */
[----:B------:R-:W-:Y:S01]  /*7c50*/  LDSM.16.MT88.4 R12, [R222+0xa800] ;  /* 0x00a80000de0c783b */ /* 0x000fe20000004200 */
[----:B-1----:R-:W-:-:S04]  /*7c60*/  FFMA.FTZ R0, R230, UR22, -R6 ;  /* 0x00000016e6007c23 */ /* 0x002fc80008010806 */
[----:B------:R1:W2:Y:S01]  /*7c70*/  MUFU.EX2 R238, R0 ;  /* 0x0000000000ee7308 */ /* 0x0002a20000000800 */
[C---:B------:R-:W-:Y:S06]  /*7c80*/  HMMA.16816.F32 R88, R20.reuse, R30, R80 ;  /* 0x0000001e1458723c */ /* 0x040fec0000001850 */
[----:B------:R-:W-:Y:S01]  /*7c90*/  HMMA.16816.F32 R80, R20, R24, R72 ;  /* 0x000000181450723c */ /* 0x000fe20000001848 */
[----:B-1----:R-:W-:-:S05]  /*7ca0*/  FFMA.FTZ R0, R210, UR22, -R6 ;  /* 0x00000016d2007c23 */ /* 0x002fca0008010806 */
[----:B------:R-:W-:Y:S01]  /*7cb0*/  HMMA.16816.F32 R84, R20, R26, R32 ;  /* 0x0000001a1454723c */ /* 0x000fe20000001820 */
[----:B------:R-:W1:Y:S01]  /*7cc0*/  LDSM.16.MT88.4 R24, [R221+0xa800] ;  /* 0x00a80000dd18783b */ /* 0x000e620000004200 */
[----:B------:R3:W-:Y:S03]  /*7cd0*/  MUFU.EX2 R236, R0 ;  /* 0x0000000000ec7308 */ /* 0x0007e60000000800 */
[----:B------:R-:W4:Y:S04]  /*7ce0*/  LDSM.16.MT88.4 R20, [R224+0xa800] ;  /* 0x00a80000e014783b */ /* 0x000f280000004200 */
[----:B------:R-:W4:Y:S01]  /*7cf0*/  LDSM.16.MT88.4 R32, [R223+0xa800] ;  /* 0x00a80000df20783b */ /* 0x000f220000004200 */
[--C-:B------:R-:W-:Y:S01]  /*7d00*/  FFMA.FTZ R38, R219, UR22, -R8.reuse ;  /* 0x00000016db267c23 */ /* 0x100fe20008010808 */
[----:B------:R-:W-:Y:S01]  /*7d10*/  FFMA.FTZ R45, R199, UR22, -R8 ;  /* 0x00000016c72d7c23 */ /* 0x000fe20008010808 */
[----:B---3--:R-:W-:-:S04]  /*7d20*/  FFMA.FTZ R0, R217, UR22, -R6 ;  /* 0x00000016d9007c23 */ /* 0x008fc80008010806 */
[----:B------:R3:W-:Y:S01]  /*7d30*/  MUFU.EX2 R230, R0 ;  /* 0x0000000000e67308 */ /* 0x0007e20000000800 */
[----:B------:R-:W-:Y:S01]  /*7d40*/  FFMA.FTZ R44, R202, UR22, -R8 ;  /* 0x00000016ca2c7c23 */ /* 0x000fe20008010808 */
[----:B------:R-:W-:Y:S01]  /*7d50*/  IMAD.MOV.U32 R199, RZ, RZ, R104 ;  /* 0x000000ffffc77224 */ /* 0x000fe200078e0068 */
[----:B------:R-:W-:Y:S01]  /*7d60*/  MOV R202, R200 ;  /* 0x000000c800ca7202 */ /* 0x000fe20000000f00 */
[----:B------:R-:W-:Y:S01]  /*7d70*/  FFMA.FTZ R50, R162, UR22, -R8 ;  /* 0x00000016a2327c23 */ /* 0x000fe20008010808 */
[--C-:B------:R-:W-:Y:S01]  /*7d80*/  FFMA.FTZ R31, R242, UR22, -R7.reuse ;  /* 0x00000016f21f7c23 */ /* 0x100fe20008010807 */
[----:B------:R-:W-:Y:S01]  /*7d90*/  FFMA.FTZ R104, R198, UR22, -R7 ;  /* 0x00000016c6687c23 */ /* 0x000fe20008010807 */
[----:B------:R-:W-:Y:S01]  /*7da0*/  MOV R162, R105 ;  /* 0x0000006900a27202 */ /* 0x000fe20000000f00 */
[----:B------:R-:W-:Y:S01]  /*7db0*/  IMAD.MOV.U32 R198, RZ, RZ, R138 ;  /* 0x000000ffffc67224 */ /* 0x000fe200078e008a */
[----:B------:R-:W-:Y:S01]  /*7dc0*/  MOV R242, R145 ;  /* 0x0000009100f27202 */ /* 0x000fe20000000f00 */
[----:B------:R-:W-:Y:S01]  /*7dd0*/  FFMA.FTZ R40, R239, UR22, -R8 ;  /* 0x00000016ef287c23 */ /* 0x000fe20008010808 */
[----:B------:R-:W-:Y:S01]  /*7de0*/  MOV R200, R146 ;  /* 0x0000009200c87202 */ /* 0x000fe20000000f00 */
[----:B---3--:R-:W-:Y:S01]  /*7df0*/  FFMA.FTZ R0, R240, UR22, -R3 ;  /* 0x00000016f0007c23 */ /* 0x008fe20008010803 */
[----:B------:R-:W-:-:S03]  /*7e00*/  IMAD.MOV.U32 R240, RZ, RZ, R144 ;  /* 0x000000fffff07224 */ /* 0x000fc600078e0090 */
[----:B------:R3:W-:Y:S01]  /*7e10*/  MUFU.EX2 R219, R0 ;  /* 0x0000000000db7308 */ /* 0x0007e20000000800 */
        /* <DEDUP_REMOVED lines=11> */
[----:B------:R-:W-:Y:S01]  /*7ed0*/  FFMA.FTZ R36, R218, UR22, -R8 ;  /* 0x00000016da247c23 */ /* 0x000fe20008010808 */
[----:B------:R-:W-:Y:S01]  /*7ee0*/  IMAD.MOV.U32 R241, RZ, RZ, R107 ;  /* 0x000000fffff17224 */ /* 0x000fe200078e006b */
[----:B------:R-:W-:Y:S01]  /*7ef0*/  MOV R239, R106 ;  /* 0x0000006a00ef7202 */ /* 0x000fe20000000f00 */
[----:B---3--:R-:W-:Y:S01]  /*7f00*/  FFMA.FTZ R0, R237, UR22, -R3 ;  /* 0x00000016ed007c23 */ /* 0x008fe20008010803 */
[----:B------:R-:W-:Y:S01]  /*7f10*/  MOV R156, R129 ;  /* 0x00000081009c7202 */ /* 0x000fe20000000f00 */
[----:B------:R-:W-:-:S02]  /*7f20*/  IMAD.MOV.U32 R7, RZ, RZ, R128 ;  /* 0x000000ffff077224 */ /* 0x000fc400078e0080 */
[--C-:B------:R-:W-:Y:S01]  /*7f30*/  FFMA.FTZ R43, R211, UR22, -R6.reuse ;  /* 0x00000016d32b7c23 */ /* 0x100fe20008010806 */
[--C-:B------:R-:W-:Y:S01]  /*7f40*/  FFMA.FTZ R42, R209, UR22, -R6.reuse ;  /* 0x00000016d12a7c23 */ /* 0x100fe20008010806 */
[--C-:B------:R-:W-:Y:S01]  /*7f50*/  FFMA.FTZ R41, R197, UR22, -R6.reuse ;  /* 0x00000016c5297c23 */ /* 0x100fe20008010806 */
[----:B------:R3:W1:Y:S01]  /*7f60*/  MUFU.EX2 R218, R0 ;  /* 0x0000000000da7308 */ /* 0x0006620000000800 */
[--C-:B------:R-:W-:Y:S01]  /*7f70*/  FFMA.FTZ R37, R196, UR22, -R6.reuse ;  /* 0x00000016c4257c23 */ /* 0x100fe20008010806 */
[--C-:B------:R-:W-:Y:S01]  /*7f80*/  FFMA.FTZ R106, R167, UR22, -R6.reuse ;  /* 0x00000016a76a7c23 */ /* 0x100fe20008010806 */
[--C-:B------:R-:W-:Y:S01]  /*7f90*/  FFMA.FTZ R107, R166, UR22, -R6.reuse ;  /* 0x00000016a66b7c23 */ /* 0x100fe20008010806 */
[--C-:B------:R-:W-:Y:S01]  /*7fa0*/  FFMA.FTZ R128, R163, UR22, -R6.reuse ;  /* 0x00000016a3807c23 */ /* 0x100fe20008010806 */
[----:B------:R-:W-:Y:S01]  /*7fb0*/  FFMA.FTZ R129, R160, UR22, -R6 ;  /* 0x00000016a0817c23 */ /* 0x000fe20008010806 */
[----:B------:R-:W-:-:S04]  /*7fc0*/  FFMA.FTZ R6, R234, UR22, -R3 ;  /* 0x00000016ea067c23 */ /* 0x000fc80008010803 */
[----:B------:R-:W-:Y:S01]  /*7fd0*/  MUFU.EX2 R217, R6 ;  /* 0x0000000600d97308 */ /* 0x000fe20000000800 */
[----:B---3--:R-:W-:-:S07]  /*7fe0*/  FFMA.FTZ R0, R235, UR22, -R3 ;  /* 0x00000016eb007c23 */ /* 0x008fce0008010803 */
[----:B------:R-:W3:Y:S01]  /*7ff0*/  MUFU.EX2 R216, R0 ;  /* 0x0000000000d87308 */ /* 0x000ee20000000800 */
[--C-:B------:R-:W-:Y:S01]  /*8000*/  FFMA.FTZ R52, R187, UR22, -R8.reuse ;  /* 0x00000016bb347c23 */ /* 0x100fe20008010808 */
[--C-:B------:R-:W-:Y:S01]  /*8010*/  FFMA.FTZ R51, R186, UR22, -R8.reuse ;  /* 0x00000016ba337c23 */ /* 0x100fe20008010808 */
[--C-:B------:R-:W-:Y:S01]  /*8020*/  FFMA.FTZ R49, R161, UR22, -R8.reuse ;  /* 0x00000016a1317c23 */ /* 0x100fe20008010808 */
[----:B------:R-:W-:Y:S01]  /*8030*/  FFMA.FTZ R48, R157, UR22, -R8 ;  /* 0x000000169d307c23 */ /* 0x000fe20008010808 */
[----:B------:R-:W-:Y:S02]  /*8040*/  IMAD.MOV.U32 R237, RZ, RZ, R9 ;  /* 0x000000ffffed7224 */ /* 0x000fe400078e0009 */
[----:B------:R-:W-:Y:S01]  /*8050*/  FADD.FTZ R53, R11, R10 ;  /* 0x0000000a0b357221 */ /* 0x000fe20000010000 */
[----:B--2---:R-:W-:Y:S02]  /*8060*/  F2FP.F16.F32.PACK_AB R8, R238, R243 ;  /* 0x000000f3ee08723e */ /* 0x004fe400000000ff */
[----:B-1----:R-:W-:-:S02]  /*8070*/  F2FP.F16.F32.PACK_AB R9, R218, R219 ;  /* 0x000000dbda09723e */ /* 0x002fc400000000ff */
[----:B------:R-:W-:Y:S02]  /*8080*/  F2FP.F16.F32.PACK_AB R10, R230, R236 ;  /* 0x000000ece60a723e */ /* 0x000fe400000000ff */
[----:B------:R-:W-:Y:S02]  /*8090*/  MOV R158, R133 ;  /* 0x00000085009e7202 */ /* 0x000fe40000000f00 */
[----:B---3--:R-:W-:Y:S01]  /*80a0*/  F2FP.F16.F32.PACK_AB R11, R217, R216 ;  /* 0x000000d8d90b723e */ /* 0x008fe200000000ff */
[----:B------:R-:W-:Y:S01]  /*80b0*/  IMAD.MOV.U32 R164, RZ, RZ, R137 ;  /* 0x000000ffffa47224 */ /* 0x000fe200078e0089 */
[----:B------:R-:W-:Y:S01]  /*80c0*/  MOV R159, R171 ;  /* 0x000000ab009f7202 */ /* 0x000fe20000000f00 */
[----:B------:R-:W-:Y:S01]  /*80d0*/  IMAD.MOV.U32 R161, RZ, RZ, R108 ;  /* 0x000000ffffa17224 */ /* 0x000fe200078e006c */
        /* <DEDUP_REMOVED lines=8> */
[----:B------:R-:W-:Y:S01]  /*8160*/  MOV R232, R111 ;  /* 0x0000006f00e87202 */ /* 0x000fe20000000f00 */
[C---:B------:R-:W-:Y:S06]  /*8170*/  HMMA.16816.F32 R140, R8.reuse, R24, R140 ;  /* 0x00000018088c723c */ /* 0x040fec000000188c */
[C---:B------:R-:W-:Y:S06]  /*8180*/  HMMA.16816.F32 R152, R8.reuse, R26, R152 ;  /* 0x0000001a0898723c */ /* 0x040fec0000001898 */
[C---:B----4-:R-:W-:Y:S06]  /*8190*/  HMMA.16816.F32 R100, R8.reuse, R20, R100 ;  /* 0x000000140864723c */ /* 0x050fec0000001864 */
[C---:B------:R-:W-:Y:S06]  /*81a0*/  HMMA.16816.F32 R96, R8.reuse, R22, R96 ;  /* 0x000000160860723c */ /* 0x040fec0000001860 */
[C---:B------:R-:W-:Y:S06]  /*81b0*/  HMMA.16816.F32 R172, R8.reuse, R12, R68 ;  /* 0x0000000c08ac723c */ /* 0x040fec0000001844 */
[C---:B------:R-:W-:Y:S06]  /*81c0*/  HMMA.16816.F32 R184, R8.reuse, R14, R64 ;  /* 0x0000000e08b8723c */ /* 0x040fec0000001840 */
[C---:B------:R-:W-:Y:S06]  /*81d0*/  HMMA.16816.F32 R192, R8.reuse, R32, R60 ;  /* 0x0000002008c0723c */ /* 0x040fec000000183c */
[----:B------:R-:W-:Y:S01]  /*81e0*/  HMMA.16816.F32 R108, R8, R34, R56 ;  /* 0x00000022086c723c */ /* 0x000fe20000001838 */
[--C-:B------:R-:W-:Y:S01]  /*81f0*/  FFMA.FTZ R0, R233, UR22, -R3.reuse ;  /* 0x00000016e9007c23 */ /* 0x100fe20008010803 */
[----:B------:R-:W-:-:S05]  /*8200*/  FFMA.FTZ R72, R213, UR22, -R3 ;  /* 0x00000016d5487c23 */ /* 0x000fca0008010803 */
[----:B------:R-:W-:Y:S01]  /*8210*/  FADD.FTZ R8, R158, R237 ;  /* 0x000000ed9e087221 */ /* 0x000fe20000010000 */
[----:B------:R-:W-:Y:S01]  /*8220*/  MOV R158, R7 ;  /* 0x00000007009e7202 */ /* 0x000fe20000000f00 */
[--C-:B------:R-:W-:Y:S01]  /*8230*/  FFMA.FTZ R74, R212, UR22, -R3.reuse ;  /* 0x00000016d44a7c23 */ /* 0x100fe20008010803 */
[----:B------:R-:W-:Y:S01]  /*8240*/  FFMA.FTZ R73, R203, UR22, -R3 ;  /* 0x00000016cb497c23 */ /* 0x000fe20008010803 */
[----:B------:R-:W-:Y:S01]  /*8250*/  FADD.FTZ R3, R215, R214 ;  /* 0x000000d6d7037221 */ /* 0x000fe20000010000 */
[----:B------:R-:W-:Y:S01]  /*8260*/  MOV R237, R158 ;  /* 0x0000009e00ed7202 */ /* 0x000fe20000000f00 */
[----:B------:R-:W-:Y:S01]  /*8270*/  IMAD.MOV.U32 R158, RZ, RZ, R165 ;  /* 0x000000ffff9e7224 */ /* 0x000fe200078e00a5 */
[----:B------:R-:W-:Y:S01]  /*8280*/  MOV R165, R198 ;  /* 0x000000c600a57202 */ /* 0x000fe20000000f00 */
[----:B------:R-:W-:Y:S01]  /*8290*/  FADD.FTZ R6, R207, R206 ;  /* 0x000000cecf067221 */ /* 0x000fe20000010000 */
[----:B------:R-:W-:Y:S01]  /*82a0*/  MOV R198, R229 ;  /* 0x000000e500c67202 */ /* 0x000fe20000000f00 */
[----:B------:R-:W-:Y:S01]  /*82b0*/  IMAD.MOV.U32 R229, RZ, RZ, R161 ;  /* 0x000000ffffe57224 */ /* 0x000fe200078e00a1 */
[----:B------:R-:W-:Y:S01]  /*82c0*/  MUFU.EX2 R208, R40 ;  /* 0x0000002800d07308 */ /* 0x000fe20000000800 */
[----:B------:R-:W-:Y:S01]  /*82d0*/  FADD.FTZ R7, R134, R3 ;  /* 0x0000000386077221 */ /* 0x000fe20000010000 */
[----:B------:R-:W-:Y:S01]  /*82e0*/  MOV R161, R162 ;  /* 0x000000a200a17202 */ /* 0x000fe20000000f00 */
[----:B------:R-:W-:Y:S01]  /*82f0*/  FADD.FTZ R3, R237, R53 ;  /* 0x00000035ed037221 */ /* 0x000fe20000010000 */
[----:B------:R-:W-:Y:S01]  /*8300*/  MOV R162, R199 ;  /* 0x000000c700a27202 */ /* 0x000fe20000000f00 */
[----:B------:R-:W-:-:S03]  /*8310*/  IMAD.MOV.U32 R199, RZ, RZ, R202 ;  /* 0x000000ffffc77224 */ /* 0x000fc600078e00ca */
[----:B------:R-:W1:Y:S01]  /*8320*/  MUFU.EX2 R210, R39 ;  /* 0x0000002700d27308 */ /* 0x000e620000000800 */
[----:B------:R-:W-:Y:S01]  /*8330*/  IMAD.MOV.U32 R237, RZ, RZ, R165 ;  /* 0x000000ffffed7224 */ /* 0x000fe200078e00a5 */
[----:B------:R-:W-:-:S06]  /*8340*/  MOV R202, R76 ;  /* 0x0000004c00ca7202 */ /* 0x000fcc0000000f00 */
[----:B------:R-:W-:Y:S01]  /*8350*/  MUFU.EX2 R214, R38 ;  /* 0x0000002600d67308 */ /* 0x000fe20000000800 */
[----:B------:R-:W-:-:S07]  /*8360*/  MOV R165, R198 ;  /* 0x000000c600a57202 */ /* 0x000fce0000000f00 */
[----:B------:R-:W-:Y:S01]  /*8370*/  MUFU.EX2 R215, R36 ;  /* 0x0000002400d77308 */ /* 0x000fe20000000800 */
[----:B------:R-:W-:Y:S01]  /*8380*/  MOV R76, R77 ;  /* 0x0000004d004c7202 */ /* 0x000fe20000000f00 */
[----:B------:R-:W-:Y:S01]  /*8390*/  IMAD.MOV.U32 R77, RZ, RZ, R78 ;  /* 0x000000ffff4d7224 */ /* 0x000fe200078e004e */
[----:B------:R-:W-:-:S05]  /*83a0*/  MOV R198, R229 ;  /* 0x000000e500c67202 */ /* 0x000fca0000000f00 */
[----:B------:R-:W-:Y:S01]  /*83b0*/  MUFU.EX2 R206, R31 ;  /* 0x0000001f00ce7308 */ /* 0x000fe20000000800 */
[----:B------:R-:W-:Y:S01]  /*83c0*/  IMAD.MOV.U32 R229, RZ, RZ, R161 ;  /* 0x000000ffffe57224 */ /* 0x000fe200078e00a1 */
[----:B------:R-:W-:-:S06]  /*83d0*/  MOV R78, R79 ;  /* 0x0000004f004e7202 */ /* 0x000fcc0000000f00 */
[----:B------:R-:W2:Y:S01]  /*83e0*/  MUFU.EX2 R207, R30 ;  /* 0x0000001e00cf7308 */ /* 0x000ea20000000800 */
[----:B------:R-:W-:-:S07]  /*83f0*/  MOV R161, R162 ;  /* 0x000000a200a17202 */ /* 0x000fce0000000f00 */
[----:B------:R-:W-:Y:S01]  /*8400*/  MUFU.EX2 R209, R29 ;  /* 0x0000001d00d17308 */ /* 0x000fe20000000800 */
[----:B------:R-:W-:-:S07]  /*8410*/  MOV R162, R199 ;  /* 0x000000c700a27202 */ /* 0x000fce0000000f00 */
[----:B------:R3:W4:Y:S01]  /*8420*/  MUFU.EX2 R212, R28 ;  /* 0x0000001c00d47308 */ /* 0x0007220000000800 */
        /* <DEDUP_REMOVED lines=13> */
[----:B------:R4:W-:Y:S01]  /*8500*/  MUFU.EX2 R61, R37 ;  /* 0x00000025003d7308 */ /* 0x0009e20000000800 */
[----:B------:R-:W-:Y:S01]  /*8510*/  MOV R162, R199 ;  /* 0x000000c700a27202 */ /* 0x000fe20000000f00 */
[----:B------:R-:W-:Y:S01]  /*8520*/  IMAD.MOV.U32 R199, RZ, RZ, R202 ;  /* 0x000000ffffc77224 */ /* 0x000fe200078e00ca */
[----:B------:R-:W-:Y:S01]  /*8530*/  MOV R79, R54 ;  /* 0x00000036004f7202 */ /* 0x000fe20000000f00 */
[----:B---3--:R-:W-:Y:S01]  /*8540*/  LDSM.16.MT88.4 R28, [R224+0xb000] ;  /* 0x00b00000e01c783b */ /* 0x008fe20000004200 */
[----:B------:R-:W-:-:S02]  /*8550*/  MOV R55, R170 ;  /* 0x000000aa00377202 */ /* 0x000fc40000000f00 */
[----:B------:R-:W-:Y:S01]  /*8560*/  MOV R202, R76 ;  /* 0x0000004c00ca7202 */ /* 0x000fe20000000f00 */
[----:B------:R-:W-:Y:S01]  /*8570*/  IMAD.MOV.U32 R163, RZ, RZ, R226 ;  /* 0x000000ffffa37224 */ /* 0x000fe200078e00e2 */
[----:B------:R-:W-:Y:S01]  /*8580*/  MOV R76, R77 ;  /* 0x0000004d004c7202 */ /* 0x000fe20000000f00 */
[----:B------:R-:W-:Y:S01]  /*8590*/  IMAD.MOV.U32 R77, RZ, RZ, R78 ;  /* 0x000000ffff4d7224 */ /* 0x000fe200078e004e */
[----:B-1----:R-:W-:Y:S01]  /*85a0*/  F2FP.F16.F32.PACK_AB R8, R210, R208 ;  /* 0x000000d0d208723e */ /* 0x002fe200000000ff */
[----:B------:R-:W-:Y:S01]  /*85b0*/  FADD.FTZ R6, R135, R6 ;  /* 0x0000000687067221 */ /* 0x000fe20000010000 */
[----:B--2---:R-:W-:Y:S01]  /*85c0*/  F2FP.F16.F32.PACK_AB R9, R207, R206 ;  /* 0x000000cecf09723e */ /* 0x004fe200000000ff */
[----:B------:R-:W-:Y:S01]  /*85d0*/  MUFU.EX2 R62, R42 ;  /* 0x0000002a003e7308 */ /* 0x000fe20000000800 */
[----:B------:R-:W-:Y:S01]  /*85e0*/  F2FP.F16.F32.PACK_AB R10, R215, R214 ;  /* 0x000000d6d70a723e */ /* 0x000fe200000000ff */
[----:B------:R1:W5:Y:S01]  /*85f0*/  LDL.LU R134, [R1+0xfc] ;  /* 0x0000fc0001867983 */ /* 0x0003620000300800 */
[----:B----4-:R-:W-:-:S02]  /*8600*/  F2FP.F16.F32.PACK_AB R11, R212, R209 ;  /* 0x000000d1d40b723e */ /* 0x010fc400000000ff */
[----:B------:R-:W-:Y:S01]  /*8610*/  MOV R78, R79 ;  /* 0x0000004f004e7202 */ /* 0x000fe20000000f00 */
[----:B------:R-:W2:Y:S01]  /*8620*/  LDSM.16.MT88.4 R36, [R221+0xb000] ;  /* 0x00b00000dd24783b */ /* 0x000ea20000004200 */
[----:B------:R-:W-:Y:S02]  /*8630*/  MOV R79, R55 ;  /* 0x00000037004f7202 */ /* 0x000fe40000000f00 */
        /* <DEDUP_REMOVED lines=12> */
[----:B------:R-:W-:Y:S01]  /*8700*/  MOV R166, R78 ;  /* 0x0000004e00a67202 */ /* 0x000fe20000000f00 */
[----:B------:R-:W-:Y:S01]  /*8710*/  MUFU.EX2 R63, R41 ;  /* 0x00000029003f7308 */ /* 0x000fe20000000800 */
[----:B------:R-:W-:Y:S01]  /*8720*/  MOV R235, R79 ;  /* 0x0000004f00eb7202 */ /* 0x000fe20000000f00 */
[----:B------:R-:W-:-:S06]  /*8730*/  FADD.FTZ R53, R228, R6 ;  /* 0x00000006e4357221 */ /* 0x000fcc0000010000 */
[----:B------:R-:W-:Y:S01]  /*8740*/  MUFU.EX2 R72, R72 ;  /* 0x0000004800487308 */ /* 0x000fe20000000800 */
[C---:B------:R-:W-:Y:S01]  /*8750*/  HMMA.16816.F32 R76, R8.reuse, R24, R124 ;  /* 0x00000018084c723c */ /* 0x040fe2000000187c */
[----:B------:R-:W-:Y:S06]  /*8760*/  LDSM.16.MT88.4 R24, [R223+0xb000] ;  /* 0x00b00000df18783b */ /* 0x000fec0000004200 */
[----:B------:R-:W-:Y:S01]  /*8770*/  MUFU.EX2 R74, R74 ;  /* 0x0000004a004a7308 */ /* 0x000fe20000000800 */
[C---:B------:R-:W-:Y:S07]  /*8780*/  HMMA.16816.F32 R64, R8.reuse, R20, R116 ;  /* 0x000000140840723c */ /* 0x040fee0000001874 */
[----:B------:R-:W-:Y:S01]  /*8790*/  MUFU.EX2 R73, R73 ;  /* 0x0000004900497308 */ /* 0x000fe20000000800 */
[----:B------:R-:W-:Y:S01]  /*87a0*/  HMMA.16816.F32 R56, R8, R22, R112 ;  /* 0x000000160838723c */ /* 0x000fe20000001870 */
[----:B------:R-:W3:Y:S01]  /*87b0*/  LDSM.16.MT88.4 R20, [R222+0xb000] ;  /* 0x00b00000de14783b */ /* 0x000ee20000004200 */
[----:B------:R-:W-:Y:S01]  /*87c0*/  FADD.FTZ R7, R163, R60 ;  /* 0x0000003ca3077221 */ /* 0x000fe20000010000 */
[----:B------:R-:W-:-:S02]  /*87d0*/  MOV R163, R235 ;  /* 0x000000eb00a37202 */ /* 0x000fc40000000f00 */
[----:B------:R-:W-:Y:S01]  /*87e0*/  MOV R235, R166 ;  /* 0x000000a600eb7202 */ /* 0x000fe20000000f00 */
[----:B------:R-:W-:Y:S01]  /*87f0*/  IMAD.MOV.U32 R166, RZ, RZ, R167 ;  /* 0x000000ffffa67224 */ /* 0x000fe200078e00a7 */
[----:B------:R-:W-:Y:S01]  /*8800*/  MOV R167, R196 ;  /* 0x000000c400a77202 */ /* 0x000fe20000000f00 */
[----:B------:R-:W-:Y:S01]  /*8810*/  MUFU.EX2 R124, R52 ;  /* 0x00000034007c7308 */ /* 0x000fe20000000800 */
[----:B------:R-:W-:Y:S01]  /*8820*/  MOV R196, R197 ;  /* 0x000000c500c47202 */ /* 0x000fe20000000f00 */
[----:B------:R-:W-:Y:S02]  /*8830*/  IMAD.MOV.U32 R197, RZ, RZ, R237 ;  /* 0x000000ffffc57224 */ /* 0x000fe400078e00ed */
[----:B------:R-:W-:Y:S01]  /*8840*/  FADD.FTZ R55, R227, R3 ;  /* 0x00000003e3377221 */ /* 0x000fe20000010000 */
[----:B------:R-:W-:Y:S01]  /*8850*/  MOV R126, R166 ;  /* 0x000000a6007e7202 */ /* 0x000fe20000000f00 */
[----:B------:R1:W5:Y:S02]  /*8860*/  LDL.LU R135, [R1+0xf8] ;  /* 0x0000f80001877983 */ /* 0x0003640000300800 */
[----:B------:R-:W4:Y:S01]  /*8870*/  MUFU.EX2 R116, R43 ;  /* 0x0000002b00747308 */ /* 0x000f220000000800 */
[----:B------:R-:W-:Y:S01]  /*8880*/  FADD.FTZ R6, R225, R54 ;  /* 0x00000036e1067221 */ /* 0x000fe20000010000 */
[----:B------:R-:W-:Y:S01]  /*8890*/  FADD.FTZ R7, R204, R7 ;  /* 0x00000007cc077221 */ /* 0x000fe20000010000 */
[----:B------:R-:W-:-:S05]  /*88a0*/  MOV R127, R197 ;  /* 0x000000c5007f7202 */ /* 0x000fca0000000f00 */
[----:B------:R2:W1:Y:S01]  /*88b0*/  MUFU.EX2 R52, R0 ;  /* 0x0000000000347308 */ /* 0x0004620000000800 */
[----:B------:R-:W-:Y:S01]  /*88c0*/  FADD.FTZ R3, R220, R53 ;  /* 0x00000035dc037221 */ /* 0x000fe20000010000 */
[----:B------:R-:W-:Y:S01]  /*88d0*/  MOV R237, R158 ;  /* 0x0000009e00ed7202 */ /* 0x000fe20000000f00 */
[----:B------:R-:W-:Y:S01]  /*88e0*/  FADD.FTZ R6, R139, R6 ;  /* 0x000000068b067221 */ /* 0x000fe20000010000 */
[----:B------:R-:W-:Y:S01]  /*88f0*/  MOV R158, R159 ;  /* 0x0000009f009e7202 */ /* 0x000fe20000000f00 */
[----:B------:R-:W-:Y:S02]  /*8900*/  IMAD.MOV.U32 R159, RZ, RZ, R164 ;  /* 0x000000ffff9f7224 */ /* 0x000fe400078e00a4 */
[----:B------:R-:W-:Y:S01]  /*8910*/  FADD.FTZ R7, R126, R7 ;  /* 0x000000077e077221 */ /* 0x000fe20000010000 */
[----:B------:R-:W-:Y:S01]  /*8920*/  MOV R164, R156 ;  /* 0x0000009c00a47202 */ /* 0x000fe20000000f00 */
[----:B------:R-:W-:Y:S01]  /*8930*/  FADD.FTZ R3, R19, R3 ;  /* 0x0000000313037221 */ /* 0x000fe20000010000 */
[----:B------:R-:W-:Y:S01]  /*8940*/  IMAD.MOV.U32 R126, RZ, RZ, R127 ;  /* 0x000000ffff7e7224 */ /* 0x000fe200078e007f */
[----:B------:R-:W-:Y:S01]  /*8950*/  MOV R156, R157 ;  /* 0x0000009d009c7202 */ /* 0x000fe20000000f00 */
[----:B------:R-:W-:Y:S01]  /*8960*/  IMAD.MOV.U32 R157, RZ, RZ, R205 ;  /* 0x000000ffff9d7224 */ /* 0x000fe200078e00cd */
[----:B------:R-:W-:Y:S01]  /*8970*/  MOV R127, R180 ;  /* 0x000000b4007f7202 */ /* 0x000fe20000000f00 */
[----:B--2---:R-:W-:Y:S01]  /*8980*/  FADD.FTZ R0, R163, R55 ;  /* 0x00000037a3007221 */ /* 0x004fe20000010000 */
[----:B------:R-:W-:Y:S01]  /*8990*/  MOV R170, R136 ;  /* 0x0000008800aa7202 */ /* 0x000fe20000000f00 */
[----:B------:R-:W-:Y:S01]  /*89a0*/  IMAD.MOV.U32 R203, RZ, RZ, R196 ;  /* 0x000000ffffcb7224 */ /* 0x000fe200078e00c4 */
[----:B------:R-:W-:Y:S01]  /*89b0*/  MOV R233, R167 ;  /* 0x000000a700e97202 */ /* 0x000fe20000000f00 */
[----:B------:R-:W-:Y:S01]  /*89c0*/  FADD.FTZ R0, R235, R0 ;  /* 0x00000000eb007221 */ /* 0x000fe20000010000 */
[----:B------:R-:W-:Y:S01]  /*89d0*/  FADD.FTZ R6, R18, R6 ;  /* 0x0000000612067221 */ /* 0x000fe20000010000 */
[----:B------:R-:W-:Y:S01]  /*89e0*/  MOV R180, R181 ;  /* 0x000000b500b47202 */ /* 0x000fe20000000f00 */
[----:B------:R-:W-:Y:S01]  /*89f0*/  MUFU.EX2 R125, R51 ;  /* 0x00000033007d7308 */ /* 0x000fe20000000800 */
[----:B------:R-:W-:Y:S01]  /*8a00*/  MOV R234, R237 ;  /* 0x000000ed00ea7202 */ /* 0x000fe20000000f00 */
[----:B------:R-:W-:-:S02]  /*8a10*/  IMAD.MOV.U32 R196, RZ, RZ, R171 ;  /* 0x000000ffffc47224 */ /* 0x000fc400078e00ab */
[----:B------:R-:W-:Y:S01]  /*8a20*/  FADD.FTZ R3, R126, R3 ;  /* 0x000000037e037221 */ /* 0x000fe20000010000 */
[----:B------:R-:W-:Y:S02]  /*8a30*/  IMAD.MOV.U32 R181, RZ, RZ, R183 ;  /* 0x000000ffffb57224 */ /* 0x000fe400078e00b7 */
[----:B------:R-:W-:Y:S01]  /*8a40*/  FADD.FTZ R0, R16, R0 ;  /* 0x0000000010007221 */ /* 0x000fe20000010000 */
[C---:B------:R-:W-:Y:S01]  /*8a50*/  HMMA.16816.F32 R40, R8.reuse, R14, R88 ;  /* 0x0000000e0828723c */ /* 0x040fe20000001858 */
[----:B------:R-:W-:Y:S01]  /*8a60*/  MUFU.EX2 R120, R50 ;  /* 0x0000003200787308 */ /* 0x000fe20000000800 */
[----:B------:R-:W-:Y:S01]  /*8a70*/  MOV R167, R170 ;  /* 0x000000aa00a77202 */ /* 0x000fe20000000f00 */
[----:B------:R-:W-:Y:S01]  /*8a80*/  FADD.FTZ R7, R127, R7 ;  /* 0x000000077f077221 */ /* 0x000fe20000010000 */
[----:B------:R-:W-:Y:S02]  /*8a90*/  MOV R112, R201 ;  /* 0x000000c900707202 */ /* 0x000fe40000000f00 */
[----:B------:R-:W-:Y:S01]  /*8aa0*/  HMMA.16816.F32 R84, R8, R34, R84 ;  /* 0x000000220854723c */ /* 0x000fe20000001854 */
[----:B------:R-:W-:-:S02]  /*8ab0*/  IMAD.MOV.U32 R163, RZ, RZ, R156 ;  /* 0x000000ffffa37224 */ /* 0x000fc400078e009c */
[----:B------:R-:W-:Y:S01]  /*8ac0*/  MUFU.EX2 R121, R49 ;  /* 0x0000003100797308 */ /* 0x000fe20000000800 */
[----:B------:R-:W-:Y:S01]  /*8ad0*/  MOV R166, R157 ;  /* 0x0000009d00a67202 */ /* 0x000fe20000000f00 */
[----:B------:R-:W-:Y:S01]  /*8ae0*/  FADD.FTZ R6, R203, R6 ;  /* 0x00000006cb067221 */ /* 0x000fe20000010000 */
[----:B------:R-:W-:Y:S01]  /*8af0*/  MOV R183, R17 ;  /* 0x0000001100b77202 */ /* 0x000fe20000000f00 */
[----:B------:R-:W-:-:S04]  /*8b00*/  FADD.FTZ R3, R233, R3 ;  /* 0x00000003e9037221 */ /* 0x000fc80000010000 */
[----:B------:R2:W-:Y:S01]  /*8b10*/  MUFU.EX2 R122, R48 ;  /* 0x00000030007a7308 */ /* 0x0005e20000000800 */
[----:B------:R-:W-:Y:S01]  /*8b20*/  IMAD.MOV.U32 R119, RZ, RZ, R196 ;  /* 0x000000ffff777224 */ /* 0x000fe200078e00c4 */
[----:B------:R-:W-:Y:S01]  /*8b30*/  MOV R160, R164 ;  /* 0x000000a400a07202 */ /* 0x000fe20000000f00 */
[----:B------:R-:W-:Y:S02]  /*8b40*/  IMAD.MOV.U32 R113, RZ, RZ, R180 ;  /* 0x000000ffff717224 */ /* 0x000fe400078e00b4 */
[----:B------:R-:W-:-:S03]  /*8b50*/  FADD.FTZ R0, R234, R0 ;  /* 0x00000000ea007221 */ /* 0x000fc60000010000 */
[----:B------:R-:W-:Y:S01]  /*8b60*/  MUFU.EX2 R213, R44 ;  /* 0x0000002c00d57308 */ /* 0x000fe20000000800 */
[----:B------:R-:W-:Y:S01]  /*8b70*/  MOV R123, R167 ;  /* 0x000000a7007b7202 */ /* 0x000fe20000000f00 */
[----:B------:R-:W-:Y:S01]  /*8b80*/  IMAD.MOV.U32 R127, RZ, RZ, R163 ;  /* 0x000000ffff7f7224 */ /* 0x000fe200078e00a3 */
[----:B------:R-:W-:Y:S01]  /*8b90*/  MOV R114, R181 ;  /* 0x000000b500727202 */ /* 0x000fe20000000f00 */
[----:B------:R1:W5:Y:S04]  /*8ba0*/  LDL.LU R136, [R1+0xf4] ;  /* 0x0000f40001887983 */ /* 0x0003680000300800 */
[----:B------:R-:W3:Y:S01]  /*8bb0*/  MUFU.EX2 R211, R45 ;  /* 0x0000002d00d37308 */ /* 0x000ee20000000800 */
[----:B--2---:R-:W-:Y:S01]  /*8bc0*/  HMMA.16816.F32 R48, R8, R12, R92 ;  /* 0x0000000c0830723c */ /* 0x004fe2000000185c */
[----:B------:R-:W-:-:S06]  /*8bd0*/  MOV R126, R166 ;  /* 0x000000a6007e7202 */ /* 0x000fcc0000000f00 */
[----:B------:R-:W-:Y:S01]  /*8be0*/  MUFU.EX2 R118, R47 ;  /* 0x0000002f00767308 */ /* 0x000fe20000000800 */
[----:B------:R-:W-:Y:S01]  /*8bf0*/  IMAD.MOV.U32 R95, RZ, RZ, R202 ;  /* 0x000000ffff5f7224 */ /* 0x000fe200078e00ca */
[----:B------:R-:W-:-:S06]  /*8c00*/  MOV R115, R183 ;  /* 0x000000b700737202 */ /* 0x000fcc0000000f00 */
[----:B------:R2:W-:Y:S01]  /*8c10*/  MUFU.EX2 R117, R46 ;  /* 0x0000002e00757308 */ /* 0x0005e20000000800 */
[----:B------:R-:W-:Y:S01]  /*8c20*/  FADD.FTZ R7, R95, R7 ;  /* 0x000000075f077221 */ /* 0x000fe20000010000 */
[----:B------:R-:W-:Y:S01]  /*8c30*/  FADD.FTZ R6, R112, R6 ;  /* 0x0000000670067221 */ /* 0x000fe20000010000 */
[----:B------:R-:W-:Y:S01]  /*8c40*/  FADD.FTZ R3, R113, R3 ;  /* 0x0000000371037221 */ /* 0x000fe20000010000 */
[----:B------:R-:W-:Y:S01]  /*8c50*/  IMAD.MOV.U32 R237, RZ, RZ, R158 ;  /* 0x000000ffffed7224 */ /* 0x000fe200078e009e */
[----:B------:R-:W-:Y:S01]  /*8c60*/  MOV R235, R159 ;  /* 0x0000009f00eb7202 */ /* 0x000fe20000000f00 */
[----:B------:R-:W-:Y:S01]  /*8c70*/  FADD.FTZ R0, R177, R0 ;  /* 0x00000000b1007221 */ /* 0x000fe20000010000 */
[----:B------:R-:W-:Y:S01]  /*8c80*/  MOV R197, R169 ;  /* 0x000000a900c57202 */ /* 0x000fe20000000f00 */
[----:B------:R-:W-:Y:S01]  /*8c90*/  FADD.FTZ R7, R176, R7 ;  /* 0x00000007b0077221 */ /* 0x000fe20000010000 */
[----:B------:R-:W-:Y:S01]  /*8ca0*/  MOV R164, R168 ;  /* 0x000000a800a47202 */ /* 0x000fe20000000f00 */
[----:B------:R-:W-:Y:S01]  /*8cb0*/  IMAD.MOV.U32 R201, RZ, RZ, R148 ;  /* 0x000000ffffc97224 */ /* 0x000fe200078e0094 */
[----:B------:R-:W-:Y:S01]  /*8cc0*/  MOV R234, R160 ;  /* 0x000000a000ea7202 */ /* 0x000fe20000000f00 */
[----:B------:R-:W3:Y:S01]  /*8cd0*/  MUFU.EX2 R75, R75 ;  /* 0x0000004b004b7308 */ /* 0x000ee20000000800 */
[----:B------:R-:W-:Y:S01]  /*8ce0*/  MOV R163, R198 ;  /* 0x000000c600a37202 */ /* 0x000fe20000000f00 */
[----:B------:R3:W5:Y:S01]  /*8cf0*/  LDL.LU R252, [R1+0xf0] ;  /* 0x0000f00001fc7983 */ /* 0x0007620000300800 */
[----:B--2---:R-:W-:Y:S01]  /*8d00*/  HMMA.16816.F32 R44, R8, R32, R80 ;  /* 0x00000020082c723c */ /* 0x004fe20000001850 */
[----:B------:R-:W-:-:S02]  /*8d10*/  MOV R95, R119 ;  /* 0x00000077005f7202 */ /* 0x000fc40000000f00 */
[----:B------:R-:W-:Y:S01]  /*8d20*/  MOV R112, R123 ;  /* 0x0000007b00707202 */ /* 0x000fe20000000f00 */
[----:B------:R-:W-:Y:S01]  /*8d30*/  IMAD.MOV.U32 R113, RZ, RZ, R126 ;  /* 0x000000ffff717224 */ /* 0x000fe200078e007e */
[----:B------:R-:W-:Y:S01]  /*8d40*/  MOV R203, R197 ;  /* 0x000000c500cb7202 */ /* 0x000fe20000000f00 */
[----:B------:R-:W-:Y:S01]  /*8d50*/  IMAD.MOV.U32 R160, RZ, RZ, R165 ;  /* 0x000000ffffa07224 */ /* 0x000fe200078e00a5 */
[----:B----4-:R-:W-:Y:S02]  /*8d60*/  F2FP.F16.F32.PACK_AB R8, R62, R116 ;  /* 0x000000743e08723e */ /* 0x010fe400000000ff */
[----:B------:R-:W-:Y:S02]  /*8d70*/  MOV R233, R164 ;  /* 0x000000a400e97202 */ /* 0x000fe40000000f00 */
[----:B------:R-:W-:Y:S02]  /*8d80*/  MOV R196, R229 ;  /* 0x000000e500c47202 */ /* 0x000fe40000000f00 */
[----:B------:R-:W-:Y:S01]  /*8d90*/  MOV R198, R162 ;  /* 0x000000a200c67202 */ /* 0x000fe20000000f00 */
[----:B------:R-:W-:Y:S01]  /*8da0*/  IMAD.MOV.U32 R93, RZ, RZ, R163 ;  /* 0x000000ffff5d7224 */ /* 0x000fe200078e00a3 */
[----:B-1----:R-:W-:Y:S01]  /*8db0*/  F2FP.F16.F32.PACK_AB R9, R72, R52 ;  /* 0x000000344809723e */ /* 0x002fe200000000ff */
[----:B------:R-:W-:Y:S01]  /*8dc0*/  MUFU.EX2 R104, R104 ;  /* 0x0000006800687308 */ /* 0x000fe20000000800 */
[----:B------:R-:W-:Y:S01]  /*8dd0*/  F2FP.F16.F32.PACK_AB R10, R61, R63 ;  /* 0x0000003f3d0a723e */ /* 0x000fe200000000ff */
[----:B------:R1:W5:Y:S01]  /*8de0*/  LDL.LU R231, [R1+0xec] ;  /* 0x0000ec0001e77983 */ /* 0x0003620000300800 */
[----:B------:R-:W-:Y:S01]  /*8df0*/  F2FP.F16.F32.PACK_AB R11, R73, R74 ;  /* 0x0000004a490b723e */ /* 0x000fe200000000ff */
[----:B------:R-:W-:Y:S01]  /*8e00*/  IMAD.MOV.U32 R119, RZ, RZ, R235 ;  /* 0x000000ffff777224 */ /* 0x000fe200078e00eb */
[----:B------:R-:W-:-:S02]  /*8e10*/  MOV R123, R237 ;  /* 0x000000ed007b7202 */ /* 0x000fc40000000f00 */
        /* <DEDUP_REMOVED lines=8> */
[----:B------:R-:W2:Y:S01]  /*8ea0*/  MUFU.EX2 R105, R105 ;  /* 0x0000006900697308 */ /* 0x000ea20000000800 */
[C---:B------:R-:W-:Y:S01]  /*8eb0*/  HMMA.16816.F32 R152, R8.reuse, R38, R152 ;  /* 0x000000260898723c */ /* 0x040fe20000001898 */
[----:B------:R-:W-:Y:S01]  /*8ec0*/  MOV R202, R149 ;  /* 0x0000009500ca7202 */ /* 0x000fe20000000f00 */
[----:B------:R-:W-:Y:S04]  /*8ed0*/  LDSM.16.MT88.4 R164, [R224+0xb800] ;  /* 0x00b80000e0a4783b */ /* 0x000fe80000004200 */
[C---:B------:R-:W-:Y:S01]  /*8ee0*/  HMMA.16816.F32 R156, R8.reuse, R28, R100 ;  /* 0x0000001c089c723c */ /* 0x040fe20000001864 */
[----:B------:R-:W-:Y:S01]  /*8ef0*/  MOV R229, R182 ;  /* 0x000000b600e57202 */ /* 0x000fe20000000f00 */
[----:B------:R-:W4:Y:S01]  /*8f00*/  MUFU.EX2 R138, R138 ;  /* 0x0000008a008a7308 */ /* 0x000f220000000800 */
[----:B---3--:R-:W-:Y:S01]  /*8f10*/  F2FP.F16.F32.PACK_AB R12, R211, R213 ;  /* 0x000000d5d30c723e */ /* 0x008fe200000000ff */
[----:B------:R1:W5:Y:S02]  /*8f20*/  LDL.LU R228, [R1+0xe8] ;  /* 0x0000e80001e47983 */ /* 0x0003640000300800 */
[C---:B------:R-:W-:Y:S06]  /*8f30*/  HMMA.16816.F32 R168, R8.reuse, R30, R96 ;  /* 0x0000001e08a8723c */ /* 0x040fec0000001860 */
[C---:B------:R-:W-:Y:S06]  /*8f40*/  HMMA.16816.F32 R172, R8.reuse, R20, R172 ;  /* 0x0000001408ac723c */ /* 0x040fec00000018ac */
[C---:B------:R-:W-:Y:S06]  /*8f50*/  HMMA.16816.F32 R184, R8.reuse, R22, R184 ;  /* 0x0000001608b8723c */ /* 0x040fec00000018b8 */
[C---:B------:R-:W-:Y:S06]  /*8f60*/  HMMA.16816.F32 R192, R8.reuse, R24, R192 ;  /* 0x0000001808c0723c */ /* 0x040fec00000018c0 */
[----:B------:R-:W-:Y:S01]  /*8f70*/  HMMA.16816.F32 R32, R8, R26, R108 ;  /* 0x0000001a0820723c */ /* 0x000fe2000000186c */
[----:B------:R-:W-:-:S02]  /*8f80*/  MOV R161, R199 ;  /* 0x000000c700a17202 */ /* 0x000fc40000000f00 */
[----:B------:R-:W-:Y:S02]  /*8f90*/  MOV R235, R191 ;  /* 0x000000bf00eb7202 */ /* 0x000fe40000000f00 */
[----:B------:R-:W-:Y:S01]  /*8fa0*/  MOV R237, R190 ;  /* 0x000000be00ed7202 */ /* 0x000fe20000000f00 */
[----:B------:R-:W-:Y:S02]  /*8fb0*/  IMAD.MOV.U32 R240, RZ, RZ, R189 ;  /* 0x000000fffff07224 */ /* 0x000fe400078e00bd */
[----:B------:R-:W-:Y:S01]  /*8fc0*/  FADD.FTZ R9, R114, R6 ;  /* 0x0000000672097221 */ /* 0x000fe20000010000 */
[----:B------:R-:W-:Y:S01]  /*8fd0*/  FADD.FTZ R8, R115, R3 ;  /* 0x0000000373087221 */ /* 0x000fe20000010000 */
[----:B------:R-:W-:Y:S01]  /*8fe0*/  MOV R114, R127 ;  /* 0x0000007f00727202 */ /* 0x000fe20000000f00 */
[----:B------:R-:W-:Y:S01]  /*8ff0*/  FADD.FTZ R6, R178, R0 ;  /* 0x00000000b2067221 */ /* 0x000fe20000010000 */
[----:B------:R-:W-:Y:S01]  /*9000*/  MOV R115, R234 ;  /* 0x000000ea00737202 */ /* 0x000fe20000000f00 */
[----:B------:R-:W-:Y:S01]  /*9010*/  FADD.FTZ R0, R95, R7 ;  /* 0x000000075f007221 */ /* 0x000fe20000010000 */
[----:B------:R-:W-:Y:S01]  /*9020*/  MOV R127, R2 ;  /* 0x00000002007f7202 */ /* 0x000fe20000000f00 */
        /* <DEDUP_REMOVED lines=68> */
[----:B--2---:R-:W-:Y:S01]  /*9470*/  F2FP.F16.F32.PACK_AB R15, R105, R104 ;  /* 0x00000068690f723e */ /* 0x004fe200000000ff */
[----:B------:R-:W-:Y:S01]  /*9480*/  FADD.FTZ R6, R212, R6 ;  /* 0x00000006d4067221 */ /* 0x000fe20000010000 */
[----:B------:R-:W-:Y:S01]  /*9490*/  FADD.FTZ R0, R217, R0 ;  /* 0x00000000d9007221 */ /* 0x000fe20000010000 */
[----:B------:R-:W-:Y:S01]  /*94a0*/  FADD.FTZ R3, R230, R3 ;  /* 0x00000003e6037221 */ /* 0x000fe20000010000 */
[----:B------:R-:W-:Y:S01]  /*94b0*/  FADD.FTZ R7, R213, R7 ;  /* 0x00000007d5077221 */ /* 0x000fe20000010000 */
[----:B------:R-:W2:Y:S01]  /*94c0*/  MUFU.EX2 R130, R130 ;  /* 0x0000008200827308 */ /* 0x000ea20000000800 */
[----:B------:R-:W-:Y:S01]  /*94d0*/  FADD.FTZ R6, R117, R6 ;  /* 0x0000000675067221 */ /* 0x000fe20000010000 */
[----:B------:R-:W-:Y:S01]  /*94e0*/  FADD.FTZ R0, R52, R0 ;  /* 0x0000000034007221 */ /* 0x000fe20000010000 */
[----:B------:R-:W-:Y:S01]  /*94f0*/  HMMA.16816.F32 R44, R12, R24, R44 ;  /* 0x000000180c2c723c */ /* 0x000fe2000000182c */
[----:B------:R-:W-:Y:S01]  /*9500*/  FADD.FTZ R3, R116, R3 ;  /* 0x0000000374037221 */ /* 0x000fe20000010000 */
[----:B------:R-:W-:-:S03]  /*9510*/  FADD.FTZ R7, R211, R7 ;  /* 0x00000007d3077221 */ /* 0x000fc60000010000 */
[----:B------:R-:W3:Y:S01]  /*9520*/  MUFU.EX2 R106, R106 ;  /* 0x0000006a006a7308 */ /* 0x000ee20000000800 */
[----:B------:R-:W-:Y:S01]  /*9530*/  FADD.FTZ R6, R75, R6 ;  /* 0x000000064b067221 */ /* 0x000fe20000010000 */
[----:B------:R-:W-:Y:S01]  /*9540*/  FADD.FTZ R0, R72, R0 ;  /* 0x0000000048007221 */ /* 0x000fe20000010000 */
[----:B------:R-:W-:Y:S01]  /*9550*/  FADD.FTZ R3, R62, R3 ;  /* 0x000000033e037221 */ /* 0x000fe20000010000 */
[----:B------:R-:W-:Y:S01]  /*9560*/  FADD.FTZ R7, R124, R7 ;  /* 0x000000077c077221 */ /* 0x000fe20000010000 */
[----:B------:R-:W1:Y:S03]  /*9570*/  LDSM.16.MT88.4 R148, [R221+0xb800] ;  /* 0x00b80000dd94783b */ /* 0x000e660000004200 */
[----:B------:R-:W3:Y:S01]  /*9580*/  MUFU.EX2 R24, R144 ;  /* 0x0000009000187308 */ /* 0x000ee20000000800 */
[----:B------:R-:W-:Y:S01]  /*9590*/  FADD.FTZ R6, R104, R6 ;  /* 0x0000000668067221 */ /* 0x000fe20000010000 */
[----:B------:R-:W-:-:S06]  /*95a0*/  FADD.FTZ R0, R74, R0 ;  /* 0x000000004a007221 */ /* 0x000fcc0000010000 */
[----:B------:R-:W1:Y:S01]  /*95b0*/  MUFU.EX2 R131, R131 ;  /* 0x0000008300837308 */ /* 0x000e620000000800 */
[----:B------:R-:W-:Y:S01]  /*95c0*/  HMMA.16816.F32 R48, R12, R20, R48 ;  /* 0x000000140c30723c */ /* 0x000fe20000001830 */
[----:B------:R-:W1:Y:S01]  /*95d0*/  LDSM.16.MT88.4 R180, [R222+0xb800] ;  /* 0x00b80000deb4783b */ /* 0x000e620000004200 */
[----:B------:R-:W-:-:S05]  /*95e0*/  FADD.FTZ R3, R63, R3 ;  /* 0x000000033f037221 */ /* 0x000fca0000010000 */
[----:B------:R-:W1:Y:S01]  /*95f0*/  MUFU.EX2 R107, R107 ;  /* 0x0000006b006b7308 */ /* 0x000e620000000800 */
[----:B------:R-:W-:Y:S01]  /*9600*/  HMMA.16816.F32 R40, R12, R22, R40 ;  /* 0x000000160c28723c */ /* 0x000fe20000001828 */
[----:B------:R-:W1:Y:S01]  /*9610*/  LDSM.16.MT88.4 R20, [R223+0xb800] ;  /* 0x00b80000df14783b */ /* 0x000e620000004200 */
[----:B------:R-:W-:-:S03]  /*9620*/  FADD.FTZ R7, R125, R7 ;  /* 0x000000077d077221 */ /* 0x000fc60000010000 */
[----:B------:R1:W5:Y:S02]  /*9630*/  LDL.LU R227, [R1+0xe4] ;  /* 0x0000e40001e37983 */ /* 0x0003640000300800 */
[----:B------:R-:W1:Y:S01]  /*9640*/  MUFU.EX2 R11, R145 ;  /* 0x00000091000b7308 */ /* 0x000e620000000800 */
[----:B------:R-:W-:Y:S01]  /*9650*/  FADD.FTZ R6, R105, R6 ;  /* 0x0000000669067221 */ /* 0x000fe20000010000 */
[----:B------:R-:W-:-:S06]  /*9660*/  FADD.FTZ R0, R73, R0 ;  /* 0x0000000049007221 */ /* 0x000fcc0000010000 */
[----:B------:R-:W1:Y:S01]  /*9670*/  MUFU.EX2 R133, R133 ;  /* 0x0000008500857308 */ /* 0x000e620000000800 */
[----:B------:R-:W-:Y:S01]  /*9680*/  FADD.FTZ R3, R61, R3 ;  /* 0x000000033d037221 */ /* 0x000fe20000010000 */
[----:B------:R-:W-:-:S06]  /*9690*/  FADD.FTZ R7, R120, R7 ;  /* 0x0000000778077221 */ /* 0x000fcc0000010000 */
[----:B------:R-:W1:Y:S01]  /*96a0*/  MUFU.EX2 R128, R128 ;  /* 0x0000008000807308 */ /* 0x000e620000000800 */
[----:B----4-:R-:W-:Y:S01]  /*96b0*/  FADD.FTZ R6, R138, R6 ;  /* 0x000000068a067221 */ /* 0x010fe20000010000 */
[----:B--2---:R-:W-:-:S06]  /*96c0*/  FADD.FTZ R0, R130, R0 ;  /* 0x0000000082007221 */ /* 0x004fcc0000010000 */
[----:B------:R-:W2:Y:S01]  /*96d0*/  MUFU.EX2 R10, R146 ;  /* 0x00000092000a7308 */ /* 0x000ea20000000800 */
[----:B---3--:R-:W-:-:S07]  /*96e0*/  FADD.FTZ R3, R106, R3 ;  /* 0x000000036a037221 */ /* 0x008fce0000010000 */
[----:B------:R-:W3:Y:S01]  /*96f0*/  MUFU.EX2 R137, R137 ;  /* 0x0000008900897308 */ /* 0x000ee20000000800 */
[----:B------:R-:W-:-:S07]  /*9700*/  FADD.FTZ R7, R121, R7 ;  /* 0x0000000779077221 */ /* 0x000fce0000010000 */
[----:B------:R-:W4:Y:S01]  /*9710*/  MUFU.EX2 R129, R129 ;  /* 0x0000008100817308 */ /* 0x000f220000000800 */
[----:B------:R-:W-:Y:S01]  /*9720*/  FADD.FTZ R6, R24, R6 ;  /* 0x0000000618067221 */ /* 0x000fe20000010000 */
[----:B------:R4:W5:Y:S01]  /*9730*/  LDL.LU R226, [R1+0xe0] ;  /* 0x0000e00001e27983 */ /* 0x0009620000300800 */
[----:B-1----:R-:W-:Y:S01]  /*9740*/  FADD.FTZ R0, R131, R0 ;  /* 0x0000000083007221 */ /* 0x002fe20000010000 */
[----:B------:R-:W-:Y:S01]  /*9750*/  FADD.FTZ R3, R107, R3 ;  /* 0x000000036b037221 */ /* 0x000fe20000010000 */
[----:B------:R-:W-:Y:S01]  /*9760*/  FADD.FTZ R7, R122, R7 ;  /* 0x000000077a077221 */ /* 0x000fe20000010000 */
[----:B------:R1:W5:Y:S01]  /*9770*/  LDL.LU R225, [R1+0xdc] ;  /* 0x0000dc0001e17983 */ /* 0x0003620000300800 */
[----:B------:R-:W-:Y:S01]  /*9780*/  FADD.FTZ R6, R11, R6 ;  /* 0x000000060b067221 */ /* 0x000fe20000010000 */
[----:B------:R-:W-:Y:S02]  /*9790*/  FADD.FTZ R0, R133, R0 ;  /* 0x0000000085007221 */ /* 0x000fe40000010000 */
[----:B------:R1:W5:Y:S01]  /*97a0*/  LDL.LU R220, [R1+0xd8] ;  /* 0x0000d80001dc7983 */ /* 0x0003620000300800 */
[----:B------:R-:W-:Y:S01]  /*97b0*/  HMMA.16816.F32 R76, R12, R36, R76 ;  /* 0x000000240c4c723c */ /* 0x000fe2000000184c */
[----:B------:R-:W-:-:S02]  /*97c0*/  FADD.FTZ R3, R128, R3 ;  /* 0x0000000380037221 */ /* 0x000fc40000010000 */
[----:B------:R1:W5:Y:S01]  /*97d0*/  LDL.LU R205, [R1+0xd4] ;  /* 0x0000d40001cd7983 */ /* 0x0003620000300800 */
[----:B------:R-:W-:Y:S02]  /*97e0*/  FADD.FTZ R7, R118, R7 ;  /* 0x0000000776077221 */ /* 0x000fe40000010000 */
[----:B------:R-:W-:Y:S01]  /*97f0*/  HMMA.16816.F32 R64, R12, R28, R64 ;  /* 0x0000001c0c40723c */ /* 0x000fe20000001840 */
[----:B------:R1:W5:Y:S01]  /*9800*/  LDL.LU R204, [R1+0xd0] ;  /* 0x0000d00001cc7983 */ /* 0x0003620000300800 */
[----:B--2---:R-:W-:-:S03]  /*9810*/  FADD.FTZ R6, R10, R6 ;  /* 0x000000060a067221 */ /* 0x004fc60000010000 */
[----:B------:R1:W5:Y:S01]  /*9820*/  LDL.LU R139, [R1+0xcc] ;  /* 0x0000cc00018b7983 */ /* 0x0003620000300800 */
[C---:B------:R-:W-:Y:S01]  /*9830*/  HMMA.16816.F32 R68, R12.reuse, R38, R68 ;  /* 0x000000260c44723c */ /* 0x040fe20000001844 */
[----:B---3--:R-:W-:Y:S02]  /*9840*/  FADD.FTZ R0, R137, R0 ;  /* 0x0000000089007221 */ /* 0x008fe40000010000 */
[----:B------:R1:W5:Y:S03]  /*9850*/  LDL.LU R19, [R1+0xc8] ;  /* 0x0000c80001137983 */ /* 0x0003660000300800 */
[----:B------:R-:W-:Y:S01]  /*9860*/  HMMA.16816.F32 R56, R12, R30, R56 ;  /* 0x0000001e0c38723c */ /* 0x000fe20000001838 */
[----:B------:R1:W5:Y:S01]  /*9870*/  LDL.LU R18, [R1+0xc4] ;  /* 0x0000c40001127983 */ /* 0x0003620000300800 */
[----:B----4-:R-:W-:-:S03]  /*9880*/  FADD.FTZ R3, R129, R3 ;  /* 0x0000000381037221 */ /* 0x010fc60000010000 */
[----:B------:R1:W5:Y:S01]  /*9890*/  LDL.LU R17, [R1+0xc0] ;  /* 0x0000c00001117983 */ /* 0x0003620000300800 */
[----:B------:R-:W-:Y:S03]  /*98a0*/  HMMA.16816.F32 R12, R12, R26, R84 ;  /* 0x0000001a0c0c723c */ /* 0x000fe60000001854 */
        /* <DEDUP_REMOVED lines=14> */
[C---:B------:R-:W-:Y:S06]  /*9990*/  HMMA.16816.F32 R140, R188.reuse, R148, R140 ;  /* 0x00000094bc8c723c */ /* 0x040fec000000188c */
[C---:B------:R-:W-:Y:S06]  /*99a0*/  HMMA.16816.F32 R152, R188.reuse, R150, R152 ;  /* 0x00000096bc98723c */ /* 0x040fec0000001898 */
[C---:B------:R-:W-:Y:S06]  /*99b0*/  HMMA.16816.F32 R156, R188.reuse, R164, R156 ;  /* 0x000000a4bc9c723c */ /* 0x040fec000000189c */
[C---:B------:R-:W-:Y:S06]  /*99c0*/  HMMA.16816.F32 R168, R188.reuse, R166, R168 ;  /* 0x000000a6bca8723c */ /* 0x040fec00000018a8 */
[C---:B------:R-:W-:Y:S06]  /*99d0*/  HMMA.16816.F32 R172, R188.reuse, R180, R172 ;  /* 0x000000b4bcac723c */ /* 0x040fec00000018ac */
        /* <DEDUP_REMOVED lines=13> */
[----:B------:R-:W2:Y:S01]  /*9ab0*/  LDL.64 R234, [R1+0x98] ;  /* 0x0000980001ea7983 */ /* 0x000ea20000100a00 */
[----:B------:R-:W-:Y:S01]  /*9ac0*/  ULDC UR4, c[0x0][0x2d0] ;  /* 0x0000b40000047ab9 */ /* 0x000fe20000000800 */
[----:B------:R-:W-:Y:S01]  /*9ad0*/  UIADD3 UR19, UR23, -0x2, URZ ;  /* 0xfffffffe17137890 */ /* 0x000fe2000fffe03f */
[----:B------:R-:W-:Y:S01]  /*9ae0*/  IMAD.U32 R3, RZ, RZ, UR6 ;  /* 0x00000006ff037e24 */ /* 0x000fe2000f8e00ff */
[----:B------:R-:W3:Y:S01]  /*9af0*/  LDL.LU R242, [R1+0xa4] ;  /* 0x0000a40001f27983 */ /* 0x000ee20000300800 */
[----:B------:R-:W-:Y:S01]  /*9b00*/  IMAD.U32 R26, RZ, RZ, UR6 ;  /* 0x00000006ff1a7e24 */ /* 0x000fe2000f8e00ff */
[----:B------:R-:W-:-:S04]  /*9b10*/  DEPBAR.LE SB0, 0x0 ;  /* 0x000080000000791a */ /* 0x000fc80000000000 */
[----:B------:R-:W4:Y:S04]  /*9b20*/  LDL.LU R241, [R1+0xa0] ;  /* 0x0000a00001f17983 */ /* 0x000f280000300800 */
[----:B------:R-:W3:Y:S04]  /*9b30*/  LDL.LU R232, [R1+0xac] ;  /* 0x0000ac0001e87983 */ /* 0x000ee80000300800 */
[----:B------:R-:W3:Y:S01]  /*9b40*/  LDL.LU R239, [R1+0xa8] ;  /* 0x0000a80001ef7983 */ /* 0x000ee20000300800 */
[----:B-----5:R-:W-:Y:S01]  /*9b50*/  ISETP.GE.AND P1, PT, R204, UR4, PT ;  /* 0x00000004cc007c0c */ /* 0x020fe2000bf26270 */
[----:B------:R-:W-:Y:S01]  /*9b60*/  USHF.R.S32.HI UR20, URZ, 0x1f, UR19 ;  /* 0x0000001f3f147899 */ /* 0x000fe20008011413 */
[----:B------:R-:W-:Y:S01]  /*9b70*/  IMAD.U32 R6, RZ, RZ, UR19 ;  /* 0x00000013ff067e24 */ /* 0x000fe2000f8e00ff */
[----:B------:R-:W-:Y:S01]  /*9b80*/  STL [R1+0xe8], R146 ;  /* 0x0000e89201007387 */ /* 0x000fe20000100800 */
[----:B------:R-:W-:-:S03]  /*9b90*/  UIMAD UR4, UR12, UR19, URZ ;  /* 0x000000130c0472a4 */ /* 0x000fc6000f8e023f */
[----:B------:R-:W-:Y:S04]  /*9ba0*/  STL [R1+0xe4], R145 ;  /* 0x0000e49101007387 */ /* 0x000fe80000100800 */
[----:B------:R-:W-:Y:S02]  /*9bb0*/  STL [R1+0xe0], R144 ;  /* 0x0000e09001007387 */ /* 0x000fe40000100800 */
[----:B------:R-:W1:Y:S02]  /*9bc0*/  @!P1 LDC.64 R24, c[0x0][0x220] ;  /* 0x00008800ff189b82 */ /* 0x000e640000000a00 */
[----:B------:R-:W-:Y:S04]  /*9bd0*/  STL [R1+0xdc], R143 ;  /* 0x0000dc8f01007387 */ /* 0x000fe80000100800 */
[----:B------:R-:W-:Y:S02]  /*9be0*/  STL [R1+0xd8], R142 ;  /* 0x0000d88e01007387 */ /* 0x000fe40000100800 */
[----:B------:R-:W1:Y:S02]  /*9bf0*/  @!P1 LDC.64 R32, c[0x0][0x220] ;  /* 0x00008800ff209b82 */ /* 0x000e640000000a00 */
[----:B------:R-:W-:Y:S04]  /*9c00*/  STL [R1+0xd4], R141 ;  /* 0x0000d48d01007387 */ /* 0x000fe80000100800 */
[----:B------:R-:W-:Y:S01]  /*9c10*/  STL [R1+0xd0], R140 ;  /* 0x0000d08c01007387 */ /* 0x000fe20000100800 */
[----:B------:R-:W-:Y:S01]  /*9c20*/  IMAD.U32 R9, RZ, RZ, UR6 ;  /* 0x00000006ff097e24 */ /* 0x000fe2000f8e00ff */
        /* <DEDUP_REMOVED lines=13> */
[----:B------:R-:W3:Y:S04]  /*9d00*/  LDL.LU R237, [R1+0x88] ;  /* 0x0000880001ed7983 */ /* 0x000ee80000300800 */
[----:B------:R-:W3:Y:S04]  /*9d10*/  LDL.LU R240, [R1+0x8c] ;  /* 0x00008c0001f07983 */ /* 0x000ee80000300800 */
[----:B------:R-:W3:Y:S01]  /*9d20*/  LDL.LU R229, [R1+0x90] ;  /* 0x0000900001e57983 */ /* 0x000ee20000300800 */
[----:B------:R-:W-:Y:S01]  /*9d30*/  UIMAD UR4, UR20, UR13, UR4 ;  /* 0x0000000d140472a4 */ /* 0x000fe2000f8e0204 */
[----:B------:R-:W-:Y:S01]  /*9d40*/  IMAD.U32 R21, RZ, RZ, UR6 ;  /* 0x00000006ff157e24 */ /* 0x000fe2000f8e00ff */
[----:B------:R-:W-:Y:S01]  /*9d50*/  BAR.SYNC.DEFER_BLOCKING 0x0 ;  /* 0x0000000000007b1d */ /* 0x000fe20000010000 */
[----:B------:R-:W-:-:S05]  /*9d60*/  IMAD.U32 R14, RZ, RZ, UR6 ;  /* 0x00000006ff0e7e24 */ /* 0x000fca000f8e00ff */
[----:B------:R-:W-:-:S05]  /*9d70*/  VOTEU.ALL UP0, P1 ;  /* 0x00000000003f7886 */ /* 0x000fca0000800000 */
[----:B------:R-:W-:Y:S02]  /*9d80*/  @!UP0 UIMAD UR26, UR7, 0x30, URZ ;  /* 0x00000030071a88a4 */ /* 0x000fe4000f8e023f */
[----:B------:R-:W-:Y:S02]  /*9d90*/  @!UP0 UIMAD UR21, UR7, 0x50, URZ ;  /* 0x00000050071588a4 */ /* 0x000fe4000f8e023f */
[----:B------:R-:W-:Y:S01]  /*9da0*/  @!UP0 UIMAD UR20, UR7, 0x60, URZ ;  /* 0x00000060071488a4 */ /* 0x000fe2000f8e023f */
[----:B------:R-:W-:Y:S01]  /*9db0*/  @P1 STS.128 [R231+0x8000], RZ ;  /* 0x008000ffe7001388 */ /* 0x000fe20000000c00 */
[----:B--2---:R-:W-:-:S04]  /*9dc0*/  IMAD.WIDE.U32 R6, R6, UR13, R234 ;  /* 0x0000000d06067c25 */ /* 0x004fc8000f8e00ea */
[----:B------:R-:W-:Y:S01]  /*9dd0*/  VIADD R7, R7, UR4 ;  /* 0x0000000407077c36 */ /* 0x000fe20008000000 */
[-C--:B------:R-:W-:Y:S02]  /*9de0*/  @!P1 LEA R3, P2, R3, R6.reuse, 0x5 ;  /* 0x0000000603039211 */ /* 0x080fe400078428ff */
[----:B------:R-:W-:Y:S01]  /*9df0*/  @!P1 LEA R26, P0, R26, R6, 0x6 ;  /* 0x000000061a1a9211 */ /* 0x000fe200078030ff */
[----:B------:R-:W-:Y:S01]  /*9e00*/  @!P1 IMAD.MOV.U32 R11, RZ, RZ, R7 ;  /* 0x000000ffff0b9224 */ /* 0x000fe200078e0007 */
[-C--:B------:R-:W-:Y:S01]  /*9e10*/  @!P1 LEA.HI.X R27, R9, R7.reuse, R8, 0x5, P2 ;  /* 0x00000007091b9211 */ /* 0x080fe200010f2c08 */
[----:B------:R-:W-:Y:S01]  /*9e20*/  IMAD.U32 R8, RZ, RZ, UR6 ;  /* 0x00000006ff087e24 */ /* 0x000fe2000f8e00ff */
[----:B------:R-:W-:Y:S01]  /*9e30*/  @!P1 LEA.HI.X R38, R10, R7, R0, 0x6, P0 ;  /* 0x000000070a269211 */ /* 0x000fe200000f3400 */
[----:B------:R-:W-:Y:S02]  /*9e40*/  @!P1 IMAD.MOV.U32 R10, RZ, RZ, R6 ;  /* 0x000000ffff0a9224 */ /* 0x000fe400078e0006 */
[----:B------:R-:W-:-:S02]  /*9e50*/  IMAD.U32 R0, RZ, RZ, UR6 ;  /* 0x00000006ff007e24 */ /* 0x000fc4000f8e00ff */
[----:B------:R-:W-:Y:S02]  /*9e60*/  @!P1 IMAD.MOV.U32 R12, RZ, RZ, R6 ;  /* 0x000000ffff0c9224 */ /* 0x000fe400078e0006 */
[----:B------:R-:W-:Y:S02]  /*9e70*/  @!P1 IMAD.MOV.U32 R13, RZ, RZ, R7 ;  /* 0x000000ffff0d9224 */ /* 0x000fe400078e0007 */
[----:B------:R-:W-:Y:S01]  /*9e80*/  @!P1 IMAD.WIDE.U32 R10, R8, 0x60, R10 ;  /* 0x00000060080a9825 */ /* 0x000fe200078e000a */
[----:B-1----:R-:W-:-:S03]  /*9e90*/  @!P1 LEA R20, P2, R6, R24, 0x1 ;  /* 0x0000001806149211 */ /* 0x002fc600078408ff */
[----:B------:R-:W-:Y:S02]  /*9ea0*/  @!P1 IMAD.MOV.U32 R8, RZ, RZ, R6 ;  /* 0x000000ffff089224 */ /* 0x000fe400078e0006 */
[----:B------:R-:W-:Y:S02]  /*9eb0*/  @!P1 IMAD.MOV.U32 R9, RZ, RZ, R7 ;  /* 0x000000ffff099224 */ /* 0x000fe400078e0007 */
[----:B------:R-:W-:Y:S01]  /*9ec0*/  @!P1 IMAD.WIDE.U32 R12, R0, 0x50, R12 ;  /* 0x00000050000c9825 */ /* 0x000fe200078e000c */
[----:B------:R-:W-:-:S03]  /*9ed0*/  @!P1 IADD3 R0, P0, R6, UR15, RZ ;  /* 0x0000000f06009c10 */ /* 0x000fc6000ff1e0ff */
[----:B------:R-:W-:Y:S01]  /*9ee0*/  @!P1 IMAD.WIDE.U32 R8, R21, 0x70, R8 ;  /* 0x0000007015089825 */ /* 0x000fe200078e0008 */
[--C-:B------:R-:W-:Y:S02]  /*9ef0*/  @!P1 LEA.HI.X R21, R6, R25, R7.reuse, 0x1, P2 ;  /* 0x0000001906159211 */ /* 0x100fe400010f0c07 */
[----:B------:R-:W-:Y:S01]  /*9f00*/  @!P1 IADD3.X R23, R7, UR14, RZ, P0, !PT ;  /* 0x0000000e07179c10 */ /* 0x000fe200087fe4ff */
[----:B------:R-:W1:Y:S01]  /*9f10*/  @!P1 LDC.64 R24, c[0x0][0x220] ;  /* 0x00008800ff189b82 */ /* 0x000e620000000a00 */
[----:B------:R-:W-:Y:S01]  /*9f20*/  @!P1 LEA R22, P0, R0, R32, 0x1 ;  /* 0x0000002000169211 */ /* 0x000fe200078008ff */
[----:B------:R-:W-:Y:S01]  /*9f30*/  @!P1 IMAD.WIDE.U32 R14, R14, 0x30, R6 ;  /* 0x000000300e0e9825 */ /* 0x000fe200078e0006 */
[----:B------:R-:W-:Y:S01]  /*9f40*/  @!PT LDS RZ, [RZ] ;  /* 0x00000000fffff984 */ /* 0x000fe20000000800 */
[----:B------:R-:W-:Y:S01]  /*9f50*/  @!PT LDS RZ, [RZ] ;  /* 0x00000000fffff984 */ /* 0x000fe20000000800 */
[----:B------:R-:W-:Y:S01]  /*9f60*/  @!PT LDS RZ, [RZ] ;  /* 0x00000000fffff984 */ /* 0x000fe20000000800 */
[----:B------:R2:W-:Y:S02]  /*9f70*/  @!P1 LDGSTS.E.BYPASS.LTC128B.128 [R231+0x8000], desc[UR24][R20.64] ;  /* 0x0800000014e79fae */ /* 0x0005e4000b901d58 */
[----:B------:R-:W-:-:S03]  /*9f80*/  @!P1 LEA.HI.X R23, R0, R33, R23, 0x1, P0 ;  /* 0x0000002100179211 */ /* 0x000fc600000f0c17 */
[----:B------:R-:W2:Y:S01]  /*9f90*/  @!P1 LDC.64 R32, c[0x0][0x220] ;  /* 0x00008800ff209b82 */ /* 0x000ea20000000a00 */
[----:B------:R-:W-:Y:S01]  /*9fa0*/  @!P1 LEA R6, P0, R3, R30, 0x1 ;  /* 0x0000001e03069211 */ /* 0x000fe200078008ff */
[----:B------:R-:W-:Y:S01]  /*9fb0*/  @!P1 VIADD R0, R15, UR26 ;  /* 0x0000001a0f009c36 */ /* 0x000fe20008000000 */
[----:B------:R-:W-:Y:S01]  /*9fc0*/  @P1 STS.128 [R231+0x8800], RZ ;  /* 0x008800ffe7001388 */ /* 0x000fe20000000c00 */
[----:B------:R-:W-:Y:S01]  /*9fd0*/  @!UP0 UIMAD UR4, UR7, 0x70, URZ ;  /* 0x00000070070488a4 */ /* 0x000fe2000f8e023f */
[----:B------:R-:W-:Y:S02]  /*9fe0*/  @!P1 LEA.HI.X R7, R3, R31, R27, 0x1, P0 ;  /* 0x0000001f03079211 */ /* 0x000fe400000f0c1b */
[----:B------:R-:W-:Y:S01]  /*9ff0*/  @!PT LDS RZ, [RZ] ;  /* 0x00000000fffff984 */ /* 0x000fe20000000800 */
[----:B------:R-:W-:Y:S01]  /*a000*/  @!PT LDS RZ, [RZ] ;  /* 0x00000000fffff984 */ /* 0x000fe20000000800 */
[----:B------:R-:W-:Y:S01]  /*a010*/  @!PT LDS RZ, [RZ] ;  /* 0x00000000fffff984 */ /* 0x000fe20000000800 */
[----:B------:R4:W-:Y:S01]  /*a020*/  @!P1 LDGSTS.E.BYPASS.LTC128B.128 [R231+0x8800], desc[UR24][R22.64] ;  /* 0x0880000016e79fae */ /* 0x0009e2000b901d58 */
[----:B------:R-:W-:Y:S01]  /*a030*/  @!P1 VIADD R3, R11, UR20 ;  /* 0x000000140b039c36 */ /* 0x000fe20008000000 */
[C---:B-1----:R-:W-:Y:S02]  /*a040*/  @!P1 LEA R24, P2, R14.reuse, R24, 0x1 ;  /* 0x000000180e189211 */ /* 0x042fe400078408ff */
[----:B------:R-:W-:Y:S02]  /*a050*/  @P1 STS.128 [R231+0x9000], RZ ;  /* 0x009000ffe7001388 */ /* 0x000fe40000000c00 */
[----:B------:R-:W-:Y:S01]  /*a060*/  @!P1 LEA.HI.X R25, R14, R25, R0, 0x1, P2 ;  /* 0x000000190e199211 */ /* 0x000fe200010f0c00 */
[----:B------:R-:W-:Y:S01]  /*a070*/  @!P1 VIADD R0, R13, UR21 ;  /* 0x000000150d009c36 */ /* 0x000fe20008000000 */
[----:B------:R-:W-:Y:S01]  /*a080*/  @!PT LDS RZ, [RZ] ;  /* 0x00000000fffff984 */ /* 0x000fe20000000800 */
[----:B------:R-:W-:Y:S01]  /*a090*/  @!PT LDS RZ, [RZ] ;  /* 0x00000000fffff984 */ /* 0x000fe20000000800 */
[----:B------:R-:W-:Y:S01]  /*a0a0*/  @!PT LDS RZ, [RZ] ;  /* 0x00000000fffff984 */ /* 0x000fe20000000800 */
[----:B------:R1:W-:Y:S01]  /*a0b0*/  @!P1 LDGSTS.E.BYPASS.LTC128B.128 [R231+0x9000], desc[UR24][R6.64] ;  /* 0x0900000006e79fae */ /* 0x0003e2000b901d58 */
[----:B--2---:R-:W-:-:S02]  /*a0c0*/  @!P1 LEA R20, P3, R12, R32, 0x1 ;  /* 0x000000200c149211 */ /* 0x004fc400078608ff */
[----:B------:R-:W-:Y:S01]  /*a0d0*/  @!P1 LEA R14, P2, R10, R34, 0x1 ;  /* 0x000000220a0e9211 */ /* 0x000fe200078408ff */
[----:B------:R-:W-:Y:S01]  /*a0e0*/  @P1 STS.128 [R231+0x9800], RZ ;  /* 0x009800ffe7001388 */ /* 0x000fe20000000c00 */
[----:B------:R-:W-:Y:S02]  /*a0f0*/  @!P1 LEA.HI.X R21, R12, R33, R0, 0x1, P3 ;  /* 0x000000210c159211 */ /* 0x000fe400018f0c00 */
[C---:B----4-:R-:W-:Y:S01]  /*a100*/  @!P1 LEA R22, P0, R26.reuse, R28, 0x1 ;  /* 0x0000001c1a169211 */ /* 0x050fe200078008ff */
[----:B------:R-:W-:Y:S01]  /*a110*/  @!PT LDS RZ, [RZ] ;  /* 0x00000000fffff984 */ /* 0x000fe20000000800 */
[----:B------:R-:W-:Y:S01]  /*a120*/  @!PT LDS RZ, [RZ] ;  /* 0x00000000fffff984 */ /* 0x000fe20000000800 */
[----:B------:R-:W-:Y:S01]  /*a130*/  @!PT LDS RZ, [RZ] ;  /* 0x00000000fffff984 */ /* 0x000fe20000000800 */
[----:B------:R2:W-:Y:S03]  /*a140*/  @!P1 LDGSTS.E.BYPASS.LTC128B.128 [R231+0x9800], desc[UR24][R24.64] ;  /* 0x0980000018e79fae */ /* 0x0005e6000b901d58 */
[----:B------:R-:W-:Y:S01]  /*a150*/  @!P1 LEA.HI.X R23, R26, R29, R38, 0x1, P0 ;  /* 0x0000001d1a179211 */ /* 0x000fe200000f0c26 */
[----:B------:R-:W-:Y:S01]  /*a160*/  @P1 STS.128 [R231+0xa000], RZ ;  /* 0x00a000ffe7001388 */ /* 0x000fe20000000c00 */
[----:B------:R-:W-:-:S03]  /*a170*/  @!P1 LEA.HI.X R15, R10, R35, R3, 0x1, P2 ;  /* 0x000000230a0f9211 */ /* 0x000fc600010f0c03 */
[----:B------:R-:W-:Y:S01]  /*a180*/  @!PT LDS RZ, [RZ] ;  /* 0x00000000fffff984 */ /* 0x000fe20000000800 */
[----:B------:R-:W-:Y:S01]  /*a190*/  @!PT LDS RZ, [RZ] ;  /* 0x00000000fffff984 */ /* 0x000fe20000000800 */
[----:B------:R-:W-:Y:S01]  /*a1a0*/  @!PT LDS RZ, [RZ] ;  /* 0x00000000fffff984 */ /* 0x000fe20000000800 */
[----:B------:R-:W-:Y:S01]  /*a1b0*/  @!P1 LDGSTS.E.BYPASS.LTC128B.128 [R231+0xa000], desc[UR24][R22.64] ;  /* 0x0a00000016e79fae */ /* 0x000fe2000b901d58 */
[----:B-1----:R-:W-:Y:S01]  /*a1c0*/  @!P1 VIADD R7, R9, UR4 ;  /* 0x0000000409079c36 */ /* 0x002fe20008000000 */
[C---:B------:R-:W-:Y:S02]  /*a1d0*/  @!P1 LEA R6, P0, R8.reuse, R36, 0x1 ;  /* 0x0000002408069211 */ /* 0x040fe400078008ff */
[----:B------:R-:W-:Y:S02]  /*a1e0*/  @P1 STS.128 [R231+0xa800], RZ ;  /* 0x00a800ffe7001388 */ /* 0x000fe40000000c00 */
[----:B------:R-:W-:Y:S02]  /*a1f0*/  @!P1 LEA.HI.X R7, R8, R37, R7, 0x1, P0 ;  /* 0x0000002508079211 */ /* 0x000fe400000f0c07 */
[----:B------:R-:W-:Y:S01]  /*a200*/  @!PT LDS RZ, [RZ] ;  /* 0x00000000fffff984 */ /* 0x000fe20000000800 */
[----:B------:R-:W-:Y:S01]  /*a210*/  @!PT LDS RZ, [RZ] ;  /* 0x00000000fffff984 */ /* 0x000fe20000000800 */
[----:B------:R-:W-:Y:S01]  /*a220*/  @!PT LDS RZ, [RZ] ;  /* 0x00000000fffff984 */ /* 0x000fe20000000800 */
[----:B------:R-:W-:Y:S04]  /*a230*/  @!P1 LDGSTS.E.BYPASS.LTC128B.128 [R231+0xa800], desc[UR24][R20.64] ;  /* 0x0a80000014e79fae */ /* 0x000fe8000b901d58 */
[----:B------:R-:W-:Y:S04]  /*a240*/  @P1 STS.128 [R231+0xb000], RZ ;  /* 0x00b000ffe7001388 */ /* 0x000fe80000000c00 */
        /* <DEDUP_REMOVED lines=8> */
[----:B------:R4:W-:Y:S04]  /*a2d0*/  @!P1 LDGSTS.E.BYPASS.LTC128B.128 [R231+0xb800], desc[UR24][R6.64] ;  /* 0x0b80000006e79fae */ /* 0x0009e8000b901d58 */
[----:B------:R-:W-:Y:S04]  /*a2e0*/  LDSM.16.M88.4 R36, [R220+0x4800] ;  /* 0x00480000dc24783b */ /* 0x000fe80000000200 */
[----:B--2---:R-:W2:Y:S04]  /*a2f0*/  LDSM.16.M88.4 R24, [R227+0x2000] ;  /* 0x00200000e318783b */ /* 0x004ea80000000200 */
[----:B------:R-:W3:Y:S04]  /*a300*/  LDSM.16.M88.4 R28, [R227] ;  /* 0x00000000e31c783b */ /* 0x000ee80000000200 */
[----:B------:R-:W-:Y:S04]  /*a310*/  LDSM.16.M88.4 R8, [R226+0x4800] ;  /* 0x00480000e208783b */ /* 0x000fe80000000200 */
[----:B-1----:R-:W-:Y:S04]  /*a320*/  LDSM.16.M88.4 R12, [R252+0x2000] ;  /* 0x00200000fc0c783b */ /* 0x002fe80000000200 */
[----:B------:R-:W1:Y:S04]  /*a330*/  LDSM.16.M88.4 R32, [R220+0x5000] ;  /* 0x00500000dc20783b */ /* 0x000e680000000200 */
[----:B------:R-:W4:Y:S04]  /*a340*/  LDSM.16.M88.4 R20, [R252] ;  /* 0x00000000fc14783b */ /* 0x000f280000000200 */
[----:B------:R-:W-:Y:S04]  /*a350*/  LDSM.16.M88.4 R40, [R220+0x5800] ;  /* 0x00580000dc28783b */ /* 0x000fe80000000200 */
[----:B------:R-:W-:Y:S01]  /*a360*/  LDSM.16.M88.4 R60, [R226+0x5000] ;  /* 0x00500000e23c783b */ /* 0x000fe20000000200 */
[----:B------:R-:W-:-:S03]  /*a370*/  IMAD.MOV.U32 R235, RZ, RZ, R241 ;  /* 0x000000ffffeb7224 */ /* 0x000fc600078e00f1 */
[----:B------:R-:W-:Y:S04]  /*a380*/  LDSM.16.M88.4 R56, [R220+0x6000] ;  /* 0x00600000dc38783b */ /* 0x000fe80000000200 */
[----:B------:R-:W-:Y:S01]  /*a390*/  LDSM.16.M88.4 R68, [R226+0x6000] ;  /* 0x00600000e244783b */ /* 0x000fe20000000200 */
[-C--:B--2---:R-:W-:Y:S03]  /*a3a0*/  HMMA.16816.F32 R48, R24, R36.reuse, RZ ;  /* 0x000000241830723c */ /* 0x084fe600000018ff */
[----:B------:R-:W0:Y:S03]  /*a3b0*/  LDGDEPBAR ;  /* 0x00000000000079af */ /* 0x000e260000000000 */
[----:B---3--:R-:W-:Y:S06]  /*a3c0*/  HMMA.16816.F32 R52, R28, R36, RZ ;  /* 0x000000241c34723c */ /* 0x008fec00000018ff */
[----:B------:R-:W-:Y:S06]  /*a3d0*/  HMMA.16816.F32 R44, R24, R38, RZ ;  /* 0x00000026182c723c */ /* 0x000fec00000018ff */
[----:B-1----:R-:W-:Y:S06]  /*a3e0*/  HMMA.16816.F32 R72, R28, R32, RZ ;  /* 0x000000201c48723c */ /* 0x002fec00000018ff */
[----:B------:R-:W-:Y:S01]  /*a3f0*/  HMMA.16816.F32 R208, R12, R8, R48 ;  /* 0x000000080cd0723c */ /* 0x000fe20000001830 */
[----:B------:R-:W-:Y:S05]  /*a400*/  LDSM.16.M88.4 R48, [R237] ;  /* 0x00000000ed30783b */ /* 0x000fea0000000200 */
[C---:B------:R-:W-:Y:S06]  /*a410*/  HMMA.16816.F32 R80, R24.reuse, R32, RZ ;  /* 0x000000201850723c */ /* 0x040fec00000018ff */
[-C--:B------:R-:W-:Y:S06]  /*a420*/  HMMA.16816.F32 R76, R24, R34.reuse, RZ ;  /* 0x00000022184c723c */ /* 0x080fec00000018ff */
[C---:B------:R-:W-:Y:S01]  /*a430*/  HMMA.16816.F32 R64, R28.reuse, R34, RZ ;  /* 0x000000221c40723c */ /* 0x040fe200000018ff */
[----:B------:R-:W1:Y:S05]  /*a440*/  LDSM.16.M88.4 R32, [R2] ;  /* 0x000000000220783b */ /* 0x000e6a0000000200 */
[----:B------:R-:W-:Y:S06]  /*a450*/  HMMA.16816.F32 R36, R28, R38, RZ ;  /* 0x000000261c24723c */ /* 0x000fec00000018ff */
[----:B----4-:R-:W-:Y:S01]  /*a460*/  HMMA.16816.F32 R212, R20, R8, R52 ;  /* 0x0000000814d4723c */ /* 0x010fe20000001834 */
[----:B------:R-:W-:Y:S05]  /*a470*/  LDSM.16.M88.4 R52, [R226+0x5800] ;  /* 0x00580000e234783b */ /* 0x000fea0000000200 */
[-C--:B------:R-:W-:Y:S01]  /*a480*/  HMMA.16816.F32 R128, R12, R10.reuse, R44 ;  /* 0x0000000a0c80723c */ /* 0x080fe2000000182c */
[----:B------:R-:W-:Y:S11]  /*a490*/  LDSM.16.M88.4 R44, [R240] ;  /* 0x00000000f02c783b */ /* 0x000ff60000000200 */
[----:B------:R-:W-:Y:S01]  /*a4a0*/  HMMA.16816.F32 R124, R20, R10, R36 ;  /* 0x0000000a147c723c */ /* 0x000fe20000001824 */
[----:B------:R-:W2:Y:S04]  /*a4b0*/  LDSM.16.M88.4 R8, [R2+0x2000] ;  /* 0x002000000208783b */ /* 0x000ea80000000200 */
[----:B------:R3:W4:Y:S01]  /*a4c0*/  LDSM.16.M88.4 R36, [R229] ;  /* 0x00000000e524783b */ /* 0x0007220000000200 */
[----:B-1----:R-:W-:-:S15]  /*a4d0*/  HMMA.16816.F32 R4, R32, R48, R212 ;  /* 0x000000302004723c */ /* 0x002fde00000018d4 */
[----:B------:R-:W-:-:S09]  /*a4e0*/  NOP ;  /* 0x0000000000007918 */ /* 0x000fd20000000000 */
[----:B------:R-:W-:Y:S02]  /*a4f0*/  IMAD.MOV.U32 R206, RZ, RZ, R4 ;  /* 0x000000ffffce7224 */ /* 0x000fe400078e0004 */
[----:B------:R-:W-:Y:S02]  /*a500*/  IMAD.MOV.U32 R138, RZ, RZ, R5 ;  /* 0x000000ffff8a7224 */ /* 0x000fe400078e0005 */
[----:B------:R-:W-:Y:S02]  /*a510*/  IMAD.MOV.U32 R137, RZ, RZ, R6 ;  /* 0x000000ffff897224 */ /* 0x000fe400078e0006 */
[----:B------:R-:W-:Y:S02]  /*a520*/  IMAD.MOV.U32 R133, RZ, RZ, R7 ;  /* 0x000000ffff857224 */ /* 0x000fe400078e0007 */
[----:B--2---:R-:W-:Y:S06]  /*a530*/  HMMA.16816.F32 R4, R8, R48, R208 ;  /* 0x000000300804723c */ /* 0x004fec00000018d0 */
[----:B------:R-:W-:-:S15]  /*a540*/  HMMA.16816.F32 R92, R24, R40, RZ ;  /* 0x00000028185c723c */ /* 0x000fde00000018ff */
[----:B------:R-:W-:-:S03]  /*a550*/  NOP ;  /* 0x0000000000007918 */ /* 0x000fc60000000000 */
[----:B------:R-:W-:Y:S02]  /*a560*/  IMAD.MOV.U32 R233, RZ, RZ, R6 ;  /* 0x000000ffffe97224 */ /* 0x000fe400078e0006 */
[----:B------:R-:W-:Y:S02]  /*a570*/  IMAD.MOV.U32 R218, RZ, RZ, R7 ;  /* 0x000000ffffda7224 */ /* 0x000fe400078e0007 */
[----:B------:R-:W-:Y:S02]  /*a580*/  IMAD.MOV.U32 R217, RZ, RZ, R4 ;  /* 0x000000ffffd97224 */ /* 0x000fe400078e0004 */
[----:B------:R-:W-:Y:S02]  /*a590*/  IMAD.MOV.U32 R216, RZ, RZ, R5 ;  /* 0x000000ffffd87224 */ /* 0x000fe400078e0005 */
[----:B------:R-:W-:Y:S06]  /*a5a0*/  HMMA.16816.F32 R4, R8, R50, R128 ;  /* 0x000000320804723c */ /* 0x000fec0000001880 */
[-C--:B------:R-:W-:Y:S06]  /*a5b0*/  HMMA.16816.F32 R108, R20, R60.reuse, R72 ;  /* 0x0000003c146c723c */ /* 0x080fec0000001848 */
[C---:B------:R-:W-:Y:S06]  /*a5c0*/  HMMA.16816.F32 R100, R12.reuse, R60, R80 ;  /* 0x0000003c0c64723c */ /* 0x040fec0000001850 */
[----:B------:R-:W-:Y:S06]  /*a5d0*/  HMMA.16816.F32 R96, R12, R62, R76 ;  /* 0x0000003e0c60723c */ /* 0x000fec000000184c */
[----:B------:R-:W-:-:S02]  /*a5e0*/  IMAD.MOV.U32 R252, RZ, RZ, R5 ;  /* 0x000000fffffc7224 */ /* 0x000fc400078e0005 */
[----:B------:R-:W-:Y:S02]  /*a5f0*/  IMAD.MOV.U32 R230, RZ, RZ, R6 ;  /* 0x000000ffffe67224 */ /* 0x000fe400078e0006 */
[----:B---3--:R-:W-:Y:S02]  /*a600*/  IMAD.MOV.U32 R229, RZ, RZ, R7 ;  /* 0x000000ffffe57224 */ /* 0x008fe400078e0007 */
[----:B------:R-:W-:Y:S01]  /*a610*/  IMAD.MOV.U32 R211, RZ, RZ, R4 ;  /* 0x000000ffffd37224 */ /* 0x000fe200078e0004 */
[----:B------:R-:W-:Y:S06]  /*a620*/  HMMA.16816.F32 R84, R20, R62, R64 ;  /* 0x0000003e1454723c */ /* 0x000fec0000001840 */
[----:B------:R-:W-:Y:S06]  /*a630*/  HMMA.16816.F32 R88, R28, R40, RZ ;  /* 0x000000281c58723c */ /* 0x000fec00000018ff */
[-C--:B------:R-:W-:Y:S06]  /*a640*/  HMMA.16816.F32 R104, R24, R42.reuse, RZ ;  /* 0x0000002a1868723c */ /* 0x080fec00000018ff */
[----:B------:R-:W-:Y:S01]  /*a650*/  HMMA.16816.F32 R112, R28, R42, RZ ;  /* 0x0000002a1c70723c */ /* 0x000fe200000018ff */
[----:B------:R-:W-:Y:S01]  /*a660*/  IMAD.MOV.U32 R237, RZ, RZ, R242 ;  /* 0x000000ffffed7224 */ /* 0x000fe200078e00f2 */
[----:B------:R-:W1:Y:S04]  /*a670*/  LDSM.16.M88.4 R40, [R220+0x6800] ;  /* 0x00680000dc28783b */ /* 0x000e680000000200 */
[----:B------:R-:W-:Y:S01]  /*a680*/  HMMA.16816.F32 R4, R32, R50, R124 ;  /* 0x000000322004723c */ /* 0x000fe2000000187c */
[----:B------:R-:W2:Y:S04]  /*a690*/  LDSM.16.M88.4 R64, [R220+0x7000] ;  /* 0x00700000dc40783b */ /* 0x000ea80000000200 */
[----:B------:R-:W3:Y:S01]  /*a6a0*/  LDSM.16.M88.4 R60, [R220+0x7800] ;  /* 0x00780000dc3c783b */ /* 0x000ee20000000200 */
[----:B------:R-:W-:Y:S06]  /*a6b0*/  HMMA.16816.F32 R76, R12, R52, R92 ;  /* 0x000000340c4c723c */ /* 0x000fec000000185c */
[C---:B------:R-:W-:Y:S06]  /*a6c0*/  HMMA.16816.F32 R244, R8.reuse, R44, R100 ;  /* 0x0000002c08f4723c */ /* 0x040fec0000001864 */
[-C--:B------:R-:W-:Y:S06]  /*a6d0*/  HMMA.16816.F32 R248, R8, R46.reuse, R96 ;  /* 0x0000002e08f8723c */ /* 0x080fec0000001860 */
[----:B------:R-:W-:Y:S01]  /*a6e0*/  IMAD.MOV.U32 R210, RZ, RZ, R5 ;  /* 0x000000ffffd27224 */ /* 0x000fe200078e0005 */
[----:B------:R-:W-:Y:S01]  /*a6f0*/  HMMA.16816.F32 R240, R32, R46, R84 ;  /* 0x0000002e20f0723c */ /* 0x000fe20000001854 */
[----:B------:R-:W-:-:S02]  /*a700*/  IMAD.MOV.U32 R209, RZ, RZ, R6 ;  /* 0x000000ffffd17224 */ /* 0x000fc400078e0006 */
[----:B------:R-:W-:Y:S02]  /*a710*/  IMAD.MOV.U32 R208, RZ, RZ, R7 ;  /* 0x000000ffffd07224 */ /* 0x000fe400078e0007 */
[----:B------:R-:W-:Y:S02]  /*a720*/  IMAD.MOV.U32 R207, RZ, RZ, R4 ;  /* 0x000000ffffcf7224 */ /* 0x000fe400078e0004 */
[----:B------:R-:W-:Y:S06]  /*a730*/  HMMA.16816.F32 R4, R32, R44, R108 ;  /* 0x0000002c2004723c */ /* 0x000fec000000186c */
[----:B----4-:R-:W-:Y:S06]  /*a740*/  HMMA.16816.F32 R44, R8, R36, R76 ;  /* 0x00000024082c723c */ /* 0x010fec000000184c */
[----:B------:R-:W-:Y:S06]  /*a750*/  HMMA.16816.F32 R80, R20, R52, R88 ;  /* 0x000000341450723c */ /* 0x000fec0000001858 */
[-C--:B------:R-:W-:Y:S06]  /*a760*/  HMMA.16816.F32 R72, R12, R54.reuse, R104 ;  /* 0x000000360c48723c */ /* 0x080fec0000001868 */
[----:B------:R-:W-:Y:S06]  /*a770*/  HMMA.16816.F32 R52, R20, R54, R112 ;  /* 0x000000361434723c */ /* 0x000fec0000001870 */
[----:B------:R-:W-:-:S02]  /*a780*/  IMAD.MOV.U32 R236, RZ, RZ, R45 ;  /* 0x000000ffffec7224 */ /* 0x000fc400078e002d */
[----:B------:R-:W-:Y:S02]  /*a790*/  IMAD.MOV.U32 R234, RZ, RZ, R44 ;  /* 0x000000ffffea7224 */ /* 0x000fe400078e002c */
[----:B------:R-:W-:Y:S02]  /*a7a0*/  IMAD.MOV.U32 R144, RZ, RZ, R46 ;  /* 0x000000ffff907224 */ /* 0x000fe400078e002e */
[----:B------:R-:W-:Y:S01]  /*a7b0*/  IMAD.MOV.U32 R143, RZ, RZ, R47 ;  /* 0x000000ffff8f7224 */ /* 0x000fe200078e002f */
[----:B------:R-:W-:Y:S06]  /*a7c0*/  HMMA.16816.F32 R48, R32, R36, R80 ;  /* 0x000000242030723c */ /* 0x000fec0000001850 */
[-C--:B------:R-:W-:Y:S06]  /*a7d0*/  HMMA.16816.F32 R44, R8, R38.reuse, R72 ;  /* 0x00000026082c723c */ /* 0x080fec0000001848 */
[----:B------:R-:W-:Y:S01]  /*a7e0*/  HMMA.16816.F32 R36, R32, R38, R52 ;  /* 0x000000262024723c */ /* 0x000fe20000001834 */
[----:B------:R-:W-:Y:S01]  /*a7f0*/  IMAD.MOV.U32 R213, RZ, RZ, R4 ;  /* 0x000000ffffd57224 */ /* 0x000fe200078e0004 */
[----:B------:R-:W-:Y:S04]  /*a800*/  LDSM.16.M88.4 R52, [R226+0x7800] ;  /* 0x00780000e234783b */ /* 0x000fe80000000200 */
[----:B------:R-:W-:Y:S01]  /*a810*/  HMMA.16816.F32 R120, R28, R56, RZ ;  /* 0x000000381c78723c */ /* 0x000fe200000018ff */
[----:B------:R-:W-:-:S05]  /*a820*/  IMAD.MOV.U32 R212, RZ, RZ, R5 ;  /* 0x000000ffffd47224 */ /* 0x000fca00078e0005 */
[----:B------:R-:W-:Y:S01]  /*a830*/  HMMA.16816.F32 R104, R28, R58, RZ ;  /* 0x0000003a1c68723c */ /* 0x000fe200000018ff */
[----:B------:R-:W-:Y:S02]  /*a840*/  IMAD.MOV.U32 R215, RZ, RZ, R6 ;  /* 0x000000ffffd77224 */ /* 0x000fe400078e0006 */
[----:B------:R-:W-:-:S03]  /*a850*/  IMAD.MOV.U32 R214, RZ, RZ, R7 ;  /* 0x000000ffffd67224 */ /* 0x000fc600078e0007 */
[----:B-1----:R-:W-:Y:S01]  /*a860*/  HMMA.16816.F32 R100, R28, R40, RZ ;  /* 0x000000281c64723c */ /* 0x002fe200000018ff */
[----:B------:R-:W-:Y:S02]  /*a870*/  IMAD.MOV.U32 R5, RZ, RZ, R48 ;  /* 0x000000ffff057224 */ /* 0x000fe400078e0030 */
[----:B------:R-:W-:-:S03]  /*a880*/  IMAD.MOV.U32 R4, RZ, RZ, R49 ;  /* 0x000000ffff047224 */ /* 0x000fc600078e0031 */
[----:B------:R-:W-:Y:S01]  /*a890*/  HMMA.16816.F32 R96, R24, R40, RZ ;  /* 0x000000281860723c */ /* 0x000fe200000018ff */
[----:B------:R-:W-:Y:S02]  /*a8a0*/  IMAD.MOV.U32 R3, RZ, RZ, R50 ;  /* 0x000000ffff037224 */ /* 0x000fe400078e0032 */
[----:B------:R-:W-:-:S03]  /*a8b0*/  IMAD.MOV.U32 R2, RZ, RZ, R51 ;  /* 0x000000ffff027224 */ /* 0x000fc600078e0033 */
[-C--:B------:R-:W-:Y:S01]  /*a8c0*/  HMMA.16816.F32 R92, R24, R42.reuse, RZ ;  /* 0x0000002a185c723c */ /* 0x080fe200000018ff */
[----:B------:R-:W-:Y:S01]  /*a8d0*/  IMAD.MOV.U32 R146, RZ, RZ, R44 ;  /* 0x000000ffff927224 */ /* 0x000fe200078e002c */
[----:B------:R-:W-:Y:S04]  /*a8e0*/  LDSM.16.M88.4 R48, [R226+0x6800] ;  /* 0x00680000e230783b */ /* 0x000fe80000000200 */
[----:B------:R-:W-:Y:S01]  /*a8f0*/  HMMA.16816.F32 R88, R28, R42, RZ ;  /* 0x0000002a1c58723c */ /* 0x000fe200000018ff */
[----:B------:R-:W1:Y:S01]  /*a900*/  LDSM.16.M88.4 R40, [R226+0x7000] ;  /* 0x00700000e228783b */ /* 0x000e620000000200 */
[----:B------:R-:W-:Y:S02]  /*a910*/  IMAD.MOV.U32 R145, RZ, RZ, R45 ;  /* 0x000000ffff917224 */ /* 0x000fe400078e002d */
[----:B------:R-:W-:-:S02]  /*a920*/  IMAD.MOV.U32 R7, RZ, RZ, R46 ;  /* 0x000000ffff077224 */ /* 0x000fc400078e002e */
[----:B------:R-:W-:Y:S02]  /*a930*/  IMAD.MOV.U32 R6, RZ, RZ, R47 ;  /* 0x000000ffff067224 */ /* 0x000fe400078e002f */
[----:B------:R-:W-:Y:S01]  /*a940*/  IMAD.MOV.U32 R135, RZ, RZ, R37 ;  /* 0x000000ffff877224 */ /* 0x000fe200078e0025 */
[----:B------:R-:W4:Y:S01]  /*a950*/  LDSM.16.M88.4 R44, [R220+0x4000] ;  /* 0x00400000dc2c783b */ /* 0x000f220000000200 */
[----:B------:R-:W-:Y:S02]  /*a960*/  IMAD.MOV.U32 R134, RZ, RZ, R38 ;  /* 0x000000ffff867224 */ /* 0x000fe400078e0026 */
[----:B------:R-:W-:Y:S02]  /*a970*/  IMAD.MOV.U32 R132, RZ, RZ, R36 ;  /* 0x000000ffff847224 */ /* 0x000fe400078e0024 */
[----:B------:R-:W-:Y:S02]  /*a980*/  IMAD.MOV.U32 R0, RZ, RZ, R39 ;  /* 0x000000ffff007224 */ /* 0x000fe400078e0027 */
[----:B------:R-:W4:Y:S01]  /*a990*/  LDSM.16.M88.4 R36, [R235] ;  /* 0x00000000eb24783b */ /* 0x000f220000000200 */
[-C--:B--2---:R-:W-:Y:S06]  /*a9a0*/  HMMA.16816.F32 R84, R28, R64.reuse, RZ ;  /* 0x000000401c54723c */ /* 0x084fec00000018ff */
[C---:B------:R-:W-:Y:S06]  /*a9b0*/  HMMA.16816.F32 R80, R24.reuse, R64, RZ ;  /* 0x000000401850723c */ /* 0x040fec00000018ff */
[C---:B------:R-:W-:Y:S06]  /*a9c0*/  HMMA.16816.F32 R116, R24.reuse, R56, RZ ;  /* 0x000000381874723c */ /* 0x040fec00000018ff */
[C---:B------:R-:W-:Y:S06]  /*a9d0*/  HMMA.16816.F32 R108, R24.reuse, R58, RZ ;  /* 0x0000003a186c723c */ /* 0x040fec00000018ff */
[-C--:B------:R-:W-:Y:S06]  /*a9e0*/  HMMA.16816.F32 R76, R24, R66.reuse, RZ ;  /* 0x00000042184c723c */ /* 0x080fec00000018ff */
[----:B------:R-:W-:Y:S06]  /*a9f0*/  HMMA.16816.F32 R72, R28, R66, RZ ;  /* 0x000000421c48723c */ /* 0x000fec00000018ff */
[----:B---3--:R-:W-:Y:S06]  /*aa00*/  HMMA.16816.F32 R56, R24, R60, RZ ;  /* 0x0000003c1838723c */ /* 0x008fec00000018ff */
[C---:B------:R-:W-:Y:S06]  /*aa10*/  HMMA.16816.F32 R120, R20.reuse, R68, R120 ;  /* 0x000000441478723c */ /* 0x040fec0000001878 */
[C---:B------:R-:W-:Y:S06]  /*aa20*/  HMMA.16816.F32 R104, R20.reuse, R70, R104 ;  /* 0x000000461468723c */ /* 0x040fec0000001868 */
[-C--:B-1----:R-:W-:Y:S06]  /*aa30*/  HMMA.16816.F32 R124, R20, R40.reuse, R84 ;  /* 0x00000028147c723c */ /* 0x082fec0000001854 */
[C---:B------:R-:W-:Y:S06]  /*aa40*/  HMMA.16816.F32 R84, R12.reuse, R40, R80 ;  /* 0x000000280c54723c */ /* 0x040fec0000001850 */
[----:B------:R-:W-:Y:S06]  /*aa50*/  HMMA.16816.F32 R80, R12, R42, R76 ;  /* 0x0000002a0c50723c */ /* 0x000fec000000184c */
[----:B------:R-:W-:Y:S06]  /*aa60*/  HMMA.16816.F32 R64, R28, R60, RZ ;  /* 0x0000003c1c40723c */ /* 0x000fec00000018ff */
[-C--:B------:R-:W-:Y:S06]  /*aa70*/  HMMA.16816.F32 R100, R20, R48.reuse, R100 ;  /* 0x000000301464723c */ /* 0x080fec0000001864 */
[C---:B------:R-:W-:Y:S06]  /*aa80*/  HMMA.16816.F32 R96, R12.reuse, R48, R96 ;  /* 0x000000300c60723c */ /* 0x040fec0000001860 */
[-C--:B------:R-:W-:Y:S06]  /*aa90*/  HMMA.16816.F32 R92, R12, R50.reuse, R92 ;  /* 0x000000320c5c723c */ /* 0x080fec000000185c */
[C---:B------:R-:W-:Y:S06]  /*aaa0*/  HMMA.16816.F32 R88, R20.reuse, R50, R88 ;  /* 0x000000321458723c */ /* 0x040fec0000001858 */
[----:B------:R-:W-:Y:S06]  /*aab0*/  HMMA.16816.F32 R128, R20, R42, R72 ;  /* 0x0000002a1480723c */ /* 0x000fec0000001848 */
[----:B------:R-:W-:Y:S06]  /*aac0*/  HMMA.16816.F32 R76, R12, R52, R56 ;  /* 0x000000340c4c723c */ /* 0x000fec0000001838 */
[C---:B----4-:R-:W-:Y:S06]  /*aad0*/  HMMA.16816.F32 R56, R24.reuse, R44, RZ ;  /* 0x0000002c1838723c */ /* 0x050fec00000018ff */
[C---:B------:R-:W-:Y:S06]  /*aae0*/  HMMA.16816.F32 R48, R24.reuse, R46, RZ ;  /* 0x0000002e1830723c */ /* 0x040fec00000018ff */
[----:B------:R-:W-:Y:S06]  /*aaf0*/  HMMA.16816.F32 R40, R24, R62, RZ ;  /* 0x0000003e1828723c */ /* 0x000fec00000018ff */
[C---:B------:R-:W-:Y:S06]  /*ab00*/  HMMA.16816.F32 R120, R32.reuse, R36, R120 ;  /* 0x000000242078723c */ /* 0x040fec0000001878 */
[----:B------:R-:W-:Y:S01]  /*ab10*/  HMMA.16816.F32 R24, R32, R38, R104 ;  /* 0x000000262018723c */ /* 0x000fe20000001868 */
[----:B------:R-:W-:-:S05]  /*ab20*/  IMAD.MOV.U32 R219, RZ, RZ, R237 ;  /* 0x000000ffffdb7224 */ /* 0x000fca00078e00ed */
[C---:B------:R-:W-:Y:S06]  /*ab30*/  HMMA.16816.F32 R112, R12.reuse, R68, R116 ;  /* 0x000000440c70723c */ /* 0x040fec0000001874 */
[----:B------:R-:W-:Y:S06]  /*ab40*/  HMMA.16816.F32 R108, R12, R70, R108 ;  /* 0x000000460c6c723c */ /* 0x000fec000000186c */
[----:B------:R-:W-:Y:S01]  /*ab50*/  HMMA.16816.F32 R116, R20, R52, R64 ;  /* 0x000000341474723c */ /* 0x000fe20000001840 */
        /* <DEDUP_REMOVED lines=10> */
[----:B------:R-:W-:Y:S01]  /*ac00*/  LDSM.16.M88.4 R24, [R219] ;  /* 0x00000000db18783b */ /* 0x000fe20000000200 */
[----:B------:R-:W-:Y:S03]  /*ac10*/  HMMA.16816.F32 R60, R28, R62, RZ ;  /* 0x0000003e1c3c723c */ /* 0x000fe600000018ff */
[----:B------:R-:W1:Y:S03]  /*ac20*/  LDSM.16.M88.4 R28, [R226+0x4000] ;  /* 0x00400000e21c783b */ /* 0x000e660000000200 */
[----:B------:R-:W-:Y:S01]  /*ac30*/  HMMA.16816.F32 R44, R12, R54, R40 ;  /* 0x000000360c2c723c */ /* 0x000fe20000001828 */
[----:B------:R-:W-:-:S02]  /*ac40*/  IMAD.MOV.U32 R235, RZ, RZ, R239 ;  /* 0x000000ffffeb7224 */ /* 0x000fc400078e00ef */
[----:B------:R-:W-:Y:S02]  /*ac50*/  IMAD.MOV.U32 R75, RZ, RZ, R236 ;  /* 0x000000ffff4b7224 */ /* 0x000fe400078e00ec */
[----:B------:R-:W-:Y:S01]  /*ac60*/  IMAD.MOV.U32 R74, RZ, RZ, R234 ;  /* 0x000000ffff4a7224 */ /* 0x000fe200078e00ea */
[----:B------:R-:W-:Y:S01]  /*ac70*/  HMMA.16816.F32 R236, R8, R36, R112 ;  /* 0x0000002408ec723c */ /* 0x000fe20000001870 */
[----:B------:R-:W-:-:S06]  /*ac80*/  IMAD.MOV.U32 R53, RZ, RZ, R233 ;  /* 0x000000ffff357224 */ /* 0x000fcc00078e00e9 */
[----:B------:R-:W-:Y:S02]  /*ac90*/  IMAD.MOV.U32 R36, RZ, RZ, R235 ;  /* 0x000000ffff247224 */ /* 0x000fe400078e00eb */
[----:B------:R-:W-:Y:S01]  /*aca0*/  IMAD.MOV.U32 R37, RZ, RZ, R232 ;  /* 0x000000ffff257224 */ /* 0x000fe200078e00e8 */
[C---:B-1----:R-:W-:Y:S06]  /*acb0*/  HMMA.16816.F32 R56, R12.reuse, R28, R56 ;  /* 0x0000001c0c38723c */ /* 0x042fec0000001838 */
[----:B------:R-:W-:Y:S06]  /*acc0*/  HMMA.16816.F32 R48, R12, R30, R48 ;  /* 0x0000001e0c30723c */ /* 0x000fec0000001830 */
[----:B------:R-:W-:Y:S01]  /*acd0*/  HMMA.16816.F32 R12, R32, R26, R88 ;  /* 0x0000001a200c723c */ /* 0x000fe20000001858 */
[----:B------:R-:W-:-:S05]  /*ace0*/  IMAD.MOV.U32 R72, RZ, RZ, R218 ;  /* 0x000000ffff487224 */ /* 0x000fca00078e00da */
[----:B------:R-:W-:Y:S01]  /*acf0*/  HMMA.16816.F32 R232, R8, R38, R108 ;  /* 0x0000002608e8723c */ /* 0x000fe2000000186c */
[----:B------:R-:W-:Y:S02]  /*ad00*/  IMAD.MOV.U32 R73, RZ, RZ, R217 ;  /* 0x000000ffff497224 */ /* 0x000fe400078e00d9 */
[----:B------:R-:W-:-:S04]  /*ad10*/  IMAD.MOV.U32 R52, RZ, RZ, R216 ;  /* 0x000000ffff347224 */ /* 0x000fc800078e00d8 */
[----:B------:R-:W-:Y:S02]  /*ad20*/  IMAD.MOV.U32 R108, RZ, RZ, R215 ;  /* 0x000000ffff6c7224 */ /* 0x000fe400078e00d7 */
[----:B------:R-:W-:Y:S02]  /*ad30*/  IMAD.MOV.U32 R109, RZ, RZ, R214 ;  /* 0x000000ffff6d7224 */ /* 0x000fe400078e00d6 */
[----:B------:R-:W-:Y:S02]  /*ad40*/  IMAD.MOV.U32 R110, RZ, RZ, R213 ;  /* 0x000000ffff6e7224 */ /* 0x000fe400078e00d5 */
[----:B------:R-:W-:Y:S02]  /*ad50*/  IMAD.MOV.U32 R111, RZ, RZ, R212 ;  /* 0x000000ffff6f7224 */ /* 0x000fe400078e00d4 */
[----:B------:R-:W-:Y:S03]  /*ad60*/  HMMA.16816.F32 R212, R8, R26, R92 ;  /* 0x0000001a08d4723c */ /* 0x000fe6000000185c */
[----:B------:R-:W-:-:S02]  /*ad70*/  IMAD.MOV.U32 R89, RZ, RZ, R15 ;  /* 0x000000ffff597224 */ /* 0x000fc400078e000f */
[----:B------:R-:W-:Y:S02]  /*ad80*/  IMAD.MOV.U32 R88, RZ, RZ, R12 ;  /* 0x000000ffff587224 */ /* 0x000fe400078e000c */
[----:B------:R-:W-:Y:S02]  /*ad90*/  IMAD.MOV.U32 R93, RZ, RZ, R13 ;  /* 0x000000ffff5d7224 */ /* 0x000fe400078e000d */
[----:B------:R-:W-:Y:S01]  /*ada0*/  IMAD.MOV.U32 R92, RZ, RZ, R14 ;  /* 0x000000ffff5c7224 */ /* 0x000fe200078e000e */
[-C--:B------:R-:W-:Y:S01]  /*adb0*/  HMMA.16816.F32 R100, R32, R24.reuse, R100 ;  /* 0x000000182064723c */ /* 0x080fe20000001864 */
[----:B------:R-:W1:Y:S04]  /*adc0*/  LDSM.16.M88.4 R12, [R36] ;  /* 0x00000000240c783b */ /* 0x000e680000000200 */
[----:B------:R-:W2:Y:S01]  /*add0*/  LDSM.16.M88.4 R36, [R37] ;  /* 0x000000002524783b */ /* 0x000ea20000000200 */
[----:B------:R-:W-:Y:S03]  /*ade0*/  HMMA.16816.F32 R216, R8, R24, R96 ;  /* 0x0000001808d8723c */ /* 0x000fe60000001860 */
[----:B------:R-:W3:Y:S03]  /*adf0*/  LDSM.16.M88.4 R24, [R139] ;  /* 0x000000008b18783b */ /* 0x000ee60000000200 */
[C---:B------:R-:W-:Y:S06]  /*ae00*/  HMMA.16816.F32 R40, R20.reuse, R28, R64 ;  /* 0x0000001c1428723c */ /* 0x040fec0000001840 */
[----:B------:R-:W-:Y:S01]  /*ae10*/  HMMA.16816.F32 R28, R20, R30, R68 ;  /* 0x0000001e141c723c */ /* 0x000fe20000001844 */
[----:B------:R-:W-:-:S05]  /*ae20*/  IMAD.MOV.U32 R94, RZ, RZ, R74 ;  /* 0x000000ffff5e7224 */ /* 0x000fca00078e004a */
[----:B------:R-:W-:Y:S02]  /*ae30*/  IMAD.MOV.U32 R115, RZ, RZ, R101 ;  /* 0x000000ffff737224 */ /* 0x000fe400078e0065 */
[----:B------:R-:W-:Y:S02]  /*ae40*/  IMAD.MOV.U32 R114, RZ, RZ, R102 ;  /* 0x000000ffff727224 */ /* 0x000fe400078e0066 */
[----:B------:R-:W-:Y:S02]  /*ae50*/  IMAD.MOV.U32 R101, RZ, RZ, R52 ;  /* 0x000000ffff657224 */ /* 0x000fe400078e0034 */
[----:B------:R-:W-:Y:S02]  /*ae60*/  IMAD.MOV.U32 R102, RZ, RZ, R53 ;  /* 0x000000ffff667224 */ /* 0x000fe400078e0035 */
[----:B------:R-:W-:Y:S01]  /*ae70*/  HMMA.16816.F32 R52, R20, R54, R60 ;  /* 0x000000361434723c */ /* 0x000fe2000000183c */
[----:B------:R-:W-:Y:S01]  /*ae80*/  IMAD.MOV.U32 R113, RZ, RZ, R103 ;  /* 0x000000ffff717224 */ /* 0x000fe200078e0067 */
[----:B------:R-:W-:Y:S01]  /*ae90*/  LDSM.16.M88.4 R20, [R225+0x1000] ;  /* 0x00100000e114783b */ /* 0x000fe20000000200 */
[----:B------:R-:W-:-:S02]  /*aea0*/  IMAD.MOV.U32 R112, RZ, RZ, R100 ;  /* 0x000000ffff707224 */ /* 0x000fc400078e0064 */
[----:B------:R-:W-:Y:S02]  /*aeb0*/  IMAD.MOV.U32 R103, RZ, RZ, R72 ;  /* 0x000000ffff677224 */ /* 0x000fe400078e0048 */
[----:B------:R-:W-:Y:S02]  /*aec0*/  IMAD.MOV.U32 R100, RZ, RZ, R73 ;  /* 0x000000ffff647224 */ /* 0x000fe400078e0049 */
[----:B------:R-:W-:Y:S01]  /*aed0*/  IMAD.MOV.U32 R95, RZ, RZ, R75 ;  /* 0x000000ffff5f7224 */ /* 0x000fe200078e004b */
[C---:B-1----:R-:W-:Y:S06]  /*aee0*/  HMMA.16816.F32 R68, R8.reuse, R14, R80 ;  /* 0x0000000e0844723c */ /* 0x042fec0000001850 */
[----:B--2---:R-:W-:Y:S06]  /*aef0*/  HMMA.16816.F32 R60, R8, R38, R44 ;  /* 0x00000026083c723c */ /* 0x004fec000000182c */
[----:B---3--:R-:W-:Y:S06]  /*af00*/  HMMA.16816.F32 R44, R32, R24, R40 ;  /* 0x00000018202c723c */ /* 0x008fec0000001828 */
[C---:B------:R-:W-:Y:S06]  /*af10*/  HMMA.16816.F32 R72, R8.reuse, R12, R84 ;  /* 0x0000000c0848723c */ /* 0x040fec0000001854 */
[C---:B------:R-:W-:Y:S06]  /*af20*/  HMMA.16816.F32 R64, R8.reuse, R36, R76 ;  /* 0x000000240840723c */ /* 0x040fec000000184c */
[C---:B------:R-:W-:Y:S06]  /*af30*/  HMMA.16816.F32 R56, R8.reuse, R24, R56 ;  /* 0x000000180838723c */ /* 0x040fec0000001838 */
[-C--:B------:R-:W-:Y:S01]  /*af40*/  HMMA.16816.F32 R48, R8, R26.reuse, R48 ;  /* 0x0000001a0830723c */ /* 0x080fe20000001830 */
[----:B------:R-:W-:Y:S05]  /*af50*/  LDSM.16.M88.4 R8, [R228+0x2000] ;  /* 0x00200000e408783b */ /* 0x000fea0000000200 */
[C---:B------:R-:W-:Y:S01]  /*af60*/  HMMA.16816.F32 R40, R32.reuse, R26, R28 ;  /* 0x0000001a2028723c */ /* 0x040fe2000000181c */
[----:B------:R-:W1:Y:S04]  /*af70*/  LDSM.16.M88.4 R28, [R225] ;  /* 0x00000000e11c783b */ /* 0x000e680000000200 */
[----:B------:R-:W-:Y:S01]  /*af80*/  LDSM.16.M88.4 R24, [R225+0x800] ;  /* 0x00080000e118783b */ /* 0x000fe20000000200 */
[C---:B------:R-:W-:Y:S06]  /*af90*/  HMMA.16816.F32 R124, R32.reuse, R12, R124 ;  /* 0x0000000c207c723c */ /* 0x040fec000000187c */
[----:B------:R-:W-:Y:S01]  /*afa0*/  HMMA.16816.F32 R128, R32, R14, R128 ;  /* 0x0000000e2080723c */ /* 0x000fe20000001880 */
[----:B------:R-:W2:Y:S01]  /*afb0*/  LDSM.16.M88.4 R12, [R228] ;  /* 0x00000000e40c783b */ /* 0x000ea20000000200 */
[----:B------:R-:W-:-:S02]  /*afc0*/  IMAD.MOV.U32 R78, RZ, RZ, R100 ;  /* 0x000000ffff4e7224 */ /* 0x000fc400078e0064 */
[----:B------:R-:W-:Y:S02]  /*afd0*/  IMAD.MOV.U32 R79, RZ, RZ, R101 ;  /* 0x000000ffff4f7224 */ /* 0x000fe400078e0065 */
[----:B------:R-:W-:Y:S02]  /*afe0*/  IMAD.MOV.U32 R80, RZ, RZ, R102 ;  /* 0x000000ffff507224 */ /* 0x000fe400078e0066 */
[----:B------:R-:W-:Y:S01]  /*aff0*/  IMAD.MOV.U32 R81, RZ, RZ, R103 ;  /* 0x000000ffff517224 */ /* 0x000fe200078e0067 */
[----:B------:R-:W-:Y:S06]  /*b000*/  HMMA.16816.F32 R96, R32, R38, R52 ;  /* 0x000000262060723c */ /* 0x000fec0000001834 */
[----:B-1----:R-:W-:Y:S01]  /*b010*/  HMMA.16816.F32 R84, R8, R28, R56 ;  /* 0x0000001c0854723c */ /* 0x002fe20000001838 */
        /* <DEDUP_REMOVED lines=12> */
[----:B------:R-:W-:-:S02]  /*b0e0*/  IMAD.MOV.U32 R138, RZ, RZ, R85 ;  /* 0x000000ffff8a7224 */ /* 0x000fc400078e0055 */
[----:B------:R-:W-:Y:S01]  /*b0f0*/  IMAD.MOV.U32 R133, RZ, RZ, R84 ;  /* 0x000000ffff857224 */ /* 0x000fe200078e0054 */
[----:B------:R-:W-:Y:S01]  /*b100*/  HMMA.16816.F32 R116, R32, R36, R116 ;  /* 0x000000242074723c */ /* 0x000fe20000001874 */
[----:B------:R-:W-:Y:S01]  /*b110*/  IMAD.MOV.U32 R206, RZ, RZ, R86 ;  /* 0x000000ffffce7224 */ /* 0x000fe200078e0056 */
[----:B------:R-:W-:Y:S01]  /*b120*/  LDSM.16.M88.4 R36, [R225+0x3800] ;  /* 0x00380000e124783b */ /* 0x000fe20000000200 */
[----:B------:R-:W-:Y:S02]  /*b130*/  IMAD.MOV.U32 R137, RZ, RZ, R87 ;  /* 0x000000ffff897224 */ /* 0x000fe400078e0057 */
[----:B------:R-:W-:Y:S02]  /*b140*/  IMAD.MOV.U32 R84, RZ, RZ, R92 ;  /* 0x000000ffff547224 */ /* 0x000fe400078e005c */
[----:B------:R-:W-:Y:S02]  /*b150*/  IMAD.MOV.U32 R85, RZ, RZ, R89 ;  /* 0x000000ffff557224 */ /* 0x000fe400078e0059 */
[----:B------:R-:W-:Y:S01]  /*b160*/  IMAD.MOV.U32 R82, RZ, RZ, R88 ;  /* 0x000000ffff527224 */ /* 0x000fe200078e0058 */
[----:B------:R-:W-:Y:S01]  /*b170*/  HMMA.16816.F32 R32, R8, R30, R48 ;  /* 0x0000001e0820723c */ /* 0x000fe20000001830 */
[----:B------:R-:W-:-:S02]  /*b180*/  IMAD.MOV.U32 R92, RZ, RZ, R211 ;  /* 0x000000ffff5c7224 */ /* 0x000fc400078e00d3 */
[----:B------:R-:W-:Y:S02]  /*b190*/  IMAD.MOV.U32 R101, RZ, RZ, R210 ;  /* 0x000000ffff657224 */ /* 0x000fe400078e00d2 */
[----:B------:R-:W-:Y:S02]  /*b1a0*/  IMAD.MOV.U32 R102, RZ, RZ, R209 ;  /* 0x000000ffff667224 */ /* 0x000fe400078e00d1 */
[----:B------:R-:W-:Y:S02]  /*b1b0*/  IMAD.MOV.U32 R103, RZ, RZ, R208 ;  /* 0x000000ffff677224 */ /* 0x000fe400078e00d0 */
[----:B------:R-:W-:Y:S01]  /*b1c0*/  IMAD.MOV.U32 R87, RZ, RZ, R115 ;  /* 0x000000ffff577224 */ /* 0x000fe200078e0073 */
[----:B--2---:R-:W-:Y:S01]  /*b1d0*/  HMMA.16816.F32 R208, R12, R28, R44 ;  /* 0x0000001c0cd0723c */ /* 0x004fe2000000182c */
[----:B------:R-:W-:Y:S02]  /*b1e0*/  IMAD.MOV.U32 R88, RZ, RZ, R114 ;  /* 0x000000ffff587224 */ /* 0x000fe400078e0072 */
[----:B------:R-:W-:-:S02]  /*b1f0*/  IMAD.MOV.U32 R89, RZ, RZ, R113 ;  /* 0x000000ffff597224 */ /* 0x000fc400078e0071 */
[----:B------:R-:W-:Y:S02]  /*b200*/  IMAD.MOV.U32 R86, RZ, RZ, R112 ;  /* 0x000000ffff567224 */ /* 0x000fe400078e0070 */
[----:B------:R-:W-:Y:S06]  /*b210*/  HMMA.16816.F32 R112, R12, R30, R40 ;  /* 0x0000001e0c70723c */ /* 0x000fec0000001828 */
[----:B------:R-:W-:Y:S01]  /*b220*/  HMMA.16816.F32 R28, R8, R24, R52 ;  /* 0x00000018081c723c */ /* 0x000fe20000001834 */
        /* <DEDUP_REMOVED lines=20> */
[----:B------:R-:W-:-:S05]  /*b370*/  IMAD.MOV.U32 R6, RZ, RZ, R30 ;  /* 0x000000ffff067224 */ /* 0x000fca00078e001e */
[C---:B------:R-:W-:Y:S06]  /*b380*/  HMMA.16816.F32 R28, R8.reuse, R26, R92 ;  /* 0x0000001a081c723c */ /* 0x040fec000000185c */
[-C--:B------:R-:W-:Y:S01]  /*b390*/  HMMA.16816.F32 R24, R8, R20.reuse, R244 ;  /* 0x000000140818723c */ /* 0x080fe200000018f4 */
[----:B------:R-:W-:Y:S02]  /*b3a0*/  IMAD.MOV.U32 R252, RZ, RZ, R34 ;  /* 0x000000fffffc7224 */ /* 0x000fe400078e0022 */
[----:B------:R-:W-:Y:S02]  /*b3b0*/  IMAD.MOV.U32 R230, RZ, RZ, R33 ;  /* 0x000000ffffe67224 */ /* 0x000fe400078e0021 */
[----:B------:R-:W-:Y:S01]  /*b3c0*/  IMAD.MOV.U32 R229, RZ, RZ, R35 ;  /* 0x000000ffffe57224 */ /* 0x000fe200078e0023 */
[----:B------:R-:W-:Y:S01]  /*b3d0*/  HMMA.16816.F32 R104, R12, R20, R104 ;  /* 0x000000140c68723c */ /* 0x000fe20000001868 */
[----:B------:R-:W-:-:S02]  /*b3e0*/  IMAD.MOV.U32 R207, RZ, RZ, R32 ;  /* 0x000000ffffcf7224 */ /* 0x000fc400078e0020 */
[----:B------:R-:W1:Y:S01]  /*b3f0*/  LDSM.16.M88.4 R32, [R225+0x1800] ;  /* 0x00180000e120783b */ /* 0x000e620000000200 */
[----:B------:R-:W-:Y:S02]  /*b400*/  IMAD.MOV.U32 R80, RZ, RZ, R84 ;  /* 0x000000ffff507224 */ /* 0x000fe400078e0054 */
[----:B------:R-:W-:Y:S01]  /*b410*/  HMMA.16816.F32 R248, R8, R22, R248 ;  /* 0x0000001608f8723c */ /* 0x000fe200000018f8 */
[----:B------:R-:W-:Y:S02]  /*b420*/  IMAD.MOV.U32 R81, RZ, RZ, R85 ;  /* 0x000000ffff517224 */ /* 0x000fe400078e0055 */
[----:B------:R-:W-:-:S03]  /*b430*/  IMAD.MOV.U32 R84, RZ, RZ, R88 ;  /* 0x000000ffff547224 */ /* 0x000fc600078e0058 */
[----:B------:R-:W-:Y:S01]  /*b440*/  HMMA.16816.F32 R92, R12, R22, R240 ;  /* 0x000000160c5c723c */ /* 0x000fe200000018f0 */
[----:B------:R-:W2:Y:S01]  /*b450*/  LDSM.16.M88.4 R20, [R225+0x3000] ;  /* 0x00300000e114783b */ /* 0x000ea20000000200 */
[----:B------:R-:W-:Y:S02]  /*b460*/  IMAD.MOV.U32 R85, RZ, RZ, R89 ;  /* 0x000000ffff557224 */ /* 0x000fe400078e0059 */
[----:B------:R-:W-:Y:S01]  /*b470*/  IMAD.MOV.U32 R89, RZ, RZ, R120 ;  /* 0x000000ffff597224 */ /* 0x000fe200078e0078 */
[----:B------:R-:W3:Y:S01]  /*b480*/  S2R R43, SR_TID.X ;  /* 0x00000000002b7919 */ /* 0x000ee20000002100 */
        /* <DEDUP_REMOVED lines=19> */
[----:B------:R-:W-:Y:S01]  /*b5c0*/  IMAD.MOV.U32 R134, RZ, RZ, R24 ;  /* 0x000000ffff867224 */ /* 0x000fe200078e0018 */
[----:B------:R-:W4:Y:S01]  /*b5d0*/  LDSM.16.M88.4 R28, [R225+0x2000] ;  /* 0x00200000e11c783b */ /* 0x000f220000000200 */
[----:B------:R-:W-:-:S02]  /*b5e0*/  IMAD.MOV.U32 R132, RZ, RZ, R26 ;  /* 0x000000ffff847224 */ /* 0x000fc400078e001a */
[----:B------:R-:W-:Y:S02]  /*b5f0*/  IMAD.MOV.U32 R5, RZ, RZ, R25 ;  /* 0x000000ffff057224 */ /* 0x000fe400078e0019 */
[----:B------:R-:W-:Y:S02]  /*b600*/  IMAD.MOV.U32 R4, RZ, RZ, R27 ;  /* 0x000000ffff047224 */ /* 0x000fe400078e001b */
[----:B------:R-:W4:Y:S01]  /*b610*/  LDSM.16.M88.4 R24, [R225+0x2800] ;  /* 0x00280000e118783b */ /* 0x000f220000000200 */
[----:B------:R-:W-:Y:S02]  /*b620*/  IMAD.MOV.U32 R88, RZ, RZ, R121 ;  /* 0x000000ffff587224 */ /* 0x000fe400078e0079 */
[----:B------:R-:W-:Y:S02]  /*b630*/  IMAD.MOV.U32 R120, RZ, RZ, R146 ;  /* 0x000000ffff787224 */ /* 0x000fe400078e0092 */
[----:B---3--:R-:W-:Y:S02]  /*b640*/  IMAD.SHL.U32 R43, R43, 0x2, RZ ;  /* 0x000000022b2b7824 */ /* 0x008fe400078e00ff */
[----:B------:R-:W-:-:S02]  /*b650*/  IMAD.MOV.U32 R44, RZ, RZ, R86 ;  /* 0x000000ffff2c7224 */ /* 0x000fc400078e0056 */
[----:B------:R-:W-:Y:S01]  /*b660*/  IMAD.MOV.U32 R45, RZ, RZ, R87 ;  /* 0x000000ffff2d7224 */ /* 0x000fe200078e0057 */
[----:B-1----:R-:W-:Y:S01]  /*b670*/  HMMA.16816.F32 R76, R12, R32, R76 ;  /* 0x000000200c4c723c */ /* 0x002fe2000000184c */
[----:B------:R-:W-:Y:S01]  /*b680*/  IMAD.MOV.U32 R121, RZ, RZ, R145 ;  /* 0x000000ffff797224 */ /* 0x000fe200078e0091 */
[----:B------:R-:W-:Y:S01]  /*b690*/  LOP3.LUT R43, R43, 0x6, RZ, 0xc0, !PT ;  /* 0x000000062b2b7812 */ /* 0x000fe200078ec0ff */
[----:B------:R-:W-:Y:S01]  /*b6a0*/  IMAD.MOV.U32 R86, RZ, RZ, R144 ;  /* 0x000000ffff567224 */ /* 0x000fe200078e0090 */
[----:B------:R1:W5:Y:S01]  /*b6b0*/  LDL.LU R146, [R1+0xe8] ;  /* 0x0000e80001927983 */ /* 0x0003620000300800 */
[----:B------:R-:W-:Y:S01]  /*b6c0*/  IMAD.MOV.U32 R87, RZ, RZ, R143 ;  /* 0x000000ffff577224 */ /* 0x000fe200078e008f */
[----:B------:R-:W-:Y:S01]  /*b6d0*/  UISETP.GE.AND UP1, UPT, UR23, 0x3, UPT ;  /* 0x000000031700788c */ /* 0x000fe2000bf26270 */
[----:B------:R-:W-:Y:S01]  /*b6e0*/  IMAD.MOV.U32 R48, RZ, RZ, R142 ;  /* 0x000000ffff307224 */ /* 0x000fe200078e008e */
[----:B------:R-:W-:Y:S01]  /*b6f0*/  HMMA.16816.F32 R240, R8, R34, R120 ;  /* 0x0000002208f0723c */ /* 0x000fe20000001878 */
[----:B------:R-:W-:Y:S01]  /*b700*/  IMAD.MOV.U32 R46, RZ, RZ, R88 ;  /* 0x000000ffff2e7224 */ /* 0x000fe200078e0058 */
[----:B------:R1:W5:Y:S01]  /*b710*/  LDL.LU R145, [R1+0xe4] ;  /* 0x0000e40001917983 */ /* 0x0003620000300800 */
[----:B------:R-:W-:Y:S01]  /*b720*/  IMAD.MOV.U32 R49, RZ, RZ, R141 ;  /* 0x000000ffff317224 */ /* 0x000fe200078e008d */
[----:B------:R-:W-:-:S04]  /*b730*/  DEPBAR.LE SB0, 0x0 ;  /* 0x000080000000791a */ /* 0x000fc80000000000 */
[C---:B--2---:R-:W-:Y:S01]  /*b740*/  HMMA.16816.F32 R120, R8.reuse, R20, R72 ;  /* 0x000000140878723c */ /* 0x044fe20000001848 */
[----:B------:R-:W-:Y:S01]  /*b750*/  IMAD.MOV.U32 R50, RZ, RZ, R140 ;  /* 0x000000ffff327224 */ /* 0x000fe200078e008c */
[----:B------:R1:W5:Y:S01]  /*b760*/  LDL.LU R144, [R1+0xe0] ;  /* 0x0000e00001907983 */ /* 0x0003620000300800 */
[----:B------:R-:W-:Y:S02]  /*b770*/  IMAD.MOV.U32 R54, RZ, RZ, R80 ;  /* 0x000000ffff367224 */ /* 0x000fe400078e0050 */
[----:B------:R-:W-:Y:S01]  /*b780*/  IMAD.MOV.U32 R55, RZ, RZ, R81 ;  /* 0x000000ffff377224 */ /* 0x000fe200078e0051 */
[----:B------:R-:W-:Y:S01]  /*b790*/  HMMA.16816.F32 R244, R8, R32, R84 ;  /* 0x0000002008f4723c */ /* 0x000fe20000001854 */
[----:B------:R-:W-:Y:S01]  /*b7a0*/  IMAD.MOV.U32 R72, RZ, RZ, R89 ;  /* 0x000000ffff487224 */ /* 0x000fe200078e0059 */
[----:B------:R1:W5:Y:S01]  /*b7b0*/  LDL.LU R143, [R1+0xdc] ;  /* 0x0000dc00018f7983 */ /* 0x0003620000300800 */
[----:B------:R-:W-:Y:S02]  /*b7c0*/  IMAD.MOV.U32 R73, RZ, RZ, R90 ;  /* 0x000000ffff497224 */ /* 0x000fe400078e005a */
[----:B------:R-:W-:-:S02]  /*b7d0*/  IMAD.MOV.U32 R74, RZ, RZ, R91 ;  /* 0x000000ffff4a7224 */ /* 0x000fc400078e005b */
[----:B------:R-:W-:Y:S01]  /*b7e0*/  IMAD.MOV.U32 R75, RZ, RZ, R0 ;  /* 0x000000ffff4b7224 */ /* 0x000fe200078e0000 */
[----:B----4-:R-:W-:Y:S01]  /*b7f0*/  HMMA.16816.F32 R236, R8, R28, R236 ;  /* 0x0000001c08ec723c */ /* 0x010fe200000018ec */
[----:B------:R-:W-:Y:S01]  /*b800*/  IMAD.U32 R0, RZ, RZ, UR19 ;  /* 0x00000013ff007e24 */ /* 0x000fe2000f8e00ff */
[----:B------:R1:W5:Y:S01]  /*b810*/  LDL.LU R142, [R1+0xd8] ;  /* 0x0000d800018e7983 */ /* 0x0003620000300800 */
[----:B------:R-:W-:Y:S02]  /*b820*/  IMAD.MOV.U32 R56, RZ, RZ, R82 ;  /* 0x000000ffff387224 */ /* 0x000fe400078e0052 */
[----:B------:R-:W-:Y:S01]  /*b830*/  IMAD R0, R0, 0x80, R43 ;  /* 0x0000008000007824 */ /* 0x000fe200078e022b */
[----:B------:R-:W-:Y:S01]  /*b840*/  HMMA.16816.F32 R72, R12, R34, R72 ;  /* 0x000000220c48723c */ /* 0x000fe20000001848 */
[----:B------:R-:W-:Y:S01]  /*b850*/  IMAD.MOV.U32 R57, RZ, RZ, R83 ;  /* 0x000000ffff397224 */ /* 0x000fe200078e0053 */
[----:B------:R1:W5:Y:S01]  /*b860*/  LDL.LU R141, [R1+0xd4] ;  /* 0x0000d400018d7983 */ /* 0x0003620000300800 */
[----:B------:R-:W-:-:S03]  /*b870*/  VIADD R33, R0, 0x18 ;  /* 0x0000001800217836 */ /* 0x000fc60000000000 */
[----:B------:R-:W-:Y:S01]  /*b880*/  HMMA.16816.F32 R232, R8, R30, R232 ;  /* 0x0000001e08e8723c */ /* 0x000fe200000018e8 */
[----:B------:R-:W-:-:S05]  /*b890*/  ISETP.GE.AND P6, PT, R0, R16, PT ;  /* 0x000000100000720c */ /* 0x000fca0003fc6270 */
[C---:B------:R-:W-:Y:S06]  /*b8a0*/  HMMA.16816.F32 R216, R8.reuse, R24, R216 ;  /* 0x0000001808d8723c */ /* 0x040fec00000018d8 */
[C---:B------:R-:W-:Y:S06]  /*b8b0*/  HMMA.16816.F32 R212, R8.reuse, R26, R212 ;  /* 0x0000001a08d4723c */ /* 0x040fec00000018d4 */
[C---:B------:R-:W-:Y:S06]  /*b8c0*/  HMMA.16816.F32 R88, R8.reuse, R22, R68 ;  /* 0x000000160858723c */ /* 0x040fec0000001844 */
[C---:B------:R-:W-:Y:S01]  /*b8d0*/  HMMA.16816.F32 R84, R8.reuse, R36, R64 ;  /* 0x000000240854723c */ /* 0x040fe20000001840 */
[----:B------:R-:W-:Y:S01]  /*b8e0*/  VIADD R32, R0, 0x19 ;  /* 0x0000001900207836 */ /* 0x000fe20000000000 */
[----:B------:R1:W5:Y:S04]  /*b8f0*/  LDL.LU R140, [R1+0xd0] ;  /* 0x0000d000018c7983 */ /* 0x0003680000300800 */
[----:B------:R-:W-:Y:S06]  /*b900*/  HMMA.16816.F32 R80, R8, R38, R60 ;  /* 0x000000260850723c */ /* 0x000fec000000183c */
[----:B------:R-:W-:Y:S01]  /*b910*/  HMMA.16816.F32 R64, R12, R30, R44 ;  /* 0x0000001e0c40723c */ /* 0x000fe2000000182c */
[----:B------:R-:W-:-:S02]  /*b920*/  IMAD.MOV.U32 R11, RZ, RZ, R41 ;  /* 0x000000ffff0b7224 */ /* 0x000fc400078e0029 */
[----:B------:R-:W-:-:S03]  /*b930*/  IMAD.MOV.U32 R10, RZ, RZ, R40 ;  /* 0x000000ffff0a7224 */ /* 0x000fc600078e0028 */
[C---:B------:R-:W-:Y:S06]  /*b940*/  HMMA.16816.F32 R40, R12.reuse, R38, R96 ;  /* 0x000000260c28723c */ /* 0x040fec0000001860 */
[----:B------:R-:W-:Y:S01]  /*b950*/  HMMA.16816.F32 R44, R12, R36, R116 ;  /* 0x000000240c2c723c */ /* 0x000fe20000001874 */
[----:B------:R-:W-:Y:S01]  /*b960*/  VIADD R38, R0, 0x1 ;  /* 0x0000000100267836 */ /* 0x000fe20000000000 */
[----:B------:R-:W-:-:S04]  /*b970*/  FSEL R96, R208, -INF , !P6 ;  /* 0xff800000d0607808 */ /* 0x000fc80007000000 */
[C---:B------:R-:W-:Y:S01]  /*b980*/  HMMA.16816.F32 R68, R12.reuse, R28, R48 ;  /* 0x0000001c0c44723c */ /* 0x040fe20000001830 */
[----:B------:R-:W-:Y:S01]  /*b990*/  VIADD R37, R0, 0x8 ;  /* 0x0000000800257836 */ /* 0x000fe20000000000 */
[-C--:B------:R-:W-:Y:S01]  /*b9a0*/  ISETP.GE.AND P5, PT, R38, R16.reuse, PT ;  /* 0x000000102600720c */ /* 0x080fe20003fa6270 */
[C---:B------:R-:W-:Y:S01]  /*b9b0*/  VIADD R36, R0.reuse, 0x9 ;  /* 0x0000000900247836 */ /* 0x040fe20000000000 */
[-C--:B------:R-:W-:Y:S02]  /*b9c0*/  ISETP.GE.AND P6, PT, R33, R16.reuse, PT ;  /* 0x000000102100720c */ /* 0x080fe40003fc6270 */
[----:B------:R-:W-:Y:S01]  /*b9d0*/  HMMA.16816.F32 R60, R12, R24, R56 ;  /* 0x000000180c3c723c */ /* 0x000fe20000001838 */
[C---:B------:R-:W-:Y:S01]  /*b9e0*/  VIADD R31, R0.reuse, 0x20 ;  /* 0x00000020001f7836 */ /* 0x040fe20000000000 */
[----:B------:R-:W-:Y:S01]  /*b9f0*/  ISETP.GE.AND P0, PT, R37, R16, PT ;  /* 0x000000102500720c */ /* 0x000fe20003f06270 */
[----:B------:R-:W-:-:S03]  /*ba00*/  VIADD R35, R0, 0x10 ;  /* 0x0000001000237836 */ /* 0x000fc60000000000 */
[----:B------:R-:W-:Y:S01]  /*ba10*/  HMMA.16816.F32 R56, R12, R26, R52 ;  /* 0x0000001a0c38723c */ /* 0x000fe20000001834 */
[----:B------:R-:W-:Y:S02]  /*ba20*/  FSEL R97, R209, -INF , !P5 ;  /* 0xff800000d1617808 */ /* 0x000fe40006800000 */
[----:B------:R-:W-:-:S04]  /*ba30*/  FSEL R100, R100, -INF , !P6 ;  /* 0xff80000064647808 */ /* 0x000fc80007000000 */
[----:B------:R-:W-:Y:S01]  /*ba40*/  VIADD R27, R0, 0x30 ;  /* 0x00000030001b7836 */ /* 0x000fe20000000000 */
[-C--:B------:R-:W-:Y:S01]  /*ba50*/  ISETP.GE.AND P5, PT, R32, R16.reuse, PT ;  /* 0x000000102000720c */ /* 0x080fe20003fa6270 */
[----:B------:R-:W-:Y:S01]  /*ba60*/  VIADD R26, R0, 0x31 ;  /* 0x00000031001a7836 */ /* 0x000fe20000000000 */
[----:B------:R-:W-:Y:S01]  /*ba70*/  FSEL R98, R112, -INF , !P0 ;  /* 0xff80000070627808 */ /* 0x000fe20004000000 */
[C---:B------:R-:W-:Y:S01]  /*ba80*/  VIADD R30, R0.reuse, 0x21 ;  /* 0x00000021001e7836 */ /* 0x040fe20000000000 */
[-C--:B------:R-:W-:Y:S01]  /*ba90*/  ISETP.GE.AND P6, PT, R27, R16.reuse, PT ;  /* 0x000000101b00720c */ /* 0x080fe20003fc6270 */
[----:B------:R-:W-:Y:S01]  /*baa0*/  VIADD R25, R0, 0x38 ;  /* 0x0000003800197836 */ /* 0x000fe20000000000 */
[-C--:B------:R-:W-:Y:S01]  /*bab0*/  ISETP.GE.AND P4, PT, R36, R16.reuse, PT ;  /* 0x000000102400720c */ /* 0x080fe20003f86270 */
[C---:B------:R-:W-:Y:S01]  /*bac0*/  VIADD R29, R0.reuse, 0x28 ;  /* 0x00000028001d7836 */ /* 0x040fe20000000000 */
[-C--:B------:R-:W-:Y:S01]  /*bad0*/  ISETP.GE.AND P0, PT, R31, R16.reuse, PT ;  /* 0x000000101f00720c */ /* 0x080fe20003f06270 */
[----:B------:R-:W-:Y:S01]  /*bae0*/  VIADD R34, R0, 0x11 ;  /* 0x0000001100227836 */ /* 0x000fe20000000000 */
[----:B------:R-:W-:-:S02]  /*baf0*/  ISETP.GE.AND P2, PT, R35, R16, PT ;  /* 0x000000102300720c */ /* 0x000fc40003f46270 */
[----:B------:R-:W-:Y:S02]  /*bb00*/  FSEL R101, R101, -INF , !P5 ;  /* 0xff80000065657808 */ /* 0x000fe40006800000 */
[----:B------:R-:W-:Y:S01]  /*bb10*/  FSEL R8, R76, -INF , !P6 ;  /* 0xff8000004c087808 */ /* 0x000fe20007000000 */
[----:B------:R-:W-:Y:S01]  /*bb20*/  HMMA.16816.F32 R48, R12, R22, R128 ;  /* 0x000000160c30723c */ /* 0x000fe20000001880 */
[----:B------:R-:W-:Y:S01]  /*bb30*/  FSEL R99, R113, -INF , !P4 ;  /* 0xff80000071637808 */ /* 0x000fe20006000000 */
[----:B------:R-:W-:Y:S01]  /*bb40*/  VIADD R24, R0, 0x39 ;  /* 0x0000003900187836 */ /* 0x000fe20000000000 */
[-C--:B------:R-:W-:Y:S02]  /*bb50*/  ISETP.GE.AND P5, PT, R26, R16.reuse, PT ;  /* 0x000000101a00720c */ /* 0x080fe40003fa6270 */
[----:B------:R-:W-:Y:S02]  /*bb60*/  FSEL R117, R104, -INF , !P0 ;  /* 0xff80000068757808 */ /* 0x000fe40004000000 */
[----:B------:R-:W-:Y:S01]  /*bb70*/  ISETP.GE.AND P4, PT, R30, R16, PT ;  /* 0x000000101e00720c */ /* 0x000fe20003f86270 */
[----:B------:R-:W-:Y:S01]  /*bb80*/  VIADD R23, R0, 0x40 ;  /* 0x0000004000177836 */ /* 0x000fe20000000000 */
[----:B------:R-:W-:-:S02]  /*bb90*/  FSEL R113, R108, -INF , !P2 ;  /* 0xff8000006c717808 */ /* 0x000fc40005000000 */
[-C--:B------:R-:W-:Y:S01]  /*bba0*/  ISETP.GE.AND P0, PT, R25, R16.reuse, PT ;  /* 0x000000101900720c */ /* 0x080fe20003f06270 */
[----:B------:R-:W-:Y:S01]  /*bbb0*/  VIADD R28, R0, 0x29 ;  /* 0x00000029001c7836 */ /* 0x000fe20000000000 */
[-C--:B------:R-:W-:Y:S01]  /*bbc0*/  ISETP.GE.AND P2, PT, R29, R16.reuse, PT ;  /* 0x000000101d00720c */ /* 0x080fe20003f46270 */
[----:B------:R2:W-:Y:S01]  /*bbd0*/  STL [R1+0x74], R8 ;  /* 0x0000740801007387 */ /* 0x0005e20000100800 */
[-C--:B------:R-:W-:Y:S02]  /*bbe0*/  ISETP.GE.AND P3, PT, R34, R16.reuse, PT ;  /* 0x000000102200720c */ /* 0x080fe40003f66270 */
[----:B------:R-:W-:Y:S02]  /*bbf0*/  FSEL R9, R77, -INF , !P5 ;  /* 0xff8000004d097808 */ /* 0x000fe40006800000 */
[----:B------:R-:W-:Y:S02]  /*bc00*/  FSEL R116, R105, -INF , !P4 ;  /* 0xff80000069747808 */ /* 0x000fe40006000000 */
[----:B------:R-:W-:-:S02]  /*bc10*/  ISETP.GE.AND P4, PT, R24, R16, PT ;  /* 0x000000101800720c */ /* 0x000fc40003f86270 */
[----:B------:R-:W-:Y:S01]  /*bc20*/  FSEL R105, R92, -INF , !P2 ;  /* 0xff8000005c697808 */ /* 0x000fe20005000000 */
[----:B------:R-:W-:Y:S01]  /*bc30*/  HMMA.16816.F32 R52, R12, R20, R124 ;  /* 0x000000140c34723c */ /* 0x000fe2000000187c */
[----:B------:R-:W-:Y:S01]  /*bc40*/  FSEL R108, R109, -INF , !P3 ;  /* 0xff8000006d6c7808 */ /* 0x000fe20005800000 */
[----:B------:R-:W-:Y:S01]  /*bc50*/  VIADD R22, R0, 0x41 ;  /* 0x0000004100167836 */ /* 0x000fe20000000000 */
[-C--:B------:R-:W-:Y:S01]  /*bc60*/  ISETP.GE.AND P2, PT, R23, R16.reuse, PT ;  /* 0x000000101700720c */ /* 0x080fe20003f46270 */
[----:B------:R3:W-:Y:S01]  /*bc70*/  STL [R1+0x70], R9 ;  /* 0x0000700901007387 */ /* 0x0007e20000100800 */
[----:B------:R-:W-:Y:S02]  /*bc80*/  ISETP.GE.AND P3, PT, R28, R16, PT ;  /* 0x000000101c00720c */ /* 0x000fe40003f66270 */
[----:B------:R-:W-:Y:S01]  /*bc90*/  VIADD R15, R0, 0x50 ;  /* 0x00000050000f7836 */ /* 0x000fe20000000000 */
[----:B--2---:R-:W-:Y:S02]  /*bca0*/  FSEL R8, R72, -INF , !P0 ;  /* 0xff80000048087808 */ /* 0x004fe40004000000 */
[----:B------:R-:W-:-:S03]  /*bcb0*/  FSEL R104, R93, -INF , !P3 ;  /* 0xff8000005d687808 */ /* 0x000fc60005800000 */
[----:B------:R2:W-:Y:S01]  /*bcc0*/  STL [R1+0x6c], R8 ;  /* 0x00006c0801007387 */ /* 0x0005e20000100800 */
[-C--:B------:R-:W-:Y:S01]  /*bcd0*/  ISETP.GE.AND P3, PT, R22, R16.reuse, PT ;  /* 0x000000101600720c */ /* 0x080fe20003f66270 */
[C---:B------:R-:W-:Y:S01]  /*bce0*/  VIADD R14, R0.reuse, 0x51 ;  /* 0x00000051000e7836 */ /* 0x040fe20000000000 */
[----:B------:R-:W-:Y:S01]  /*bcf0*/  ISETP.GE.AND P0, PT, R15, R16, PT ;  /* 0x000000100f00720c */ /* 0x000fe20003f06270 */
[----:B------:R-:W-:Y:S01]  /*bd00*/  VIADD R13, R0, 0x58 ;  /* 0x00000058000d7836 */ /* 0x000fe20000000000 */
[----:B---3--:R-:W-:Y:S01]  /*bd10*/  FSEL R9, R73, -INF , !P4 ;  /* 0xff80000049097808 */ /* 0x008fe20006000000 */
[----:B------:R-:W-:Y:S01]  /*bd20*/  IMAD.MOV.U32 R126, RZ, RZ, R2 ;  /* 0x000000ffff7e7224 */ /* 0x000fe200078e0002 */
[----:B------:R-:W-:-:S03]  /*bd30*/  FSEL R2, R60, -INF , !P0 ;  /* 0xff8000003c027808 */ /* 0x000fc60004000000 */
[----:B------:R-:W-:Y:S01]  /*bd40*/  STL [R1+0x68], R9 ;  /* 0x0000680901007387 */ /* 0x000fe20000100800 */
[----:B------:R-:W-:Y:S02]  /*bd50*/  ISETP.GE.AND P4, PT, R14, R16, PT ;  /* 0x000000100e00720c */ /* 0x000fe40003f86270 */
[----:B--2---:R-:W-:-:S05]  /*bd60*/  FSEL R8, R68, -INF , !P2 ;  /* 0xff80000044087808 */ /* 0x004fca0005000000 */
[----:B------:R2:W-:Y:S01]  /*bd70*/  STL [R1+0x64], R8 ;  /* 0x0000640801007387 */ /* 0x0005e20000100800 */
[-C--:B------:R-:W-:Y:S01]  /*bd80*/  ISETP.GE.AND P2, PT, R13, R16.reuse, PT ;  /* 0x000000100d00720c */ /* 0x080fe20003f46270 */
[C---:B------:R-:W-:Y:S02]  /*bd90*/  VIADD R12, R0.reuse, 0x59 ;  /* 0x00000059000c7836 */ /* 0x040fe40000000000 */
[----:B------:R-:W-:Y:S01]  /*bda0*/  IMAD.MOV.U32 R127, RZ, RZ, R3 ;  /* 0x000000ffff7f7224 */ /* 0x000fe200078e0003 */
[----:B------:R-:W-:Y:S01]  /*bdb0*/  FSEL R3, R61, -INF , !P4 ;  /* 0xff8000003d037808 */ /* 0x000fe20006000000 */
[C---:B------:R-:W-:Y:S02]  /*bdc0*/  VIADD R21, R0.reuse, 0x48 ;  /* 0x0000004800157836 */ /* 0x040fe40000000000 */
[----:B------:R-:W-:Y:S02]  /*bdd0*/  VIADD R20, R0, 0x49 ;  /* 0x0000004900147836 */ /* 0x000fe40000000000 */
[----:B------:R-:W-:Y:S01]  /*bde0*/  IMAD.MOV.U32 R131, RZ, RZ, R10 ;  /* 0x000000ffff837224 */ /* 0x000fe200078e000a */
[----:B------:R-:W-:Y:S01]  /*bdf0*/  ISETP.GE.AND P6, PT, R21, R16, PT ;  /* 0x000000101500720c */ /* 0x000fe20003fc6270 */
[----:B------:R-:W-:Y:S01]  /*be00*/  IMAD.MOV.U32 R125, RZ, RZ, R11 ;  /* 0x000000ffff7d7224 */ /* 0x000fe200078e000b */
[----:B--2---:R-:W-:-:S05]  /*be10*/  FSEL R8, R69, -INF , !P3 ;  /* 0xff80000045087808 */ /* 0x004fca0005800000 */
[----:B------:R-:W-:Y:S01]  /*be20*/  STL [R1+0x60], R8 ;  /* 0x0000600801007387 */ /* 0x000fe20000100800 */
[----:B------:R-:W-:-:S03]  /*be30*/  ISETP.GE.AND P3, PT, R12, R16, PT ;  /* 0x000000100c00720c */ /* 0x000fc60003f66270 */
[----:B------:R2:W-:Y:S01]  /*be40*/  STL [R1+0x54], R2 ;  /* 0x0000540201007387 */ /* 0x0005e20000100800 */
[----:B------:R-:W-:-:S03]  /*be50*/  ISETP.GE.AND P5, PT, R20, R16, PT ;  /* 0x000000101400720c */ /* 0x000fc60003fa6270 */
[----:B------:R3:W-:Y:S01]  /*be60*/  STL [R1+0x50], R3 ;  /* 0x0000500301007387 */ /* 0x0007e20000100800 */
[C---:B------:R-:W-:Y:S02]  /*be70*/  VIADD R11, R0.reuse, 0x60 ;  /* 0x00000060000b7836 */ /* 0x040fe40000000000 */
[C---:B------:R-:W-:Y:S02]  /*be80*/  VIADD R10, R0.reuse, 0x61 ;  /* 0x00000061000a7836 */ /* 0x040fe40000000000 */
[----:B------:R-:W-:Y:S01]  /*be90*/  VIADD R9, R0, 0x68 ;  /* 0x0000006800097836 */ /* 0x000fe20000000000 */
[----:B------:R-:W-:Y:S01]  /*bea0*/  FSEL R64, R64, -INF , !P6 ;  /* 0xff80000040407808 */ /* 0x000fe20007000000 */
[----:B------:R-:W-:Y:S01]  /*beb0*/  IMAD.MOV.U32 R124, RZ, RZ, R7 ;  /* 0x000000ffff7c7224 */ /* 0x000fe200078e0007 */
[----:B------:R-:W-:Y:S01]  /*bec0*/  FSEL R65, R65, -INF , !P5 ;  /* 0xff80000041417808 */ /* 0x000fe20006800000 */
[----:B------:R-:W-:Y:S01]  /*bed0*/  IMAD.MOV.U32 R130, RZ, RZ, R6 ;  /* 0x000000ffff827224 */ /* 0x000fe200078e0006 */
[----:B--2---:R-:W-:-:S05]  /*bee0*/  FSEL R2, R56, -INF , !P2 ;  /* 0xff80000038027808 */ /* 0x004fca0005000000 */
[----:B------:R2:W-:Y:S01]  /*bef0*/  STL [R1+0x4c], R2 ;  /* 0x00004c0201007387 */ /* 0x0005e20000100800 */
[-C--:B------:R-:W-:Y:S01]  /*bf00*/  ISETP.GE.AND P6, PT, R11, R16.reuse, PT ;  /* 0x000000100b00720c */ /* 0x080fe20003fc6270 */
[----:B------:R-:W-:Y:S01]  /*bf10*/  VIADD R8, R0, 0x69 ;  /* 0x0000006900087836 */ /* 0x000fe20000000000 */
[-C--:B------:R-:W-:Y:S01]  /*bf20*/  ISETP.GE.AND P5, PT, R10, R16.reuse, PT ;  /* 0x000000100a00720c */ /* 0x080fe20003fa6270 */
[C---:B------:R-:W-:Y:S02]  /*bf30*/  VIADD R7, R0.reuse, 0x70 ;  /* 0x0000007000077836 */ /* 0x040fe40000000000 */
[C---:B------:R-:W-:Y:S02]  /*bf40*/  VIADD R6, R0.reuse, 0x71 ;  /* 0x0000007100067836 */ /* 0x040fe40000000000 */
[----:B---3--:R-:W-:Y:S01]  /*bf50*/  VIADD R3, R0, 0x78 ;  /* 0x0000007800037836 */ /* 0x008fe20000000000 */
[----:B------:R-:W-:Y:S02]  /*bf60*/  ISETP.GE.AND P0, PT, R9, R16, PT ;  /* 0x000000100900720c */ /* 0x000fe40003f06270 */
[----:B------:R-:W-:-:S02]  /*bf70*/  FSEL R112, R52, -INF , !P6 ;  /* 0xff80000034707808 */ /* 0x000fc40007000000 */
[----:B------:R-:W-:Y:S02]  /*bf80*/  FSEL R39, R53, -INF , !P5 ;  /* 0xff80000035277808 */ /* 0x000fe40006800000 */
[----:B--2---:R-:W-:-:S05]  /*bf90*/  FSEL R2, R57, -INF , !P3 ;  /* 0xff80000039027808 */ /* 0x004fca0005800000 */
[----:B------:R2:W-:Y:S01]  /*bfa0*/  STL [R1+0x48], R2 ;  /* 0x0000480201007387 */ /* 0x0005e20000100800 */
[-C--:B------:R-:W-:Y:S02]  /*bfb0*/  ISETP.GE.AND P4, PT, R8, R16.reuse, PT ;  /* 0x000000100800720c */ /* 0x080fe40003f86270 */
[-C--:B------:R-:W-:Y:S02]  /*bfc0*/  ISETP.GE.AND P2, PT, R7, R16.reuse, PT ;  /* 0x000000100700720c */ /* 0x080fe40003f46270 */
[-C--:B------:R-:W-:Y:S02]  /*bfd0*/  ISETP.GE.AND P3, PT, R6, R16.reuse, PT ;  /* 0x000000100600720c */ /* 0x080fe40003f66270 */
[----:B------:R-:W-:Y:S01]  /*bfe0*/  ISETP.GE.AND P6, PT, R3, R16, PT ;  /* 0x000000100300720c */ /* 0x000fe20003fc6270 */
[----:B--2---:R-:W-:-:S05]  /*bff0*/  VIADD R2, R0, 0x79 ;  /* 0x0000007900027836 */ /* 0x004fca0000000000 */
[----:B------:R-:W-:Y:S02]  /*c000*/  ISETP.GE.AND P5, PT, R2, R16, PT ;  /* 0x000000100200720c */ /* 0x000fe40003fa6270 */
[----:B------:R-:W-:Y:S02]  /*c010*/  FSEL R16, R48, -INF , !P0 ;  /* 0xff80000030107808 */ /* 0x000fe40004000000 */
[----:B------:R-:W-:-:S04]  /*c020*/  ISETP.GE.AND P0, PT, R0, R17, PT ;  /* 0x000000110000720c */ /* 0x000fc80003f06270 */
        /* <DEDUP_REMOVED lines=41> */
[----:B------:R-:W-:Y:S01]  /*c2c0*/  ISETP.GE.AND P0, PT, R14, R17, PT ;  /* 0x000000110e00720c */ /* 0x000fe20003f06270 */
[----:B------:R-:W-:-:S03]  /*c2d0*/  IMAD.MOV.U32 R208, RZ, RZ, R252 ;  /* 0x000000ffffd07224 */ /* 0x000fc600078e00fc */
[----:B------:R-:W-:Y:S02]  /*c2e0*/  FSEL R252, R63, -INF , !P0 ;  /* 0xff8000003ffc7808 */ /* 0x000fe40004000000 */
[----:B------:R-:W-:Y:S01]  /*c2f0*/  ISETP.GE.AND P0, PT, R13, R17, PT ;  /* 0x000000110d00720c */ /* 0x000fe20003f06270 */
[----:B------:R-:W-:-:S03]  /*c300*/  IMAD.MOV.U32 R118, RZ, RZ, R230 ;  /* 0x000000ffff767224 */ /* 0x000fc600078e00e6 */
[----:B------:R-:W-:Y:S02]  /*c310*/  FSEL R230, R58, -INF , !P0 ;  /* 0xff8000003ae67808 */ /* 0x000fe40004000000 */
[----:B------:R-:W-:Y:S01]  /*c320*/  ISETP.GE.AND P0, PT, R12, R17, PT ;  /* 0x000000110c00720c */ /* 0x000fe20003f06270 */
[----:B------:R-:W-:-:S03]  /*c330*/  IMAD.MOV.U32 R119, RZ, RZ, R229 ;  /* 0x000000ffff777224 */ /* 0x000fc600078e00e5 */
[----:B------:R-:W-:Y:S02]  /*c340*/  FSEL R229, R59, -INF , !P0 ;  /* 0xff8000003be57808 */ /* 0x000fe40004000000 */
[----:B------:R-:W-:-:S04]  /*c350*/  ISETP.GE.AND P0, PT, R11, R17, PT ;  /* 0x000000110b00720c */ /* 0x000fc80003f06270 */
[----:B------:R-:W-:Y:S02]  /*c360*/  FSEL R211, R54, -INF , !P0 ;  /* 0xff80000036d37808 */ /* 0x000fe40004000000 */
[----:B------:R-:W-:-:S04]  /*c370*/  ISETP.GE.AND P0, PT, R10, R17, PT ;  /* 0x000000110a00720c */ /* 0x000fc80003f06270 */
[----:B------:R-:W-:Y:S02]  /*c380*/  FSEL R210, R55, -INF , !P0 ;  /* 0xff80000037d27808 */ /* 0x000fe40004000000 */
[-C--:B------:R-:W-:Y:S01]  /*c390*/  ISETP.GE.AND P0, PT, R8, R17.reuse, PT ;  /* 0x000000110800720c */ /* 0x080fe20003f06270 */
[----:B------:R-:W-:Y:S02]  /*c3a0*/  IMAD.MOV.U32 R60, RZ, RZ, R206 ;  /* 0x000000ffff3c7224 */ /* 0x000fe400078e00ce */
[----:B------:R-:W-:Y:S01]  /*c3b0*/  IMAD.MOV.U32 R129, RZ, RZ, R130 ;  /* 0x000000ffff817224 */ /* 0x000fe200078e0082 */
[----:B------:R-:W-:Y:S01]  /*c3c0*/  FSEL R206, R51, -INF , !P0 ;  /* 0xff80000033ce7808 */ /* 0x000fe20004000000 */
[----:B------:R-:W-:Y:S01]  /*c3d0*/  IMAD.MOV.U32 R130, RZ, RZ, R131 ;  /* 0x000000ffff827224 */ /* 0x000fe200078e0083 */
[-C--:B------:R-:W-:Y:S01]  /*c3e0*/  ISETP.GE.AND P0, PT, R7, R17.reuse, PT ;  /* 0x000000110700720c */ /* 0x080fe20003f06270 */
[----:B------:R2:W-:Y:S01]  /*c3f0*/  STL [R1+0x40], R39 ;  /* 0x0000402701007387 */ /* 0x0005e20000100800 */
[----:B------:R-:W-:Y:S01]  /*c400*/  FSEL R131, R44, -INF , !P2 ;  /* 0xff8000002c837808 */ /* 0x000fe20005000000 */
[----:B------:R-:W-:Y:S01]  /*c410*/  IMAD.MOV.U32 R93, RZ, RZ, R138 ;  /* 0x000000ffff5d7224 */ /* 0x000fe200078e008a */
[----:B------:R-:W-:-:S02]  /*c420*/  ISETP.GE.AND P2, PT, R6, R17, PT ;  /* 0x000000110600720c */ /* 0x000fc40003f46270 */
[----:B------:R-:W-:Y:S01]  /*c430*/  FSEL R138, R46, -INF , !P0 ;  /* 0xff8000002e8a7808 */ /* 0x000fe20004000000 */
[----:B------:R-:W-:Y:S01]  /*c440*/  IMAD.MOV.U32 R92, RZ, RZ, R137 ;  /* 0x000000ffff5c7224 */ /* 0x000fe200078e0089 */
[----:B------:R-:W-:Y:S01]  /*c450*/  BAR.SYNC.DEFER_BLOCKING 0x0 ;  /* 0x0000000000007b1d */ /* 0x000fe20000010000 */
[C---:B------:R-:W-:Y:S02]  /*c460*/  ISETP.GE.AND P0, PT, R0.reuse, R18, PT ;  /* 0x000000120000720c */ /* 0x040fe40003f06270 */
[----:B------:R-:W-:Y:S02]  /*c470*/  FSEL R137, R47, -INF , !P2 ;  /* 0xff8000002f897808 */ /* 0x000fe40005000000 */
[----:B------:R-:W-:Y:S01]  /*c480*/  ISETP.GE.AND P2, PT, R0, R19, PT ;  /* 0x000000130000720c */ /* 0x000fe20003f46270 */
[----:B------:R-:W-:-:S03]  /*c490*/  IMAD.MOV.U32 R209, RZ, RZ, R207 ;  /* 0x000000ffffd17224 */ /* 0x000fc600078e00cf */
[----:B------:R-:W-:Y:S01]  /*c4a0*/  FSEL R44, R60, -INF , !P2 ;  /* 0xff8000003c2c7808 */ /* 0x000fe20005000000 */
[----:B--2---:R-:W-:Y:S01]  /*c4b0*/  IMAD.MOV.U32 R39, RZ, RZ, R133 ;  /* 0x000000ffff277224 */ /* 0x004fe200078e0085 */
[----:B------:R-:W-:-:S04]  /*c4c0*/  ISETP.GE.AND P2, PT, R38, R19, PT ;  /* 0x000000132600720c */ /* 0x000fc80003f46270 */
[----:B------:R-:W-:Y:S02]  /*c4d0*/  FSEL R39, R39, -INF , !P0 ;  /* 0xff80000027277808 */ /* 0x000fe40004000000 */
[----:B------:R-:W-:-:S04]  /*c4e0*/  ISETP.GE.AND P0, PT, R38, R18, PT ;  /* 0x000000122600720c */ /* 0x000fc80003f06270 */
[----:B------:R-:W-:Y:S02]  /*c4f0*/  FSEL R38, R93, -INF , !P0 ;  /* 0xff8000005d267808 */ /* 0x000fe40004000000 */
[CC--:B------:R-:W-:Y:S02]  /*c500*/  ISETP.GE.AND P0, PT, R37.reuse, R18.reuse, PT ;  /* 0x000000122500720c */ /* 0x0c0fe40003f06270 */
[----:B------:R-:W-:Y:S02]  /*c510*/  FSEL R46, R92, -INF , !P2 ;  /* 0xff8000005c2e7808 */ /* 0x000fe40005000000 */
[----:B------:R-:W-:Y:S01]  /*c520*/  ISETP.GE.AND P2, PT, R37, R19, PT ;  /* 0x000000132500720c */ /* 0x000fe20003f46270 */
[----:B------:R-:W-:Y:S01]  /*c530*/  IMAD.MOV.U32 R128, RZ, RZ, R124 ;  /* 0x000000ffff807224 */ /* 0x000fe200078e007c */
[----:B------:R-:W-:Y:S02]  /*c540*/  FSEL R37, R209, -INF , !P0 ;  /* 0xff800000d1257808 */ /* 0x000fe40004000000 */
[----:B------:R-:W-:-:S02]  /*c550*/  ISETP.GE.AND P0, PT, R36, R18, PT ;  /* 0x000000122400720c */ /* 0x000fc40003f06270 */
[----:B------:R-:W-:Y:S02]  /*c560*/  FSEL R124, R45, -INF , !P3 ;  /* 0xff8000002d7c7808 */ /* 0x000fe40005800000 */
[----:B------:R-:W-:Y:S02]  /*c570*/  FSEL R45, R208, -INF , !P2 ;  /* 0xff800000d02d7808 */ /* 0x000fe40005000000 */
[----:B------:R-:W-:Y:S02]  /*c580*/  ISETP.GE.AND P2, PT, R36, R19, PT ;  /* 0x000000132400720c */ /* 0x000fe40003f46270 */
[----:B------:R-:W-:Y:S02]  /*c590*/  FSEL R36, R118, -INF , !P0 ;  /* 0xff80000076247808 */ /* 0x000fe40004000000 */
[----:B------:R-:W-:-:S04]  /*c5a0*/  ISETP.GE.AND P0, PT, R35, R18, PT ;  /* 0x000000122300720c */ /* 0x000fc80003f06270 */
[----:B------:R-:W-:Y:S02]  /*c5b0*/  FSEL R60, R128, -INF , !P0 ;  /* 0xff800000803c7808 */ /* 0x000fe40004000000 */
[----:B------:R-:W-:-:S04]  /*c5c0*/  ISETP.GE.AND P0, PT, R34, R18, PT ;  /* 0x000000122200720c */ /* 0x000fc80003f06270 */
[----:B------:R-:W-:Y:S02]  /*c5d0*/  FSEL R59, R130, -INF , !P0 ;  /* 0xff800000823b7808 */ /* 0x000fe40004000000 */
[-C--:B------:R-:W-:Y:S02]  /*c5e0*/  ISETP.GE.AND P0, PT, R33, R18.reuse, PT ;  /* 0x000000122100720c */ /* 0x080fe40003f06270 */
[----:B------:R-:W-:Y:S02]  /*c5f0*/  FSEL R47, R119, -INF , !P2 ;  /* 0xff800000772f7808 */ /* 0x000fe40005000000 */
[----:B------:R-:W-:Y:S02]  /*c600*/  FSEL R58, R126, -INF , !P0 ;  /* 0xff8000007e3a7808 */ /* 0x000fe40004000000 */
[----:B------:R-:W-:Y:S02]  /*c610*/  ISETP.GE.AND P0, PT, R32, R18, PT ;  /* 0x000000122000720c */ /* 0x000fe40003f06270 */
[----:B------:R-:W-:-:S02]  /*c620*/  ISETP.GE.AND P2, PT, R35, R19, PT ;  /* 0x000000132300720c */ /* 0x000fc40003f46270 */
[----:B------:R-:W-:Y:S02]  /*c630*/  FSEL R57, R136, -INF , !P0 ;  /* 0xff80000088397808 */ /* 0x000fe40004000000 */
[----:B------:R-:W-:Y:S02]  /*c640*/  FSEL R61, R129, -INF , !P2 ;  /* 0xff800000813d7808 */ /* 0x000fe40005000000 */
[----:B------:R-:W-:Y:S02]  /*c650*/  ISETP.GE.AND P0, PT, R31, R18, PT ;  /* 0x000000121f00720c */ /* 0x000fe40003f06270 */
[----:B------:R-:W-:Y:S02]  /*c660*/  ISETP.GE.AND P2, PT, R34, R19, PT ;  /* 0x000000132200720c */ /* 0x000fe40003f46270 */
[----:B------:R-:W-:Y:S02]  /*c670*/  FSEL R92, R134, -INF , !P0 ;  /* 0xff800000865c7808 */ /* 0x000fe40004000000 */
[----:B------:R-:W-:-:S02]  /*c680*/  FSEL R62, R125, -INF , !P2 ;  /* 0xff8000007d3e7808 */ /* 0x000fc40005000000 */
[-C--:B------:R-:W-:Y:S02]  /*c690*/  ISETP.GE.AND P0, PT, R30, R18.reuse, PT ;  /* 0x000000121e00720c */ /* 0x080fe40003f06270 */
        /* <DEDUP_REMOVED lines=76> */
[----:B------:R-:W-:Y:S01]  /*cb60*/  ISETP.GE.AND P2, PT, R10, R19, PT ;  /* 0x000000130a00720c */ /* 0x000fe20003f46270 */
[----:B------:R1:W-:Y:S01]  /*cb70*/  STL [R1+0x3c], R16 ;  /* 0x00003c1001007387 */ /* 0x0003e20000100800 */
[----:B------:R-:W-:-:S02]  /*cb80*/  FSEL R119, R84, -INF , !P0 ;  /* 0xff80000054777808 */ /* 0x000fc40004000000 */
[----:B------:R-:W-:Y:S01]  /*cb90*/  FSEL R123, R123, -INF , !P2 ;  /* 0xff8000007b7b7808 */ /* 0x000fe20005000000 */
[----:B------:R1:W-:Y:S01]  /*cba0*/  STL [R1+0x38], R109 ;  /* 0x0000386d01007387 */ /* 0x0003e20000100800 */
[----:B------:R-:W-:Y:S02]  /*cbb0*/  ISETP.GE.AND P0, PT, R3, R18, PT ;  /* 0x000000120300720c */ /* 0x000fe40003f06270 */
[----:B------:R-:W-:Y:S01]  /*cbc0*/  ISETP.GE.AND P2, PT, R9, R19, PT ;  /* 0x000000130900720c */ /* 0x000fe20003f46270 */
[----:B------:R1:W-:Y:S01]  /*cbd0*/  STL [R1+0x24], R69 ;  /* 0x0000244501007387 */ /* 0x0003e20000100800 */
[----:B------:R-:W-:-:S03]  /*cbe0*/  FSEL R121, R80, -INF , !P0 ;  /* 0xff80000050797808 */ /* 0x000fc60004000000 */
[----:B------:R1:W-:Y:S01]  /*cbf0*/  STL [R1+0xc], R68 ;  /* 0x00000c4401007387 */ /* 0x0003e20000100800 */
[----:B------:R-:W-:-:S03]  /*cc00*/  FSEL R219, R90, -INF , !P2 ;  /* 0xff8000005adb7808 */ /* 0x000fc60005000000 */
[----:B------:R1:W5:Y:S01]  /*cc10*/  LDL.LU R136, [R1+0xcc] ;  /* 0x0000cc0001887983 */ /* 0x0003620000300800 */
[----:B------:R-:W-:-:S03]  /*cc20*/  ISETP.GE.AND P0, PT, R7, R19, PT ;  /* 0x000000130700720c */ /* 0x000fc60003f06270 */
[----:B------:R1:W5:Y:S01]  /*cc30*/  LDL.LU R135, [R1+0xc8] ;  /* 0x0000c80001877983 */ /* 0x0003620000300800 */
[----:B------:R-:W-:-:S03]  /*cc40*/  ISETP.GE.AND P2, PT, R8, R19, PT ;  /* 0x000000130800720c */ /* 0x000fc60003f46270 */
[----:B------:R1:W5:Y:S04]  /*cc50*/  LDL.LU R134, [R1+0xc4] ;  /* 0x0000c40001867983 */ /* 0x0003680000300800 */
[----:B------:R1:W5:Y:S01]  /*cc60*/  LDL.LU R132, [R1+0xc0] ;  /* 0x0000c00001847983 */ /* 0x0003620000300800 */
[----:B------:R-:W-:-:S03]  /*cc70*/  FSEL R215, R86, -INF , !P0 ;  /* 0xff80000056d77808 */ /* 0x000fc60004000000 */
[----:B------:R1:W5:Y:S01]  /*cc80*/  LDL.LU R5, [R1+0xbc] ;  /* 0x0000bc0001057983 */ /* 0x0003620000300800 */
[----:B------:R-:W-:-:S03]  /*cc90*/  FSEL R218, R91, -INF , !P2 ;  /* 0xff8000005bda7808 */ /* 0x000fc60005000000 */
[----:B------:R1:W5:Y:S01]  /*cca0*/  LDL.LU R4, [R1+0xb8] ;  /* 0x0000b80001047983 */ /* 0x0003620000300800 */
[----:B------:R-:W-:-:S03]  /*ccb0*/  ISETP.GE.AND P0, PT, R3, R19, PT ;  /* 0x000000130300720c */ /* 0x000fc60003f06270 */
[----:B------:R1:W-:Y:S01]  /*ccc0*/  STL [R1+0x8], R32 ;  /* 0x0000082001007387 */ /* 0x0003e20000100800 */
[----:B------:R-:W-:-:S03]  /*ccd0*/  ISETP.GE.AND P2, PT, R6, R18, PT ;  /* 0x000000120600720c */ /* 0x000fc60003f46270 */
[----:B------:R1:W-:Y:S04]  /*cce0*/  STL [R1+0x4], R31 ;  /* 0x0000041f01007387 */ /* 0x0003e80000100800 */
[----:B------:R1:W-:Y:S01]  /*ccf0*/  STL [R1], R30 ;  /* 0x0000001e01007387 */ /* 0x0003e20000100800 */
[----:B------:R-:W-:Y:S02]  /*cd00*/  FSEL R209, R82, -INF , !P0 ;  /* 0xff80000052d17808 */ /* 0x000fe40004000000 */
[----:B------:R-:W-:Y:S02]  /*cd10*/  FSEL R120, R85, -INF , !P2 ;  /* 0xff80000055787808 */ /* 0x000fe40005000000 */
[----:B------:R-:W-:Y:S02]  /*cd20*/  PLOP3.LUT P0, PT, PT, PT, UP1, 0x80, 0x0 ;  /* 0x000000000000781c */ /* 0x000fe40003f0f018 */
        /* <DEDUP_REMOVED lines=8> */
[C---:B------:R-:W-:Y:S02]  /*cdb0*/  ISETP.GE.AND P3, PT, R2.reuse, R17, PT ;  /* 0x000000110200720c */ /* 0x040fe40003f66270 */
[----:B------:R-:W-:Y:S02]  /*cdc0*/  ISETP.GE.AND P2, PT, R2, R19, PT ;  /* 0x000000130200720c */ /* 0x000fe40003f46270 */
[----:B------:R-:W-:Y:S02]  /*cdd0*/  FSEL R118, R40, -INF , !P6 ;  /* 0xff80000028767808 */ /* 0x000fe40007000000 */
[----:B------:R-:W-:Y:S02]  /*cde0*/  FSEL R208, R83, -INF , !P2 ;  /* 0xff80000053d07808 */ /* 0x000fe40005000000 */
[----:B------:R-:W-:-:S02]  /*cdf0*/  FSEL R115, R41, -INF , !P5 ;  /* 0xff80000029737808 */ /* 0x000fc40006800000 */
[----:B------:R-:W-:Y:S02]  /*ce00*/  FSEL R125, R42, -INF , !P4 ;  /* 0xff8000002a7d7808 */ /* 0x000fe40006000000 */
[----:B------:R-:W-:Y:S01]  /*ce10*/  FSEL R126, R43, -INF , !P3 ;  /* 0xff8000002b7e7808 */ /* 0x000fe20005800000 */
[----:B-1----:R-:W-:Y:S06]  /*ce20*/  @!P0 BRA `(.L_x_227) ;  /* 0x0000000400c48947 */ /* 0x002fec0003800000 */
[----:B------:R-:W2:Y:S04]  /*ce30*/  LDL.64 R54, [R1+0x80] ;  /* 0x0000800001367983 */ /* 0x000ea80000100a00 */
[----:B------:R-:W3:Y:S01]  /*ce40*/  LDL.64 R66, [R1+0x78] ;  /* 0x0000780001427983 */ /* 0x000ee20000100a00 */
[----:B------:R-:W-:Y:S01]  /*ce50*/  UIADD3 UR20, UR23, -0x3, URZ ;  /* 0xfffffffd17147890 */ /* 0x000fe2000fffe03f */
[----:B------:R-:W1:Y:S01]  /*ce60*/  @!P1 LDC.64 R14, c[0x0][0x218] ;  /* 0x00008600ff0e9b82 */ /* 0x000e620000000a00 */
[----:B------:R-:W-:Y:S01]  /*ce70*/  IMAD.U32 R8, RZ, RZ, UR8 ;  /* 0x00000008ff087e24 */ /* 0x000fe2000f8e00ff */
[----:B------:R4:W-:Y:S01]  /*ce80*/  @P1 STS.128 [R231+0x4000], RZ ;  /* 0x004000ffe7001388 */ /* 0x0009e20000000c00 */
[----:B------:R-:W-:Y:S01]  /*ce90*/  USHF.R.S32.HI UR4, URZ, 0x1f, UR20 ;  /* 0x0000001f3f047899 */ /* 0x000fe20008011414 */
[----:B------:R-:W-:Y:S01]  /*cea0*/  BSSY B0, `(.L_x_228) ;  /* 0x0000068000007945 */ /* 0x000fe20003800000 */
[----:B------:R-:W-:-:S02]  /*ceb0*/  UIMAD.WIDE.U32 UR26, UR20, UR8, URZ ;  /* 0x00000008141a72a5 */ /* 0x000fc4000f8e003f */
[----:B------:R-:W-:Y:S01]  /*cec0*/  UIMAD UR4, UR4, UR8, URZ ;  /* 0x00000008040472a4 */ /* 0x000fe2000f8e023f */
[----:B------:R-:W4:Y:S03]  /*ced0*/  @!P1 LDC.64 R12, c[0x0][0x218] ;  /* 0x00008600ff0c9b82 */ /* 0x000f260000000a00 */
[----:B------:R-:W-:Y:S01]  /*cee0*/  UIMAD UR4, UR20, UR9, UR4 ;  /* 0x00000009140472a4 */ /* 0x000fe2000f8e0204 */
[----:B------:R-:W-:Y:S01]  /*cef0*/  IMAD.U32 R2, RZ, RZ, UR26 ;  /* 0x0000001aff027e24 */ /* 0x000fe2000f8e00ff */
[----:B------:R-:W-:Y:S01]  /*cf00*/  @!UP0 UIMAD UR20, UR9, 0x30, URZ ;  /* 0x00000030091488a4 */ /* 0x000fe2000f8e023f */
[----:B------:R-:W-:Y:S01]  /*cf10*/  IMAD.U32 R3, RZ, RZ, UR26 ;  /* 0x0000001aff037e24 */ /* 0x000fe2000f8e00ff */
[----:B------:R-:W-:Y:S01]  /*cf20*/  UIADD3 UR4, UR27, UR4, URZ ;  /* 0x000000041b047290 */ /* 0x000fe2000fffe03f */
[----:B------:R-:W4:Y:S05]  /*cf30*/  @!P1 LDC.64 R18, c[0x0][0x218] ;  /* 0x00008600ff129b82 */ /* 0x000f2a0000000a00 */
[----:B------:R-:W-:Y:S01]  /*cf40*/  IMAD.U32 R0, RZ, RZ, UR4 ;  /* 0x00000004ff007e24 */ /* 0x000fe2000f8e00ff */
[----:B------:R-:W-:-:S02]  /*cf50*/  @!UP0 UIMAD UR4, UR9, 0x50, URZ ;  /* 0x00000050090488a4 */ /* 0x000fc4000f8e023f */
[----:B------:R-:W4:Y:S08]  /*cf60*/  @!P1 LDC.64 R10, c[0x0][0x218] ;  /* 0x00008600ff0a9b82 */ /* 0x000f300000000a00 */
[----:B------:R-:W4:Y:S01]  /*cf70*/  @!P1 LDC.64 R16, c[0x0][0x218] ;  /* 0x00008600ff109b82 */ /* 0x000f220000000a00 */
[----:B--2---:R-:W-:-:S04]  /*cf80*/  LEA R2, P2, R2, R54, 0x7 ;  /* 0x0000003602027211 */ /* 0x004fc800078438ff */
[----:B---3--:R-:W-:Y:S01]  /*cf90*/  LEA.HI.X R3, R3, R67, R0, 0x7, P2 ;  /* 0x0000004303037211 */ /* 0x008fe200010f3c00 */
[----:B------:R-:W-:Y:S02]  /*cfa0*/  IMAD.U32 R0, RZ, RZ, UR8 ;  /* 0x00000008ff007e24 */ /* 0x000fe4000f8e00ff */
[--C-:B------:R-:W-:Y:S02]  /*cfb0*/  @!P1 IMAD.MOV.U32 R6, RZ, RZ, R2.reuse ;  /* 0x000000ffff069224 */ /* 0x100fe400078e0002 */
[--C-:B------:R-:W-:Y:S02]  /*cfc0*/  @!P1 IMAD.MOV.U32 R7, RZ, RZ, R3.reuse ;  /* 0x000000ffff079224 */ /* 0x100fe400078e0003 */
[----:B------:R-:W-:-:S04]  /*cfd0*/  @!P1 IMAD.WIDE.U32 R8, R8, 0x30, R2 ;  /* 0x0000003008089825 */ /* 0x000fc800078e0002 */
[----:B------:R-:W-:Y:S01]  /*cfe0*/  @!P1 IMAD.WIDE.U32 R6, R0, 0x50, R6 ;  /* 0x0000005000069825 */ /* 0x000fe200078e0006 */
[----:B-1----:R-:W-:-:S03]  /*cff0*/  @!P1 LEA R14, P2, R8, R14, 0x1 ;  /* 0x0000000e080e9211 */ /* 0x002fc600078408ff */
[----:B------:R-:W-:-:S05]  /*d000*/  @!P1 VIADD R0, R9, UR20 ;  /* 0x0000001409009c36 */ /* 0x000fca0008000000 */
[----:B------:R-:W-:Y:S01]  /*d010*/  @!P1 LEA.HI.X R15, R8, R15, R0, 0x1, P2 ;  /* 0x0000000f080f9211 */ /* 0x000fe200010f0c00 */
[----:B------:R-:W-:Y:S01]  /*d020*/  @!P1 VIADD R0, R7, UR4 ;  /* 0x0000000407009c36 */ /* 0x000fe20008000000 */
[----:B----4-:R-:W-:Y:S01]  /*d030*/  @!P1 LEA R12, P2, R6, R12, 0x1 ;  /* 0x0000000c060c9211 */ /* 0x010fe200078408ff */
[----:B------:R-:W-:-:S03]  /*d040*/  @!UP0 UIMAD UR4, UR9, 0x60, URZ ;  /* 0x00000060090488a4 */ /* 0x000fc6000f8e023f */
[----:B------:R-:W-:Y:S02]  /*d050*/  @!P1 LEA.HI.X R13, R6, R13, R0, 0x1, P2 ;  /* 0x0000000d060d9211 */ /* 0x000fe400010f0c00 */
[C---:B------:R-:W-:Y:S02]  /*d060*/  @!P1 LEA R6, P2, R2.reuse, R18, 0x1 ;  /* 0x0000001202069211 */ /* 0x040fe400078408ff */
[C---:B------:R-:W-:Y:S02]  /*d070*/  @!P1 IADD3 R0, P3, R2.reuse, UR11, RZ ;  /* 0x0000000b02009c10 */ /* 0x040fe4000ff7e0ff */
[----:B------:R-:W-:Y:S02]  /*d080*/  @!P1 LEA.HI.X R7, R2, R19, R3, 0x1, P2 ;  /* 0x0000001302079211 */ /* 0x000fe400010f0c03 */
[C---:B------:R-:W-:Y:S01]  /*d090*/  @!P1 LEA R8, P2, R0.reuse, R10, 0x1 ;  /* 0x0000000a00089211 */ /* 0x040fe200078408ff */
[----:B------:R-:W-:Y:S01]  /*d0a0*/  IMAD.U32 R10, RZ, RZ, UR8 ;  /* 0x00000008ff0a7e24 */ /* 0x000fe2000f8e00ff */
[----:B------:R-:W-:Y:S01]  /*d0b0*/  @!P1 IADD3.X R9, R3, UR10, RZ, P3, !PT ;  /* 0x0000000a03099c10 */ /* 0x000fe20009ffe4ff */
[----:B------:R-:W-:Y:S01]  /*d0c0*/  @!PT LDS RZ, [RZ] ;  /* 0x00000000fffff984 */ /* 0x000fe20000000800 */
[----:B------:R-:W-:Y:S01]  /*d0d0*/  @!PT LDS RZ, [RZ] ;  /* 0x00000000fffff984 */ /* 0x000fe20000000800 */
[----:B------:R-:W-:Y:S01]  /*d0e0*/  @!PT LDS RZ, [RZ] ;  /* 0x00000000fffff984 */ /* 0x000fe20000000800 */
[----:B------:R1:W-:Y:S03]  /*d0f0*/  @!P1 LDGSTS.E.BYPASS.LTC128B.128 [R231+0x4000], desc[UR24][R6.64] ;  /* 0x0400000006e79fae */ /* 0x0003e6000b901d58 */
[----:B------:R-:W-:Y:S01]  /*d100*/  @!P1 LEA.HI.X R9, R0, R11, R9, 0x1, P2 ;  /* 0x0000000b00099211 */ /* 0x000fe200010f0c09 */
[----:B------:R2:W-:Y:S01]  /*d110*/  @P1 STS.128 [R231+0x4800], RZ ;  /* 0x004800ffe7001388 */ /* 0x0005e20000000c00 */
[----:B------:R-:W-:-:S02]  /*d120*/  @!P1 LEA R0, P2, R10, R2, 0x5 ;  /* 0x000000020a009211 */ /* 0x000fc400078428ff */
[----:B------:R-:W3:Y:S01]  /*d130*/  @!P1 LDC.64 R10, c[0x0][0x218] ;  /* 0x00008600ff0a9b82 */ /* 0x000ee20000000a00 */
[----:B------:R-:W-:Y:S01]  /*d140*/  @!PT LDS RZ, [RZ] ;  /* 0x00000000fffff984 */ /* 0x000fe20000000800 */
[----:B------:R-:W-:Y:S01]  /*d150*/  @!PT LDS RZ, [RZ] ;  /* 0x00000000fffff984 */ /* 0x000fe20000000800 */
[----:B------:R-:W-:Y:S01]  /*d160*/  @!PT LDS RZ, [RZ] ;  /* 0x00000000fffff984 */ /* 0x000fe20000000800 */
[----:B------:R4:W-:Y:S04]  /*d170*/  @!P1 LDGSTS.E.BYPASS.LTC128B.128 [R231+0x4800], desc[UR24][R8.64] ;  /* 0x0480000008e79fae */ /* 0x0009e8000b901d58 */
[----:B------:R2:W-:Y:S01]  /*d180*/  @P1 STS.128 [R231+0x5000], RZ ;  /* 0x005000ffe7001388 */ /* 0x0005e20000000c00 */
[----:B-1----:R-:W-:Y:S02]  /*d190*/  IMAD.U32 R7, RZ, RZ, UR8 ;  /* 0x00000008ff077e24 */ /* 0x002fe4000f8e00ff */
[----:B------:R-:W-:-:S05]  /*d1a0*/  IMAD.U32 R6, RZ, RZ, UR9 ;  /* 0x00000009ff067e24 */ /* 0x000fca000f8e00ff */
[----:B------:R-:W-:Y:S01]  /*d1b0*/  @!P1 LEA.HI.X R7, R7, R3, R6, 0x5, P2 ;  /* 0x0000000307079211 */ /* 0x000fe200010f2c06 */
[----:B----4-:R-:W-:Y:S01]  /*d1c0*/  IMAD.U32 R8, RZ, RZ, UR8 ;  /* 0x00000008ff087e24 */ /* 0x010fe2000f8e00ff */
[----:B------:R-:W-:-:S04]  /*d1d0*/  @!P1 LEA R6, P2, R0, R16, 0x1 ;  /* 0x0000001000069211 */ /* 0x000fc800078408ff */
[----:B------:R-:W-:Y:S01]  /*d1e0*/  @!P1 LEA.HI.X R7, R0, R17, R7, 0x1, P2 ;  /* 0x0000001100079211 */ /* 0x000fe200010f0c07 */
[----:B------:R-:W-:Y:S01]  /*d1f0*/  IMAD.U32 R0, RZ, RZ, UR8 ;  /* 0x00000008ff007e24 */ /* 0x000fe2000f8e00ff */
[----:B------:R-:W1:Y:S03]  /*d200*/  @!P1 LDC.64 R16, c[0x0][0x218] ;  /* 0x00008600ff109b82 */ /* 0x000e660000000a00 */
[----:B------:R-:W-:Y:S01]  /*d210*/  @!PT LDS RZ, [RZ] ;  /* 0x00000000fffff984 */ /* 0x000fe20000000800 */
[----:B------:R-:W-:Y:S01]  /*d220*/  @!PT LDS RZ, [RZ] ;  /* 0x00000000fffff984 */ /* 0x000fe20000000800 */
[----:B------:R-:W-:Y:S01]  /*d230*/  @!PT LDS RZ, [RZ] ;  /* 0x00000000fffff984 */ /* 0x000fe20000000800 */
[----:B------:R4:W-:Y:S01]  /*d240*/  @!P1 LDGSTS.E.BYPASS.LTC128B.128 [R231+0x5000], desc[UR24][R6.64] ;  /* 0x0500000006e79fae */ /* 0x0009e2000b901d58 */
[----:B------:R-:W-:-:S03]  /*d250*/  @!P1 LEA R0, P2, R0, R2, 0x6 ;  /* 0x0000000200009211 */ /* 0x000fc600078430ff */
[----:B------:R2:W-:Y:S04]  /*d260*/  @P1 STS.128 [R231+0x5800], RZ ;  /* 0x005800ffe7001388 */ /* 0x0005e80000000c00 */
[----:B------:R-:W-:Y:S01]  /*d270*/  @!PT LDS RZ, [RZ] ;  /* 0x00000000fffff984 */ /* 0x000fe20000000800 */
[----:B------:R-:W-:Y:S01]  /*d280*/  @!PT LDS RZ, [RZ] ;  /* 0x00000000fffff984 */ /* 0x000fe20000000800 */
[----:B------:R-:W-:Y:S01]  /*d290*/  @!PT LDS RZ, [RZ] ;  /* 0x00000000fffff984 */ /* 0x000fe20000000800 */
[----:B------:R2:W-:Y:S04]  /*d2a0*/  @!P1 LDGSTS.E.BYPASS.LTC128B.128 [R231+0x5800], desc[UR24][R14.64] ;  /* 0x058000000ee79fae */ /* 0x0005e8000b901d58 */
[----:B------:R2:W-:Y:S01]  /*d2b0*/  @P1 STS.128 [R231+0x6000], RZ ;  /* 0x006000ffe7001388 */ /* 0x0005e20000000c00 */
[----:B----4-:R-:W-:Y:S02]  /*d2c0*/  IMAD.U32 R7, RZ, RZ, UR8 ;  /* 0x00000008ff077e24 */ /* 0x010fe4000f8e00ff */
[----:B------:R-:W-:-:S05]  /*d2d0*/  IMAD.U32 R6, RZ, RZ, UR9 ;  /* 0x00000009ff067e24 */ /* 0x000fca000f8e00ff */
[----:B------:R-:W-:Y:S01]  /*d2e0*/  @!P1 LEA.HI.X R9, R7, R3, R6, 0x6, P2 ;  /* 0x0000000307099211 */ /* 0x000fe200010f3406 */
[----:B------:R-:W-:Y:S01]  /*d2f0*/  @!P1 IMAD.MOV.U32 R6, RZ, RZ, R2 ;  /* 0x000000ffff069224 */ /* 0x000fe200078e0002 */
[----:B---3--:R-:W-:Y:S01]  /*d300*/  @!P1 LEA R10, P2, R0, R10, 0x1 ;  /* 0x0000000a000a9211 */ /* 0x008fe200078408ff */
[----:B------:R-:W-:-:S03]  /*d310*/  @!P1 IMAD.MOV.U32 R7, RZ, RZ, R3 ;  /* 0x000000ffff079224 */ /* 0x000fc600078e0003 */
[----:B------:R-:W-:Y:S01]  /*d320*/  @!P1 LEA.HI.X R11, R0, R11, R9, 0x1, P2 ;  /* 0x0000000b000b9211 */ /* 0x000fe200010f0c09 */
[----:B------:R-:W-:-:S04]  /*d330*/  @!P1 IMAD.WIDE.U32 R6, R8, 0x60, R6 ;  /* 0x0000006008069825 */ /* 0x000fc800078e0006 */
[----:B------:R-:W-:Y:S01]  /*d340*/  @!P1 VIADD R0, R7, UR4 ;  /* 0x0000000407009c36 */ /* 0x000fe20008000000 */
[C---:B-1----:R-:W-:Y:S01]  /*d350*/  @!P1 LEA R8, P2, R6.reuse, R16, 0x1 ;  /* 0x0000001006089211 */ /* 0x042fe200078408ff */
[----:B------:R-:W-:Y:S01]  /*d360*/  @!PT LDS RZ, [RZ] ;  /* 0x00000000fffff984 */ /* 0x000fe20000000800 */
[----:B------:R-:W-:Y:S01]  /*d370*/  @!PT LDS RZ, [RZ] ;  /* 0x00000000fffff984 */ /* 0x000fe20000000800 */
[----:B------:R-:W-:Y:S01]  /*d380*/  @!PT LDS RZ, [RZ] ;  /* 0x00000000fffff984 */ /* 0x000fe20000000800 */
[----:B------:R2:W-:Y:S03]  /*d390*/  @!P1 LDGSTS.E.BYPASS.LTC128B.128 [R231+0x6000], desc[UR24][R10.64] ;  /* 0x060000000ae79fae */ /* 0x0005e6000b901d58 */
[----:B------:R-:W-:Y:S01]  /*d3a0*/  @!P1 LEA.HI.X R9, R6, R17, R0, 0x1, P2 ;  /* 0x0000001106099211 */ /* 0x000fe200010f0c00 */
[----:B------:R2:W-:Y:S04]  /*d3b0*/  @P1 STS.128 [R231+0x6800], RZ ;  /* 0x006800ffe7001388 */ /* 0x0005e80000000c00 */
        /* <DEDUP_REMOVED lines=11> */
[----:B------:R-:W-:Y:S01]  /*d470*/  IMAD.U32 R0, RZ, RZ, UR8 ;  /* 0x00000008ff007e24 */ /* 0x000fe2000f8e00ff */
[----:B------:R-:W-:Y:S01]  /*d480*/  UIMAD UR4, UR9, 0x70, URZ ;  /* 0x00000070090478a4 */ /* 0x000fe2000f8e023f */
[----:B------:R-:W-:Y:S02]  /*d490*/  ULDC.64 UR20, c[0x0][0x218] ;  /* 0x0000860000147ab9 */ /* 0x000fe40000000a00 */
        /* <DEDUP_REMOVED lines=8> */
.L_x_229:
[----:B------:R-:W-:Y:S05]  /*d520*/  BSYNC B0 ;  /* 0x0000000000007941 */ /* 0x000fea0003800000 */
.L_x_228:
[----:B------:R-:W0:Y:S02]  /*d530*/  LDGDEPBAR ;  /* 0x00000000000079af */ /* 0x000e240000000000 */
.L_x_227:
[----:B------:R-:W3:Y:S01]  /*d540*/  LDL.LU R86, [R1+0x3c] ;  /* 0x00003c0001567983 */ /* 0x000ee20000300800 */
[----:B------:R-:W-:-:S03]  /*d550*/  MOV R91, R65 ;  /* 0x00000041005b7202 */ /* 0x000fc60000000f00 */
[----:B------:R-:W4:Y:S04]  /*d560*/  LDL.LU R87, [R1+0x48] ;  /* 0x0000480001577983 */ /* 0x000f280000300800 */
[----:B------:R-:W3:Y:S04]  /*d570*/  LDL.LU R88, [R1+0x50] ;  /* 0x0000500001587983 */ /* 0x000ee80000300800 */
[----:B------:R-:W4:Y:S04]  /*d580*/  LDL.LU R89, [R1+0x54] ;  /* 0x0000540001597983 */ /* 0x000f280000300800 */
[----:B------:R-:W3:Y:S04]  /*d590*/  LDL.LU R90, [R1+0x4c] ;  /* 0x00004c00015a7983 */ /* 0x000ee80000300800 */
[----:B------:R-:W4:Y:S04]  /*d5a0*/  LDL.LU R65, [R1+0x60] ;  /* 0x0000600001417983 */ /* 0x000f280000300800 */
[----:B------:R-:W3:Y:S04]  /*d5b0*/  LDL.LU R66, [R1+0x64] ;  /* 0x0000640001427983 */ /* 0x000ee80000300800 */
[----:B------:R-:W4:Y:S04]  /*d5c0*/  LDL.LU R67, [R1+0x68] ;  /* 0x0000680001437983 */ /* 0x000f280000300800 */
[----:B------:R-:W3:Y:S04]  /*d5d0*/  LDL.LU R79, [R1+0x6c] ;  /* 0x00006c00014f7983 */ /* 0x000ee80000300800 */
[----:B------:R-:W4:Y:S01]  /*d5e0*/  LDL.LU R80, [R1+0x70] ;  /* 0x0000700001507983 */ /* 0x000f220000300800 */
[----:B------:R-:W-:-:S03]  /*d5f0*/  IMAD.MOV.U32 R81, RZ, RZ, R111 ;  /* 0x000000ffff517224 */ /* 0x000fc600078e006f */
[----:B------:R-:W3:Y:S01]  /*d600*/  LDL.LU R82, [R1+0x74] ;  /* 0x0000740001527983 */ /* 0x000ee20000300800 */
[----:B------:R-:W-:-:S03]  /*d610*/  MOV R83, R74 ;  /* 0x0000004a00537202 */ /* 0x000fc60000000f00 */
[----:B------:R1:W-:Y:S01]  /*d620*/  STL [R1+0xe0], R231 ;  /* 0x0000e0e701007387 */ /* 0x0003e20000100800 */
[----:B-----5:R-:W-:-:S03]  /*d630*/  FMNMX.FTZ R0, R136, R96, !PT ;  /* 0x0000006088007209 */ /* 0x020fc60007810000 */
[----:B------:R-:W-:Y:S04]  /*d640*/  LDSM.16.MT88.4 R24, [R223+0x8000] ;  /* 0x00800000df18783b */ /* 0x000fe80000004200 */
[----:B--2---:R-:W-:Y:S04]  /*d650*/  LDSM.16.MT88.4 R12, [R221+0x8000] ;  /* 0x00800000dd0c783b */ /* 0x004fe80000004200 */
[----:B------:R-:W-:Y:S04]  /*d660*/  LDSM.16.MT88.4 R16, [R224+0x8000] ;  /* 0x00800000e010783b */ /* 0x000fe80000004200 */
[----:B------:R-:W-:Y:S04]  /*d670*/  LDSM.16.MT88.4 R20, [R222+0x8000] ;  /* 0x00800000de14783b */ /* 0x000fe80000004200 */
[----:B-1----:R-:W2:Y:S01]  /*d680*/  LDL.LU R231, [R1+0x40] ;  /* 0x0000400001e77983 */ /* 0x002ea20000300800 */
[----:B------:R-:W-:-:S03]  /*d690*/  FMNMX.FTZ R0, R97, R0, !PT ;  /* 0x0000000061007209 */ /* 0x000fc60007810000 */
[----:B------:R1:W-:Y:S01]  /*d6a0*/  STL [R1+0xdc], R228 ;  /* 0x0000dce401007387 */ /* 0x0003e20000100800 */
[----:B------:R-:W-:-:S03]  /*d6b0*/  FMNMX.FTZ R0, R98, R0, !PT ;  /* 0x0000000062007209 */ /* 0x000fc60007810000 */
[----:B------:R-:W-:Y:S01]  /*d6c0*/  STL [R1+0xd8], R227 ;  /* 0x0000d8e301007387 */ /* 0x000fe20000100800 */
[----:B------:R-:W-:-:S03]  /*d6d0*/  FMNMX.FTZ R0, R99, R0, !PT ;  /* 0x0000000063007209 */ /* 0x000fc60007810000 */
[----:B------:R-:W-:Y:S01]  /*d6e0*/  STL [R1+0xd4], R226 ;  /* 0x0000d4e201007387 */ /* 0x000fe20000100800 */
[----:B------:R-:W-:-:S03]  /*d6f0*/  FMNMX.FTZ R0, R113, R0, !PT ;  /* 0x0000000071007209 */ /* 0x000fc60007810000 */
[----:B------:R1:W-:Y:S01]  /*d700*/  STL [R1+0xd0], R225 ;  /* 0x0000d0e101007387 */ /* 0x0003e20000100800 */
[----:B------:R-:W-:-:S03]  /*d710*/  FMNMX.FTZ R0, R108, R0, !PT ;  /* 0x000000006c007209 */ /* 0x000fc60007810000 */
[----:B------:R1:W-:Y:S01]  /*d720*/  STL [R1+0xcc], R220 ;  /* 0x0000ccdc01007387 */ /* 0x0003e20000100800 */
[----:B------:R-:W-:Y:S02]  /*d730*/  FMNMX.FTZ R2, R100, R0, !PT ;  /* 0x0000000064027209 */ /* 0x000fe40007810000 */
[----:B------:R-:W-:Y:S01]  /*d740*/  FMNMX.FTZ R0, R135, R48, !PT ;  /* 0x0000003087007209 */ /* 0x000fe20007810000 */
[----:B------:R-:W-:Y:S01]  /*d750*/  STL [R1+0xc8], R205 ;  /* 0x0000c8cd01007387 */ /* 0x000fe20000100800 */
[----:B------:R-:W-:Y:S02]  /*d760*/  FMNMX.FTZ R2, R101, R2, !PT ;  /* 0x0000000265027209 */ /* 0x000fe40007810000 */
[----:B------:R-:W-:Y:S01]  /*d770*/  FMNMX.FTZ R0, R52, R0, !PT ;  /* 0x0000000034007209 */ /* 0x000fe20007810000 */
[----:B------:R-:W-:Y:S01]  /*d780*/  STL [R1+0xc4], R204 ;  /* 0x0000c4cc01007387 */ /* 0x000fe20000100800 */
[----:B------:R-:W-:Y:S01]  /*d790*/  FMNMX.FTZ R3, R117, R2, !PT ;  /* 0x0000000275037209 */ /* 0x000fe20007810000 */
[----:B-1----:R-:W-:Y:S01]  /*d7a0*/  IMAD.MOV.U32 R228, RZ, RZ, R110 ;  /* 0x000000ffffe47224 */ /* 0x002fe200078e006e */
        /* <DEDUP_REMOVED lines=8> */
[----:B------:R-:W-:Y:S01]  /*d830*/  FMNMX.FTZ R3, R104, R3, !PT ;  /* 0x0000000368037209 */ /* 0x000fe20007810000 */
[----:B------:R-:W-:Y:S01]  /*d840*/  IMAD.MOV.U32 R225, RZ, RZ, R33 ;  /* 0x000000ffffe17224 */ /* 0x000fe200078e0021 */
[----:B------:R-:W-:Y:S02]  /*d850*/  FMNMX.FTZ R0, R134, R39, !PT ;  /* 0x0000002786007209 */ /* 0x000fe40007810000 */
[----:B------:R-:W-:Y:S01]  /*d860*/  FMNMX.FTZ R2, R76, R2, !PT ;  /* 0x000000024c027209 */ /* 0x000fe20007810000 */
[----:B------:R-:W-:Y:S01]  /*d870*/  IMAD.MOV.U32 R220, RZ, RZ, R112 ;  /* 0x000000ffffdc7224 */ /* 0x000fe200078e0070 */
[----:B------:R-:W-:-:S02]  /*d880*/  FMNMX.FTZ R0, R38, R0, !PT ;  /* 0x0000000026007209 */ /* 0x000fc40007810000 */
[----:B------:R-:W-:Y:S02]  /*d890*/  MOV R226, R75 ;  /* 0x0000004b00e27202 */ /* 0x000fe40000000f00 */
[----:B------:R-:W-:Y:S02]  /*d8a0*/  FMNMX.FTZ R0, R37, R0, !PT ;  /* 0x0000000025007209 */ /* 0x000fe40007810000 */
[----:B------:R-:W-:Y:S02]  /*d8b0*/  MOV R227, R73 ;  /* 0x0000004900e37202 */ /* 0x000fe40000000f00 */
[----:B------:R-:W-:Y:S02]  /*d8c0*/  FMNMX.FTZ R0, R36, R0, !PT ;  /* 0x0000000024007209 */ /* 0x000fe40007810000 */
[----:B---3--:R-:W-:Y:S02]  /*d8d0*/  FMNMX.FTZ R6, R82, R3, !PT ;  /* 0x0000000352067209 */ /* 0x008fe40007810000 */
[----:B------:R-:W-:-:S02]  /*d8e0*/  FMNMX.FTZ R3, R102, R2, !PT ;  /* 0x0000000266037209 */ /* 0x000fc40007810000 */
[----:B----4-:R-:W-:Y:S02]  /*d8f0*/  FMNMX.FTZ R6, R80, R6, !PT ;  /* 0x0000000650067209 */ /* 0x010fe40007810000 */
        /* <DEDUP_REMOVED lines=12> */
[----:B--2---:R-:W-:Y:S01]  /*d9c0*/  STL [R1+0xe8], R231 ;  /* 0x0000e8e701007387 */ /* 0x004fe20000100800 */
        /* <DEDUP_REMOVED lines=76> */
[----:B-1----:R-:W-:Y:S02]  /*de90*/  FMNMX.FTZ R0, R0, R8, !PT ;  /* 0x0000000800007209 */ /* 0x002fe40007810000 */
[----:B------:R-:W-:Y:S02]  /*dea0*/  FMNMX.FTZ R3, R125, R7, !PT ;  /* 0x000000077d037209 */ /* 0x000fe40007810000 */
[----:B------:R-:W-:Y:S01]  /*deb0*/  FMNMX.FTZ R6, R31, R6, !PT ;  /* 0x000000061f067209 */ /* 0x000fe20007810000 */
[----:B------:R-:W1:Y:S01]  /*dec0*/  SHFL.BFLY PT, R8, R0, 0x1, 0x1f ;  /* 0x0c201f0000087f89 */ /* 0x000e6200000e0000 */
        /* <DEDUP_REMOVED lines=14> */
[----:B-1----:R-:W-:Y:S01]  /*dfb0*/  FMNMX.FTZ R112, R0, R8, !PT ;  /* 0x0000000800707209 */ /* 0x002fe20007810000 */
[----:B------:R-:W-:Y:S01]  /*dfc0*/  SHFL.BFLY PT, R10, R7, 0x2, 0x1f ;  /* 0x0c401f00070a7f89 */ /* 0x000fe200000e0000 */
[----:B------:R-:W-:-:S02]  /*dfd0*/  FMNMX.FTZ R0, R215, R3, !PT ;  /* 0x00000003d7007209 */ /* 0x000fc40007810000 */
[C---:B------:R-:W-:Y:S01]  /*dfe0*/  FSETP.NEU.FTZ.AND P4, PT, R112.reuse, -INF , PT ;  /* 0xff8000007000780b */ /* 0x040fe20003f9d000 */
[----:B------:R-:W-:Y:S01]  /*dff0*/  FMUL.FTZ R3, R112, UR22 ;  /* 0x0000001670037c20 */ /* 0x000fe20008410000 */
[----:B------:R-:W-:Y:S02]  /*e000*/  FMNMX.FTZ R0, R214, R0, !PT ;  /* 0x00000000d6007209 */ /* 0x000fe40007810000 */
[----:B--2---:R-:W-:Y:S02]  /*e010*/  FMNMX.FTZ R2, R2, R6, !PT ;  /* 0x0000000602027209 */ /* 0x004fe40007810000 */
[----:B------:R-:W-:Y:S02]  /*e020*/  FMNMX.FTZ R0, R209, R0, !PT ;  /* 0x00000000d1007209 */ /* 0x000fe40007810000 */
[----:B------:R-:W-:Y:S01]  /*e030*/  FSEL R3, R3, RZ, P4 ;  /* 0x000000ff03037208 */ /* 0x000fe20002000000 */
[----:B------:R-:W1:Y:S01]  /*e040*/  SHFL.BFLY PT, R9, R2, 0x1, 0x1f ;  /* 0x0c201f0002097f89 */ /* 0x000e6200000e0000 */
[----:B------:R-:W-:-:S02]  /*e050*/  FMNMX.FTZ R6, R208, R0, !PT ;  /* 0x00000000d0067209 */ /* 0x000fc40007810000 */
[----:B------:R-:W-:Y:S01]  /*e060*/  MOV R219, R225 ;  /* 0x000000e100db7202 */ /* 0x000fe20000000f00 */
[--C-:B------:R-:W-:Y:S02]  /*e070*/  FFMA.FTZ R0, R96, UR22, -R3.reuse ;  /* 0x0000001660007c23 */ /* 0x100fe40008010803 */
[----:B------:R-:W2:Y:S02]  /*e080*/  SHFL.BFLY PT, R8, R6, 0x2, 0x1f ;  /* 0x0c401f0006087f89 */ /* 0x000ea400000e0000 */
[----:B------:R3:W-:Y:S01]  /*e090*/  MUFU.EX2 R85, R0 ;  /* 0x0000000000557308 */ /* 0x0007e20000000800 */
[----:B-1----:R-:W-:Y:S02]  /*e0a0*/  FMNMX.FTZ R111, R2, R9, !PT ;  /* 0x00000009026f7209 */ /* 0x002fe40007810000 */
[----:B---3--:R-:W-:Y:S01]  /*e0b0*/  FMNMX.FTZ R0, R7, R10, !PT ;  /* 0x0000000a07007209 */ /* 0x008fe20007810000 */
[--C-:B------:R-:W-:Y:S01]  /*e0c0*/  FFMA.FTZ R7, R97, UR22, -R3.reuse ;  /* 0x0000001661077c23 */ /* 0x100fe20008010803 */
[C---:B------:R-:W-:Y:S01]  /*e0d0*/  FSETP.NEU.FTZ.AND P3, PT, R111.reuse, -INF , PT ;  /* 0xff8000006f00780b */ /* 0x040fe20003f7d000 */
[----:B------:R-:W-:Y:S01]  /*e0e0*/  FMUL.FTZ R2, R111, UR22 ;  /* 0x000000166f027c20 */ /* 0x000fe20008410000 */
[----:B--2---:R-:W-:Y:S01]  /*e0f0*/  FMNMX.FTZ R6, R6, R8, !PT ;  /* 0x0000000806067209 */ /* 0x004fe20007810000 */
[----:B------:R-:W1:Y:S01]  /*e100*/  SHFL.BFLY PT, R10, R0, 0x1, 0x1f ;  /* 0x0c201f00000a7f89 */ /* 0x000e6200000e0000 */
[----:B------:R2:W-:Y:S02]  /*e110*/  MUFU.EX2 R28, R7 ;  /* 0x00000007001c7308 */ /* 0x0005e40000000800 */
[----:B------:R-:W-:Y:S01]  /*e120*/  FSEL R2, R2, RZ, P3 ;  /* 0x000000ff02027208 */ /* 0x000fe20001800000 */
[----:B------:R-:W3:Y:S01]  /*e130*/  SHFL.BFLY PT, R8, R6, 0x1, 0x1f ;  /* 0x0c201f0006087f89 */ /* 0x000ee200000e0000 */
[----:B--2---:R-:W-:Y:S01]  /*e140*/  FFMA.FTZ R7, R98, UR22, -R3 ;  /* 0x0000001662077c23 */ /* 0x004fe20008010803 */
[----:B------:R-:W-:-:S03]  /*e150*/  MOV R98, R78 ;  /* 0x0000004e00627202 */ /* 0x000fc60000000f00 */
[----:B------:R2:W-:Y:S01]  /*e160*/  MUFU.EX2 R41, R7 ;  /* 0x0000000700297308 */ /* 0x0005e20000000800 */
[----:B-1----:R-:W-:Y:S01]  /*e170*/  FMNMX.FTZ R110, R0, R10, !PT ;  /* 0x0000000a006e7209 */ /* 0x002fe20007810000 */
[----:B------:R-:W-:-:S03]  /*e180*/  FFMA.FTZ R0, R52, UR22, -R2 ;  /* 0x0000001634007c23 */ /* 0x000fc60008010802 */
[----:B------:R-:W-:Y:S02]  /*e190*/  FSETP.NEU.FTZ.AND P2, PT, R110, -INF , PT ;  /* 0xff8000006e00780b */ /* 0x000fe40003f5d000 */
[----:B---3--:R-:W-:-:S04]  /*e1a0*/  FMNMX.FTZ R109, R6, R8, !PT ;  /* 0x00000008066d7209 */ /* 0x008fc80007810000 */
[----:B------:R-:W-:Y:S01]  /*e1b0*/  FSETP.NEU.FTZ.AND P1, PT, R109, -INF , PT ;  /* 0xff8000006d00780b */ /* 0x000fe20003f3d000 */
[----:B--2---:R-:W-:Y:S02]  /*e1c0*/  FFMA.FTZ R7, R99, UR22, -R3 ;  /* 0x0000001663077c23 */ /* 0x004fe40008010803 */
[----:B------:R1:W-:Y:S08]  /*e1d0*/  MUFU.EX2 R99, R0 ;  /* 0x0000000000637308 */ /* 0x0003f00000000800 */
[----:B------:R2:W-:Y:S01]  /*e1e0*/  MUFU.EX2 R133, R7 ;  /* 0x0000000700857308 */ /* 0x0005e20000000800 */
[----:B-1----:R-:W-:-:S05]  /*e1f0*/  FMUL.FTZ R0, R110, UR22 ;  /* 0x000000166e007c20 */ /* 0x002fca0008410000 */
[----:B------:R-:W-:Y:S01]  /*e200*/  FSEL R0, R0, RZ, P2 ;  /* 0x000000ff00007208 */ /* 0x000fe20001000000 */
[----:B--2---:R-:W-:-:S04]  /*e210*/  FFMA.FTZ R7, R48, UR22, -R2 ;  /* 0x0000001630077c23 */ /* 0x004fc80008010802 */
[----:B------:R-:W-:Y:S01]  /*e220*/  FFMA.FTZ R6, R38, UR22, -R0 ;  /* 0x0000001626067c23 */ /* 0x000fe20008010800 */
[----:B------:R-:W-:Y:S01]  /*e230*/  MOV R38, R72 ;  /* 0x0000004800267202 */ /* 0x000fe20000000f00 */
[----:B------:R1:W-:Y:S08]  /*e240*/  MUFU.EX2 R84, R7 ;  /* 0x0000000700547308 */ /* 0x0003f00000000800 */
[----:B------:R2:W-:Y:S01]  /*e250*/  MUFU.EX2 R139, R6 ;  /* 0x00000006008b7308 */ /* 0x0005e20000000800 */
[----:B-1----:R-:W-:-:S07]  /*e260*/  FFMA.FTZ R7, R53, UR22, -R2 ;  /* 0x0000001635077c23 */ /* 0x002fce0008010802 */
[----:B------:R1:W-:Y:S01]  /*e270*/  MUFU.EX2 R40, R7 ;  /* 0x0000000700287308 */ /* 0x0003e20000000800 */
[----:B--2---:R-:W-:-:S05]  /*e280*/  FMUL.FTZ R6, R109, UR22 ;  /* 0x000000166d067c20 */ /* 0x004fca0008410000 */
[----:B------:R-:W-:-:S05]  /*e290*/  FSEL R6, R6, RZ, P1 ;  /* 0x000000ff06067208 */ /* 0x000fca0000800000 */
[----:B------:R-:W-:Y:S01]  /*e2a0*/  FFMA.FTZ R8, R47, UR22, -R6 ;  /* 0x000000162f087c23 */ /* 0x000fe20008010806 */
[----:B-1----:R-:W-:-:S04]  /*e2b0*/  FFMA.FTZ R7, R56, UR22, -R2 ;  /* 0x0000001638077c23 */ /* 0x002fc80008010802 */
[----:B------:R1:W-:Y:S02]  /*e2c0*/  MUFU.EX2 R42, R7 ;  /* 0x00000007002a7308 */ /* 0x0003e40000000800 */
[----:B-1----:R-:W-:-:S06]  /*e2d0*/  FFMA.FTZ R7, R39, UR22, -R0 ;  /* 0x0000001627077c23 */ /* 0x002fcc0008010800 */
[----:B------:R1:W-:Y:S08]  /*e2e0*/  MUFU.EX2 R39, R8 ;  /* 0x0000000800277308 */ /* 0x0003f00000000800 */
[----:B------:R2:W-:Y:S01]  /*e2f0*/  MUFU.EX2 R97, R7 ;  /* 0x0000000700617308 */ /* 0x0005e20000000800 */
[----:B-1----:R-:W-:-:S05]  /*e300*/  FSEL R8, R112, RZ, P4 ;  /* 0x000000ff70087208 */ /* 0x002fca0002000000 */
[----:B------:R-:W-:Y:S01]  /*e310*/  FADD.FTZ R8, R136, -R8 ;  /* 0x8000000888087221 */ /* 0x000fe20000010000 */
[----:B--2---:R-:W-:-:S03]  /*e320*/  FFMA.FTZ R7, R37, UR22, -R0 ;  /* 0x0000001625077c23 */ /* 0x004fc60008010800 */
[----:B------:R-:W-:Y:S01]  /*e330*/  FMUL.FTZ R8, R8, UR22 ;  /* 0x0000001608087c20 */ /* 0x000fe20008410000 */
[----:B------:R1:W-:Y:S08]  /*e340*/  MUFU.EX2 R231, R7 ;  /* 0x0000000700e77308 */ /* 0x0003f00000000800 */
[----:B------:R2:W-:Y:S01]  /*e350*/  MUFU.EX2 R37, R8 ;  /* 0x0000000800257308 */ /* 0x0005e20000000800 */
[----:B-1----:R-:W-:-:S07]  /*e360*/  FFMA.FTZ R7, R36, UR22, -R0 ;  /* 0x0000001624077c23 */ /* 0x002fce0008010800 */
[----:B------:R1:W3:Y:S01]  /*e370*/  MUFU.EX2 R4, R7 ;  /* 0x0000000700047308 */ /* 0x0002e20000000800 */
[----:B--2---:R-:W-:-:S05]  /*e380*/  FSEL R8, R111, RZ, P3 ;  /* 0x000000ff6f087208 */ /* 0x004fca0001800000 */
[----:B------:R-:W-:-:S04]  /*e390*/  FADD.FTZ R8, R135, -R8 ;  /* 0x8000000887087221 */ /* 0x000fc80000010000 */
[----:B------:R-:W-:Y:S01]  /*e3a0*/  FMUL.FTZ R8, R8, UR22 ;  /* 0x0000001608087c20 */ /* 0x000fe20008410000 */
[----:B-1----:R-:W-:-:S03]  /*e3b0*/  FFMA.FTZ R7, R44, UR22, -R6 ;  /* 0x000000162c077c23 */ /* 0x002fc60008010806 */
[----:B------:R1:W-:Y:S01]  /*e3c0*/  MUFU.EX2 R36, R8 ;  /* 0x0000000800247308 */ /* 0x0003e20000000800 */
[----:B---3--:R-:W-:-:S07]  /*e3d0*/  F2FP.F16.F32.PACK_AB R10, R4, R231 ;  /* 0x000000e7040a723e */ /* 0x008fce00000000ff */
[----:B------:R2:W-:Y:S01]  /*e3e0*/  MUFU.EX2 R96, R7 ;  /* 0x0000000700607308 */ /* 0x0005e20000000800 */
[----:B-1----:R-:W-:Y:S01]  /*e3f0*/  F2FP.F16.F32.PACK_AB R8, R139, R97 ;  /* 0x000000618b08723e */ /* 0x002fe200000000ff */
[----:B--2---:R-:W-:-:S06]  /*e400*/  FFMA.FTZ R7, R46, UR22, -R6 ;  /* 0x000000162e077c23 */ /* 0x004fcc0008010806 */
[----:B------:R1:W2:Y:S02]  /*e410*/  MUFU.EX2 R5, R7 ;  /* 0x0000000700057308 */ /* 0x0002a40000000800 */
[----:B-1----:R-:W-:Y:S01]  /*e420*/  FFMA.FTZ R7, R45, UR22, -R6 ;  /* 0x000000162d077c23 */ /* 0x002fe20008010806 */
[----:B--2---:R-:W-:-:S05]  /*e430*/  F2FP.F16.F32.PACK_AB R9, R5, R96 ;  /* 0x000000600509723e */ /* 0x004fca00000000ff */
[----:B------:R1:W2:Y:S02]  /*e440*/  MUFU.EX2 R236, R7 ;  /* 0x0000000700ec7308 */ /* 0x0002a40000000800 */
[----:B-1----:R-:W-:Y:S02]  /*e450*/  FSEL R7, R110, RZ, P2 ;  /* 0x000000ff6e077208 */ /* 0x002fe40001000000 */
[----:B--2---:R-:W-:-:S03]  /*e460*/  F2FP.F16.F32.PACK_AB R11, R39, R236 ;  /* 0x000000ec270b723e */ /* 0x004fc600000000ff */
[----:B------:R-:W-:-:S04]  /*e470*/  FADD.FTZ R7, R134, -R7 ;  /* 0x8000000786077221 */ /* 0x000fc80000010000 */
[----:B------:R-:W-:-:S04]  /*e480*/  FMUL.FTZ R7, R7, UR22 ;  /* 0x0000001607077c20 */ /* 0x000fc80008410000 */
[----:B------:R1:W2:Y:S02]  /*e490*/  MUFU.EX2 R69, R7 ;  /* 0x0000000700457308 */ /* 0x0002a40000000800 */
[----:B-1----:R-:W-:Y:S01]  /*e4a0*/  FSEL R7, R109, RZ, P1 ;  /* 0x000000ff6d077208 */ /* 0x002fe20000800000 */
[-C--:B--2---:R-:W-:Y:S01]  /*e4b0*/  FMUL.FTZ R192, R192, R69.reuse ;  /* 0x00000045c0c07220 */ /* 0x084fe20000410000 */
[-C--:B------:R-:W-:Y:S01]  /*e4c0*/  FMUL.FTZ R193, R193, R69.reuse ;  /* 0x00000045c1c17220 */ /* 0x080fe20000410000 */
[-C--:B------:R-:W-:Y:S01]  /*e4d0*/  FMUL.FTZ R140, R140, R69.reuse ;  /* 0x000000458c8c7220 */ /* 0x080fe20000410000 */
[-C--:B------:R-:W-:Y:S01]  /*e4e0*/  FMUL.FTZ R141, R141, R69.reuse ;  /* 0x000000458d8d7220 */ /* 0x080fe20000410000 */
[----:B------:R-:W-:Y:S01]  /*e4f0*/  FADD.FTZ R7, R132, -R7 ;  /* 0x8000000784077221 */ /* 0x000fe20000010000 */
[-C--:B------:R-:W-:Y:S01]  /*e500*/  FMUL.FTZ R152, R152, R69.reuse ;  /* 0x0000004598987220 */ /* 0x080fe20000410000 */
[-C--:B------:R-:W-:Y:S01]  /*e510*/  FMUL.FTZ R153, R153, R69.reuse ;  /* 0x0000004599997220 */ /* 0x080fe20000410000 */
[-C--:B------:R-:W-:Y:S01]  /*e520*/  FMUL.FTZ R188, R188, R69.reuse ;  /* 0x00000045bcbc7220 */ /* 0x080fe20000410000 */
[----:B------:R-:W-:Y:S01]  /*e530*/  FMUL.FTZ R7, R7, UR22 ;  /* 0x0000001607077c20 */ /* 0x000fe20008410000 */
[-C--:B------:R-:W-:Y:S01]  /*e540*/  FMUL.FTZ R189, R189, R69.reuse ;  /* 0x00000045bdbd7220 */ /* 0x080fe20000410000 */
[-C--:B------:R-:W-:Y:S01]  /*e550*/  FMUL.FTZ R168, R168, R69.reuse ;  /* 0x00000045a8a87220 */ /* 0x080fe20000410000 */
[-C--:B------:R-:W-:Y:S01]  /*e560*/  FMUL.FTZ R169, R169, R69.reuse ;  /* 0x00000045a9a97220 */ /* 0x080fe20000410000 */
[----:B------:R-:W1:Y:S01]  /*e570*/  MUFU.EX2 R68, R7 ;  /* 0x0000000700447308 */ /* 0x000e620000000800 */
[-C--:B------:R-:W-:Y:S01]  /*e580*/  FMUL.FTZ R172, R172, R69.reuse ;  /* 0x00000045acac7220 */ /* 0x080fe20000410000 */
[-C--:B------:R-:W-:Y:S01]  /*e590*/  FMUL.FTZ R173, R173, R69.reuse ;  /* 0x00000045adad7220 */ /* 0x080fe20000410000 */
[-C--:B------:R-:W-:Y:S01]  /*e5a0*/  FMUL.FTZ R184, R184, R69.reuse ;  /* 0x00000045b8b87220 */ /* 0x080fe20000410000 */
[-C--:B------:R-:W-:Y:S01]  /*e5b0*/  FMUL.FTZ R185, R185, R69.reuse ;  /* 0x00000045b9b97220 */ /* 0x080fe20000410000 */
[-C--:B------:R-:W-:Y:S01]  /*e5c0*/  FMUL.FTZ R156, R156, R69.reuse ;  /* 0x000000459c9c7220 */ /* 0x080fe20000410000 */
[----:B------:R-:W-:Y:S01]  /*e5d0*/  FMUL.FTZ R157, R157, R69 ;  /* 0x000000459d9d7220 */ /* 0x000fe20000410000 */
[-C--:B-1----:R-:W-:Y:S01]  /*e5e0*/  FMUL.FTZ R194, R194, R68.reuse ;  /* 0x00000044c2c27220 */ /* 0x082fe20000410000 */
[-C--:B------:R-:W-:Y:S01]  /*e5f0*/  FMUL.FTZ R195, R195, R68.reuse ;  /* 0x00000044c3c37220 */ /* 0x080fe20000410000 */
[-C--:B------:R-:W-:Y:S01]  /*e600*/  FMUL.FTZ R142, R142, R68.reuse ;  /* 0x000000448e8e7220 */ /* 0x080fe20000410000 */
[-C--:B------:R-:W-:Y:S01]  /*e610*/  FMUL.FTZ R143, R143, R68.reuse ;  /* 0x000000448f8f7220 */ /* 0x080fe20000410000 */
[-C--:B------:R-:W-:Y:S01]  /*e620*/  FMUL.FTZ R154, R154, R68.reuse ;  /* 0x000000449a9a7220 */ /* 0x080fe20000410000 */
[-C--:B------:R-:W-:Y:S01]  /*e630*/  FMUL.FTZ R155, R155, R68.reuse ;  /* 0x000000449b9b7220 */ /* 0x080fe20000410000 */
[--C-:B------:R-:W-:Y:S01]  /*e640*/  FFMA.FTZ R7, R113, UR22, -R3.reuse ;  /* 0x0000001671077c23 */ /* 0x100fe20008010803 */
[-C--:B------:R-:W-:Y:S01]  /*e650*/  FMUL.FTZ R190, R190, R68.reuse ;  /* 0x00000044bebe7220 */ /* 0x080fe20000410000 */
[C---:B------:R-:W-:Y:S01]  /*e660*/  HMMA.16816.F32 R72, R8.reuse, R24, R192 ;  /* 0x000000180848723c */ /* 0x040fe200000018c0 */
[----:B------:R-:W2:Y:S01]  /*e670*/  LDL.LU R192, [R1+0x10] ;  /* 0x0000100001c07983 */ /* 0x000ea20000300800 */
[-C--:B------:R-:W-:Y:S01]  /*e680*/  FMUL.FTZ R191, R191, R68.reuse ;  /* 0x00000044bfbf7220 */ /* 0x080fe20000410000 */
[-C--:B------:R-:W-:Y:S01]  /*e690*/  FMUL.FTZ R170, R170, R68.reuse ;  /* 0x00000044aaaa7220 */ /* 0x080fe20000410000 */
[-C--:B------:R-:W-:Y:S01]  /*e6a0*/  FMUL.FTZ R171, R171, R68.reuse ;  /* 0x00000044abab7220 */ /* 0x080fe20000410000 */
[----:B------:R-:W3:Y:S01]  /*e6b0*/  LDL.LU R193, [R1+0x14] ;  /* 0x0000140001c17983 */ /* 0x000ee20000300800 */
[C---:B------:R-:W-:Y:S01]  /*e6c0*/  HMMA.16816.F32 R32, R8.reuse, R12, R140 ;  /* 0x0000000c0820723c */ /* 0x040fe2000000188c */
[----:B------:R1:W-:Y:S01]  /*e6d0*/  MUFU.EX2 R135, R7 ;  /* 0x0000000700877308 */ /* 0x0003e20000000800 */
[-C--:B------:R-:W-:Y:S01]  /*e6e0*/  FMUL.FTZ R174, R174, R68.reuse ;  /* 0x00000044aeae7220 */ /* 0x080fe20000410000 */
[-C--:B------:R-:W-:Y:S01]  /*e6f0*/  FMUL.FTZ R175, R175, R68.reuse ;  /* 0x00000044afaf7220 */ /* 0x080fe20000410000 */
[-C--:B------:R-:W-:Y:S01]  /*e700*/  FMUL.FTZ R186, R186, R68.reuse ;  /* 0x00000044baba7220 */ /* 0x080fe20000410000 */
[----:B------:R-:W-:Y:S01]  /*e710*/  FMUL.FTZ R187, R187, R68 ;  /* 0x00000044bbbb7220 */ /* 0x000fe20000410000 */
[C---:B------:R-:W-:Y:S01]  /*e720*/  HMMA.16816.F32 R48, R8.reuse, R18, R168 ;  /* 0x000000120830723c */ /* 0x040fe200000018a8 */
[----:B------:R-:W-:Y:S01]  /*e730*/  MOV R143, R28 ;  /* 0x0000001c008f7202 */ /* 0x000fe20000000f00 */
[----:B------:R-:W-:Y:S01]  /*e740*/  IMAD.MOV.U32 R142, RZ, RZ, R64 ;  /* 0x000000ffff8e7224 */ /* 0x000fe200078e0040 */
[----:B------:R-:W-:Y:S01]  /*e750*/  MOV R141, R65 ;  /* 0x00000041008d7202 */ /* 0x000fe20000000f00 */
[-C--:B------:R-:W-:Y:S01]  /*e760*/  FMUL.FTZ R158, R158, R68.reuse ;  /* 0x000000449e9e7220 */ /* 0x080fe20000410000 */
[----:B------:R-:W-:Y:S01]  /*e770*/  FMUL.FTZ R159, R159, R68 ;  /* 0x000000449f9f7220 */ /* 0x000fe20000410000 */
[C---:B------:R-:W-:Y:S01]  /*e780*/  HMMA.16816.F32 R28, R8.reuse, R14, R152 ;  /* 0x0000000e081c723c */ /* 0x040fe20000001898 */
[----:B------:R-:W-:Y:S01]  /*e790*/  MOV R168, R41 ;  /* 0x0000002900a87202 */ /* 0x000fe20000000f00 */
[-C--:B------:R-:W-:Y:S01]  /*e7a0*/  FMUL.FTZ R144, R144, R37.reuse ;  /* 0x0000002590907220 */ /* 0x080fe20000410000 */
[----:B------:R-:W-:Y:S01]  /*e7b0*/  FMUL.FTZ R145, R145, R37 ;  /* 0x0000002591917220 */ /* 0x000fe20000410000 */
[-C--:B------:R-:W-:Y:S01]  /*e7c0*/  FMUL.FTZ R146, R146, R36.reuse ;  /* 0x0000002492927220 */ /* 0x080fe20000410000 */
[----:B------:R-:W-:Y:S01]  /*e7d0*/  FMUL.FTZ R147, R147, R36 ;  /* 0x0000002493937220 */ /* 0x000fe20000410000 */
[----:B-1----:R-:W-:Y:S01]  /*e7e0*/  FFMA.FTZ R7, R108, UR22, -R3 ;  /* 0x000000166c077c23 */ /* 0x002fe20008010803 */
[----:B------:R-:W-:Y:S01]  /*e7f0*/  IMAD.MOV.U32 R153, RZ, RZ, R67 ;  /* 0x000000ffff997224 */ /* 0x000fe200078e0043 */
[----:B------:R-:W-:Y:S01]  /*e800*/  MOV R155, R66 ;  /* 0x00000042009b7202 */ /* 0x000fe20000000f00 */
[----:B------:R-:W-:Y:S01]  /*e810*/  HMMA.16816.F32 R44, R8, R20, R172 ;  /* 0x00000014082c723c */ /* 0x000fe200000018ac */
[----:B------:R-:W-:-:S02]  /*e820*/  IMAD.MOV.U32 R154, RZ, RZ, R42 ;  /* 0x000000ffff9a7224 */ /* 0x000fc400078e002a */
[-C--:B------:R-:W-:Y:S01]  /*e830*/  FMUL.FTZ R148, R148, R37.reuse ;  /* 0x0000002594947220 */ /* 0x080fe20000410000 */
[-C--:B------:R-:W-:Y:S01]  /*e840*/  FMUL.FTZ R149, R149, R37.reuse ;  /* 0x0000002595957220 */ /* 0x080fe20000410000 */
[-C--:B------:R-:W-:Y:S01]  /*e850*/  FMUL.FTZ R150, R150, R36.reuse ;  /* 0x0000002496967220 */ /* 0x080fe20000410000 */
[-C--:B------:R-:W-:Y:S01]  /*e860*/  FMUL.FTZ R151, R151, R36.reuse ;  /* 0x0000002497977220 */ /* 0x080fe20000410000 */
[C---:B------:R-:W-:Y:S01]  /*e870*/  HMMA.16816.F32 R64, R8.reuse, R26, R188 ;  /* 0x0000001a0840723c */ /* 0x040fe200000018bc */
[----:B------:R1:W-:Y:S01]  /*e880*/  MUFU.EX2 R189, R7 ;  /* 0x0000000700bd7308 */ /* 0x0003e20000000800 */
[----:B------:R-:W-:Y:S02]  /*e890*/  IMAD.MOV.U32 R175, RZ, RZ, R40 ;  /* 0x000000ffffaf7224 */ /* 0x000fe400078e0028 */
[-C--:B------:R-:W-:Y:S01]  /*e8a0*/  FMUL.FTZ R160, R160, R37.reuse ;  /* 0x00000025a0a07220 */ /* 0x080fe20000410000 */
[-C--:B------:R-:W-:Y:S01]  /*e8b0*/  FMUL.FTZ R161, R161, R37.reuse ;  /* 0x00000025a1a17220 */ /* 0x080fe20000410000 */
[-C--:B------:R-:W-:Y:S01]  /*e8c0*/  FMUL.FTZ R162, R162, R36.reuse ;  /* 0x00000024a2a27220 */ /* 0x080fe20000410000 */
[C---:B------:R-:W-:Y:S01]  /*e8d0*/  HMMA.16816.F32 R40, R8.reuse, R22, R184 ;  /* 0x000000160828723c */ /* 0x040fe200000018b8 */
[-C--:B------:R-:W-:Y:S01]  /*e8e0*/  FMUL.FTZ R163, R163, R36.reuse ;  /* 0x00000024a3a37220 */ /* 0x080fe20000410000 */
[-C--:B------:R-:W-:Y:S01]  /*e8f0*/  FMUL.FTZ R164, R164, R37.reuse ;  /* 0x00000025a4a47220 */ /* 0x080fe20000410000 */
[-C--:B------:R-:W-:Y:S01]  /*e900*/  FMUL.FTZ R165, R165, R37.reuse ;  /* 0x00000025a5a57220 */ /* 0x080fe20000410000 */
[-C--:B------:R-:W-:Y:S01]  /*e910*/  FMUL.FTZ R166, R166, R36.reuse ;  /* 0x00000024a6a67220 */ /* 0x080fe20000410000 */
[-C--:B------:R-:W-:Y:S01]  /*e920*/  FMUL.FTZ R167, R167, R36.reuse ;  /* 0x00000024a7a77220 */ /* 0x080fe20000410000 */
[----:B------:R-:W-:Y:S01]  /*e930*/  HMMA.16816.F32 R52, R8, R16, R156 ;  /* 0x000000100834723c */ /* 0x000fe2000000189c */
[-C--:B------:R-:W-:Y:S01]  /*e940*/  FMUL.FTZ R176, R176, R37.reuse ;  /* 0x00000025b0b07220 */ /* 0x080fe20000410000 */
[-C--:B------:R-:W-:Y:S01]  /*e950*/  FMUL.FTZ R177, R177, R37.reuse ;  /* 0x00000025b1b17220 */ /* 0x080fe20000410000 */
[-C--:B------:R-:W-:Y:S01]  /*e960*/  FMUL.FTZ R178, R178, R36.reuse ;  /* 0x00000024b2b27220 */ /* 0x080fe20000410000 */
[----:B------:R-:W-:Y:S01]  /*e970*/  FMUL.FTZ R179, R179, R36 ;  /* 0x00000024b3b37220 */ /* 0x000fe20000410000 */
[----:B------:R-:W-:Y:S01]  /*e980*/  FMUL.FTZ R180, R180, R37 ;  /* 0x00000025b4b47220 */ /* 0x000fe20000410000 */
[----:B-1----:R-:W-:Y:S01]  /*e990*/  FFMA.FTZ R7, R100, UR22, -R3 ;  /* 0x0000001664077c23 */ /* 0x002fe20008010803 */
[----:B------:R-:W-:Y:S01]  /*e9a0*/  F2FP.F16.F32.PACK_AB R8, R143, R85 ;  /* 0x000000558f08723e */ /* 0x000fe200000000ff */
[----:B------:R-:W-:Y:S01]  /*e9b0*/  FMUL.FTZ R181, R181, R37 ;  /* 0x00000025b5b57220 */ /* 0x000fe20000410000 */
[----:B------:R-:W-:Y:S01]  /*e9c0*/  F2FP.F16.F32.PACK_AB R9, R99, R84 ;  /* 0x000000546309723e */ /* 0x000fe200000000ff */
[----:B------:R1:W-:Y:S01]  /*e9d0*/  MUFU.EX2 R190, R7 ;  /* 0x0000000700be7308 */ /* 0x0003e20000000800 */
[----:B------:R-:W-:Y:S01]  /*e9e0*/  F2FP.F16.F32.PACK_AB R10, R133, R168 ;  /* 0x000000a8850a723e */ /* 0x000fe200000000ff */
[-C--:B------:R-:W-:Y:S01]  /*e9f0*/  FMUL.FTZ R182, R182, R36.reuse ;  /* 0x00000024b6b67220 */ /* 0x080fe20000410000 */
[----:B------:R-:W-:Y:S01]  /*ea00*/  F2FP.F16.F32.PACK_AB R11, R154, R175 ;  /* 0x000000af9a0b723e */ /* 0x000fe200000000ff */
        /* <DEDUP_REMOVED lines=9> */
[----:B------:R-:W-:Y:S01]  /*eaa0*/  IMAD.MOV.U32 R174, RZ, RZ, R227 ;  /* 0x000000ffffae7224 */ /* 0x000fe200078e00e3 */
[----:B------:R-:W-:Y:S01]  /*eab0*/  MOV R171, R83 ;  /* 0x0000005300ab7202 */ /* 0x000fe20000000f00 */
[----:B------:R-:W-:Y:S01]  /*eac0*/  IMAD.MOV.U32 R156, RZ, RZ, R82 ;  /* 0x000000ffff9c7224 */ /* 0x000fe200078e0052 */
[----:B------:R-:W-:Y:S01]  /*ead0*/  MOV R157, R81 ;  /* 0x00000051009d7202 */ /* 0x000fe20000000f00 */
[----:B-1----:R-:W-:Y:S01]  /*eae0*/  FFMA.FTZ R7, R101, UR22, -R3 ;  /* 0x0000001665077c23 */ /* 0x002fe20008010803 */
[----:B------:R-:W-:Y:S01]  /*eaf0*/  IMAD.MOV.U32 R158, RZ, RZ, R80 ;  /* 0x000000ffff9e7224 */ /* 0x000fe200078e0050 */
[----:B------:R-:W-:Y:S01]  /*eb00*/  MOV R159, R123 ;  /* 0x0000007b009f7202 */ /* 0x000fe20000000f00 */
[----:B------:R-:W-:Y:S01]  /*eb10*/  IMAD.MOV.U32 R172, RZ, RZ, R226 ;  /* 0x000000ffffac7224 */ /* 0x000fe200078e00e2 */
[----:B------:R1:W-:Y:S01]  /*eb20*/  MUFU.EX2 R195, R7 ;  /* 0x0000000700c37308 */ /* 0x0003e20000000800 */
[----:B------:R-:W-:Y:S01]  /*eb30*/  IMAD.MOV.U32 R170, RZ, RZ, R228 ;  /* 0x000000ffffaa7224 */ /* 0x000fe200078e00e4 */
[----:B------:R-:W-:Y:S01]  /*eb40*/  MOV R169, R5 ;  /* 0x0000000500a97202 */ /* 0x000fe20000000f00 */
[----:B------:R-:W-:Y:S01]  /*eb50*/  IMAD.MOV.U32 R152, RZ, RZ, R79 ;  /* 0x000000ffff987224 */ /* 0x000fe200078e004f */
[----:B------:R-:W-:Y:S01]  /*eb60*/  MOV R173, R139 ;  /* 0x0000008b00ad7202 */ /* 0x000fe20000000f00 */
[----:B------:R-:W-:-:S02]  /*eb70*/  IMAD.MOV.U32 R194, RZ, RZ, R220 ;  /* 0x000000ffffc27224 */ /* 0x000fc400078e00dc */
[----:B------:R-:W-:Y:S02]  /*eb80*/  IMAD.MOV.U32 R140, RZ, RZ, R4 ;  /* 0x000000ffff8c7224 */ /* 0x000fe400078e0004 */
[----:B-1----:R-:W-:-:S04]  /*eb90*/  FFMA.FTZ R7, R77, UR22, -R2 ;  /* 0x000000164d077c23 */ /* 0x002fc80008010802 */
[----:B------:R1:W-:Y:S02]  /*eba0*/  MUFU.EX2 R134, R7 ;  /* 0x0000000700867308 */ /* 0x0003e40000000800 */
[----:B-1----:R-:W-:-:S06]  /*ebb0*/  FFMA.FTZ R7, R76, UR22, -R2 ;  /* 0x000000164c077c23 */ /* 0x002fcc0008010802 */
[----:B------:R1:W-:Y:S02]  /*ebc0*/  MUFU.EX2 R187, R7 ;  /* 0x0000000700bb7308 */ /* 0x0003e40000000800 */
[----:B-1----:R-:W-:-:S06]  /*ebd0*/  FFMA.FTZ R7, R60, UR22, -R0 ;  /* 0x000000163c077c23 */ /* 0x002fcc0008010800 */
[----:B------:R1:W-:Y:S01]  /*ebe0*/  MUFU.EX2 R132, R7 ;  /* 0x0000000700847308 */ /* 0x0003e20000000800 */
[----:B------:R-:W-:Y:S01]  /*ebf0*/  HMMA.16816.F32 R80, R8, R12, R144 ;  /* 0x0000000c0850723c */ /* 0x000fe20000001890 */
[----:B-1----:R-:W-:-:S06]  /*ec00*/  FFMA.FTZ R7, R59, UR22, -R0 ;  /* 0x000000163b077c23 */ /* 0x002fcc0008010800 */
[----:B------:R1:W4:Y:S01]  /*ec10*/  MUFU.EX2 R186, R7 ;  /* 0x0000000700ba7308 */ /* 0x0003220000000800 */
[C---:B------:R-:W-:Y:S01]  /*ec20*/  HMMA.16816.F32 R148, R8.reuse, R14, R148 ;  /* 0x0000000e0894723c */ /* 0x040fe20000001894 */
[----:B------:R-:W-:Y:S05]  /*ec30*/  LDSM.16.MT88.4 R12, [R222+0x8800] ;  /* 0x00880000de0c783b */ /* 0x000fea0000004200 */
[----:B------:R-:W-:Y:S01]  /*ec40*/  HMMA.16816.F32 R160, R8, R16, R160 ;  /* 0x0000001008a0723c */ /* 0x000fe200000018a0 */
[----:B-1----:R-:W-:-:S04]  /*ec50*/  FFMA.FTZ R7, R58, UR22, -R0 ;  /* 0x000000163a077c23 */ /* 0x002fc80008010800 */
[----:B------:R1:W-:Y:S01]  /*ec60*/  MUFU.EX2 R188, R7 ;  /* 0x0000000700bc7308 */ /* 0x0003e20000000800 */
[C---:B------:R-:W-:Y:S01]  /*ec70*/  HMMA.16816.F32 R164, R8.reuse, R18, R164 ;  /* 0x0000001208a4723c */ /* 0x040fe200000018a4 */
[----:B------:R-:W-:Y:S05]  /*ec80*/  LDSM.16.MT88.4 R16, [R224+0x8800] ;  /* 0x00880000e010783b */ /* 0x000fea0000004200 */
[C---:B------:R-:W-:Y:S06]  /*ec90*/  HMMA.16816.F32 R176, R8.reuse, R20, R176 ;  /* 0x0000001408b0723c */ /* 0x040fec00000018b0 */
[----:B------:R-:W-:Y:S01]  /*eca0*/  HMMA.16816.F32 R180, R8, R22, R180 ;  /* 0x0000001608b4723c */ /* 0x000fe200000018b4 */
[----:B------:R-:W4:Y:S01]  /*ecb0*/  LDSM.16.MT88.4 R20, [R221+0x8800] ;  /* 0x00880000dd14783b */ /* 0x000f220000004200 */
[----:B-1----:R-:W-:-:S04]  /*ecc0*/  FFMA.FTZ R7, R57, UR22, -R0 ;  /* 0x0000001639077c23 */ /* 0x002fc80008010800 */
[C---:B------:R-:W-:Y:S01]  /*ecd0*/  HMMA.16816.F32 R196, R8.reuse, R24, R196 ;  /* 0x0000001808c4723c */ /* 0x040fe200000018c4 */
[----:B------:R1:W-:Y:S05]  /*ece0*/  MUFU.EX2 R227, R7 ;  /* 0x0000000700e37308 */ /* 0x0003ea0000000800 */
[----:B------:R-:W-:Y:S01]  /*ecf0*/  HMMA.16816.F32 R200, R8, R26, R200 ;  /* 0x0000001a08c8723c */ /* 0x000fe200000018c8 */
[----:B------:R-:W2:Y:S01]  /*ed00*/  LDSM.16.MT88.4 R24, [R223+0x8800] ;  /* 0x00880000df18783b */ /* 0x000ea20000004200 */
[----:B-1----:R-:W-:-:S04]  /*ed10*/  FFMA.FTZ R7, R61, UR22, -R6 ;  /* 0x000000163d077c23 */ /* 0x002fc80008010806 */
[----:B------:R1:W-:Y:S01]  /*ed20*/  MUFU.EX2 R184, R7 ;  /* 0x0000000700b87308 */ /* 0x0003e20000000800 */
[--C-:B------:R-:W-:Y:S01]  /*ed30*/  FFMA.FTZ R8, R70, UR22, -R6.reuse ;  /* 0x0000001646087c23 */ /* 0x100fe20008010806 */
[----:B-1----:R-:W-:-:S06]  /*ed40*/  FFMA.FTZ R7, R62, UR22, -R6 ;  /* 0x000000163e077c23 */ /* 0x002fcc0008010806 */
[----:B------:R1:W4:Y:S08]  /*ed50*/  MUFU.EX2 R185, R7 ;  /* 0x0000000700b97308 */ /* 0x0003300000000800 */
[----:B------:R-:W-:Y:S01]  /*ed60*/  MUFU.EX2 R226, R8 ;  /* 0x0000000800e27308 */ /* 0x000fe20000000800 */
[----:B-1----:R-:W-:-:S07]  /*ed70*/  FFMA.FTZ R7, R63, UR22, -R6 ;  /* 0x000000163f077c23 */ /* 0x002fce0008010806 */
[----:B------:R1:W2:Y:S02]  /*ed80*/  MUFU.EX2 R191, R7 ;  /* 0x0000000700bf7308 */ /* 0x0002a40000000800 */
[----:B-1----:R-:W-:-:S06]  /*ed90*/  FFMA.FTZ R7, R102, UR22, -R2 ;  /* 0x0000001666077c23 */ /* 0x002fcc0008010802 */
[----:B------:R1:W-:Y:S01]  /*eda0*/  MUFU.EX2 R144, R7 ;  /* 0x0000000700907308 */ /* 0x0003e20000000800 */
[----:B----4-:R-:W-:Y:S02]  /*edb0*/  F2FP.F16.F32.PACK_AB R8, R186, R132 ;  /* 0x00000084ba08723e */ /* 0x010fe400000000ff */
[----:B------:R-:W-:Y:S01]  /*edc0*/  F2FP.F16.F32.PACK_AB R9, R185, R184 ;  /* 0x000000b8b909723e */ /* 0x000fe200000000ff */
[----:B-1----:R-:W-:-:S04]  /*edd0*/  FFMA.FTZ R7, R103, UR22, -R2 ;  /* 0x0000001667077c23 */ /* 0x002fc80008010802 */
[----:B------:R1:W4:Y:S01]  /*ede0*/  MUFU.EX2 R228, R7 ;  /* 0x0000000700e47308 */ /* 0x0003220000000800 */
[----:B------:R-:W-:Y:S02]  /*edf0*/  F2FP.F16.F32.PACK_AB R10, R227, R188 ;  /* 0x000000bce30a723e */ /* 0x000fe400000000ff */
[----:B--2---:R-:W-:-:S07]  /*ee00*/  F2FP.F16.F32.PACK_AB R11, R226, R191 ;  /* 0x000000bfe20b723e */ /* 0x004fce00000000ff */
[C---:B------:R-:W-:Y:S06]  /*ee10*/  HMMA.16816.F32 R32, R8.reuse, R20, R32 ;  /* 0x000000140820723c */ /* 0x040fec0000001820 */
[----:B------:R-:W-:Y:S01]  /*ee20*/  HMMA.16816.F32 R28, R8, R22, R28 ;  /* 0x00000016081c723c */ /* 0x000fe2000000181c */
[----:B-1----:R-:W-:-:S05]  /*ee30*/  FFMA.FTZ R7, R117, UR22, -R3 ;  /* 0x0000001675077c23 */ /* 0x002fca0008010803 */
[C---:B------:R-:W-:Y:S06]  /*ee40*/  HMMA.16816.F32 R52, R8.reuse, R16, R52 ;  /* 0x000000100834723c */ /* 0x040fec0000001834 */
[C---:B------:R-:W-:Y:S06]  /*ee50*/  HMMA.16816.F32 R48, R8.reuse, R18, R48 ;  /* 0x000000120830723c */ /* 0x040fec0000001830 */
[C---:B------:R-:W-:Y:S06]  /*ee60*/  HMMA.16816.F32 R44, R8.reuse, R12, R44 ;  /* 0x0000000c082c723c */ /* 0x040fec000000182c */
[C---:B------:R-:W-:Y:S06]  /*ee70*/  HMMA.16816.F32 R40, R8.reuse, R14, R40 ;  /* 0x0000000e0828723c */ /* 0x040fec0000001828 */
[C---:B------:R-:W-:Y:S06]  /*ee80*/  HMMA.16816.F32 R72, R8.reuse, R24, R72 ;  /* 0x000000180848723c */ /* 0x040fec0000001848 */
[----:B------:R-:W-:Y:S07]  /*ee90*/  HMMA.16816.F32 R64, R8, R26, R64 ;  /* 0x0000001a0840723c */ /* 0x000fee0000001840 */
[----:B------:R-:W-:-:S02]  /*eea0*/  F2FP.F16.F32.PACK_AB R8, R189, R135 ;  /* 0x00000087bd08723e */ /* 0x000fc400000000ff */
[----:B------:R-:W-:Y:S02]  /*eeb0*/  F2FP.F16.F32.PACK_AB R9, R187, R134 ;  /* 0x00000086bb09723e */ /* 0x000fe400000000ff */
[----:B------:R-:W-:Y:S02]  /*eec0*/  F2FP.F16.F32.PACK_AB R10, R195, R190 ;  /* 0x000000bec30a723e */ /* 0x000fe400000000ff */
[----:B----4-:R-:W-:-:S07]  /*eed0*/  F2FP.F16.F32.PACK_AB R11, R228, R144 ;  /* 0x00000090e40b723e */ /* 0x010fce00000000ff */
[----:B------:R-:W-:Y:S01]  /*eee0*/  HMMA.16816.F32 R76, R8, R24, R196 ;  /* 0x00000018084c723c */ /* 0x000fe200000018c4 */
        /* <DEDUP_REMOVED lines=12> */
[----:B------:R1:W2:Y:S01]  /*efb0*/  MUFU.EX2 R196, R7 ;  /* 0x0000000700c47308 */ /* 0x0002a20000000800 */
[----:B------:R-:W-:Y:S01]  /*efc0*/  HMMA.16816.F32 R160, R8, R16, R160 ;  /* 0x0000001008a0723c */ /* 0x000fe200000018a0 */
[----:B-1----:R-:W-:-:S06]  /*efd0*/  FFMA.FTZ R7, R248, UR22, -R0 ;  /* 0x00000016f8077c23 */ /* 0x002fcc0008010800 */
[----:B------:R1:W-:Y:S01]  /*efe0*/  MUFU.EX2 R220, R7 ;  /* 0x0000000700dc7308 */ /* 0x0003e20000000800 */
[C---:B------:R-:W-:Y:S01]  /*eff0*/  HMMA.16816.F32 R164, R8.reuse, R18, R164 ;  /* 0x0000001208a4723c */ /* 0x040fe200000018a4 */
[----:B------:R-:W4:Y:S05]  /*f000*/  LDSM.16.MT88.4 R16, [R221+0x9000] ;  /* 0x00900000dd10783b */ /* 0x000f2a0000004200 */
[----:B------:R-:W-:Y:S01]  /*f010*/  HMMA.16816.F32 R200, R8, R26, R200 ;  /* 0x0000001a08c8723c */ /* 0x000fe200000018c8 */
[----:B------:R-:W3:Y:S01]  /*f020*/  LDSM.16.MT88.4 R24, [R223+0x9000] ;  /* 0x00900000df18783b */ /* 0x000ee20000004200 */
[----:B-1----:R-:W-:-:S04]  /*f030*/  FFMA.FTZ R7, R249, UR22, -R0 ;  /* 0x00000016f9077c23 */ /* 0x002fc80008010800 */
[----:B------:R1:W-:Y:S01]  /*f040*/  MUFU.EX2 R5, R7 ;  /* 0x0000000700057308 */ /* 0x0003e20000000800 */
[----:B------:R-:W-:Y:S01]  /*f050*/  HMMA.16816.F32 R80, R8, R20, R80 ;  /* 0x000000140850723c */ /* 0x000fe20000001850 */
[----:B-1----:R-:W-:-:S06]  /*f060*/  FFMA.FTZ R7, R94, UR22, -R6 ;  /* 0x000000165e077c23 */ /* 0x002fcc0008010806 */
[----:B------:R1:W-:Y:S01]  /*f070*/  MUFU.EX2 R145, R7 ;  /* 0x0000000700917308 */ /* 0x0003e20000000800 */
[C---:B------:R-:W-:Y:S01]  /*f080*/  HMMA.16816.F32 R148, R8.reuse, R22, R148 ;  /* 0x000000160894723c */ /* 0x040fe20000001894 */
[----:B------:R-:W-:Y:S05]  /*f090*/  LDSM.16.MT88.4 R20, [R222+0x9000] ;  /* 0x00900000de14783b */ /* 0x000fea0000004200 */
[----:B------:R-:W-:Y:S01]  /*f0a0*/  HMMA.16816.F32 R176, R8, R12, R176 ;  /* 0x0000000c08b0723c */ /* 0x000fe200000018b0 */
[----:B-1----:R-:W-:-:S05]  /*f0b0*/  FFMA.FTZ R7, R93, UR22, -R6 ;  /* 0x000000165d077c23 */ /* 0x002fca0008010806 */
[----:B------:R-:W-:Y:S01]  /*f0c0*/  HMMA.16816.F32 R180, R8, R14, R180 ;  /* 0x0000000e08b4723c */ /* 0x000fe200000018b4 */
[----:B------:R-:W1:Y:S01]  /*f0d0*/  LDSM.16.MT88.4 R12, [R224+0x9000] ;  /* 0x00900000e00c783b */ /* 0x000e620000004200 */
[----:B------:R2:W4:Y:S02]  /*f0e0*/  MUFU.EX2 R225, R7 ;  /* 0x0000000700e17308 */ /* 0x0005240000000800 */
[----:B--2---:R-:W-:-:S06]  /*f0f0*/  FFMA.FTZ R7, R250, UR22, -R6 ;  /* 0x00000016fa077c23 */ /* 0x004fcc0008010806 */
[----:B------:R2:W-:Y:S02]  /*f100*/  MUFU.EX2 R205, R7 ;  /* 0x0000000700cd7308 */ /* 0x0005e40000000800 */
[----:B--2---:R-:W-:-:S06]  /*f110*/  FFMA.FTZ R7, R251, UR22, -R6 ;  /* 0x00000016fb077c23 */ /* 0x004fcc0008010806 */
[----:B------:R2:W3:Y:S01]  /*f120*/  MUFU.EX2 R4, R7 ;  /* 0x0000000700047308 */ /* 0x0004e20000000800 */
[----:B------:R-:W-:Y:S01]  /*f130*/  F2FP.F16.F32.PACK_AB R8, R196, R146 ;  /* 0x00000092c408723e */ /* 0x000fe200000000ff */
[----:B--2---:R-:W-:-:S06]  /*f140*/  FFMA.FTZ R7, R114, UR22, -R2 ;  /* 0x0000001672077c23 */ /* 0x004fcc0008010802 */
[----:B------:R2:W-:Y:S01]  /*f150*/  MUFU.EX2 R136, R7 ;  /* 0x0000000700887308 */ /* 0x0005e20000000800 */
[----:B----4-:R-:W-:Y:S02]  /*f160*/  F2FP.F16.F32.PACK_AB R9, R225, R145 ;  /* 0x00000091e109723e */ /* 0x010fe400000000ff */
[----:B------:R-:W-:Y:S02]  /*f170*/  F2FP.F16.F32.PACK_AB R10, R5, R220 ;  /* 0x000000dc050a723e */ /* 0x000fe400000000ff */
[----:B---3--:R-:W-:Y:S01]  /*f180*/  F2FP.F16.F32.PACK_AB R11, R4, R205 ;  /* 0x000000cd040b723e */ /* 0x008fe200000000ff */
[----:B--2---:R-:W-:-:S04]  /*f190*/  FFMA.FTZ R7, R107, UR22, -R2 ;  /* 0x000000166b077c23 */ /* 0x004fc80008010802 */
[----:B------:R2:W3:Y:S02]  /*f1a0*/  MUFU.EX2 R113, R7 ;  /* 0x0000000700717308 */ /* 0x0004e40000000800 */
[----:B------:R-:W-:Y:S01]  /*f1b0*/  HMMA.16816.F32 R60, R8, R16, R32 ;  /* 0x00000010083c723c */ /* 0x000fe20000001820 */
[----:B--2---:R-:W-:-:S05]  /*f1c0*/  FFMA.FTZ R7, R95, UR22, -R2 ;  /* 0x000000165f077c23 */ /* 0x004fca0008010802 */
[----:B------:R2:W4:Y:S01]  /*f1d0*/  MUFU.EX2 R139, R7 ;  /* 0x00000007008b7308 */ /* 0x0005220000000800 */
[----:B------:R-:W-:Y:S01]  /*f1e0*/  HMMA.16816.F32 R32, R8, R24, R72 ;  /* 0x000000180820723c */ /* 0x000fe20000001848 */
[----:B--2---:R-:W-:-:S06]  /*f1f0*/  FFMA.FTZ R7, R244, UR22, -R0 ;  /* 0x00000016f4077c23 */ /* 0x004fcc0008010800 */
[----:B------:R2:W-:Y:S01]  /*f200*/  MUFU.EX2 R70, R7 ;  /* 0x0000000700467308 */ /* 0x0005e20000000800 */
[----:B---3--:R-:W-:Y:S01]  /*f210*/  MOV R72, R113 ;  /* 0x0000007100487202 */ /* 0x008fe20000000f00 */
[----:B------:R-:W-:Y:S01]  /*f220*/  HMMA.16816.F32 R56, R8, R18, R28 ;  /* 0x000000120838723c */ /* 0x000fe2000000181c */
[----:B------:R-:W-:Y:S01]  /*f230*/  FFMA.FTZ R102, R193, R36, R84 ;  /* 0x00000024c1667223 */ /* 0x000fe20000010054 */
[----:B--2---:R-:W-:-:S04]  /*f240*/  FFMA.FTZ R7, R245, UR22, -R0 ;  /* 0x00000016f5077c23 */ /* 0x004fc80008010800 */
[----:B------:R2:W-:Y:S01]  /*f250*/  MUFU.EX2 R73, R7 ;  /* 0x0000000700497308 */ /* 0x0005e20000000800 */
[C---:B-1----:R-:W-:Y:S06]  /*f260*/  HMMA.16816.F32 R52, R8.reuse, R12, R52 ;  /* 0x0000000c0834723c */ /* 0x042fec0000001834 */
[----:B------:R-:W-:Y:S01]  /*f270*/  HMMA.16816.F32 R48, R8, R14, R48 ;  /* 0x0000000e0830723c */ /* 0x000fe20000001830 */
[----:B--2---:R-:W-:-:S05]  /*f280*/  FFMA.FTZ R7, R240, UR22, -R0 ;  /* 0x00000016f0077c23 */ /* 0x004fca0008010800 */
[C---:B------:R-:W-:Y:S01]  /*f290*/  HMMA.16816.F32 R44, R8.reuse, R20, R44 ;  /* 0x00000014082c723c */ /* 0x040fe2000000182c */
[----:B------:R1:W-:Y:S05]  /*f2a0*/  MUFU.EX2 R245, R7 ;  /* 0x0000000700f57308 */ /* 0x0003ea0000000800 */
[C---:B------:R-:W-:Y:S06]  /*f2b0*/  HMMA.16816.F32 R40, R8.reuse, R22, R40 ;  /* 0x000000160828723c */ /* 0x040fec0000001828 */
[----:B------:R-:W-:Y:S01]  /*f2c0*/  HMMA.16816.F32 R28, R8, R26, R64 ;  /* 0x0000001a081c723c */ /* 0x000fe20000001840 */
[----:B------:R-:W-:-:S02]  /*f2d0*/  IMAD.MOV.U32 R113, RZ, RZ, R194 ;  /* 0x000000ffff717224 */ /* 0x000fc400078e00c2 */
[----:B------:R-:W-:Y:S01]  /*f2e0*/  FFMA.FTZ R104, R192, R37, R85 ;  /* 0x00000025c0687223 */ /* 0x000fe20000010055 */
[----:B------:R-:W-:Y:S01]  /*f2f0*/  MOV R240, R142 ;  /* 0x0000008e00f07202 */ /* 0x000fe20000000f00 */
[----:B------:R-:W-:Y:S01]  /*f300*/  IMAD.MOV.U32 R244, RZ, RZ, R91 ;  /* 0x000000fffff47224 */ /* 0x000fe200078e005b */
[----:B------:R-:W-:Y:S01]  /*f310*/  MOV R75, R87 ;  /* 0x00000057004b7202 */ /* 0x000fe20000000f00 */
[----:B-1----:R-:W-:Y:S01]  /*f320*/  FFMA.FTZ R7, R241, UR22, -R0 ;  /* 0x00000016f1077c23 */ /* 0x002fe20008010800 */
[----:B------:R-:W-:Y:S01]  /*f330*/  F2FP.F16.F32.PACK_AB R8, R198, R197 ;  /* 0x000000c5c608723e */ /* 0x000fe200000000ff */
[----:B------:R-:W-:Y:S01]  /*f340*/  IMAD.MOV.U32 R74, RZ, RZ, R88 ;  /* 0x000000ffff4a7224 */ /* 0x000fe200078e0058 */
[----:B------:R-:W-:Y:S02]  /*f350*/  F2FP.F16.F32.PACK_AB R9, R136, R147 ;  /* 0x000000938809723e */ /* 0x000fe400000000ff */
[----:B------:R-:W-:Y:S02]  /*f360*/  F2FP.F16.F32.PACK_AB R10, R204, R123 ;  /* 0x0000007bcc0a723e */ /* 0x000fe400000000ff */
[----:B----4-:R-:W-:Y:S01]  /*f370*/  F2FP.F16.F32.PACK_AB R11, R139, R72 ;  /* 0x000000488b0b723e */ /* 0x010fe200000000ff */
[----:B------:R1:W-:Y:S01]  /*f380*/  MUFU.EX2 R193, R7 ;  /* 0x0000000700c17308 */ /* 0x0003e20000000800 */
[----:B------:R-:W-:Y:S01]  /*f390*/  MOV R107, R86 ;  /* 0x00000056006b7202 */ /* 0x000fe20000000f00 */
        /* <DEDUP_REMOVED lines=12> */
[----:B------:R-:W-:Y:S01]  /*f460*/  IMAD.MOV.U32 R116, RZ, RZ, R159 ;  /* 0x000000ffff747224 */ /* 0x000fe200078e009f */
[----:B------:R-:W-:Y:S01]  /*f470*/  LDSM.16.MT88.4 R64, [R223+0x9800] ;  /* 0x00980000df40783b */ /* 0x000fe20000004200 */
[--C-:B-1----:R-:W-:Y:S01]  /*f480*/  FFMA.FTZ R7, R246, UR22, -R6.reuse ;  /* 0x00000016f6077c23 */ /* 0x102fe20008010806 */
[----:B------:R-:W-:Y:S01]  /*f490*/  FFMA.FTZ R12, R242, UR22, -R6 ;  /* 0x00000016f20c7c23 */ /* 0x000fe20008010806 */
[----:B------:R-:W-:Y:S01]  /*f4a0*/  HMMA.16816.F32 R200, R8, R26, R200 ;  /* 0x0000001a08c8723c */ /* 0x000fe200000018c8 */
[----:B------:R-:W-:Y:S01]  /*f4b0*/  LDSM.16.MT88.4 R36, [R222+0x9800] ;  /* 0x00980000de24783b */ /* 0x000fe20000004200 */
[----:B------:R1:W2:Y:S01]  /*f4c0*/  MUFU.EX2 R71, R7 ;  /* 0x0000000700477308 */ /* 0x0002a20000000800 */
[----:B------:R-:W-:-:S02]  /*f4d0*/  MOV R242, R152 ;  /* 0x0000009800f27202 */ /* 0x000fc40000000f00 */
[----:B------:R-:W-:-:S05]  /*f4e0*/  MOV R246, R155 ;  /* 0x0000009b00f67202 */ /* 0x000fca0000000f00 */
[----:B------:R3:W-:Y:S01]  /*f4f0*/  MUFU.EX2 R194, R12 ;  /* 0x0000000c00c27308 */ /* 0x0007e20000000800 */
[----:B-1----:R-:W-:-:S07]  /*f500*/  FFMA.FTZ R7, R247, UR22, -R6 ;  /* 0x00000016f7077c23 */ /* 0x002fce0008010806 */
[----:B------:R1:W4:Y:S01]  /*f510*/  MUFU.EX2 R15, R7 ;  /* 0x00000007000f7308 */ /* 0x0003220000000800 */
[----:B---3--:R-:W-:Y:S02]  /*f520*/  MOV R12, R156 ;  /* 0x0000009c000c7202 */ /* 0x008fe40000000f00 */
[----:B------:R-:W-:Y:S02]  /*f530*/  MOV R14, R90 ;  /* 0x0000005a000e7202 */ /* 0x000fe40000000f00 */
[----:B------:R-:W-:Y:S01]  /*f540*/  MOV R13, R89 ;  /* 0x00000059000d7202 */ /* 0x000fe20000000f00 */
[----:B-1----:R-:W-:-:S04]  /*f550*/  FFMA.FTZ R7, R243, UR22, -R6 ;  /* 0x00000016f3077c23 */ /* 0x002fc80008010806 */
[----:B------:R1:W3:Y:S01]  /*f560*/  MUFU.EX2 R192, R7 ;  /* 0x0000000700c07308 */ /* 0x0002e20000000800 */
[----:B--2---:R-:W-:Y:S01]  /*f570*/  MOV R27, R71 ;  /* 0x00000047001b7202 */ /* 0x004fe20000000f00 */
[----:B------:R-:W-:Y:S01]  /*f580*/  IMAD.MOV.U32 R71, RZ, RZ, R100 ;  /* 0x000000ffff477224 */ /* 0x000fe200078e0064 */
[----:B------:R-:W-:Y:S01]  /*f590*/  MOV R248, R108 ;  /* 0x0000006c00f87202 */ /* 0x000fe20000000f00 */
[----:B-1----:R-:W-:Y:S01]  /*f5a0*/  FFMA.FTZ R7, R12, UR22, -R3 ;  /* 0x000000160c077c23 */ /* 0x002fe20008010803 */
[----:B------:R-:W-:Y:S01]  /*f5b0*/  MOV R12, R242 ;  /* 0x000000f2000c7202 */ /* 0x000fe20000000f00 */
[----:B------:R-:W-:Y:S01]  /*f5c0*/  IMAD.MOV.U32 R242, RZ, RZ, R246 ;  /* 0x000000fffff27224 */ /* 0x000fe200078e00f6 */
        /* <DEDUP_REMOVED lines=10> */
[----:B------:R-:W-:Y:S01]  /*f670*/  MOV R251, R250 ;  /* 0x000000fa00fb7202 */ /* 0x000fe20000000f00 */
[----:B------:R-:W-:Y:S01]  /*f680*/  IMAD.MOV.U32 R250, RZ, RZ, R249 ;  /* 0x000000fffffa7224 */ /* 0x000fe200078e00f9 */
[----:B------:R-:W-:-:S02]  /*f690*/  MOV R249, R248 ;  /* 0x000000f800f97202 */ /* 0x000fc40000000f00 */
[----:B------:R-:W-:Y:S02]  /*f6a0*/  MOV R248, R71 ;  /* 0x0000004700f87202 */ /* 0x000fe40000000f00 */
[----:B------:R-:W2:Y:S01]  /*f6b0*/  LDL.LU R71, [R1+0x24] ;  /* 0x0000240001477983 */ /* 0x000ea20000300800 */
[----:B------:R-:W-:Y:S02]  /*f6c0*/  MOV R243, R158 ;  /* 0x0000009e00f37202 */ /* 0x000fe40000000f00 */
[----:B------:R-:W-:Y:S01]  /*f6d0*/  MOV R247, R153 ;  /* 0x0000009900f77202 */ /* 0x000fe20000000f00 */
[----:B------:R-:W-:Y:S07]  /*f6e0*/  HMMA.16816.F32 R76, R8, R24, R76 ;  /* 0x00000018084c723c */ /* 0x000fee000000184c */
[----:B------:R-:W-:Y:S01]  /*f6f0*/  IMAD.MOV.U32 R25, RZ, RZ, R243 ;  /* 0x000000ffff197224 */ /* 0x000fe200078e00f3 */
[----:B------:R-:W-:-:S02]  /*f700*/  MOV R243, R247 ;  /* 0x000000f700f37202 */ /* 0x000fc40000000f00 */
[----:B------:R1:W-:Y:S02]  /*f710*/  MUFU.EX2 R247, R7 ;  /* 0x0000000700f77308 */ /* 0x0003e40000000800 */
[----:B-1----:R-:W-:Y:S01]  /*f720*/  FFMA.FTZ R7, R25, UR22, -R3 ;  /* 0x0000001619077c23 */ /* 0x002fe20008010803 */
        /* <DEDUP_REMOVED lines=8> */
[----:B------:R-:W-:Y:S01]  /*f7b0*/  HMMA.16816.F32 R80, R8, R16, R80 ;  /* 0x000000100850723c */ /* 0x000fe20000001850 */
[----:B--2---:R-:W-:Y:S01]  /*f7c0*/  MOV R249, R71 ;  /* 0x0000004700f97202 */ /* 0x004fe20000000f00 */
[----:B------:R-:W-:-:S02]  /*f7d0*/  IMAD.MOV.U32 R71, RZ, RZ, R106 ;  /* 0x000000ffff477224 */ /* 0x000fc400078e006a */
[----:B------:R-:W2:Y:S02]  /*f7e0*/  LDL.LU R106, [R1+0xc] ;  /* 0x00000c00016a7983 */ /* 0x000ea40000300800 */
[----:B------:R-:W-:Y:S02]  /*f7f0*/  HMMA.16816.F32 R148, R8, R18, R148 ;  /* 0x000000120894723c */ /* 0x000fe40000001894 */
[----:B------:R-:W1:Y:S01]  /*f800*/  LDSM.16.MT88.4 R16, [R221+0x9800] ;  /* 0x00980000dd10783b */ /* 0x000e620000004200 */
[----:B------:R-:W-:Y:S01]  /*f810*/  IMAD.MOV.U32 R24, RZ, RZ, R12 ;  /* 0x000000ffff187224 */ /* 0x000fe200078e000c */
[----:B------:R-:W-:Y:S02]  /*f820*/  MOV R12, R242 ;  /* 0x000000f2000c7202 */ /* 0x000fe40000000f00 */
[----:B------:R-:W-:Y:S01]  /*f830*/  MOV R242, R241 ;  /* 0x000000f100f27202 */ /* 0x000fe20000000f00 */
[----:B------:R-:W-:Y:S01]  /*f840*/  IMAD.MOV.U32 R241, RZ, RZ, R244 ;  /* 0x000000fffff17224 */ /* 0x000fe200078e00f4 */
[----:B------:R-:W-:-:S02]  /*f850*/  MOV R244, R13 ;  /* 0x0000000d00f47202 */ /* 0x000fc40000000f00 */
[----:B------:R-:W-:Y:S01]  /*f860*/  MOV R13, R75 ;  /* 0x0000004b000d7202 */ /* 0x000fe20000000f00 */
[----:B------:R-:W-:Y:S01]  /*f870*/  IMAD.MOV.U32 R75, RZ, RZ, R114 ;  /* 0x000000ffff4b7224 */ /* 0x000fe200078e0072 */
[----:B------:R-:W-:Y:S01]  /*f880*/  MOV R26, R25 ;  /* 0x00000019001a7202 */ /* 0x000fe20000000f00 */
[----:B------:R-:W-:Y:S01]  /*f890*/  IMAD.MOV.U32 R25, RZ, RZ, R243 ;  /* 0x000000ffff197224 */ /* 0x000fe200078e00f3 */
[----:B------:R-:W-:Y:S01]  /*f8a0*/  MOV R114, R250 ;  /* 0x000000fa00727202 */ /* 0x000fe20000000f00 */
[C---:B------:R-:W-:Y:S01]  /*f8b0*/  HMMA.16816.F32 R176, R8.reuse, R20, R176 ;  /* 0x0000001408b0723c */ /* 0x040fe200000018b0 */
[----:B------:R-:W-:Y:S02]  /*f8c0*/  MOV R250, R248 ;  /* 0x000000f800fa7202 */ /* 0x000fe40000000f00 */
[----:B------:R-:W-:Y:S01]  /*f8d0*/  MOV R243, R246 ;  /* 0x000000f600f37202 */ /* 0x000fe20000000f00 */
[----:B------:R3:W-:Y:S01]  /*f8e0*/  MUFU.EX2 R248, R7 ;  /* 0x0000000700f87308 */ /* 0x0007e20000000800 */
[----:B------:R-:W-:Y:S01]  /*f8f0*/  MOV R246, R240 ;  /* 0x000000f000f67202 */ /* 0x000fe20000000f00 */
[----:B------:R-:W-:Y:S01]  /*f900*/  HMMA.16816.F32 R180, R8, R22, R180 ;  /* 0x0000001608b4723c */ /* 0x000fe200000018b4 */
[----:B------:R-:W-:Y:S01]  /*f910*/  IMAD.MOV.U32 R240, RZ, RZ, R14 ;  /* 0x000000fffff07224 */ /* 0x000fe200078e000e */
[----:B------:R-:W-:Y:S01]  /*f920*/  MOV R14, R74 ;  /* 0x0000004a000e7202 */ /* 0x000fe20000000f00 */
[----:B------:R-:W-:Y:S01]  /*f930*/  IMAD.MOV.U32 R74, RZ, RZ, R107 ;  /* 0x000000ffff4a7224 */ /* 0x000fe200078e006b */
[----:B------:R-:W-:Y:S01]  /*f940*/  MOV R107, R251 ;  /* 0x000000fb006b7202 */ /* 0x000fe20000000f00 */
[----:B------:R-:W-:-:S02]  /*f950*/  IMAD.MOV.U32 R108, RZ, RZ, R154 ;  /* 0x000000ffff6c7224 */ /* 0x000fc400078e009a */
[----:B------:R-:W-:Y:S01]  /*f960*/  F2FP.F16.F32.PACK_AB R8, R73, R70 ;  /* 0x000000464908723e */ /* 0x000fe200000000ff */
[----:B------:R-:W2:Y:S01]  /*f970*/  LDSM.16.MT88.4 R20, [R224+0x9800] ;  /* 0x00980000e014783b */ /* 0x000ea20000004200 */
[----:B----4-:R-:W-:Y:S02]  /*f980*/  F2FP.F16.F32.PACK_AB R9, R15, R27 ;  /* 0x0000001b0f09723e */ /* 0x010fe400000000ff */
[----:B------:R-:W-:Y:S02]  /*f990*/  F2FP.F16.F32.PACK_AB R10, R193, R245 ;  /* 0x000000f5c10a723e */ /* 0x000fe400000000ff */
[----:B---3--:R-:W-:Y:S01]  /*f9a0*/  F2FP.F16.F32.PACK_AB R11, R192, R194 ;  /* 0x000000c2c00b723e */ /* 0x008fe200000000ff */
[----:B------:R-:W-:Y:S01]  /*f9b0*/  FFMA.FTZ R7, R24, UR22, -R3 ;  /* 0x0000001618077c23 */ /* 0x000fe20008010803 */
[----:B------:R-:W-:Y:S02]  /*f9c0*/  MOV R24, R12 ;  /* 0x0000000c00187202 */ /* 0x000fe40000000f00 */
[----:B------:R-:W-:Y:S01]  /*f9d0*/  MOV R12, R242 ;  /* 0x000000f2000c7202 */ /* 0x000fe20000000f00 */
[----:B------:R-:W-:Y:S01]  /*f9e0*/  IMAD.MOV.U32 R242, RZ, RZ, R241 ;  /* 0x000000fffff27224 */ /* 0x000fe200078e00f1 */
[----:B------:R-:W-:-:S02]  /*f9f0*/  MOV R241, R244 ;  /* 0x000000f400f17202 */ /* 0x000fc40000000f00 */
[----:B------:R-:W-:Y:S02]  /*fa00*/  MOV R251, R249 ;  /* 0x000000f900fb7202 */ /* 0x000fe40000000f00 */
[----:B------:R-:W-:Y:S01]  /*fa10*/  MOV R244, R13 ;  /* 0x0000000d00f47202 */ /* 0x000fe20000000f00 */
[----:B------:R3:W-:Y:S01]  /*fa20*/  MUFU.EX2 R249, R7 ;  /* 0x0000000700f97308 */ /* 0x0007e20000000800 */
[----:B------:R-:W-:Y:S01]  /*fa30*/  MOV R13, R114 ;  /* 0x00000072000d7202 */ /* 0x000fe20000000f00 */
[----:B-1----:R-:W-:Y:S01]  /*fa40*/  HMMA.16816.F32 R140, R8, R16, R60 ;  /* 0x00000010088c723c */ /* 0x002fe2000000183c */
[----:B------:R-:W-:Y:S01]  /*fa50*/  IMAD.MOV.U32 R114, RZ, RZ, R250 ;  /* 0x000000ffff727224 */ /* 0x000fe200078e00fa */
[----:B------:R-:W-:-:S05]  /*fa60*/  MOV R250, R71 ;  /* 0x0000004700fa7202 */ /* 0x000fca0000000f00 */
[----:B------:R-:W-:Y:S02]  /*fa70*/  MOV R63, R24 ;  /* 0x00000018003f7202 */ /* 0x000fe40000000f00 */
[----:B------:R-:W-:Y:S01]  /*fa80*/  MOV R24, R12 ;  /* 0x0000000c00187202 */ /* 0x000fe20000000f00 */
[----:B------:R-:W-:Y:S02]  /*fa90*/  IMAD.MOV.U32 R12, RZ, RZ, R242 ;  /* 0x000000ffff0c7224 */ /* 0x000fe400078e00f2 */
[----:B---3--:R-:W-:Y:S01]  /*faa0*/  FFMA.FTZ R7, R26, UR22, -R3 ;  /* 0x000000161a077c23 */ /* 0x008fe20008010803 */
[----:B------:R-:W-:Y:S01]  /*fab0*/  IMAD.MOV.U32 R26, RZ, RZ, R25 ;  /* 0x000000ffff1a7224 */ /* 0x000fe200078e0019 */
[----:B------:R-:W-:Y:S02]  /*fac0*/  MOV R25, R243 ;  /* 0x000000f300197202 */ /* 0x000fe40000000f00 */
[----:B------:R-:W-:Y:S01]  /*fad0*/  MOV R243, R246 ;  /* 0x000000f600f37202 */ /* 0x000fe20000000f00 */
[----:B------:R-:W-:Y:S01]  /*fae0*/  IMAD.MOV.U32 R246, RZ, RZ, R240 ;  /* 0x000000fffff67224 */ /* 0x000fe200078e00f0 */
[----:B------:R-:W-:Y:S01]  /*faf0*/  MOV R242, R241 ;  /* 0x000000f100f27202 */ /* 0x000fe20000000f00 */
[----:B------:R-:W-:Y:S01]  /*fb00*/  IMAD.MOV.U32 R240, RZ, RZ, R13 ;  /* 0x000000fffff07224 */ /* 0x000fe200078e000d */
[----:B------:R-:W-:-:S02]  /*fb10*/  MOV R241, R244 ;  /* 0x000000f400f17202 */ /* 0x000fc40000000f00 */
[----:B------:R-:W-:Y:S02]  /*fb20*/  MOV R13, R114 ;  /* 0x00000072000d7202 */ /* 0x000fe40000000f00 */
[----:B------:R-:W-:Y:S02]  /*fb30*/  MOV R244, R14 ;  /* 0x0000000e00f47202 */ /* 0x000fe40000000f00 */
[----:B------:R-:W-:Y:S02]  /*fb40*/  MOV R114, R250 ;  /* 0x000000fa00727202 */ /* 0x000fe40000000f00 */
[----:B------:R-:W-:Y:S01]  /*fb50*/  MOV R14, R107 ;  /* 0x0000006b000e7202 */ /* 0x000fe20000000f00 */
[----:B------:R1:W3:Y:S01]  /*fb60*/  MUFU.EX2 R250, R7 ;  /* 0x0000000700fa7308 */ /* 0x0002e20000000800 */
[----:B------:R-:W-:Y:S01]  /*fb70*/  IMAD.MOV.U32 R107, RZ, RZ, R251 ;  /* 0x000000ffff6b7224 */ /* 0x000fe200078e00fb */
[----:B------:R-:W-:Y:S02]  /*fb80*/  MOV R62, R26 ;  /* 0x0000001a003e7202 */ /* 0x000fe40000000f00 */
[----:B------:R-:W-:Y:S01]  /*fb90*/  MOV R26, R25 ;  /* 0x00000019001a7202 */ /* 0x000fe20000000f00 */
[----:B------:R-:W-:Y:S01]  /*fba0*/  IMAD.MOV.U32 R25, RZ, RZ, R243 ;  /* 0x000000ffff197224 */ /* 0x000fe200078e00f3 */
[----:B------:R-:W-:Y:S01]  /*fbb0*/  MOV R243, R246 ;  /* 0x000000f600f37202 */ /* 0x000fe20000000f00 */
[----:B-1----:R-:W-:Y:S01]  /*fbc0*/  FFMA.FTZ R7, R63, UR22, -R3 ;  /* 0x000000163f077c23 */ /* 0x002fe20008010803 */
[----:B------:R-:W-:Y:S01]  /*fbd0*/  IMAD.MOV.U32 R63, RZ, RZ, R24 ;  /* 0x000000ffff3f7224 */ /* 0x000fe200078e0018 */
[----:B------:R-:W-:-:S02]  /*fbe0*/  MOV R24, R12 ;  /* 0x0000000c00187202 */ /* 0x000fc40000000f00 */
[----:B------:R-:W-:Y:S01]  /*fbf0*/  MOV R12, R242 ;  /* 0x000000f2000c7202 */ /* 0x000fe20000000f00 */
[----:B------:R-:W-:Y:S02]  /*fc00*/  IMAD.MOV.U32 R242, RZ, RZ, R240 ;  /* 0x000000fffff27224 */ /* 0x000fe400078e00f0 */
[----:B------:R-:W-:Y:S01]  /*fc10*/  IMAD.MOV.U32 R240, RZ, RZ, R107 ;  /* 0x000000fffff07224 */ /* 0x000fe200078e006b */
[----:B------:R-:W-:Y:S02]  /*fc20*/  MOV R246, R14 ;  /* 0x0000000e00f67202 */ /* 0x000fe40000000f00 */
[----:B------:R-:W-:Y:S02]  /*fc30*/  MOV R14, R13 ;  /* 0x0000000d000e7202 */ /* 0x000fe40000000f00 */
[----:B------:R-:W-:Y:S01]  /*fc40*/  MOV R13, R114 ;  /* 0x00000072000d7202 */ /* 0x000fe20000000f00 */
[----:B--2---:R-:W-:Y:S01]  /*fc50*/  IMAD.MOV.U32 R71, RZ, RZ, R106 ;  /* 0x000000ffff477224 */ /* 0x004fe200078e006a */
[----:B------:R-:W-:-:S02]  /*fc60*/  MOV R106, R236 ;  /* 0x000000ec006a7202 */ /* 0x000fc40000000f00 */
[----:B------:R-:W2:Y:S02]  /*fc70*/  LDL.LU R236, [R1+0xf0] ;  /* 0x0000f00001ec7983 */ /* 0x000ea40000300800 */
[----:B------:R-:W-:-:S04]  /*fc80*/  MOV R251, R71 ;  /* 0x0000004700fb7202 */ /* 0x000fc80000000f00 */
[----:B------:R-:W-:Y:S02]  /*fc90*/  MOV R107, R251 ;  /* 0x000000fb006b7202 */ /* 0x000fe40000000f00 */
[----:B------:R1:W-:Y:S01]  /*fca0*/  MUFU.EX2 R251, R7 ;  /* 0x0000000700fb7308 */ /* 0x0003e20000000800 */
[----:B------:R-:W-:Y:S01]  /*fcb0*/  IMAD.MOV.U32 R71, RZ, RZ, R106 ;  /* 0x000000ffff477224 */ /* 0x000fe200078e006a */
[----:B------:R-:W-:Y:S02]  /*fcc0*/  MOV R106, R133 ;  /* 0x00000085006a7202 */ /* 0x000fe40000000f00 */
[----:B------:R-:W4:Y:S01]  /*fcd0*/  LDL.LU R133, [R1+0xec] ;  /* 0x0000ec0001857983 */ /* 0x000f220000300800 */
[----:B------:R-:W-:Y:S01]  /*fce0*/  IMAD.MOV.U32 R114, RZ, RZ, R71 ;  /* 0x000000ffff727224 */ /* 0x000fe200078e0047 */
[----:B------:R-:W-:Y:S02]  /*fcf0*/  MOV R71, R106 ;  /* 0x0000006a00477202 */ /* 0x000fe40000000f00 */
[----:B------:R-:W-:-:S02]  /*fd00*/  MOV R106, R108 ;  /* 0x0000006c006a7202 */ /* 0x000fc40000000f00 */
[----:B------:R-:W4:Y:S01]  /*fd10*/  LDL.LU R108, [R1+0x8] ;  /* 0x00000800016c7983 */ /* 0x000f220000300800 */
[----:B-1----:R-:W-:Y:S01]  /*fd20*/  FFMA.FTZ R7, R62, UR22, -R3 ;  /* 0x000000163e077c23 */ /* 0x002fe20008010803 */
        /* <DEDUP_REMOVED lines=14> */
[----:B------:R1:W-:Y:S02]  /*fe10*/  MUFU.EX2 R199, R7 ;  /* 0x0000000700c77308 */ /* 0x0003e40000000800 */
[----:B-1----:R-:W-:Y:S01]  /*fe20*/  FFMA.FTZ R7, R62, UR22, -R3 ;  /* 0x000000163e077c23 */ /* 0x002fe20008010803 */
[----:B------:R-:W-:Y:S01]  /*fe30*/  IMAD.MOV.U32 R62, RZ, RZ, R26 ;  /* 0x000000ffff3e7224 */ /* 0x000fe200078e001a */
        /* <DEDUP_REMOVED lines=12> */
[----:B------:R-:W3:Y:S01]  /*ff00*/  LDL.LU R116, [R1+0x38] ;  /* 0x0000380001747983 */ /* 0x000ee20000300800 */
[----:B------:R-:W-:Y:S02]  /*ff10*/  MOV R61, R63 ;  /* 0x0000003f003d7202 */ /* 0x000fe40000000f00 */
        /* <DEDUP_REMOVED lines=13> */
[----:B---3--:R-:W-:Y:S01]  /*fff0*/  MOV R71, R116 ;  /* 0x0000007400477202 */ /* 0x008fe20000000f00 */
[----:B------:R-:W-:Y:S01]  /*10000*/  IMAD.MOV.U32 R116, RZ, RZ, R103 ;  /* 0x000000ffff747224 */ /* 0x000fe200078e0067 */
[----:B------:R-:W-:-:S02]  /*10010*/  MOV R103, R231 ;  /* 0x000000e700677202 */ /* 0x000fc40000000f00 */
[----:B------:R-:W3:Y:S01]  /*10020*/  LDL.LU R231, [R1+0xe8] ;  /* 0x0000e80001e77983 */ /* 0x000ee20000300800 */
[----:B------:R-:W-:Y:S02]  /*10030*/  MOV R60, R63 ;  /* 0x0000003f003c7202 */ /* 0x000fe40000000f00 */
[----:B------:R-:W-:Y:S02]  /*10040*/  MOV R63, R25 ;  /* 0x00000019003f7202 */ /* 0x000fe40000000f00 */
[----:B------:R1:W-:Y:S01]  /*10050*/  MUFU.EX2 R25, R7 ;  /* 0x0000000700197308 */ /* 0x0003e20000000800 */
[C---:B------:R-:W-:Y:S06]  /*10060*/  HMMA.16816.F32 R88, R8.reuse, R66, R28 ;  /* 0x000000420858723c */ /* 0x040fec000000181c */
[----:B------:R-:W-:Y:S01]  /*10070*/  HMMA.16816.F32 R92, R8, R64, R32 ;  /* 0x00000040085c723c */ /* 0x000fe20000001820 */
[----:B-1----:R-:W-:-:S04]  /*10080*/  FFMA.FTZ R7, R60, UR22, -R3 ;  /* 0x000000163c077c23 */ /* 0x002fc80008010803 */
[----:B------:R1:W-:Y:S02]  /*10090*/  MUFU.EX2 R28, R7 ;  /* 0x00000007001c7308 */ /* 0x0003e40000000800 */
[----:B-1----:R-:W-:-:S06]  /*100a0*/  FFMA.FTZ R7, R61, UR22, -R3 ;  /* 0x000000163d077c23 */ /* 0x002fcc0008010803 */
[----:B------:R1:W-:Y:S02]  /*100b0*/  MUFU.EX2 R32, R7 ;  /* 0x0000000700207308 */ /* 0x0003e40000000800 */
[----:B-1----:R-:W-:-:S06]  /*100c0*/  FFMA.FTZ R7, R62, UR22, -R3 ;  /* 0x000000163e077c23 */ /* 0x002fcc0008010803 */
[----:B------:R1:W-:Y:S02]  /*100d0*/  MUFU.EX2 R31, R7 ;  /* 0x00000007001f7308 */ /* 0x0003e40000000800 */
[----:B-1----:R-:W-:Y:S01]  /*100e0*/  FFMA.FTZ R7, R63, UR22, -R3 ;  /* 0x000000163f077c23 */ /* 0x002fe20008010803 */
[----:B------:R-:W-:Y:S02]  /*100f0*/  MOV R63, R12 ;  /* 0x0000000c003f7202 */ /* 0x000fe40000000f00 */
[----:B------:R-:W-:Y:S02]  /*10100*/  MOV R12, R242 ;  /* 0x000000f2000c7202 */ /* 0x000fe40000000f00 */
[----:B------:R-:W-:Y:S01]  /*10110*/  MOV R242, R240 ;  /* 0x000000f000f27202 */ /* 0x000fe20000000f00 */
[----:B------:R-:W-:Y:S01]  /*10120*/  IMAD.MOV.U32 R240, RZ, RZ, R13 ;  /* 0x000000fffff07224 */ /* 0x000fe200078e000d */
[----:B------:R-:W-:Y:S01]  /*10130*/  MOV R13, R72 ;  /* 0x00000048000d7202 */ /* 0x000fe20000000f00 */
[----:B------:R1:W-:Y:S01]  /*10140*/  MUFU.EX2 R30, R7 ;  /* 0x00000007001e7308 */ /* 0x0003e20000000800 */
[----:B------:R-:W-:Y:S01]  /*10150*/  MOV R72, R107 ;  /* 0x0000006b00487202 */ /* 0x000fe20000000f00 */
[----:B------:R-:W-:Y:S01]  /*10160*/  IMAD.MOV.U32 R107, RZ, RZ, R114 ;  /* 0x000000ffff6b7224 */ /* 0x000fe200078e0072 */
[----:B------:R-:W-:-:S02]  /*10170*/  MOV R114, R71 ;  /* 0x0000004700727202 */ /* 0x000fc40000000f00 */
[----:B------:R-:W-:Y:S01]  /*10180*/  MOV R71, R116 ;  /* 0x0000007400477202 */ /* 0x000fe20000000f00 */
[----:B------:R-:W-:Y:S01]  /*10190*/  IMAD.MOV.U32 R116, RZ, RZ, R103 ;  /* 0x000000ffff747224 */ /* 0x000fe200078e0067 */
[----:B------:R-:W-:Y:S01]  /*101a0*/  MOV R103, R219 ;  /* 0x000000db00677202 */ /* 0x000fe20000000f00 */
[----:B-1----:R-:W-:-:S04]  /*101b0*/  FFMA.FTZ R7, R26, UR22, -R3 ;  /* 0x000000161a077c23 */ /* 0x002fc80008010803 */
[----:B------:R-:W-:Y:S01]  /*101c0*/  MUFU.EX2 R219, R7 ;  /* 0x0000000700db7308 */ /* 0x000fe20000000800 */
[----:B------:R-:W-:Y:S01]  /*101d0*/  IMAD.MOV.U32 R26, RZ, RZ, R243 ;  /* 0x000000ffff1a7224 */ /* 0x000fe200078e00f3 */
[----:B------:R-:W-:Y:S01]  /*101e0*/  HMMA.16816.F32 R152, R8, R18, R56 ;  /* 0x000000120898723c */ /* 0x000fe20000001838 */
[----:B------:R-:W-:Y:S01]  /*101f0*/  MOV R61, R242 ;  /* 0x000000f2003d7202 */ /* 0x000fe20000000f00 */
[----:B------:R-:W-:-:S05]  /*10200*/  IMAD.MOV.U32 R242, RZ, RZ, R72 ;  /* 0x000000fffff27224 */ /* 0x000fca00078e0048 */
[----:B------:R-:W-:Y:S01]  /*10210*/  IMAD.MOV.U32 R59, RZ, RZ, R26 ;  /* 0x000000ffff3b7224 */ /* 0x000fe200078e001a */
[----:B------:R-:W-:Y:S02]  /*10220*/  MOV R72, R116 ;  /* 0x0000007400487202 */ /* 0x000fe40000000f00 */
[----:B------:R-:W-:Y:S01]  /*10230*/  MOV R58, R63 ;  /* 0x0000003f003a7202 */ /* 0x000fe20000000f00 */
[----:B------:R-:W-:Y:S01]  /*10240*/  IMAD.MOV.U32 R63, RZ, RZ, R240 ;  /* 0x000000ffff3f7224 */ /* 0x000fe200078e00f0 */
        /* <DEDUP_REMOVED lines=14> */
[----:B------:R-:W-:-:S02]  /*10330*/  MOV R56, R14 ;  /* 0x0000000e00387202 */ /* 0x000fc40000000f00 */
[----:B------:R-:W-:Y:S01]  /*10340*/  MOV R245, R107 ;  /* 0x0000006b00f57202 */ /* 0x000fe20000000f00 */
[----:B------:R-:W-:Y:S01]  /*10350*/  IMAD.MOV.U32 R107, RZ, RZ, R98 ;  /* 0x000000ffff6b7224 */ /* 0x000fe200078e0062 */
[----:B------:R-:W-:Y:S01]  /*10360*/  MOV R14, R106 ;  /* 0x0000006a000e7202 */ /* 0x000fe20000000f00 */
[C---:B------:R-:W-:Y:S01]  /*10370*/  HMMA.16816.F32 R168, R8.reuse, R22, R48 ;  /* 0x0000001608a8723c */ /* 0x040fe20000001830 */
[----:B------:R-:W-:Y:S02]  /*10380*/  MOV R55, R61 ;  /* 0x0000003d00377202 */ /* 0x000fe40000000f00 */
[----:B------:R-:W-:Y:S01]  /*10390*/  MOV R106, R117 ;  /* 0x00000075006a7202 */ /* 0x000fe20000000f00 */
[----:B------:R-:W-:Y:S02]  /*103a0*/  FFMA.FTZ R117, R206, UR22, -R2 ;  /* 0x00000016ce757c23 */ /* 0x000fe40008010802 */
[----:B------:R-:W-:Y:S01]  /*103b0*/  HMMA.16816.F32 R172, R8, R36, R44 ;  /* 0x0000002408ac723c */ /* 0x000fe2000000182c */
[----:B------:R-:W-:Y:S01]  /*103c0*/  IMAD.MOV.U32 R206, RZ, RZ, R123 ;  /* 0x000000ffffce7224 */ /* 0x000fe200078e007b */
[----:B------:R-:W-:-:S04]  /*103d0*/  MOV R61, R12 ;  /* 0x0000000c003d7202 */ /* 0x000fc80000000f00 */
[----:B------:R-:W-:Y:S01]  /*103e0*/  HMMA.16816.F32 R84, R8, R38, R40 ;  /* 0x000000260854723c */ /* 0x000fe20000001828 */
[----:B------:R-:W-:Y:S01]  /*103f0*/  FFMA.FTZ R123, R138, UR22, -R2 ;  /* 0x000000168a7b7c23 */ /* 0x000fe20008010802 */
[----:B------:R-:W-:Y:S01]  /*10400*/  IMAD.MOV.U32 R12, RZ, RZ, R107 ;  /* 0x000000ffff0c7224 */ /* 0x000fe200078e006b */
[----:B------:R-:W-:-:S04]  /*10410*/  MOV R138, R55 ;  /* 0x00000037008a7202 */ /* 0x000fc80000000f00 */
[----:B------:R-:W-:Y:S01]  /*10420*/  FFMA.FTZ R9, R59, UR22, -R2 ;  /* 0x000000163b097c23 */ /* 0x000fe20008010802 */
[----:B------:R-:W-:Y:S01]  /*10430*/  MOV R59, R13 ;  /* 0x0000000d003b7202 */ /* 0x000fe20000000f00 */
[----:B------:R-:W-:Y:S01]  /*10440*/  IMAD.MOV.U32 R107, RZ, RZ, R101 ;  /* 0x000000ffff6b7224 */ /* 0x000fe200078e0065 */
[----:B------:R-:W-:Y:S02]  /*10450*/  MOV R13, R72 ;  /* 0x00000048000d7202 */ /* 0x000fe40000000f00 */
[----:B------:R-:W-:Y:S02]  /*10460*/  MOV R55, R59 ;  /* 0x0000003b00377202 */ /* 0x000fe40000000f00 */
[----:B------:R-:W-:Y:S02]  /*10470*/  MOV R101, R99 ;  /* 0x0000006300657202 */ /* 0x000fe40000000f00 */
[----:B------:R-:W-:Y:S01]  /*10480*/  MOV R59, R14 ;  /* 0x0000000e003b7202 */ /* 0x000fe20000000f00 */
[----:B--2---:R-:W-:Y:S01]  /*10490*/  FFMA.FTZ R14, R236, UR22, -R0 ;  /* 0x00000016ec0e7c23 */ /* 0x004fe20008010800 */
[----:B------:R-:W-:Y:S01]  /*104a0*/  MOV R57, R245 ;  /* 0x000000f500397202 */ /* 0x000fe20000000f00 */
[----:B------:R-:W-:-:S02]  /*104b0*/  IMAD.MOV.U32 R49, RZ, RZ, R27 ;  /* 0x000000ffff317224 */ /* 0x000fc400078e001b */
[--C-:B------:R-:W-:Y:S01]  /*104c0*/  FFMA.FTZ R8, R60, UR22, -R2.reuse ;  /* 0x000000163c087c23 */ /* 0x100fe20008010802 */
[--C-:B------:R-:W-:Y:S01]  /*104d0*/  FFMA.FTZ R40, R229, UR22, -R2.reuse ;  /* 0x00000016e5287c23 */ /* 0x100fe20008010802 */
[--C-:B------:R-:W-:Y:S01]  /*104e0*/  FFMA.FTZ R72, R211, UR22, -R2.reuse ;  /* 0x00000016d3487c23 */ /* 0x100fe20008010802 */
[--C-:B------:R-:W-:Y:S01]  /*104f0*/  FFMA.FTZ R99, R210, UR22, -R2.reuse ;  /* 0x00000016d2637c23 */ /* 0x100fe20008010802 */
[----:B------:R-:W-:Y:S01]  /*10500*/  MOV R27, R12 ;  /* 0x0000000c001b7202 */ /* 0x000fe20000000f00 */
[----:B------:R-:W-:Y:S01]  /*10510*/  IMAD.MOV.U32 R50, RZ, RZ, R13 ;  /* 0x000000ffff327224 */ /* 0x000fe200078e000d */
[----:B------:R-:W-:Y:S01]  /*10520*/  MOV R51, R73 ;  /* 0x0000004900337202 */ /* 0x000fe20000000f00 */
[--C-:B------:R-:W-:Y:S01]  /*10530*/  FFMA.FTZ R125, R125, UR22, -R2.reuse ;  /* 0x000000167d7d7c23 */ /* 0x100fe20008010802 */
[----:B------:R-:W-:Y:S01]  /*10540*/  MOV R52, R107 ;  /* 0x0000006b00347202 */ /* 0x000fe20000000f00 */
[----:B------:R-:W-:Y:S01]  /*10550*/  FFMA.FTZ R126, R126, UR22, -R2 ;  /* 0x000000167e7e7c23 */ /* 0x000fe20008010802 */
        /* <DEDUP_REMOVED lines=12> */
[----:B------:R-:W-:Y:S01]  /*10620*/  IMAD.MOV.U32 R60, RZ, RZ, R242 ;  /* 0x000000ffff3c7224 */ /* 0x000fe200078e00f2 */
[----:B------:R1:W-:Y:S01]  /*10630*/  MUFU.EX2 R237, R8 ;  /* 0x0000000800ed7308 */ /* 0x0003e20000000800 */
[----:B------:R-:W-:Y:S01]  /*10640*/  F2FP.F16.F32.PACK_AB R10, R250, R249 ;  /* 0x000000f9fa0a723e */ /* 0x000fe200000000ff */
[----:B------:R-:W-:Y:S01]  /*10650*/  IMAD.MOV.U32 R35, RZ, RZ, R51 ;  /* 0x000000ffff237224 */ /* 0x000fe200078e0033 */
[----:B------:R-:W-:-:S05]  /*10660*/  MOV R34, R50 ;  /* 0x0000003200227202 */ /* 0x000fca0000000f00 */
[----:B------:R-:W-:Y:S01]  /*10670*/  MUFU.EX2 R242, R9 ;  /* 0x0000000900f27308 */ /* 0x000fe20000000800 */
[----:B------:R-:W-:Y:S01]  /*10680*/  MOV R48, R52 ;  /* 0x0000003400307202 */ /* 0x000fe20000000f00 */
[----:B------:R-:W-:Y:S01]  /*10690*/  IMAD.MOV.U32 R50, RZ, RZ, R54 ;  /* 0x000000ffff327224 */ /* 0x000fe200078e0036 */
[----:B------:R-:W-:Y:S02]  /*106a0*/  MOV R51, R55 ;  /* 0x0000003700337202 */ /* 0x000fe40000000f00 */
[----:B-1----:R-:W-:Y:S01]  /*106b0*/  F2FP.F16.F32.PACK_AB R8, R248, R247 ;  /* 0x000000f7f808723e */ /* 0x002fe200000000ff */
[----:B------:R-:W-:Y:S01]  /*106c0*/  IMAD.MOV.U32 R55, RZ, RZ, R62 ;  /* 0x000000ffff377224 */ /* 0x000fe200078e003e */
[----:B------:R-:W-:Y:S01]  /*106d0*/  MOV R52, R56 ;  /* 0x0000003800347202 */ /* 0x000fe20000000f00 */
[----:B---3--:R-:W-:-:S04]  /*106e0*/  FFMA.FTZ R7, R231, UR22, -R3 ;  /* 0x00000016e7077c23 */ /* 0x008fc80008010803 */
[----:B------:R1:W-:Y:S02]  /*106f0*/  MUFU.EX2 R231, R7 ;  /* 0x0000000700e77308 */ /* 0x0003e40000000800 */
[----:B-1----:R-:W-:-:S06]  /*10700*/  FFMA.FTZ R7, R241, UR22, -R3 ;  /* 0x00000016f1077c23 */ /* 0x002fcc0008010803 */
[----:B------:R4:W-:Y:S02]  /*10710*/  MUFU.EX2 R26, R7 ;  /* 0x00000007001a7308 */ /* 0x0009e40000000800 */
[----:B----4-:R-:W-:-:S06]  /*10720*/  FFMA.FTZ R7, R133, UR22, -R3 ;  /* 0x0000001685077c23 */ /* 0x010fcc0008010803 */
[----:B------:R1:W-:Y:S02]  /*10730*/  MUFU.EX2 R116, R7 ;  /* 0x0000000700747308 */ /* 0x0003e40000000800 */
[----:B-1----:R-:W-:-:S06]  /*10740*/  FFMA.FTZ R7, R131, UR22, -R3 ;  /* 0x0000001683077c23 */ /* 0x002fcc0008010803 */
[----:B------:R1:W-:Y:S01]  /*10750*/  MUFU.EX2 R114, R7 ;  /* 0x0000000700727308 */ /* 0x0003e20000000800 */
[----:B------:R-:W-:Y:S01]  /*10760*/  IMAD.MOV.U32 R241, RZ, RZ, R75 ;  /* 0x000000fffff17224 */ /* 0x000fe200078e004b */
[----:B------:R-:W-:Y:S02]  /*10770*/  MOV R54, R60 ;  /* 0x0000003c00367202 */ /* 0x000fe40000000f00 */
[----:B------:R-:W-:Y:S01]  /*10780*/  MOV R56, R63 ;  /* 0x0000003f00387202 */ /* 0x000fe20000000f00 */
[----:B------:R-:W-:Y:S01]  /*10790*/  IMAD.MOV.U32 R133, RZ, RZ, R35 ;  /* 0x000000ffff857224 */ /* 0x000fe200078e0023 */
[----:B------:R-:W2:Y:S02]  /*107a0*/  LDL.LU R75, [R1+0x18] ;  /* 0x00001800014b7983 */ /* 0x000ea40000300800 */
[----:B------:R-:W-:Y:S02]  /*107b0*/  MUFU.EX2 R217, R12 ;  /* 0x0000000c00d97308 */ /* 0x000fe40000000800 */
[----:B------:R-:W3:Y:S01]  /*107c0*/  LDL.LU R74, [R1+0x1c] ;  /* 0x00001c00014a7983 */ /* 0x000ee20000300800 */
[----:B-1----:R-:W-:-:S05]  /*107d0*/  FFMA.FTZ R7, R124, UR22, -R3 ;  /* 0x000000167c077c23 */ /* 0x002fca0008010803 */
[----:B------:R1:W-:Y:S02]  /*107e0*/  MUFU.EX2 R103, R7 ;  /* 0x0000000700677308 */ /* 0x0003e40000000800 */
[--C-:B-1----:R-:W-:Y:S01]  /*107f0*/  FFMA.FTZ R7, R118, UR22, -R3.reuse ;  /* 0x0000001676077c23 */ /* 0x102fe20008010803 */
[----:B------:R-:W-:-:S05]  /*10800*/  FFMA.FTZ R3, R115, UR22, -R3 ;  /* 0x0000001673037c23 */ /* 0x000fca0008010803 */
[----:B------:R1:W-:Y:S02]  /*10810*/  MUFU.EX2 R29, R3 ;  /* 0x00000003001d7308 */ /* 0x0003e40000000800 */
[----:B-1----:R-:W-:-:S06]  /*10820*/  FFMA.FTZ R3, R240, UR22, -R2 ;  /* 0x00000016f0037c23 */ /* 0x002fcc0008010802 */
[----:B------:R1:W-:Y:S02]  /*10830*/  MUFU.EX2 R240, R3 ;  /* 0x0000000300f07308 */ /* 0x0003e40000000800 */
[----:B-1----:R-:W-:-:S06]  /*10840*/  FFMA.FTZ R3, R241, UR22, -R2 ;  /* 0x00000016f1037c23 */ /* 0x002fcc0008010802 */
[----:B------:R1:W4:Y:S02]  /*10850*/  MUFU.EX2 R241, R3 ;  /* 0x0000000300f17308 */ /* 0x0003240000000800 */
[----:B-1----:R-:W-:-:S06]  /*10860*/  FFMA.FTZ R3, R243, UR22, -R2 ;  /* 0x00000016f3037c23 */ /* 0x002fcc0008010802 */
[----:B------:R1:W-:Y:S01]  /*10870*/  MUFU.EX2 R243, R3 ;  /* 0x0000000300f37308 */ /* 0x0003e20000000800 */
[----:B------:R-:W-:-:S07]  /*10880*/  FFMA.FTZ R124, R137, UR22, -R2 ;  /* 0x00000016897c7c23 */ /* 0x000fce0008010802 */
[----:B------:R4:W-:Y:S01]  /*10890*/  MUFU.EX2 R98, R7 ;  /* 0x0000000700627308 */ /* 0x0009e20000000800 */
[----:B-1----:R-:W-:-:S07]  /*108a0*/  FFMA.FTZ R3, R244, UR22, -R2 ;  /* 0x00000016f4037c23 */ /* 0x002fce0008010802 */
[----:B------:R1:W1:Y:S01]  /*108b0*/  MUFU.EX2 R244, R3 ;  /* 0x0000000300f47308 */ /* 0x0002620000000800 */
[--C-:B----4-:R-:W-:Y:S01]  /*108c0*/  FFMA.FTZ R7, R105, UR22, -R2.reuse ;  /* 0x0000001669077c23 */ /* 0x110fe20008010802 */
[----:B------:R-:W-:Y:S01]  /*108d0*/  MOV R105, R100 ;  /* 0x0000006400697202 */ /* 0x000fe20000000f00 */
[----:B------:R-:W-:-:S05]  /*108e0*/  FFMA.FTZ R100, R207, UR22, -R2 ;  /* 0x00000016cf647c23 */ /* 0x000fca0008010802 */
[----:B------:R4:W-:Y:S01]  /*108f0*/  MUFU.EX2 R236, R7 ;  /* 0x0000000700ec7308 */ /* 0x0009e20000000800 */
[----:B-1----:R-:W-:-:S07]  /*10900*/  FFMA.FTZ R3, R246, UR22, -R2 ;  /* 0x00000016f6037c23 */ /* 0x002fce0008010802 */
[----:B------:R1:W-:Y:S01]  /*10910*/  MUFU.EX2 R246, R3 ;  /* 0x0000000300f67308 */ /* 0x0003e20000000800 */
[----:B------:R-:W-:Y:S02]  /*10920*/  IMAD.MOV.U32 R53, RZ, RZ, R105 ;  /* 0x000000ffff357224 */ /* 0x000fe400078e0069 */
[----:B------:R-:W-:Y:S01]  /*10930*/  FFMA.FTZ R105, R129, UR22, -R0 ;  /* 0x0000001681697c23 */ /* 0x000fe20008010800 */
[----:B----4-:R-:W-:Y:S01]  /*10940*/  MOV R7, R70 ;  /* 0x0000004600077202 */ /* 0x010fe20000000f00 */
[----:B------:R-:W-:Y:S02]  /*10950*/  IMAD.MOV.U32 R70, RZ, RZ, R108 ;  /* 0x000000ffff467224 */ /* 0x000fe400078e006c */
[--C-:B------:R-:W-:Y:S01]  /*10960*/  FFMA.FTZ R108, R127, UR22, -R0.reuse ;  /* 0x000000167f6c7c23 */ /* 0x100fe20008010800 */
[----:B------:R-:W-:Y:S01]  /*10970*/  FFMA.FTZ R118, R119, UR22, -R0 ;  /* 0x0000001677767c23 */ /* 0x000fe20008010800 */
[----:B-1----:R-:W-:Y:S01]  /*10980*/  FFMA.FTZ R3, R58, UR22, -R2 ;  /* 0x000000163a037c23 */ /* 0x002fe20008010802 */
[----:B------:R-:W-:-:S02]  /*10990*/  IMAD.MOV.U32 R58, RZ, RZ, R15 ;  /* 0x000000ffff3a7224 */ /* 0x000fc400078e000f */
[--C-:B------:R-:W-:Y:S01]  /*109a0*/  FFMA.FTZ R15, R230, UR22, -R2.reuse ;  /* 0x00000016e60f7c23 */ /* 0x100fe20008010802 */
[----:B------:R1:W-:Y:S01]  /*109b0*/  MUFU.EX2 R245, R3 ;  /* 0x0000000300f57308 */ /* 0x0003e20000000800 */
[----:B------:R-:W-:Y:S02]  /*109c0*/  F2FP.F16.F32.PACK_AB R9, R241, R240 ;  /* 0x000000f0f109723e */ /* 0x000fe400000000ff */
[----:B------:R-:W-:Y:S02]  /*109d0*/  F2FP.F16.F32.PACK_AB R11, R244, R243 ;  /* 0x000000f3f40b723e */ /* 0x000fe400000000ff */
[----:B------:R-:W-:Y:S01]  /*109e0*/  MOV R119, R49 ;  /* 0x0000003100777202 */ /* 0x000fe20000000f00 */
[----:B-1----:R-:W-:Y:S01]  /*109f0*/  FFMA.FTZ R3, R252, UR22, -R2 ;  /* 0x00000016fc037c23 */ /* 0x002fe20008010802 */
[----:B------:R-:W-:Y:S01]  /*10a00*/  FFMA.FTZ R2, R233, UR22, -R0 ;  /* 0x00000016e9027c23 */ /* 0x000fe20008010800 */
[----:B------:R-:W-:-:S04]  /*10a10*/  FFMA.FTZ R0, R238, UR22, -R6 ;  /* 0x00000016ee007c23 */ /* 0x000fc80008010806 */
[----:B------:R1:W-:Y:S01]  /*10a20*/  MUFU.EX2 R216, R0 ;  /* 0x0000000000d87308 */ /* 0x0003e20000000800 */
[----:B------:R-:W-:Y:S01]  /*10a30*/  MOV R49, R53 ;  /* 0x0000003500317202 */ /* 0x000fe20000000f00 */
[----:B------:R-:W-:Y:S01]  /*10a40*/  IMAD.MOV.U32 R53, RZ, RZ, R57 ;  /* 0x000000ffff357224 */ /* 0x000fe200078e0039 */
[----:B------:R-:W-:Y:S01]  /*10a50*/  MOV R57, R61 ;  /* 0x0000003d00397202 */ /* 0x000fe20000000f00 */
[C---:B------:R-:W-:Y:S06]  /*10a60*/  HMMA.16816.F32 R44, R8.reuse, R18, R148 ;  /* 0x00000012082c723c */ /* 0x040fec0000001894 */
[C---:B------:R-:W-:Y:S01]  /*10a70*/  HMMA.16816.F32 R60, R8.reuse, R16, R80 ;  /* 0x00000010083c723c */ /* 0x040fe20000001850 */
[----:B-1----:R-:W-:Y:S01]  /*10a80*/  FFMA.FTZ R0, R239, UR22, -R6 ;  /* 0x00000016ef007c23 */ /* 0x002fe20008010806 */
[----:B------:R-:W-:Y:S01]  /*10a90*/  MOV R151, R34 ;  /* 0x0000002200977202 */ /* 0x000fe20000000f00 */
[----:B------:R1:W-:Y:S04]  /*10aa0*/  MUFU.EX2 R230, R2 ;  /* 0x0000000200e67308 */ /* 0x0003e80000000800 */
[----:B------:R-:W-:Y:S01]  /*10ab0*/  MOV R81, R32 ;  /* 0x0000002000517202 */ /* 0x000fe20000000f00 */
[----:B------:R-:W-:Y:S01]  /*10ac0*/  IMAD.MOV.U32 R12, RZ, RZ, R25 ;  /* 0x000000ffff0c7224 */ /* 0x000fe200078e0019 */
[----:B------:R-:W-:Y:S01]  /*10ad0*/  HMMA.16816.F32 R32, R8, R20, R160 ;  /* 0x000000140820723c */ /* 0x000fe200000018a0 */
[----:B------:R-:W-:Y:S01]  /*10ae0*/  IMAD.MOV.U32 R148, RZ, RZ, R50 ;  /* 0x000000ffff947224 */ /* 0x000fe200078e0032 */
[----:B------:R-:W-:Y:S01]  /*10af0*/  MOV R149, R49 ;  /* 0x0000003100957202 */ /* 0x000fe20000000f00 */
[----:B------:R-:W-:Y:S01]  /*10b00*/  MUFU.EX2 R229, R14 ;  /* 0x0000000e00e57308 */ /* 0x000fe20000000800 */
[----:B------:R-:W-:Y:S01]  /*10b10*/  MOV R150, R48 ;  /* 0x0000003000967202 */ /* 0x000fe20000000f00 */
[----:B------:R-:W-:Y:S01]  /*10b20*/  IMAD.MOV.U32 R128, RZ, RZ, R28 ;  /* 0x000000ffff807224 */ /* 0x000fe200078e001c */
[----:B------:R-:W-:Y:S01]  /*10b30*/  MOV R252, R29 ;  /* 0x0000001d00fc7202 */ /* 0x000fe20000000f00 */
[----:B------:R-:W-:Y:S04]  /*10b40*/  LDSM.16.MT88.4 R16, [R223+0xa000] ;  /* 0x00a00000df10783b */ /* 0x000fe80000004200 */
[----:B------:R4:W-:Y:S01]  /*10b50*/  MUFU.EX2 R212, R0 ;  /* 0x0000000000d47308 */ /* 0x0009e20000000800 */
[----:B------:R-:W-:-:S02]  /*10b60*/  MOV R163, R70 ;  /* 0x0000004600a37202 */ /* 0x000fc40000000f00 */
[----:B-1----:R-:W-:Y:S01]  /*10b70*/  MOV R2, R24 ;  /* 0x0000001800027202 */ /* 0x002fe20000000f00 */
[----:B----4-:R-:W-:-:S04]  /*10b80*/  FFMA.FTZ R0, R234, UR22, -R6 ;  /* 0x00000016ea007c23 */ /* 0x010fc80008010806 */
[----:B------:R1:W-:Y:S01]  /*10b90*/  MUFU.EX2 R211, R0 ;  /* 0x0000000000d37308 */ /* 0x0003e20000000800 */
[----:B------:R-:W-:Y:S01]  /*10ba0*/  IMAD.MOV.U32 R80, RZ, RZ, R31 ;  /* 0x000000ffff507224 */ /* 0x000fe200078e001f */
[----:B------:R-:W-:Y:S02]  /*10bb0*/  MOV R14, R30 ;  /* 0x0000001e000e7202 */ /* 0x000fe40000000f00 */
[----:B------:R-:W4:Y:S01]  /*10bc0*/  LDSM.16.MT88.4 R28, [R221+0xa000] ;  /* 0x00a00000dd1c783b */ /* 0x000f220000004200 */
[----:B-1----:R-:W-:-:S04]  /*10bd0*/  FFMA.FTZ R0, R235, UR22, -R6 ;  /* 0x00000016eb007c23 */ /* 0x002fc80008010806 */
[----:B------:R1:W-:Y:S02]  /*10be0*/  MUFU.EX2 R210, R0 ;  /* 0x0000000000d27308 */ /* 0x0003e40000000800 */
[----:B-1----:R-:W-:Y:S01]  /*10bf0*/  FFMA.FTZ R0, R163, UR22, -R6 ;  /* 0x00000016a3007c23 */ /* 0x002fe20008010806 */
[----:B------:R-:W-:Y:S02]  /*10c00*/  IMAD.MOV.U32 R163, RZ, RZ, R2 ;  /* 0x000000ffffa37224 */ /* 0x000fe400078e0002 */
[----:B------:R-:W4:Y:S03]  /*10c10*/  LDL.LU R2, [R1+0x4] ;  /* 0x0000040001027983 */ /* 0x000f260000300800 */
        /* <DEDUP_REMOVED lines=12> */
[----:B------:R-:W4:Y:S01]  /*10ce0*/  LDL.LU R7, [R1] ;  /* 0x0000000001077983 */ /* 0x000f220000300800 */
[----:B------:R-:W-:-:S02]  /*10cf0*/  IMAD.MOV.U32 R162, RZ, RZ, R149 ;  /* 0x000000ffffa27224 */ /* 0x000fc400078e0095 */
[----:B------:R-:W-:Y:S02]  /*10d00*/  IMAD.MOV.U32 R149, RZ, RZ, R14 ;  /* 0x000000ffff957224 */ /* 0x000fe400078e000e */
[----:B------:R-:W-:Y:S02]  /*10d10*/  IMAD.MOV.U32 R14, RZ, RZ, R119 ;  /* 0x000000ffff0e7224 */ /* 0x000fe400078e0077 */
[----:B------:R-:W-:Y:S02]  /*10d20*/  IMAD.MOV.U32 R119, RZ, RZ, R219 ;  /* 0x000000ffff777224 */ /* 0x000fe400078e00db */
[----:B------:R-:W4:Y:S01]  /*10d30*/  LDL.LU R219, [R1+0xe4] ;  /* 0x0000e40001db7983 */ /* 0x000f220000300800 */
[----:B------:R-:W-:Y:S02]  /*10d40*/  MOV R160, R163 ;  /* 0x000000a300a07202 */ /* 0x000fe40000000f00 */
[----:B------:R-:W-:Y:S01]  /*10d50*/  MOV R238, R148 ;  /* 0x0000009400ee7202 */ /* 0x000fe20000000f00 */
[----:B------:R-:W-:Y:S01]  /*10d60*/  IMAD.MOV.U32 R82, RZ, RZ, R52 ;  /* 0x000000ffff527224 */ /* 0x000fe200078e0034 */
[----:B------:R-:W-:-:S02]  /*10d70*/  MOV R163, R150 ;  /* 0x0000009600a37202 */ /* 0x000fc40000000f00 */
[----:B------:R-:W-:Y:S02]  /*10d80*/  MOV R83, R53 ;  /* 0x0000003500537202 */ /* 0x000fe40000000f00 */
[----:B------:R-:W-:Y:S02]  /*10d90*/  MOV R127, R54 ;  /* 0x00000036007f7202 */ /* 0x000fe40000000f00 */
[----:B------:R-:W-:Y:S01]  /*10da0*/  MOV R129, R55 ;  /* 0x0000003700817202 */ /* 0x000fe20000000f00 */
[----:B------:R1:W2:Y:S01]  /*10db0*/  MUFU.EX2 R232, R13 ;  /* 0x0000000d00e87308 */ /* 0x0002a20000000800 */
[----:B------:R-:W-:Y:S01]  /*10dc0*/  HMMA.16816.F32 R52, R8, R36, R176 ;  /* 0x000000240834723c */ /* 0x000fe200000018b0 */
[----:B------:R-:W-:Y:S02]  /*10dd0*/  MOV R148, R151 ;  /* 0x0000009700947202 */ /* 0x000fe40000000f00 */
[----:B------:R-:W-:Y:S02]  /*10de0*/  MOV R150, R80 ;  /* 0x0000005000967202 */ /* 0x000fe40000000f00 */
[----:B------:R-:W-:-:S02]  /*10df0*/  MOV R239, R163 ;  /* 0x000000a300ef7202 */ /* 0x000fc40000000f00 */
[----:B------:R-:W-:Y:S01]  /*10e00*/  MOV R178, R238 ;  /* 0x000000ee00b27202 */ /* 0x000fe20000000f00 */
[----:B------:R-:W-:Y:S01]  /*10e10*/  IMAD.MOV.U32 R179, RZ, RZ, R162 ;  /* 0x000000ffffb37224 */ /* 0x000fe200078e00a2 */
[----:B------:R-:W-:Y:S01]  /*10e20*/  MOV R80, R138 ;  /* 0x0000008a00507202 */ /* 0x000fe20000000f00 */
[----:B---3--:R-:W-:Y:S01]  /*10e30*/  FFMA.FTZ R74, R74, R68, R96 ;  /* 0x000000444a4a7223 */ /* 0x008fe20000010060 */
[----:B------:R-:W-:Y:S01]  /*10e40*/  MOV R115, R26 ;  /* 0x0000001a00737202 */ /* 0x000fe20000000f00 */
[----:B------:R-:W-:Y:S01]  /*10e50*/  IMAD.MOV.U32 R96, RZ, RZ, R27 ;  /* 0x000000ffff607224 */ /* 0x000fe200078e001b */
[----:B------:R-:W-:Y:S01]  /*10e60*/  MOV R151, R81 ;  /* 0x0000005100977202 */ /* 0x000fe20000000f00 */
[----:B------:R-:W3:Y:S01]  /*10e70*/  LDSM.16.MT88.4 R24, [R224+0xa000] ;  /* 0x00a00000e018783b */ /* 0x000ee20000004200 */
[----:B-1----:R-:W-:Y:S02]  /*10e80*/  MOV R13, R51 ;  /* 0x00000033000d7202 */ /* 0x002fe40000000f00 */
[----:B------:R-:W-:Y:S01]  /*10e90*/  HMMA.16816.F32 R48, R8, R22, R164 ;  /* 0x000000160830723c */ /* 0x000fe200000018a4 */
[----:B------:R-:W-:Y:S01]  /*10ea0*/  MOV R138, R231 ;  /* 0x000000e7008a7202 */ /* 0x000fe20000000f00 */
[----:B------:R-:W-:Y:S01]  /*10eb0*/  IMAD.MOV.U32 R238, RZ, RZ, R119 ;  /* 0x000000ffffee7224 */ /* 0x000fe200078e0077 */
[----:B------:R-:W-:-:S02]  /*10ec0*/  MOV R177, R178 ;  /* 0x000000b200b17202 */ /* 0x000fc40000000f00 */
[----:B------:R-:W-:Y:S02]  /*10ed0*/  MOV R81, R206 ;  /* 0x000000ce00517202 */ /* 0x000fe40000000f00 */
[----:B------:R-:W-:Y:S01]  /*10ee0*/  MOV R162, R80 ;  /* 0x0000005000a27202 */ /* 0x000fe20000000f00 */
[----:B------:R-:W-:Y:S01]  /*10ef0*/  IMAD.MOV.U32 R165, RZ, RZ, R149 ;  /* 0x000000ffffa57224 */ /* 0x000fe200078e0095 */
[----:B------:R-:W-:Y:S01]  /*10f00*/  MOV R164, R148 ;  /* 0x0000009400a47202 */ /* 0x000fe20000000f00 */
[----:B--2---:R-:W-:Y:S01]  /*10f10*/  FFMA.FTZ R75, R75, R69, R97 ;  /* 0x000000454b4b7223 */ /* 0x004fe20000010061 */
[----:B------:R-:W-:Y:S01]  /*10f20*/  MOV R166, R150 ;  /* 0x0000009600a67202 */ /* 0x000fe20000000f00 */
[----:B------:R-:W-:Y:S01]  /*10f30*/  IMAD.MOV.U32 R167, RZ, RZ, R14 ;  /* 0x000000ffffa77224 */ /* 0x000fe200078e000e */
[----:B------:R-:W-:Y:S01]  /*10f40*/  MOV R178, R179 ;  /* 0x000000b300b27202 */ /* 0x000fe20000000f00 */
[----:B------:R-:W-:Y:S01]  /*10f50*/  IMAD.MOV.U32 R179, RZ, RZ, R239 ;  /* 0x000000ffffb37224 */ /* 0x000fe200078e00ef */
[----:B------:R-:W-:Y:S01]  /*10f60*/  MOV R148, R151 ;  /* 0x0000009700947202 */ /* 0x000fe20000000f00 */
[----:B------:R-:W-:Y:S01]  /*10f70*/  IMAD.MOV.U32 R151, RZ, RZ, R116 ;  /* 0x000000ffff977224 */ /* 0x000fe200078e0074 */
[----:B------:R-:W-:Y:S01]  /*10f80*/  MOV R149, R138 ;  /* 0x0000008a00957202 */ /* 0x000fe20000000f00 */
[----:B------:R1:W-:Y:S01]  /*10f90*/  MUFU.EX2 R233, R3 ;  /* 0x0000000300e97308 */ /* 0x0003e20000000800 */
[----:B------:R-:W-:Y:S01]  /*10fa0*/  MOV R150, R115 ;  /* 0x0000007300967202 */ /* 0x000fe20000000f00 */
        /* <DEDUP_REMOVED lines=8> */
[----:B------:R-:W-:Y:S01]  /*11030*/  FFMA.FTZ R96, R96, UR22, -R6 ;  /* 0x0000001660607c23 */ /* 0x000fe20008010806 */
[----:B------:R-:W-:-:S02]  /*11040*/  MOV R166, R238 ;  /* 0x000000ee00a67202 */ /* 0x000fc40000000f00 */
[----:B------:R-:W-:Y:S02]  /*11050*/  MOV R130, R56 ;  /* 0x0000003800827202 */ /* 0x000fe40000000f00 */
[----:B------:R-:W-:Y:S01]  /*11060*/  MOV R131, R58 ;  /* 0x0000003a00837202 */ /* 0x000fe20000000f00 */
[----:B------:R2:W-:Y:S01]  /*11070*/  MUFU.EX2 R213, R15 ;  /* 0x0000000f00d57308 */ /* 0x0005e20000000800 */
[----:B------:R-:W-:Y:S01]  /*11080*/  MOV R238, R149 ;  /* 0x0000009500ee7202 */ /* 0x000fe20000000f00 */
[----:B------:R-:W-:Y:S01]  /*11090*/  IMAD.MOV.U32 R149, RZ, RZ, R150 ;  /* 0x000000ffff957224 */ /* 0x000fe200078e0096 */
[----:B------:R-:W-:Y:S01]  /*110a0*/  MOV R163, R81 ;  /* 0x0000005100a37202 */ /* 0x000fe20000000f00 */
[----:B------:R-:W-:Y:S01]  /*110b0*/  IMAD.MOV.U32 R81, RZ, RZ, R98 ;  /* 0x000000ffff517224 */ /* 0x000fe200078e0062 */
[----:B------:R-:W-:Y:S01]  /*110c0*/  MOV R150, R151 ;  /* 0x0000009700967202 */ /* 0x000fe20000000f00 */
[----:B------:R-:W3:Y:S01]  /*110d0*/  LDSM.16.MT88.4 R20, [R222+0xa000] ;  /* 0x00a00000de14783b */ /* 0x000ee20000004200 */
[----:B------:R-:W-:-:S02]  /*110e0*/  MOV R97, R59 ;  /* 0x0000003b00617202 */ /* 0x000fc40000000f00 */
[----:B-1----:R-:W-:Y:S01]  /*110f0*/  MOV R3, R71 ;  /* 0x0000004700037202 */ /* 0x002fe20000000f00 */
[----:B------:R-:W-:Y:S01]  /*11100*/  FADD.FTZ R113, R113, R74 ;  /* 0x0000004a71717221 */ /* 0x000fe20000010000 */
[----:B------:R-:W-:Y:S01]  /*11110*/  MOV R151, R14 ;  /* 0x0000000e00977202 */ /* 0x000fe20000000f00 */
[----:B------:R-:W-:Y:S01]  /*11120*/  IMAD.MOV.U32 R14, RZ, RZ, R80 ;  /* 0x000000ffff0e7224 */ /* 0x000fe200078e0050 */
[C---:B------:R-:W-:Y:S01]  /*11130*/  HMMA.16816.F32 R68, R8.reuse, R64, R76 ;  /* 0x000000400844723c */ /* 0x040fe2000000184c */
[--C-:B------:R-:W-:Y:S01]  /*11140*/  FFMA.FTZ R115, R214, UR22, -R6.reuse ;  /* 0x00000016d6737c23 */ /* 0x100fe20008010806 */
[--C-:B------:R-:W-:Y:S01]  /*11150*/  FFMA.FTZ R3, R3, UR22, -R6.reuse ;  /* 0x0000001603037c23 */ /* 0x100fe20008010806 */
[--C-:B------:R-:W-:Y:S01]  /*11160*/  FFMA.FTZ R97, R97, UR22, -R6.reuse ;  /* 0x0000001661617c23 */ /* 0x100fe20008010806 */
[--C-:B------:R-:W-:Y:S01]  /*11170*/  FFMA.FTZ R103, R218, UR22, -R6.reuse ;  /* 0x00000016da677c23 */ /* 0x100fe20008010806 */
[--C-:B------:R-:W-:Y:S01]  /*11180*/  FFMA.FTZ R114, R215, UR22, -R6.reuse ;  /* 0x00000016d7727c23 */ /* 0x100fe20008010806 */
[C---:B------:R-:W-:Y:S01]  /*11190*/  HMMA.16816.F32 R56, R8.reuse, R38, R180 ;  /* 0x000000260838723c */ /* 0x040fe200000018b4 */
[--C-:B------:R-:W-:Y:S01]  /*111a0*/  FFMA.FTZ R116, R209, UR22, -R6.reuse ;  /* 0x00000016d1747c23 */ /* 0x100fe20008010806 */
[----:B------:R-:W-:Y:S01]  /*111b0*/  FFMA.FTZ R119, R208, UR22, -R6 ;  /* 0x00000016d0777c23 */ /* 0x000fe20008010806 */
[----:B------:R-:W-:Y:S01]  /*111c0*/  MOV R80, R81 ;  /* 0x0000005100507202 */ /* 0x000fe20000000f00 */
[----:B------:R-:W-:Y:S01]  /*111d0*/  IMAD.MOV.U32 R214, RZ, RZ, R239 ;  /* 0x000000ffffd67224 */ /* 0x000fe200078e00ef */
[----:B------:R-:W-:Y:S01]  /*111e0*/  MOV R81, R82 ;  /* 0x0000005200517202 */ /* 0x000fe20000000f00 */
[----:B------:R-:W-:Y:S01]  /*111f0*/  HMMA.16816.F32 R64, R8, R66, R200 ;  /* 0x000000420840723c */ /* 0x000fe200000018c8 */
[----:B------:R-:W-:Y:S01]  /*11200*/  FADD.FTZ R104, R178, R13 ;  /* 0x0000000db2687221 */ /* 0x000fe20000010000 */
[----:B------:R-:W-:Y:S01]  /*11210*/  FADD.FTZ R106, R106, R12 ;  /* 0x0000000c6a6a7221 */ /* 0x000fe20000010000 */
[----:B------:R-:W-:Y:S01]  /*11220*/  MOV R239, R14 ;  /* 0x0000000e00ef7202 */ /* 0x000fe20000000f00 */
[----:B------:R-:W-:Y:S01]  /*11230*/  IMAD.MOV.U32 R82, RZ, RZ, R83 ;  /* 0x000000ffff527224 */ /* 0x000fe200078e0053 */
[----:B------:R-:W-:Y:S01]  /*11240*/  F2FP.F16.F32.PACK_AB R12, R199, R251 ;  /* 0x000000fbc70c723e */ /* 0x000fe200000000ff */
[----:B------:R-:W-:Y:S01]  /*11250*/  MUFU.EX2 R206, R72 ;  /* 0x0000004800ce7308 */ /* 0x000fe20000000800 */
[----:B------:R-:W-:Y:S01]  /*11260*/  F2FP.F16.F32.PACK_AB R8, R232, R229 ;  /* 0x000000e5e808723e */ /* 0x000fe200000000ff */
[----:B------:R-:W-:Y:S01]  /*11270*/  LDSM.16.MT88.4 R36, [R224+0xa800] ;  /* 0x00a80000e024783b */ /* 0x000fe20000004200 */
[----:B------:R-:W-:-:S02]  /*11280*/  F2FP.F16.F32.PACK_AB R9, R212, R216 ;  /* 0x000000d8d409723e */ /* 0x000fc400000000ff */
[----:B------:R-:W-:Y:S01]  /*11290*/  F2FP.F16.F32.PACK_AB R10, R230, R217 ;  /* 0x000000d9e60a723e */ /* 0x000fe200000000ff */
[----:B------:R1:W5:Y:S01]  /*112a0*/  LDL.LU R231, [R1+0xe0] ;  /* 0x0000e00001e77983 */ /* 0x0003620000300800 */
[----:B------:R-:W-:Y:S02]  /*112b0*/  F2FP.F16.F32.PACK_AB R11, R210, R211 ;  /* 0x000000d3d20b723e */ /* 0x000fe400000000ff */
[----:B------:R-:W-:Y:S02]  /*112c0*/  F2FP.F16.F32.PACK_AB R13, R245, R246 ;  /* 0x000000f6f50d723e */ /* 0x000fe400000000ff */
[----:B------:R-:W-:Y:S02]  /*112d0*/  F2FP.F16.F32.PACK_AB R14, R160, R161 ;  /* 0x000000a1a00e723e */ /* 0x000fe400000000ff */
[----:B--2---:R-:W-:Y:S02]  /*112e0*/  F2FP.F16.F32.PACK_AB R15, R237, R242 ;  /* 0x000000f2ed0f723e */ /* 0x004fe400000000ff */
[----:B------:R-:W-:-:S02]  /*112f0*/  MOV R83, R127 ;  /* 0x0000007f00537202 */ /* 0x000fc40000000f00 */
[----:B------:R-:W-:Y:S01]  /*11300*/  MOV R208, R165 ;  /* 0x000000a500d07202 */ /* 0x000fe20000000f00 */
[----:B------:R-:W-:Y:S01]  /*11310*/  IMAD.MOV.U32 R165, RZ, RZ, R238 ;  /* 0x000000ffffa57224 */ /* 0x000fe200078e00ee */
[----:B------:R-:W-:Y:S02]  /*11320*/  MOV R238, R80 ;  /* 0x0000005000ee7202 */ /* 0x000fe40000000f00 */
[----:B------:R-:W-:Y:S02]  /*11330*/  MOV R176, R82 ;  /* 0x0000005200b07202 */ /* 0x000fe40000000f00 */
[----:B------:R-:W-:Y:S01]  /*11340*/  MOV R234, R83 ;  /* 0x0000005300ea7202 */ /* 0x000fe20000000f00 */
[C---:B----4-:R-:W-:Y:S06]  /*11350*/  HMMA.16816.F32 R140, R8.reuse, R28, R140 ;  /* 0x0000001c088c723c */ /* 0x050fec000000188c */
[----:B------:R-:W-:Y:S01]  /*11360*/  HMMA.16816.F32 R152, R8, R30, R152 ;  /* 0x0000001e0898723c */ /* 0x000fe20000001898 */
        /* <DEDUP_REMOVED lines=11> */
[----:B------:R-:W-:Y:S02]  /*11420*/  MOV R182, R129 ;  /* 0x0000008100b67202 */ /* 0x000fe40000000f00 */
[----:B------:R-:W-:-:S05]  /*11430*/  MOV R149, R133 ;  /* 0x0000008500957202 */ /* 0x000fca0000000f00 */
[----:B------:R-:W-:Y:S08]  /*11440*/  MUFU.EX2 R138, R43 ;  /* 0x0000002b008a7308 */ /* 0x000ff00000000800 */
[----:B------:R-:W2:Y:S08]  /*11450*/  MUFU.EX2 R137, R42 ;  /* 0x0000002a00897308 */ /* 0x000eb00000000800 */
[----:B------:R4:W-:Y:S08]  /*11460*/  MUFU.EX2 R133, R41 ;  /* 0x0000002900857308 */ /* 0x0009f00000000800 */
[----:B------:R-:W-:Y:S08]  /*11470*/  MUFU.EX2 R130, R0 ;  /* 0x0000000000827308 */ /* 0x000ff00000000800 */
[----:B------:R-:W-:Y:S01]  /*11480*/  MUFU.EX2 R129, R3 ;  /* 0x0000000300817308 */ /* 0x000fe20000000800 */
[----:B----4-:R-:W-:Y:S01]  /*11490*/  LDSM.16.MT88.4 R40, [R223+0xa800] ;  /* 0x00a80000df28783b */ /* 0x010fe20000004200 */
[----:B------:R-:W-:Y:S06]  /*114a0*/  HMMA.16816.F32 R76, R8, R18, R88 ;  /* 0x00000012084c723c */ /* 0x000fec0000001858 */
[C---:B---3--:R-:W-:Y:S06]  /*114b0*/  HMMA.16816.F32 R88, R12.reuse, R26, R48 ;  /* 0x0000001a0c58723c */ /* 0x048fec0000001830 */
[----:B------:R-:W-:Y:S07]  /*114c0*/  HMMA.16816.F32 R48, R12, R16, R68 ;  /* 0x000000100c30723c */ /* 0x000fee0000001844 */
[----:B------:R-:W-:Y:S01]  /*114d0*/  IMAD.MOV.U32 R71, RZ, RZ, R181 ;  /* 0x000000ffff477224 */ /* 0x000fe200078e00b5 */
[C---:B------:R-:W-:Y:S06]  /*114e0*/  HMMA.16816.F32 R156, R8.reuse, R24, R156 ;  /* 0x00000018089c723c */ /* 0x040fec000000189c */
[C---:B------:R-:W-:Y:S06]  /*114f0*/  HMMA.16816.F32 R168, R8.reuse, R26, R168 ;  /* 0x0000001a08a8723c */ /* 0x040fec00000018a8 */
[C---:B------:R-:W-:Y:S06]  /*11500*/  HMMA.16816.F32 R172, R8.reuse, R20, R172 ;  /* 0x0000001408ac723c */ /* 0x040fec00000018ac */
[----:B------:R-:W-:Y:S06]  /*11510*/  HMMA.16816.F32 R84, R8, R22, R84 ;  /* 0x000000160854723c */ /* 0x000fec0000001854 */
[----:B------:R-:W-:Y:S01]  /*11520*/  HMMA.16816.F32 R52, R12, R20, R52 ;  /* 0x000000140c34723c */ /* 0x000fe20000001834 */
[--C-:B------:R-:W-:Y:S01]  /*11530*/  FFMA.FTZ R2, R2, UR22, -R6.reuse ;  /* 0x0000001602027c23 */ /* 0x100fe20008010806 */
[--C-:B------:R-:W-:Y:S01]  /*11540*/  FFMA.FTZ R7, R7, UR22, -R6.reuse ;  /* 0x0000001607077c23 */ /* 0x100fe20008010806 */
[----:B------:R-:W-:Y:S01]  /*11550*/  FFMA.FTZ R98, R219, UR22, -R6 ;  /* 0x00000016db627c23 */ /* 0x000fe20008010806 */
[----:B------:R-:W-:Y:S01]  /*11560*/  FADD.FTZ R6, R177, R75 ;  /* 0x0000004bb1067221 */ /* 0x000fe20000010000 */
[----:B------:R-:W-:-:S03]  /*11570*/  IMAD.MOV.U32 R177, RZ, RZ, R81 ;  /* 0x000000ffffb17224 */ /* 0x000fc600078e0051 */
[----:B------:R-:W-:Y:S01]  /*11580*/  FADD.FTZ R102, R179, R6 ;  /* 0x00000006b3667221 */ /* 0x000fe20000010000 */
[----:B------:R-:W-:Y:S01]  /*11590*/  MOV R179, R150 ;  /* 0x0000009600b37202 */ /* 0x000fe20000000f00 */
[----:B------:R-:W-:Y:S01]  /*115a0*/  HMMA.16816.F32 R80, R8, R16, R92 ;  /* 0x000000100850723c */ /* 0x000fe2000000185c */
[----:B------:R-:W-:Y:S02]  /*115b0*/  MOV R150, R131 ;  /* 0x0000008300967202 */ /* 0x000fe40000000f00 */
[----:B------:R3:W4:Y:S03]  /*115c0*/  MUFU.EX2 R131, R73 ;  /* 0x0000004900837308 */ /* 0x0007260000000800 */
[C---:B------:R-:W-:Y:S06]  /*115d0*/  HMMA.16816.F32 R92, R12.reuse, R30, R44 ;  /* 0x0000001e0c5c723c */ /* 0x040fec000000182c */
[C---:B---3--:R-:W-:Y:S01]  /*115e0*/  HMMA.16816.F32 R72, R12.reuse, R28, R60 ;  /* 0x0000001c0c48723c */ /* 0x048fe2000000183c */
[----:B------:R-:W3:Y:S01]  /*115f0*/  LDSM.16.MT88.4 R28, [R221+0xa800] ;  /* 0x00a80000dd1c783b */ /* 0x000ee20000004200 */
[----:B------:R-:W1:Y:S04]  /*11600*/  MUFU.EX2 R127, R2 ;  /* 0x00000002007f7308 */ /* 0x000e680000000800 */
[C---:B------:R-:W-:Y:S01]  /*11610*/  HMMA.16816.F32 R60, R12.reuse, R24, R32 ;  /* 0x000000180c3c723c */ /* 0x040fe20000001820 */
[----:B------:R-:W3:Y:S03]  /*11620*/  LDSM.16.MT88.4 R32, [R222+0xa800] ;  /* 0x00a80000de20783b */ /* 0x000ee60000004200 */
[----:B------:R-:W1:Y:S01]  /*11630*/  MUFU.EX2 R128, R7 ;  /* 0x0000000700807308 */ /* 0x000e620000000800 */
[----:B--2---:R-:W-:Y:S01]  /*11640*/  F2FP.F16.F32.PACK_AB R8, R137, R138 ;  /* 0x0000008a8908723e */ /* 0x004fe200000000ff */
[C---:B------:R-:W-:Y:S01]  /*11650*/  HMMA.16816.F32 R44, R12.reuse, R22, R56 ;  /* 0x000000160c2c723c */ /* 0x040fe20000001838 */
[----:B----4-:R-:W-:Y:S01]  /*11660*/  F2FP.F16.F32.PACK_AB R10, R131, R133 ;  /* 0x00000085830a723e */ /* 0x010fe200000000ff */
[----:B------:R-:W2:Y:S04]  /*11670*/  LDSM.16.MT88.4 R24, [R221+0xb000] ;  /* 0x00b00000dd18783b */ /* 0x000ea80000004200 */
[----:B------:R-:W-:Y:S01]  /*11680*/  HMMA.16816.F32 R56, R12, R18, R64 ;  /* 0x000000120c38723c */ /* 0x000fe20000001840 */
[----:B-1----:R-:W-:Y:S01]  /*11690*/  F2FP.F16.F32.PACK_AB R9, R127, R130 ;  /* 0x000000827f09723e */ /* 0x002fe200000000ff */
[----:B------:R-:W1:Y:S04]  /*116a0*/  LDSM.16.MT88.4 R20, [R224+0xb000] ;  /* 0x00b00000e014783b */ /* 0x000e680000004200 */
[----:B------:R-:W4:Y:S01]  /*116b0*/  LDSM.16.MT88.4 R16, [R222+0xb000] ;  /* 0x00b00000de10783b */ /* 0x000f220000004200 */
[----:B------:R-:W-:-:S02]  /*116c0*/  F2FP.F16.F32.PACK_AB R12, R208, R71 ;  /* 0x00000047d00c723e */ /* 0x000fc400000000ff */
[----:B------:R-:W-:Y:S02]  /*116d0*/  F2FP.F16.F32.PACK_AB R11, R129, R128 ;  /* 0x00000080810b723e */ /* 0x000fe400000000ff */
[----:B------:R-:W-:Y:S02]  /*116e0*/  F2FP.F16.F32.PACK_AB R13, R233, R236 ;  /* 0x000000ece90d723e */ /* 0x000fe400000000ff */
[----:B------:R-:W-:Y:S02]  /*116f0*/  F2FP.F16.F32.PACK_AB R14, R214, R209 ;  /* 0x000000d1d60e723e */ /* 0x000fe400000000ff */
[----:B------:R-:W-:Y:S01]  /*11700*/  F2FP.F16.F32.PACK_AB R15, R207, R213 ;  /* 0x000000d5cf0f723e */ /* 0x000fe200000000ff */
[C---:B---3--:R-:W-:Y:S06]  /*11710*/  HMMA.16816.F32 R140, R8.reuse, R28, R140 ;  /* 0x0000001c088c723c */ /* 0x048fec000000188c */
[----:B------:R-:W-:Y:S06]  /*11720*/  HMMA.16816.F32 R152, R8, R30, R152 ;  /* 0x0000001e0898723c */ /* 0x000fec0000001898 */
[C---:B------:R-:W-:Y:S06]  /*11730*/  HMMA.16816.F32 R72, R12.reuse, R28, R72 ;  /* 0x0000001c0c48723c */ /* 0x040fec0000001848 */
[----:B------:R-:W-:Y:S01]  /*11740*/  HMMA.16816.F32 R64, R12, R30, R92 ;  /* 0x0000001e0c40723c */ /* 0x000fe2000000185c */
[----:B------:R-:W3:Y:S01]  /*11750*/  LDSM.16.MT88.4 R28, [R223+0xb000] ;  /* 0x00b00000df1c783b */ /* 0x000ee20000004200 */
[----:B------:R-:W-:Y:S04]  /*11760*/  MUFU.EX2 R101, R101 ;  /* 0x0000006500657308 */ /* 0x000fe80000000800 */
[C---:B------:R-:W-:Y:S04]  /*11770*/  HMMA.16816.F32 R156, R8.reuse, R36, R156 ;  /* 0x00000024089c723c */ /* 0x040fe8000000189c */
[----:B------:R-:W2:Y:S02]  /*11780*/  MUFU.EX2 R105, R105 ;  /* 0x0000006900697308 */ /* 0x000ea40000000800 */
[C---:B------:R-:W-:Y:S06]  /*11790*/  HMMA.16816.F32 R168, R8.reuse, R38, R168 ;  /* 0x0000002608a8723c */ /* 0x040fec00000018a8 */
[----:B------:R-:W-:Y:S01]  /*117a0*/  MUFU.EX2 R107, R107 ;  /* 0x0000006b006b7308 */ /* 0x000fe20000000800 */
[C---:B------:R-:W-:Y:S06]  /*117b0*/  HMMA.16816.F32 R172, R8.reuse, R32, R172 ;  /* 0x0000002008ac723c */ /* 0x040fec00000018ac */
[C---:B------:R-:W-:Y:S01]  /*117c0*/  HMMA.16816.F32 R84, R8.reuse, R34, R84 ;  /* 0x000000220854723c */ /* 0x040fe20000001854 */
[----:B------:R-:W-:Y:S05]  /*117d0*/  MUFU.EX2 R108, R108 ;  /* 0x0000006c006c7308 */ /* 0x000fea0000000800 */
[C---:B------:R-:W-:Y:S03]  /*117e0*/  HMMA.16816.F32 R80, R8.reuse, R40, R80 ;  /* 0x000000280850723c */ /* 0x040fe60000001850 */
[----:B------:R-:W-:Y:S03]  /*117f0*/  MUFU.EX2 R96, R96 ;  /* 0x0000006000607308 */ /* 0x000fe60000000800 */
[----:B------:R-:W-:Y:S05]  /*11800*/  HMMA.16816.F32 R76, R8, R42, R76 ;  /* 0x0000002a084c723c */ /* 0x000fea000000184c */
[----:B------:R-:W1:Y:S08]  /*11810*/  MUFU.EX2 R97, R97 ;  /* 0x0000006100617308 */ /* 0x000e700000000800 */
[----:B------:R-:W-:Y:S08]  /*11820*/  MUFU.EX2 R98, R98 ;  /* 0x0000006200627308 */ /* 0x000ff00000000800 */
[----:B------:R-:W4:Y:S01]  /*11830*/  MUFU.EX2 R103, R103 ;  /* 0x0000006700677308 */ /* 0x000f220000000800 */
[----:B------:R-:W-:Y:S01]  /*11840*/  FADD.FTZ R6, R182, R113 ;  /* 0x00000071b6067221 */ /* 0x000fe20000010000 */
[----:B------:R-:W-:Y:S01]  /*11850*/  HMMA.16816.F32 R52, R12, R32, R52 ;  /* 0x000000200c34723c */ /* 0x000fe20000001834 */
[----:B------:R-:W-:Y:S01]  /*11860*/  FADD.FTZ R2, R234, R106 ;  /* 0x0000006aea027221 */ /* 0x000fe20000010000 */
[----:B------:R-:W-:Y:S01]  /*11870*/  FADD.FTZ R0, R176, R102 ;  /* 0x00000066b0007221 */ /* 0x000fe20000010000 */
[----:B------:R-:W-:-:S03]  /*11880*/  FADD.FTZ R6, R177, R6 ;  /* 0x00000006b1067221 */ /* 0x000fc60000010000 */
[C---:B------:R-:W-:Y:S01]  /*11890*/  HMMA.16816.F32 R44, R12.reuse, R34, R44 ;  /* 0x000000220c2c723c */ /* 0x040fe2000000182c */
[----:B------:R-:W3:Y:S01]  /*118a0*/  MUFU.EX2 R99, R99 ;  /* 0x0000006300637308 */ /* 0x000ee20000000800 */
[----:B--2---:R-:W-:Y:S02]  /*118b0*/  F2FP.F16.F32.PACK_AB R8, R105, R101 ;  /* 0x000000656908723e */ /* 0x004fe400000000ff */
[----:B-1----:R-:W-:Y:S02]  /*118c0*/  F2FP.F16.F32.PACK_AB R9, R97, R96 ;  /* 0x000000606109723e */ /* 0x002fe400000000ff */
[----:B------:R-:W-:Y:S01]  /*118d0*/  HMMA.16816.F32 R60, R12, R36, R60 ;  /* 0x000000240c3c723c */ /* 0x000fe2000000183c */
[----:B------:R-:W-:Y:S02]  /*118e0*/  F2FP.F16.F32.PACK_AB R10, R108, R107 ;  /* 0x0000006b6c0a723e */ /* 0x000fe400000000ff */
[----:B------:R-:W-:Y:S01]  /*118f0*/  MUFU.EX2 R100, R100 ;  /* 0x0000006400647308 */ /* 0x000fe20000000800 */
[----:B----4-:R-:W-:-:S02]  /*11900*/  F2FP.F16.F32.PACK_AB R11, R103, R98 ;  /* 0x00000062670b723e */ /* 0x010fc400000000ff */
[----:B------:R-:W-:Y:S01]  /*11910*/  HMMA.16816.F32 R32, R12, R40, R48 ;  /* 0x000000280c20723c */ /* 0x000fe20000001830 */
[----:B------:R-:W-:Y:S01]  /*11920*/  FADD.FTZ R2, R134, R2 ;  /* 0x0000000286027221 */ /* 0x000fe20000010000 */
[----:B------:R-:W-:-:S03]  /*11930*/  FADD.FTZ R0, R132, R0 ;  /* 0x0000000084007221 */ /* 0x000fc60000010000 */
[----:B------:R-:W1:Y:S01]  /*11940*/  MUFU.EX2 R117, R117 ;  /* 0x0000007500757308 */ /* 0x000e620000000800 */
[----:B------:R-:W-:Y:S01]  /*11950*/  HMMA.16816.F32 R36, R12, R38, R88 ;  /* 0x000000260c24723c */ /* 0x000fe20000001858 */
[----:B------:R-:W-:-:S05]  /*11960*/  FADD.FTZ R6, R184, R6 ;  /* 0x00000006b8067221 */ /* 0x000fca0000010000 */
[----:B------:R-:W-:Y:S01]  /*11970*/  HMMA.16816.F32 R40, R12, R42, R56 ;  /* 0x0000002a0c28723c */ /* 0x000fe20000001838 */
[----:B------:R-:W-:Y:S01]  /*11980*/  MOV R202, R194 ;  /* 0x000000c200ca7202 */ /* 0x000fe20000000f00 */
[----:B------:R-:W-:Y:S01]  /*11990*/  IMAD.MOV.U32 R201, RZ, RZ, R193 ;  /* 0x000000ffffc97224 */ /* 0x000fe200078e00c1 */
[----:B------:R-:W-:Y:S01]  /*119a0*/  MOV R200, R192 ;  /* 0x000000c000c87202 */ /* 0x000fe20000000f00 */
[----:B------:R-:W-:Y:S01]  /*119b0*/  FADD.FTZ R2, R187, R2 ;  /* 0x00000002bb027221 */ /* 0x000fe20000010000 */
[----:B------:R-:W-:Y:S01]  /*119c0*/  MOV R70, R195 ;  /* 0x000000c300467202 */ /* 0x000fe20000000f00 */
[----:B------:R-:W-:Y:S01]  /*119d0*/  FADD.FTZ R0, R186, R0 ;  /* 0x00000000ba007221 */ /* 0x000fe20000010000 */
[----:B------:R-:W-:Y:S01]  /*119e0*/  FADD.FTZ R6, R185, R6 ;  /* 0x00000006b9067221 */ /* 0x000fe20000010000 */
[----:B------:R-:W-:Y:S01]  /*119f0*/  HMMA.16816.F32 R140, R8, R24, R140 ;  /* 0x00000018088c723c */ /* 0x000fe2000000188c */
[----:B------:R-:W-:-:S05]  /*11a00*/  IMAD.MOV.U32 R219, RZ, RZ, R164 ;  /* 0x000000ffffdb7224 */ /* 0x000fca00078e00a4 */
[----:B------:R-:W-:Y:S01]  /*11a10*/  HMMA.16816.F32 R152, R8, R26, R152 ;  /* 0x0000001a0898723c */ /* 0x000fe20000001898 */
[----:B------:R-:W-:-:S05]  /*11a20*/  MOV R235, R179 ;  /* 0x000000b300eb7202 */ /* 0x000fca0000000f00 */
[----:B------:R-:W-:Y:S01]  /*11a30*/  HMMA.16816.F32 R156, R8, R20, R156 ;  /* 0x00000014089c723c */ /* 0x000fe2000000189c */
[----:B------:R-:W-:-:S05]  /*11a40*/  MOV R218, R165 ;  /* 0x000000a500da7202 */ /* 0x000fca0000000f00 */
[----:B------:R-:W-:Y:S01]  /*11a50*/  HMMA.16816.F32 R168, R8, R22, R168 ;  /* 0x0000001608a8723c */ /* 0x000fe200000018a8 */
[----:B------:R-:W-:-:S05]  /*11a60*/  MOV R215, R166 ;  /* 0x000000a600d77202 */ /* 0x000fca0000000f00 */
[C---:B------:R-:W-:Y:S06]  /*11a70*/  HMMA.16816.F32 R172, R8.reuse, R16, R172 ;  /* 0x0000001008ac723c */ /* 0x040fec00000018ac */
[C---:B------:R-:W-:Y:S06]  /*11a80*/  HMMA.16816.F32 R184, R8.reuse, R18, R84 ;  /* 0x0000001208b8723c */ /* 0x040fec0000001854 */
[C---:B---3--:R-:W-:Y:S06]  /*11a90*/  HMMA.16816.F32 R192, R8.reuse, R28, R80 ;  /* 0x0000001c08c0723c */ /* 0x048fec0000001850 */
[----:B------:R-:W-:Y:S01]  /*11aa0*/  HMMA.16816.F32 R76, R8, R30, R76 ;  /* 0x0000001e084c723c */ /* 0x000fe2000000184c */
[----:B------:R-:W2:Y:S01]  /*11ab0*/  LDSM.16.MT88.4 R8, [R223+0xb800] ;  /* 0x00b80000df08783b */ /* 0x000ea20000004200 */
[----:B------:R-:W-:Y:S01]  /*11ac0*/  F2FP.F16.F32.PACK_AB R12, R218, R215 ;  /* 0x000000d7da0c723e */ /* 0x000fe200000000ff */
[----:B------:R-:W-:Y:S01]  /*11ad0*/  FADD.FTZ R3, R183, R104 ;  /* 0x00000068b7037221 */ /* 0x000fe20000010000 */
[----:B------:R-:W-:-:S02]  /*11ae0*/  F2FP.F16.F32.PACK_AB R13, R99, R206 ;  /* 0x000000ce630d723e */ /* 0x000fc400000000ff */
[----:B-1----:R-:W-:Y:S02]  /*11af0*/  F2FP.F16.F32.PACK_AB R15, R117, R100 ;  /* 0x00000064750f723e */ /* 0x002fe400000000ff */
[----:B------:R-:W-:Y:S01]  /*11b00*/  F2FP.F16.F32.PACK_AB R14, R235, R219 ;  /* 0x000000dbeb0e723e */ /* 0x000fe200000000ff */
[----:B------:R-:W-:Y:S01]  /*11b10*/  FADD.FTZ R3, R135, R3 ;  /* 0x0000000387037221 */ /* 0x000fe20000010000 */
[----:B------:R-:W-:Y:S08]  /*11b20*/  MUFU.EX2 R118, R118 ;  /* 0x0000007600767308 */ /* 0x000ff00000000800 */
[----:B------:R-:W1:Y:S01]  /*11b30*/  MUFU.EX2 R120, R120 ;  /* 0x0000007800787308 */ /* 0x000e620000000800 */
[----:B------:R-:W-:Y:S01]  /*11b40*/  HMMA.16816.F32 R72, R12, R24, R72 ;  /* 0x000000180c48723c */ /* 0x000fe20000001848 */
[----:B------:R-:W-:-:S06]  /*11b50*/  FADD.FTZ R3, R189, R3 ;  /* 0x00000003bd037221 */ /* 0x000fcc0000010000 */
[----:B------:R-:W-:Y:S01]  /*11b60*/  MUFU.EX2 R121, R121 ;  /* 0x0000007900797308 */ /* 0x000fe20000000800 */
[C---:B------:R-:W-:Y:S07]  /*11b70*/  HMMA.16816.F32 R64, R12.reuse, R26, R64 ;  /* 0x0000001a0c40723c */ /* 0x040fee0000001840 */
[----:B------:R-:W-:Y:S01]  /*11b80*/  MUFU.EX2 R122, R122 ;  /* 0x0000007a007a7308 */ /* 0x000fe20000000800 */
[C---:B------:R-:W-:Y:S07]  /*11b90*/  HMMA.16816.F32 R60, R12.reuse, R20, R60 ;  /* 0x000000140c3c723c */ /* 0x040fee000000183c */
[----:B------:R-:W-:Y:S01]  /*11ba0*/  MUFU.EX2 R114, R114 ;  /* 0x0000007200727308 */ /* 0x000fe20000000800 */
[C---:B------:R-:W-:Y:S07]  /*11bb0*/  HMMA.16816.F32 R36, R12.reuse, R22, R36 ;  /* 0x000000160c24723c */ /* 0x040fee0000001824 */
[----:B------:R-:W3:Y:S01]  /*11bc0*/  MUFU.EX2 R115, R115 ;  /* 0x0000007300737308 */ /* 0x000ee20000000800 */
[C---:B------:R-:W-:Y:S07]  /*11bd0*/  HMMA.16816.F32 R52, R12.reuse, R16, R52 ;  /* 0x000000100c34723c */ /* 0x040fee0000001834 */
[----:B------:R-:W-:Y:S01]  /*11be0*/  MUFU.EX2 R116, R116 ;  /* 0x0000007400747308 */ /* 0x000fe20000000800 */
[C---:B------:R-:W-:Y:S07]  /*11bf0*/  HMMA.16816.F32 R44, R12.reuse, R18, R44 ;  /* 0x000000120c2c723c */ /* 0x040fee000000182c */
[----:B------:R-:W4:Y:S01]  /*11c00*/  MUFU.EX2 R119, R119 ;  /* 0x0000007700777308 */ /* 0x000f220000000800 */
[----:B------:R-:W-:Y:S01]  /*11c10*/  HMMA.16816.F32 R32, R12, R28, R32 ;  /* 0x0000001c0c20723c */ /* 0x000fe20000001820 */
[----:B------:R-:W-:-:S02]  /*11c20*/  MOV R203, R151 ;  /* 0x0000009700cb7202 */ /* 0x000fc40000000f00 */
[----:B------:R-:W-:Y:S01]  /*11c30*/  MOV R234, R178 ;  /* 0x000000b200ea7202 */ /* 0x000fe20000000f00 */
[----:B------:R-:W-:Y:S01]  /*11c40*/  IMAD.MOV.U32 R113, RZ, RZ, R200 ;  /* 0x000000ffff717224 */ /* 0x000fe200078e00c8 */
[----:B------:R-:W-:Y:S01]  /*11c50*/  MOV R106, R202 ;  /* 0x000000ca006a7202 */ /* 0x000fe20000000f00 */
[----:B------:R-:W-:Y:S01]  /*11c60*/  HMMA.16816.F32 R40, R12, R30, R40 ;  /* 0x0000001e0c28723c */ /* 0x000fe20000001828 */
[----:B------:R-:W-:Y:S01]  /*11c70*/  MUFU.EX2 R17, R123 ;  /* 0x0000007b00117308 */ /* 0x000fe20000000800 */
[----:B------:R-:W-:Y:S01]  /*11c80*/  FADD.FTZ R7, R190, R3 ;  /* 0x00000003be077221 */ /* 0x000fe20000010000 */
[----:B------:R-:W-:Y:S01]  /*11c90*/  FADD.FTZ R3, R144, R2 ;  /* 0x0000000290037221 */ /* 0x000fe20000010000 */
[----:B------:R-:W-:Y:S02]  /*11ca0*/  MOV R90, R163 ;  /* 0x000000a3005a7202 */ /* 0x000fe40000000f00 */
[----:B------:R-:W-:Y:S01]  /*11cb0*/  MOV R91, R162 ;  /* 0x000000a2005b7202 */ /* 0x000fe20000000f00 */
[----:B------:R-:W-:-:S02]  /*11cc0*/  IMAD.MOV.U32 R179, RZ, RZ, R167 ;  /* 0x000000ffffb37224 */ /* 0x000fc400078e00a7 */
[----:B------:R-:W-:Y:S01]  /*11cd0*/  IMAD.MOV.U32 R68, RZ, RZ, R199 ;  /* 0x000000ffff447224 */ /* 0x000fe200078e00c7 */
[----:B------:R-:W2:Y:S01]  /*11ce0*/  MUFU.EX2 R16, R124 ;  /* 0x0000007c00107308 */ /* 0x000ea20000000800 */
[----:B------:R-:W-:Y:S01]  /*11cf0*/  FADD.FTZ R2, R188, R0 ;  /* 0x00000000bc027221 */ /* 0x000fe20000010000 */
[----:B------:R-:W-:Y:S01]  /*11d00*/  MOV R177, R149 ;  /* 0x0000009500b17202 */ /* 0x000fe20000000f00 */
[----:B------:R-:W-:Y:S01]  /*11d10*/  IMAD.MOV.U32 R176, RZ, RZ, R150 ;  /* 0x000000ffffb07224 */ /* 0x000fe200078e0096 */
[----:B------:R-:W-:Y:S04]  /*11d20*/  LDSM.16.MT88.4 R180, [R222+0xb800] ;  /* 0x00b80000deb4783b */ /* 0x000fe80000004200 */
[----:B------:R-:W-:Y:S08]  /*11d30*/  MUFU.EX2 R14, R125 ;  /* 0x0000007d000e7308 */ /* 0x000ff00000000800 */
        /* <DEDUP_REMOVED lines=10> */
[----:B------:R-:W-:-:S02]  /*11de0*/  IMAD.MOV.U32 R102, RZ, RZ, R203 ;  /* 0x000000ffff667224 */ /* 0x000fc400078e00cb */
[----:B------:R-:W-:Y:S01]  /*11df0*/  FADD.FTZ R0, R145, R0 ;  /* 0x0000000091007221 */ /* 0x000fe20000010000 */
[----:B-1----:R-:W-:Y:S01]  /*11e00*/  F2FP.F16.F32.PACK_AB R188, R120, R118 ;  /* 0x0000007678bc723e */ /* 0x002fe200000000ff */
[----:B------:R-:W-:Y:S01]  /*11e10*/  FADD.FTZ R12, R198, R2 ;  /* 0x00000002c60c7221 */ /* 0x000fe20000010000 */
[----:B---3--:R-:W-:Y:S01]  /*11e20*/  F2FP.F16.F32.PACK_AB R189, R115, R114 ;  /* 0x0000007273bd723e */ /* 0x008fe200000000ff */
[----:B------:R-:W-:Y:S01]  /*11e30*/  FADD.FTZ R7, R136, R6 ;  /* 0x0000000688077221 */ /* 0x000fe20000010000 */
[----:B------:R-:W-:Y:S01]  /*11e40*/  F2FP.F16.F32.PACK_AB R190, R122, R121 ;  /* 0x000000797abe723e */ /* 0x000fe200000000ff */
[----:B------:R-:W-:Y:S01]  /*11e50*/  IMAD.MOV.U32 R69, RZ, RZ, R161 ;  /* 0x000000ffff457224 */ /* 0x000fe200078e00a1 */
[----:B----4-:R-:W-:Y:S01]  /*11e60*/  F2FP.F16.F32.PACK_AB R191, R119, R116 ;  /* 0x0000007477bf723e */ /* 0x010fe200000000ff */
[----:B------:R-:W-:Y:S01]  /*11e70*/  LDSM.16.MT88.4 R164, [R224+0xb800] ;  /* 0x00b80000e0a4783b */ /* 0x000fe20000004200 */
[----:B------:R-:W-:Y:S02]  /*11e80*/  F2FP.F16.F32.PACK_AB R200, R239, R234 ;  /* 0x000000eaefc8723e */ /* 0x000fe400000000ff */
[----:B--2---:R-:W-:Y:S01]  /*11e90*/  F2FP.F16.F32.PACK_AB R201, R16, R17 ;  /* 0x0000001110c9723e */ /* 0x004fe200000000ff */
[----:B------:R1:W5:Y:S01]  /*11ea0*/  LDL.LU R228, [R1+0xdc] ;  /* 0x0000dc0001e47983 */ /* 0x0003620000300800 */
[----:B------:R-:W-:-:S02]  /*11eb0*/  F2FP.F16.F32.PACK_AB R202, R252, R238 ;  /* 0x000000eefcca723e */ /* 0x000fc400000000ff */
[----:B------:R-:W-:Y:S01]  /*11ec0*/  F2FP.F16.F32.PACK_AB R203, R13, R14 ;  /* 0x0000000e0dcb723e */ /* 0x000fe200000000ff */
[----:B------:R-:W-:Y:S01]  /*11ed0*/  FADD.FTZ R2, R196, R3 ;  /* 0x00000003c4027221 */ /* 0x000fe20000010000 */
[----:B------:R-:W-:Y:S01]  /*11ee0*/  FADD.FTZ R0, R225, R0 ;  /* 0x00000000e1007221 */ /* 0x000fe20000010000 */
[----:B------:R-:W-:Y:S01]  /*11ef0*/  FADD.FTZ R6, R90, R12 ;  /* 0x0000000c5a067221 */ /* 0x000fe20000010000 */
[----:B------:R-:W-:Y:S01]  /*11f00*/  FADD.FTZ R3, R91, R7 ;  /* 0x000000075b037221 */ /* 0x000fe20000010000 */
[----:B------:R-:W-:Y:S01]  /*11f10*/  MOV R178, R148 ;  /* 0x0000009400b27202 */ /* 0x000fe20000000f00 */
[----:B------:R-:W-:Y:S01]  /*11f20*/  FADD.FTZ R2, R220, R2 ;  /* 0x00000002dc027221 */ /* 0x000fe20000010000 */
[-C--:B------:R-:W-:Y:S01]  /*11f30*/  HMMA.16816.F32 R192, R188, R8.reuse, R192 ;  /* 0x00000008bcc0723c */ /* 0x080fe200000018c0 */
[----:B------:R-:W-:Y:S01]  /*11f40*/  FADD.FTZ R0, R205, R0 ;  /* 0x00000000cd007221 */ /* 0x000fe20000010000 */
[----:B------:R-:W-:Y:S01]  /*11f50*/  MOV R92, R179 ;  /* 0x000000b3005c7202 */ /* 0x000fe20000000f00 */
[----:B------:R-:W-:Y:S01]  /*11f60*/  FADD.FTZ R7, R5, R2 ;  /* 0x0000000205077221 */ /* 0x000fe20000010000 */
[----:B------:R-:W-:Y:S01]  /*11f70*/  MOV R94, R177 ;  /* 0x000000b1005e7202 */ /* 0x000fe20000000f00 */
[----:B------:R1:W5:Y:S01]  /*11f80*/  LDL.LU R227, [R1+0xd8] ;  /* 0x0000d80001e37983 */ /* 0x0003620000300800 */
[----:B------:R-:W-:Y:S01]  /*11f90*/  HMMA.16816.F32 R196, R200, R8, R32 ;  /* 0x00000008c8c4723c */ /* 0x000fe20000001820 */
[----:B------:R-:W-:-:S02]  /*11fa0*/  IMAD.MOV.U32 R93, RZ, RZ, R178 ;  /* 0x000000ffff5d7224 */ /* 0x000fc400078e00b2 */
[----:B------:R-:W-:Y:S01]  /*11fb0*/  FADD.FTZ R0, R4, R0 ;  /* 0x0000000004007221 */ /* 0x000fe20000010000 */
[----:B------:R-:W-:Y:S01]  /*11fc0*/  MOV R95, R176 ;  /* 0x000000b0005f7202 */ /* 0x000fe20000000f00 */
[----:B------:R-:W-:Y:S01]  /*11fd0*/  FADD.FTZ R7, R92, R7 ;  /* 0x000000075c077221 */ /* 0x000fe20000010000 */
[----:B------:R-:W-:Y:S01]  /*11fe0*/  MOV R70, R160 ;  /* 0x000000a000467202 */ /* 0x000fe20000000f00 */
[----:B------:R-:W2:Y:S01]  /*11ff0*/  LDSM.16.MT88.4 R148, [R221+0xb800] ;  /* 0x00b80000dd94783b */ /* 0x000ea20000004200 */
[----:B------:R-:W-:Y:S01]  /*12000*/  FADD.FTZ R8, R204, R6 ;  /* 0x00000006cc087221 */ /* 0x000fe20000010000 */
[----:B------:R-:W-:Y:S02]  /*12010*/  FADD.FTZ R6, R139, R3 ;  /* 0x000000038b067221 */ /* 0x000fe40000010000 */
[----:B------:R1:W5:Y:S01]  /*12020*/  LDL.LU R226, [R1+0xd4] ;  /* 0x0000d40001e27983 */ /* 0x0003620000300800 */
        /* <DEDUP_REMOVED lines=90> */
[----:B--2---:R-:W-:Y:S01]  /*125d0*/  HMMA.16816.F32 R140, R188, R148, R140 ;  /* 0x00000094bc8c723c */ /* 0x004fe2000000188c */
[----:B------:R-:W-:Y:S01]  /*125e0*/  @UP1 UIADD3 UR23, UR23, -0x3, URZ ;  /* 0xfffffffd17171890 */ /* 0x000fe2000fffe03f */
[----:B------:R-:W-:-:S04]  /*125f0*/  MOV R135, R111 ;  /* 0x0000006f00877202 */ /* 0x000fc80000000f00 */
[----:B------:R-:W-:Y:S01]  /*12600*/  HMMA.16816.F32 R152, R188, R150, R152 ;  /* 0x00000096bc98723c */ /* 0x000fe20000001898 */
[----:B------:R-:W-:Y:S01]  /*12610*/  MOV R136, R112 ;  /* 0x0000007000887202 */ /* 0x000fe20000000f00 */
[----:B------:R-:W-:-:S04]  /*12620*/  IMAD.MOV.U32 R132, RZ, RZ, R109 ;  /* 0x000000ffff847224 */ /* 0x000fc800078e006d */
[----:B------:R-:W-:Y:S01]  /*12630*/  HMMA.16816.F32 R156, R188, R164, R156 ;  /* 0x000000a4bc9c723c */ /* 0x000fe2000000189c */
[----:B------:R-:W-:-:S05]  /*12640*/  MOV R134, R110 ;  /* 0x0000006e00867202 */ /* 0x000fca0000000f00 */
[----:B------:R-:W-:Y:S01]  /*12650*/  HMMA.16816.F32 R168, R188, R166, R168 ;  /* 0x000000a6bca8723c */ /* 0x000fe200000018a8 */
[----:B------:R-:W-:-:S05]  /*12660*/  @P0 MOV R135, R111 ;  /* 0x0000006f00870202 */ /* 0x000fca0000000f00 */
[----:B------:R-:W-:Y:S01]  /*12670*/  HMMA.16816.F32 R172, R188, R180, R172 ;  /* 0x000000b4bcac723c */ /* 0x000fe200000018ac */
[----:B------:R-:W-:-:S05]  /*12680*/  @P0 IMAD.MOV.U32 R136, RZ, RZ, R112 ;  /* 0x000000ffff880224 */ /* 0x000fca00078e0070 */
[----:B------:R-:W-:Y:S01]  /*12690*/  HMMA.16816.F32 R184, R188, R182, R184 ;  /* 0x000000b6bcb8723c */ /* 0x000fe200000018b8 */
[----:B------:R-:W-:-:S05]  /*126a0*/  @P0 MOV R132, R109 ;  /* 0x0000006d00840202 */ /* 0x000fca0000000f00 */
[----:B------:R-:W-:Y:S01]  /*126b0*/  HMMA.16816.F32 R144, R200, R148, R72 ;  /* 0x00000094c890723c */ /* 0x000fe20000001848 */
[----:B------:R-:W-:-:S05]  /*126c0*/  @P0 MOV R134, R110 ;  /* 0x0000006e00860202 */ /* 0x000fca0000000f00 */
[C---:B------:R-:W-:Y:S06]  /*126d0*/  HMMA.16816.F32 R160, R200.reuse, R164, R60 ;  /* 0x000000a4c8a0723c */ /* 0x040fec000000183c */
[C---:B------:R-:W-:Y:S06]  /*126e0*/  HMMA.16816.F32 R176, R200.reuse, R180, R52 ;  /* 0x000000b4c8b0723c */ /* 0x040fec0000001834 */
[C---:B------:R-:W-:Y:S06]  /*126f0*/  HMMA.16816.F32 R148, R200.reuse, R150, R64 ;  /* 0x00000096c894723c */ /* 0x040fec0000001840 */
[C---:B------:R-:W-:Y:S06]  /*12700*/  HMMA.16816.F32 R164, R200.reuse, R166, R36 ;  /* 0x000000a6c8a4723c */ /* 0x040fec0000001824 */
[----:B------:R-:W-:Y:S06]  /*12710*/  HMMA.16816.F32 R180, R200, R182, R44 ;  /* 0x000000b6c8b4723c */ /* 0x000fec000000182c */
[-C--:B------:R-:W-:Y:S06]  /*12720*/  HMMA.16816.F32 R188, R188, R10.reuse, R76 ;  /* 0x0000000abcbc723c */ /* 0x080fec000000184c */
[----:B------:R-:W-:Y:S01]  /*12730*/  HMMA.16816.F32 R200, R200, R10, R40 ;  /* 0x0000000ac8c8723c */ /* 0x000fe20000001828 */
[----:B------:R-:W-:-:S08]  /*12740*/  NOP ;  /* 0x0000000000007918 */ /* 0x000fd00000000000 */
[----:B-1----:R-:W-:-:S15]  /*12750*/  @P0 BRA `(.L_x_230) ;  /* 0x0000000000040947 */ /* 0x002fde0003800000 */
.L_x_226:
[----:B------:R-:W-:-:S12]  /*12760*/  UIADD3 UR23, UR19, -0x1, URZ ;  /* 0xffffffff13177890 */ /* 0x000fd8000fffe03f */
.L_x_230:
[----:B------:R-:W-:-:S13]  /*12770*/  ISETP.LE.AND P0, PT, RZ, UR23, PT ;  /* 0x00000017ff007c0c */ /* 0x000fda000bf03270 */
[----:B------:R-:W-:Y:S05]  /*12780*/  @!P0 BRA `(.L_x_231) ;  /* 0x0000005400048947 */ /* 0x000fea0003800000 */
[----:B------:R-:W-:Y:S01]  /*12790*/  ULDC UR28, c[0x0][0x2d0] ;  /* 0x0000b400001c7ab9 */ /* 0x000fe20000000800 */
[----:B------:R-:W-:Y:S01]  /*127a0*/  UIMAD UR4, UR7, 0x30, URZ ;  /* 0x00000030070478a4 */ /* 0x000fe2000f8e023f */
[----:B-----5:R-:W-:Y:S01]  /*127b0*/  ISETP.GE.AND P0, PT, R204, UR28, PT ;  /* 0x0000001ccc007c0c */ /* 0x020fe2000bf06270 */
[----:B------:R-:W-:Y:S01]  /*127c0*/  IMAD R229, R5, 0x2, R227 ;  /* 0x0000000205e57824 */ /* 0x000fe200078e02e3 */
[----:B------:R-:W-:Y:S01]  /*127d0*/  LEA R230, R4, R227, 0x1 ;  /* 0x000000e304e67211 */ /* 0x000fe200078e08ff */
[----:B------:R-:W-:Y:S01]  /*127e0*/  UIMAD.WIDE.U32 UR34, UR6, 0x30, URZ ;  /* 0x00000030062278a5 */ /* 0x000fe2000f8e003f */
[----:B------:R-:W-:Y:S01]  /*127f0*/  IMAD.MOV.U32 R133, RZ, RZ, R135 ;  /* 0x000000ffff857224 */ /* 0x000fe200078e0087 */
[----:B------:R-:W-:Y:S01]  /*12800*/  UIMAD.WIDE.U32 UR32, UR6, 0x50, URZ ;  /* 0x00000050062078a5 */ /* 0x000fe2000f8e003f */
[----:B------:R-:W-:Y:S01]  /*12810*/  MOV R138, R132 ;  /* 0x00000084008a7202 */ /* 0x000fe20000000f00 */
[----:B------:R-:W-:Y:S01]  /*12820*/  UIMAD UR36, UR7, 0x50, URZ ;  /* 0x00000050072478a4 */ /* 0x000fe2000f8e023f */
[----:B------:R-:W-:Y:S01]  /*12830*/  IMAD.MOV.U32 R137, RZ, RZ, R134 ;  /* 0x000000ffff897224 */ /* 0x000fe200078e0086 */
[----:B------:R-:W-:-:S02]  /*12840*/  UIMAD.WIDE.U32 UR26, UR6, 0x60, URZ ;  /* 0x00000060061a78a5 */ /* 0x000fc4000f8e003f */
[----:B------:R-:W-:Y:S02]  /*12850*/  UIMAD UR37, UR7, 0x60, URZ ;  /* 0x00000060072578a4 */ /* 0x000fe4000f8e023f */
[----:B------:R-:W1:Y:S01]  /*12860*/  @!P0 LDC.64 R6, c[0x0][0x220] ;  /* 0x00008800ff068b82 */ /* 0x000e620000000a00 */
[----:B------:R-:W-:Y:S02]  /*12870*/  UIMAD.WIDE.U32 UR44, UR6, 0x70, URZ ;  /* 0x00000070062c78a5 */ /* 0x000fe4000f8e003f */
[----:B------:R-:W-:Y:S02]  /*12880*/  UIMAD UR38, UR7, 0x70, URZ ;  /* 0x00000070072678a4 */ /* 0x000fe4000f8e023f */
[----:B------:R-:W-:Y:S02]  /*12890*/  UIMAD.WIDE.U32 UR50, UR8, 0x30, URZ ;  /* 0x00000030083278a5 */ /* 0x000fe4000f8e003f */
[----:B------:R-:W-:Y:S01]  /*128a0*/  UIMAD UR39, UR9, 0x30, URZ ;  /* 0x00000030092778a4 */ /* 0x000fe2000f8e023f */
[----:B------:R-:W2:Y:S01]  /*128b0*/  @!P0 LDC.64 R2, c[0x0][0x220] ;  /* 0x00008800ff028b82 */ /* 0x000ea20000000a00 */
[----:B------:R-:W-:-:S02]  /*128c0*/  UIMAD.WIDE.U32 UR48, UR8, 0x50, URZ ;  /* 0x00000050083078a5 */ /* 0x000fc4000f8e003f */
[----:B------:R-:W-:Y:S02]  /*128d0*/  UIMAD UR40, UR9, 0x50, URZ ;  /* 0x00000050092878a4 */ /* 0x000fe4000f8e023f */
[----:B------:R-:W-:Y:S02]  /*128e0*/  UIMAD.WIDE.U32 UR46, UR8, 0x60, URZ ;  /* 0x00000060082e78a5 */ /* 0x000fe4000f8e003f */
[----:B------:R-:W-:Y:S01]  /*128f0*/  UIMAD UR41, UR9, 0x60, URZ ;  /* 0x00000060092978a4 */ /* 0x000fe2000f8e023f */
[----:B------:R-:W3:Y:S01]  /*12900*/  @!P0 LDC.64 R8, c[0x0][0x220] ;  /* 0x00008800ff088b82 */ /* 0x000ee20000000a00 */
[----:B------:R-:W-:Y:S02]  /*12910*/  UIMAD.WIDE.U32 UR52, UR8, 0x70, URZ ;  /* 0x00000070083478a5 */ /* 0x000fe4000f8e003f */
[----:B------:R-:W-:Y:S02]  /*12920*/  UIMAD UR42, UR9, 0x70, URZ ;  /* 0x00000070092a78a4 */ /* 0x000fe4000f8e023f */
[----:B------:R-:W-:-:S02]  /*12930*/  USHF.L.U64.HI UR28, UR8, 0x5, UR9 ;  /* 0x00000005081c7899 */ /* 0x000fc40008010209 */
[----:B------:R-:W-:Y:S01]  /*12940*/  USHF.L.U64.HI UR30, UR8, 0x6, UR9 ;  /* 0x00000006081e7899 */ /* 0x000fe20008010209 */
[----:B-1----:R1:W-:Y:S01]  /*12950*/  @!P0 STL.64 [R1+0x60], R6 ;  /* 0x0000600601008387 */ /* 0x0023e20000100a00 */
[----:B------:R-:W-:Y:S02]  /*12960*/  USHF.L.U64.HI UR19, UR6, 0x5, UR7 ;  /* 0x0000000506137899 */ /* 0x000fe40008010207 */
[----:B------:R-:W-:Y:S02]  /*12970*/  USHF.L.U32 UR20, UR6, 0x5, URZ ;  /* 0x0000000506147899 */ /* 0x000fe4000800063f */
[----:B------:R-:W-:Y:S02]  /*12980*/  USHF.L.U64.HI UR21, UR6, 0x6, UR7 ;  /* 0x0000000606157899 */ /* 0x000fe40008010207 */
[----:B------:R-:W-:Y:S01]  /*12990*/  USHF.L.U32 UR22, UR6, 0x6, URZ ;  /* 0x0000000606167899 */ /* 0x000fe2000800063f */
[----:B--2---:R2:W-:Y:S01]  /*129a0*/  @!P0 STL.64 [R1+0x58], R2 ;  /* 0x0000580201008387 */ /* 0x0045e20000100a00 */
[----:B------:R-:W-:-:S02]  /*129b0*/  UIADD3 UR9, UR4, UR35, URZ ;  /* 0x0000002304097290 */ /* 0x000fc4000fffe03f */
[----:B------:R-:W-:Y:S02]  /*129c0*/  USHF.L.U32 UR29, UR8, 0x5, URZ ;  /* 0x00000005081d7899 */ /* 0x000fe4000800063f */
[----:B------:R-:W-:Y:S02]  /*129d0*/  USHF.L.U32 UR31, UR8, 0x6, URZ ;  /* 0x00000006081f7899 */ /* 0x000fe4000800063f */
[----:B------:R-:W-:Y:S01]  /*129e0*/  UIADD3 UR36, UR36, UR33, URZ ;  /* 0x0000002124247290 */ /* 0x000fe2000fffe03f */
[----:B---3--:R3:W-:Y:S01]  /*129f0*/  @!P0 STL.64 [R1+0x50], R8 ;  /* 0x0000500801008387 */ /* 0x0087e20000100a00 */
[----:B------:R-:W-:Y:S02]  /*12a00*/  UIADD3 UR37, UR37, UR27, URZ ;  /* 0x0000001b25257290 */ /* 0x000fe4000fffe03f */
[----:B------:R-:W-:Y:S02]  /*12a10*/  UIADD3 UR38, UR38, UR45, URZ ;  /* 0x0000002d26267290 */ /* 0x000fe4000fffe03f */
[----:B------:R-:W-:-:S02]  /*12a20*/  UIADD3 UR39, UR39, UR51, URZ ;  /* 0x0000003327277290 */ /* 0x000fc4000fffe03f */
[----:B------:R-:W-:Y:S02]  /*12a30*/  UIADD3 UR40, UR40, UR49, URZ ;  /* 0x0000003128287290 */ /* 0x000fe4000fffe03f */
[----:B------:R-:W-:Y:S01]  /*12a40*/  UIADD3 UR41, UR41, UR47, URZ ;  /* 0x0000002f29297290 */ /* 0x000fe2000fffe03f */
[----:B-1----:R-:W1:Y:S01]  /*12a50*/  @!P0 LDC.64 R6, c[0x0][0x220] ;  /* 0x00008800ff068b82 */ /* 0x002e620000000a00 */
[----:B------:R-:W-:Y:S01]  /*12a60*/  UIADD3 UR42, UR42, UR53, URZ ;  /* 0x000000352a2a7290 */ /* 0x000fe2000fffe03f */
[----:B------:R-:W-:Y:S01]  /*12a70*/  ULDC UR4, c[0x0][0x2ec] ;  /* 0x0000bb0000047ab9 */ /* 0x000fe20000000800 */
[----:B------:R-:W-:-:S05]  /*12a80*/  ULDC.64 UR6, c[0x0][0x248] ;  /* 0x0000920000067ab9 */ /* 0x000fca0000000a00 */
[----:B--2---:R-:W2:Y:S08]  /*12a90*/  @!P0 LDC.64 R2, c[0x0][0x220] ;  /* 0x00008800ff028b82 */ /* 0x004eb00000000a00 */
[----:B---3--:R-:W3:Y:S01]  /*12aa0*/  @!P0 LDC.64 R8, c[0x0][0x220] ;  /* 0x00008800ff088b82 */ /* 0x008ee20000000a00 */
[----:B-1----:R1:W-:Y:S04]  /*12ab0*/  @!P0 STL.64 [R1+0x48], R6 ;  /* 0x0000480601008387 */ /* 0x0023e80000100a00 */
[----:B--2---:R2:W-:Y:S04]  /*12ac0*/  @!P0 STL.64 [R1+0x40], R2 ;  /* 0x0000400201008387 */ /* 0x0045e80000100a00 */
[----:B---3--:R3:W-:Y:S01]  /*12ad0*/  @!P0 STL.64 [R1+0x38], R8 ;  /* 0x0000380801008387 */ /* 0x0087e20000100a00 */
[----:B-1----:R-:W1:Y:S08]  /*12ae0*/  @!P0 LDC.64 R6, c[0x0][0x220] ;  /* 0x00008800ff068b82 */ /* 0x002e700000000a00 */
[----:B--2---:R-:W2:Y:S01]  /*12af0*/  @!P0 LDC.64 R2, c[0x0][0x220] ;  /* 0x00008800ff028b82 */ /* 0x004ea20000000a00 */
[----:B-1----:R1:W-:Y:S04]  /*12b00*/  @!P0 STL.64 [R1+0x30], R6 ;  /* 0x0000300601008387 */ /* 0x0023e80000100a00 */
[----:B--2---:R2:W-:Y:S04]  /*12b10*/  @!P0 STL.64 [R1+0x28], R2 ;  /* 0x0000280201008387 */ /* 0x0045e80000100a00 */
[----:B---3--:R-:W3:Y:S04]  /*12b20*/  LDL.LU.64 R8, [R1+0x98] ;  /* 0x0000980001087983 */ /* 0x008ee80000300a00 */
[----:B-1----:R-:W4:Y:S01]  /*12b30*/  LDL.LU.64 R6, [R1+0xb0] ;  /* 0x0000b00001067983 */ /* 0x002f220000300a00 */
[----:B--2---:R-:W-:Y:S01]  /*12b40*/  IMAD.MOV.U32 R3, RZ, RZ, R136 ;  /* 0x000000ffff037224 */ /* 0x004fe200078e0088 */
[----:B---3--:R-:W-:-:S02]  /*12b50*/  MOV R5, R9 ;  /* 0x0000000900057202 */ /* 0x008fc40000000f00 */
[----:B----4-:R-:W-:-:S05]  /*12b60*/  MOV R4, R6 ;  /* 0x0000000600047202 */ /* 0x010fca0000000f00 */
[----:B------:R1:W-:Y:S01]  /*12b70*/  STL.64 [R1+0x20], R4 ;  /* 0x0000200401007387 */ /* 0x0003e20000100a00 */
[----:B------:R-:W-:Y:S05]  /*12b80*/  BRA `(.L_x_232) ;  /* 0x0000000400747947 */ /* 0x000fea0003800000 */
.L_x_234:
[----:B------:R-:W2:Y:S01]  /*12b90*/  LDL.64 R234, [R1+0x80] ;  /* 0x0000800001ea7983 */ /* 0x000ea20000100a00 */
[----:B------:R-:W1:Y:S01]  /*12ba0*/  @!P0 LDC.64 R206, c[0x0][0x218] ;  /* 0x00008600ffce8b82 */ /* 0x000e620000000a00 */
[----:B------:R-:W-:Y:S02]  /*12bb0*/  UIADD3 UR43, UR23, -0x1, URZ ;  /* 0xffffffff172b7890 */ /* 0x000fe4000fffe03f */
[----:B------:R-:W3:Y:S02]  /*12bc0*/  LDL.64 R232, [R1+0x78] ;  /* 0x0000780001e87983 */ /* 0x000ee40000100a00 */
[----:B------:R-:W-:Y:S02]  /*12bd0*/  USHF.R.S32.HI UR8, URZ, 0x1f, UR43 ;  /* 0x0000001f3f087899 */ /* 0x000fe4000801142b */
[----:B------:R4:W-:Y:S01]  /*12be0*/  @P0 STS.128 [R231+0x4000], RZ ;  /* 0x004000ffe7000388 */ /* 0x0009e20000000c00 */
[----:B------:R-:W5:Y:S01]  /*12bf0*/  @!P0 LDC.64 R204, c[0x0][0x218] ;  /* 0x00008600ffcc8b82 */ /* 0x000f620000000a00 */
[----:B------:R-:W-:Y:S02]  /*12c00*/  UIMAD UR8, UR8, UR6, URZ ;  /* 0x00000006080872a4 */ /* 0x000fe4000f8e023f */
[----:B------:R-:W-:Y:S02]  /*12c10*/  UIMAD.WIDE.U32 UR54, UR43, UR6, URZ ;  /* 0x000000062b3672a5 */ /* 0x000fe4000f8e003f */
[----:B------:R-:W-:Y:S03]  /*12c20*/  UIMAD UR8, UR43, UR7, UR8 ;  /* 0x000000072b0872a4 */ /* 0x000fe6000f8e0208 */
[----:B------:R-:W4:Y:S01]  /*12c30*/  @!P0 LDC.64 R208, c[0x0][0x218] ;  /* 0x00008600ffd08b82 */ /* 0x000f220000000a00 */
[----:B------:R-:W-:Y:S01]  /*12c40*/  UIADD3 UR8, UR55, UR8, URZ ;  /* 0x0000000837087290 */ /* 0x000fe2000fffe03f */
[----:B------:R-:W-:Y:S02]  /*12c50*/  IMAD.U32 R0, RZ, RZ, UR54 ;  /* 0x00000036ff007e24 */ /* 0x000fe4000f8e00ff */
[----:B------:R-:W-:Y:S03]  /*12c60*/  IMAD.U32 R134, RZ, RZ, UR54 ;  /* 0x00000036ff867e24 */ /* 0x000fe6000f8e00ff */
[----:B------:R-:W-:Y:S01]  /*12c70*/  IMAD.U32 R2, RZ, RZ, UR8 ;  /* 0x00000008ff027e24 */ /* 0x000fe2000f8e00ff */
[----:B------:R-:W4:Y:S08]  /*12c80*/  @!P0 LDC.64 R216, c[0x0][0x218] ;  /* 0x00008600ffd88b82 */ /* 0x000f300000000a00 */
[----:B------:R-:W4:Y:S08]  /*12c90*/  @!P0 LDC.64 R210, c[0x0][0x218] ;  /* 0x00008600ffd28b82 */ /* 0x000f300000000a00 */
[----:B------:R-:W4:Y:S08]  /*12ca0*/  @!P0 LDC.64 R214, c[0x0][0x218] ;  /* 0x00008600ffd68b82 */ /* 0x000f300000000a00 */
[----:B------:R-:W4:Y:S01]  /*12cb0*/  @!P0 LDC.64 R212, c[0x0][0x218] ;  /* 0x00008600ffd48b82 */ /* 0x000f220000000a00 */
[----:B--2---:R-:W-:Y:S04]  /*12cc0*/  LEA R0, P3, R0, R234, 0x7 ;  /* 0x000000ea00007211 */ /* 0x004fe800078638ff */
[----:B-1----:R-:W-:Y:S02]  /*12cd0*/  @!P0 LEA R206, P4, R0, R206, 0x1 ;  /* 0x000000ce00ce8211 */ /* 0x002fe400078808ff */
[----:B---3--:R-:W-:Y:S02]  /*12ce0*/  LEA.HI.X R2, R134, R233, R2, 0x7, P3 ;  /* 0x000000e986027211 */ /* 0x008fe400018f3c02 */
[C---:B------:R-:W-:Y:S02]  /*12cf0*/  @!P0 IADD3 R132, P2, R0.reuse, UR11, RZ ;  /* 0x0000000b00848c10 */ /* 0x040fe4000ff5e0ff */
[----:B------:R-:W-:Y:S02]  /*12d00*/  @!P0 LEA.HI.X R207, R0, R207, R2, 0x1, P4 ;  /* 0x000000cf00cf8211 */ /* 0x000fe400020f0c02 */
[----:B-----5:R-:W-:Y:S02]  /*12d10*/  @!P0 LEA R204, P3, R132, R204, 0x1 ;  /* 0x000000cc84cc8211 */ /* 0x020fe400078608ff */
[----:B------:R-:W-:Y:S01]  /*12d20*/  @!P0 IADD3.X R134, R2, UR10, RZ, P2, !PT ;  /* 0x0000000a02868c10 */ /* 0x000fe200097fe4ff */
[----:B------:R-:W-:Y:S01]  /*12d30*/  @!PT LDS RZ, [RZ] ;  /* 0x00000000fffff984 */ /* 0x000fe20000000800 */
[----:B------:R-:W-:Y:S01]  /*12d40*/  @!PT LDS RZ, [RZ] ;  /* 0x00000000fffff984 */ /* 0x000fe20000000800 */
[----:B------:R-:W-:Y:S01]  /*12d50*/  @!PT LDS RZ, [RZ] ;  /* 0x00000000fffff984 */ /* 0x000fe20000000800 */
[----:B------:R1:W-:Y:S01]  /*12d60*/  @!P0 LDGSTS.E.BYPASS.LTC128B.128 [R231+0x4000], desc[UR24][R206.64] ;  /* 0x04000000cee78fae */ /* 0x0003e2000b901d58 */
[----:B------:R-:W-:Y:S02]  /*12d70*/  @!P0 IADD3 R135, P2, R0, UR29, RZ ;  /* 0x0000001d00878c10 */ /* 0x000fe4000ff5e0ff */
[----:B------:R-:W-:Y:S01]  /*12d80*/  @!P0 LEA.HI.X R205, R132, R205, R134, 0x1, P3 ;  /* 0x000000cd84cd8211 */ /* 0x000fe200018f0c86 */
[----:B------:R2:W-:Y:S01]  /*12d90*/  @P0 STS.128 [R231+0x4800], RZ ;  /* 0x004800ffe7000388 */ /* 0x0005e20000000c00 */
[C---:B----4-:R-:W-:Y:S02]  /*12da0*/  @!P0 LEA R134, P3, R135.reuse, R208, 0x1 ;  /* 0x000000d087868211 */ /* 0x050fe400078608ff */
[----:B------:R-:W-:Y:S01]  /*12db0*/  @!P0 IADD3.X R132, R2, UR28, RZ, P2, !PT ;  /* 0x0000001c02848c10 */ /* 0x000fe200097fe4ff */
[----:B------:R-:W-:Y:S01]  /*12dc0*/  @!PT LDS RZ, [RZ] ;  /* 0x00000000fffff984 */ /* 0x000fe20000000800 */
[----:B------:R-:W-:Y:S01]  /*12dd0*/  @!PT LDS RZ, [RZ] ;  /* 0x00000000fffff984 */ /* 0x000fe20000000800 */
[----:B------:R-:W-:Y:S01]  /*12de0*/  @!PT LDS RZ, [RZ] ;  /* 0x00000000fffff984 */ /* 0x000fe20000000800 */
[----:B------:R3:W-:Y:S01]  /*12df0*/  @!P0 LDGSTS.E.BYPASS.LTC128B.128 [R231+0x4800], desc[UR24][R204.64] ;  /* 0x04800000cce78fae */ /* 0x0007e2000b901d58 */
[C---:B------:R-:W-:Y:S02]  /*12e00*/  @!P0 IADD3 R136, P5, R0.reuse, UR46, RZ ;  /* 0x0000002e00888c10 */ /* 0x040fe4000ffbe0ff */
[----:B------:R-:W-:Y:S01]  /*12e10*/  @!P0 LEA.HI.X R135, R135, R209, R132, 0x1, P3 ;  /* 0x000000d187878211 */ /* 0x000fe200018f0c84 */
[----:B------:R2:W-:Y:S01]  /*12e20*/  @P0 STS.128 [R231+0x5000], RZ ;  /* 0x005000ffe7000388 */ /* 0x0005e20000000c00 */
[----:B------:R-:W-:Y:S03]  /*12e30*/  @!P0 IADD3 R132, P3, R0, UR50, RZ ;  /* 0x0000003200848c10 */ /* 0x000fe6000ff7e0ff */
[----:B------:R-:W-:Y:S01]  /*12e40*/  @!PT LDS RZ, [RZ] ;  /* 0x00000000fffff984 */ /* 0x000fe20000000800 */
[----:B------:R-:W-:Y:S01]  /*12e50*/  @!PT LDS RZ, [RZ] ;  /* 0x00000000fffff984 */ /* 0x000fe20000000800 */
[----:B------:R-:W-:Y:S01]  /*12e60*/  @!PT LDS RZ, [RZ] ;  /* 0x00000000fffff984 */ /* 0x000fe20000000800 */
[----:B------:R4:W-:Y:S04]  /*12e70*/  @!P0 LDGSTS.E.BYPASS.LTC128B.128 [R231+0x5000], desc[UR24][R134.64] ;  /* 0x0500000086e78fae */ /* 0x0009e8000b901d58 */
[----:B------:R2:W-:Y:S01]  /*12e80*/  @P0 STS.128 [R231+0x5800], RZ ;  /* 0x005800ffe7000388 */ /* 0x0005e20000000c00 */
[----:B-1----:R-:W1:Y:S01]  /*12e90*/  @!P0 LDC.64 R206, c[0x0][0x218] ;  /* 0x00008600ffce8b82 */ /* 0x002e620000000a00 */
[----:B---3--:R-:W-:Y:S02]  /*12ea0*/  @!P0 IADD3.X R205, R2, UR41, RZ, P5, !PT ;  /* 0x0000002902cd8c10 */ /* 0x008fe4000affe4ff */
[----:B----4-:R-:W-:Y:S02]  /*12eb0*/  @!P0 LEA R134, P2, R132, R216, 0x1 ;  /* 0x000000d884868211 */ /* 0x010fe400078408ff */
[----:B------:R-:W-:Y:S04]  /*12ec0*/  @!P0 IADD3.X R135, R2, UR39, RZ, P3, !PT ;  /* 0x0000002702878c10 */ /* 0x000fe80009ffe4ff */
[----:B------:R-:W-:Y:S02]  /*12ed0*/  @!P0 LEA.HI.X R135, R132, R217, R135, 0x1, P2 ;  /* 0x000000d984878211 */ /* 0x000fe400010f0c87 */
[----:B------:R-:W-:Y:S03]  /*12ee0*/  @!P0 IADD3 R132, P2, R0, UR31, RZ ;  /* 0x0000001f00848c10 */ /* 0x000fe6000ff5e0ff */
[----:B------:R-:W-:Y:S01]  /*12ef0*/  @!PT LDS RZ, [RZ] ;  /* 0x00000000fffff984 */ /* 0x000fe20000000800 */
[----:B------:R-:W-:Y:S01]  /*12f00*/  @!PT LDS RZ, [RZ] ;  /* 0x00000000fffff984 */ /* 0x000fe20000000800 */
[----:B------:R-:W-:Y:S01]  /*12f10*/  @!PT LDS RZ, [RZ] ;  /* 0x00000000fffff984 */ /* 0x000fe20000000800 */
[----:B------:R3:W-:Y:S01]  /*12f20*/  @!P0 LDGSTS.E.BYPASS.LTC128B.128 [R231+0x5800], desc[UR24][R134.64] ;  /* 0x0580000086e78fae */ /* 0x0007e2000b901d58 */
[----:B------:R-:W-:Y:S02]  /*12f30*/  @!P0 LEA R208, P3, R132, R210, 0x1 ;  /* 0x000000d284d08211 */ /* 0x000fe400078608ff */
[----:B------:R-:W-:Y:S01]  /*12f40*/  @!P0 IADD3.X R204, R2, UR30, RZ, P2, !PT ;  /* 0x0000001e02cc8c10 */ /* 0x000fe200097fe4ff */
[----:B------:R2:W-:Y:S03]  /*12f50*/  @P0 STS.128 [R231+0x6000], RZ ;  /* 0x006000ffe7000388 */ /* 0x0005e60000000c00 */
[----:B------:R-:W-:Y:S02]  /*12f60*/  @!P0 LEA.HI.X R209, R132, R211, R204, 0x1, P3 ;  /* 0x000000d384d18211 */ /* 0x000fe400018f0ccc */
[C---:B------:R-:W-:Y:S03]  /*12f70*/  @!P0 LEA R204, P4, R136.reuse, R214, 0x1 ;  /* 0x000000d688cc8211 */ /* 0x040fe600078808ff */
[----:B------:R-:W-:Y:S01]  /*12f80*/  @!PT LDS RZ, [RZ] ;  /* 0x00000000fffff984 */ /* 0x000fe20000000800 */
[----:B------:R-:W-:Y:S01]  /*12f90*/  @!PT LDS RZ, [RZ] ;  /* 0x00000000fffff984 */ /* 0x000fe20000000800 */
[----:B------:R-:W-:Y:S01]  /*12fa0*/  @!PT LDS RZ, [RZ] ;  /* 0x00000000fffff984 */ /* 0x000fe20000000800 */
[----:B------:R2:W-:Y:S01]  /*12fb0*/  @!P0 LDGSTS.E.BYPASS.LTC128B.128 [R231+0x6000], desc[UR24][R208.64] ;  /* 0x06000000d0e78fae */ /* 0x0005e2000b901d58 */
[----:B------:R-:W-:Y:S03]  /*12fc0*/  @!P0 LEA.HI.X R205, R136, R215, R205, 0x1, P4 ;  /* 0x000000d788cd8211 */ /* 0x000fe600020f0ccd */
[----:B------:R2:W-:Y:S01]  /*12fd0*/  @P0 STS.128 [R231+0x6800], RZ ;  /* 0x006800ffe7000388 */ /* 0x0005e20000000c00 */
[C---:B---3--:R-:W-:Y:S02]  /*12fe0*/  @!P0 IADD3 R135, P2, R0.reuse, UR48, RZ ;  /* 0x0000003000878c10 */ /* 0x048fe4000ff5e0ff */
[----:B------:R-:W-:Y:S02]  /*12ff0*/  @!P0 IADD3 R0, P3, R0, UR52, RZ ;  /* 0x0000003400008c10 */ /* 0x000fe4000ff7e0ff */
[C---:B-1----:R-:W-:Y:S02]  /*13000*/  @!P0 LEA R206, P6, R135.reuse, R206, 0x1 ;  /* 0x000000ce87ce8211 */ /* 0x042fe400078c08ff */
[----:B------:R-:W-:Y:S02]  /*13010*/  @!P0 IADD3.X R132, R2, UR40, RZ, P2, !PT ;  /* 0x0000002802848c10 */ /* 0x000fe400097fe4ff */
[----:B------:R-:W-:Y:S02]  /*13020*/  @!P0 LEA R134, P2, R0, R212, 0x1 ;  /* 0x000000d400868211 */ /* 0x000fe400078408ff */
[----:B------:R-:W-:Y:S02]  /*13030*/  @!P0 LEA.HI.X R207, R135, R207, R132, 0x1, P6 ;  /* 0x000000cf87cf8211 */ /* 0x000fe400030f0c84 */
[----:B------:R-:W-:Y:S03]  /*13040*/  @!P0 IADD3.X R2, R2, UR42, RZ, P3, !PT ;  /* 0x0000002a02028c10 */ /* 0x000fe60009ffe4ff */
[----:B------:R-:W-:Y:S01]  /*13050*/  @!PT LDS RZ, [RZ] ;  /* 0x00000000fffff984 */ /* 0x000fe20000000800 */
[----:B------:R-:W-:Y:S01]  /*13060*/  @!PT LDS RZ, [RZ] ;  /* 0x00000000fffff984 */ /* 0x000fe20000000800 */
[----:B------:R-:W-:Y:S01]  /*13070*/  @!PT LDS RZ, [RZ] ;  /* 0x00000000fffff984 */ /* 0x000fe20000000800 */
[----:B------:R2:W-:Y:S01]  /*13080*/  @!P0 LDGSTS.E.BYPASS.LTC128B.128 [R231+0x6800], desc[UR24][R206.64] ;  /* 0x06800000cee78fae */ /* 0x0005e2000b901d58 */
[----:B------:R-:W-:Y:S03]  /*13090*/  @!P0 LEA.HI.X R135, R0, R213, R2, 0x1, P2 ;  /* 0x000000d500878211 */ /* 0x000fe600010f0c02 */
        /* <DEDUP_REMOVED lines=10> */
[----:B------:R-:W0:Y:S01]  /*13140*/  LDGDEPBAR ;  /* 0x00000000000079af */ /* 0x000e220000000000 */
[----:B------:R-:W-:Y:S05]  /*13150*/  BRA `(.L_x_233) ;  /* 0x00000010005c7947 */ /* 0x000fea0003800000 */
.L_x_232:
[----:B--2---:R-:W2:Y:S01]  /*13160*/  LDL.64 R14, [R1+0x20] ;  /* 0x00002000010e7983 */ /* 0x004ea20000100a00 */
[----:B------:R-:W-:Y:S01]  /*13170*/  USHF.R.S32.HI UR43, URZ, 0x1f, UR23 ;  /* 0x0000001f3f2b7899 */ /* 0x000fe20008011417 */
[----:B------:R-:W-:Y:S04]  /*13180*/  DEPBAR.LE SB0, 0x0 ;  /* 0x000080000000791a */ /* 0x000fe80000000000 */
[----:B------:R-:W3:Y:S01]  /*13190*/  LDL R6, [R1+0x58] ;  /* 0x0000580001067983 */ /* 0x000ee20000100800 */
[----:B------:R-:W-:Y:S01]  /*131a0*/  UIMAD UR8, UR12, UR23, URZ ;  /* 0x000000170c0872a4 */ /* 0x000fe2000f8e023f */
[----:B-1----:R-:W-:Y:S03]  /*131b0*/  IMAD.U32 R4, RZ, RZ, UR23 ;  /* 0x00000017ff047e24 */ /* 0x002fe6000f8e00ff */
[----:B------:R-:W4:Y:S01]  /*131c0*/  LDL R9, [R1+0x5c] ;  /* 0x00005c0001097983 */ /* 0x000f220000100800 */
[----:B------:R-:W-:Y:S04]  /*131d0*/  UIMAD UR8, UR43, UR13, UR8 ;  /* 0x0000000d2b0872a4 */ /* 0x000fe8000f8e0208 */
[----:B------:R-:W5:Y:S05]  /*131e0*/  LDL R8, [R1+0x60] ;  /* 0x0000600001087983 */ /* 0x000f6a0000100800 */
        /* <DEDUP_REMOVED lines=12> */
[----:B------:R-:W5:Y:S01]  /*132b0*/  LDL R23, [R1+0x2c] ;  /* 0x00002c0001177983 */ /* 0x000f620000100800 */
[----:B------:R-:W-:Y:S06]  /*132c0*/  BAR.SYNC.DEFER_BLOCKING 0x0 ;  /* 0x0000000000007b1d */ /* 0x000fec0000010000 */
[----:B------:R-:W-:Y:S01]  /*132d0*/  @P0 STS.128 [R231+0x8000], RZ ;  /* 0x008000ffe7000388 */ /* 0x000fe20000000c00 */
[----:B--2---:R-:W-:Y:S04]  /*132e0*/  IMAD.WIDE.U32 R4, R4, UR13, R14 ;  /* 0x0000000d04047c25 */ /* 0x004fe8000f8e000e */
[----:B------:R-:W-:Y:S01]  /*132f0*/  VIADD R0, R5, UR8 ;  /* 0x0000000805007c36 */ /* 0x000fe20008000000 */
[C---:B------:R-:W-:Y:S02]  /*13300*/  @!P0 IADD3 R2, P1, R4.reuse, UR15, RZ ;  /* 0x0000000f04028c10 */ /* 0x040fe4000ff3e0ff */
[----:B------:R-:W-:Y:S02]  /*13310*/  @!P0 IADD3 R5, P6, R4, UR20, RZ ;  /* 0x0000001404058c10 */ /* 0x000fe4000ffde0ff */
[----:B------:R-:W-:Y:S02]  /*13320*/  @!P0 IADD3.X R7, R0, UR14, RZ, P1, !PT ;  /* 0x0000000e00078c10 */ /* 0x000fe40008ffe4ff */
[----:B---3--:R-:W-:Y:S02]  /*13330*/  @!P0 LEA R18, P1, R2, R6, 0x1 ;  /* 0x0000000602128211 */ /* 0x008fe400078208ff */
[----:B------:R-:W-:Y:S02]  /*13340*/  @!P0 IADD3 R6, P5, R4, UR34, RZ ;  /* 0x0000002204068c10 */ /* 0x000fe4000ffbe0ff */
[----:B----4-:R-:W-:Y:S02]  /*13350*/  @!P0 LEA.HI.X R19, R2, R9, R7, 0x1, P1 ;  /* 0x0000000902138211 */ /* 0x010fe400008f0c07 */
[----:B-----5:R-:W-:Y:S02]  /*13360*/  @!P0 LEA R16, P1, R4, R8, 0x1 ;  /* 0x0000000804108211 */ /* 0x020fe400078208ff */
[----:B------:R-:W-:Y:S02]  /*13370*/  @!P0 IADD3.X R8, R0, UR19, RZ, P6, !PT ;  /* 0x0000001300088c10 */ /* 0x000fe4000b7fe4ff */
[----:B------:R-:W-:Y:S02]  /*13380*/  @!P0 LEA.HI.X R17, R4, R30, R0, 0x1, P1 ;  /* 0x0000001e04118211 */ /* 0x000fe400008f0c00 */
[C---:B------:R-:W-:Y:S02]  /*13390*/  @!P0 LEA R14, P6, R5.reuse, R10, 0x1 ;  /* 0x0000000a050e8211 */ /* 0x040fe400078c08ff */
[----:B------:R-:W-:Y:S01]  /*133a0*/  @!P0 IADD3.X R10, R0, UR9, RZ, P5, !PT ;  /* 0x00000009000a8c10 */ /* 0x000fe2000affe4ff */
[----:B------:R-:W-:Y:S01]  /*133b0*/  @!PT LDS RZ, [RZ] ;  /* 0x00000000fffff984 */ /* 0x000fe20000000800 */
[----:B------:R-:W-:Y:S01]  /*133c0*/  @!PT LDS RZ, [RZ] ;  /* 0x00000000fffff984 */ /* 0x000fe20000000800 */
[----:B------:R-:W-:Y:S01]  /*133d0*/  @!PT LDS RZ, [RZ] ;  /* 0x00000000fffff984 */ /* 0x000fe20000000800 */
[----:B------:R-:W-:Y:S01]  /*133e0*/  @!P0 LDGSTS.E.BYPASS.LTC128B.128 [R231+0x8000], desc[UR24][R16.64] ;  /* 0x0800000010e78fae */ /* 0x000fe2000b901d58 */
[----:B------:R-:W-:Y:S02]  /*133f0*/  @!P0 LEA.HI.X R15, R5, R22, R8, 0x1, P6 ;  /* 0x00000016050f8211 */ /* 0x000fe400030f0c08 */
[----:B------:R-:W-:Y:S02]  /*13400*/  @!P0 IADD3 R7, P4, R4, UR22, RZ ;  /* 0x0000001604078c10 */ /* 0x000fe4000ff9e0ff */
[----:B------:R-:W-:Y:S01]  /*13410*/  @P0 STS.128 [R231+0x8800], RZ ;  /* 0x008800ffe7000388 */ /* 0x000fe20000000c00 */
[----:B------:R-:W-:Y:S02]  /*13420*/  @!P0 LEA R12, P5, R6, R12, 0x1 ;  /* 0x0000000c060c8211 */ /* 0x000fe400078a08ff */
[----:B------:R-:W-:Y:S02]  /*13430*/  @!P0 IADD3.X R5, R0, UR21, RZ, P4, !PT ;  /* 0x0000001500058c10 */ /* 0x000fe4000a7fe4ff */
[----:B------:R-:W-:Y:S01]  /*13440*/  @!PT LDS RZ, [RZ] ;  /* 0x00000000fffff984 */ /* 0x000fe20000000800 */
[----:B------:R-:W-:Y:S01]  /*13450*/  @!PT LDS RZ, [RZ] ;  /* 0x00000000fffff984 */ /* 0x000fe20000000800 */
[----:B------:R-:W-:Y:S01]  /*13460*/  @!PT LDS RZ, [RZ] ;  /* 0x00000000fffff984 */ /* 0x000fe20000000800 */
[----:B------:R1:W-:Y:S01]  /*13470*/  @!P0 LDGSTS.E.BYPASS.LTC128B.128 [R231+0x8800], desc[UR24][R18.64] ;  /* 0x0880000012e78fae */ /* 0x0003e2000b901d58 */
[----:B------:R-:W-:Y:S02]  /*13480*/  @!P0 LEA.HI.X R13, R6, R21, R10, 0x1, P5 ;  /* 0x00000015060d8211 */ /* 0x000fe400028f0c0a */
[----:B------:R-:W-:Y:S02]  /*13490*/  @!P0 IADD3 R9, P3, R4, UR32, RZ ;  /* 0x0000002004098c10 */ /* 0x000fe4000ff7e0ff */
[----:B------:R-:W-:Y:S01]  /*134a0*/  @P0 STS.128 [R231+0x9000], RZ ;  /* 0x009000ffe7000388 */ /* 0x000fe20000000c00 */
[C---:B------:R-:W-:Y:S02]  /*134b0*/  @!P0 LEA R10, P4, R7.reuse, R11, 0x1 ;  /* 0x0000000b070a8211 */ /* 0x040fe400078808ff */
[----:B------:R-:W-:Y:S02]  /*134c0*/  @!P0 IADD3.X R21, R0, UR36, RZ, P3, !PT ;  /* 0x0000002400158c10 */ /* 0x000fe40009ffe4ff */
[----:B------:R-:W-:Y:S01]  /*134d0*/  @!PT LDS RZ, [RZ] ;  /* 0x00000000fffff984 */ /* 0x000fe20000000800 */
[----:B------:R-:W-:Y:S01]  /*134e0*/  @!PT LDS RZ, [RZ] ;  /* 0x00000000fffff984 */ /* 0x000fe20000000800 */
[----:B------:R-:W-:Y:S01]  /*134f0*/  @!PT LDS RZ, [RZ] ;  /* 0x00000000fffff984 */ /* 0x000fe20000000800 */
[----:B------:R-:W-:Y:S01]  /*13500*/  @!P0 LDGSTS.E.BYPASS.LTC128B.128 [R231+0x9000], desc[UR24][R14.64] ;  /* 0x090000000ee78fae */ /* 0x000fe2000b901d58 */
        /* <DEDUP_REMOVED lines=17> */
[----:B------:R-:W-:Y:S01]  /*13620*/  @!P0 LDGSTS.E.BYPASS.LTC128B.128 [R231+0xa000], desc[UR24][R10.64] ;  /* 0x0a0000000ae78fae */ /* 0x000fe2000b901d58 */
[----:B------:R-:W-:Y:S04]  /*13630*/  @!P0 LEA.HI.X R7, R20, R24, R22, 0x1, P2 ;  /* 0x0000001814078211 */ /* 0x000fe800010f0c16 */
[----:B------:R-:W-:Y:S01]  /*13640*/  @P0 STS.128 [R231+0xa800], RZ ;  /* 0x00a800ffe7000388 */ /* 0x000fe20000000c00 */
[C---:B------:R-:W-:Y:S04]  /*13650*/  @!P0 LEA R4, P1, R2.reuse, R27, 0x1 ;  /* 0x0000001b02048211 */ /* 0x040fe800078208ff */
[----:B------:R-:W-:Y:S01]  /*13660*/  @!PT LDS RZ, [RZ] ;  /* 0x00000000fffff984 */ /* 0x000fe20000000800 */
[----:B------:R-:W-:Y:S01]  /*13670*/  @!PT LDS RZ, [RZ] ;  /* 0x00000000fffff984 */ /* 0x000fe20000000800 */
[----:B------:R-:W-:Y:S01]  /*13680*/  @!PT LDS RZ, [RZ] ;  /* 0x00000000fffff984 */ /* 0x000fe20000000800 */
[----:B------:R-:W-:Y:S01]  /*13690*/  @!P0 LDGSTS.E.BYPASS.LTC128B.128 [R231+0xa800], desc[UR24][R8.64] ;  /* 0x0a80000008e78fae */ /* 0x000fe2000b901d58 */
[----:B------:R-:W-:Y:S02]  /*136a0*/  @!P0 LEA.HI.X R5, R2, R23, R0, 0x1, P1 ;  /* 0x0000001702058211 */ /* 0x000fe400008f0c00 */
[----:B------:R-:W-:Y:S02]  /*136b0*/  ISETP.LT.AND P1, PT, RZ, UR23, PT ;  /* 0x00000017ff007c0c */ /* 0x000fe4000bf21270 */
[----:B------:R-:W-:Y:S05]  /*136c0*/  @P0 STS.128 [R231+0xb000], RZ ;  /* 0x00b000ffe7000388 */ /* 0x000fea0000000c00 */
[----:B------:R-:W-:Y:S01]  /*136d0*/  @!PT LDS RZ, [RZ] ;  /* 0x00000000fffff984 */ /* 0x000fe20000000800 */
[----:B------:R-:W-:Y:S01]  /*136e0*/  @!PT LDS RZ, [RZ] ;  /* 0x00000000fffff984 */ /* 0x000fe20000000800 */
[----:B------:R-:W-:Y:S01]  /*136f0*/  @!PT LDS RZ, [RZ] ;  /* 0x00000000fffff984 */ /* 0x000fe20000000800 */
[----:B------:R-:W-:Y:S05]  /*13700*/  @!P0 LDGSTS.E.BYPASS.LTC128B.128 [R231+0xb000], desc[UR24][R6.64] ;  /* 0x0b00000006e78fae */ /* 0x000fea000b901d58 */
[----:B------:R-:W-:Y:S05]  /*13710*/  @P0 STS.128 [R231+0xb800], RZ ;  /* 0x00b800ffe7000388 */ /* 0x000fea0000000c00 */
[----:B------:R-:W-:Y:S01]  /*13720*/  @!PT LDS RZ, [RZ] ;  /* 0x00000000fffff984 */ /* 0x000fe20000000800 */
[----:B------:R-:W-:Y:S01]  /*13730*/  @!PT LDS RZ, [RZ] ;  /* 0x00000000fffff984 */ /* 0x000fe20000000800 */
[----:B------:R-:W-:Y:S01]  /*13740*/  @!PT LDS RZ, [RZ] ;  /* 0x00000000fffff984 */ /* 0x000fe20000000800 */
[----:B------:R2:W-:Y:S05]  /*13750*/  @!P0 LDGSTS.E.BYPASS.LTC128B.128 [R231+0xb800], desc[UR24][R4.64] ;  /* 0x0b80000004e78fae */ /* 0x0005ea000b901d58 */
[----:B------:R-:W-:Y:S05]  /*13760*/  LDSM.16.M88.4 R128, [R227] ;  /* 0x00000000e380783b */ /* 0x000fea0000000200 */
[----:B-1----:R-:W2:Y:S05]  /*13770*/  LDSM.16.M88.4 R16, [R220+0x4000] ;  /* 0x00400000dc10783b */ /* 0x002eaa0000000200 */
[----:B------:R-:W1:Y:S05]  /*13780*/  LDSM.16.M88.4 R124, [R227+0x2000] ;  /* 0x00200000e37c783b */ /* 0x000e6a0000000200 */
[----:B------:R-:W3:Y:S05]  /*13790*/  LDSM.16.M88.4 R32, [R220+0x4800] ;  /* 0x00480000dc20783b */ /* 0x000eea0000000200 */
[----:B------:R-:W0:Y:S05]  /*137a0*/  LDGDEPBAR ;  /* 0x00000000000079af */ /* 0x000e2a0000000000 */
[----:B------:R-:W4:Y:S05]  /*137b0*/  LDSM.16.M88.4 R48, [R220+0x5000] ;  /* 0x00500000dc30783b */ /* 0x000f2a0000000200 */
[----:B------:R-:W5:Y:S05]  /*137c0*/  LDSM.16.M88.4 R64, [R220+0x5800] ;  /* 0x00580000dc40783b */ /* 0x000f6a0000000200 */
[----:B------:R-:W5:Y:S05]  /*137d0*/  LDSM.16.M88.4 R80, [R220+0x6000] ;  /* 0x00600000dc50783b */ /* 0x000f6a0000000200 */
[----:B------:R-:W5:Y:S05]  /*137e0*/  LDSM.16.M88.4 R96, [R220+0x6800] ;  /* 0x00680000dc60783b */ /* 0x000f6a0000000200 */
[----:B------:R-:W5:Y:S01]  /*137f0*/  LDSM.16.M88.4 R112, [R220+0x7000] ;  /* 0x00700000dc70783b */ /* 0x000f620000000200 */
[-C--:B--2---:R-:W-:Y:S04]  /*13800*/  HMMA.16816.F32 R4, R128, R16.reuse, RZ ;  /* 0x000000108004723c */ /* 0x084fe800000018ff */
[----:B------:R-:W2:Y:S02]  /*13810*/  LDSM.16.M88.4 R204, [R220+0x7800] ;  /* 0x00780000dccc783b */ /* 0x000ea40000000200 */
[C---:B-1----:R-:W-:Y:S03]  /*13820*/  HMMA.16816.F32 R8, R124.reuse, R16, RZ ;  /* 0x000000107c08723c */ /* 0x042fe600000018ff */
[----:B------:R-:W-:Y:S03]  /*13830*/  LDSM.16.M88.4 R208, [R230] ;  /* 0x00000000e6d0783b */ /* 0x000fe60000000200 */
[-C--:B------:R-:W-:Y:S02]  /*13840*/  HMMA.16816.F32 R12, R124, R18.reuse, RZ ;  /* 0x000000127c0c723c */ /* 0x080fe400000018ff */
[----:B------:R-:W1:Y:S04]  /*13850*/  LDSM.16.M88.4 R212, [R226+0x4000] ;  /* 0x00400000e2d4783b */ /* 0x000e680000000200 */
[C---:B------:R-:W-:Y:S01]  /*13860*/  HMMA.16816.F32 R16, R128.reuse, R18, RZ ;  /* 0x000000128010723c */ /* 0x040fe200000018ff */
[----:B------:R-:W1:Y:S05]  /*13870*/  LDSM.16.M88.4 R216, [R230+0x2000] ;  /* 0x00200000e6d8783b */ /* 0x000e6a0000000200 */
[-C--:B---3--:R-:W-:Y:S06]  /*13880*/  HMMA.16816.F32 R20, R128, R32.reuse, RZ ;  /* 0x000000208014723c */ /* 0x088fec00000018ff */
[C---:B------:R-:W-:Y:S06]  /*13890*/  HMMA.16816.F32 R24, R124.reuse, R32, RZ ;  /* 0x000000207c18723c */ /* 0x040fec00000018ff */
[-C--:B------:R-:W-:Y:S06]  /*138a0*/  HMMA.16816.F32 R28, R124, R34.reuse, RZ ;  /* 0x000000227c1c723c */ /* 0x080fec00000018ff */
[C---:B------:R-:W-:Y:S06]  /*138b0*/  HMMA.16816.F32 R32, R128.reuse, R34, RZ ;  /* 0x000000228020723c */ /* 0x040fec00000018ff */
[-C--:B----4-:R-:W-:Y:S06]  /*138c0*/  HMMA.16816.F32 R36, R128, R48.reuse, RZ ;  /* 0x000000308024723c */ /* 0x090fec00000018ff */
[C---:B------:R-:W-:Y:S06]  /*138d0*/  HMMA.16816.F32 R40, R124.reuse, R48, RZ ;  /* 0x000000307c28723c */ /* 0x040fec00000018ff */
[-C--:B------:R-:W-:Y:S06]  /*138e0*/  HMMA.16816.F32 R44, R124, R50.reuse, RZ ;  /* 0x000000327c2c723c */ /* 0x080fec00000018ff */
[C---:B------:R-:W-:Y:S06]  /*138f0*/  HMMA.16816.F32 R48, R128.reuse, R50, RZ ;  /* 0x000000328030723c */ /* 0x040fec00000018ff */
[-C--:B-----5:R-:W-:Y:S06]  /*13900*/  HMMA.16816.F32 R52, R128, R64.reuse, RZ ;  /* 0x000000408034723c */ /* 0x0a0fec00000018ff */
        /* <DEDUP_REMOVED lines=15> */
[-C--:B--2---:R-:W-:Y:S06]  /*13a00*/  HMMA.16816.F32 R116, R128, R204.reuse, RZ ;  /* 0x000000cc8074723c */ /* 0x084fec00000018ff */
[C---:B------:R-:W-:Y:S06]  /*13a10*/  HMMA.16816.F32 R120, R124.reuse, R204, RZ ;  /* 0x000000cc7c78723c */ /* 0x040fec00000018ff */
[-C--:B------:R-:W-:Y:S06]  /*13a20*/  HMMA.16816.F32 R124, R124, R206.reuse, RZ ;  /* 0x000000ce7c7c723c */ /* 0x080fec00000018ff */
[----:B------:R-:W-:Y:S01]  /*13a30*/  HMMA.16816.F32 R128, R128, R206, RZ ;  /* 0x000000ce8080723c */ /* 0x000fe200000018ff */
[----:B------:R-:W2:Y:S05]  /*13a40*/  LDSM.16.M88.4 R204, [R226+0x4800] ;  /* 0x00480000e2cc783b */ /* 0x000eaa0000000200 */
        /* <DEDUP_REMOVED lines=34> */
[----:B------:R-:W-:Y:S05]  /*13c70*/  LDSM.16.M88.4 R212, [R229] ;  /* 0x00000000e5d4783b */ /* 0x000fea0000000200 */
[-C--:B--2---:R-:W-:Y:S06]  /*13c80*/  HMMA.16816.F32 R116, R208, R204.reuse, R116 ;  /* 0x000000ccd074723c */ /* 0x084fec0000001874 */
[C---:B------:R-:W-:Y:S06]  /*13c90*/  HMMA.16816.F32 R120, R216.reuse, R204, R120 ;  /* 0x000000ccd878723c */ /* 0x040fec0000001878 */
[-C--:B------:R-:W-:Y:S01]  /*13ca0*/  HMMA.16816.F32 R124, R216, R206.reuse, R124 ;  /* 0x000000ced87c723c */ /* 0x080fe2000000187c */
[----:B------:R-:W1:Y:S05]  /*13cb0*/  LDSM.16.M88.4 R216, [R139] ;  /* 0x000000008bd8783b */ /* 0x000e6a0000000200 */
[----:B------:R-:W-:Y:S01]  /*13cc0*/  HMMA.16816.F32 R128, R208, R206, R128 ;  /* 0x000000ced080723c */ /* 0x000fe20000001880 */
[----:B------:R-:W2:Y:S06]  /*13cd0*/  LDSM.16.M88.4 R204, [R229+0x2000] ;  /* 0x00200000e5cc783b */ /* 0x000eac0000000200 */
[C---:B------:R-:W-:Y:S06]  /*13ce0*/  VIADD R208, R139.reuse, 0x800 ;  /* 0x000008008bd07836 */ /* 0x040fec0000000000 */
[----:B------:R-:W3:Y:S01]  /*13cf0*/  LDSM.16.M88.4 R208, [R208] ;  /* 0x00000000d0d0783b */ /* 0x000ee20000000200 */
[-C--:B-1----:R-:W-:Y:S06]  /*13d00*/  HMMA.16816.F32 R4, R212, R216.reuse, R4 ;  /* 0x000000d8d404723c */ /* 0x082fec0000001804 */
[C---:B--2---:R-:W-:Y:S06]  /*13d10*/  HMMA.16816.F32 R8, R204.reuse, R216, R8 ;  /* 0x000000d8cc08723c */ /* 0x044fec0000001808 */
[-C--:B------:R-:W-:Y:S05]  /*13d20*/  HMMA.16816.F32 R12, R204, R218.reuse, R12 ;  /* 0x000000dacc0c723c */ /* 0x080fea000000180c */
[C---:B------:R-:W-:Y:S01]  /*13d30*/  VIADD R216, R139.reuse, 0x1000 ;  /* 0x000010008bd87836 */ /* 0x040fe20000000000 */
[C---:B------:R-:W-:Y:S05]  /*13d40*/  HMMA.16816.F32 R16, R212.reuse, R218, R16 ;  /* 0x000000dad410723c */ /* 0x040fea0000001810 */
[----:B------:R-:W1:Y:S01]  /*13d50*/  LDSM.16.M88.4 R216, [R216] ;  /* 0x00000000d8d8783b */ /* 0x000e620000000200 */
[-C--:B---3--:R-:W-:Y:S06]  /*13d60*/  HMMA.16816.F32 R20, R212, R208.reuse, R20 ;  /* 0x000000d0d414723c */ /* 0x088fec0000001814 */
[C---:B------:R-:W-:Y:S06]  /*13d70*/  HMMA.16816.F32 R24, R204.reuse, R208, R24 ;  /* 0x000000d0cc18723c */ /* 0x040fec0000001818 */
[-C--:B------:R-:W-:Y:S05]  /*13d80*/  HMMA.16816.F32 R28, R204, R210.reuse, R28 ;  /* 0x000000d2cc1c723c */ /* 0x080fea000000181c */
[C---:B------:R-:W-:Y:S01]  /*13d90*/  VIADD R208, R139.reuse, 0x1800 ;  /* 0x000018008bd07836 */ /* 0x040fe20000000000 */
[C---:B------:R-:W-:Y:S05]  /*13da0*/  HMMA.16816.F32 R32, R212.reuse, R210, R32 ;  /* 0x000000d2d420723c */ /* 0x040fea0000001820 */
[----:B------:R-:W2:Y:S01]  /*13db0*/  LDSM.16.M88.4 R208, [R208] ;  /* 0x00000000d0d0783b */ /* 0x000ea20000000200 */
[-C--:B-1----:R-:W-:Y:S06]  /*13dc0*/  HMMA.16816.F32 R36, R212, R216.reuse, R36 ;  /* 0x000000d8d424723c */ /* 0x082fec0000001824 */
[C---:B------:R-:W-:Y:S06]  /*13dd0*/  HMMA.16816.F32 R40, R204.reuse, R216, R40 ;  /* 0x000000d8cc28723c */ /* 0x040fec0000001828 */
[-C--:B------:R-:W-:Y:S05]  /*13de0*/  HMMA.16816.F32 R44, R204, R218.reuse, R44 ;  /* 0x000000dacc2c723c */ /* 0x080fea000000182c */
[C---:B------:R-:W-:Y:S01]  /*13df0*/  VIADD R216, R139.reuse, 0x2000 ;  /* 0x000020008bd87836 */ /* 0x040fe20000000000 */
[C---:B------:R-:W-:Y:S05]  /*13e00*/  HMMA.16816.F32 R48, R212.reuse, R218, R48 ;  /* 0x000000dad430723c */ /* 0x040fea0000001830 */
[----:B------:R-:W1:Y:S01]  /*13e10*/  LDSM.16.M88.4 R216, [R216] ;  /* 0x00000000d8d8783b */ /* 0x000e620000000200 */
[-C--:B--2---:R-:W-:Y:S06]  /*13e20*/  HMMA.16816.F32 R52, R212, R208.reuse, R52 ;  /* 0x000000d0d434723c */ /* 0x084fec0000001834 */
        /* <DEDUP_REMOVED lines=14> */
[----:B------:R-:W-:Y:S01]  /*13f10*/  VIADD R208, R139, 0x3800 ;  /* 0x000038008bd07836 */ /* 0x000fe20000000000 */
[C---:B------:R-:W-:Y:S05]  /*13f20*/  HMMA.16816.F32 R96, R212.reuse, R210, R96 ;  /* 0x000000d2d460723c */ /* 0x040fea0000001860 */
[----:B------:R-:W2:Y:S01]  /*13f30*/  LDSM.16.M88.4 R208, [R208] ;  /* 0x00000000d0d0783b */ /* 0x000ea20000000200 */
        /* <DEDUP_REMOVED lines=10> */
[----:B------:R-:W2:Y:S05]  /*13fe0*/  LDSM.16.M88.4 R208, [R228+0x2000] ;  /* 0x00200000e4d0783b */ /* 0x000eaa0000000200 */
[----:B------:R-:W3:Y:S01]  /*13ff0*/  LDSM.16.M88.4 R212, [R225+0x800] ;  /* 0x00080000e1d4783b */ /* 0x000ee20000000200 */
[-C--:B-1----:R-:W-:Y:S06]  /*14000*/  HMMA.16816.F32 R4, R204, R216.reuse, R4 ;  /* 0x000000d8cc04723c */ /* 0x082fec0000001804 */
[C---:B--2---:R-:W-:Y:S06]  /*14010*/  HMMA.16816.F32 R8, R208.reuse, R216, R8 ;  /* 0x000000d8d008723c */ /* 0x044fec0000001808 */
[-C--:B------:R-:W-:Y:S06]  /*14020*/  HMMA.16816.F32 R12, R208, R218.reuse, R12 ;  /* 0x000000dad00c723c */ /* 0x080fec000000180c */
[C---:B------:R-:W-:Y:S01]  /*14030*/  HMMA.16816.F32 R16, R204.reuse, R218, R16 ;  /* 0x000000dacc10723c */ /* 0x040fe20000001810 */
[----:B------:R-:W1:Y:S05]  /*14040*/  LDSM.16.M88.4 R216, [R225+0x1000] ;  /* 0x00100000e1d8783b */ /* 0x000e6a0000000200 */
[-C--:B---3--:R-:W-:Y:S05]  /*14050*/  HMMA.16816.F32 R20, R204, R212.reuse, R20 ;  /* 0x000000d4cc14723c */ /* 0x088fea0000001814 */
[----:B------:R-:W-:Y:S01]  /*14060*/  FMNMX.FTZ R0, R4, R3, !PT ;  /* 0x0000000304007209 */ /* 0x000fe20007810000 */
        /* <DEDUP_REMOVED lines=23> */
[----:B------:R-:W2:Y:S01]  /*141e0*/  LDSM.16.M88.4 R212, [R225+0x3800] ;  /* 0x00380000e1d4783b */ /* 0x000ea20000000200 */
[----:B------:R-:W-:Y:S04]  /*141f0*/  DEPBAR.LE SB0, 0x0 ;  /* 0x000080000000791a */ /* 0x000fe80000000000 */
[----:B------:R-:W-:Y:S01]  /*14200*/  BAR.SYNC.DEFER_BLOCKING 0x0 ;  /* 0x0000000000007b1d */ /* 0x000fe20000010000 */
[-C--:B-1----:R-:W-:Y:S06]  /*14210*/  HMMA.16816.F32 R100, R204, R216.reuse, R100 ;  /* 0x000000d8cc64723c */ /* 0x082fec0000001864 */
[C---:B------:R-:W-:Y:S06]  /*14220*/  HMMA.16816.F32 R104, R208.reuse, R216, R104 ;  /* 0x000000d8d068723c */ /* 0x040fec0000001868 */
[-C--:B------:R-:W-:Y:S06]  /*14230*/  HMMA.16816.F32 R108, R208, R218.reuse, R108 ;  /* 0x000000dad06c723c */ /* 0x080fec000000186c */
[C---:B------:R-:W-:Y:S06]  /*14240*/  HMMA.16816.F32 R112, R204.reuse, R218, R112 ;  /* 0x000000dacc70723c */ /* 0x040fec0000001870 */
[-C--:B--2---:R-:W-:Y:S05]  /*14250*/  HMMA.16816.F32 R116, R204, R212.reuse, R116 ;  /* 0x000000d4cc74723c */ /* 0x084fea0000001874 */
[----:B------:R-:W-:Y:S01]  /*14260*/  FMNMX.FTZ R218, R5, R0, !PT ;  /* 0x0000000005da7209 */ /* 0x000fe20007810000 */
[C---:B------:R-:W-:Y:S06]  /*14270*/  HMMA.16816.F32 R120, R208.reuse, R212, R120 ;  /* 0x000000d4d078723c */ /* 0x040fec0000001878 */
[-C--:B------:R-:W-:Y:S06]  /*14280*/  HMMA.16816.F32 R124, R208, R214.reuse, R124 ;  /* 0x000000d6d07c723c */ /* 0x080fec000000187c */
[----:B------:R-:W-:Y:S01]  /*14290*/  HMMA.16816.F32 R128, R204, R214, R128 ;  /* 0x000000d6cc80723c */ /* 0x000fe20000001880 */
[----:B------:R-:W-:Y:S11]  /*142a0*/  @!UPT UIADD3 URZ, URZ, URZ, URZ ;  /* 0x0000003f3f3ff290 */ /* 0x000ff6000fffe03f */
[----:B------:R-:W-:Y:S01]  /*142b0*/  @!UPT UIADD3 URZ, URZ, URZ, URZ ;  /* 0x0000003f3f3ff290 */ /* 0x000fe2000fffe03f */
[----:B------:R-:W-:Y:S11]  /*142c0*/  @P1 BRA `(.L_x_234) ;  /* 0xffffffe800301947 */ /* 0x000ff6000383ffff */
.L_x_233:
[----:B------:R-:W-:Y:S01]  /*142d0*/  FMNMX.FTZ R0, R6, R133, !PT ;  /* 0x0000008506007209 */ /* 0x000fe20007810000 */
[----:B------:R-:W-:Y:S01]  /*142e0*/  UIADD3 UR23, UR23, -0x1, URZ ;  /* 0xffffffff17177890 */ /* 0x000fe2000fffe03f */
[----:B------:R-:W-:Y:S02]  /*142f0*/  FMNMX.FTZ R2, R16, R218, !PT ;  /* 0x000000da10027209 */ /* 0x000fe40007810000 */
[----:B------:R-:W-:Y:S02]  /*14300*/  FMNMX.FTZ R132, R7, R0, !PT ;  /* 0x0000000007847209 */ /* 0x000fe40007810000 */
[----:B------:R-:W-:Y:S02]  /*14310*/  FMNMX.FTZ R0, R17, R2, !PT ;  /* 0x0000000211007209 */ /* 0x000fe40007810000 */
[----:B------:R-:W-:Y:S02]  /*14320*/  FMNMX.FTZ R132, R18, R132, !PT ;  /* 0x0000008412847209 */ /* 0x000fe40007810000 */
[----:B--2---:R-:W-:Y:S02]  /*14330*/  FMNMX.FTZ R134, R20, R0, !PT ;  /* 0x0000000014867209 */ /* 0x004fe40007810000 */
        /* <DEDUP_REMOVED lines=105> */
[----:B------:R-:W-:Y:S01]  /*149d0*/  SHFL.BFLY PT, R205, R136, 0x2, 0x1f ;  /* 0x0c401f0088cd7f89 */ /* 0x000fe200000e0000 */
[----:B------:R-:W-:Y:S02]  /*149e0*/  FMNMX.FTZ R132, R130, R132, !PT ;  /* 0x0000008482847209 */ /* 0x000fe40007810000 */
[----:B------:R-:W-:Y:S02]  /*149f0*/  FMNMX.FTZ R0, R107, R0, !PT ;  /* 0x000000006b007209 */ /* 0x000fe40007810000 */
[----:B------:R-:W-:Y:S02]  /*14a00*/  FMNMX.FTZ R2, R108, R2, !PT ;  /* 0x000000026c027209 */ /* 0x000fe40007810000 */
[----:B------:R-:W-:Y:S02]  /*14a10*/  FMNMX.FTZ R132, R131, R132, !PT ;  /* 0x0000008483847209 */ /* 0x000fe40007810000 */
[----:B------:R-:W-:Y:S02]  /*14a20*/  FMNMX.FTZ R134, R110, R0, !PT ;  /* 0x000000006e867209 */ /* 0x000fe40007810000 */
[----:B------:R-:W-:Y:S01]  /*14a30*/  FMNMX.FTZ R0, R109, R2, !PT ;  /* 0x000000026d007209 */ /* 0x000fe20007810000 */
[----:B------:R-:W-:Y:S03]  /*14a40*/  SHFL.BFLY PT, R135, R132, 0x2, 0x1f ;  /* 0x0c401f0084877f89 */ /* 0x000fe600000e0000 */
[----:B------:R-:W-:Y:S02]  /*14a50*/  FMNMX.FTZ R2, R120, R0, !PT ;  /* 0x0000000078027209 */ /* 0x000fe40007810000 */
[----:B------:R-:W-:Y:S02]  /*14a60*/  FMNMX.FTZ R0, R111, R134, !PT ;  /* 0x000000866f007209 */ /* 0x000fe40007810000 */
[----:B------:R-:W-:Y:S02]  /*14a70*/  FMNMX.FTZ R2, R121, R2, !PT ;  /* 0x0000000279027209 */ /* 0x000fe40007810000 */
[----:B------:R-:W-:Y:S02]  /*14a80*/  FMNMX.FTZ R0, R122, R0, !PT ;  /* 0x000000007a007209 */ /* 0x000fe40007810000 */
[----:B------:R-:W-:Y:S02]  /*14a90*/  FMNMX.FTZ R134, R124, R2, !PT ;  /* 0x000000027c867209 */ /* 0x000fe40007810000 */
[----:B------:R-:W-:Y:S02]  /*14aa0*/  FMNMX.FTZ R0, R123, R0, !PT ;  /* 0x000000007b007209 */ /* 0x000fe40007810000 */
[----:B------:R-:W-:Y:S02]  /*14ab0*/  FMNMX.FTZ R134, R125, R134, !PT ;  /* 0x000000867d867209 */ /* 0x000fe40007810000 */
[----:B------:R-:W-:Y:S03]  /*14ac0*/  FMNMX.FTZ R0, R126, R0, !PT ;  /* 0x000000007e007209 */ /* 0x000fe60007810000 */
[----:B------:R-:W-:Y:S01]  /*14ad0*/  SHFL.BFLY PT, R204, R134, 0x2, 0x1f ;  /* 0x0c401f0086cc7f89 */ /* 0x000fe200000e0000 */
[----:B------:R-:W-:Y:S07]  /*14ae0*/  FMNMX.FTZ R0, R127, R0, !PT ;  /* 0x000000007f007209 */ /* 0x000fee0007810000 */
[----:B------:R-:W1:Y:S02]  /*14af0*/  SHFL.BFLY PT, R2, R0, 0x2, 0x1f ;  /* 0x0c401f0000027f89 */ /* 0x000e6400000e0000 */
[----:B-1----:R-:W-:Y:S02]  /*14b00*/  FMNMX.FTZ R2, R0, R2, !PT ;  /* 0x0000000200027209 */ /* 0x002fe40007810000 */
[----:B------:R-:W-:Y:S02]  /*14b10*/  FMNMX.FTZ R136, R136, R205, !PT ;  /* 0x000000cd88887209 */ /* 0x000fe40007810000 */
[----:B------:R-:W-:Y:S02]  /*14b20*/  FMNMX.FTZ R135, R132, R135, !PT ;  /* 0x0000008784877209 */ /* 0x000fe40007810000 */
[----:B------:R-:W-:Y:S01]  /*14b30*/  FMNMX.FTZ R134, R134, R204, !PT ;  /* 0x000000cc86867209 */ /* 0x000fe20007810000 */
[----:B------:R-:W1:Y:S08]  /*14b40*/  SHFL.BFLY PT, R206, R136, 0x1, 0x1f ;  /* 0x0c201f0088ce7f89 */ /* 0x000e7000000e0000 */
[----:B------:R-:W2:Y:S08]  /*14b50*/  SHFL.BFLY PT, R205, R135, 0x1, 0x1f ;  /* 0x0c201f0087cd7f89 */ /* 0x000eb000000e0000 */
[----:B------:R-:W3:Y:S08]  /*14b60*/  SHFL.BFLY PT, R204, R134, 0x1, 0x1f ;  /* 0x0c201f0086cc7f89 */ /* 0x000ef000000e0000 */
[----:B------:R-:W4:Y:S01]  /*14b70*/  SHFL.BFLY PT, R132, R2, 0x1, 0x1f ;  /* 0x0c201f0002847f89 */ /* 0x000f2200000e0000 */
[----:B-1----:R-:W-:Y:S02]  /*14b80*/  FMNMX.FTZ R136, R136, R206, !PT ;  /* 0x000000ce88887209 */ /* 0x002fe40007810000 */
[----:B--2---:R-:W-:Y:S03]  /*14b90*/  FMNMX.FTZ R135, R135, R205, !PT ;  /* 0x000000cd87877209 */ /* 0x004fe60007810000 */
[C---:B------:R-:W-:Y:S01]  /*14ba0*/  FADD.FTZ R0, -R136.reuse, R3 ;  /* 0x0000000388007221 */ /* 0x040fe20000010100 */
[----:B------:R-:W-:Y:S02]  /*14bb0*/  FSETP.NEU.FTZ.AND P2, PT, R136, -INF , PT ;  /* 0xff8000008800780b */ /* 0x000fe40003f5d000 */
[----:B---3--:R-:W-:Y:S01]  /*14bc0*/  FMNMX.FTZ R134, R134, R204, !PT ;  /* 0x000000cc86867209 */ /* 0x008fe20007810000 */
[----:B------:R-:W-:Y:S01]  /*14bd0*/  FMUL.FTZ R3, R0, UR4 ;  /* 0x0000000400037c20 */ /* 0x000fe20008410000 */
[C---:B------:R-:W-:Y:S01]  /*14be0*/  FADD.FTZ R0, -R135.reuse, R133 ;  /* 0x0000008587007221 */ /* 0x040fe20000010100 */
[----:B----4-:R-:W-:Y:S02]  /*14bf0*/  FMNMX.FTZ R132, R2, R132, !PT ;  /* 0x0000008402847209 */ /* 0x010fe40007810000 */
[----:B------:R1:W-:Y:S02]  /*14c00*/  MUFU.EX2 R133, R3 ;  /* 0x0000000300857308 */ /* 0x0003e40000000800 */
[----:B-1----:R-:W-:Y:S01]  /*14c10*/  FMUL.FTZ R3, R0, UR4 ;  /* 0x0000000400037c20 */ /* 0x002fe20008410000 */
[----:B------:R-:W-:Y:S01]  /*14c20*/  FADD.FTZ R0, -R134, R137 ;  /* 0x0000008986007221 */ /* 0x000fe20000010100 */
[C---:B------:R-:W-:Y:S03]  /*14c30*/  FMUL.FTZ R137, R135.reuse, UR4 ;  /* 0x0000000487897c20 */ /* 0x040fe60008410000 */
[----:B------:R-:W-:Y:S03]  /*14c40*/  FMUL.FTZ R2, R0, UR4 ;  /* 0x0000000400027c20 */ /* 0x000fe60008410000 */
[----:B------:R-:W-:Y:S01]  /*14c50*/  MUFU.EX2 R3, R3 ;  /* 0x0000000300037308 */ /* 0x000fe20000000800 */
[----:B------:R-:W-:Y:S01]  /*14c60*/  FADD.FTZ R0, -R132, R138 ;  /* 0x0000008a84007221 */ /* 0x000fe20000010100 */
[----:B------:R-:W-:Y:S03]  /*14c70*/  FMUL.FTZ R138, R136, UR4 ;  /* 0x00000004888a7c20 */ /* 0x000fe60008410000 */
[----:B------:R-:W-:Y:S02]  /*14c80*/  FMUL.FTZ R0, R0, UR4 ;  /* 0x0000000400007c20 */ /* 0x000fe40008410000 */
[----:B------:R-:W-:Y:S03]  /*14c90*/  FSEL R138, R138, RZ, P2 ;  /* 0x000000ff8a8a7208 */ /* 0x000fe60001000000 */
[----:B------:R-:W-:Y:S01]  /*14ca0*/  MUFU.EX2 R2, R2 ;  /* 0x0000000200027308 */ /* 0x000fe20000000800 */
[----:B------:R-:W-:Y:S01]  /*14cb0*/  FSETP.NEU.FTZ.AND P2, PT, R135, -INF , PT ;  /* 0xff8000008700780b */ /* 0x000fe20003f5d000 */
[--C-:B------:R-:W-:Y:S01]  /*14cc0*/  FFMA.FTZ R4, R4, UR4, -R138.reuse ;  /* 0x0000000404047c23 */ /* 0x100fe2000801088a */
[--C-:B------:R-:W-:Y:S01]  /*14cd0*/  FFMA.FTZ R206, R21, UR4, -R138.reuse ;  /* 0x0000000415ce7c23 */ /* 0x100fe2000801088a */
[--C-:B------:R-:W-:Y:S01]  /*14ce0*/  FFMA.FTZ R213, R52, UR4, -R138.reuse ;  /* 0x0000000434d57c23 */ /* 0x100fe2000801088a */
[--C-:B------:R-:W-:Y:S05]  /*14cf0*/  FFMA.FTZ R212, R53, UR4, -R138.reuse ;  /* 0x0000000435d47c23 */ /* 0x100fea000801088a */
[----:B------:R-:W1:Y:S01]  /*14d00*/  MUFU.EX2 R208, R4 ;  /* 0x0000000400d07308 */ /* 0x000e620000000800 */
[----:B------:R-:W-:Y:S01]  /*14d10*/  FSEL R137, R137, RZ, P2 ;  /* 0x000000ff89897208 */ /* 0x000fe20001000000 */
[--C-:B------:R-:W-:Y:S01]  /*14d20*/  FFMA.FTZ R207, R20, UR4, -R138.reuse ;  /* 0x0000000414cf7c23 */ /* 0x100fe2000801088a */
[--C-:B------:R-:W-:Y:S01]  /*14d30*/  FFMA.FTZ R5, R5, UR4, -R138.reuse ;  /* 0x0000000405057c23 */ /* 0x100fe2000801088a */
[--C-:B------:R-:W-:Y:S01]  /*14d40*/  FFMA.FTZ R205, R32, UR4, -R138.reuse ;  /* 0x0000000420cd7c23 */ /* 0x100fe2000801088a */
[--C-:B------:R-:W-:Y:S01]  /*14d50*/  FFMA.FTZ R204, R33, UR4, -R138.reuse ;  /* 0x0000000421cc7c23 */ /* 0x100fe2000801088a */
[--C-:B------:R-:W-:Y:S01]  /*14d60*/  FFMA.FTZ R244, R103, UR4, -R137.reuse ;  /* 0x0000000467f47c23 */ /* 0x100fe20008010889 */
[----:B------:R-:W-:Y:S03]  /*14d70*/  FSETP.NEU.FTZ.AND P2, PT, R134, -INF , PT ;  /* 0xff8000008600780b */ /* 0x000fe60003f5d000 */
[----:B------:R-:W-:Y:S01]  /*14d80*/  MUFU.EX2 R252, R5 ;  /* 0x0000000500fc7308 */ /* 0x000fe20000000800 */
[--C-:B------:R-:W-:Y:S01]  /*14d90*/  FFMA.FTZ R33, R22, UR4, -R137.reuse ;  /* 0x0000000416217c23 */ /* 0x100fe20008010889 */
[--C-:B------:R-:W-:Y:S01]  /*14da0*/  FFMA.FTZ R32, R23, UR4, -R137.reuse ;  /* 0x0000000417207c23 */ /* 0x100fe20008010889 */
[--C-:B------:R-:W-:Y:S01]  /*14db0*/  FFMA.FTZ R251, R112, UR4, -R138.reuse ;  /* 0x0000000470fb7c23 */ /* 0x100fe2000801088a */
[----:B------:R-:W-:Y:S01]  /*14dc0*/  FMUL.FTZ R112, R132, UR4 ;  /* 0x0000000484707c20 */ /* 0x000fe20008410000 */
[--C-:B------:R-:W-:Y:S01]  /*14dd0*/  FFMA.FTZ R16, R16, UR4, -R138.reuse ;  /* 0x0000000410107c23 */ /* 0x100fe2000801088a */
[--C-:B------:R-:W-:Y:S01]  /*14de0*/  FFMA.FTZ R17, R17, UR4, -R138.reuse ;  /* 0x0000000411117c23 */ /* 0x100fe2000801088a */
[--C-:B------:R-:W-:Y:S03]  /*14df0*/  FFMA.FTZ R19, R19, UR4, -R137.reuse ;  /* 0x0000000413137c23 */ /* 0x100fe60008010889 */
[----:B------:R-:W-:Y:S01]  /*14e00*/  MUFU.EX2 R0, R0 ;  /* 0x0000000000007308 */ /* 0x000fe20000000800 */
[----:B-1----:R-:W-:Y:S01]  /*14e10*/  MOV R20, R208 ;  /* 0x000000d000147202 */ /* 0x002fe20000000f00 */
[----:B------:R-:W-:Y:S01]  /*14e20*/  FMUL.FTZ R4, R134, UR4 ;  /* 0x0000000486047c20 */ /* 0x000fe20008410000 */
[--C-:B------:R-:W-:Y:S01]  /*14e30*/  FFMA.FTZ R7, R7, UR4, -R137.reuse ;  /* 0x0000000407077c23 */ /* 0x100fe20008010889 */
[--C-:B------:R-:W-:Y:S01]  /*14e40*/  FFMA.FTZ R18, R18, UR4, -R137.reuse ;  /* 0x0000000412127c23 */ /* 0x100fe20008010889 */
[----:B------:R-:W-:Y:S01]  /*14e50*/  MOV R103, R20 ;  /* 0x0000001400677202 */ /* 0x000fe20000000f00 */
[--C-:B------:R-:W-:Y:S01]  /*14e60*/  FFMA.FTZ R6, R6, UR4, -R137.reuse ;  /* 0x0000000406067c23 */ /* 0x100fe20008010889 */
[----:B------:R-:W1:Y:S03]  /*14e70*/  LDSM.16.MT88.4 R20, [R221+0x8000] ;  /* 0x00800000dd14783b */ /* 0x000e660000004200 */
[----:B------:R-:W2:Y:S01]  /*14e80*/  MUFU.EX2 R246, R19 ;  /* 0x0000001300f67308 */ /* 0x000ea20000000800 */
[----:B------:R-:W-:Y:S01]  /*14e90*/  FSEL R4, R4, RZ, P2 ;  /* 0x000000ff04047208 */ /* 0x000fe20001000000 */
[--C-:B------:R-:W-:Y:S01]  /*14ea0*/  FFMA.FTZ R218, R69, UR4, -R138.reuse ;  /* 0x0000000445da7c23 */ /* 0x100fe2000801088a */
[----:B------:R-:W-:Y:S01]  /*14eb0*/  FSETP.NEU.FTZ.AND P2, PT, R132, -INF , PT ;  /* 0xff8000008400780b */ /* 0x000fe20003f5d000 */
[--C-:B------:R-:W-:Y:S01]  /*14ec0*/  FFMA.FTZ R69, R116, UR4, -R138.reuse ;  /* 0x0000000474457c23 */ /* 0x100fe2000801088a */
[----:B------:R-:W-:Y:S01]  /*14ed0*/  FFMA.FTZ R241, R97, UR4, -R138 ;  /* 0x0000000461f17c23 */ /* 0x000fe2000801088a */
        /* <DEDUP_REMOVED lines=10> */
[----:B------:R-:W-:Y:S01]  /*14f80*/  MUFU.EX2 R16, R16 ;  /* 0x0000001000107308 */ /* 0x000fe20000000800 */
[----:B------:R-:W-:Y:S01]  /*14f90*/  FFMA.FTZ R75, R75, UR4, -R112 ;  /* 0x000000044b4b7c23 */ /* 0x000fe20008010870 */
[--C-:B------:R-:W-:Y:S01]  /*14fa0*/  FFMA.FTZ R8, R8, UR4, -R4.reuse ;  /* 0x0000000408087c23 */ /* 0x100fe20008010804 */
[--C-:B------:R-:W-:Y:S01]  /*14fb0*/  FFMA.FTZ R9, R9, UR4, -R4.reuse ;  /* 0x0000000409097c23 */ /* 0x100fe20008010804 */
[----:B------:R-:W-:Y:S01]  /*14fc0*/  FFMA.FTZ R12, R12, UR4, -R4 ;  /* 0x000000040c0c7c23 */ /* 0x000fe20008010804 */
[--C-:B------:R-:W-:Y:S01]  /*14fd0*/  FFMA.FTZ R239, R99, UR4, -R137.reuse ;  /* 0x0000000463ef7c23 */ /* 0x100fe20008010889 */
[--C-:B------:R-:W-:Y:S01]  /*14fe0*/  FFMA.FTZ R99, R119, UR4, -R137.reuse ;  /* 0x0000000477637c23 */ /* 0x100fe20008010889 */
[--C-:B------:R-:W-:Y:S03]  /*14ff0*/  FFMA.FTZ R219, R68, UR4, -R138.reuse ;  /* 0x0000000444db7c23 */ /* 0x100fe6000801088a */
[----:B------:R-:W3:Y:S01]  /*15000*/  MUFU.EX2 R17, R17 ;  /* 0x0000001100117308 */ /* 0x000ee20000000800 */
[----:B------:R-:W-:Y:S01]  /*15010*/  FFMA.FTZ R68, R117, UR4, -R138 ;  /* 0x0000000475447c23 */ /* 0x000fe2000801088a */
[--C-:B------:R-:W-:Y:S01]  /*15020*/  FFMA.FTZ R238, R98, UR4, -R137.reuse ;  /* 0x0000000462ee7c23 */ /* 0x100fe20008010889 */
[--C-:B------:R-:W-:Y:S01]  /*15030*/  FFMA.FTZ R98, R118, UR4, -R137.reuse ;  /* 0x0000000476627c23 */ /* 0x100fe20008010889 */
[----:B------:R-:W-:Y:S01]  /*15040*/  FFMA.FTZ R119, R89, UR4, -R4 ;  /* 0x0000000459777c23 */ /* 0x000fe20008010804 */
[----:B--2---:R-:W-:Y:S01]  /*15050*/  MOV R89, R246 ;  /* 0x000000f600597202 */ /* 0x004fe20000000f00 */
[--C-:B------:R-:W-:Y:S01]  /*15060*/  FFMA.FTZ R233, R80, UR4, -R138.reuse ;  /* 0x0000000450e97c23 */ /* 0x100fe2000801088a */
[--C-:B------:R-:W-:Y:S03]  /*15070*/  FFMA.FTZ R236, R84, UR4, -R138.reuse ;  /* 0x0000000454ec7c23 */ /* 0x100fe6000801088a */
[----:B------:R-:W-:Y:S01]  /*15080*/  MUFU.EX2 R250, R18 ;  /* 0x0000001200fa7308 */ /* 0x000fe20000000800 */
[--C-:B------:R-:W-:Y:S01]  /*15090*/  FFMA.FTZ R237, R85, UR4, -R138.reuse ;  /* 0x0000000455ed7c23 */ /* 0x100fe2000801088a */
[--C-:B------:R-:W-:Y:S01]  /*150a0*/  FFMA.FTZ R240, R96, UR4, -R138.reuse ;  /* 0x0000000460f07c23 */ /* 0x100fe2000801088a */
[--C-:B------:R-:W-:Y:S01]  /*150b0*/  FFMA.FTZ R96, R38, UR4, -R137.reuse ;  /* 0x0000000426607c23 */ /* 0x100fe20008010889 */
[--C-:B------:R-:W-:Y:S01]  /*150c0*/  FFMA.FTZ R245, R100, UR4, -R138.reuse ;  /* 0x0000000464f57c23 */ /* 0x100fe2000801088a */
[--C-:B------:R-:W-:Y:S01]  /*150d0*/  FFMA.FTZ R100, R55, UR4, -R137.reuse ;  /* 0x0000000437647c23 */ /* 0x100fe20008010889 */
[----:B------:R-:W-:Y:S01]  /*150e0*/  FFMA.FTZ R247, R101, UR4, -R138 ;  /* 0x0000000465f77c23 */ /* 0x000fe2000801088a */
[--C-:B------:R-:W-:Y:S03]  /*150f0*/  FFMA.FTZ R101, R54, UR4, -R137.reuse ;  /* 0x0000000436657c23 */ /* 0x100fe60008010889 */
[----:B------:R-:W-:Y:S01]  /*15100*/  MUFU.EX2 R249, R6 ;  /* 0x0000000600f97308 */ /* 0x000fe20000000800 */
[----:B------:R-:W2:Y:S01]  /*15110*/  LDSM.16.MT88.4 R52, [R224+0x8000] ;  /* 0x00800000e034783b */ /* 0x000ea20000004200 */
[--C-:B------:R-:W-:Y:S01]  /*15120*/  FFMA.FTZ R118, R88, UR4, -R4.reuse ;  /* 0x0000000458767c23 */ /* 0x100fe20008010804 */
[----:B---3--:R-:W-:Y:S01]  /*15130*/  MOV R88, R17 ;  /* 0x0000001100587202 */ /* 0x008fe20000000f00 */
        /* <DEDUP_REMOVED lines=10> */
[--C-:B------:R-:W-:Y:S01]  /*151e0*/  FFMA.FTZ R45, R45, UR4, -R4.reuse ;  /* 0x000000042d2d7c23 */ /* 0x100fe20008010804 */
[----:B------:R-:W-:Y:S03]  /*151f0*/  FMUL.FTZ R7, R3, R147 ;  /* 0x0000009303077220 */ /* 0x000fe60000410000 */
[----:B------:R3:W-:Y:S01]  /*15200*/  MUFU.EX2 R6, R13 ;  /* 0x0000000d00067308 */ /* 0x0007e20000000800 */
[--C-:B------:R-:W-:Y:S01]  /*15210*/  FFMA.FTZ R116, R66, UR4, -R137.reuse ;  /* 0x0000000442747c23 */ /* 0x100fe20008010889 */
[----:B------:R-:W-:Y:S01]  /*15220*/  MOV R66, R252 ;  /* 0x000000fc00427202 */ /* 0x000fe20000000f00 */
[--C-:B------:R-:W-:Y:S01]  /*15230*/  FFMA.FTZ R252, R115, UR4, -R137.reuse ;  /* 0x0000000473fc7c23 */ /* 0x100fe20008010889 */
[----:B------:R-:W-:Y:S01]  /*15240*/  FFMA.FTZ R115, R72, UR4, -R4 ;  /* 0x0000000448737c23 */ /* 0x000fe20008010804 */
[--C-:B------:R-:W-:Y:S01]  /*15250*/  FFMA.FTZ R11, R11, UR4, -R112.reuse ;  /* 0x000000040b0b7c23 */ /* 0x100fe20008010870 */
[--C-:B------:R-:W-:Y:S01]  /*15260*/  FFMA.FTZ R14, R14, UR4, -R112.reuse ;  /* 0x000000040e0e7c23 */ /* 0x100fe20008010870 */
[----:B------:R-:W-:Y:S03]  /*15270*/  FFMA.FTZ R15, R15, UR4, -R112 ;  /* 0x000000040f0f7c23 */ /* 0x000fe60008010870 */
[----:B------:R4:W-:Y:S01]  /*15280*/  MUFU.EX2 R242, R8 ;  /* 0x0000000800f27308 */ /* 0x0009e20000000800 */
[----:B------:R-:W-:Y:S01]  /*15290*/  FFMA.FTZ R72, R77, UR4, -R4 ;  /* 0x000000044d487c23 */ /* 0x000fe20008010804 */
[--C-:B------:R-:W-:Y:S01]  /*152a0*/  FFMA.FTZ R211, R36, UR4, -R138.reuse ;  /* 0x0000000424d37c23 */ /* 0x100fe2000801088a */
[----:B------:R-:W-:Y:S01]  /*152b0*/  FFMA.FTZ R214, R64, UR4, -R138 ;  /* 0x0000000440d67c23 */ /* 0x000fe2000801088a */
[----:B------:R-:W-:Y:S01]  /*152c0*/  FFMA.FTZ R77, R124, UR4, -R4 ;  /* 0x000000047c4d7c23 */ /* 0x000fe20008010804 */
[--C-:B------:R-:W-:Y:S01]  /*152d0*/  FFMA.FTZ R36, R35, UR4, -R137.reuse ;  /* 0x0000000423247c23 */ /* 0x100fe20008010889 */
[--C-:B------:R-:W-:Y:S01]  /*152e0*/  FFMA.FTZ R64, R50, UR4, -R137.reuse ;  /* 0x0000000432407c23 */ /* 0x100fe20008010889 */
[----:B------:R-:W-:Y:S03]  /*152f0*/  FFMA.FTZ R210, R37, UR4, -R138 ;  /* 0x0000000425d27c23 */ /* 0x000fe6000801088a */
[----:B------:R5:W1:Y:S01]  /*15300*/  MUFU.EX2 R50, R9 ;  /* 0x0000000900327308 */ /* 0x000a620000000800 */
[----:B------:R-:W-:Y:S01]  /*15310*/  F2FP.F16.F32.PACK_AB R80, R66, R103 ;  /* 0x000000674250723e */ /* 0x000fe200000000ff */
[----:B---3--:R-:W-:Y:S01]  /*15320*/  FMUL.FTZ R13, R2, R153 ;  /* 0x00000099020d7220 */ /* 0x008fe20000410000 */
[----:B------:R-:W-:Y:S01]  /*15330*/  FMUL.FTZ R10, R0, R142 ;  /* 0x0000008e000a7220 */ /* 0x000fe20000410000 */
[----:B------:R-:W-:Y:S01]  /*15340*/  FMUL.FTZ R17, R133, R149 ;  /* 0x0000009585117220 */ /* 0x000fe20000410000 */
[C---:B------:R-:W-:Y:S01]  /*15350*/  FMUL.FTZ R18, R3.reuse, R150 ;  /* 0x0000009603127220 */ /* 0x040fe20000410000 */
[----:B------:R-:W-:Y:S01]  /*15360*/  FMUL.FTZ R19, R3, R151 ;  /* 0x0000009703137220 */ /* 0x000fe20000410000 */
[--C-:B------:R-:W-:Y:S03]  /*15370*/  FFMA.FTZ R42, R42, UR4, -R112.reuse ;  /* 0x000000042a2a7c23 */ /* 0x100fe60008010870 */
[----:B------:R3:W2:Y:S01]  /*15380*/  MUFU.EX2 R37, R11 ;  /* 0x0000000b00257308 */ /* 0x0006a20000000800 */
[----:B----4-:R-:W-:Y:S01]  /*15390*/  FMUL.FTZ R8, R2, R140 ;  /* 0x0000008c02087220 */ /* 0x010fe20000410000 */
[--C-:B------:R-:W-:Y:S01]  /*153a0*/  FFMA.FTZ R46, R46, UR4, -R112.reuse ;  /* 0x000000042e2e7c23 */ /* 0x100fe20008010870 */
[--C-:B------:R-:W-:Y:S01]  /*153b0*/  FFMA.FTZ R78, R78, UR4, -R112.reuse ;  /* 0x000000044e4e7c23 */ /* 0x100fe20008010870 */
[----:B------:R-:W-:Y:S01]  /*153c0*/  FFMA.FTZ R79, R79, UR4, -R112 ;  /* 0x000000044f4f7c23 */ /* 0x000fe20008010870 */
[--C-:B------:R-:W-:Y:S01]  /*153d0*/  FFMA.FTZ R209, R48, UR4, -R138.reuse ;  /* 0x0000000430d17c23 */ /* 0x100fe2000801088a */
[--C-:B------:R-:W-:Y:S01]  /*153e0*/  FFMA.FTZ R208, R49, UR4, -R138.reuse ;  /* 0x0000000431d07c23 */ /* 0x100fe2000801088a */
[--C-:B------:R-:W-:Y:S03]  /*153f0*/  FFMA.FTZ R49, R128, UR4, -R138.reuse ;  /* 0x0000000480317c23 */ /* 0x100fe6000801088a */
[----:B------:R4:W2:Y:S01]  /*15400*/  MUFU.EX2 R51, R12 ;  /* 0x0000000c00337308 */ /* 0x0008a20000000800 */
[--C-:B------:R-:W-:Y:S01]  /*15410*/  FFMA.FTZ R128, R70, UR4, -R137.reuse ;  /* 0x0000000446807c23 */ /* 0x100fe20008010889 */
[----:B-----5:R-:W-:Y:S01]  /*15420*/  FMUL.FTZ R9, R2, R141 ;  /* 0x0000008d02097220 */ /* 0x020fe20000410000 */
[----:B-1----:R-:W-:Y:S01]  /*15430*/  F2FP.F16.F32.PACK_AB R84, R50, R242 ;  /* 0x000000f23254723e */ /* 0x002fe200000000ff */
[--C-:B------:R-:W-:Y:S01]  /*15440*/  FFMA.FTZ R215, R65, UR4, -R138.reuse ;  /* 0x0000000441d77c23 */ /* 0x100fe2000801088a */
[----:B------:R-:W-:Y:S01]  /*15450*/  MOV R102, R49 ;  /* 0x0000003100667202 */ /* 0x000fe20000000f00 */
[----:B------:R-:W-:Y:S01]  /*15460*/  FMUL.FTZ R49, R133, R165 ;  /* 0x000000a585317220 */ /* 0x000fe20000410000 */
[--C-:B------:R-:W-:Y:S03]  /*15470*/  FFMA.FTZ R232, R81, UR4, -R138.reuse ;  /* 0x0000000451e87c23 */ /* 0x100fe6000801088a */
[----:B------:R1:W-:Y:S01]  /*15480*/  MUFU.EX2 R35, R14 ;  /* 0x0000000e00237308 */ /* 0x0003e20000000800 */
[----:B---3--:R-:W-:Y:S01]  /*15490*/  FMUL.FTZ R11, R0, R143 ;  /* 0x0000008f000b7220 */ /* 0x008fe20000410000 */
[--C-:B------:R-:W-:Y:S01]  /*154a0*/  FFMA.FTZ R48, R113, UR4, -R138.reuse ;  /* 0x0000000471307c23 */ /* 0x100fe2000801088a */
[----:B------:R-:W-:Y:S01]  /*154b0*/  FFMA.FTZ R138, R129, UR4, -R138 ;  /* 0x00000004818a7c23 */ /* 0x000fe2000801088a */
[--C-:B------:R-:W-:Y:S01]  /*154c0*/  FFMA.FTZ R129, R71, UR4, -R137.reuse ;  /* 0x0000000447817c23 */ /* 0x100fe20008010889 */
[--C-:B------:R-:W-:Y:S01]  /*154d0*/  FFMA.FTZ R65, R39, UR4, -R137.reuse ;  /* 0x0000000427417c23 */ /* 0x100fe20008010889 */
[----:B------:R-:W-:Y:S01]  /*154e0*/  MOV R39, R16 ;  /* 0x0000001000277202 */ /* 0x000fe20000000f00 */
[----:B------:R-:W-:Y:S03]  /*154f0*/  FMUL.FTZ R16, R133, R148 ;  /* 0x0000009485107220 */ /* 0x000fe60000410000 */
[----:B------:R-:W3:Y:S01]  /*15500*/  MUFU.EX2 R124, R15 ;  /* 0x0000000f007c7308 */ /* 0x000ee20000000800 */
[--C-:B------:R-:W-:Y:S01]  /*15510*/  FFMA.FTZ R117, R67, UR4, -R137.reuse ;  /* 0x0000000443757c23 */ /* 0x100fe20008010889 */
[--C-:B------:R-:W-:Y:S01]  /*15520*/  FFMA.FTZ R246, R104, UR4, -R4.reuse ;  /* 0x0000000468f67c23 */ /* 0x100fe20008010804 */
[----:B------:R-:W-:Y:S01]  /*15530*/  MOV R67, R250 ;  /* 0x000000fa00437202 */ /* 0x000fe20000000f00 */
[--C-:B------:R-:W-:Y:S01]  /*15540*/  FFMA.FTZ R250, R114, UR4, -R137.reuse ;  /* 0x0000000472fa7c23 */ /* 0x100fe20008010889 */
[----:B------:R-:W-:Y:S01]  /*15550*/  MOV R104, R248 ;  /* 0x000000f800687202 */ /* 0x000fe20000000f00 */
[--C-:B------:R-:W-:Y:S01]  /*15560*/  FFMA.FTZ R38, R130, UR4, -R137.reuse ;  /* 0x0000000482267c23 */ /* 0x100fe20008010889 */
[--C-:B------:R-:W-:Y:S03]  /*15570*/  FFMA.FTZ R114, R76, UR4, -R4.reuse ;  /* 0x000000044c727c23 */ /* 0x100fe60008010804 */
[----:B------:R5:W-:Y:S01]  /*15580*/  MUFU.EX2 R149, R34 ;  /* 0x0000002200957308 */ /* 0x000be20000000800 */
[--C-:B------:R-:W-:Y:S01]  /*15590*/  FFMA.FTZ R130, R92, UR4, -R4.reuse ;  /* 0x000000045c827c23 */ /* 0x100fe20008010804 */
[----:B------:R-:W-:Y:S01]  /*155a0*/  FFMA.FTZ R137, R131, UR4, -R137 ;  /* 0x0000000483897c23 */ /* 0x000fe20008010889 */
[--C-:B------:R-:W-:Y:S01]  /*155b0*/  FFMA.FTZ R248, R105, UR4, -R4.reuse ;  /* 0x0000000469f87c23 */ /* 0x100fe20008010804 */
[----:B------:R-:W-:Y:S01]  /*155c0*/  MOV R92, R6 ;  /* 0x00000006005c7202 */ /* 0x000fe20000000f00 */
[--C-:B------:R-:W-:Y:S01]  /*155d0*/  FFMA.FTZ R76, R125, UR4, -R4.reuse ;  /* 0x000000047d4c7c23 */ /* 0x100fe20008010804 */
[----:B------:R-:W-:Y:S01]  /*155e0*/  MOV R105, R5 ;  /* 0x0000000500697202 */ /* 0x000fe20000000f00 */
        /* <DEDUP_REMOVED lines=13> */
[----:B------:R-:W-:Y:S01]  /*156c0*/  FFMA.FTZ R121, R121, UR4, -R4 ;  /* 0x0000000479797c23 */ /* 0x000fe20008010804 */
[----:B------:R-:W-:Y:S01]  /*156d0*/  F2FP.F16.F32.PACK_AB R82, R88, R39 ;  /* 0x000000275852723e */ /* 0x000fe200000000ff */
[----:B------:R-:W-:Y:S01]  /*156e0*/  FMUL.FTZ R4, R133, R144 ;  /* 0x0000009085047220 */ /* 0x000fe20000410000 */
[----:B------:R-:W-:Y:S03]  /*156f0*/  F2FP.F16.F32.PACK_AB R83, R89, R67 ;  /* 0x000000435953723e */ /* 0x000fe600000000ff */
[----:B------:R5:W-:Y:S01]  /*15700*/  MUFU.EX2 R144, R32 ;  /* 0x0000002000907308 */ /* 0x000be20000000800 */
[----:B------:R-:W-:Y:S01]  /*15710*/  FMUL.FTZ R5, R133, R145 ;  /* 0x0000009185057220 */ /* 0x000fe20000410000 */
[----:B------:R-:W-:Y:S01]  /*15720*/  FMUL.FTZ R6, R3, R146 ;  /* 0x0000009203067220 */ /* 0x000fe20000410000 */
[----:B------:R-:W-:Y:S01]  /*15730*/  F2FP.F16.F32.PACK_AB R81, R104, R249 ;  /* 0x000000f96851723e */ /* 0x000fe200000000ff */
[----:B----4-:R-:W-:Y:S01]  /*15740*/  FMUL.FTZ R12, R2, R152 ;  /* 0x00000098020c7220 */ /* 0x010fe20000410000 */
[----:B--2---:R-:W-:Y:S01]  /*15750*/  F2FP.F16.F32.PACK_AB R85, R37, R105 ;  /* 0x000000692555723e */ /* 0x004fe200000000ff */
[----:B-1----:R-:W-:Y:S01]  /*15760*/  FMUL.FTZ R14, R0, R154 ;  /* 0x0000009a000e7220 */ /* 0x002fe20000410000 */
[----:B------:R-:W-:Y:S03]  /*15770*/  F2FP.F16.F32.PACK_AB R86, R92, R51 ;  /* 0x000000335c56723e */ /* 0x000fe600000000ff */
[----:B------:R1:W-:Y:S01]  /*15780*/  MUFU.EX2 R148, R29 ;  /* 0x0000001d00947308 */ /* 0x0003e20000000800 */
[----:B---3--:R-:W-:Y:S01]  /*15790*/  F2FP.F16.F32.PACK_AB R87, R124, R35 ;  /* 0x000000237c57723e */ /* 0x008fe200000000ff */
[-C--:B------:R-:W-:Y:S05]  /*157a0*/  HMMA.16816.F32 R4, R80, R20.reuse, R4 ;  /* 0x000000145004723c */ /* 0x080fea0000001804 */
[C---:B------:R-:W-:Y:S03]  /*157b0*/  FMUL.FTZ R15, R0.reuse, R155 ;  /* 0x0000009b000f7220 */ /* 0x040fe60000410000 */
[----:B------:R-:W-:Y:S01]  /*157c0*/  MUFU.EX2 R141, R24 ;  /* 0x00000018008d7308 */ /* 0x000fe20000000800 */
[C---:B------:R-:W-:Y:S04]  /*157d0*/  HMMA.16816.F32 R8, R84.reuse, R20, R8 ;  /* 0x000000145408723c */ /* 0x040fe80000001808 */
[----:B-----5:R-:W-:Y:S01]  /*157e0*/  FMUL.FTZ R34, R0, R158 ;  /* 0x0000009e00227220 */ /* 0x020fe20000410000 */
[----:B------:R-:W-:Y:S01]  /*157f0*/  MOV R158, R35 ;  /* 0x00000023009e7202 */ /* 0x000fe20000000f00 */
[-C--:B------:R-:W-:Y:S03]  /*15800*/  HMMA.16816.F32 R12, R84, R22.reuse, R12 ;  /* 0x00000016540c723c */ /* 0x080fe6000000180c */
[----:B------:R-:W2:Y:S02]  /*15810*/  MUFU.EX2 R142, R25 ;  /* 0x00000019008e7308 */ /* 0x000ea40000000800 */
[C---:B------:R-:W-:Y:S01]  /*15820*/  FMUL.FTZ R20, R133.reuse, R160 ;  /* 0x000000a085147220 */ /* 0x040fe20000410000 */
[C---:B------:R-:W-:Y:S07]  /*15830*/  HMMA.16816.F32 R16, R80.reuse, R22, R16 ;  /* 0x000000165010723c */ /* 0x040fee0000001810 */
[----:B------:R3:W-:Y:S01]  /*15840*/  MUFU.EX2 R146, R28 ;  /* 0x0000001c00927308 */ /* 0x0007e20000000800 */
[----:B------:R-:W-:Y:S03]  /*15850*/  FMUL.FTZ R21, R133, R161 ;  /* 0x000000a185157220 */ /* 0x000fe60000410000 */
[C---:B------:R-:W-:Y:S01]  /*15860*/  FMUL.FTZ R32, R2.reuse, R156 ;  /* 0x0000009c02207220 */ /* 0x040fe20000410000 */
[C---:B------:R-:W-:Y:S01]  /*15870*/  FMUL.FTZ R22, R3.reuse, R162 ;  /* 0x000000a203167220 */ /* 0x040fe20000410000 */
[----:B------:R-:W-:Y:S04]  /*15880*/  FMUL.FTZ R23, R3, R163 ;  /* 0x000000a303177220 */ /* 0x000fe80000410000 */
[----:B------:R4:W-:Y:S01]  /*15890*/  MUFU.EX2 R165, R44 ;  /* 0x0000002c00a57308 */ /* 0x0009e20000000800 */
[----:B------:R-:W-:Y:S01]  /*158a0*/  FMUL.FTZ R33, R2, R157 ;  /* 0x0000009d02217220 */ /* 0x000fe20000410000 */
[----:B------:R-:W-:Y:S01]  /*158b0*/  FMUL.FTZ R35, R0, R159 ;  /* 0x0000009f00237220 */ /* 0x000fe20000410000 */
[C---:B------:R-:W-:Y:S01]  /*158c0*/  FMUL.FTZ R36, R2.reuse, R168 ;  /* 0x000000a802247220 */ /* 0x040fe20000410000 */
[-C--:B------:R-:W-:Y:S03]  /*158d0*/  HMMA.16816.F32 R20, R80, R52.reuse, R20 ;  /* 0x000000345014723c */ /* 0x080fe60000001814 */
[----:B------:R-:W-:Y:S03]  /*158e0*/  MOV R168, R37 ;  /* 0x0000002500a87202 */ /* 0x000fe60000000f00 */
[----:B------:R-:W-:Y:S01]  /*158f0*/  MUFU.EX2 R155, R96 ;  /* 0x00000060009b7308 */ /* 0x000fe20000000800 */
[----:B------:R-:W-:Y:S01]  /*15900*/  FMUL.FTZ R37, R2, R169 ;  /* 0x000000a902257220 */ /* 0x000fe20000410000 */
[----:B------:R-:W-:Y:S03]  /*15910*/  MOV R60, R38 ;  /* 0x00000026003c7202 */ /* 0x000fe60000000f00 */
[C---:B------:R-:W-:Y:S01]  /*15920*/  FMUL.FTZ R38, R0.reuse, R170 ;  /* 0x000000aa00267220 */ /* 0x040fe20000410000 */
[----:B------:R-:W-:Y:S01]  /*15930*/  MOV R169, R39 ;  /* 0x0000002700a97202 */ /* 0x000fe20000000f00 */
[C---:B------:R-:W-:Y:S03]  /*15940*/  HMMA.16816.F32 R32, R84.reuse, R52, R32 ;  /* 0x000000345420723c */ /* 0x040fe60000001820 */
[----:B------:R-:W-:Y:S01]  /*15950*/  MUFU.EX2 R156, R65 ;  /* 0x00000041009c7308 */ /* 0x000fe20000000800 */
[----:B------:R-:W-:Y:S01]  /*15960*/  FMUL.FTZ R39, R0, R171 ;  /* 0x000000ab00277220 */ /* 0x000fe20000410000 */
[----:B------:R-:W-:Y:S01]  /*15970*/  MOV R93, R48 ;  /* 0x00000030005d7202 */ /* 0x000fe20000000f00 */
[----:B------:R-:W-:Y:S01]  /*15980*/  FMUL.FTZ R48, R133, R164 ;  /* 0x000000a485307220 */ /* 0x000fe20000410000 */
[----:B------:R-:W-:Y:S01]  /*15990*/  MOV R163, R51 ;  /* 0x0000003300a37202 */ /* 0x000fe20000000f00 */
[C---:B------:R-:W-:Y:S05]  /*159a0*/  FMUL.FTZ R51, R3.reuse, R167 ;  /* 0x000000a703337220 */ /* 0x040fea0000410000 */
[----:B------:R-:W-:Y:S01]  /*159b0*/  MUFU.EX2 R167, R64 ;  /* 0x0000004000a77308 */ /* 0x000fe20000000800 */
[----:B------:R-:W-:Y:S01]  /*159c0*/  MOV R157, R50 ;  /* 0x00000032009d7202 */ /* 0x000fe20000000f00 */
[----:B------:R-:W-:Y:S01]  /*159d0*/  FMUL.FTZ R50, R3, R166 ;  /* 0x000000a603327220 */ /* 0x000fe20000410000 */
[-C--:B------:R-:W-:Y:S03]  /*159e0*/  HMMA.16816.F32 R36, R84, R54.reuse, R36 ;  /* 0x000000365424723c */ /* 0x080fe60000001824 */
[C---:B-1----:R-:W-:Y:S01]  /*159f0*/  FMUL.FTZ R29, R2.reuse, R173 ;  /* 0x000000ad021d7220 */ /* 0x042fe20000410000 */
[----:B------:R-:W-:Y:S03]  /*15a00*/  MOV R173, R77 ;  /* 0x0000004d00ad7202 */ /* 0x000fe60000000f00 */
[----:B------:R1:W-:Y:S01]  /*15a10*/  MUFU.EX2 R166, R45 ;  /* 0x0000002d00a67308 */ /* 0x0003e20000000800 */
[C---:B------:R-:W-:Y:S04]  /*15a20*/  HMMA.16816.F32 R48, R80.reuse, R54, R48 ;  /* 0x000000365030723c */ /* 0x040fe80000001830 */
[----:B------:R-:W-:Y:S01]  /*15a30*/  FMUL.FTZ R52, R2, R184 ;  /* 0x000000b802347220 */ /* 0x000fe20000410000 */
[----:B------:R-:W-:Y:S04]  /*15a40*/  MOV R184, R76 ;  /* 0x0000004c00b87202 */ /* 0x000fe80000000f00 */
[----:B------:R-:W-:Y:S02]  /*15a50*/  MUFU.EX2 R154, R40 ;  /* 0x00000028009a7308 */ /* 0x000fe40000000800 */
[----:B------:R-:W-:Y:S01]  /*15a60*/  FMUL.FTZ R54, R0, R186 ;  /* 0x000000ba00367220 */ /* 0x000fe20000410000 */
[----:B------:R-:W-:Y:S01]  /*15a70*/  MOV R186, R102 ;  /* 0x0000006600ba7202 */ /* 0x000fe20000000f00 */
[--C-:B------:R-:W-:Y:S01]  /*15a80*/  FFMA.FTZ R26, R26, UR4, -R112.reuse ;  /* 0x000000041a1a7c23 */ /* 0x100fe20008010870 */
[----:B------:R-:W5:Y:S01]  /*15a90*/  LDL.LU R102, [R1+0x10] ;  /* 0x0000100001667983 */ /* 0x000f620000300800 */
[----:B------:R-:W-:Y:S04]  /*15aa0*/  MOV R161, R67 ;  /* 0x0000004300a17202 */ /* 0x000fe80000000f00 */
[----:B------:R-:W-:Y:S01]  /*15ab0*/  MUFU.EX2 R153, R41 ;  /* 0x0000002900997308 */ /* 0x000fe20000000800 */
[----:B------:R-:W-:Y:S01]  /*15ac0*/  MOV R162, R66 ;  /* 0x0000004200a27202 */ /* 0x000fe20000000f00 */
[----:B------:R-:W5:Y:S01]  /*15ad0*/  LDL.LU R77, [R1+0x14] ;  /* 0x00001400014d7983 */ /* 0x000f620000300800 */
[----:B------:R-:W-:Y:S01]  /*15ae0*/  MOV R66, R69 ;  /* 0x0000004500427202 */ /* 0x000fe20000000f00 */
[--C-:B------:R-:W-:Y:S01]  /*15af0*/  FFMA.FTZ R27, R27, UR4, -R112.reuse ;  /* 0x000000041b1b7c23 */ /* 0x100fe20008010870 */
[----:B------:R-:W-:Y:S01]  /*15b00*/  MOV R67, R68 ;  /* 0x0000004400437202 */ /* 0x000fe20000000f00 */
[----:B------:R-:W5:Y:S01]  /*15b10*/  LDL.LU R76, [R1+0x18] ;  /* 0x00001800014c7983 */ /* 0x000f620000300800 */
[C---:B---3--:R-:W-:Y:S03]  /*15b20*/  FMUL.FTZ R28, R2.reuse, R172 ;  /* 0x000000ac021c7220 */ /* 0x048fe60000410000 */
[----:B------:R3:W-:Y:S01]  /*15b30*/  MUFU.EX2 R125, R26 ;  /* 0x0000001a007d7308 */ /* 0x0007e20000000800 */
[C---:B------:R-:W-:Y:S01]  /*15b40*/  FMUL.FTZ R53, R2.reuse, R185 ;  /* 0x000000b902357220 */ /* 0x040fe20000410000 */
[----:B------:R-:W2:Y:S01]  /*15b50*/  LDSM.16.MT88.4 R68, [R222+0x8000] ;  /* 0x00800000de44783b */ /* 0x000ea20000004200 */
[C---:B----4-:R-:W-:Y:S01]  /*15b60*/  FMUL.FTZ R44, R2.reuse, R192 ;  /* 0x000000c0022c7220 */ /* 0x050fe20000410000 */
[----:B-1----:R-:W-:Y:S01]  /*15b70*/  FMUL.FTZ R45, R2, R193 ;  /* 0x000000c1022d7220 */ /* 0x002fe20000410000 */
[C---:B------:R-:W-:Y:S01]  /*15b80*/  FMUL.FTZ R24, R133.reuse, R176 ;  /* 0x000000b085187220 */ /* 0x040fe20000410000 */
[----:B------:R-:W-:Y:S01]  /*15b90*/  FMUL.FTZ R25, R133, R177 ;  /* 0x000000b185197220 */ /* 0x000fe20000410000 */
[----:B------:R-:W-:Y:S03]  /*15ba0*/  FMUL.FTZ R55, R0, R187 ;  /* 0x000000bb00377220 */ /* 0x000fe60000410000 */
[----:B------:R1:W4:Y:S01]  /*15bb0*/  MUFU.EX2 R140, R27 ;  /* 0x0000001b008c7308 */ /* 0x0003220000000800 */
[--C-:B------:R-:W-:Y:S01]  /*15bc0*/  FFMA.FTZ R30, R30, UR4, -R112.reuse ;  /* 0x000000041e1e7c23 */ /* 0x100fe20008010870 */
[--C-:B------:R-:W-:Y:S01]  /*15bd0*/  FFMA.FTZ R31, R31, UR4, -R112.reuse ;  /* 0x000000041f1f7c23 */ /* 0x100fe20008010870 */
[----:B------:R-:W-:Y:S01]  /*15be0*/  MOV R187, R99 ;  /* 0x0000006300bb7202 */ /* 0x000fe20000000f00 */
[C---:B------:R-:W-:Y:S01]  /*15bf0*/  FMUL.FTZ R64, R133.reuse, R180 ;  /* 0x000000b485407220 */ /* 0x040fe20000410000 */
[----:B------:R-:W-:Y:S01]  /*15c00*/  MOV R180, R98 ;  /* 0x0000006200b47202 */ /* 0x000fe20000000f00 */
[----:B------:R-:W-:Y:S01]  /*15c10*/  FMUL.FTZ R65, R133, R181 ;  /* 0x000000b585417220 */ /* 0x000fe20000410000 */
[----:B------:R-:W-:Y:S03]  /*15c20*/  MOV R172, R93 ;  /* 0x0000005d00ac7202 */ /* 0x000fe60000000f00 */
[----:B------:R4:W-:Y:S01]  /*15c30*/  MUFU.EX2 R145, R30 ;  /* 0x0000001e00917308 */ /* 0x0009e20000000800 */
[----:B------:R-:W-:Y:S01]  /*15c40*/  MOV R93, R66 ;  /* 0x00000042005d7202 */ /* 0x000fe20000000f00 */
[C---:B---3--:R-:W-:Y:S01]  /*15c50*/  FMUL.FTZ R26, R3.reuse, R178 ;  /* 0x000000b2031a7220 */ /* 0x048fe20000410000 */
[----:B------:R-:W-:Y:S01]  /*15c60*/  MOV R181, R67 ;  /* 0x0000004300b57202 */ /* 0x000fe20000000f00 */
[C---:B------:R-:W-:Y:S01]  /*15c70*/  FMUL.FTZ R66, R3.reuse, R182 ;  /* 0x000000b603427220 */ /* 0x040fe20000410000 */
[----:B------:R-:W-:Y:S01]  /*15c80*/  FMUL.FTZ R67, R3, R183 ;  /* 0x000000b703437220 */ /* 0x000fe20000410000 */
[----:B------:R-:W-:Y:S01]  /*15c90*/  FMUL.FTZ R40, R133, R196 ;  /* 0x000000c485287220 */ /* 0x000fe20000410000 */
[----:B------:R-:W-:Y:S03]  /*15ca0*/  MOV R182, R181 ;  /* 0x000000b500b67202 */ /* 0x000fe60000000f00 */
[----:B------:R3:W-:Y:S01]  /*15cb0*/  MUFU.EX2 R147, R31 ;  /* 0x0000001f00937308 */ /* 0x0007e20000000800 */
[----:B-1----:R-:W-:Y:S01]  /*15cc0*/  FMUL.FTZ R27, R3, R179 ;  /* 0x000000b3031b7220 */ /* 0x002fe20000410000 */
[----:B------:R-:W-:Y:S01]  /*15cd0*/  MOV R181, R180 ;  /* 0x000000b400b57202 */ /* 0x000fe20000000f00 */
[----:B------:R-:W-:Y:S01]  /*15ce0*/  FMUL.FTZ R41, R133, R197 ;  /* 0x000000c585297220 */ /* 0x000fe20000410000 */
[----:B------:R-:W-:Y:S01]  /*15cf0*/  MOV R180, R187 ;  /* 0x000000bb00b47202 */ /* 0x000fe20000000f00 */
[--C-:B------:R-:W-:Y:S01]  /*15d00*/  FFMA.FTZ R43, R43, UR4, -R112.reuse ;  /* 0x000000042b2b7c23 */ /* 0x100fe20008010870 */
[----:B------:R-:W-:Y:S01]  /*15d10*/  MOV R185, R60 ;  /* 0x0000003c00b97202 */ /* 0x000fe20000000f00 */
[--C-:B------:R-:W-:Y:S03]  /*15d20*/  FFMA.FTZ R60, R59, UR4, -R112.reuse ;  /* 0x000000043b3c7c23 */ /* 0x100fe60008010870 */
[----:B------:R1:W-:Y:S01]  /*15d30*/  MUFU.EX2 R179, R97 ;  /* 0x0000006100b37308 */ /* 0x0003e20000000800 */
[----:B----4-:R-:W-:Y:S01]  /*15d40*/  FMUL.FTZ R30, R0, R174 ;  /* 0x000000ae001e7220 */ /* 0x010fe20000410000 */
[----:B------:R-:W-:Y:S01]  /*15d50*/  FMUL.FTZ R59, R3, R203 ;  /* 0x000000cb033b7220 */ /* 0x000fe20000410000 */
[----:B------:R-:W-:Y:S01]  /*15d60*/  MOV R193, R162 ;  /* 0x000000a200c17202 */ /* 0x000fe20000000f00 */
[--C-:B------:R-:W-:Y:S01]  /*15d70*/  FFMA.FTZ R47, R47, UR4, -R112.reuse ;  /* 0x000000042f2f7c23 */ /* 0x100fe20008010870 */
[----:B------:R-:W-:Y:S01]  /*15d80*/  MOV R197, R168 ;  /* 0x000000a800c57202 */ /* 0x000fe20000000f00 */
[--C-:B------:R-:W-:Y:S01]  /*15d90*/  FFMA.FTZ R58, R58, UR4, -R112.reuse ;  /* 0x000000043a3a7c23 */ /* 0x100fe20008010870 */
[----:B------:R-:W-:Y:S03]  /*15da0*/  MOV R183, R172 ;  /* 0x000000ac00b77202 */ /* 0x000fe60000000f00 */
[----:B------:R4:W-:Y:S01]  /*15db0*/  MUFU.EX2 R151, R42 ;  /* 0x0000002a00977308 */ /* 0x0009e20000000800 */
[----:B---3--:R-:W-:Y:S01]  /*15dc0*/  FMUL.FTZ R31, R0, R175 ;  /* 0x000000af001f7220 */ /* 0x008fe20000410000 */
[-C--:B--2---:R-:W-:Y:S03]  /*15dd0*/  HMMA.16816.F32 R24, R80, R68.reuse, R24 ;  /* 0x000000445018723c */ /* 0x084fe60000001818 */
[----:B------:R-:W-:Y:S01]  /*15de0*/  MOV R196, R169 ;  /* 0x000000a900c47202 */ /* 0x000fe20000000f00 */
[--C-:B------:R-:W-:Y:S01]  /*15df0*/  FFMA.FTZ R106, R106, UR4, -R112.reuse ;  /* 0x000000046a6a7c23 */ /* 0x100fe20008010870 */
[----:B------:R-:W-:Y:S03]  /*15e00*/  MOV R192, R163 ;  /* 0x000000a300c07202 */ /* 0x000fe60000000f00 */
[----:B------:R2:W-:Y:S01]  /*15e10*/  MUFU.EX2 R152, R43 ;  /* 0x0000002b00987308 */ /* 0x0005e20000000800 */
[C---:B------:R-:W-:Y:S01]  /*15e20*/  HMMA.16816.F32 R28, R84.reuse, R68, R28 ;  /* 0x00000044541c723c */ /* 0x040fe2000000181c */
[----:B-1----:R-:W1:Y:S03]  /*15e30*/  LDSM.16.MT88.4 R96, [R223+0x8000] ;  /* 0x00800000df60783b */ /* 0x002e660000004200 */
[----:B------:R-:W-:Y:S01]  /*15e40*/  MOV R187, R186 ;  /* 0x000000ba00bb7202 */ /* 0x000fe20000000f00 */
[--C-:B------:R-:W-:Y:S01]  /*15e50*/  FFMA.FTZ R107, R107, UR4, -R112.reuse ;  /* 0x000000046b6b7c23 */ /* 0x100fe20008010870 */
[-C--:B------:R-:W-:Y:S03]  /*15e60*/  HMMA.16816.F32 R52, R84, R70.reuse, R52 ;  /* 0x000000465434723c */ /* 0x080fe60000001834 */
[----:B------:R3:W-:Y:S02]  /*15e70*/  MUFU.EX2 R164, R46 ;  /* 0x0000002e00a47308 */ /* 0x0007e40000000800 */
[C---:B------:R-:W-:Y:S01]  /*15e80*/  FMUL.FTZ R68, R2.reuse, R188 ;  /* 0x000000bc02447220 */ /* 0x040fe20000410000 */
[----:B------:R-:W-:Y:S01]  /*15e90*/  FMUL.FTZ R69, R2, R189 ;  /* 0x000000bd02457220 */ /* 0x000fe20000410000 */
[C---:B----4-:R-:W-:Y:S01]  /*15ea0*/  FMUL.FTZ R42, R3.reuse, R198 ;  /* 0x000000c6032a7220 */ /* 0x050fe20000410000 */
[C---:B------:R-:W-:Y:S05]  /*15eb0*/  HMMA.16816.F32 R64, R80.reuse, R70, R64 ;  /* 0x000000465040723c */ /* 0x040fea0000001840 */
[----:B------:R4:W-:Y:S01]  /*15ec0*/  MUFU.EX2 R174, R47 ;  /* 0x0000002f00ae7308 */ /* 0x0009e20000000800 */
[----:B--2---:R-:W-:Y:S01]  /*15ed0*/  FMUL.FTZ R43, R3, R199 ;  /* 0x000000c7032b7220 */ /* 0x004fe20000410000 */
[----:B------:R-:W-:Y:S01]  /*15ee0*/  MOV R198, R158 ;  /* 0x0000009e00c67202 */ /* 0x000fe20000000f00 */
[--C-:B------:R-:W-:Y:S03]  /*15ef0*/  FFMA.FTZ R110, R110, UR4, -R112.reuse ;  /* 0x000000046e6e7c23 */ /* 0x100fe60008010870 */
[C---:B------:R-:W-:Y:S01]  /*15f00*/  FMUL.FTZ R70, R0.reuse, R190 ;  /* 0x000000be00467220 */ /* 0x040fe20000410000 */
[C---:B------:R-:W-:Y:S03]  /*15f10*/  FMUL.FTZ R71, R0.reuse, R191 ;  /* 0x000000bf00477220 */ /* 0x040fe60000410000 */
[----:B------:R2:W-:Y:S01]  /*15f20*/  MUFU.EX2 R160, R56 ;  /* 0x0000003800a07308 */ /* 0x0005e20000000800 */
[----:B---3--:R-:W-:Y:S01]  /*15f30*/  FMUL.FTZ R46, R0, R194 ;  /* 0x000000c2002e7220 */ /* 0x008fe20000410000 */
[----:B------:R-:W-:Y:S01]  /*15f40*/  MOV R194, R161 ;  /* 0x000000a100c27202 */ /* 0x000fe20000000f00 */
[--C-:B------:R-:W-:Y:S01]  /*15f50*/  FFMA.FTZ R111, R111, UR4, -R112.reuse ;  /* 0x000000046f6f7c23 */ /* 0x100fe20008010870 */
[----:B------:R-:W-:Y:S01]  /*15f60*/  MOV R199, R157 ;  /* 0x0000009d00c77202 */ /* 0x000fe20000000f00 */
[--C-:B------:R-:W-:Y:S01]  /*15f70*/  FFMA.FTZ R122, R122, UR4, -R112.reuse ;  /* 0x000000047a7a7c23 */ /* 0x100fe20008010870 */
[----:B------:R-:W-:Y:S04]  /*15f80*/  MOV R188, R197 ;  /* 0x000000c500bc7202 */ /* 0x000fe80000000f00 */
[----:B------:R3:W-:Y:S01]  /*15f90*/  MUFU.EX2 R171, R57 ;  /* 0x0000003900ab7308 */ /* 0x0007e20000000800 */
[----:B----4-:R-:W-:Y:S01]  /*15fa0*/  FMUL.FTZ R47, R0, R195 ;  /* 0x000000c3002f7220 */ /* 0x010fe20000410000 */
[----:B------:R-:W-:Y:S01]  /*15fb0*/  MOV R197, R92 ;  /* 0x0000005c00c57202 */ /* 0x000fe20000000f00 */
[--C-:B------:R-:W-:Y:S01]  /*15fc0*/  FFMA.FTZ R123, R123, UR4, -R112.reuse ;  /* 0x000000047b7b7c23 */ /* 0x100fe20008010870 */
[----:B------:R-:W-:Y:S01]  /*15fd0*/  MOV R189, R199 ;  /* 0x000000c700bd7202 */ /* 0x000fe20000000f00 */
[--C-:B------:R-:W-:Y:S01]  /*15fe0*/  FFMA.FTZ R126, R126, UR4, -R112.reuse ;  /* 0x000000047e7e7c23 */ /* 0x100fe20008010870 */
[----:B------:R-:W-:Y:S04]  /*15ff0*/  MOV R199, R88 ;  /* 0x0000005800c77202 */ /* 0x000fe80000000f00 */
[----:B------:R-:W-:Y:S01]  /*16000*/  MUFU.EX2 R175, R101 ;  /* 0x0000006500af7308 */ /* 0x000fe20000000800 */
[----:B--2---:R-:W-:Y:S01]  /*16010*/  FMUL.FTZ R56, R133, R200 ;  /* 0x000000c885387220 */ /* 0x004fe20000410000 */
[-C--:B-1----:R-:W-:Y:S03]  /*16020*/  HMMA.16816.F32 R40, R80, R96.reuse, R40 ;  /* 0x000000605028723c */ /* 0x082fe60000001828 */
[----:B------:R-:W-:Y:S01]  /*16030*/  MOV R195, R105 ;  /* 0x0000006900c37202 */ /* 0x000fe20000000f00 */
[--C-:B------:R-:W-:Y:S01]  /*16040*/  FFMA.FTZ R105, R95, UR4, -R112.reuse ;  /* 0x000000045f697c23 */ /* 0x100fe20008010870 */
[----:B------:R-:W-:Y:S01]  /*16050*/  MOV R186, R185 ;  /* 0x000000b900ba7202 */ /* 0x000fe20000000f00 */
[C---:B------:R-:W-:Y:S02]  /*16060*/  HMMA.16816.F32 R44, R84.reuse, R96, R44 ;  /* 0x00000060542c723c */ /* 0x040fe4000000182c */
[----:B------:R-:W-:Y:S03]  /*16070*/  MUFU.EX2 R178, R100 ;  /* 0x0000006400b27308 */ /* 0x000fe60000000800 */
[----:B---3--:R-:W-:Y:S01]  /*16080*/  FMUL.FTZ R57, R133, R201 ;  /* 0x000000c985397220 */ /* 0x008fe20000410000 */
[-C--:B------:R-:W-:Y:S01]  /*16090*/  HMMA.16816.F32 R68, R84, R98.reuse, R68 ;  /* 0x000000625444723c */ /* 0x080fe20000001844 */
[----:B------:R-:W1:Y:S05]  /*160a0*/  LDSM.16.MT88.4 R84, [R221+0x8800] ;  /* 0x00880000dd54783b */ /* 0x000e6a0000004200 */
[----:B------:R2:W-:Y:S01]  /*160b0*/  MUFU.EX2 R159, R58 ;  /* 0x0000003a009f7308 */ /* 0x0005e20000000800 */
[----:B------:R-:W-:Y:S04]  /*160c0*/  F2FP.F16.F32.PACK_AB R96, R142, R141 ;  /* 0x0000008d8e60723e */ /* 0x000fe800000000ff */
[----:B------:R-:W-:Y:S05]  /*160d0*/  F2FP.F16.F32.PACK_AB R97, R140, R125 ;  /* 0x0000007d8c61723e */ /* 0x000fea00000000ff */
[----:B------:R-:W-:Y:S01]  /*160e0*/  MUFU.EX2 R207, R207 ;  /* 0x000000cf00cf7308 */ /* 0x000fe20000000800 */
[----:B------:R-:W-:Y:S02]  /*160f0*/  MOV R185, R173 ;  /* 0x000000ad00b97202 */ /* 0x000fe40000000f00 */
[----:B------:R-:W-:Y:S02]  /*16100*/  MOV R190, R193 ;  /* 0x000000c100be7202 */ /* 0x000fe40000000f00 */
[----:B------:R-:W-:Y:S02]  /*16110*/  MOV R193, R192 ;  /* 0x000000c000c17202 */ /* 0x000fe40000000f00 */
[----:B------:R-:W-:Y:S03]  /*16120*/  MOV R192, R198 ;  /* 0x000000c600c07202 */ /* 0x000fe60000000f00 */
[----:B------:R-:W3:Y:S01]  /*16130*/  MUFU.EX2 R206, R206 ;  /* 0x000000ce00ce7308 */ /* 0x000ee20000000800 */
[----:B--2---:R-:W-:Y:S01]  /*16140*/  FMUL.FTZ R58, R3, R202 ;  /* 0x000000ca033a7220 */ /* 0x004fe20000410000 */
[----:B------:R-:W-:Y:S06]  /*16150*/  MOV R198, R89 ;  /* 0x0000005900c67202 */ /* 0x000fec0000000f00 */
[----:B------:R-:W-:Y:S02]  /*16160*/  HMMA.16816.F32 R56, R80, R98, R56 ;  /* 0x000000625038723c */ /* 0x000fe40000001838 */
[----:B------:R-:W-:Y:S05]  /*16170*/  MUFU.EX2 R205, R205 ;  /* 0x000000cd00cd7308 */ /* 0x000fea0000000800 */
[----:B------:R-:W-:Y:S05]  /*16180*/  F2FP.F16.F32.PACK_AB R81, R144, R143 ;  /* 0x0000008f9051723e */ /* 0x000fea00000000ff */
[----:B------:R-:W2:Y:S01]  /*16190*/  MUFU.EX2 R204, R204 ;  /* 0x000000cc00cc7308 */ /* 0x000ea20000000800 */
[----:B---3--:R-:W-:Y:S02]  /*161a0*/  F2FP.F16.F32.PACK_AB R80, R206, R207 ;  /* 0x000000cfce50723e */ /* 0x008fe400000000ff */
[----:B------:R-:W-:Y:S02]  /*161b0*/  F2FP.F16.F32.PACK_AB R83, R150, R149 ;  /* 0x000000959653723e */ /* 0x000fe400000000ff */
[----:B------:R-:W-:Y:S05]  /*161c0*/  F2FP.F16.F32.PACK_AB R98, R148, R146 ;  /* 0x000000929462723e */ /* 0x000fea00000000ff */
[----:B------:R-:W-:Y:S01]  /*161d0*/  MUFU.EX2 R170, R60 ;  /* 0x0000003c00aa7308 */ /* 0x000fe20000000800 */
[----:B------:R-:W-:Y:S09]  /*161e0*/  F2FP.F16.F32.PACK_AB R99, R147, R145 ;  /* 0x000000919363723e */ /* 0x000ff200000000ff */
[----:B------:R-:W-:Y:S01]  /*161f0*/  MUFU.EX2 R162, R61 ;  /* 0x0000003d00a27308 */ /* 0x000fe20000000800 */
[----:B--2---:R-:W-:Y:S07]  /*16200*/  F2FP.F16.F32.PACK_AB R82, R204, R205 ;  /* 0x000000cdcc52723e */ /* 0x004fee00000000ff */
[-C--:B-1----:R-:W-:Y:S02]  /*16210*/  HMMA.16816.F32 R4, R80, R84.reuse, R4 ;  /* 0x000000545004723c */ /* 0x082fe40000001804 */
[----:B------:R-:W-:Y:S04]  /*16220*/  MUFU.EX2 R161, R62 ;  /* 0x0000003e00a17308 */ /* 0x000fe80000000800 */
[C---:B------:R-:W-:Y:S06]  /*16230*/  HMMA.16816.F32 R8, R96.reuse, R84, R8 ;  /* 0x000000546008723c */ /* 0x040fec0000001808 */
[----:B------:R1:W-:Y:S01]  /*16240*/  MUFU.EX2 R158, R63 ;  /* 0x0000003f009e7308 */ /* 0x0003e20000000800 */
[-C--:B------:R-:W-:Y:S09]  /*16250*/  HMMA.16816.F32 R12, R96, R86.reuse, R12 ;  /* 0x00000056600c723c */ /* 0x080ff2000000180c */
[----:B------:R-:W-:Y:S01]  /*16260*/  MUFU.EX2 R168, R73 ;  /* 0x0000004900a87308 */ /* 0x000fe20000000800 */
[C---:B------:R-:W-:Y:S01]  /*16270*/  HMMA.16816.F32 R16, R80.reuse, R86, R16 ;  /* 0x000000565010723c */ /* 0x040fe20000001810 */
[----:B------:R-:W-:Y:S08]  /*16280*/  LDSM.16.MT88.4 R84, [R223+0x8800] ;  /* 0x00880000df54783b */ /* 0x000ff00000004200 */
[----:B------:R-:W-:Y:S01]  /*16290*/  MUFU.EX2 R176, R116 ;  /* 0x0000007400b07308 */ /* 0x000fe20000000800 */
[----:B-1----:R-:W-:Y:S09]  /*162a0*/  LDSM.16.MT88.4 R60, [R222+0x8800] ;  /* 0x00880000de3c783b */ /* 0x002ff20000004200 */
[----:B------:R-:W-:Y:S10]  /*162b0*/  MUFU.EX2 R169, R129 ;  /* 0x0000008100a97308 */ /* 0x000ff40000000800 */
[----:B------:R-:W-:Y:S10]  /*162c0*/  MUFU.EX2 R116, R115 ;  /* 0x0000007300747308 */ /* 0x000ff40000000800 */
[----:B------:R-:W-:Y:S10]  /*162d0*/  MUFU.EX2 R115, R74 ;  /* 0x0000004a00737308 */ /* 0x000ff40000000800 */
[----:B------:R-:W-:Y:S10]  /*162e0*/  MUFU.EX2 R129, R75 ;  /* 0x0000004b00817308 */ /* 0x000ff40000000800 */
[----:B------:R1:W-:Y:S10]  /*162f0*/  MUFU.EX2 R173, R72 ;  /* 0x0000004800ad7308 */ /* 0x0003f40000000800 */
[----:B------:R-:W-:Y:S10]  /*16300*/  MUFU.EX2 R211, R211 ;  /* 0x000000d300d37308 */ /* 0x000ff40000000800 */
[----:B------:R-:W2:Y:S01]  /*16310*/  MUFU.EX2 R210, R210 ;  /* 0x000000d200d27308 */ /* 0x000ea20000000800 */
[----:B-1----:R-:W-:Y:S09]  /*16320*/  LDSM.16.MT88.4 R72, [R221+0x9000] ;  /* 0x00900000dd48783b */ /* 0x002ff20000004200 */
[----:B------:R-:W-:Y:S10]  /*16330*/  MUFU.EX2 R209, R209 ;  /* 0x000000d100d17308 */ /* 0x000ff40000000800 */
[----:B------:R-:W1:Y:S10]  /*16340*/  MUFU.EX2 R208, R208 ;  /* 0x000000d000d07308 */ /* 0x000e740000000800 */
[----:B------:R-:W-:Y:S10]  /*16350*/  MUFU.EX2 R177, R117 ;  /* 0x0000007500b17308 */ /* 0x000ff40000000800 */
[----:B------:R-:W-:Y:S10]  /*16360*/  MUFU.EX2 R157, R128 ;  /* 0x00000080009d7308 */ /* 0x000ff40000000800 */
[----:B------:R3:W-:Y:S01]  /*16370*/  MUFU.EX2 R128, R78 ;  /* 0x0000004e00807308 */ /* 0x0007e20000000800 */
[----:B-----5:R-:W-:Y:S09]  /*16380*/  FFMA.FTZ R133, R133, R102, R103 ;  /* 0x0000006685857223 */ /* 0x020ff20000010067 */
[----:B------:R4:W-:Y:S01]  /*16390*/  MUFU.EX2 R117, R79 ;  /* 0x0000004f00757308 */ /* 0x0009e20000000800 */
[----:B------:R-:W5:Y:S01]  /*163a0*/  LDSM.16.MT88.4 R100, [R224+0x8800] ;  /* 0x00880000e064783b */ /* 0x000f620000004200 */
[----:B------:R-:W-:Y:S01]  /*163b0*/  FFMA.FTZ R77, R3, R77, R249 ;  /* 0x0000004d034d7223 */ /* 0x000fe200000100f9 */
[----:B------:R-:W-:Y:S01]  /*163c0*/  FFMA.FTZ R3, R90, UR4, -R112 ;  /* 0x000000045a037c23 */ /* 0x000fe20008010870 */
[----:B------:R-:W-:Y:S02]  /*163d0*/  FFMA.FTZ R76, R2, R76, R242 ;  /* 0x0000004c024c7223 */ /* 0x000fe400000100f2 */
[----:B------:R-:W-:Y:S03]  /*163e0*/  FADD.FTZ R104, R104, R77 ;  /* 0x0000004d68687221 */ /* 0x000fe60000010000 */
[----:B------:R-:W2:Y:S01]  /*163f0*/  LDL.LU R2, [R1+0x1c] ;  /* 0x00001c0001027983 */ /* 0x000ea20000300800 */
[----:B------:R-:W-:Y:S01]  /*16400*/  F2FP.F16.F32.PACK_AB R77, R152, R151 ;  /* 0x00000097984d723e */ /* 0x000fe200000000ff */
[----:B------:R-:W-:Y:S01]  /*16410*/  MUFU.EX2 R215, R215 ;  /* 0x000000d700d77308 */ /* 0x000fe20000000800 */
[----:B---3--:R-:W-:Y:S02]  /*16420*/  F2FP.F16.F32.PACK_AB R78, R166, R165 ;  /* 0x000000a5a64e723e */ /* 0x008fe400000000ff */
[----:B----4-:R-:W-:Y:S07]  /*16430*/  F2FP.F16.F32.PACK_AB R79, R174, R164 ;  /* 0x000000a4ae4f723e */ /* 0x010fee00000000ff */
[----:B------:R-:W-:Y:S10]  /*16440*/  MUFU.EX2 R219, R219 ;  /* 0x000000db00db7308 */ /* 0x000ff40000000800 */
[----:B------:R-:W-:Y:S10]  /*16450*/  MUFU.EX2 R138, R138 ;  /* 0x0000008a008a7308 */ /* 0x000ff40000000800 */
[----:B------:R-:W-:Y:S01]  /*16460*/  MUFU.EX2 R137, R137 ;  /* 0x0000008900897308 */ /* 0x000fe20000000800 */
[-C--:B-----5:R-:W-:Y:S09]  /*16470*/  HMMA.16816.F32 R20, R80, R100.reuse, R20 ;  /* 0x000000645014723c */ /* 0x0a0ff20000001814 */
[----:B------:R-:W-:Y:S01]  /*16480*/  MUFU.EX2 R213, R213 ;  /* 0x000000d500d57308 */ /* 0x000fe20000000800 */
[C---:B------:R-:W-:Y:S09]  /*16490*/  HMMA.16816.F32 R32, R96.reuse, R100, R32 ;  /* 0x000000646020723c */ /* 0x040ff20000001820 */
[----:B------:R-:W-:Y:S01]  /*164a0*/  MUFU.EX2 R212, R212 ;  /* 0x000000d400d47308 */ /* 0x000fe20000000800 */
[-C--:B------:R-:W-:Y:S03]  /*164b0*/  HMMA.16816.F32 R36, R96, R102.reuse, R36 ;  /* 0x000000666024723c */ /* 0x080fe60000001824 */
[--C-:B------:R-:W-:Y:S03]  /*164c0*/  FFMA.FTZ R100, R91, UR4, -R112.reuse ;  /* 0x000000045b647c23 */ /* 0x100fe60008010870 */
[C---:B------:R-:W-:Y:S01]  /*164d0*/  HMMA.16816.F32 R48, R80.reuse, R102, R48 ;  /* 0x000000665030723c */ /* 0x040fe20000001830 */
[----:B------:R-:W3:Y:S02]  /*164e0*/  LDSM.16.MT88.4 R88, [R224+0x9000] ;  /* 0x00900000e058783b */ /* 0x000ee40000004200 */
[----:B------:R-:W-:Y:S03]  /*164f0*/  MUFU.EX2 R214, R214 ;  /* 0x000000d600d67308 */ /* 0x000fe60000000800 */
[-C--:B------:R-:W-:Y:S07]  /*16500*/  HMMA.16816.F32 R24, R80, R60.reuse, R24 ;  /* 0x0000003c5018723c */ /* 0x080fee0000001818 */
[----:B------:R-:W-:Y:S01]  /*16510*/  MUFU.EX2 R163, R113 ;  /* 0x0000007100a37308 */ /* 0x000fe20000000800 */
[----:B------:R-:W-:Y:S01]  /*16520*/  FFMA.FTZ R102, R94, UR4, -R112 ;  /* 0x000000045e667c23 */ /* 0x000fe20008010870 */
[C---:B------:R-:W-:Y:S04]  /*16530*/  HMMA.16816.F32 R28, R96.reuse, R60, R28 ;  /* 0x0000003c601c723c */ /* 0x040fe8000000181c */
[----:B------:R-:W-:Y:S02]  /*16540*/  FADD.FTZ R103, R189, R76 ;  /* 0x0000004cbd677221 */ /* 0x000fe40000010000 */
[-C--:B------:R-:W-:Y:S02]  /*16550*/  HMMA.16816.F32 R52, R96, R62.reuse, R52 ;  /* 0x0000003e6034723c */ /* 0x080fe40000001834 */
[----:B------:R-:W-:Y:S03]  /*16560*/  MUFU.EX2 R218, R218 ;  /* 0x000000da00da7308 */ /* 0x000fe60000000800 */
[----:B--2---:R-:W-:Y:S01]  /*16570*/  F2FP.F16.F32.PACK_AB R60, R210, R211 ;  /* 0x000000d3d23c723e */ /* 0x004fe200000000ff */
[C---:B------:R-:W-:Y:S06]  /*16580*/  HMMA.16816.F32 R64, R80.reuse, R62, R64 ;  /* 0x0000003e5040723c */ /* 0x040fec0000001840 */
[----:B------:R-:W-:Y:S01]  /*16590*/  MUFU.EX2 R233, R233 ;  /* 0x000000e900e97308 */ /* 0x000fe20000000800 */
[----:B------:R-:W-:Y:S01]  /*165a0*/  F2FP.F16.F32.PACK_AB R61, R156, R155 ;  /* 0x0000009b9c3d723e */ /* 0x000fe200000000ff */
[-C--:B------:R-:W-:Y:S03]  /*165b0*/  HMMA.16816.F32 R40, R80, R84.reuse, R40 ;  /* 0x000000545028723c */ /* 0x080fe60000001828 */
[----:B------:R-:W-:Y:S03]  /*165c0*/  F2FP.F16.F32.PACK_AB R63, R179, R167 ;  /* 0x000000a7b33f723e */ /* 0x000fe600000000ff */
[C---:B------:R-:W-:Y:S02]  /*165d0*/  HMMA.16816.F32 R44, R96.reuse, R84, R44 ;  /* 0x00000054602c723c */ /* 0x040fe4000000182c */
[----:B------:R-:W-:Y:S03]  /*165e0*/  MUFU.EX2 R232, R232 ;  /* 0x000000e800e87308 */ /* 0x000fe60000000800 */
[----:B-1----:R-:W-:Y:S01]  /*165f0*/  F2FP.F16.F32.PACK_AB R62, R208, R209 ;  /* 0x000000d1d03e723e */ /* 0x002fe200000000ff */
[-C--:B------:R-:W-:Y:S01]  /*16600*/  HMMA.16816.F32 R68, R96, R86.reuse, R68 ;  /* 0x000000566044723c */ /* 0x080fe20000001844 */
[----:B------:R-:W-:Y:S05]  /*16610*/  LDSM.16.MT88.4 R96, [R223+0x9000] ;  /* 0x00900000df60783b */ /* 0x000fea0000004200 */
[----:B------:R-:W-:Y:S01]  /*16620*/  MUFU.EX2 R217, R217 ;  /* 0x000000d900d97308 */ /* 0x000fe20000000800 */
[----:B------:R-:W-:Y:S01]  /*16630*/  F2FP.F16.F32.PACK_AB R76, R153, R154 ;  /* 0x0000009a994c723e */ /* 0x000fe200000000ff */
[----:B------:R-:W-:Y:S01]  /*16640*/  HMMA.16816.F32 R56, R80, R86, R56 ;  /* 0x000000565038723c */ /* 0x000fe20000001838 */
[----:B------:R-:W-:Y:S07]  /*16650*/  LDSM.16.MT88.4 R80, [R224+0x9800] ;  /* 0x00980000e050783b */ /* 0x000fee0000004200 */
[----:B------:R-:W-:Y:S01]  /*16660*/  MUFU.EX2 R216, R216 ;  /* 0x000000d800d87308 */ /* 0x000fe20000000800 */
[-C--:B------:R-:W-:Y:S01]  /*16670*/  HMMA.16816.F32 R4, R60, R72.reuse, R4 ;  /* 0x000000483c04723c */ /* 0x080fe20000001804 */
[----:B------:R-:W-:Y:S05]  /*16680*/  LDSM.16.MT88.4 R84, [R222+0x9800] ;  /* 0x00980000de54783b */ /* 0x000fea0000004200 */
[C---:B------:R-:W-:Y:S03]  /*16690*/  HMMA.16816.F32 R8, R76.reuse, R72, R8 ;  /* 0x000000484c08723c */ /* 0x040fe60000001808 */
[----:B------:R-:W-:Y:S02]  /*166a0*/  MUFU.EX2 R172, R114 ;  /* 0x0000007200ac7308 */ /* 0x000fe40000000800 */
[----:B------:R-:W-:Y:S01]  /*166b0*/  FFMA.FTZ R112, R127, UR4, -R112 ;  /* 0x000000047f707c23 */ /* 0x000fe20008010870 */
[-C--:B------:R-:W-:Y:S07]  /*166c0*/  HMMA.16816.F32 R12, R76, R74.reuse, R12 ;  /* 0x0000004a4c0c723c */ /* 0x080fee000000180c */
[----:B------:R-:W-:Y:S01]  /*166d0*/  MUFU.EX2 R114, R100 ;  /* 0x0000006400727308 */ /* 0x000fe20000000800 */
[C---:B------:R-:W-:Y:S01]  /*166e0*/  HMMA.16816.F32 R16, R60.reuse, R74, R16 ;  /* 0x0000004a3c10723c */ /* 0x040fe20000001810 */
[----:B------:R-:W-:Y:S08]  /*166f0*/  LDSM.16.MT88.4 R72, [R221+0x9800] ;  /* 0x00980000dd48783b */ /* 0x000ff00000004200 */
[----:B------:R-:W-:Y:S01]  /*16700*/  MUFU.EX2 R100, R181 ;  /* 0x000000b500647308 */ /* 0x000fe20000000800 */
[-C--:B---3--:R-:W-:Y:S06]  /*16710*/  HMMA.16816.F32 R20, R60, R88.reuse, R20 ;  /* 0x000000583c14723c */ /* 0x088fec0000001814 */
[C---:B------:R-:W-:Y:S03]  /*16720*/  HMMA.16816.F32 R32, R76.reuse, R88, R32 ;  /* 0x000000584c20723c */ /* 0x040fe60000001820 */
[----:B------:R-:W-:Y:S03]  /*16730*/  MUFU.EX2 R112, R112 ;  /* 0x0000007000707308 */ /* 0x000fe60000000800 */
[-C--:B------:R-:W-:Y:S07]  /*16740*/  HMMA.16816.F32 R36, R76, R90.reuse, R36 ;  /* 0x0000005a4c24723c */ /* 0x080fee0000001824 */
[----:B------:R1:W-:Y:S01]  /*16750*/  MUFU.EX2 R113, R3 ;  /* 0x0000000300717308 */ /* 0x0003e20000000800 */
[----:B------:R-:W-:Y:S01]  /*16760*/  FADD.FTZ R88, R194, R104 ;  /* 0x00000068c2587221 */ /* 0x000fe20000010000 */
[C---:B------:R-:W-:Y:S08]  /*16770*/  HMMA.16816.F32 R48, R60.reuse, R90, R48 ;  /* 0x0000005a3c30723c */ /* 0x040ff00000001830 */
[----:B------:R-:W-:Y:S10]  /*16780*/  MUFU.EX2 R104, R102 ;  /* 0x0000006600687308 */ /* 0x000ff40000000800 */
[----:B------:R-:W-:Y:S01]  /*16790*/  MUFU.EX2 R236, R236 ;  /* 0x000000ec00ec7308 */ /* 0x000fe20000000800 */
[----:B-1----:R-:W-:Y:S09]  /*167a0*/  FADD.FTZ R3, R193, R103 ;  /* 0x00000067c1037221 */ /* 0x002ff20000010000 */
        /* <DEDUP_REMOVED lines=17> */
[----:B------:R-:W-:Y:S01]  /*168c0*/  FFMA.FTZ R0, R0, R2, R195 ;  /* 0x0000000200007223 */ /* 0x000fe200000100c3 */
[----:B------:R-:W-:Y:S01]  /*168d0*/  MOV R195, R196 ;  /* 0x000000c400c37202 */ /* 0x000fe20000000f00 */
[----:B------:R-:W-:Y:S01]  /*168e0*/  FADD.FTZ R2, R190, R133 ;  /* 0x00000085be027221 */ /* 0x000fe20000010000 */
[----:B------:R-:W-:Y:S01]  /*168f0*/  MOV R196, R183 ;  /* 0x000000b700c47202 */ /* 0x000fe20000000f00 */
[----:B------:R-:W-:Y:S01]  /*16900*/  FADD.FTZ R0, R188, R0 ;  /* 0x00000000bc007221 */ /* 0x000fe20000010000 */
[----:B------:R-:W-:Y:S01]  /*16910*/  MOV R183, R93 ;  /* 0x0000005d00b77202 */ /* 0x000fe20000000f00 */
[----:B------:R-:W-:Y:S01]  /*16920*/  FADD.FTZ R101, R195, R2 ;  /* 0x00000002c3657221 */ /* 0x000fe20000010000 */
[----:B------:R-:W1:Y:S01]  /*16930*/  LDSM.16.MT88.4 R92, [R222+0x9000] ;  /* 0x00900000de5c783b */ /* 0x000e620000004200 */
[----:B------:R-:W-:Y:S01]  /*16940*/  FADD.FTZ R2, R192, R0 ;  /* 0x00000000c0027221 */ /* 0x000fe20000010000 */
[----:B------:R-:W-:Y:S01]  /*16950*/  MUFU.EX2 R102, R183 ;  /* 0x000000b700667308 */ /* 0x000fe20000000800 */
[----:B------:R-:W-:Y:S01]  /*16960*/  FADD.FTZ R0, R199, R101 ;  /* 0x00000065c7007221 */ /* 0x000fe20000010000 */
[----:B------:R-:W-:Y:S08]  /*16970*/  MOV R133, R135 ;  /* 0x0000008700857202 */ /* 0x000ff00000000f00 */
[----:B------:R-:W2:Y:S10]  /*16980*/  MUFU.EX2 R101, R182 ;  /* 0x000000b600657308 */ /* 0x000eb40000000800 */
[----:B------:R-:W-:Y:S10]  /*16990*/  MUFU.EX2 R103, R196 ;  /* 0x000000c400677308 */ /* 0x000ff40000000800 */
[----:B------:R-:W-:Y:S01]  /*169a0*/  MUFU.EX2 R250, R250 ;  /* 0x000000fa00fa7308 */ /* 0x000fe20000000800 */
[----:B--2---:R-:W-:Y:S09]  /*169b0*/  F2FP.F16.F32.PACK_AB R200, R101, R102 ;  /* 0x0000006665c8723e */ /* 0x004ff200000000ff */
[----:B------:R-:W-:Y:S01]  /*169c0*/  MUFU.EX2 R252, R252 ;  /* 0x000000fc00fc7308 */ /* 0x000fe20000000800 */
[-C--:B-1----:R-:W-:Y:S09]  /*169d0*/  HMMA.16816.F32 R24, R60, R92.reuse, R24 ;  /* 0x0000005c3c18723c */ /* 0x082ff20000001818 */
[----:B------:R-:W-:Y:S01]  /*169e0*/  MUFU.EX2 R246, R246 ;  /* 0x000000f600f67308 */ /* 0x000fe20000000800 */
[C---:B------:R-:W-:Y:S09]  /*169f0*/  HMMA.16816.F32 R28, R76.reuse, R92, R28 ;  /* 0x0000005c4c1c723c */ /* 0x040ff2000000181c */
[----:B------:R-:W-:Y:S01]  /*16a00*/  MUFU.EX2 R248, R248 ;  /* 0x000000f800f87308 */ /* 0x000fe20000000800 */
[-C--:B------:R-:W-:Y:S03]  /*16a10*/  HMMA.16816.F32 R52, R76, R94.reuse, R52 ;  /* 0x0000005e4c34723c */ /* 0x080fe60000001834 */
[----:B------:R-:W-:Y:S03]  /*16a20*/  FADD.FTZ R93, R197, R3 ;  /* 0x00000003c55d7221 */ /* 0x000fe60000010000 */
[C---:B------:R-:W-:Y:S03]  /*16a30*/  HMMA.16816.F32 R64, R60.reuse, R94, R64 ;  /* 0x0000005e3c40723c */ /* 0x040fe60000001840 */
[----:B------:R-:W-:Y:S02]  /*16a40*/  MUFU.EX2 R106, R106 ;  /* 0x0000006a006a7308 */ /* 0x000fe40000000800 */
[----:B------:R-:W-:Y:S01]  /*16a50*/  FADD.FTZ R92, R207, R0 ;  /* 0x00000000cf5c7221 */ /* 0x000fe20000010000 */
[-C--:B------:R-:W-:Y:S07]  /*16a60*/  HMMA.16816.F32 R40, R60, R96.reuse, R40 ;  /* 0x000000603c28723c */ /* 0x080fee0000001828 */
[----:B------:R-:W-:Y:S01]  /*16a70*/  MUFU.EX2 R107, R107 ;  /* 0x0000006b006b7308 */ /* 0x000fe20000000800 */
[----:B------:R-:W-:Y:S01]  /*16a80*/  FADD.FTZ R94, R198, R88 ;  /* 0x00000058c65e7221 */ /* 0x000fe20000010000 */
[C---:B------:R-:W-:Y:S01]  /*16a90*/  HMMA.16816.F32 R44, R76.reuse, R96, R44 ;  /* 0x000000604c2c723c */ /* 0x040fe2000000182c */
[----:B------:R-:W1:Y:S03]  /*16aa0*/  LDSM.16.MT88.4 R88, [R223+0x9800] ;  /* 0x00980000df58783b */ /* 0x000e660000004200 */
[----:B------:R-:W-:Y:S02]  /*16ab0*/  FADD.FTZ R0, R141, R93 ;  /* 0x0000005d8d007221 */ /* 0x000fe40000010000 */
[-C--:B------:R-:W-:Y:S02]  /*16ac0*/  HMMA.16816.F32 R68, R76, R98.reuse, R68 ;  /* 0x000000624c44723c */ /* 0x080fe40000001844 */
[----:B------:R-:W-:Y:S03]  /*16ad0*/  MUFU.EX2 R97, R186 ;  /* 0x000000ba00617308 */ /* 0x000fe60000000800 */
[----:B------:R-:W-:Y:S01]  /*16ae0*/  FADD.FTZ R3, R124, R2 ;  /* 0x000000027c037221 */ /* 0x000fe20000010000 */
[----:B------:R-:W-:Y:S06]  /*16af0*/  HMMA.16816.F32 R56, R60, R98, R56 ;  /* 0x000000623c38723c */ /* 0x000fec0000001838 */
[----:B------:R2:W3:Y:S01]  /*16b00*/  MUFU.EX2 R99, R180 ;  /* 0x000000b400637308 */ /* 0x0004e20000000800 */
[----:B------:R-:W-:Y:S01]  /*16b10*/  F2FP.F16.F32.PACK_AB R76, R171, R160 ;  /* 0x000000a0ab4c723e */ /* 0x000fe200000000ff */
[----:B------:R-:W-:Y:S03]  /*16b20*/  FADD.FTZ R2, R143, R94 ;  /* 0x0000005e8f027221 */ /* 0x000fe60000010000 */
[----:B------:R-:W-:Y:S01]  /*16b30*/  F2FP.F16.F32.PACK_AB R60, R212, R213 ;  /* 0x000000d5d43c723e */ /* 0x000fe200000000ff */
[----:B------:R-:W-:Y:S01]  /*16b40*/  FADD.FTZ R3, R125, R3 ;  /* 0x000000037d037221 */ /* 0x000fe20000010000 */
[----:B------:R-:W-:Y:S01]  /*16b50*/  F2FP.F16.F32.PACK_AB R61, R178, R175 ;  /* 0x000000afb23d723e */ /* 0x000fe200000000ff */
[----:B------:R-:W-:Y:S01]  /*16b60*/  FADD.FTZ R0, R142, R0 ;  /* 0x000000008e007221 */ /* 0x000fe20000010000 */
[----:B------:R-:W-:Y:S01]  /*16b70*/  F2FP.F16.F32.PACK_AB R62, R215, R214 ;  /* 0x000000d6d73e723e */ /* 0x000fe200000000ff */
[----:B------:R-:W4:Y:S01]  /*16b80*/  MUFU.EX2 R98, R187 ;  /* 0x000000bb00627308 */ /* 0x000f220000000800 */
[----:B------:R-:W-:Y:S02]  /*16b90*/  F2FP.F16.F32.PACK_AB R63, R177, R176 ;  /* 0x000000b0b13f723e */ /* 0x000fe400000000ff */
[----:B------:R-:W-:Y:S02]  /*16ba0*/  F2FP.F16.F32.PACK_AB R77, R170, R159 ;  /* 0x0000009faa4d723e */ /* 0x000fe400000000ff */
[----:B------:R-:W-:Y:S01]  /*16bb0*/  F2FP.F16.F32.PACK_AB R78, R162, R163 ;  /* 0x000000a3a24e723e */ /* 0x000fe200000000ff */
[----:B--2---:R-:W-:Y:S01]  /*16bc0*/  LDSM.16.MT88.4 R180, [R222+0xb800] ;  /* 0x00b80000deb4783b */ /* 0x004fe20000004200 */
[----:B------:R-:W-:Y:S01]  /*16bd0*/  F2FP.F16.F32.PACK_AB R79, R158, R161 ;  /* 0x000000a19e4f723e */ /* 0x000fe200000000ff */
[-C--:B------:R-:W-:Y:S02]  /*16be0*/  HMMA.16816.F32 R4, R60, R72.reuse, R4 ;  /* 0x000000483c04723c */ /* 0x080fe40000001804 */
[----:B------:R-:W-:Y:S01]  /*16bf0*/  MUFU.EX2 R108, R108 ;  /* 0x0000006c006c7308 */ /* 0x000fe20000000800 */
[----:B---3--:R-:W-:Y:S02]  /*16c00*/  F2FP.F16.F32.PACK_AB R201, R99, R100 ;  /* 0x0000006463c9723e */ /* 0x008fe400000000ff */
[----:B------:R-:W-:Y:S01]  /*16c10*/  F2FP.F16.F32.PACK_AB R203, R137, R97 ;  /* 0x0000006189cb723e */ /* 0x000fe200000000ff */
[C---:B------:R-:W-:Y:S06]  /*16c20*/  HMMA.16816.F32 R8, R76.reuse, R72, R8 ;  /* 0x000000484c08723c */ /* 0x040fec0000001808 */
[----:B------:R-:W2:Y:S01]  /*16c30*/  MUFU.EX2 R109, R109 ;  /* 0x0000006d006d7308 */ /* 0x000ea20000000800 */
[----:B----4-:R-:W-:Y:S01]  /*16c40*/  F2FP.F16.F32.PACK_AB R202, R138, R98 ;  /* 0x000000628aca723e */ /* 0x010fe200000000ff */
[-C--:B------:R-:W-:Y:S08]  /*16c50*/  HMMA.16816.F32 R12, R76, R74.reuse, R12 ;  /* 0x0000004a4c0c723c */ /* 0x080ff0000000180c */
[----:B------:R-:W-:Y:S01]  /*16c60*/  MUFU.EX2 R110, R110 ;  /* 0x0000006e006e7308 */ /* 0x000fe20000000800 */
[C---:B------:R-:W-:Y:S01]  /*16c70*/  HMMA.16816.F32 R16, R60.reuse, R74, R16 ;  /* 0x0000004a3c10723c */ /* 0x040fe20000001810 */
[----:B------:R-:W3:Y:S05]  /*16c80*/  LDSM.16.MT88.4 R72, [R221+0xa000] ;  /* 0x00a00000dd48783b */ /* 0x000eea0000004200 */
[-C--:B------:R-:W-:Y:S03]  /*16c90*/  HMMA.16816.F32 R20, R60, R80.reuse, R20 ;  /* 0x000000503c14723c */ /* 0x080fe60000001814 */
[----:B------:R-:W4:Y:S03]  /*16ca0*/  MUFU.EX2 R111, R111 ;  /* 0x0000006f006f7308 */ /* 0x000f260000000800 */
[C---:B------:R-:W-:Y:S06]  /*16cb0*/  HMMA.16816.F32 R32, R76.reuse, R80, R32 ;  /* 0x000000504c20723c */ /* 0x040fec0000001820 */
[-C--:B------:R-:W-:Y:S06]  /*16cc0*/  HMMA.16816.F32 R36, R76, R82.reuse, R36 ;  /* 0x000000524c24723c */ /* 0x080fec0000001824 */
[C---:B------:R-:W-:Y:S01]  /*16cd0*/  HMMA.16816.F32 R48, R60.reuse, R82, R48 ;  /* 0x000000523c30723c */ /* 0x040fe20000001830 */
[----:B------:R-:W5:Y:S05]  /*16ce0*/  LDSM.16.MT88.4 R80, [R224+0xa000] ;  /* 0x00a00000e050783b */ /* 0x000f6a0000004200 */
[-C--:B------:R-:W-:Y:S06]  /*16cf0*/  HMMA.16816.F32 R24, R60, R84.reuse, R24 ;  /* 0x000000543c18723c */ /* 0x080fec0000001818 */
        /* <DEDUP_REMOVED lines=8> */
[----:B------:R-:W-:Y:S01]  /*16d80*/  HMMA.16816.F32 R56, R60, R90, R56 ;  /* 0x0000005a3c38723c */ /* 0x000fe20000001838 */
[----:B------:R-:W1:Y:S04]  /*16d90*/  LDSM.16.MT88.4 R92, [R223+0xa000] ;  /* 0x00a00000df5c783b */ /* 0x000e680000004200 */
        /* <DEDUP_REMOVED lines=16> */
[----:B------:R-:W-:Y:S03]  /*16ea0*/  FADD.FTZ R96, R211, R0 ;  /* 0x00000000d3607221 */ /* 0x000fe60000010000 */
[C---:B------:R-:W-:Y:S06]  /*16eb0*/  HMMA.16816.F32 R8, R76.reuse, R72, R8 ;  /* 0x000000484c08723c */ /* 0x040fec0000001808 */
[-C--:B------:R-:W-:Y:S06]  /*16ec0*/  HMMA.16816.F32 R12, R76, R74.reuse, R12 ;  /* 0x0000004a4c0c723c */ /* 0x080fec000000180c */
[C---:B------:R-:W-:Y:S01]  /*16ed0*/  HMMA.16816.F32 R16, R60.reuse, R74, R16 ;  /* 0x0000004a3c10723c */ /* 0x040fe20000001810 */
[----:B------:R-:W3:Y:S05]  /*16ee0*/  LDSM.16.MT88.4 R72, [R221+0xa800] ;  /* 0x00a80000dd48783b */ /* 0x000eea0000004200 */
[-C--:B-----5:R-:W-:Y:S06]  /*16ef0*/  HMMA.16816.F32 R20, R60, R80.reuse, R20 ;  /* 0x000000503c14723c */ /* 0x0a0fec0000001814 */
[C---:B------:R-:W-:Y:S06]  /*16f00*/  HMMA.16816.F32 R32, R76.reuse, R80, R32 ;  /* 0x000000504c20723c */ /* 0x040fec0000001820 */
[-C--:B------:R-:W-:Y:S06]  /*16f10*/  HMMA.16816.F32 R36, R76, R82.reuse, R36 ;  /* 0x000000524c24723c */ /* 0x080fec0000001824 */
[C---:B------:R-:W-:Y:S01]  /*16f20*/  HMMA.16816.F32 R48, R60.reuse, R82, R48 ;  /* 0x000000523c30723c */ /* 0x040fe20000001830 */
[----:B------:R-:W5:Y:S05]  /*16f30*/  LDSM.16.MT88.4 R80, [R224+0xa800] ;  /* 0x00a80000e050783b */ /* 0x000f6a0000004200 */
        /* <DEDUP_REMOVED lines=23> */
[----:B------:R-:W-:Y:S01]  /*170b0*/  F2FP.F16.F32.PACK_AB R78, R131, R130 ;  /* 0x00000082834e723e */ /* 0x000fe200000000ff */
[----:B------:R-:W-:Y:S01]  /*170c0*/  FADD.FTZ R0, R153, R0 ;  /* 0x0000000099007221 */ /* 0x000fe20000010000 */
[----:B------:R-:W-:Y:S01]  /*170d0*/  F2FP.F16.F32.PACK_AB R79, R105, R104 ;  /* 0x00000068694f723e */ /* 0x000fe200000000ff */
[-C--:B---3--:R-:W-:Y:S02]  /*170e0*/  HMMA.16816.F32 R4, R60, R72.reuse, R4 ;  /* 0x000000483c04723c */ /* 0x088fe40000001804 */
[----:B------:R-:W-:Y:S01]  /*170f0*/  LDSM.16.MT88.4 R148, [R221+0xb800] ;  /* 0x00b80000dd94783b */ /* 0x000fe20000004200 */
[----:B------:R-:W-:Y:S01]  /*17100*/  FADD.FTZ R0, R165, R0 ;  /* 0x00000000a5007221 */ /* 0x000fe20000010000 */
[----:B------:R-:W-:Y:S01]  /*17110*/  FADD.FTZ R3, R152, R3 ;  /* 0x0000000398037221 */ /* 0x000fe20000010000 */
[----:B------:R-:W-:Y:S01]  /*17120*/  FADD.FTZ R2, R156, R2 ;  /* 0x000000029c027221 */ /* 0x000fe20000010000 */
[C---:B------:R-:W-:Y:S05]  /*17130*/  HMMA.16816.F32 R8, R76.reuse, R72, R8 ;  /* 0x000000484c08723c */ /* 0x040fea0000001808 */
[----:B------:R-:W-:Y:S01]  /*17140*/  FADD.FTZ R2, R167, R2 ;  /* 0x00000002a7027221 */ /* 0x000fe20000010000 */
        /* <DEDUP_REMOVED lines=14> */
[C---:B------:R-:W-:Y:S01]  /*17230*/  HMMA.16816.F32 R44, R76.reuse, R88, R44 ;  /* 0x000000584c2c723c */ /* 0x040fe2000000182c */
[----:B------:R-:W-:Y:S05]  /*17240*/  MUFU.EX2 R89, R123 ;  /* 0x0000007b00597308 */ /* 0x000fea0000000800 */
[-C--:B------:R-:W-:Y:S05]  /*17250*/  HMMA.16816.F32 R68, R76, R90.reuse, R68 ;  /* 0x0000005a4c44723c */ /* 0x080fea0000001844 */
[----:B------:R-:W-:Y:S01]  /*17260*/  FADD.FTZ R88, R210, R96 ;  /* 0x00000060d2587221 */ /* 0x000fe20000010000 */
[----:B------:R-:W-:Y:S01]  /*17270*/  HMMA.16816.F32 R56, R60, R90, R56 ;  /* 0x0000005a3c38723c */ /* 0x000fe20000001838 */
[----:B------:R-:W-:Y:S04]  /*17280*/  MUFU.EX2 R96, R120 ;  /* 0x0000007800607308 */ /* 0x000fe80000000800 */
[----:B------:R-:W-:Y:S01]  /*17290*/  F2FP.F16.F32.PACK_AB R76, R248, R246 ;  /* 0x000000f6f84c723e */ /* 0x000fe200000000ff */
[----:B------:R-:W-:Y:S01]  /*172a0*/  FADD.FTZ R88, R209, R88 ;  /* 0x00000058d1587221 */ /* 0x000fe20000010000 */
[----:B------:R-:W-:Y:S04]  /*172b0*/  F2FP.F16.F32.PACK_AB R60, R247, R245 ;  /* 0x000000f5f73c723e */ /* 0x000fe800000000ff */
[----:B------:R-:W1:Y:S01]  /*172c0*/  MUFU.EX2 R91, R121 ;  /* 0x00000079005b7308 */ /* 0x000e620000000800 */
[----:B------:R-:W-:Y:S02]  /*172d0*/  F2FP.F16.F32.PACK_AB R61, R244, R243 ;  /* 0x000000f3f43d723e */ /* 0x000fe400000000ff */
[----:B------:R-:W-:Y:S02]  /*172e0*/  F2FP.F16.F32.PACK_AB R62, R103, R251 ;  /* 0x000000fb673e723e */ /* 0x000fe400000000ff */
[----:B------:R-:W-:Y:S02]  /*172f0*/  F2FP.F16.F32.PACK_AB R63, R252, R250 ;  /* 0x000000fafc3f723e */ /* 0x000fe400000000ff */
[----:B------:R-:W-:Y:S03]  /*17300*/  F2FP.F16.F32.PACK_AB R77, R107, R106 ;  /* 0x0000006a6b4d723e */ /* 0x000fe600000000ff */
[----:B------:R-:W2:Y:S01]  /*17310*/  MUFU.EX2 R90, R122 ;  /* 0x0000007a005a7308 */ /* 0x000ea20000000800 */
[----:B------:R-:W-:Y:S02]  /*17320*/  F2FP.F16.F32.PACK_AB R78, R109, R108 ;  /* 0x0000006c6d4e723e */ /* 0x000fe400000000ff */
[----:B----4-:R-:W-:Y:S01]  /*17330*/  F2FP.F16.F32.PACK_AB R79, R111, R110 ;  /* 0x0000006e6f4f723e */ /* 0x010fe200000000ff */
[-C--:B---3--:R-:W-:Y:S03]  /*17340*/  HMMA.16816.F32 R4, R60, R72.reuse, R4 ;  /* 0x000000483c04723c */ /* 0x088fe60000001804 */
[----:B-1----:R-:W-:Y:S03]  /*17350*/  F2FP.F16.F32.PACK_AB R188, R91, R96 ;  /* 0x000000605bbc723e */ /* 0x002fe600000000ff */
[C---:B------:R-:W-:Y:S06]  /*17360*/  HMMA.16816.F32 R8, R76.reuse, R72, R8 ;  /* 0x000000484c08723c */ /* 0x040fec0000001808 */
[-C--:B------:R-:W-:Y:S05]  /*17370*/  HMMA.16816.F32 R12, R76, R74.reuse, R12 ;  /* 0x0000004a4c0c723c */ /* 0x080fea000000180c */
[----:B------:R-:W-:Y:S01]  /*17380*/  FADD.FTZ R73, R164, R3 ;  /* 0x00000003a4497221 */ /* 0x000fe20000010000 */
[C---:B------:R-:W-:Y:S01]  /*17390*/  HMMA.16816.F32 R16, R60.reuse, R74, R16 ;  /* 0x0000004a3c10723c */ /* 0x040fe20000001810 */
[----:B------:R-:W1:Y:S04]  /*173a0*/  MUFU.EX2 R75, R126 ;  /* 0x0000007e004b7308 */ /* 0x000e680000000800 */
[----:B------:R-:W-:Y:S01]  /*173b0*/  FADD.FTZ R3, R166, R0 ;  /* 0x00000000a6037221 */ /* 0x000fe20000010000 */
[-C--:B-----5:R-:W-:Y:S01]  /*173c0*/  HMMA.16816.F32 R20, R60, R80.reuse, R20 ;  /* 0x000000503c14723c */ /* 0x0a0fe20000001814 */
[----:B------:R-:W3:Y:S04]  /*173d0*/  LDSM.16.MT88.4 R164, [R224+0xb800] ;  /* 0x00b80000e0a4783b */ /* 0x000ee80000004200 */
[----:B--2---:R-:W-:Y:S01]  /*173e0*/  F2FP.F16.F32.PACK_AB R189, R89, R90 ;  /* 0x0000005a59bd723e */ /* 0x004fe200000000ff */
[C---:B------:R-:W-:Y:S01]  /*173f0*/  HMMA.16816.F32 R32, R76.reuse, R80, R32 ;  /* 0x000000504c20723c */ /* 0x040fe20000001820 */
[----:B------:R-:W-:Y:S04]  /*17400*/  MUFU.EX2 R80, R184 ;  /* 0x000000b800507308 */ /* 0x000fe80000000800 */
[----:B------:R-:W-:Y:S01]  /*17410*/  FADD.FTZ R74, R208, R88 ;  /* 0x00000058d04a7221 */ /* 0x000fe20000010000 */
[-C--:B------:R-:W-:Y:S05]  /*17420*/  HMMA.16816.F32 R36, R76, R82.reuse, R36 ;  /* 0x000000524c24723c */ /* 0x080fea0000001824 */
[----:B------:R-:W2:Y:S01]  /*17430*/  MUFU.EX2 R81, R185 ;  /* 0x000000b900517308 */ /* 0x000ea20000000800 */
[----:B-1----:R-:W-:Y:S01]  /*17440*/  F2FP.F16.F32.PACK_AB R191, R112, R75 ;  /* 0x0000004b70bf723e */ /* 0x002fe200000000ff */
[C---:B------:R-:W-:Y:S04]  /*17450*/  HMMA.16816.F32 R48, R60.reuse, R82, R48 ;  /* 0x000000523c30723c */ /* 0x040fe80000001830 */
[----:B------:R-:W-:Y:S02]  /*17460*/  FADD.FTZ R0, R213, R74 ;  /* 0x0000004ad5007221 */ /* 0x000fe40000010000 */
[-C--:B------:R-:W-:Y:S05]  /*17470*/  HMMA.16816.F32 R24, R60, R84.reuse, R24 ;  /* 0x000000543c18723c */ /* 0x080fea0000001818 */
[----:B------:R-:W-:Y:S01]  /*17480*/  FADD.FTZ R74, R212, R0 ;  /* 0x00000000d44a7221 */ /* 0x000fe20000010000 */
[C---:B------:R-:W-:Y:S05]  /*17490*/  HMMA.16816.F32 R28, R76.reuse, R84, R28 ;  /* 0x000000544c1c723c */ /* 0x040fea000000181c */
[----:B--2---:R-:W-:Y:S01]  /*174a0*/  F2FP.F16.F32.PACK_AB R190, R80, R81 ;  /* 0x0000005150be723e */ /* 0x004fe200000000ff */
        /* <DEDUP_REMOVED lines=25> */
[-C--:B---3--:R-:W-:Y:S03]  /*17640*/  HMMA.16816.F32 R160, R200, R164.reuse, R20 ;  /* 0x000000a4c8a0723c */ /* 0x088fe60000001814 */
[----:B------:R-:W-:Y:S01]  /*17650*/  FADD.FTZ R9, R157, R5 ;  /* 0x000000059d097221 */ /* 0x000fe20000010000 */
[----:B------:R-:W-:Y:S01]  /*17660*/  FADD.FTZ R0, R158, R2 ;  /* 0x000000029e007221 */ /* 0x000fe20000010000 */
[----:B------:R-:W-:Y:S01]  /*17670*/  FADD.FTZ R2, R219, R4 ;  /* 0x00000004db027221 */ /* 0x000fe20000010000 */
[C---:B------:R-:W-:Y:S01]  /*17680*/  HMMA.16816.F32 R156, R188.reuse, R164, R32 ;  /* 0x000000a4bc9c723c */ /* 0x040fe20000001820 */
[----:B------:R-:W1:Y:S04]  /*17690*/  LDSM.16.MT88.4 R4, [R223+0xb800] ;  /* 0x00b80000df04783b */ /* 0x000e680000004200 */
[----:B------:R-:W-:Y:S01]  /*176a0*/  FADD.FTZ R8, R116, R3 ;  /* 0x0000000374087221 */ /* 0x000fe20000010000 */
[----:B------:R-:W-:Y:S01]  /*176b0*/  FADD.FTZ R3, R115, R0 ;  /* 0x0000000073037221 */ /* 0x000fe20000010000 */
[----:B------:R-:W-:Y:S01]  /*176c0*/  FADD.FTZ R0, R218, R2 ;  /* 0x00000002da007221 */ /* 0x000fe20000010000 */
[----:B------:R-:W-:Y:S03]  /*176d0*/  FADD.FTZ R2, R169, R9 ;  /* 0x00000009a9027221 */ /* 0x000fe60000010000 */
        /* <DEDUP_REMOVED lines=8> */
[-C--:B------:R-:W-:Y:S05]  /*17760*/  HMMA.16816.F32 R176, R200, R180.reuse, R24 ;  /* 0x000000b4c8b0723c */ /* 0x080fea0000001818 */
[----:B------:R-:W-:Y:S01]  /*17770*/  FADD.FTZ R0, R216, R2 ;  /* 0x00000002d8007221 */ /* 0x000fe20000010000 */
[----:B------:R-:W-:Y:S01]  /*17780*/  FADD.FTZ R2, R173, R8 ;  /* 0x00000008ad027221 */ /* 0x000fe20000010000 */
[----:B------:R-:W-:Y:S01]  /*17790*/  FADD.FTZ R9, R236, R9 ;  /* 0x00000009ec097221 */ /* 0x000fe20000010000 */
[C---:B------:R-:W-:Y:S04]  /*177a0*/  HMMA.16816.F32 R172, R188.reuse, R180, R28 ;  /* 0x000000b4bcac723c */ /* 0x040fe8000000181c */
[----:B------:R-:W-:Y:S01]  /*177b0*/  FADD.FTZ R8, R234, R0 ;  /* 0x00000000ea087221 */ /* 0x000fe20000010000 */
[----:B------:R-:W-:Y:S01]  /*177c0*/  FADD.FTZ R0, R118, R2 ;  /* 0x0000000276007221 */ /* 0x000fe20000010000 */
[-C--:B------:R-:W-:Y:S05]  /*177d0*/  HMMA.16816.F32 R184, R188, R182.reuse, R52 ;  /* 0x000000b6bcb8723c */ /* 0x080fea0000001834 */
        /* <DEDUP_REMOVED lines=54> */
[----:B------:R-:W-:Y:S03]  /*17b40*/  MOV R137, R134 ;  /* 0x0000008600897202 */ /* 0x000fe60000000f00 */
[----:B------:R1:W-:Y:S04]  /*17b50*/  STL [R1+0x14], R3 ;  /* 0x0000140301007387 */ /* 0x0003e80000100800 */
[----:B------:R2:W-:Y:S04]  /*17b60*/  STL [R1+0x18], R2 ;  /* 0x0000180201007387 */ /* 0x0005e80000100800 */
[----:B------:R2:W-:Y:S01]  /*17b70*/  STL [R1+0x1c], R0 ;  /* 0x00001c0001007387 */ /* 0x0005e20000100800 */
[----:B-1----:R-:W-:Y:S01]  /*17b80*/  MOV R3, R136 ;  /* 0x0000008800037202 */ /* 0x002fe20000000f00 */
[----:B------:R-:W-:Y:S06]  /*17b90*/  @P1 BRA `(.L_x_232) ;  /* 0xffffffb400701947 */ /* 0x000fec000383ffff */
.L_x_231:
[----:B--2--5:R-:W2:Y:S04]  /*17ba0*/  LDL.LU R2, [R1+0x10] ;  /* 0x0000100001027983 */ /* 0x024ea80000300800 */
[----:B------:R-:W3:Y:S04]  /*17bb0*/  LDL.LU R9, [R1+0x14] ;  /* 0x0000140001097983 */ /* 0x000ee80000300800 */
[----:B------:R-:W4:Y:S04]  /*17bc0*/  LDL.LU R7, [R1+0x18] ;  /* 0x0000180001077983 */ /* 0x000f280000300800 */
[----:B------:R-:W4:Y:S01]  /*17bd0*/  LDL.LU R11, [R1+0x1c] ;  /* 0x00001c00010b7983 */ /* 0x000f220000300800 */
[----:B------:R-:W1:Y:S01]  /*17be0*/  S2UR UR4, SR_CgaCtaId ;  /* 0x00000000000479c3 */ /* 0x000e620000008800 */
[----:B------:R-:W-:Y:S01]  /*17bf0*/  UISETP.NE.AND UP0, UPT, UR16, -0x1, UPT ;  /* 0xffffffff1000788c */ /* 0x000fe2000bf05270 */
[----:B------:R-:W-:Y:S01]  /*17c00*/  IMAD.MOV.U32 R36, RZ, RZ, 0x20 ;  /* 0x00000020ff247424 */ /* 0x000fe200078e00ff */
[----:B------:R-:W1:Y:S01]  /*17c10*/  S2R R10, SR_TID.X ;  /* 0x00000000000a7919 */ /* 0x000e620000002100 */
[----:B------:R-:W-:Y:S01]  /*17c20*/  UMOV UR8, 0x400 ;  /* 0x0000040000087882 */ /* 0x000fe20000000000 */
[----:B------:R-:W2:Y:S07]  /*17c30*/  S2R R47, SR_TID.X ;  /* 0x00000000002f7919 */ /* 0x000eae0000002100 */
[----:B------:R-:W-:-:S02]  /*17c40*/  @UP0 ULDC.64 UR6, c[0x0][0x298] ;  /* 0x0000a60000060ab9 */ /* 0x000fc40000000a00 */
[----:B------:R-:W-:-:S04]  /*17c50*/  @UP0 UIMAD.WIDE.U32 UR10, UR16, UR6, URZ ;  /* 0x00000006100a02a5 */ /* 0x000fc8000f8e003f */
[----:B------:R-:W-:Y:S02]  /*17c60*/  @UP0 UIMAD UR7, UR16, UR7, UR11 ;  /* 0x00000007100702a4 */ /* 0x000fe4000f8e020b */
[----:B-1----:R-:W-:Y:S01]  /*17c70*/  ULEA UR4, UR4, UR8, 0x18 ;  /* 0x0000000804047291 */ /* 0x002fe2000f8ec03f */
[----:B------:R-:W-:-:S04]  /*17c80*/  SHF.R.S32.HI R37, RZ, 0x1f, R10 ;  /* 0x0000001fff257819 */ /* 0x000fc8000001140a */
[----:B------:R-:W-:-:S04]  /*17c90*/  LEA.HI R5, R37, R10, RZ, 0x2 ;  /* 0x0000000a25057211 */ /* 0x000fc800078f10ff */
[--C-:B------:R-:W-:Y:S01]  /*17ca0*/  SHF.R.S32.HI R6, RZ, 0x2, R5.reuse ;  /* 0x00000002ff067819 */ /* 0x100fe20000011405 */
[----:B--2---:R-:W1:Y:S04]  /*17cb0*/  SHFL.BFLY PT, R0, R2, 0x2, 0x1f ;  /* 0x0c401f0002007f89 */ /* 0x004e6800000e0000 */
[----:B---3--:R-:W2:Y:S04]  /*17cc0*/  SHFL.BFLY PT, R4, R9, 0x2, 0x1f ;  /* 0x0c401f0009047f89 */ /* 0x008ea800000e0000 */
[----:B----4-:R-:W3:Y:S04]  /*17cd0*/  SHFL.BFLY PT, R3, R7, 0x2, 0x1f ;  /* 0x0c401f0007037f89 */ /* 0x010ee800000e0000 */
[----:B------:R-:W4:Y:S01]  /*17ce0*/  SHFL.BFLY PT, R8, R11, 0x2, 0x1f ;  /* 0x0c401f000b087f89 */ /* 0x000f2200000e0000 */
[----:B-1----:R-:W-:Y:S01]  /*17cf0*/  FADD.FTZ R0, R0, R2 ;  /* 0x0000000200007221 */ /* 0x002fe20000010000 */
[----:B------:R-:W-:-:S02]  /*17d00*/  SHF.R.S32.HI R2, RZ, 0x1f, R5 ;  /* 0x0000001fff027819 */ /* 0x000fc40000011405 */
[----:B------:R-:W-:Y:S01]  /*17d10*/  LOP3.LUT R5, R5, 0x3ffffffc, RZ, 0xc0, !PT ;  /* 0x3ffffffc05057812 */ /* 0x000fe200078ec0ff */
[----:B--2---:R-:W-:Y:S01]  /*17d20*/  FADD.FTZ R4, R4, R9 ;  /* 0x0000000904047221 */ /* 0x004fe20000010000 */
[----:B------:R-:W-:Y:S01]  /*17d30*/  LEA.HI R2, R2, R6, RZ, 0x3 ;  /* 0x0000000602027211 */ /* 0x000fe200078f18ff */
[----:B------:R-:W1:Y:S01]  /*17d40*/  SHFL.BFLY PT, R42, R0, 0x1, 0x1f ;  /* 0x0c201f00002a7f89 */ /* 0x000e6200000e0000 */
[----:B------:R-:W-:Y:S01]  /*17d50*/  LEA.HI R9, R37, R10, RZ, 0x5 ;  /* 0x0000000a25097211 */ /* 0x000fe200078f28ff */
[----:B---3--:R-:W-:Y:S01]  /*17d60*/  FADD.FTZ R3, R3, R7 ;  /* 0x0000000703037221 */ /* 0x008fe20000010000 */
[----:B------:R-:W-:Y:S01]  /*17d70*/  LOP3.LUT R2, R2, 0xfffffff8, RZ, 0xc0, !PT ;  /* 0xfffffff802027812 */ /* 0x000fe200078ec0ff */
[----:B------:R-:W-:Y:S01]  /*17d80*/  IMAD.IADD R7, R10, 0x1, -R5 ;  /* 0x000000010a077824 */ /* 0x000fe200078e0a05 */
[----:B------:R-:W-:Y:S01]  /*17d90*/  SHF.R.S32.HI R41, RZ, 0x5, R9 ;  /* 0x00000005ff297819 */ /* 0x000fe20000011409 */
[----:B----4-:R-:W-:Y:S01]  /*17da0*/  FADD.FTZ R5, R8, R11 ;  /* 0x0000000b08057221 */ /* 0x010fe20000010000 */
[----:B------:R2:W3:Y:S01]  /*17db0*/  SHFL.BFLY PT, R43, R4, 0x1, 0x1f ;  /* 0x0c201f00042b7f89 */ /* 0x0004e200000e0000 */
[----:B------:R-:W-:-:S02]  /*17dc0*/  IMAD.IADD R2, R6, 0x1, -R2 ;  /* 0x0000000106027824 */ /* 0x000fc400078e0a02 */
[----:B------:R-:W-:Y:S01]  /*17dd0*/  IMAD R7, R41, 0x200, R7 ;  /* 0x0000020029077824 */ /* 0x000fe200078e0207 */
[----:B------:R2:W4:Y:S01]  /*17de0*/  SHFL.BFLY PT, R44, R3, 0x1, 0x1f ;  /* 0x0c201f00032c7f89 */ /* 0x00052200000e0000 */
[C---:B------:R-:W-:Y:S01]  /*17df0*/  IMAD.SHL.U32 R6, R2.reuse, 0x40, RZ ;  /* 0x0000004002067824 */ /* 0x040fe200078e00ff */
[----:B------:R-:W-:Y:S02]  /*17e00*/  R2P PR, R2, 0x6 ;  /* 0x0000000602007804 */ /* 0x000fe40000000000 */
[----:B------:R-:W-:Y:S01]  /*17e10*/  PLOP3.LUT P3, PT, PT, PT, UP0, 0x80, 0x0 ;  /* 0x000000000000781c */ /* 0x000fe20003f6f008 */
[----:B------:R2:W2:Y:S01]  /*17e20*/  SHFL.BFLY PT, R45, R5, 0x1, 0x1f ;  /* 0x0c201f00052d7f89 */ /* 0x0004a200000e0000 */
[----:B------:R-:W-:Y:S02]  /*17e30*/  LOP3.LUT R6, R6, 0x1c0, RZ, 0xc0, !PT ;  /* 0x000001c006067812 */ /* 0x000fe400078ec0ff */
[----:B------:R-:W-:Y:S02]  /*17e40*/  SEL R36, R36, 0xffffffe0, !P1 ;  /* 0xffffffe024247807 */ /* 0x000fe40004800000 */
[----:B------:R-:W-:Y:S01]  /*17e50*/  LEA.HI R21, R6, R6, RZ, 0x1d ;  /* 0x0000000606157211 */ /* 0x000fe200078fe8ff */
[----:B-1----:R-:W-:Y:S01]  /*17e60*/  FADD.FTZ R42, R0, R42 ;  /* 0x0000002a002a7221 */ /* 0x002fe20000010000 */
[----:B------:R-:W-:-:S03]  /*17e70*/  IMAD.MOV.U32 R0, RZ, RZ, 0x3f800000 ;  /* 0x3f800000ff007424 */ /* 0x000fc600078e00ff */
[----:B------:R-:W-:Y:S01]  /*17e80*/  IMAD.U32 R21, R7, 0x2, R21 ;  /* 0x0000000207157824 */ /* 0x000fe200078e0015 */
[----:B------:R-:W-:-:S04]  /*17e90*/  FSETP.NE.FTZ.AND P0, PT, R42, RZ, PT ;  /* 0x000000ff2a00720b */ /* 0x000fc80003f15000 */
[----:B------:R-:W-:-:S05]  /*17ea0*/  LEA R21, R21, UR4, 0x1 ;  /* 0x0000000415157c11 */ /* 0x000fca000f8e08ff */
[C---:B------:R-:W-:Y:S02]  /*17eb0*/  VIADD R23, R21.reuse, 0x40 ;  /* 0x0000004015177836 */ /* 0x040fe40000000000 */
[----:B------:R-:W-:Y:S01]  /*17ec0*/  @P2 VIADD R23, R21, 0xffffffc0 ;  /* 0xffffffc015172836 */ /* 0x000fe20000000000 */
[----:B--234-:R-:W-:Y:S06]  /*17ed0*/  @P3 BRA `(.L_x_235) ;  /* 0x00000000001c3947 */ /* 0x01cfec0003800000 */
[----:B------:R-:W1:Y:S01]  /*17ee0*/  S2UR UR8, SR_CTAID.Y ;  /* 0x00000000000879c3 */ /* 0x000e620000002600 */
[----:B------:R-:W-:Y:S01]  /*17ef0*/  ULDC.64 UR6, c[0x0][0x290] ;  /* 0x0000a40000067ab9 */ /* 0x000fe20000000a00 */
[----:B-1----:R-:W-:Y:S02]  /*17f00*/  USHF.R.S32.HI UR4, URZ, 0x1f, UR8 ;  /* 0x0000001f3f047899 */ /* 0x002fe40008011408 */
[----:B------:R-:W-:Y:S02]  /*17f10*/  UIMAD.WIDE.U32 UR10, UR8, UR6, URZ ;  /* 0x00000006080a72a5 */ /* 0x000fe4000f8e003f */
[----:B------:R-:W-:-:S04]  /*17f20*/  UIMAD UR4, UR4, UR6, URZ ;  /* 0x00000006040472a4 */ /* 0x000fc8000f8e023f */
[----:B------:R-:W-:-:S04]  /*17f30*/  UIMAD UR7, UR8, UR7, UR4 ;  /* 0x00000007080772a4 */ /* 0x000fc8000f8e0204 */
[----:B------:R-:W-:-:S12]  /*17f40*/  UIADD3 UR7, UR11, UR7, URZ ;  /* 0x000000070b077290 */ /* 0x000fd8000fffe03f */
.L_x_235:
[----:B------:R-:W-:Y:S01]  /*17f50*/  ULDC.U8 UR4, c[0x0][0x3d8] ;  /* 0x0000f60000047ab9 */ /* 0x000fe20000000000 */
[----:B------:R-:W-:Y:S01]  /*17f60*/  ULDC.U8 UR8, c[0x0][0x3d9] ;  /* 0x0000f64000087ab9 */ /* 0x000fe20000000000 */
[----:B------:R-:W-:Y:S01]  /*17f70*/  ISETP.NE.AND P3, PT, RZ, UR4, PT ;  /* 0x00000004ff007c0c */ /* 0x000fe2000bf65270 */
[----:B------:R1:W2:Y:S01]  /*17f80*/  @P0 MUFU.RCP R0, R42 ;  /* 0x0000002a00000308 */ /* 0x0002a20000001000 */
[----:B------:R-:W-:Y:S01]  /*17f90*/  SHF.R.S32.HI R48, RZ, 0x1f, R47 ;  /* 0x0000001fff307819 */ /* 0x000fe2000001142f */
[----:B------:R-:W-:Y:S01]  /*17fa0*/  FADD.FTZ R44, R3, R44 ;  /* 0x0000002c032c7221 */ /* 0x000fe20000010000 */
[----:B------:R-:W-:Y:S01]  /*17fb0*/  ISETP.NE.OR P1, PT, RZ, UR8, !P3 ;  /* 0x00000008ff007c0c */ /* 0x000fe2000df25670 */
[----:B------:R-:W-:Y:S01]  /*17fc0*/  FADD.FTZ R43, R4, R43 ;  /* 0x0000002b042b7221 */ /* 0x000fe20000010000 */
[----:B------:R-:W-:Y:S02]  /*17fd0*/  PLOP3.LUT P6, PT, PT, PT, PT, 0x8, 0x0 ;  /* 0x000000000000781c */ /* 0x000fe40003fce170 */
[----:B------:R-:W-:-:S02]  /*17fe0*/  CS2R R38, SRZ ;  /* 0x0000000000267805 */ /* 0x000fc4000001ff00 */
[----:B------:R-:W-:Y:S02]  /*17ff0*/  LEA.HI R37, R37, R10, RZ, 0x3 ;  /* 0x0000000a25257211 */ /* 0x000fe400078f18ff */
[----:B------:R-:W-:Y:S02]  /*18000*/  LEA.HI R48, R48, R47, RZ, 0x3 ;  /* 0x0000002f30307211 */ /* 0x000fe400078f18ff */
[----:B------:R-:W-:-:S03]  /*18010*/  LOP3.LUT R3, R9, 0xffffffe0, RZ, 0xc0, !PT ;  /* 0xffffffe009037812 */ /* 0x000fc600078ec0ff */
[----:B------:R-:W-:Y:S05]  /*18020*/  @P1 BRA `(.L_x_236) ;  /* 0x0000000000201947 */ /* 0x000fea0003800000 */
[----:B------:R-:W3:Y:S01]  /*18030*/  S2UR UR4, SR_CTAID.Y ;  /* 0x00000000000479c3 */ /* 0x000ee20000002600 */
[----:B------:R-:W-:Y:S01]  /*18040*/  ULDC UR6, c[0x0][0x2c4] ;  /* 0x0000b10000067ab9 */ /* 0x000fe20000000800 */
[----:B------:R-:W-:Y:S01]  /*18050*/  PLOP3.LUT P6, PT, PT, PT, PT, 0x80, 0x0 ;  /* 0x000000000000781c */ /* 0x000fe20003fcf070 */
[----:B---3--:R-:W-:-:S04]  /*18060*/  UIMAD UR4, UR4, UR6, URZ ;  /* 0x00000006040472a4 */ /* 0x008fc8000f8e023f */
[----:B------:R-:W-:-:S04]  /*18070*/  USEL UR16, UR4, UR16, !UP0 ;  /* 0x0000001004107287 */ /* 0x000fc8000c000000 */
[----:B------:R-:W-:Y:S02]  /*18080*/  USHF.R.S32.HI UR4, URZ, 0x1f, UR16 ;  /* 0x0000001f3f047899 */ /* 0x000fe40008011410 */
[----:B------:R-:W-:-:S04]  /*18090*/  IMAD.U32 R38, RZ, RZ, UR16 ;  /* 0x00000010ff267e24 */ /* 0x000fc8000f8e00ff */
[----:B------:R-:W-:-:S07]  /*180a0*/  MOV R39, UR4 ;  /* 0x0000000400277c02 */ /* 0x000fce0008000f00 */
.L_x_236:
[----:B------:R-:W-:Y:S01]  /*180b0*/  ISETP.NE.AND P2, PT, RZ, UR8, PT ;  /* 0x00000008ff007c0c */ /* 0x000fe2000bf45270 */
[----:B------:R-:W-:Y:S01]  /*180c0*/  FADD.FTZ R45, R5, R45 ;  /* 0x0000002d052d7221 */ /* 0x000fe20000010000 */
[----:B------:R-:W-:Y:S01]  /*180d0*/  LOP3.LUT R2, R2, 0x1, RZ, 0xc0, !PT ;  /* 0x0000000102027812 */ /* 0x000fe200078ec0ff */
[C---:B--2---:R-:W-:Y:S01]  /*180e0*/  FMUL.FTZ R144, R0.reuse, R144 ;  /* 0x0000009000907220 */ /* 0x044fe20000410000 */
[----:B------:R-:W-:Y:S01]  /*180f0*/  MOV R40, 0x10 ;  /* 0x0000001000287802 */ /* 0x000fe20000000f00 */
[----:B------:R-:W-:Y:S01]  /*18100*/  FMUL.FTZ R6, R0, R145 ;  /* 0x0000009100067220 */ /* 0x000fe20000410000 */
[----:B------:R-:W-:Y:S01]  /*18110*/  ISETP.NE.U32.AND P1, PT, R2, 0x1, PT ;  /* 0x000000010200780c */ /* 0x000fe20003f25070 */
[C---:B------:R-:W-:Y:S01]  /*18120*/  FMUL.FTZ R148, R0.reuse, R148 ;  /* 0x0000009400947220 */ /* 0x040fe20000410000 */
[----:B------:R-:W-:Y:S01]  /*18130*/  FSETP.NE.FTZ.AND P4, PT, R43, RZ, PT ;  /* 0x000000ff2b00720b */ /* 0x000fe20003f95000 */
[----:B------:R-:W-:Y:S01]  /*18140*/  FMUL.FTZ R149, R0, R149 ;  /* 0x0000009500957220 */ /* 0x000fe20000410000 */
[----:B------:R-:W-:Y:S01]  /*18150*/  SEL R40, R40, 0xfffffff0, P1 ;  /* 0xfffffff028287807 */ /* 0x000fe20000800000 */
[C---:B------:R-:W-:Y:S01]  /*18160*/  FMUL.FTZ R160, R0.reuse, R160 ;  /* 0x000000a000a07220 */ /* 0x040fe20000410000 */
[----:B------:R-:W-:Y:S01]  /*18170*/  PLOP3.LUT P1, PT, PT, PT, PT, 0x8, 0x0 ;  /* 0x000000000000781c */ /* 0x000fe20003f2e170 */
[----:B------:R-:W2:Y:S01]  /*18180*/  @!P2 LDC R46, c[0x0][0x2c4] ;  /* 0x0000b100ff2eab82 */ /* 0x000ea20000000800 */
[----:B------:R-:W-:Y:S01]  /*18190*/  @!P2 PLOP3.LUT P1, PT, P3, PT, PT, 0x80, 0x0 ;  /* 0x000000000000a81c */ /* 0x000fe20001f2f070 */
[C---:B------:R-:W-:Y:S01]  /*181a0*/  FMUL.FTZ R12, R0.reuse, R161 ;  /* 0x000000a1000c7220 */ /* 0x040fe20000410000 */
[----:B------:R-:W-:Y:S01]  /*181b0*/  IADD3 R4, -R3, R10, RZ ;  /* 0x0000000a03047210 */ /* 0x000fe20007ffe1ff */
[----:B------:R-:W-:Y:S01]  /*181c0*/  FMUL.FTZ R164, R0, R164 ;  /* 0x000000a400a47220 */ /* 0x000fe20000410000 */
[----:B------:R-:W-:Y:S01]  /*181d0*/  LOP3.LUT R3, R48, 0xfffffff8, RZ, 0xc0, !PT ;  /* 0xfffffff830037812 */ /* 0x000fe200078ec0ff */
[----:B------:R-:W-:Y:S01]  /*181e0*/  FMUL.FTZ R9, R0, R165 ;  /* 0x000000a500097220 */ /* 0x000fe20000410000 */
[----:B------:R-:W-:Y:S01]  /*181f0*/  FSETP.NE.FTZ.AND P3, PT, R44, RZ, PT ;  /* 0x000000ff2c00720b */ /* 0x000fe20003f75000 */
[C---:B------:R-:W-:Y:S01]  /*18200*/  FMUL.FTZ R176, R0.reuse, R176 ;  /* 0x000000b000b07220 */ /* 0x040fe20000410000 */
[----:B------:R-:W-:Y:S01]  /*18210*/  IADD3 R47, -R3, R47, RZ ;  /* 0x0000002f032f7210 */ /* 0x000fe20007ffe1ff */
[C---:B------:R-:W-:Y:S01]  /*18220*/  FMUL.FTZ R19, R0.reuse, R177 ;  /* 0x000000b100137220 */ /* 0x040fe20000410000 */
[----:B------:R-:W-:Y:S01]  /*18230*/  MOV R3, 0x3f800000 ;  /* 0x3f80000000037802 */ /* 0x000fe20000000f00 */
[C---:B------:R-:W-:Y:S01]  /*18240*/  FMUL.FTZ R180, R0.reuse, R180 ;  /* 0x000000b400b47220 */ /* 0x040fe20000410000 */
[C---:B------:R-:W-:Y:S01]  /*18250*/  FMUL.FTZ R17, R0.reuse, R181 ;  /* 0x000000b500117220 */ /* 0x040fe20000410000 */
[C---:B------:R-:W-:Y:S01]  /*18260*/  FMUL.FTZ R196, R0.reuse, R196 ;  /* 0x000000c400c47220 */ /* 0x040fe20000410000 */
[C---:B------:R-:W-:Y:S01]  /*18270*/  FMUL.FTZ R31, R0.reuse, R197 ;  /* 0x000000c5001f7220 */ /* 0x040fe20000410000 */
[C---:B------:R-:W-:Y:S01]  /*18280*/  FMUL.FTZ R200, R0.reuse, R200 ;  /* 0x000000c800c87220 */ /* 0x040fe20000410000 */
[----:B------:R-:W-:Y:S01]  /*18290*/  FMUL.FTZ R29, R0, R201 ;  /* 0x000000c9001d7220 */ /* 0x000fe20000410000 */
[----:B------:R-:W-:Y:S01]  /*182a0*/  MOV R2, 0x3f800000 ;  /* 0x3f80000000027802 */ /* 0x000fe20000000f00 */
[----:B------:R-:W3:Y:S01]  /*182b0*/  @P4 MUFU.RCP R3, R43 ;  /* 0x0000002b00034308 */ /* 0x000ee20000001000 */
[----:B------:R-:W-:Y:S01]  /*182c0*/  MOV R0, 0x3f800000 ;  /* 0x3f80000000007802 */ /* 0x000fe20000000f00 */
[----:B------:R-:W4:Y:S01]  /*182d0*/  S2UR UR4, SR_CTAID.X ;  /* 0x00000000000479c3 */ /* 0x000f220000002500 */
[----:B------:R-:W-:Y:S01]  /*182e0*/  LOP3.LUT P5, RZ, R4, 0x3, RZ, 0xc0, !PT ;  /* 0x0000000304ff7812 */ /* 0x000fe200078ac0ff */
[----:B------:R-:W-:Y:S01]  /*182f0*/  BSSY B0, `(.L_x_237) ;  /* 0x00000d6000007945 */ /* 0x000fe20003800000 */
[----:B------:R-:W-:-:S02]  /*18300*/  F2FP.F16.F32.PACK_AB R6, R6, R144 ;  /* 0x000000900606723e */ /* 0x000fc400000000ff */
[----:B------:R-:W-:Y:S01]  /*18310*/  F2FP.F16.F32.PACK_AB R12, R12, R160 ;  /* 0x000000a00c0c723e */ /* 0x000fe200000000ff */
[----:B------:R-:W5:Y:S01]  /*18320*/  @P3 MUFU.RCP R2, R44 ;  /* 0x0000002c00023308 */ /* 0x000f620000001000 */
[----:B------:R-:W-:Y:S01]  /*18330*/  F2FP.F16.F32.PACK_AB R9, R9, R164 ;  /* 0x000000a40909723e */ /* 0x000fe200000000ff */
[----:B--2---:R-:W2:Y:S01]  /*18340*/  @P1 LDC R46, c[0x0][0x2e4] ;  /* 0x0000b900ff2e1b82 */ /* 0x004ea20000000800 */
[----:B------:R-:W-:Y:S01]  /*18350*/  FSETP.NE.FTZ.AND P1, PT, R45, RZ, PT ;  /* 0x000000ff2d00720b */ /* 0x000fe20003f35000 */
[----:B------:R1:W-:Y:S01]  /*18360*/  STS [R21], R6 ;  /* 0x0000000615007388 */ /* 0x0003e20000000800 */
[----:B------:R-:W-:Y:S02]  /*18370*/  F2FP.F16.F32.PACK_AB R19, R19, R176 ;  /* 0x000000b01313723e */ /* 0x000fe400000000ff */
[----:B------:R-:W-:Y:S01]  /*18380*/  F2FP.F16.F32.PACK_AB R17, R17, R180 ;  /* 0x000000b41111723e */ /* 0x000fe200000000ff */
[C---:B---3--:R-:W-:Y:S01]  /*18390*/  FMUL.FTZ R146, R3.reuse, R146 ;  /* 0x0000009203927220 */ /* 0x048fe20000410000 */
[C---:B------:R-:W-:Y:S01]  /*183a0*/  FMUL.FTZ R5, R3.reuse, R147 ;  /* 0x0000009303057220 */ /* 0x040fe20000410000 */
[C---:B------:R-:W-:Y:S01]  /*183b0*/  FMUL.FTZ R150, R3.reuse, R150 ;  /* 0x0000009603967220 */ /* 0x040fe20000410000 */
[C---:B------:R-:W-:Y:S01]  /*183c0*/  FMUL.FTZ R151, R3.reuse, R151 ;  /* 0x0000009703977220 */ /* 0x040fe20000410000 */
[C---:B------:R-:W-:Y:S01]  /*183d0*/  FMUL.FTZ R162, R3.reuse, R162 ;  /* 0x000000a203a27220 */ /* 0x040fe20000410000 */
[C---:B------:R-:W-:Y:S01]  /*183e0*/  FMUL.FTZ R11, R3.reuse, R163 ;  /* 0x000000a3030b7220 */ /* 0x040fe20000410000 */
[----:B------:R-:W-:-:S02]  /*183f0*/  FMUL.FTZ R166, R3, R166 ;  /* 0x000000a603a67220 */ /* 0x000fc40000410000 */
[----:B------:R-:W3:Y:S01]  /*18400*/  @P1 MUFU.RCP R0, R45 ;  /* 0x0000002d00001308 */ /* 0x000ee20000001000 */
[C---:B-----5:R-:W-:Y:S01]  /*18410*/  FMUL.FTZ R140, R2.reuse, R140 ;  /* 0x0000008c028c7220 */ /* 0x060fe20000410000 */
        /* <DEDUP_REMOVED lines=10> */
[C---:B------:R-:W-:Y:S01]  /*184c0*/  FMUL.FTZ R152, R2.reuse, R152 ;  /* 0x0000009802987220 */ /* 0x040fe20000410000 */
[C---:B------:R-:W-:Y:S01]  /*184d0*/  FMUL.FTZ R14, R2.reuse, R153 ;  /* 0x00000099020e7220 */ /* 0x040fe20000410000 */
[C---:B------:R-:W-:Y:S01]  /*184e0*/  FMUL.FTZ R156, R2.reuse, R156 ;  /* 0x0000009c029c7220 */ /* 0x040fe20000410000 */
[C---:B------:R-:W-:Y:S01]  /*184f0*/  FMUL.FTZ R10, R2.reuse, R157 ;  /* 0x0000009d020a7220 */ /* 0x040fe20000410000 */
[----:B------:R-:W-:Y:S01]  /*18500*/  FMUL.FTZ R168, R2, R168 ;  /* 0x000000a802a87220 */ /* 0x000fe20000410000 */
[C---:B---3--:R-:W-:Y:S01]  /*18510*/  FMUL.FTZ R143, R0.reuse, R143 ;  /* 0x0000008f008f7220 */ /* 0x048fe20000410000 */
[C---:B------:R-:W-:Y:S01]  /*18520*/  FMUL.FTZ R7, R0.reuse, R142 ;  /* 0x0000008e00077220 */ /* 0x040fe20000410000 */
        /* <DEDUP_REMOVED lines=24> */
[----:B-1----:R-:W4:Y:S01]  /*186b0*/  @P2 LDC R6, c[0x0][0x2c0] ;  /* 0x0000b000ff062b82 */ /* 0x002f220000000800 */
[----:B------:R-:W-:-:S02]  /*186c0*/  F2FP.F16.F32.PACK_AB R3, R149, R148 ;  /* 0x000000949503723e */ /* 0x000fc400000000ff */
[----:B------:R-:W-:Y:S01]  /*186d0*/  F2FP.F16.F32.PACK_AB R2, R151, R150 ;  /* 0x000000969702723e */ /* 0x000fe200000000ff */
[----:B------:R1:W-:Y:S01]  /*186e0*/  STS [R21+0x400], R5 ;  /* 0x0004000515007388 */ /* 0x0003e20000000800 */
[----:B------:R-:W-:Y:S02]  /*186f0*/  IADD3 R0, R21, R40, RZ ;  /* 0x0000002815007210 */ /* 0x000fe40007ffe0ff */
[----:B------:R-:W-:Y:S02]  /*18700*/  F2FP.F16.F32.PACK_AB R4, R4, R140 ;  /* 0x0000008c0404723e */ /* 0x000fe400000000ff */
[----:B------:R-:W-:Y:S01]  /*18710*/  F2FP.F16.F32.PACK_AB R7, R143, R7 ;  /* 0x000000078f07723e */ /* 0x000fe200000000ff */
[----:B------:R3:W-:Y:S01]  /*18720*/  STS [R0], R3 ;  /* 0x0000000300007388 */ /* 0x0007e20000000800 */
[----:B------:R-:W-:Y:S02]  /*18730*/  F2FP.F16.F32.PACK_AB R13, R155, R13 ;  /* 0x0000000d9b0d723e */ /* 0x000fe400000000ff */
        /* <DEDUP_REMOVED lines=12> */
[----:B-1----:R-:W1:Y:S02]  /*18800*/  @!P2 LDC R5, c[0x0][0x270] ;  /* 0x00009c00ff05ab82 */ /* 0x002e640000000800 */
[----:B------:R4:W-:Y:S01]  /*18810*/  STS [R0+0x2000], R14 ;  /* 0x0020000e00007388 */ /* 0x0009e20000000800 */
[----:B------:R-:W-:-:S02]  /*18820*/  F2FP.F16.F32.PACK_AB R22, R22, R182 ;  /* 0x000000b61616723e */ /* 0x000fc400000000ff */
[----:B------:R-:W-:Y:S02]  /*18830*/  F2FP.F16.F32.PACK_AB R24, R24, R172 ;  /* 0x000000ac1818723e */ /* 0x000fe400000000ff */
[----:B---3--:R-:W-:Y:S02]  /*18840*/  IADD3 R3, R0, R36, RZ ;  /* 0x0000002400037210 */ /* 0x008fe40007ffe0ff */
[----:B------:R-:W-:Y:S02]  /*18850*/  F2FP.F16.F32.PACK_AB R26, R175, R26 ;  /* 0x0000001aaf1a723e */ /* 0x000fe400000000ff */
[----:B-----5:R-:W-:Y:S02]  /*18860*/  IADD3 R2, R21, R36, RZ ;  /* 0x0000002415027210 */ /* 0x020fe40007ffe0ff */
[----:B------:R-:W-:Y:S02]  /*18870*/  F2FP.F16.F32.PACK_AB R25, R25, R184 ;  /* 0x000000b81919723e */ /* 0x000fe400000000ff */
[----:B------:R-:W-:Y:S01]  /*18880*/  F2FP.F16.F32.PACK_AB R27, R187, R27 ;  /* 0x0000001bbb1b723e */ /* 0x000fe200000000ff */
[----:B------:R3:W-:Y:S01]  /*18890*/  STS [R2], R12 ;  /* 0x0000000c02007388 */ /* 0x0007e20000000800 */
[----:B------:R-:W-:-:S02]  /*188a0*/  F2FP.F16.F32.PACK_AB R31, R31, R196 ;  /* 0x000000c41f1f723e */ /* 0x000fc400000000ff */
[----:B------:R-:W-:Y:S01]  /*188b0*/  F2FP.F16.F32.PACK_AB R30, R30, R198 ;  /* 0x000000c61e1e723e */ /* 0x000fe200000000ff */
[----:B------:R5:W-:Y:S01]  /*188c0*/  STS [R2+0x400], R11 ;  /* 0x0004000b02007388 */ /* 0x000be20000000800 */
[----:B------:R-:W-:Y:S01]  /*188d0*/  F2FP.F16.F32.PACK_AB R29, R29, R200 ;  /* 0x000000c81d1d723e */ /* 0x000fe200000000ff */
[----:B--2---:R-:W2:Y:S01]  /*188e0*/  @P0 MUFU.LG2 R7, R42 ;  /* 0x0000002a00070308 */ /* 0x004ea20000000c00 */
[----:B------:R-:W-:Y:S01]  /*188f0*/  F2FP.F16.F32.PACK_AB R28, R28, R202 ;  /* 0x000000ca1c1c723e */ /* 0x000fe200000000ff */
[----:B----4-:R-:W4:Y:S01]  /*18900*/  S2R R13, SR_CTAID.Y ;  /* 0x00000000000d7919 */ /* 0x010f220000002600 */
[----:B------:R-:W-:Y:S02]  /*18910*/  F2FP.F16.F32.PACK_AB R33, R33, R192 ;  /* 0x000000c02121723e */ /* 0x000fe400000000ff */
[----:B------:R-:W-:Y:S01]  /*18920*/  IADD3 R0, R36, 0x400, R23 ;  /* 0x0000040024007810 */ /* 0x000fe20007ffe017 */
[----:B------:R-:W-:Y:S01]  /*18930*/  STS [R3], R9 ;  /* 0x0000000903007388 */ /* 0x000fe20000000800 */
[----:B------:R-:W-:Y:S01]  /*18940*/  F2FP.F16.F32.PACK_AB R32, R195, R32 ;  /* 0x00000020c320723e */ /* 0x000fe200000000ff */
[----:B------:R-:W4:Y:S01]  /*18950*/  @P3 LDC R14, c[0x0][0x2e8] ;  /* 0x0000ba00ff0e3b82 */ /* 0x000f220000000800 */
[C---:B------:R-:W-:Y:S01]  /*18960*/  IADD3 R4, R40.reuse, R0, RZ ;  /* 0x0000000028047210 */ /* 0x040fe20007ffe0ff */
[----:B------:R1:W-:Y:S01]  /*18970*/  STS [R3+0x400], R8 ;  /* 0x0004000803007388 */ /* 0x0003e20000000800 */
[----:B------:R-:W-:-:S02]  /*18980*/  IADD3 R0, R40, R23, RZ ;  /* 0x0000001728007210 */ /* 0x000fc40007ffe0ff */
[----:B------:R-:W-:Y:S01]  /*18990*/  @!P2 MOV R6, 0x1 ;  /* 0x000000010006a802 */ /* 0x000fe20000000f00 */
[----:B------:R-:W-:Y:S01]  /*189a0*/  STS [R2+0x2000], R10 ;  /* 0x0020000a02007388 */ /* 0x000fe20000000800 */
[----:B------:R-:W-:Y:S02]  /*189b0*/  F2FP.F16.F32.PACK_AB R35, R35, R188 ;  /* 0x000000bc2323723e */ /* 0x000fe400000000ff */
[----:B------:R-:W-:Y:S01]  /*189c0*/  F2FP.F16.F32.PACK_AB R34, R191, R34 ;  /* 0x00000022bf22723e */ /* 0x000fe200000000ff */
[----:B------:R1:W-:Y:S01]  /*189d0*/  STS [R2+0x2400], R16 ;  /* 0x0024001002007388 */ /* 0x0003e20000000800 */
[----:B---3--:R-:W-:Y:S01]  /*189e0*/  @P3 MUFU.LG2 R12, R44 ;  /* 0x0000002c000c3308 */ /* 0x008fe20000000c00 */
[----:B--2---:R-:W-:Y:S01]  /*189f0*/  @P0 FMUL.FTZ R7, R7, 0.69314718246459960938 ;  /* 0x3f31721807070820 */ /* 0x004fe20000410000 */
[----:B------:R-:W-:Y:S01]  /*18a00*/  MOV R21, 0x7f800000 ;  /* 0x7f80000000157802 */ /* 0x000fe20000000f00 */
[----:B------:R-:W-:Y:S04]  /*18a10*/  STS [R3+0x2000], R15 ;  /* 0x0020000f03007388 */ /* 0x000fe80000000800 */
[----:B------:R2:W-:Y:S01]  /*18a20*/  STS [R3+0x2400], R20 ;  /* 0x0024001403007388 */ /* 0x0005e20000000800 */
[----:B-----5:R-:W3:Y:S03]  /*18a30*/  @P4 MUFU.LG2 R11, R43 ;  /* 0x0000002b000b4308 */ /* 0x020ee60000000c00 */
[----:B------:R-:W-:Y:S04]  /*18a40*/  STS [R23], R19 ;  /* 0x0000001317007388 */ /* 0x000fe80000000800 */
[----:B------:R-:W-:Y:S01]  /*18a50*/  STS [R23+0x400], R18 ;  /* 0x0004001217007388 */ /* 0x000fe20000000800 */
[----:B-1----:R-:W1:Y:S03]  /*18a60*/  @P2 LDC.64 R8, c[0x0][0x2c0] ;  /* 0x0000b000ff082b82 */ /* 0x002e660000000a00 */
[----:B------:R-:W-:Y:S04]  /*18a70*/  STS [R0], R17 ;  /* 0x0000001100007388 */ /* 0x000fe80000000800 */
[----:B------:R5:W-:Y:S01]  /*18a80*/  STS [R0+0x400], R22 ;  /* 0x0004001600007388 */ /* 0x000be20000000800 */
[C---:B------:R-:W-:Y:S01]  /*18a90*/  IADD3 R2, R36.reuse, R23, RZ ;  /* 0x0000001724027210 */ /* 0x040fe20007ffe0ff */
[----:B------:R-:W3:Y:S02]  /*18aa0*/  @P0 LDC R10, c[0x0][0x2e8] ;  /* 0x0000ba00ff0a0b82 */ /* 0x000ee40000000800 */
[----:B------:R4:W-:Y:S04]  /*18ab0*/  STS [R23+0x2000], R24 ;  /* 0x0020001817007388 */ /* 0x0009e80000000800 */
[----:B------:R4:W-:Y:S01]  /*18ac0*/  STS [R23+0x2400], R26 ;  /* 0x0024001a17007388 */ /* 0x0009e20000000800 */
[----:B--2---:R-:W-:Y:S01]  /*18ad0*/  IADD3 R3, R36, R0, RZ ;  /* 0x0000000024037210 */ /* 0x004fe20007ffe0ff */
[----:B------:R-:W2:Y:S01]  /*18ae0*/  @P4 LDC R15, c[0x0][0x2e8] ;  /* 0x0000ba00ff0f4b82 */ /* 0x000ea20000000800 */
[----:B------:R-:W-:Y:S01]  /*18af0*/  MOV R20, 0x7f800000 ;  /* 0x7f80000000147802 */ /* 0x000fe20000000f00 */
[----:B------:R-:W-:Y:S04]  /*18b00*/  STS [R0+0x2000], R25 ;  /* 0x0020001900007388 */ /* 0x000fe80000000800 */
[----:B------:R1:W-:Y:S04]  /*18b10*/  STS [R0+0x2400], R27 ;  /* 0x0024001b00007388 */ /* 0x0003e80000000800 */
[----:B------:R-:W-:Y:S04]  /*18b20*/  STS [R2], R31 ;  /* 0x0000001f02007388 */ /* 0x000fe80000000800 */
[----:B------:R-:W-:Y:S01]  /*18b30*/  STS [R2+0x400], R30 ;  /* 0x0004001e02007388 */ /* 0x000fe20000000800 */
[----:B-----5:R-:W-:-:S03]  /*18b40*/  MOV R22, 0x7f800000 ;  /* 0x7f80000000167802 */ /* 0x020fc60000000f00 */
[----:B------:R-:W-:Y:S01]  /*18b50*/  STS [R3], R29 ;  /* 0x0000001d03007388 */ /* 0x000fe20000000800 */
[----:B----4-:R-:W4:Y:S01]  /*18b60*/  S2R R24, SR_CTAID.Z ;  /* 0x0000000000187919 */ /* 0x010f220000002700 */
[----:B------:R-:W-:Y:S01]  /*18b70*/  MOV R23, 0x7f800000 ;  /* 0x7f80000000177802 */ /* 0x000fe20000000f00 */
[----:B---3--:R-:W-:Y:S01]  /*18b80*/  @P0 FFMA.FTZ R23, R136, R10, R7 ;  /* 0x0000000a88170223 */ /* 0x008fe20000010007 */
[----:B------:R-:W-:Y:S01]  /*18b90*/  @P4 FMUL.FTZ R7, R11, 0.69314718246459960938 ;  /* 0x3f3172180b074820 */ /* 0x000fe20000410000 */
[----:B------:R-:W-:Y:S03]  /*18ba0*/  STS [R4], R28 ;  /* 0x0000001c04007388 */ /* 0x000fe60000000800 */
[----:B--2---:R-:W-:Y:S01]  /*18bb0*/  @P4 FFMA.FTZ R22, R135, R15, R7 ;  /* 0x0000000f87164223 */ /* 0x004fe20000010007 */
[----:B------:R-:W-:Y:S01]  /*18bc0*/  STS [R2+0x2000], R33 ;  /* 0x0020002102007388 */ /* 0x000fe20000000800 */
[----:B-1----:R-:W-:Y:S01]  /*18bd0*/  @P2 MOV R0, 0x1 ;  /* 0x0000000100002802 */ /* 0x002fe20000000f00 */
[----:B------:R-:W-:-:S02]  /*18be0*/  @!P2 IMAD R0, R46, R5, RZ ;  /* 0x000000052e00a224 */ /* 0x000fc400078e02ff */
[----:B------:R1:W-:Y:S02]  /*18bf0*/  STS [R2+0x2400], R32 ;  /* 0x0024002002007388 */ /* 0x0003e40000000800 */
[----:B------:R-:W-:Y:S02]  /*18c00*/  IMAD R0, R13, R0, RZ ;  /* 0x000000000d007224 */ /* 0x000fe400078e02ff */
[----:B------:R-:W2:Y:S01]  /*18c10*/  @P1 LDC R13, c[0x0][0x2e8] ;  /* 0x0000ba00ff0d1b82 */ /* 0x000ea20000000800 */
[----:B------:R3:W-:Y:S02]  /*18c20*/  STS [R3+0x2000], R35 ;  /* 0x0020002303007388 */ /* 0x0007e40000000800 */
[----:B------:R-:W-:Y:S01]  /*18c30*/  SEL R5, R0, RZ, !P6 ;  /* 0x000000ff00057207 */ /* 0x000fe20007000000 */
[----:B------:R-:W-:Y:S01]  /*18c40*/  IMAD R0, R6, UR4, RZ ;  /* 0x0000000406007c24 */ /* 0x000fe2000f8e02ff */
[----:B------:R5:W-:Y:S04]  /*18c50*/  STS [R4+0x2000], R34 ;  /* 0x0020002204007388 */ /* 0x000be80000000800 */
[----:B------:R-:W-:Y:S01]  /*18c60*/  SHF.L.U32 R0, R0, 0x7, RZ ;  /* 0x0000000700007819 */ /* 0x000fe200000006ff */
[----:B-1----:R-:W-:Y:S01]  /*18c70*/  @P2 IMAD R2, R9, R8, RZ ;  /* 0x0000000809022224 */ /* 0x002fe200078e02ff */
[----:B------:R-:W-:Y:S01]  /*18c80*/  @!P2 MOV R2, R46 ;  /* 0x0000002e0002a202 */ /* 0x000fe20000000f00 */
[----:B------:R-:W5:Y:S01]  /*18c90*/  @P1 MUFU.LG2 R8, R45 ;  /* 0x0000002d00081308 */ /* 0x000f620000000c00 */
[----:B---3--:R-:W-:-:S03]  /*18ca0*/  SHF.R.S32.HI R3, RZ, 0x1f, R0 ;  /* 0x0000001fff037819 */ /* 0x008fc60000011400 */
[----:B----4-:R-:W-:Y:S02]  /*18cb0*/  IMAD R2, R24, R2, R5 ;  /* 0x0000000218027224 */ /* 0x010fe400078e0205 */
[----:B------:R-:W-:Y:S01]  /*18cc0*/  @P3 FMUL.FTZ R5, R12, 0.69314718246459960938 ;  /* 0x3f3172180c053820 */ /* 0x000fe20000410000 */
[----:B------:R-:W-:Y:S02]  /*18cd0*/  BAR.SYNC.DEFER_BLOCKING 0x0 ;  /* 0x0000000000007b1d */ /* 0x000fe40000010000 */
[--C-:B------:R-:W-:Y:S01]  /*18ce0*/  IADD3 R10, P2, P0, R0, R38, R2.reuse ;  /* 0x00000026000a7210 */ /* 0x100fe2000785e002 */
[----:B------:R-:W-:Y:S01]  /*18cf0*/  @P3 FFMA.FTZ R20, R134, R14, R5 ;  /* 0x0000000e86143223 */ /* 0x000fe20000010005 */
[----:B------:R-:W-:-:S04]  /*18d00*/  SHF.R.S32.HI R9, RZ, 0x1f, R2 ;  /* 0x0000001fff097819 */ /* 0x000fc80000011402 */
[----:B------:R-:W-:Y:S01]  /*18d10*/  IADD3.X R9, R3, R39, R9, P2, P0 ;  /* 0x0000002703097210 */ /* 0x000fe200017e0409 */
[----:B-----5:R-:W-:-:S04]  /*18d20*/  @P1 FMUL.FTZ R4, R8, 0.69314718246459960938 ;  /* 0x3f31721808041820 */ /* 0x020fc80000410000 */
[----:B--2---:R-:W-:Y:S01]  /*18d30*/  @P1 FFMA.FTZ R21, R132, R13, R4 ;  /* 0x0000000d84151223 */ /* 0x004fe20000010004 */
[----:B------:R-:W-:Y:S06]  /*18d40*/  @P5 BRA `(.L_x_238) ;  /* 0x0000000000c05947 */ /* 0x000fec0003800000 */
[----:B------:R-:W1:Y:S01]  /*18d50*/  S2R R3, SR_TID.X ;  /* 0x0000000000037919 */ /* 0x000e620000002100 */
[----:B------:R-:W-:-:S04]  /*18d60*/  SHF.R.S32.HI R2, RZ, 0x1f, R41 ;  /* 0x0000001fff027819 */ /* 0x000fc80000011429 */
[----:B------:R-:W-:-:S04]  /*18d70*/  LEA.HI R2, R2, R41, RZ, 0x2 ;  /* 0x0000002902027211 */ /* 0x000fc800078f10ff */
[----:B------:R-:W-:-:S05]  /*18d80*/  LOP3.LUT R2, R2, 0xffffffc, RZ, 0xc0, !PT ;  /* 0x0ffffffc02027812 */ /* 0x000fca00078ec0ff */
[----:B------:R-:W-:Y:S01]  /*18d90*/  IMAD.IADD R2, R41, 0x1, -R2 ;  /* 0x0000000129027824 */ /* 0x000fe200078e0a02 */
[----:B-1----:R-:W-:-:S04]  /*18da0*/  SHF.R.S32.HI R0, RZ, 0x1f, R3 ;  /* 0x0000001fff007819 */ /* 0x002fc80000011403 */
[----:B------:R-:W-:-:S04]  /*18db0*/  LEA.HI R0, R0, R3, RZ, 0x5 ;  /* 0x0000000300007211 */ /* 0x000fc800078f28ff */
[----:B------:R-:W-:-:S05]  /*18dc0*/  LOP3.LUT R0, R0, 0xffffffe0, RZ, 0xc0, !PT ;  /* 0xffffffe000007812 */ /* 0x000fca00078ec0ff */
[----:B------:R-:W-:-:S05]  /*18dd0*/  IMAD.IADD R0, R3, 0x1, -R0 ;  /* 0x0000000103007824 */ /* 0x000fca00078e0a00 */
[----:B------:R-:W-:-:S04]  /*18de0*/  SHF.R.S32.HI R3, RZ, 0x1f, R0 ;  /* 0x0000001fff037819 */ /* 0x000fc80000011400 */
[----:B------:R-:W-:-:S04]  /*18df0*/  LEA.HI R0, R3, R0, RZ, 0x2 ;  /* 0x0000000003007211 */ /* 0x000fc800078f10ff */
        /* <DEDUP_REMOVED lines=10> */
[----:B------:R-:W-:-:S03]  /*18ea0*/  @!P6 IMAD R4, R0, R6, RZ ;  /* 0x000000060004e224 */ /* 0x000fc600078e02ff */
[-C--:B------:R-:W-:Y:S02]  /*18eb0*/  @!P5 IMAD R2, R2, R6.reuse, RZ ;  /* 0x000000060202d224 */ /* 0x080fe400078e02ff */
[----:B------:R-:W-:Y:S01]  /*18ec0*/  @!P4 IMAD R0, R3, R6, RZ ;  /* 0x000000060300c224 */ /* 0x000fe200078e02ff */
[----:B------:R-:W-:Y:S01]  /*18ed0*/  @!P6 IADD3 R7, P0, R4, R10, RZ ;  /* 0x0000000a0407e210 */ /* 0x000fe20007f1e0ff */
[----:B------:R-:W2:Y:S01]  /*18ee0*/  @!P5 LDC.64 R14, c[0x0][0x2b0] ;  /* 0x0000ac00ff0edb82 */ /* 0x000ea20000000a00 */
[----:B------:R-:W-:Y:S01]  /*18ef0*/  @!P3 IMAD R5, R5, R6, RZ ;  /* 0x000000060505b224 */ /* 0x000fe200078e02ff */
[-C--:B------:R-:W-:Y:S02]  /*18f00*/  @!P5 IADD3 R3, P2, R2, R10.reuse, RZ ;  /* 0x0000000a0203d210 */ /* 0x080fe40007f5e0ff */
[----:B------:R-:W-:Y:S02]  /*18f10*/  @!P4 IADD3 R11, P1, R0, R10, RZ ;  /* 0x0000000a000bc210 */ /* 0x000fe40007f3e0ff */
[----:B------:R-:W-:-:S02]  /*18f20*/  @!P6 LEA.HI.X.SX32 R4, R4, R9, 0x1, P0 ;  /* 0x000000090404e211 */ /* 0x000fc400000f0eff */
[----:B------:R-:W3:Y:S01]  /*18f30*/  @!P4 LDC.64 R16, c[0x0][0x2b0] ;  /* 0x0000ac00ff10cb82 */ /* 0x000ee20000000a00 */
[----:B------:R-:W-:Y:S02]  /*18f40*/  @!P5 LEA.HI.X.SX32 R2, R2, R9, 0x1, P2 ;  /* 0x000000090202d211 */ /* 0x000fe400010f0eff */
[----:B------:R-:W-:-:S05]  /*18f50*/  @!P3 IADD3 R10, P0, R5, R10, RZ ;  /* 0x0000000a050ab210 */ /* 0x000fca0007f1e0ff */
[----:B------:R-:W4:Y:S01]  /*18f60*/  @!P3 LDC.64 R18, c[0x0][0x2b0] ;  /* 0x0000ac00ff12bb82 */ /* 0x000f220000000a00 */
[----:B-1----:R-:W-:Y:S02]  /*18f70*/  @!P6 LEA R8, P2, R7, R12, 0x2 ;  /* 0x0000000c0708e211 */ /* 0x002fe400078410ff */
[-C--:B------:R-:W-:Y:S02]  /*18f80*/  @!P4 LEA.HI.X.SX32 R12, R0, R9.reuse, 0x1, P1 ;  /* 0x00000009000cc211 */ /* 0x080fe400008f0eff */
[----:B------:R-:W-:Y:S02]  /*18f90*/  @!P3 LEA.HI.X.SX32 R0, R5, R9, 0x1, P0 ;  /* 0x000000090500b211 */ /* 0x000fe400000f0eff */
[----:B------:R-:W-:Y:S02]  /*18fa0*/  @!P6 LEA.HI.X R9, R7, R13, R4, 0x2, P2 ;  /* 0x0000000d0709e211 */ /* 0x000fe400010f1404 */
[----:B--2---:R-:W-:-:S03]  /*18fb0*/  @!P5 LEA R6, P1, R3, R14, 0x2 ;  /* 0x0000000e0306d211 */ /* 0x004fc600078210ff */
[----:B------:R1:W-:Y:S01]  /*18fc0*/  @!P6 STG.E desc[UR24][R8.64], R23 ;  /* 0x000000170800e986 */ /* 0x0003e2000c101918 */
[----:B------:R-:W-:Y:S02]  /*18fd0*/  @!P5 LEA.HI.X R7, R3, R15, R2, 0x2, P1 ;  /* 0x0000000f0307d211 */ /* 0x000fe400008f1402 */
[----:B---3--:R-:W-:-:S03]  /*18fe0*/  @!P4 LEA R4, P1, R11, R16, 0x2 ;  /* 0x000000100b04c211 */ /* 0x008fc600078210ff */
[----:B------:R1:W-:Y:S01]  /*18ff0*/  @!P5 STG.E desc[UR24][R6.64], R22 ;  /* 0x000000160600d986 */ /* 0x0003e2000c101918 */
[----:B------:R-:W-:Y:S02]  /*19000*/  @!P4 LEA.HI.X R5, R11, R17, R12, 0x2, P1 ;  /* 0x000000110b05c211 */ /* 0x000fe400008f140c */
[----:B----4-:R-:W-:-:S03]  /*19010*/  @!P3 LEA R2, P0, R10, R18, 0x2 ;  /* 0x000000120a02b211 */ /* 0x010fc600078010ff */
[----:B------:R1:W-:Y:S01]  /*19020*/  @!P4 STG.E desc[UR24][R4.64], R20 ;  /* 0x000000140400c986 */ /* 0x0003e2000c101918 */
[----:B------:R-:W-:-:S05]  /*19030*/  @!P3 LEA.HI.X R3, R10, R19, R0, 0x2, P0 ;  /* 0x000000130a03b211 */ /* 0x000fca00000f1400 */
[----:B------:R1:W-:Y:S04]  /*19040*/  @!P3 STG.E desc[UR24][R2.64], R21 ;  /* 0x000000150200b986 */ /* 0x0003e8000c101918 */
.L_x_238:
[----:B------:R-:W-:Y:S05]  /*19050*/  BSYNC B0 ;  /* 0x0000000000007941 */ /* 0x000fea0003800000 */
.L_x_237:
[----:B-1----:R1:W2:Y:S01]  /*19060*/  LDS.128 R20, [R231+0x3800] ;  /* 0x00380000e7147984 */ /* 0x0022a20000000c00 */
[----:B------:R-:W-:Y:S01]  /*19070*/  IMAD.SHL.U32 R0, R47, 0x8, RZ ;  /* 0x000000082f007824 */ /* 0x000fe200078e00ff */
[----:B------:R-:W-:Y:S01]  /*19080*/  UIMAD UR18, UR4, -0x80, UR18 ;  /* 0xffffff80041278a4 */ /* 0x000fe2000f8e0212 */
[----:B------:R-:W-:Y:S01]  /*19090*/  SHF.R.S32.HI R2, RZ, 0x3, R37 ;  /* 0x00000003ff027819 */ /* 0x000fe20000011425 */
[----:B------:R1:W3:Y:S01]  /*190a0*/  LDS.128 R12, [R231] ;  /* 0x00000000e70c7984 */ /* 0x0002e20000000c00 */
[----:B------:R-:W-:Y:S01]  /*190b0*/  ULDC UR4, c[0x0][0x2d0] ;  /* 0x0000b40000047ab9 */ /* 0x000fe20000000800 */
[C---:B------:R-:W-:Y:S01]  /*190c0*/  LEA.HI.SX32 R4, R37.reuse, 0x20, 0x1d ;  /* 0x0000002025047811 */ /* 0x040fe200078feaff */
[----:B------:R-:W-:Y:S01]  /*190d0*/  BSSY B0, `(.L_x_239) ;  /* 0x0000026000007945 */ /* 0x000fe20003800000 */
[----:B------:R-:W-:Y:S01]  /*190e0*/  ISETP.GE.AND P1, PT, R0, UR4, PT ;  /* 0x0000000400007c0c */ /* 0x000fe2000bf26270 */
[----:B------:R-:W-:Y:S01]  /*190f0*/  ULDC.64 UR4, c[0x0][0x2a0] ;  /* 0x0000a80000047ab9 */ /* 0x000fe20000000a00 */
[----:B------:R-:W-:-:S02]  /*19100*/  LEA.HI.SX32 R3, R37, 0x30, 0x1d ;  /* 0x0000003025037811 */ /* 0x000fc400078feaff */
[----:B------:R-:W-:Y:S02]  /*19110*/  LEA.HI.SX32 R5, R37, 0x10, 0x1d ;  /* 0x0000001025057811 */ /* 0x000fe400078feaff */
[----:B------:R-:W-:Y:S02]  /*19120*/  ISETP.GE.OR P2, PT, R2, UR18, P1 ;  /* 0x0000001202007c0c */ /* 0x000fe40008f46670 */
[----:B------:R-:W-:Y:S02]  /*19130*/  ISETP.GE.OR P6, PT, R4, UR18, P1 ;  /* 0x0000001204007c0c */ /* 0x000fe40008fc6670 */
[----:B------:R-:W-:Y:S02]  /*19140*/  ISETP.GE.OR P5, PT, R3, UR18, P1 ;  /* 0x0000001203007c0c */ /* 0x000fe40008fa6670 */
[----:B------:R-:W-:Y:S02]  /*19150*/  LEA.HI.SX32 R2, R37, 0x40, 0x1d ;  /* 0x0000004025027811 */ /* 0x000fe400078feaff */
[----:B------:R-:W-:-:S02]  /*19160*/  SHF.R.S32.HI R3, RZ, 0x1f, R0 ;  /* 0x0000001fff037819 */ /* 0x000fc40000011400 */
[----:B------:R-:W-:Y:S02]  /*19170*/  IADD3 R4, P3, R0, UR10, RZ ;  /* 0x0000000a00047c10 */ /* 0x000fe4000ff7e0ff */
[----:B------:R-:W-:Y:S02]  /*19180*/  SHF.R.S32.HI R6, RZ, 0x1f, R24 ;  /* 0x0000001fff067819 */ /* 0x000fe40000011418 */
[----:B------:R-:W-:Y:S02]  /*19190*/  LEA.HI.SX32 R0, R37, 0x50, 0x1d ;  /* 0x0000005025007811 */ /* 0x000fe400078feaff */
[----:B------:R-:W-:Y:S02]  /*191a0*/  ISETP.GE.OR P0, PT, R5, UR18, P1 ;  /* 0x0000001205007c0c */ /* 0x000fe40008f06670 */
[----:B------:R-:W-:Y:S02]  /*191b0*/  ISETP.GE.OR P4, PT, R2, UR18, P1 ;  /* 0x0000001202007c0c */ /* 0x000fe40008f86670 */
[----:B------:R-:W-:-:S02]  /*191c0*/  IADD3.X R5, R3, UR7, RZ, P3, !PT ;  /* 0x0000000703057c10 */ /* 0x000fc40009ffe4ff */
[----:B------:R-:W-:Y:S02]  /*191d0*/  SHF.R.S32.HI R2, RZ, 0x3, R48 ;  /* 0x00000003ff027819 */ /* 0x000fe40000011430 */
[----:B------:R-:W-:Y:S01]  /*191e0*/  ISETP.GE.OR P3, PT, R0, UR18, P1 ;  /* 0x0000001200007c0c */ /* 0x000fe20008f66670 */
[----:B------:R-:W-:Y:S01]  /*191f0*/  IMAD R0, R6, UR4, RZ ;  /* 0x0000000406007c24 */ /* 0x000fe2000f8e02ff */
[----:B------:R-:W-:Y:S01]  /*19200*/  SHF.R.S32.HI R3, RZ, 0x1f, R2 ;  /* 0x0000001fff037819 */ /* 0x000fe20000011402 */
[----:B------:R-:W-:Y:S01]  /*19210*/  IMAD.U32 R6, RZ, RZ, UR17 ;  /* 0x00000011ff067e24 */ /* 0x000fe2000f8e00ff */
[C---:B------:R-:W-:Y:S01]  /*19220*/  LEA.HI.SX32 R17, R37.reuse, 0x60, 0x1d ;  /* 0x0000006025117811 */ /* 0x040fe200078feaff */
[C---:B------:R-:W-:Y:S01]  /*19230*/  IMAD R0, R24.reuse, UR5, R0 ;  /* 0x0000000518007c24 */ /* 0x040fe2000f8e0200 */
[----:B------:R-:W-:Y:S01]  /*19240*/  LEA.HI.SX32 R16, R37, 0x70, 0x1d ;  /* 0x0000007025107811 */ /* 0x000fe200078feaff */
[----:B------:R-:W-:-:S04]  /*19250*/  IMAD.WIDE.U32 R10, R24, UR4, R4 ;  /* 0x00000004180a7c25 */ /* 0x000fc8000f8e0004 */
[----:B------:R-:W-:-:S04]  /*19260*/  IMAD.WIDE R6, R6, 0x80, R2 ;  /* 0x0000008006067825 */ /* 0x000fc800078e0202 */
[----:B------:R-:W-:Y:S01]  /*19270*/  IMAD.IADD R9, R11, 0x1, R0 ;  /* 0x000000010b097824 */ /* 0x000fe200078e0200 */
[----:B-123--:R-:W-:Y:S06]  /*19280*/  @P2 BRA `(.L_x_240) ;  /* 0x0000000000282947 */ /* 0x00efec0003800000 */
        /* <DEDUP_REMOVED lines=9> */
[----:B------:R1:W-:Y:S02]  /*19320*/  STG.E.128 desc[UR24][R4.64], R12 ;  /* 0x0000000c04007986 */ /* 0x0003e4000c101d18 */
.L_x_240:
[----:B------:R-:W-:Y:S05]  /*19330*/  BSYNC B0 ;  /* 0x0000000000007941 */ /* 0x000fea0003800000 */
.L_x_239:
[----:B-1----:R1:W2:Y:S01]  /*19340*/  LDS.128 R12, [R231+0x800] ;  /* 0x00080000e70c7984 */ /* 0x0022a20000000c00 */
[----:B------:R-:W-:Y:S01]  /*19350*/  BSSY B0, `(.L_x_241) ;  /* 0x0000011000007945 */ /* 0x000fe20003800000 */
[----:B------:R-:W-:Y:S02]  /*19360*/  ISETP.GE.OR P2, PT, R17, UR18, P1 ;  /* 0x0000001211007c0c */ /* 0x000fe40008f46670 */
[----:B------:R-:W-:Y:S01]  /*19370*/  ISETP.GE.OR P1, PT, R16, UR18, P1 ;  /* 0x0000001210007c0c */ /* 0x000fe20008f26670 */
[----:B------:R-:W-:-:S12]  /*19380*/  @P0 BRA `(.L_x_242) ;  /* 0x0000000000340947 */ /* 0x000fd80003800000 */
[----:B------:R-:W-:Y:S01]  /*19390*/  IADD3 R0, P0, R6, 0x10, RZ ;  /* 0x0000001006007810 */ /* 0x000fe20007f1e0ff */
        /* <DEDUP_REMOVED lines=11> */
[----:B--2---:R3:W-:Y:S02]  /*19450*/  STG.E.128 desc[UR24][R4.64], R12 ;  /* 0x0000000c04007986 */ /* 0x0047e4000c101d18 */
.L_x_242:
[----:B------:R-:W-:Y:S05]  /*19460*/  BSYNC B0 ;  /* 0x0000000000007941 */ /* 0x000fea0003800000 */
.L_x_241:
[----:B--23--:R2:W3:Y:S01]  /*19470*/  LDS.128 R12, [R231+0x1000] ;  /* 0x00100000e70c7984 */ /* 0x00c4e20000000c00 */
[----:B------:R-:W-:Y:S04]  /*19480*/  BSSY B0, `(.L_x_243) ;  /* 0x000000f000007945 */ /* 0x000fe80003800000 */
[----:B------:R-:W-:Y:S05]  /*19490*/  @P6 BRA `(.L_x_244) ;  /* 0x0000000000346947 */ /* 0x000fea0003800000 */
        /* <DEDUP_REMOVED lines=13> */
.L_x_244:
[----:B------:R-:W-:Y:S05]  /*19570*/  BSYNC B0 ;  /* 0x0000000000007941 */ /* 0x000fea0003800000 */
.L_x_243:
[----:B---34-:R3:W4:Y:S01]  /*19580*/  LDS.128 R12, [R231+0x1800] ;  /* 0x00180000e70c7984 */ /* 0x0187220000000c00 */
        /* <DEDUP_REMOVED lines=15> */
.L_x_246:
[----:B------:R-:W-:Y:S05]  /*19680*/  BSYNC B0 ;  /* 0x0000000000007941 */ /* 0x000fea0003800000 */
.L_x_245:
[----:B----4-:R4:W1:Y:S01]  /*19690*/  LDS.128 R12, [R231+0x2000] ;  /* 0x00200000e70c7984 */ /* 0x0108620000000c00 */
        /* <DEDUP_REMOVED lines=15> */
.L_x_248:
[----:B------:R-:W-:Y:S05]  /*19790*/  BSYNC B0 ;  /* 0x0000000000007941 */ /* 0x000fea0003800000 */
.L_x_247:
[----:B-1----:R1:W1:Y:S01]  /*197a0*/  LDS.128 R12, [R231+0x2800] ;  /* 0x00280000e70c7984 */ /* 0x0022620000000c00 */
        /* <DEDUP_REMOVED lines=15> */
.L_x_250:
[----:B------:R-:W-:Y:S05]  /*198a0*/  BSYNC B0 ;  /* 0x0000000000007941 */ /* 0x000fea0003800000 */
.L_x_249:
        /* <DEDUP_REMOVED lines=16> */
.L_x_252:
[----:B------:R-:W-:Y:S05]  /*199b0*/  BSYNC B0 ;  /* 0x0000000000007941 */ /* 0x000fea0003800000 */
.L_x_251:
[----:B------:R-:W-:Y:S05]  /*199c0*/  @P1 EXIT ;  /* 0x000000000000194d */ /* 0x000fea0003800000 */
[----:B------:R-:W-:Y:S01]  /*199d0*/  IADD3 R6, P0, R6, 0x70, RZ ;  /* 0x0000007006067810 */ /* 0x000fe20007f1e0ff */
        /* <DEDUP_REMOVED lines=13> */
.L_x_172:
[----:B------:R-:W-:Y:S01]  /*19ab0*/  UISETP.NE.AND UP4, UPT, UR16, -0x1, UPT ;  /* 0xffffffff1000788c */ /* 0x000fe2000bf85270 */
[----:B------:R-:W-:Y:S01]  /*19ac0*/  SHF.R.S32.HI R4, RZ, 0x1f, R98 ;  /* 0x0000001fff047819 */ /* 0x000fe20000011462 */
[----:B------:R-:W-:Y:S01]  /*19ad0*/  ULDC.U8 UR8, c[0x0][0x3d9] ;  /* 0x0000f64000087ab9 */ /* 0x000fe20000000000 */
[----:B------:R-:W-:Y:S01]  /*19ae0*/  ULDC.U8 UR12, c[0x0][0x3d8] ;  /* 0x0000f600000c7ab9 */ /* 0x000fe20000000000 */
[----:B------:R-:W-:Y:S01]  /*19af0*/  UISETP.NE.AND UP2, UPT, UR8, URZ, UPT ;  /* 0x0000003f0800728c */ /* 0x000fe2000bf45270 */
[----:B------:R-:W-:Y:S01]  /*19b00*/  LEA.HI R4, R4, R98, RZ, 0x3 ;  /* 0x0000006204047211 */ /* 0x000fe200078f18ff */
[----:B------:R-:W-:Y:S01]  /*19b10*/  UISETP.NE.AND UP3, UPT, UR12, URZ, UPT ;  /* 0x0000003f0c00728c */ /* 0x000fe2000bf65270 */
[----:B------:R-:W-:Y:S01]  /*19b20*/  IMAD.U32 R2, RZ, RZ, UR17 ;  /* 0x00000011ff027e24 */ /* 0x000fe2000f8e00ff */
[----:B------:R-:W-:Y:S01]  /*19b30*/  UISETP.NE.AND UP0, UPT, UR12, URZ, !UP2 ;  /* 0x0000003f0c00728c */ /* 0x000fe2000d705270 */
[----:B------:R-:W-:Y:S01]  /*19b40*/  LOP3.LUT R0, R4, 0xfffffff8, RZ, 0xc0, !PT ;  /* 0xfffffff804007812 */ /* 0x000fe200078ec0ff */
[----:B------:R-:W-:Y:S01]  /*19b50*/  UISETP.NE.OR UP3, UPT, UR8, URZ, !UP3 ;  /* 0x0000003f0800728c */ /* 0x000fe2000df65670 */
[----:B------:R-:W-:Y:S01]  /*19b60*/  SHF.R.S32.HI R4, RZ, 0x3, R4 ;  /* 0x00000003ff047819 */ /* 0x000fe20000011404 */
[----:B------:R-:W-:Y:S01]  /*19b70*/  @!UP4 USHF.R.S32.HI UR9, URZ, 0x1f, UR30 ;  /* 0x0000001f3f09c899 */ /* 0x000fe2000801141e */
[----:B------:R-:W-:Y:S01]  /*19b80*/  BSSY B0, `(.L_x_253) ;  /* 0x000004b000007945 */ /* 0x000fe20003800000 */
[----:B------:R-:W-:Y:S01]  /*19b90*/  @UP4 ULDC.64 UR6, c[0x0][0x298] ;  /* 0x0000a60000064ab9 */ /* 0x000fe20000000a00 */
[----:B------:R-:W-:Y:S01]  /*19ba0*/  @!UP4 ULDC.64 UR4, c[0x0][0x290] ;  /* 0x0000a4000004cab9 */ /* 0x000fe20000000a00 */
[----:B------:R-:W-:Y:S01]  /*19bb0*/  @UP4 UIMAD.WIDE.U32 UR10, UR16, UR6, URZ ;  /* 0x00000006100a42a5 */ /* 0x000fe2000f8e003f */
[----:B------:R-:W-:Y:S01]  /*19bc0*/  IMAD.IADD R14, R98, 0x1, -R0 ;  /* 0x00000001620e7824 */ /* 0x000fe200078e0a00 */
[----:B------:R-:W-:Y:S01]  /*19bd0*/  @!UP4 UIMAD UR6, UR9, UR4, URZ ;  /* 0x000000040906c2a4 */ /* 0x000fe2000f8e023f */
[--C-:B------:R-:W-:Y:S01]  /*19be0*/  SHF.R.S32.HI R5, RZ, 0x1f, R4.reuse ;  /* 0x0000001fff057819 */ /* 0x100fe20000011404 */
[----:B------:R-:W-:Y:S01]  /*19bf0*/  @!UP4 UIMAD.WIDE.U32 UR22, UR30, UR4, URZ ;  /* 0x000000041e16c2a5 */ /* 0x000fe2000f8e003f */
[----:B------:R-:W-:Y:S01]  /*19c00*/  IMAD.SHL.U32 R0, R14, 0x8, RZ ;  /* 0x000000080e007824 */ /* 0x000fe200078e00ff */
[----:B------:R-:W-:Y:S01]  /*19c10*/  @!UP4 UIMAD UR6, UR30, UR5, UR6 ;  /* 0x000000051e06c2a4 */ /* 0x000fe2000f8e0206 */
[C---:B------:R-:W-:Y:S01]  /*19c20*/  VIADD R17, R4.reuse, 0x10 ;  /* 0x0000001004117836 */ /* 0x040fe20000000000 */
[----:B------:R-:W-:Y:S01]  /*19c30*/  USHF.R.S32.HI UR9, URZ, 0x1f, UR21 ;  /* 0x0000001f3f097899 */ /* 0x000fe20008011415 */
[C---:B------:R-:W-:Y:S01]  /*19c40*/  VIADD R18, R4.reuse, 0x20 ;  /* 0x0000002004127836 */ /* 0x040fe20000000000 */
[----:B------:R-:W-:Y:S01]  /*19c50*/  @UP2 ULDC.64 UR4, c[0x0][0x2c0] ;  /* 0x0000b00000042ab9 */ /* 0x000fe20000000a00 */
[----:B------:R-:W-:Y:S01]  /*19c60*/  @UP4 UIMAD UR7, UR16, UR7, UR11 ;  /* 0x00000007100742a4 */ /* 0x000fe2000f8e020b */
[C---:B------:R-:W-:Y:S01]  /*19c70*/  VIADD R20, R4.reuse, 0x40 ;  /* 0x0000004004147836 */ /* 0x040fe20000000000 */
[----:B------:R-:W-:Y:S01]  /*19c80*/  @UP2 UIMAD UR13, UR5, UR4, URZ ;  /* 0x00000004050d22a4 */ /* 0x000fe2000f8e023f */
[----:B------:R-:W-:Y:S01]  /*19c90*/  VIADD R19, R4, 0x30 ;  /* 0x0000003004137836 */ /* 0x000fe20000000000 */
[----:B------:R-:W-:Y:S01]  /*19ca0*/  UISETP.NE.OR UP1, UPT, UR16, -0x1, UP3 ;  /* 0xffffffff1000788c */ /* 0x000fe20009f25670 */
[----:B------:R-:W-:Y:S01]  /*19cb0*/  IMAD.WIDE R2, R2, 0x80, R4 ;  /* 0x0000008002027825 */ /* 0x000fe200078e0204 */
[----:B------:R-:W-:Y:S01]  /*19cc0*/  ULDC.64 UR4, c[0x0][0x2a0] ;  /* 0x0000a80000047ab9 */ /* 0x000fe20000000a00 */
[----:B------:R-:W-:-:S02]  /*19cd0*/  @!UP4 UIADD3 UR7, UR23, UR6, URZ ;  /* 0x000000061707c290 */ /* 0x000fc4000fffe03f */
[----:B------:R-:W-:Y:S01]  /*19ce0*/  UIMAD UR9, UR9, UR4, URZ ;  /* 0x00000004090972a4 */ /* 0x000fe2000f8e023f */
[----:B------:R-:W-:Y:S01]  /*19cf0*/  IMAD.U32 R6, RZ, RZ, UR4 ;  /* 0x00000004ff067e24 */ /* 0x000fe2000f8e00ff */
[----:B------:R-:W-:Y:S01]  /*19d00*/  @!UP4 UMOV UR10, UR22 ;  /* 0x00000016000acc82 */ /* 0x000fe20008000000 */
[----:B------:R-:W-:Y:S01]  /*19d10*/  @!UP2 ULDC UR4, c[0x0][0x2c4] ;  /* 0x0000b1000004aab9 */ /* 0x000fe20000000800 */
[----:B------:R-:W-:Y:S01]  /*19d20*/  UIMAD UR5, UR21, UR5, UR9 ;  /* 0x00000005150572a4 */ /* 0x000fe2000f8e0209 */
[C---:B------:R-:W-:Y:S01]  /*19d30*/  IADD3 R8, P1, R0.reuse, UR10, RZ ;  /* 0x0000000a00087c10 */ /* 0x040fe2000ff3e0ff */
[----:B------:R-:W-:Y:S01]  /*19d40*/  @!UP2 ULDC UR8, c[0x0][0x270] ;  /* 0x00009c000008aab9 */ /* 0x000fe20000000800 */
[----:B------:R-:W-:Y:S01]  /*19d50*/  @UP0 ULDC UR4, c[0x0][0x2e4] ;  /* 0x0000b90000040ab9 */ /* 0x000fe20000000800 */
[----:B------:R-:W-:Y:S01]  /*19d60*/  @UP2 UMOV UR9, 0x1 ;  /* 0x0000000100092882 */ /* 0x000fe20000000000 */
[----:B------:R-:W-:Y:S01]  /*19d70*/  @!UP2 UIMAD UR9, UR4, UR8, URZ ;  /* 0x000000080409a2a4 */ /* 0x000fe2000f8e023f */
[C---:B------:R-:W-:Y:S01]  /*19d80*/  LEA.HI.X.SX32 R9, R0.reuse, UR7, 0x1, P1 ;  /* 0x0000000700097c11 */ /* 0x040fe200088f0eff */
[----:B------:R-:W-:Y:S01]  /*19d90*/  ULDC UR11, c[0x0][0x2d0] ;  /* 0x0000b400000b7ab9 */ /* 0x000fe20000000800 */
[----:B------:R-:W-:Y:S01]  /*19da0*/  UIADD3 UR18, -UR15, UR18, URZ ;  /* 0x000000120f127290 */ /* 0x000fe2000fffe13f */
[----:B------:R-:W-:Y:S01]  /*19db0*/  ISETP.GE.AND P0, PT, R0, UR11, PT ;  /* 0x0000000b00007c0c */ /* 0x000fe2000bf06270 */
[----:B------:R-:W-:Y:S01]  /*19dc0*/  UIMAD UR7, UR30, UR9, URZ ;  /* 0x000000091e0772a4 */ /* 0x000fe2000f8e023f */
[----:B------:R-:W-:Y:S01]  /*19dd0*/  IMAD.WIDE.U32 R8, R6, UR21, R8 ;  /* 0x0000001506087c25 */ /* 0x000fe2000f8e0008 */
[----:B------:R-:W-:Y:S01]  /*19de0*/  @!UP3 ULDC UR6, c[0x0][0x2c4] ;  /* 0x0000b1000006bab9 */ /* 0x000fe20000000800 */
[----:B------:R-:W-:Y:S01]  /*19df0*/  @UP2 ULDC UR12, c[0x0][0x2c0] ;  /* 0x0000b000000c2ab9 */ /* 0x000fe20000000800 */
[----:B------:R-:W-:Y:S01]  /*19e00*/  @!UP1 UIMAD UR16, UR30, UR6, URZ ;  /* 0x000000061e1092a4 */ /* 0x000fe2000f8e023f */
[----:B------:R-:W-:Y:S01]  /*19e10*/  ISETP.GE.OR P2, PT, R4, UR18, P0 ;  /* 0x0000001204007c0c */ /* 0x000fe20008746670 */
[----:B------:R-:W-:Y:S01]  /*19e20*/  USEL UR7, UR7, URZ, UP3 ;  /* 0x0000003f07077287 */ /* 0x000fe20009800000 */
[----:B------:R-:W-:Y:S01]  /*19e30*/  VIADD R7, R9, UR5 ;  /* 0x0000000509077c36 */ /* 0x000fe20008000000 */
[----:B------:R-:W-:Y:S01]  /*19e40*/  @!UP2 UMOV UR12, 0x1 ;  /* 0x00000001000ca882 */ /* 0x000fe20000000000 */
[----:B------:R-:W-:Y:S01]  /*19e50*/  @!UP2 UMOV UR13, UR4 ;  /* 0x00000004000dac82 */ /* 0x000fe20008000000 */
[----:B------:R-:W-:Y:S01]  /*19e60*/  UIMAD UR6, UR15, UR12, URZ ;  /* 0x0000000c0f0672a4 */ /* 0x000fe2000f8e023f */
[----:B------:R-:W-:Y:S01]  /*19e70*/  ISETP.GE.AND P4, PT, R20, UR18, PT ;  /* 0x0000001214007c0c */ /* 0x000fe2000bf86270 */
[----:B------:R-:W-:Y:S01]  /*19e80*/  UIMAD UR13, UR21, UR13, UR7 ;  /* 0x0000000d150d72a4 */ /* 0x000fe2000f8e0207 */
[----:B------:R-:W-:Y:S01]  /*19e90*/  ISETP.GE.OR P1, PT, R17, UR18, P0 ;  /* 0x0000001211007c0c */ /* 0x000fe20008726670 */
[----:B------:R-:W-:Y:S01]  /*19ea0*/  UMOV UR26, URZ ;  /* 0x0000003f001a7c82 */ /* 0x000fe20008000000 */
[----:B------:R-:W-:Y:S01]  /*19eb0*/  @!UP3 UMOV UR26, UR16 ;  /* 0x00000010001abc82 */ /* 0x000fe20008000000 */
[----:B------:R-:W-:Y:S01]  /*19ec0*/  UMOV UR27, URZ ;  /* 0x0000003f001b7c82 */ /* 0x000fe20008000000 */
[----:B------:R-:W-:Y:S01]  /*19ed0*/  USHF.R.S32.HI UR4, URZ, 0x1f, UR6 ;  /* 0x0000001f3f047899 */ /* 0x000fe20008011406 */
[----:B------:R-:W-:Y:S01]  /*19ee0*/  ISETP.GE.OR P6, PT, R18, UR18, P0 ;  /* 0x0000001212007c0c */ /* 0x000fe200087c6670 */
[----:B------:R-:W-:Y:S01]  /*19ef0*/  @!UP3 USHF.R.S32.HI UR27, URZ, 0x1f, UR16 ;  /* 0x0000001f3f1bb899 */ /* 0x000fe20008011410 */
[----:B------:R-:W-:Y:S01]  /*19f00*/  ISETP.GE.OR P5, PT, R19, UR18, P0 ;  /* 0x0000001213007c0c */ /* 0x000fe200087a6670 */
[----:B------:R-:W-:Y:S01]  /*19f10*/  USHF.R.S32.HI UR7, URZ, 0x1f, UR13 ;  /* 0x0000001f3f077899 */ /* 0x000fe2000801140d */
[----:B------:R-:W-:Y:S01]  /*19f20*/  ISETP.GE.OR P3, PT, R20, UR18, P0 ;  /* 0x0000001214007c0c */ /* 0x000fe20008766670 */
[----:B------:R-:W-:Y:S01]  /*19f30*/  UIADD3 UR6, UP1, UP0, UR6, UR26, UR13 ;  /* 0x0000001a06067290 */ /* 0x000fe2000f83e00d */
[----:B------:R-:W-:-:S02]  /*19f40*/  VIADD R21, R4, 0x50 ;  /* 0x0000005004157836 */ /* 0x000fc40000000000 */
[C---:B------:R-:W-:Y:S01]  /*19f50*/  VIADD R22, R4.reuse, 0x60 ;  /* 0x0000006004167836 */ /* 0x040fe20000000000 */
[----:B------:R-:W-:Y:S01]  /*19f60*/  UIADD3.X UR26, UR4, UR27, UR7, UP1, UP0 ;  /* 0x0000001b041a7290 */ /* 0x000fe20008fe0407 */
[----:B------:R-:W-:Y:S01]  /*19f70*/  VIADD R23, R4, 0x70 ;  /* 0x0000007004177836 */ /* 0x000fe20000000000 */
[----:B------:R-:W-:Y:S10]  /*19f80*/  @P2 BRA `(.L_x_254) ;  /* 0x0000000000282947 */ /* 0x000ff40003800000 */
        /* <DEDUP_REMOVED lines=10> */
.L_x_254:
[----:B------:R-:W-:Y:S05]  /*1a030*/  BSYNC B0 ;  /* 0x0000000000007941 */ /* 0x000fea0003800000 */
.L_x_253:
[----:B------:R-:W-:Y:S01]  /*1a040*/  BSSY B0, `(.L_x_255) ;  /* 0x0000010000007945 */ /* 0x000fe20003800000 */
[----:B------:R-:W-:-:S03]  /*1a050*/  ISETP.GE.AND P2, PT, R4, UR18, PT ;  /* 0x0000001204007c0c */ /* 0x000fc6000bf46270 */
[----:B------:R-:W-:Y:S10]  /*1a060*/  @P1 BRA `(.L_x_256) ;  /* 0x0000000000341947 */ /* 0x000ff40003800000 */
        /* <DEDUP_REMOVED lines=13> */
.L_x_256:
[----:B------:R-:W-:Y:S05]  /*1a140*/  BSYNC B0 ;  /* 0x0000000000007941 */ /* 0x000fea0003800000 */
.L_x_255:
[----:B------:R-:W-:Y:S01]  /*1a150*/  BSSY B0, `(.L_x_257) ;  /* 0x0000010000007945 */ /* 0x000fe20003800000 */
[----:B------:R-:W-:-:S03]  /*1a160*/  ISETP.GE.AND P1, PT, R17, UR18, PT ;  /* 0x0000001211007c0c */ /* 0x000fc6000bf26270 */
[----:B------:R-:W-:Y:S10]  /*1a170*/  @P6 BRA `(.L_x_258) ;  /* 0x0000000000346947 */ /* 0x000ff40003800000 */
        /* <DEDUP_REMOVED lines=13> */
.L_x_258:
[----:B------:R-:W-:Y:S05]  /*1a250*/  BSYNC B0 ;  /* 0x0000000000007941 */ /* 0x000fea0003800000 */
.L_x_257:
        /* <DEDUP_REMOVED lines=16> */
.L_x_260:
[----:B------:R-:W-:Y:S05]  /*1a360*/  BSYNC B0 ;  /* 0x0000000000007941 */ /* 0x000fea0003800000 */
.L_x_259:
[----:B------:R-:W-:Y:S01]  /*1a370*/  BSSY B0, `(.L_x_261) ;  /* 0x0000010000007945 */ /* 0x000fe20003800000 */
[----:B------:R-:W-:-:S03]  /*1a380*/  ISETP.GE.AND P5, PT, R19, UR18, PT ;  /* 0x0000001213007c0c */ /* 0x000fc6000bfa6270 */
        /* <DEDUP_REMOVED lines=14> */
.L_x_262:
[----:B------:R-:W-:Y:S05]  /*1a470*/  BSYNC B0 ;  /* 0x0000000000007941 */ /* 0x000fea0003800000 */
.L_x_261:
[C---:B------:R-:W-:Y:S01]  /*1a480*/  ISETP.NE.OR P1, PT, R14.reuse, RZ, P1 ;  /* 0x000000ff0e00720c */ /* 0x040fe20000f25670 */
[----:B------:R-:W-:Y:S01]  /*1a490*/  BSSY B0, `(.L_x_263) ;  /* 0x0000018000007945 */ /* 0x000fe20003800000 */
[C---:B------:R-:W-:Y:S02]  /*1a4a0*/  ISETP.GE.AND P3, PT, R21.reuse, UR18, PT ;  /* 0x0000001215007c0c */ /* 0x040fe4000bf66270 */
[----:B------:R-:W-:Y:S02]  /*1a4b0*/  P2R R16, PR, RZ, 0x2 ;  /* 0x00000002ff107803 */ /* 0x000fe40000000000 */
[----:B------:R-:W-:Y:S02]  /*1a4c0*/  ISETP.GE.OR P1, PT, R21, UR18, P0 ;  /* 0x0000001215007c0c */ /* 0x000fe40008726670 */
[C---:B------:R-:W-:Y:S02]  /*1a4d0*/  ISETP.NE.OR P2, PT, R14.reuse, RZ, P2 ;  /* 0x000000ff0e00720c */ /* 0x040fe40001745670 */
[----:B------:R-:W-:-:S02]  /*1a4e0*/  ISETP.NE.OR P6, PT, R14, RZ, P6 ;  /* 0x000000ff0e00720c */ /* 0x000fc400037c5670 */
[----:B------:R-:W-:Y:S02]  /*1a4f0*/  P2R R15, PR, RZ, 0x4 ;  /* 0x00000004ff0f7803 */ /* 0x000fe40000000000 */
[C---:B------:R-:W-:Y:S02]  /*1a500*/  ISETP.NE.OR P5, PT, R14.reuse, RZ, P5 ;  /* 0x000000ff0e00720c */ /* 0x040fe40002fa5670 */
[C---:B------:R-:W-:Y:S02]  /*1a510*/  ISETP.NE.OR P4, PT, R14.reuse, RZ, P4 ;  /* 0x000000ff0e00720c */ /* 0x040fe40002785670 */
[----:B------:R-:W-:Y:S01]  /*1a520*/  ISETP.NE.OR P3, PT, R14, RZ, P3 ;  /* 0x000000ff0e00720c */ /* 0x000fe20001f65670 */
[----:B------:R-:W-:-:S12]  /*1a530*/  @P1 BRA `(.L_x_264) ;  /* 0x0000000000341947 */ /* 0x000fd80003800000 */
        /* <DEDUP_REMOVED lines=13> */
.L_x_264:
[----:B------:R-:W-:Y:S05]  /*1a610*/  BSYNC B0 ;  /* 0x0000000000007941 */ /* 0x000fea0003800000 */
.L_x_263:
[C---:B------:R-:W-:Y:S01]  /*1a620*/  ISETP.GE.OR P1, PT, R22.reuse, UR18, P0 ;  /* 0x0000001216007c0c */ /* 0x040fe20008726670 */
[----:B------:R-:W-:Y:S01]  /*1a630*/  BSSY B0, `(.L_x_265) ;  /* 0x0000012000007945 */ /* 0x000fe20003800000 */
[----:B------:R-:W-:Y:S02]  /*1a640*/  ISETP.GE.AND P2, PT, R22, UR18, PT ;  /* 0x0000001216007c0c */ /* 0x000fe4000bf46270 */
[----:B------:R-:W-:Y:S02]  /*1a650*/  ISETP.GE.OR P0, PT, R23, UR18, P0 ;  /* 0x0000001217007c0c */ /* 0x000fe40008706670 */
[----:B------:R-:W-:-:S07]  /*1a660*/  ISETP.NE.OR P2, PT, R14, RZ, P2 ;  /* 0x000000ff0e00720c */ /* 0x000fce0001745670 */
[----:B------:R-:W-:Y:S06]  /*1a670*/  @P1 BRA `(.L_x_266) ;  /* 0x0000000000341947 */ /* 0x000fec0003800000 */
        /* <DEDUP_REMOVED lines=13> */
.L_x_266:
[----:B------:R-:W-:Y:S05]  /*1a750*/  BSYNC B0 ;  /* 0x0000000000007941 */ /* 0x000fea0003800000 */
.L_x_265:
[----:B------:R-:W-:Y:S01]  /*1a760*/  ISETP.GE.AND P1, PT, R23, UR18, PT ;  /* 0x0000001217007c0c */ /* 0x000fe2000bf26270 */
[----:B------:R-:W-:Y:S03]  /*1a770*/  BSSY B0, `(.L_x_267) ;  /* 0x000000f000007945 */ /* 0x000fe60003800000 */
[----:B------:R-:W-:Y:S01]  /*1a780*/  ISETP.NE.OR P1, PT, R14, RZ, P1 ;  /* 0x000000ff0e00720c */ /* 0x000fe20000f25670 */
[----:B------:R-:W-:-:S12]  /*1a790*/  @P0 BRA `(.L_x_268) ;  /* 0x0000000000300947 */ /* 0x000fd80003800000 */
        /* <DEDUP_REMOVED lines=12> */
.L_x_268:
[----:B------:R-:W-:Y:S05]  /*1a860*/  BSYNC B0 ;  /* 0x0000000000007941 */ /* 0x000fea0003800000 */
.L_x_267:
[----:B------:R-:W-:Y:S01]  /*1a870*/  ISETP.NE.AND P0, PT, R15, RZ, PT ;  /* 0x000000ff0f00720c */ /* 0x000fe20003f05270 */
[----:B------:R-:W-:-:S12]  /*1a880*/  BSSY B0, `(.L_x_269) ;  /* 0x000000a000007945 */ /* 0x000fd80003800000 */
        /* <DEDUP_REMOVED lines=9> */
.L_x_270:
[----:B------:R-:W-:Y:S05]  /*1a920*/  BSYNC B0 ;  /* 0x0000000000007941 */ /* 0x000fea0003800000 */
.L_x_269:
[----:B------:R-:W-:Y:S01]  /*1a930*/  ISETP.NE.AND P0, PT, R16, RZ, PT ;  /* 0x000000ff1000720c */ /* 0x000fe20003f05270 */
[----:B------:R-:W-:-:S12]  /*1a940*/  BSSY B0, `(.L_x_271) ;  /* 0x000000a000007945 */ /* 0x000fd80003800000 */
        /* <DEDUP_REMOVED lines=9> */
.L_x_272:
[----:B------:R-:W-:Y:S05]  /*1a9e0*/  BSYNC B0 ;  /* 0x0000000000007941 */ /* 0x000fea0003800000 */
.L_x_271:
        /* <DEDUP_REMOVED lines=10> */
.L_x_274:
[----:B------:R-:W-:Y:S05]  /*1aa90*/  BSYNC B0 ;  /* 0x0000000000007941 */ /* 0x000fea0003800000 */
.L_x_273:
        /* <DEDUP_REMOVED lines=10> */
.L_x_276:
[----:B------:R-:W-:Y:S05]  /*1ab40*/  BSYNC B0 ;  /* 0x0000000000007941 */ /* 0x000fea0003800000 */
.L_x_275:
        /* <DEDUP_REMOVED lines=10> */
.L_x_278:
[----:B------:R-:W-:Y:S05]  /*1abf0*/  BSYNC B0 ;  /* 0x0000000000007941 */ /* 0x000fea0003800000 */
.L_x_277:
        /* <DEDUP_REMOVED lines=10> */
.L_x_280:
[----:B------:R-:W-:Y:S05]  /*1aca0*/  BSYNC B0 ;  /* 0x0000000000007941 */ /* 0x000fea0003800000 */
.L_x_279:
        /* <DEDUP_REMOVED lines=10> */
.L_x_282:
[----:B------:R-:W-:Y:S05]  /*1ad50*/  BSYNC B0 ;  /* 0x0000000000007941 */ /* 0x000fea0003800000 */
.L_x_281:
        /* <DEDUP_REMOVED lines=10> */
.L_x_283:
        /* <DEDUP_REMOVED lines=16> */
.L_x_1419:


//--------------------- .text._ZN5flash16flash_fwd_kernelI23Flash_fwd_kernel_traitsILi64ELi128ELi128ELi4ELb0ELb0EN7cutlass6half_tE19Flash_kernel_traitsILi64ELi128ELi128ELi4ES3_EELb0ELb1ELb0ELb0ELb0ELb0ELb1ELb0EEEvNS_16Flash_fwd_paramsE --------------------------
	.section	.text._ZN5flash16flash_fwd_kernelI23Flash_fwd_kernel_traitsILi64ELi128ELi128ELi4ELb0ELb0EN7cutlass6half_tE19Flash_kernel_traitsILi64ELi128ELi128ELi4ES3_EELb0ELb1ELb0ELb0ELb0ELb0ELb1ELb0EEEvNS_16Flash_fwd_paramsE,"ax",@progbits
	.align	128
        .global         _ZN5flash16flash_fwd_kernelI23Flash_fwd_kernel_traitsILi64ELi128ELi128ELi4ELb0ELb0EN7cutlass6half_tE19Flash_kernel_traitsILi64ELi128ELi128ELi4ES3_EELb0ELb1ELb0ELb0ELb0ELb0ELb1ELb0EEEvNS_16Flash_fwd_paramsE
        .type           _ZN5flash16flash_fwd_kernelI23Flash_fwd_kernel_traitsILi64ELi128ELi128ELi4ELb0ELb0EN7cutlass6half_tE19Flash_kernel_traitsILi64ELi128ELi128ELi4ES3_EELb0ELb1ELb0ELb0ELb0ELb0ELb1ELb0EEEvNS_16Flash_fwd_paramsE,@function
        .size           _ZN5flash16flash_fwd_kernelI23Flash_fwd_kernel_traitsILi64ELi128ELi128ELi4ELb0ELb0EN7cutlass6half_tE19Flash_kernel_traitsILi64ELi128ELi128ELi4ES3_EELb0ELb1ELb0ELb0ELb0ELb0ELb1ELb0EEEvNS_16Flash_fwd_paramsE,(.L_x_1420 - _ZN5flash16flash_fwd_kernelI23Flash_fwd_kernel_traitsILi64ELi128ELi128ELi4ELb0ELb0EN7cutlass6half_tE19Flash_kernel_traitsILi64ELi128ELi128ELi4ES3_EELb0ELb1ELb0ELb0ELb0ELb0ELb1ELb0EEEvNS_16Flash_fwd_paramsE)
        .other          _ZN5flash16flash_fwd_kernelI23Flash_fwd_kernel_traitsILi64ELi128ELi128ELi4ELb0ELb0EN7cutlass6half_tE19Flash_kernel_traitsILi64ELi128ELi128ELi4ES3_EELb0ELb1ELb0ELb0ELb0ELb0ELb1ELb0EEEvNS_16Flash_fwd_paramsE,@"STO_CUDA_ENTRY STV_DEFAULT"
_ZN5flash16flash_fwd_kernelI23Flash_fwd_kernel_traitsILi64ELi128ELi128ELi4ELb0ELb0EN7cutlass6half_tE19Flash_kernel_traitsILi64ELi128ELi128ELi4ES3_EELb0ELb1ELb0ELb0ELb0ELb0ELb1ELb0EEEvNS_16Flash_fwd_paramsE:
.text._ZN5flash16flash_fwd_kernelI23Flash_fwd_kernel_traitsILi64ELi128ELi128ELi4ELb0ELb0EN7cutlass6half_tE19Flash_kernel_traitsILi64ELi128ELi128ELi4ES3_EELb0ELb1ELb0ELb0ELb0ELb0ELb1ELb0EEEvNS_16Flash_fwd_paramsE:
        /* <DEDUP_REMOVED lines=55> */
.L_x_284:
[----:B------:R-:W-:-:S05]  /*0370*/  ULDC UR6, c[0x0][0x2c8] ;  /* 0x0000b20000067ab9 */ /* 0x000fca0000000800 */
.L_x_285:
        /* <DEDUP_REMOVED lines=99> */
.L_x_287:
        /* <DEDUP_REMOVED lines=26> */
.L_x_288:
        /* <DEDUP_REMOVED lines=49> */
.L_x_290:
[----:B------:R-:W-:Y:S05]  /*0e60*/  BSYNC B0 ;  /* 0x0000000000007941 */ /* 0x000fea0003800000 */
.L_x_289:
        /* <DEDUP_REMOVED lines=24> */
.L_x_292:
[----:B------:R-:W-:Y:S05]  /*0ff0*/  BSYNC B0 ;  /* 0x0000000000007941 */ /* 0x000fea0003800000 */
.L_x_291:
        /* <DEDUP_REMOVED lines=24> */
.L_x_294:
[----:B------:R-:W-:Y:S05]  /*1180*/  BSYNC B0 ;  /* 0x0000000000007941 */ /* 0x000fea0003800000 */
.L_x_293:
        /* <DEDUP_REMOVED lines=24> */
.L_x_296:
[----:B------:R-:W-:Y:S05]  /*1310*/  BSYNC B0 ;  /* 0x0000000000007941 */ /* 0x000fea0003800000 */
.L_x_295:
        /* <DEDUP_REMOVED lines=24> */
.L_x_298:
[----:B------:R-:W-:Y:S05]  /*14a0*/  BSYNC B0 ;  /* 0x0000000000007941 */ /* 0x000fea0003800000 */
.L_x_297:
        /* <DEDUP_REMOVED lines=24> */
.L_x_300:
[----:B------:R-:W-:Y:S05]  /*1630*/  BSYNC B0 ;  /* 0x0000000000007941 */ /* 0x000fea0003800000 */
.L_x_299:
        /* <DEDUP_REMOVED lines=25> */
.L_x_302:
[----:B------:R-:W-:Y:S05]  /*17d0*/  BSYNC B0 ;  /* 0x0000000000007941 */ /* 0x000fea0003800000 */
.L_x_301:
        /* <DEDUP_REMOVED lines=25> */
.L_x_304:
[----:B------:R-:W-:Y:S05]  /*1970*/  BSYNC B0 ;  /* 0x0000000000007941 */ /* 0x000fea0003800000 */
.L_x_303:
        /* <DEDUP_REMOVED lines=28> */
[----:B------:R-:W-:Y:S01]  /*1b40*/  MOV R6, UR19 ;  /* 0x0000001300067c02 */ /* 0x000fe20008000f00 */
        /* <DEDUP_REMOVED lines=11> */
[----:B------:R-:W-:Y:S01]  /*1c00*/  IMAD.WIDE.U32 R6, R6, UR26, R240 ;  /* 0x0000001a06067c25 */ /* 0x000fe2000f8e00f0 */
[----:B------:R-:W-:-:S02]  /*1c10*/  MOV R4, 0x20 ;  /* 0x0000002000047802 */ /* 0x000fc40000000f00 */
[C---:B------:R-:W-:Y:S01]  /*1c20*/  ISETP.GE.AND P4, PT, R17.reuse, UR28, PT ;  /* 0x0000001c11007c0c */ /* 0x040fe2000bf86270 */
[----:B------:R-:W-:Y:S01]  /*1c30*/  IMAD R24, R0, UR11, R2 ;  /* 0x0000000b00187c24 */ /* 0x000fe2000f8e0202 */
[----:B------:R-:W-:Y:S02]  /*1c40*/  SEL R4, R4, 0xffffffe0, !P2 ;  /* 0xffffffe004047807 */ /* 0x000fe40005000000 */
[----:B------:R-:W-:Y:S01]  /*1c50*/  ISETP.GE.AND P2, PT, R17, UR28, PT ;  /* 0x0000001c11007c0c */ /* 0x000fe2000bf46270 */
[----:B--2---:R-:W-:-:S04]  /*1c60*/  IMAD.WIDE.U32 R30, R0, UR10, R8 ;  /* 0x0000000a001e7c25 */ /* 0x004fc8000f8e0008 */
[----:B------:R-:W-:Y:S01]  /*1c70*/  VIADD R9, R7, UR12 ;  /* 0x0000000c07097c36 */ /* 0x000fe20008000000 */
[----:B------:R4:W-:Y:S01]  /*1c80*/  STL.64 [R1+0xf0], R30 ;  /* 0x0000f01e01007387 */ /* 0x0009e20000100a00 */
[----:B------:R-:W-:Y:S06]  /*1c90*/  @P1 BRA `(.L_x_306) ;  /* 0x00000000002c1947 */ /* 0x000fec0003800000 */
        /* <DEDUP_REMOVED lines=11> */
.L_x_306:
[----:B------:R-:W-:Y:S05]  /*1d50*/  BSYNC B0 ;  /* 0x0000000000007941 */ /* 0x000fea0003800000 */
.L_x_305:
        /* <DEDUP_REMOVED lines=11> */
[----:B------:R-:W-:Y:S02]  /*1e10*/  IADD3.X R2, R9, UR10, RZ, P6, !PT ;  /* 0x0000000a09027c10 */ /* 0x000fe4000b7fe4ff */
[----:B-1----:R-:W-:-:S04]  /*1e20*/  LEA R10, P6, R0, UR12, 0x1 ;  /* 0x0000000c000a7c11 */ /* 0x002fc8000f8c08ff */
[----:B------:R-:W-:-:S05]  /*1e30*/  LEA.HI.X R11, R0, UR13, R2, 0x1, P6 ;  /* 0x0000000d000b7c11 */ /* 0x000fca000b0f0c02 */
[----:B------:R-:W-:Y:S01]  /*1e40*/  @!PT LDS RZ, [RZ] ;  /* 0x00000000fffff984 */ /* 0x000fe20000000800 */
[----:B------:R-:W-:Y:S01]  /*1e50*/  @!PT LDS RZ, [RZ] ;  /* 0x00000000fffff984 */ /* 0x000fe20000000800 */
[----:B------:R-:W-:Y:S01]  /*1e60*/  @!PT LDS RZ, [RZ] ;  /* 0x00000000fffff984 */ /* 0x000fe20000000800 */
[----:B------:R1:W-:Y:S04]  /*1e70*/  LDGSTS.E.BYPASS.LTC128B.128 [R228+0x4800], desc[UR24][R10.64] ;  /* 0x048000000ae47fae */ /* 0x0003e8000b901d58 */
.L_x_308:
[----:B------:R-:W-:Y:S05]  /*1e80*/  BSYNC B0 ;  /* 0x0000000000007941 */ /* 0x000fea0003800000 */
.L_x_307:
        /* <DEDUP_REMOVED lines=9> */
[----:B------:R-:W-:Y:S02]  /*1f20*/  IMAD.U32 R5, RZ, RZ, UR8 ;  /* 0x00000008ff057e24 */ /* 0x000fe4000f8e00ff */
[----:B------:R-:W-:Y:S01]  /*1f30*/  IMAD.U32 R2, RZ, RZ, UR9 ;  /* 0x00000009ff027e24 */ /* 0x000fe2000f8e00ff */
[----:B------:R-:W-:-:S04]  /*1f40*/  LEA R0, P5, R0, R6, 0x5 ;  /* 0x0000000600007211 */ /* 0x000fc800078a28ff */
[----:B------:R-:W-:Y:S02]  /*1f50*/  LEA.HI.X R2, R5, R9, R2, 0x5, P5 ;  /* 0x0000000905027211 */ /* 0x000fe400028f2c02 */
[----:B-1----:R-:W-:-:S04]  /*1f60*/  LEA R10, P5, R0, UR12, 0x1 ;  /* 0x0000000c000a7c11 */ /* 0x002fc8000f8a08ff */
[----:B------:R-:W-:-:S05]  /*1f70*/  LEA.HI.X R11, R0, UR13, R2, 0x1, P5 ;  /* 0x0000000d000b7c11 */ /* 0x000fca000a8f0c02 */
[----:B------:R-:W-:Y:S01]  /*1f80*/  @!PT LDS RZ, [RZ] ;  /* 0x00000000fffff984 */ /* 0x000fe20000000800 */
[----:B------:R-:W-:Y:S01]  /*1f90*/  @!PT LDS RZ, [RZ] ;  /* 0x00000000fffff984 */ /* 0x000fe20000000800 */
[----:B------:R-:W-:Y:S01]  /*1fa0*/  @!PT LDS RZ, [RZ] ;  /* 0x00000000fffff984 */ /* 0x000fe20000000800 */
[----:B------:R1:W-:Y:S04]  /*1fb0*/  LDGSTS.E.BYPASS.LTC128B.128 [R228+0x5000], desc[UR24][R10.64] ;  /* 0x050000000ae47fae */ /* 0x0003e8000b901d58 */
.L_x_310:
[----:B------:R-:W-:Y:S05]  /*1fc0*/  BSYNC B0 ;  /* 0x0000000000007941 */ /* 0x000fea0003800000 */
.L_x_309:
        /* <DEDUP_REMOVED lines=19> */
.L_x_312:
[----:B------:R-:W-:Y:S05]  /*2100*/  BSYNC B0 ;  /* 0x0000000000007941 */ /* 0x000fea0003800000 */
.L_x_311:
        /* <DEDUP_REMOVED lines=20> */
.L_x_314:
[----:B------:R-:W-:Y:S05]  /*2250*/  BSYNC B0 ;  /* 0x0000000000007941 */ /* 0x000fea0003800000 */
.L_x_313:
        /* <DEDUP_REMOVED lines=22> */
.L_x_316:
[----:B------:R-:W-:Y:S05]  /*23c0*/  BSYNC B0 ;  /* 0x0000000000007941 */ /* 0x000fea0003800000 */
.L_x_315:
        /* <DEDUP_REMOVED lines=25> */
.L_x_318:
[----:B------:R-:W-:Y:S05]  /*2560*/  BSYNC B0 ;  /* 0x0000000000007941 */ /* 0x000fea0003800000 */
.L_x_317:
        /* <DEDUP_REMOVED lines=24> */
.L_x_320:
[----:B------:R-:W-:Y:S05]  /*26f0*/  BSYNC B0 ;  /* 0x0000000000007941 */ /* 0x000fea0003800000 */
.L_x_319:
[----:B------:R-:W0:Y:S01]  /*2700*/  LDGDEPBAR ;  /* 0x00000000000079af */ /* 0x000e220000000000 */
[----:B------:R-:W-:Y:S01]  /*2710*/  IMAD.SHL.U32 R0, R25, 0x40, RZ ;  /* 0x0000004019007824 */ /* 0x000fe200078e00ff */
[C---:B------:R-:W-:Y:S01]  /*2720*/  ISETP.GE.AND P1, PT, R14.reuse, UR28, PT ;  /* 0x0000001c0e007c0c */ /* 0x040fe2000bf26270 */
[----:B------:R-:W-:Y:S01]  /*2730*/  IMAD.SHL.U32 R5, R14, 0x8, RZ ;  /* 0x000000080e057824 */ /* 0x000fe200078e00ff */
[----:B------:R-:W-:Y:S01]  /*2740*/  MOV R12, R30 ;  /* 0x0000001e000c7202 */ /* 0x000fe20000000f00 */
[----:B------:R-:W-:Y:S01]  /*2750*/  IMAD.IADD R13, R31, 0x1, R24 ;  /* 0x000000011f0d7824 */ /* 0x000fe200078e0218 */
[----:B------:R-:W-:Y:S01]  /*2760*/  LOP3.LUT R0, R0, 0x1c0, RZ, 0xc0, !PT ;  /* 0x000001c000007812 */ /* 0x000fe200078ec0ff */
[----:B-1----:R-:W-:Y:S01]  /*2770*/  IMAD.U32 R9, RZ, RZ, UR27 ;  /* 0x0000001bff097e24 */ /* 0x002fe2000f8e00ff */
[----:B------:R-:W-:Y:S01]  /*2780*/  SHF.L.U32 R6, R16, 0x3, RZ ;  /* 0x0000000310067819 */ /* 0x000fe200000006ff */
        /* <DEDUP_REMOVED lines=38> */
.L_x_322:
[----:B------:R-:W-:Y:S05]  /*29f0*/  BSYNC B0 ;  /* 0x0000000000007941 */ /* 0x000fea0003800000 */
.L_x_321:
        /* <DEDUP_REMOVED lines=22> */
.L_x_324:
[----:B------:R-:W-:Y:S05]  /*2b60*/  BSYNC B0 ;  /* 0x0000000000007941 */ /* 0x000fea0003800000 */
.L_x_323:
        /* <DEDUP_REMOVED lines=19> */
.L_x_326:
[----:B------:R-:W-:Y:S05]  /*2ca0*/  BSYNC B0 ;  /* 0x0000000000007941 */ /* 0x000fea0003800000 */
.L_x_325:
        /* <DEDUP_REMOVED lines=19> */
.L_x_328:
[----:B------:R-:W-:Y:S05]  /*2de0*/  BSYNC B0 ;  /* 0x0000000000007941 */ /* 0x000fea0003800000 */
.L_x_327:
        /* <DEDUP_REMOVED lines=19> */
.L_x_330:
[----:B------:R-:W-:Y:S05]  /*2f20*/  BSYNC B0 ;  /* 0x0000000000007941 */ /* 0x000fea0003800000 */
.L_x_329:
        /* <DEDUP_REMOVED lines=20> */
.L_x_332:
[----:B------:R-:W-:Y:S05]  /*3070*/  BSYNC B0 ;  /* 0x0000000000007941 */ /* 0x000fea0003800000 */
.L_x_331:
        /* <DEDUP_REMOVED lines=20> */
.L_x_334:
[----:B------:R-:W-:Y:S05]  /*31c0*/  BSYNC B0 ;  /* 0x0000000000007941 */ /* 0x000fea0003800000 */
.L_x_333:
        /* <DEDUP_REMOVED lines=19> */
.L_x_336:
[----:B------:R-:W-:Y:S05]  /*3300*/  BSYNC B0 ;  /* 0x0000000000007941 */ /* 0x000fea0003800000 */
.L_x_335:
[----:B------:R-:W-:Y:S01]  /*3310*/  LDSM.16.M88.4 R40, [R224] ;  /* 0x00000000e028783b */ /* 0x000fe20000000200 */
[----:B------:R-:W-:Y:S01]  /*3320*/  LOP3.LUT P0, RZ, R25, 0x2, RZ, 0xc0, !PT ;  /* 0x0000000219ff7812 */ /* 0x000fe2000780c0ff */
[----:B------:R-:W-:Y:S01]  /*3330*/  IMAD R238, R3, 0x2, R224 ;  /* 0x0000000203ee7824 */ /* 0x000fe200078e02e0 */
[----:B------:R-:W-:Y:S01]  /*3340*/  ULDC UR28, c[0x0][0x39c] ;  /* 0x0000e700001c7ab9 */ /* 0x000fe20000000800 */
[----:B------:R-:W1:Y:S01]  /*3350*/  LDSM.16.M88.4 R20, [R217+0x4000] ;  /* 0x00400000d914783b */ /* 0x000e620000000200 */
[----:B------:R-:W-:Y:S01]  /*3360*/  SEL R0, R28, 0xfffffff0, !P0 ;  /* 0xfffffff01c007807 */ /* 0x000fe20004000000 */
[----:B------:R-:W-:Y:S01]  /*3370*/  VIADD R2, R217, 0x4000 ;  /* 0x00004000d9027836 */ /* 0x000fe20000000000 */
[----:B------:R-:W-:Y:S01]  /*3380*/  LOP3.LUT P0, RZ, R25, 0x4, RZ, 0xc0, !PT ;  /* 0x0000000419ff7812 */ /* 0x000fe2000780c0ff */
[----:B------:R-:W5:Y:S01]  /*3390*/  LDSM.16.M88.4 R36, [R224+0x2000] ;  /* 0x00200000e024783b */ /* 0x000f620000000200 */
[----:B------:R-:W-:Y:S01]  /*33a0*/  VIADD R216, R217, 0x4040 ;  /* 0x00004040d9d87836 */ /* 0x000fe20000000000 */
[----:B------:R-:W-:Y:S01]  /*33b0*/  UISETP.GE.AND UP0, UPT, UR23, 0x2, UPT ;  /* 0x000000021700788c */ /* 0x000fe2000bf06270 */
[----:B------:R-:W-:Y:S01]  /*33c0*/  IMAD R223, R0, 0x2, R217 ;  /* 0x0000000200df7824 */ /* 0x000fe200078e02d9 */
[----:B------:R-:W-:Y:S01]  /*33d0*/  LDSM.16.M88.4 R32, [R238] ;  /* 0x00000000ee20783b */ /* 0x000fe20000000200 */
[----:B------:R-:W-:-:S03]  /*33e0*/  IMAD.SHL.U32 R126, R126, 0x2, RZ ;  /* 0x000000027e7e7824 */ /* 0x000fc600078e00ff */
[----:B------:R-:W2:Y:S02]  /*33f0*/  LDSM.16.M88.4 R48, [R223+0x4000] ;  /* 0x00400000df30783b */ /* 0x000ea40000000200 */
[----:B------:R-:W-:Y:S02]  /*3400*/  LOP3.LUT R5, R126, 0x6, RZ, 0xc0, !PT ;  /* 0x000000067e057812 */ /* 0x000fe400078ec0ff */
[----:B----4-:R-:W4:Y:S01]  /*3410*/  LDSM.16.M88.4 R28, [R238+0x2000] ;  /* 0x00200000ee1c783b */ /* 0x010f220000000200 */
[----:B------:R-:W-:Y:S02]  /*3420*/  @P0 VIADD R216, R2, 0xffffffc0 ;  /* 0xffffffc002d80836 */ /* 0x000fe40000000000 */
[----:B------:R-:W-:Y:S01]  /*3430*/  IMAD R2, R4, 0x2, R224 ;  /* 0x0000000204027824 */ /* 0x000fe200078e02e0 */
[----:B------:R-:W0:Y:S01]  /*3440*/  LDGDEPBAR ;  /* 0x00000000000079af */ /* 0x000e220000000000 */
[----:B------:R-:W-:Y:S02]  /*3450*/  IMAD R222, R0, 0x2, R216 ;  /* 0x0000000200de7824 */ /* 0x000fe400078e02d8 */
[----:B------:R-:W-:Y:S01]  /*3460*/  IMAD R225, R3, 0x2, R2 ;  /* 0x0000000203e17824 */ /* 0x000fe200078e0202 */
[----:B------:R-:W-:Y:S04]  /*3470*/  LDSM.16.M88.4 R56, [R216] ;  /* 0x00000000d838783b */ /* 0x000fe80000000200 */
[----:B------:R-:W3:Y:S04]  /*3480*/  LDSM.16.M88.4 R24, [R2] ;  /* 0x000000000218783b */ /* 0x000ee80000000200 */
[----:B------:R-:W3:Y:S04]  /*3490*/  LDSM.16.M88.4 R16, [R2+0x2000] ;  /* 0x002000000210783b */ /* 0x000ee80000000200 */
[----:B------:R-:W-:Y:S01]  /*34a0*/  LDSM.16.M88.4 R60, [R222] ;  /* 0x00000000de3c783b */ /* 0x000fe20000000200 */
[-C--:B-1----:R-:W-:Y:S03]  /*34b0*/  HMMA.16816.F32 R8, R40, R20.reuse, RZ ;  /* 0x000000142808723c */ /* 0x082fe600000018ff */
[----:B------:R-:W1:Y:S03]  /*34c0*/  LDSM.16.M88.4 R12, [R225] ;  /* 0x00000000e10c783b */ /* 0x000e660000000200 */
[----:B-----5:R-:W-:Y:S06]  /*34d0*/  HMMA.16816.F32 R44, R36, R20, RZ ;  /* 0x00000014242c723c */ /* 0x020fec00000018ff */
[-C--:B------:R-:W-:Y:S06]  /*34e0*/  HMMA.16816.F32 R72, R40, R22.reuse, RZ ;  /* 0x000000162848723c */ /* 0x080fec00000018ff */
[----:B------:R-:W-:Y:S06]  /*34f0*/  HMMA.16816.F32 R64, R36, R22, RZ ;  /* 0x000000162440723c */ /* 0x000fec00000018ff */
[-C--:B--2---:R-:W-:Y:S06]  /*3500*/  HMMA.16816.F32 R8, R32, R48.reuse, R8 ;  /* 0x000000302008723c */ /* 0x084fec0000001808 */
[----:B----4-:R-:W-:Y:S01]  /*3510*/  HMMA.16816.F32 R52, R28, R48, R44 ;  /* 0x000000301c34723c */ /* 0x010fe2000000182c */
[----:B------:R-:W2:Y:S05]  /*3520*/  LDSM.16.M88.4 R44, [R217+0x4800] ;  /* 0x00480000d92c783b */ /* 0x000eaa0000000200 */
[-C--:B------:R-:W-:Y:S06]  /*3530*/  HMMA.16816.F32 R20, R32, R50.reuse, R72 ;  /* 0x000000322014723c */ /* 0x080fec0000001848 */
[----:B------:R-:W-:Y:S01]  /*3540*/  HMMA.16816.F32 R64, R28, R50, R64 ;  /* 0x000000321c40723c */ /* 0x000fe20000001840 */
[----:B------:R-:W-:Y:S05]  /*3550*/  LDSM.16.M88.4 R48, [R216+0x800] ;  /* 0x00080000d830783b */ /* 0x000fea0000000200 */
[-C--:B---3--:R-:W-:Y:S01]  /*3560*/  HMMA.16816.F32 R68, R24, R56.reuse, R8 ;  /* 0x000000381844723c */ /* 0x088fe20000001808 */
[----:B------:R-:W3:Y:S05]  /*3570*/  LDSM.16.M88.4 R8, [R225+0x2000] ;  /* 0x00200000e108783b */ /* 0x000eea0000000200 */
[----:B------:R-:W-:Y:S01]  /*3580*/  HMMA.16816.F32 R80, R16, R56, R52 ;  /* 0x000000381050723c */ /* 0x000fe20000001834 */
[----:B------:R-:W4:Y:S05]  /*3590*/  LDSM.16.M88.4 R52, [R223+0x4800] ;  /* 0x00480000df34783b */ /* 0x000f2a0000000200 */
[-C--:B------:R-:W-:Y:S06]  /*35a0*/  HMMA.16816.F32 R20, R24, R58.reuse, R20 ;  /* 0x0000003a1814723c */ /* 0x080fec0000001814 */
[----:B------:R-:W-:Y:S01]  /*35b0*/  HMMA.16816.F32 R64, R16, R58, R64 ;  /* 0x0000003a1040723c */ /* 0x000fe20000001840 */
[----:B------:R-:W5:Y:S05]  /*35c0*/  LDSM.16.M88.4 R56, [R222+0x800] ;  /* 0x00080000de38783b */ /* 0x000f6a0000000200 */
[----:B-1----:R-:W-:Y:S06]  /*35d0*/  HMMA.16816.F32 R76, R12, R60, R68 ;  /* 0x0000003c0c4c723c */ /* 0x002fec0000001844 */
[-C--:B--2---:R-:W-:Y:S06]  /*35e0*/  HMMA.16816.F32 R68, R40, R44.reuse, RZ ;  /* 0x0000002c2844723c */ /* 0x084fec00000018ff */
[----:B------:R-:W-:Y:S06]  /*35f0*/  HMMA.16816.F32 R72, R36, R44, RZ ;  /* 0x0000002c2448723c */ /* 0x000fec00000018ff */
[C---:B---3--:R-:W-:Y:S06]  /*3600*/  HMMA.16816.F32 R80, R8.reuse, R60, R80 ;  /* 0x0000003c0850723c */ /* 0x048fec0000001850 */
[----:B------:R-:W-:Y:S01]  /*3610*/  HMMA.16816.F32 R84, R8, R62, R64 ;  /* 0x0000003e0854723c */ /* 0x000fe20000001840 */
[----:B------:R-:W-:Y:S01]  /*3620*/  FMUL.FTZ R76, R76, UR28 ;  /* 0x0000001c4c4c7c20 */ /* 0x000fe20008410000 */
[----:B------:R-:W-:Y:S01]  /*3630*/  FMUL.FTZ R77, R77, UR28 ;  /* 0x0000001c4d4d7c20 */ /* 0x000fe20008410000 */
[----:B------:R-:W-:Y:S01]  /*3640*/  FMUL.FTZ R78, R78, UR28 ;  /* 0x0000001c4e4e7c20 */ /* 0x000fe20008410000 */
[----:B------:R-:W-:Y:S01]  /*3650*/  FMUL.FTZ R79, R79, UR28 ;  /* 0x0000001c4f4f7c20 */ /* 0x000fe20008410000 */
[----:B------:R-:W-:Y:S01]  /*3660*/  MUFU.TANH R237, R76 ;  /* 0x0000004c00ed7308 */ /* 0x000fe20000002400 */
[-C--:B----4-:R-:W-:Y:S06]  /*3670*/  HMMA.16816.F32 R88, R32, R52.reuse, R68 ;  /* 0x000000342058723c */ /* 0x090fec0000001844 */
[----:B------:R-:W-:Y:S01]  /*3680*/  HMMA.16816.F32 R92, R28, R52, R72 ;  /* 0x000000341c5c723c */ /* 0x000fe20000001848 */
[----:B------:R-:W1:Y:S05]  /*3690*/  MUFU.TANH R127, R77 ;  /* 0x0000004d007f7308 */ /* 0x000e6a0000002400 */
[----:B------:R-:W-:Y:S01]  /*36a0*/  HMMA.16816.F32 R72, R12, R62, R20 ;  /* 0x0000003e0c48723c */ /* 0x000fe20000001814 */
[----:B------:R-:W-:Y:S01]  /*36b0*/  FMUL.FTZ R80, R80, UR28 ;  /* 0x0000001c50507c20 */ /* 0x000fe20008410000 */
[----:B------:R-:W-:Y:S01]  /*36c0*/  FMUL.FTZ R81, R81, UR28 ;  /* 0x0000001c51517c20 */ /* 0x000fe20008410000 */
[----:B------:R-:W-:Y:S01]  /*36d0*/  MUFU.TANH R221, R78 ;  /* 0x0000004e00dd7308 */ /* 0x000fe20000002400 */
[----:B------:R-:W-:Y:S01]  /*36e0*/  FMUL.FTZ R82, R82, UR28 ;  /* 0x0000001c52527c20 */ /* 0x000fe20008410000 */
[----:B------:R-:W-:Y:S01]  /*36f0*/  FMUL.FTZ R83, R83, UR28 ;  /* 0x0000001c53537c20 */ /* 0x000fe20008410000 */
[-C--:B------:R-:W-:Y:S01]  /*3700*/  HMMA.16816.F32 R68, R36, R46.reuse, RZ ;  /* 0x0000002e2444723c */ /* 0x080fe200000018ff */
[----:B------:R-:W-:Y:S01]  /*3710*/  FMUL.FTZ R84, R84, UR28 ;  /* 0x0000001c54547c20 */ /* 0x000fe20008410000 */
[----:B------:R-:W-:Y:S01]  /*3720*/  FMUL.FTZ R85, R85, UR28 ;  /* 0x0000001c55557c20 */ /* 0x000fe20008410000 */
[----:B------:R-:W-:Y:S01]  /*3730*/  FMUL.FTZ R86, R86, UR28 ;  /* 0x0000001c56567c20 */ /* 0x000fe20008410000 */
[----:B------:R-:W-:Y:S01]  /*3740*/  FMUL.FTZ R87, R87, UR28 ;  /* 0x0000001c57577c20 */ /* 0x000fe20008410000 */
[----:B------:R2:W3:Y:S01]  /*3750*/  MUFU.TANH R107, R79 ;  /* 0x0000004f006b7308 */ /* 0x0004e20000002400 */
[----:B------:R-:W-:Y:S01]  /*3760*/  HMMA.16816.F32 R20, R40, R46, RZ ;  /* 0x0000002e2814723c */ /* 0x000fe200000018ff */
[----:B------:R-:W4:Y:S05]  /*3770*/  LDSM.16.M88.4 R44, [R217+0x5000] ;  /* 0x00500000d92c783b */ /* 0x000f2a0000000200 */
[----:B------:R-:W-:Y:S01]  /*3780*/  HMMA.16816.F32 R60, R24, R48, R88 ;  /* 0x00000030183c723c */ /* 0x000fe20000001858 */
[----:B------:R-:W-:Y:S05]  /*3790*/  MUFU.TANH R220, R80 ;  /* 0x0000005000dc7308 */ /* 0x000fea0000002400 */
[----:B------:R-:W-:Y:S01]  /*37a0*/  FMUL.FTZ R72, R72, UR28 ;  /* 0x0000001c48487c20 */ /* 0x000fe20008410000 */
[----:B------:R-:W-:Y:S01]  /*37b0*/  FMUL.FTZ R73, R73, UR28 ;  /* 0x0000001c49497c20 */ /* 0x000fe20008410000 */
[----:B------:R-:W-:Y:S01]  /*37c0*/  FMUL.FTZ R74, R74, UR28 ;  /* 0x0000001c4a4a7c20 */ /* 0x000fe20008410000 */
[----:B------:R-:W3:Y:S01]  /*37d0*/  MUFU.TANH R112, R81 ;  /* 0x0000005100707308 */ /* 0x000ee20000002400 */
[----:B------:R-:W-:-:S02]  /*37e0*/  FMUL.FTZ R75, R75, UR28 ;  /* 0x0000001c4b4b7c20 */ /* 0x000fc40008410000 */
[-C--:B------:R-:W-:Y:S05]  /*37f0*/  HMMA.16816.F32 R96, R28, R54.reuse, R68 ;  /* 0x000000361c60723c */ /* 0x080fea0000001844 */
[----:B------:R-:W-:Y:S01]  /*3800*/  MUFU.TANH R219, R82 ;  /* 0x0000005200db7308 */ /* 0x000fe20000002400 */
[----:B--2---:R-:W-:Y:S01]  /*3810*/  HMMA.16816.F32 R76, R32, R54, R20 ;  /* 0x00000036204c723c */ /* 0x004fe20000001814 */
[----:B------:R-:W2:Y:S05]  /*3820*/  LDSM.16.M88.4 R20, [R223+0x5000] ;  /* 0x00500000df14783b */ /* 0x000eaa0000000200 */
[----:B------:R-:W-:Y:S01]  /*3830*/  HMMA.16816.F32 R52, R16, R48, R92 ;  /* 0x000000301034723c */ /* 0x000fe2000000185c */
[----:B------:R1:W3:Y:S05]  /*3840*/  MUFU.TANH R119, R83 ;  /* 0x0000005300777308 */ /* 0x0002ea0000002400 */
[----:B-----5:R-:W-:Y:S03]  /*3850*/  HMMA.16816.F32 R68, R12, R56, R60 ;  /* 0x000000380c44723c */ /* 0x020fe6000000183c */
[----:B------:R-:W5:Y:S03]  /*3860*/  MUFU.TANH R108, R72 ;  /* 0x00000048006c7308 */ /* 0x000f660000002400 */
[-C--:B----4-:R-:W-:Y:S05]  /*3870*/  HMMA.16816.F32 R60, R40, R44.reuse, RZ ;  /* 0x0000002c283c723c */ /* 0x090fea00000018ff */
[----:B------:R-:W-:Y:S01]  /*3880*/  MUFU.TANH R125, R73 ;  /* 0x00000049007d7308 */ /* 0x000fe20000002400 */
[----:B------:R-:W-:Y:S06]  /*3890*/  HMMA.16816.F32 R64, R36, R44, RZ ;  /* 0x0000002c2440723c */ /* 0x000fec00000018ff */
[----:B-1----:R-:W-:Y:S01]  /*38a0*/  HMMA.16816.F32 R80, R8, R56, R52 ;  /* 0x000000380850723c */ /* 0x002fe20000001834 */
[----:B------:R-:W1:Y:S05]  /*38b0*/  MUFU.TANH R109, R74 ;  /* 0x0000004a006d7308 */ /* 0x000e6a0000002400 */
[----:B------:R-:W-:Y:S01]  /*38c0*/  HMMA.16816.F32 R52, R24, R50, R76 ;  /* 0x000000321834723c */ /* 0x000fe2000000184c */
[----:B------:R-:W-:Y:S01]  /*38d0*/  FMUL.FTZ R68, R68, UR28 ;  /* 0x0000001c44447c20 */ /* 0x000fe20008410000 */
[----:B------:R-:W-:Y:S01]  /*38e0*/  FMUL.FTZ R69, R69, UR28 ;  /* 0x0000001c45457c20 */ /* 0x000fe20008410000 */
[----:B------:R4:W-:Y:S01]  /*38f0*/  MUFU.TANH R124, R75 ;  /* 0x0000004b007c7308 */ /* 0x0009e20000002400 */
[----:B------:R-:W-:Y:S01]  /*3900*/  FMUL.FTZ R70, R70, UR28 ;  /* 0x0000001c46467c20 */ /* 0x000fe20008410000 */
[----:B------:R-:W-:Y:S01]  /*3910*/  FMUL.FTZ R71, R71, UR28 ;  /* 0x0000001c47477c20 */ /* 0x000fe20008410000 */
[-C--:B--2---:R-:W-:Y:S01]  /*3920*/  HMMA.16816.F32 R76, R32, R20.reuse, R60 ;  /* 0x00000014204c723c */ /* 0x084fe2000000183c */
[----:B------:R-:W2:Y:S04]  /*3930*/  LDSM.16.M88.4 R60, [R216+0x1000] ;  /* 0x00100000d83c783b */ /* 0x000ea80000000200 */
[----:B------:R-:W-:Y:S01]  /*3940*/  MUFU.TANH R101, R68 ;  /* 0x0000004400657308 */ /* 0x000fe20000002400 */
[----:B------:R-:W-:Y:S06]  /*3950*/  HMMA.16816.F32 R88, R28, R20, R64 ;  /* 0x000000141c58723c */ /* 0x000fec0000001840 */
[----:B------:R-:W-:Y:S01]  /*3960*/  HMMA.16816.F32 R64, R16, R50, R96 ;  /* 0x000000321040723c */ /* 0x000fe20000001860 */
[----:B------:R-:W-:Y:S01]  /*3970*/  MUFU.TANH R123, R69 ;  /* 0x00000045007b7308 */ /* 0x000fe20000002400 */
[----:B------:R-:W-:Y:S01]  /*3980*/  LDSM.16.M88.4 R48, [R222+0x1000] ;  /* 0x00100000de30783b */ /* 0x000fe20000000200 */
[----:B------:R-:W-:Y:S01]  /*3990*/  FMUL.FTZ R80, R80, UR28 ;  /* 0x0000001c50507c20 */ /* 0x000fe20008410000 */
[----:B------:R-:W-:Y:S01]  /*39a0*/  FMUL.FTZ R81, R81, UR28 ;  /* 0x0000001c51517c20 */ /* 0x000fe20008410000 */
[----:B------:R-:W-:Y:S01]  /*39b0*/  FMUL.FTZ R82, R82, UR28 ;  /* 0x0000001c52527c20 */ /* 0x000fe20008410000 */
[----:B----4-:R-:W-:Y:S01]  /*39c0*/  HMMA.16816.F32 R72, R12, R58, R52 ;  /* 0x0000003a0c48723c */ /* 0x010fe20000001834 */
[----:B------:R-:W-:-:S02]  /*39d0*/  FMUL.FTZ R83, R83, UR28 ;  /* 0x0000001c53537c20 */ /* 0x000fc40008410000 */
[----:B------:R-:W-:Y:S03]  /*39e0*/  MUFU.TANH R104, R70 ;  /* 0x0000004600687308 */ /* 0x000fe60000002400 */
[-C--:B------:R-:W-:Y:S05]  /*39f0*/  HMMA.16816.F32 R52, R40, R46.reuse, RZ ;  /* 0x0000002e2834723c */ /* 0x080fea00000018ff */
[----:B------:R4:W-:Y:S08]  /*3a00*/  MUFU.TANH R122, R71 ;  /* 0x00000047007a7308 */ /* 0x0009f00000002400 */
[----:B------:R-:W1:Y:S05]  /*3a10*/  MUFU.TANH R114, R84 ;  /* 0x0000005400727308 */ /* 0x000e6a0000002400 */
[----:B------:R-:W-:Y:S01]  /*3a20*/  FMUL.FTZ R72, R72, UR28 ;  /* 0x0000001c48487c20 */ /* 0x000fe20008410000 */
[----:B------:R-:W-:Y:S01]  /*3a30*/  FMUL.FTZ R73, R73, UR28 ;  /* 0x0000001c49497c20 */ /* 0x000fe20008410000 */
[----:B------:R-:W-:Y:S01]  /*3a40*/  FMUL.FTZ R74, R74, UR28 ;  /* 0x0000001c4a4a7c20 */ /* 0x000fe20008410000 */
[----:B------:R-:W-:Y:S01]  /*3a50*/  MUFU.TANH R111, R85 ;  /* 0x00000055006f7308 */ /* 0x000fe20000002400 */
[----:B----4-:R-:W-:Y:S01]  /*3a60*/  HMMA.16816.F32 R68, R36, R46, RZ ;  /* 0x0000002e2444723c */ /* 0x010fe200000018ff */
[----:B------:R-:W4:Y:S01]  /*3a70*/  LDSM.16.M88.4 R44, [R217+0x5800] ;  /* 0x00580000d92c783b */ /* 0x000f220000000200 */
[----:B------:R-:W-:-:S05]  /*3a80*/  FMUL.FTZ R75, R75, UR28 ;  /* 0x0000001c4b4b7c20 */ /* 0x000fca0008410000 */
[----:B------:R-:W1:Y:S08]  /*3a90*/  MUFU.TANH R120, R86 ;  /* 0x0000005600787308 */ /* 0x000e700000002400 */
[----:B------:R3:W1:Y:S08]  /*3aa0*/  MUFU.TANH R118, R87 ;  /* 0x0000005700767308 */ /* 0x0006700000002400 */
[----:B------:R-:W-:Y:S01]  /*3ab0*/  MUFU.TANH R103, R72 ;  /* 0x0000004800677308 */ /* 0x000fe20000002400 */
[----:B------:R-:W-:Y:S07]  /*3ac0*/  HMMA.16816.F32 R92, R28, R22, R68 ;  /* 0x000000161c5c723c */ /* 0x000fee0000001844 */
[----:B------:R-:W-:Y:S01]  /*3ad0*/  MUFU.TANH R121, R73 ;  /* 0x0000004900797308 */ /* 0x000fe20000002400 */
[----:B---3--:R-:W-:Y:S06]  /*3ae0*/  HMMA.16816.F32 R84, R8, R58, R64 ;  /* 0x0000003a0854723c */ /* 0x008fec0000001840 */
[----:B--2---:R-:W-:Y:S01]  /*3af0*/  HMMA.16816.F32 R56, R24, R60, R76 ;  /* 0x0000003c1838723c */ /* 0x004fe2000000184c */
[----:B------:R-:W-:Y:S05]  /*3b00*/  MUFU.TANH R7, R74 ;  /* 0x0000004a00077308 */ /* 0x000fea0000002400 */
[----:B------:R-:W-:Y:S01]  /*3b10*/  HMMA.16816.F32 R76, R32, R22, R52 ;  /* 0x00000016204c723c */ /* 0x000fe20000001834 */
[----:B------:R-:W2:Y:S02]  /*3b20*/  LDSM.16.M88.4 R20, [R223+0x5800] ;  /* 0x00580000df14783b */ /* 0x000ea40000000200 */
[----:B------:R3:W-:Y:S03]  /*3b30*/  MUFU.TANH R110, R75 ;  /* 0x0000004b006e7308 */ /* 0x0007e60000002400 */
[----:B------:R-:W-:Y:S05]  /*3b40*/  HMMA.16816.F32 R52, R16, R60, R88 ;  /* 0x0000003c1034723c */ /* 0x000fea0000001858 */
[----:B------:R-:W1:Y:S01]  /*3b50*/  MUFU.TANH R106, R80 ;  /* 0x00000050006a7308 */ /* 0x000e620000002400 */
[----:B----4-:R-:W-:Y:S01]  /*3b60*/  HMMA.16816.F32 R64, R40, R44, RZ ;  /* 0x0000002c2840723c */ /* 0x010fe200000018ff */
[----:B------:R-:W-:Y:S01]  /*3b70*/  FMUL.FTZ R84, R84, UR28 ;  /* 0x0000001c54547c20 */ /* 0x000fe20008410000 */
[----:B------:R-:W-:Y:S01]  /*3b80*/  FMUL.FTZ R85, R85, UR28 ;  /* 0x0000001c55557c20 */ /* 0x000fe20008410000 */
[----:B------:R-:W-:Y:S01]  /*3b90*/  FMUL.FTZ R86, R86, UR28 ;  /* 0x0000001c56567c20 */ /* 0x000fe20008410000 */
[----:B------:R-:W-:-:S02]  /*3ba0*/  FMUL.FTZ R87, R87, UR28 ;  /* 0x0000001c57577c20 */ /* 0x000fc40008410000 */
[----:B------:R-:W-:Y:S01]  /*3bb0*/  HMMA.16816.F32 R68, R36, R44, RZ ;  /* 0x0000002c2444723c */ /* 0x000fe200000018ff */
[----:B------:R-:W-:Y:S05]  /*3bc0*/  MUFU.TANH R105, R81 ;  /* 0x0000005100697308 */ /* 0x000fea0000002400 */
[----:B---3--:R-:W-:Y:S03]  /*3bd0*/  HMMA.16816.F32 R72, R12, R48, R56 ;  /* 0x000000300c48723c */ /* 0x008fe60000001838 */
[----:B------:R-:W3:Y:S03]  /*3be0*/  MUFU.TANH R115, R82 ;  /* 0x0000005200737308 */ /* 0x000ee60000002400 */
[----:B------:R-:W-:Y:S05]  /*3bf0*/  HMMA.16816.F32 R56, R24, R62, R76 ;  /* 0x0000003e1838723c */ /* 0x000fea000000184c */
[----:B------:R4:W3:Y:S01]  /*3c00*/  MUFU.TANH R113, R83 ;  /* 0x0000005300717308 */ /* 0x0008e20000002400 */
[-C--:B--2---:R-:W-:Y:S07]  /*3c10*/  HMMA.16816.F32 R76, R32, R20.reuse, R64 ;  /* 0x00000014204c723c */ /* 0x084fee0000001840 */
[----:B------:R-:W2:Y:S01]  /*3c20*/  MUFU.TANH R97, R84 ;  /* 0x0000005400617308 */ /* 0x000ea20000002400 */
[----:B------:R-:W-:Y:S04]  /*3c30*/  HMMA.16816.F32 R88, R28, R20, R68 ;  /* 0x000000141c58723c */ /* 0x000fe80000001844 */
[----:B------:R-:W-:Y:S01]  /*3c40*/  FMUL.FTZ R72, R72, UR28 ;  /* 0x0000001c48487c20 */ /* 0x000fe20008410000 */
[----:B------:R-:W-:Y:S01]  /*3c50*/  FMUL.FTZ R73, R73, UR28 ;  /* 0x0000001c49497c20 */ /* 0x000fe20008410000 */
[----:B------:R-:W-:Y:S01]  /*3c60*/  FMUL.FTZ R74, R74, UR28 ;  /* 0x0000001c4a4a7c20 */ /* 0x000fe20008410000 */
[----:B------:R-:W-:Y:S01]  /*3c70*/  FMUL.FTZ R75, R75, UR28 ;  /* 0x0000001c4b4b7c20 */ /* 0x000fe20008410000 */
[----:B------:R-:W-:Y:S01]  /*3c80*/  MUFU.TANH R147, R72 ;  /* 0x0000004800937308 */ /* 0x000fe20000002400 */
[----:B----4-:R-:W-:Y:S01]  /*3c90*/  HMMA.16816.F32 R80, R8, R48, R52 ;  /* 0x000000300850723c */ /* 0x010fe20000001834 */
[----:B------:R-:W4:Y:S05]  /*3ca0*/  LDSM.16.M88.4 R52, [R216+0x1800] ;  /* 0x00180000d834783b */ /* 0x000f2a0000000200 */
[----:B------:R-:W-:Y:S01]  /*3cb0*/  HMMA.16816.F32 R64, R16, R62, R92 ;  /* 0x0000003e1040723c */ /* 0x000fe2000000185c */
[----:B------:R-:W-:Y:S01]  /*3cc0*/  MUFU.TANH R142, R73 ;  /* 0x00000049008e7308 */ /* 0x000fe20000002400 */
[----:B------:R-:W5:Y:S04]  /*3cd0*/  LDSM.16.M88.4 R60, [R222+0x1800] ;  /* 0x00180000de3c783b */ /* 0x000f680000000200 */
[-C--:B------:R-:W-:Y:S03]  /*3ce0*/  HMMA.16816.F32 R68, R36, R46.reuse, RZ ;  /* 0x0000002e2444723c */ /* 0x080fe600000018ff */
[----:B------:R-:W-:Y:S03]  /*3cf0*/  MUFU.TANH R145, R74 ;  /* 0x0000004a00917308 */ /* 0x000fe60000002400 */
[----:B------:R-:W-:Y:S05]  /*3d00*/  HMMA.16816.F32 R44, R40, R46, RZ ;  /* 0x0000002e282c723c */ /* 0x000fea00000018ff */
[----:B------:R1:W-:Y:S01]  /*3d10*/  MUFU.TANH R143, R75 ;  /* 0x0000004b008f7308 */ /* 0x0003e20000002400 */
[----:B------:R-:W-:Y:S01]  /*3d20*/  FMUL.FTZ R80, R80, UR28 ;  /* 0x0000001c50507c20 */ /* 0x000fe20008410000 */
[----:B------:R-:W-:Y:S01]  /*3d30*/  FMUL.FTZ R81, R81, UR28 ;  /* 0x0000001c51517c20 */ /* 0x000fe20008410000 */
[----:B------:R-:W-:Y:S01]  /*3d40*/  FMUL.FTZ R82, R82, UR28 ;  /* 0x0000001c52527c20 */ /* 0x000fe20008410000 */
[----:B------:R-:W-:-:S04]  /*3d50*/  FMUL.FTZ R83, R83, UR28 ;  /* 0x0000001c53537c20 */ /* 0x000fc80008410000 */
[----:B------:R-:W-:Y:S05]  /*3d60*/  MUFU.TANH R102, R85 ;  /* 0x0000005500667308 */ /* 0x000fea0000002400 */
[----:B------:R-:W-:Y:S03]  /*3d70*/  HMMA.16816.F32 R92, R28, R22, R68 ;  /* 0x000000161c5c723c */ /* 0x000fe60000001844 */
[----:B------:R-:W2:Y:S03]  /*3d80*/  MUFU.TANH R117, R86 ;  /* 0x0000005600757308 */ /* 0x000ea60000002400 */
[----:B-1----:R-:W-:Y:S01]  /*3d90*/  HMMA.16816.F32 R72, R12, R50, R56 ;  /* 0x000000320c48723c */ /* 0x002fe20000001838 */
[----:B------:R-:W1:Y:S04]  /*3da0*/  LDSM.16.M88.4 R56, [R217+0x6000] ;  /* 0x00600000d938783b */ /* 0x000e680000000200 */
[----:B------:R3:W-:Y:S01]  /*3db0*/  MUFU.TANH R116, R87 ;  /* 0x0000005700747308 */ /* 0x0007e20000002400 */
[----:B----4-:R-:W-:Y:S07]  /*3dc0*/  HMMA.16816.F32 R68, R16, R52, R88 ;  /* 0x000000341044723c */ /* 0x010fee0000001858 */
[----:B------:R-:W4:Y:S08]  /*3dd0*/  MUFU.TANH R146, R80 ;  /* 0x0000005000927308 */ /* 0x000f300000002400 */
[----:B------:R-:W-:Y:S01]  /*3de0*/  MUFU.TANH R144, R81 ;  /* 0x0000005100907308 */ /* 0x000fe20000002400 */
[----:B---3--:R-:W-:Y:S02]  /*3df0*/  HMMA.16816.F32 R84, R8, R50, R64 ;  /* 0x000000320854723c */ /* 0x008fe40000001840 */
[----:B------:R-:W-:Y:S01]  /*3e00*/  FMUL.FTZ R72, R72, UR28 ;  /* 0x0000001c48487c20 */ /* 0x000fe20008410000 */
[----:B------:R-:W-:Y:S01]  /*3e10*/  FMUL.FTZ R73, R73, UR28 ;  /* 0x0000001c49497c20 */ /* 0x000fe20008410000 */
[----:B------:R-:W-:Y:S01]  /*3e20*/  FMUL.FTZ R74, R74, UR28 ;  /* 0x0000001c4a4a7c20 */ /* 0x000fe20008410000 */
[----:B------:R-:W-:Y:S01]  /*3e30*/  FMUL.FTZ R75, R75, UR28 ;  /* 0x0000001c4b4b7c20 */ /* 0x000fe20008410000 */
[----:B------:R-:W-:Y:S01]  /*3e40*/  HMMA.16816.F32 R48, R24, R52, R76 ;  /* 0x000000341830723c */ /* 0x000fe2000000184c */
[----:B------:R-:W3:Y:S05]  /*3e50*/  MUFU.TANH R149, R82 ;  /* 0x0000005200957308 */ /* 0x000eea0000002400 */
[----:B------:R-:W-:Y:S01]  /*3e60*/  HMMA.16816.F32 R76, R32, R22, R44 ;  /* 0x00000016204c723c */ /* 0x000fe2000000182c */
[----:B------:R-:W2:Y:S02]  /*3e70*/  LDSM.16.M88.4 R44, [R223+0x6000] ;  /* 0x00600000df2c783b */ /* 0x000ea40000000200 */
[----:B------:R4:W3:Y:S03]  /*3e80*/  MUFU.TANH R148, R83 ;  /* 0x0000005300947308 */ /* 0x0008e60000002400 */
[----:B-----5:R-:W-:Y:S05]  /*3e90*/  HMMA.16816.F32 R88, R8, R60, R68 ;  /* 0x0000003c0858723c */ /* 0x020fea0000001844 */
[----:B------:R-:W5:Y:S01]  /*3ea0*/  MUFU.TANH R139, R72 ;  /* 0x00000048008b7308 */ /* 0x000f620000002400 */
[----:B-1----:R-:W-:Y:S01]  /*3eb0*/  HMMA.16816.F32 R20, R40, R56, RZ ;  /* 0x000000382814723c */ /* 0x002fe200000018ff */
[----:B------:R-:W-:Y:S01]  /*3ec0*/  FMUL.FTZ R84, R84, UR28 ;  /* 0x0000001c54547c20 */ /* 0x000fe20008410000 */
[----:B------:R-:W-:Y:S01]  /*3ed0*/  FMUL.FTZ R85, R85, UR28 ;  /* 0x0000001c55557c20 */ /* 0x000fe20008410000 */
[----:B------:R-:W-:Y:S01]  /*3ee0*/  FMUL.FTZ R86, R86, UR28 ;  /* 0x0000001c56567c20 */ /* 0x000fe20008410000 */
[----:B------:R-:W-:-:S02]  /*3ef0*/  FMUL.FTZ R87, R87, UR28 ;  /* 0x0000001c57577c20 */ /* 0x000fc40008410000 */
[----:B------:R-:W-:Y:S01]  /*3f00*/  HMMA.16816.F32 R64, R36, R56, RZ ;  /* 0x000000382440723c */ /* 0x000fe200000018ff */
[----:B------:R-:W-:Y:S05]  /*3f10*/  MUFU.TANH R136, R73 ;  /* 0x0000004900887308 */ /* 0x000fea0000002400 */
[----:B----4-:R-:W-:Y:S01]  /*3f20*/  HMMA.16816.F32 R80, R12, R60, R48 ;  /* 0x0000003c0c50723c */ /* 0x010fe20000001830 */
[----:B------:R-:W1:Y:S02]  /*3f30*/  LDSM.16.M88.4 R48, [R216+0x2000] ;  /* 0x00200000d830783b */ /* 0x000e640000000200 */
[----:B------:R-:W4:Y:S03]  /*3f40*/  MUFU.TANH R138, R74 ;  /* 0x0000004a008a7308 */ /* 0x000f260000002400 */
[----:B------:R-:W-:Y:S01]  /*3f50*/  FMUL.FTZ R88, R88, UR28 ;  /* 0x0000001c58587c20 */ /* 0x000fe20008410000 */
[----:B------:R-:W-:Y:S01]  /*3f60*/  FMUL.FTZ R89, R89, UR28 ;  /* 0x0000001c59597c20 */ /* 0x000fe20008410000 */
[----:B------:R-:W-:Y:S01]  /*3f70*/  FMUL.FTZ R90, R90, UR28 ;  /* 0x0000001c5a5a7c20 */ /* 0x000fe20008410000 */
[----:B------:R-:W-:-:S02]  /*3f80*/  FMUL.FTZ R91, R91, UR28 ;  /* 0x0000001c5b5b7c20 */ /* 0x000fc40008410000 */
[----:B------:R3:W-:Y:S01]  /*3f90*/  MUFU.TANH R134, R75 ;  /* 0x0000004b00867308 */ /* 0x0007e20000002400 */
[-C--:B--2---:R-:W-:Y:S01]  /*3fa0*/  HMMA.16816.F32 R68, R32, R44.reuse, R20 ;  /* 0x0000002c2044723c */ /* 0x084fe20000001814 */
[----:B------:R-:W2:Y:S06]  /*3fb0*/  LDSM.16.M88.4 R20, [R222+0x2000] ;  /* 0x00200000de14783b */ /* 0x000eac0000000200 */
[----:B------:R-:W4:Y:S01]  /*3fc0*/  MUFU.TANH R140, R84 ;  /* 0x00000054008c7308 */ /* 0x000f220000002400 */
[----:B------:R-:W-:Y:S04]  /*3fd0*/  HMMA.16816.F32 R64, R28, R44, R64 ;  /* 0x0000002c1c40723c */ /* 0x000fe80000001840 */
[----:B------:R-:W-:Y:S01]  /*3fe0*/  FMUL.FTZ R80, R80, UR28 ;  /* 0x0000001c50507c20 */ /* 0x000fe20008410000 */
[----:B------:R-:W-:Y:S01]  /*3ff0*/  FMUL.FTZ R81, R81, UR28 ;  /* 0x0000001c51517c20 */ /* 0x000fe20008410000 */
[----:B------:R-:W-:Y:S01]  /*4000*/  FMUL.FTZ R82, R82, UR28 ;  /* 0x0000001c52527c20 */ /* 0x000fe20008410000 */
[----:B------:R-:W-:Y:S01]  /*4010*/  MUFU.TANH R135, R85 ;  /* 0x0000005500877308 */ /* 0x000fe20000002400 */
[----:B------:R-:W-:Y:S01]  /*4020*/  FMUL.FTZ R83, R83, UR28 ;  /* 0x0000001c53537c20 */ /* 0x000fe20008410000 */
[----:B---3--:R-:W-:Y:S06]  /*4030*/  HMMA.16816.F32 R72, R24, R54, R76 ;  /* 0x000000361848723c */ /* 0x008fec000000184c */
[----:B------:R-:W3:Y:S08]  /*4040*/  MUFU.TANH R141, R86 ;  /* 0x00000056008d7308 */ /* 0x000ef00000002400 */
[----:B------:R5:W3:Y:S01]  /*4050*/  MUFU.TANH R137, R87 ;  /* 0x0000005700897308 */ /* 0x000ae20000002400 */
[----:B-1----:R-:W-:Y:S07]  /*4060*/  HMMA.16816.F32 R64, R16, R48, R64 ;  /* 0x000000301040723c */ /* 0x002fee0000001840 */
[----:B------:R-:W1:Y:S02]  /*4070*/  MUFU.TANH R170, R80 ;  /* 0x0000005000aa7308 */ /* 0x000e640000002400 */
[----:B------:R-:W-:Y:S06]  /*4080*/  HMMA.16816.F32 R76, R12, R62, R72 ;  /* 0x0000003e0c4c723c */ /* 0x000fec0000001848 */
[----:B------:R-:W-:Y:S01]  /*4090*/  HMMA.16816.F32 R72, R24, R48, R68 ;  /* 0x000000301848723c */ /* 0x000fe20000001844 */
[----:B------:R-:W-:Y:S05]  /*40a0*/  MUFU.TANH R162, R81 ;  /* 0x0000005100a27308 */ /* 0x000fea0000002400 */
[----:B-----5:R-:W-:Y:S01]  /*40b0*/  HMMA.16816.F32 R84, R16, R54, R92 ;  /* 0x000000361054723c */ /* 0x020fe2000000185c */
[----:B------:R-:W5:Y:S02]  /*40c0*/  LDSM.16.M88.4 R52, [R217+0x6800] ;  /* 0x00680000d934783b */ /* 0x000f640000000200 */
[----:B------:R-:W1:Y:S03]  /*40d0*/  MUFU.TANH R166, R82 ;  /* 0x0000005200a67308 */ /* 0x000e660000002400 */
[-C--:B------:R-:W-:Y:S05]  /*40e0*/  HMMA.16816.F32 R68, R40, R58.reuse, RZ ;  /* 0x0000003a2844723c */ /* 0x080fea00000018ff */
[----:B------:R4:W-:Y:S01]  /*40f0*/  MUFU.TANH R159, R83 ;  /* 0x00000053009f7308 */ /* 0x0009e20000002400 */
[----:B------:R-:W-:Y:S01]  /*4100*/  HMMA.16816.F32 R56, R36, R58, RZ ;  /* 0x0000003a2438723c */ /* 0x000fe200000018ff */
[----:B------:R-:W-:Y:S01]  /*4110*/  FMUL.FTZ R76, R76, UR28 ;  /* 0x0000001c4c4c7c20 */ /* 0x000fe20008410000 */
[----:B------:R-:W-:Y:S01]  /*4120*/  FMUL.FTZ R77, R77, UR28 ;  /* 0x0000001c4d4d7c20 */ /* 0x000fe20008410000 */
[----:B------:R-:W-:Y:S01]  /*4130*/  FMUL.FTZ R78, R78, UR28 ;  /* 0x0000001c4e4e7c20 */ /* 0x000fe20008410000 */
[----:B------:R-:W-:-:S03]  /*4140*/  FMUL.FTZ R79, R79, UR28 ;  /* 0x0000001c4f4f7c20 */ /* 0x000fc60008410000 */
[----:B------:R-:W1:Y:S08]  /*4150*/  MUFU.TANH R168, R88 ;  /* 0x0000005800a87308 */ /* 0x000e700000002400 */
[----:B------:R-:W-:Y:S01]  /*4160*/  MUFU.TANH R160, R89 ;  /* 0x0000005900a07308 */ /* 0x000fe20000002400 */
[----:B----4-:R-:W-:Y:S01]  /*4170*/  HMMA.16816.F32 R80, R8, R62, R84 ;  /* 0x0000003e0850723c */ /* 0x010fe20000001854 */
[----:B------:R-:W4:Y:S05]  /*4180*/  LDSM.16.M88.4 R60, [R223+0x6800] ;  /* 0x00680000df3c783b */ /* 0x000f2a0000000200 */
[----:B--2---:R-:W-:Y:S01]  /*4190*/  HMMA.16816.F32 R84, R12, R20, R72 ;  /* 0x000000140c54723c */ /* 0x004fe20000001848 */
[----:B------:R-:W2:Y:S08]  /*41a0*/  MUFU.TANH R173, R90 ;  /* 0x0000005a00ad7308 */ /* 0x000eb00000002400 */
[----:B------:R3:W2:Y:S08]  /*41b0*/  MUFU.TANH R163, R91 ;  /* 0x0000005b00a37308 */ /* 0x0006b00000002400 */
[----:B------:R-:W2:Y:S01]  /*41c0*/  MUFU.TANH R155, R76 ;  /* 0x0000004c009b7308 */ /* 0x000ea20000002400 */
[----:B------:R-:W-:Y:S01]  /*41d0*/  FMUL.FTZ R80, R80, UR28 ;  /* 0x0000001c50507c20 */ /* 0x000fe20008410000 */
[----:B------:R-:W-:Y:S01]  /*41e0*/  FMUL.FTZ R81, R81, UR28 ;  /* 0x0000001c51517c20 */ /* 0x000fe20008410000 */
[----:B------:R-:W-:Y:S01]  /*41f0*/  FMUL.FTZ R82, R82, UR28 ;  /* 0x0000001c52527c20 */ /* 0x000fe20008410000 */
[----:B------:R-:W-:-:S03]  /*4200*/  FMUL.FTZ R83, R83, UR28 ;  /* 0x0000001c53537c20 */ /* 0x000fc60008410000 */
[----:B------:R-:W-:Y:S01]  /*4210*/  FMUL.FTZ R84, R84, UR28 ;  /* 0x0000001c54547c20 */ /* 0x000fe20008410000 */
[----:B------:R-:W-:Y:S01]  /*4220*/  MUFU.TANH R152, R77 ;  /* 0x0000004d00987308 */ /* 0x000fe20000002400 */
[----:B---3--:R-:W-:Y:S01]  /*4230*/  HMMA.16816.F32 R88, R8, R20, R64 ;  /* 0x000000140858723c */ /* 0x008fe20000001840 */
[----:B------:R-:W-:Y:S01]  /*4240*/  FMUL.FTZ R85, R85, UR28 ;  /* 0x0000001c55557c20 */ /* 0x000fe20008410000 */
[----:B------:R-:W-:Y:S01]  /*4250*/  FMUL.FTZ R86, R86, UR28 ;  /* 0x0000001c56567c20 */ /* 0x000fe20008410000 */
[----:B------:R-:W-:-:S03]  /*4260*/  FMUL.FTZ R87, R87, UR28 ;  /* 0x0000001c57577c20 */ /* 0x000fc60008410000 */
[----:B------:R-:W-:Y:S01]  /*4270*/  HMMA.16816.F32 R64, R32, R46, R68 ;  /* 0x0000002e2040723c */ /* 0x000fe20000001844 */
[----:B------:R-:W3:Y:S01]  /*4280*/  MUFU.TANH R154, R78 ;  /* 0x0000004e009a7308 */ /* 0x000ee20000002400 */
[----:B------:R-:W-:Y:S01]  /*4290*/  IMAD.MOV.U32 R20, RZ, RZ, 0x8 ;  /* 0x00000008ff147424 */ /* 0x000fe200078e00ff */
[----:B------:R-:W-:-:S03]  /*42a0*/  VIMNMX R21, R100, UR27, PT ;  /* 0x0000001b64157c48 */ /* 0x000fc6000bfe0100 */
[----:B-----5:R-:W-:Y:S01]  /*42b0*/  HMMA.16816.F32 R68, R40, R52, RZ ;  /* 0x000000342844723c */ /* 0x020fe200000018ff */
[----:B------:R-:W-:Y:S02]  /*42c0*/  VIADDMNMX R20, R100, R20, UR27, PT ;  /* 0x0000001b64147e46 */ /* 0x000fe4000b800114 */
[----:B------:R5:W-:Y:S03]  /*42d0*/  MUFU.TANH R150, R79 ;  /* 0x0000004f00967308 */ /* 0x000be60000002400 */
[----:B------:R-:W-:Y:S05]  /*42e0*/  HMMA.16816.F32 R44, R28, R46, R56 ;  /* 0x0000002e1c2c723c */ /* 0x000fea0000001838 */
[----:B------:R-:W3:Y:S01]  /*42f0*/  MUFU.TANH R156, R80 ;  /* 0x00000050009c7308 */ /* 0x000ee20000002400 */
[----:B------:R-:W-:Y:S01]  /*4300*/  FMUL.FTZ R88, R88, UR28 ;  /* 0x0000001c58587c20 */ /* 0x000fe20008410000 */
[----:B------:R-:W-:Y:S01]  /*4310*/  FMUL.FTZ R89, R89, UR28 ;  /* 0x0000001c59597c20 */ /* 0x000fe20008410000 */
[----:B------:R-:W-:Y:S01]  /*4320*/  FMUL.FTZ R91, R91, UR28 ;  /* 0x0000001c5b5b7c20 */ /* 0x000fe20008410000 */
[----:B------:R-:W-:-:S03]  /*4330*/  FMUL.FTZ R0, R90, UR28 ;  /* 0x0000001c5a007c20 */ /* 0x000fc60008410000 */
[----:B------:R-:W-:Y:S01]  /*4340*/  HMMA.16816.F32 R72, R24, R50, R64 ;  /* 0x000000321848723c */ /* 0x000fe20000001840 */
[----:B------:R-:W-:Y:S05]  /*4350*/  MUFU.TANH R151, R81 ;  /* 0x0000005100977308 */ /* 0x000fea0000002400 */
[----:B-----5:R-:W-:Y:S03]  /*4360*/  HMMA.16816.F32 R76, R36, R52, RZ ;  /* 0x00000034244c723c */ /* 0x020fe600000018ff */
[----:B------:R-:W5:Y:S03]  /*4370*/  MUFU.TANH R158, R82 ;  /* 0x00000052009e7308 */ /* 0x000f660000002400 */
[----:B----4-:R-:W-:Y:S05]  /*4380*/  HMMA.16816.F32 R64, R32, R60, R68 ;  /* 0x0000003c2040723c */ /* 0x010fea0000001844 */
[----:B------:R4:W5:Y:S01]  /*4390*/  MUFU.TANH R153, R83 ;  /* 0x0000005300997308 */ /* 0x0009620000002400 */
[----:B------:R-:W-:Y:S01]  /*43a0*/  HMMA.16816.F32 R48, R16, R50, R44 ;  /* 0x000000321030723c */ /* 0x000fe2000000182c */
[----:B------:R-:W-:Y:S05]  /*43b0*/  LDSM.16.M88.4 R44, [R222+0x2800] ;  /* 0x00280000de2c783b */ /* 0x000fea0000000200 */
[----:B------:R-:W-:Y:S01]  /*43c0*/  HMMA.16816.F32 R72, R12, R22, R72 ;  /* 0x000000160c48723c */ /* 0x000fe20000001848 */
[----:B------:R-:W-:Y:S05]  /*43d0*/  MUFU.TANH R171, R88 ;  /* 0x0000005800ab7308 */ /* 0x000fea0000002400 */
[----:B------:R-:W-:Y:S03]  /*43e0*/  HMMA.16816.F32 R56, R28, R60, R76 ;  /* 0x0000003c1c38723c */ /* 0x000fe6000000184c */
[----:B------:R-:W-:Y:S01]  /*43f0*/  MUFU.TANH R199, R89 ;  /* 0x0000005900c77308 */ /* 0x000fe20000002400 */
[----:B----4-:R-:W4:Y:S07]  /*4400*/  LDSM.16.M88.4 R80, [R216+0x2800] ;  /* 0x00280000d850783b */ /* 0x010f2e0000000200 */
[----:B------:R-:W-:Y:S01]  /*4410*/  MUFU.TANH R201, R91 ;  /* 0x0000005b00c97308 */ /* 0x000fe20000002400 */
[----:B------:R-:W-:Y:S06]  /*4420*/  HMMA.16816.F32 R68, R8, R22, R48 ;  /* 0x000000160844723c */ /* 0x000fec0000001830 */
[----:B------:R-:W-:Y:S01]  /*4430*/  HMMA.16816.F32 R48, R40, R54, RZ ;  /* 0x000000362830723c */ /* 0x000fe200000018ff */
[----:B------:R1:W-:Y:S01]  /*4440*/  MUFU.TANH R169, R0 ;  /* 0x0000000000a97308 */ /* 0x0003e20000002400 */
[----:B------:R-:W-:-:S02]  /*4450*/  IMAD.MOV.U32 R23, RZ, RZ, 0x40 ;  /* 0x00000040ff177424 */ /* 0x000fc400078e00ff */
[----:B------:R-:W-:Y:S01]  /*4460*/  FMUL.FTZ R72, R72, UR28 ;  /* 0x0000001c48487c20 */ /* 0x000fe20008410000 */
[----:B------:R-:W-:Y:S02]  /*4470*/  IMAD.MOV.U32 R22, RZ, RZ, 0x48 ;  /* 0x00000048ff167424 */ /* 0x000fe400078e00ff */
[----:B------:R-:W-:Y:S01]  /*4480*/  FMUL.FTZ R73, R73, UR28 ;  /* 0x0000001c49497c20 */ /* 0x000fe20008410000 */
[----:B------:R-:W-:Y:S01]  /*4490*/  HMMA.16816.F32 R52, R36, R54, RZ ;  /* 0x000000362434723c */ /* 0x000fe200000018ff */
[----:B------:R-:W-:Y:S01]  /*44a0*/  VIADDMNMX R23, R100, R23, UR27, PT ;  /* 0x0000001b64177e46 */ /* 0x000fe2000b800117 */
[----:B------:R-:W-:Y:S01]  /*44b0*/  FMUL.FTZ R74, R74, UR28 ;  /* 0x0000001c4a4a7c20 */ /* 0x000fe20008410000 */
[----:B------:R-:W-:Y:S01]  /*44c0*/  VIADDMNMX R22, R100, R22, UR27, PT ;  /* 0x0000001b64167e46 */ /* 0x000fe2000b800116 */
[----:B------:R-:W-:Y:S01]  /*44d0*/  FMUL.FTZ R75, R75, UR28 ;  /* 0x0000001c4b4b7c20 */ /* 0x000fe20008410000 */
[----:B------:R-:W-:Y:S01]  /*44e0*/  MUFU.TANH R190, R72 ;  /* 0x0000004800be7308 */ /* 0x000fe20000002400 */
[----:B-1----:R-:W-:-:S04]  /*44f0*/  IMAD.U32 R0, RZ, RZ, UR19 ;  /* 0x00000013ff007e24 */ /* 0x002fc8000f8e00ff */
[----:B------:R-:W-:Y:S01]  /*4500*/  FMUL.FTZ R68, R68, UR28 ;  /* 0x0000001c44447c20 */ /* 0x000fe20008410000 */
[----:B------:R-:W-:Y:S01]  /*4510*/  FMUL.FTZ R69, R69, UR28 ;  /* 0x0000001c45457c20 */ /* 0x000fe20008410000 */
[----:B------:R-:W-:Y:S01]  /*4520*/  FMUL.FTZ R70, R70, UR28 ;  /* 0x0000001c46467c20 */ /* 0x000fe20008410000 */
[----:B------:R-:W-:Y:S01]  /*4530*/  IMAD R0, R0, 0x80, R5 ;  /* 0x0000008000007824 */ /* 0x000fe200078e0205 */
[----:B------:R-:W-:Y:S01]  /*4540*/  MUFU.TANH R179, R73 ;  /* 0x0000004900b37308 */ /* 0x000fe20000002400 */
[----:B----4-:R-:W-:Y:S02]  /*4550*/  HMMA.16816.F32 R76, R24, R80, R64 ;  /* 0x00000050184c723c */ /* 0x010fe40000001840 */
[C---:B------:R-:W-:Y:S02]  /*4560*/  VIADD R6, R0.reuse, 0x1 ;  /* 0x0000000100067836 */ /* 0x040fe40000000000 */
[----:B------:R-:W-:-:S03]  /*4570*/  VIADD R5, R0, 0x8 ;  /* 0x0000000800057836 */ /* 0x000fc60000000000 */
[----:B------:R-:W-:Y:S01]  /*4580*/  MUFU.TANH R167, R74 ;  /* 0x0000004a00a77308 */ /* 0x000fe20000002400 */
[----:B------:R-:W-:Y:S01]  /*4590*/  HMMA.16816.F32 R64, R16, R80, R56 ;  /* 0x000000501040723c */ /* 0x000fe20000001838 */
[----:B------:R-:W1:Y:S01]  /*45a0*/  LDSM.16.M88.4 R56, [R217+0x7000] ;  /* 0x00700000d938783b */ /* 0x000e620000000200 */
[C---:B------:R-:W-:Y:S02]  /*45b0*/  ISETP.GE.AND P3, PT, R6.reuse, R21, PT ;  /* 0x000000150600720c */ /* 0x040fe40003f66270 */
[C---:B------:R-:W-:Y:S02]  /*45c0*/  ISETP.GE.AND P1, PT, R6.reuse, R20, PT ;  /* 0x000000140600720c */ /* 0x040fe40003f26270 */
[C---:B------:R-:W-:Y:S01]  /*45d0*/  ISETP.GE.AND P0, PT, R6.reuse, R23, PT ;  /* 0x000000170600720c */ /* 0x040fe20003f06270 */
[----:B------:R4:W-:Y:S01]  /*45e0*/  MUFU.TANH R176, R75 ;  /* 0x0000004b00b07308 */ /* 0x0009e20000002400 */
[----:B------:R-:W-:Y:S01]  /*45f0*/  ISETP.GE.AND P4, PT, R6, R22, PT ;  /* 0x000000160600720c */ /* 0x000fe20003f86270 */
[----:B------:R-:W-:Y:S01]  /*4600*/  FMUL.FTZ R6, R71, UR28 ;  /* 0x0000001c47067c20 */ /* 0x000fe20008410000 */
[----:B------:R-:W-:-:S02]  /*4610*/  FSEL R98, R127, -INF , !P3 ;  /* 0xff8000007f627808 */ /* 0x000fc40005800000 */
[C---:B------:R-:W-:Y:S02]  /*4620*/  ISETP.GE.AND P2, PT, R5.reuse, R21, PT ;  /* 0x000000150500720c */ /* 0x040fe40003f46270 */
[C---:B------:R-:W-:Y:S01]  /*4630*/  ISETP.GE.AND P6, PT, R5.reuse, R20, PT ;  /* 0x000000140500720c */ /* 0x040fe20003fc6270 */
[----:B------:R-:W-:Y:S01]  /*4640*/  MUFU.TANH R165, R68 ;  /* 0x0000004400a57308 */ /* 0x000fe20000002400 */
[C---:B------:R-:W-:Y:S02]  /*4650*/  ISETP.GE.AND P5, PT, R5.reuse, R23, PT ;  /* 0x000000170500720c */ /* 0x040fe40003fa6270 */
[----:B------:R-:W-:Y:S01]  /*4660*/  ISETP.GE.AND P3, PT, R5, R22, PT ;  /* 0x000000160500720c */ /* 0x000fe20003f66270 */
[----:B------:R-:W-:Y:S01]  /*4670*/  VIADD R5, R0, 0x9 ;  /* 0x0000000900057836 */ /* 0x000fe20000000000 */
[----:B------:R-:W-:Y:S02]  /*4680*/  FSEL R107, R107, -INF , !P1 ;  /* 0xff8000006b6b7808 */ /* 0x000fe40004800000 */
[----:B------:R-:W-:Y:S01]  /*4690*/  FSEL R112, R112, -INF , !P0 ;  /* 0xff80000070707808 */ /* 0x000fe20004000000 */
[----:B------:R-:W-:Y:S01]  /*46a0*/  MUFU.TANH R164, R69 ;  /* 0x0000004500a47308 */ /* 0x000fe20000002400 */
[----:B------:R-:W-:Y:S01]  /*46b0*/  HMMA.16816.F32 R88, R8, R44, R64 ;  /* 0x0000002c0858723c */ /* 0x000fe20000001840 */
[----:B------:R-:W2:Y:S01]  /*46c0*/  LDSM.16.M88.4 R64, [R223+0x7000] ;  /* 0x00700000df40783b */ /* 0x000ea20000000200 */
[----:B------:R-:W-:-:S02]  /*46d0*/  FSEL R119, R119, -INF , !P4 ;  /* 0xff80000077777808 */ /* 0x000fc40006000000 */
[----:B------:R-:W-:Y:S02]  /*46e0*/  FSEL R100, R108, -INF , !P2 ;  /* 0xff8000006c647808 */ /* 0x000fe40005000000 */
[-C--:B----4-:R-:W-:Y:S01]  /*46f0*/  HMMA.16816.F32 R72, R32, R62.reuse, R48 ;  /* 0x0000003e2048723c */ /* 0x090fe20000001830 */
[----:B------:R1:W-:Y:S01]  /*4700*/  MUFU.TANH R130, R70 ;  /* 0x0000004600827308 */ /* 0x0003e20000002400 */
[----:B------:R-:W4:Y:S01]  /*4710*/  LDSM.16.M88.4 R48, [R216+0x3000] ;  /* 0x00300000d830783b */ /* 0x000f220000000200 */
[C---:B------:R-:W-:Y:S02]  /*4720*/  ISETP.GE.AND P1, PT, R5.reuse, R21, PT ;  /* 0x000000150500720c */ /* 0x040fe40003f26270 */
[C---:B------:R-:W-:Y:S01]  /*4730*/  ISETP.GE.AND P0, PT, R5.reuse, R20, PT ;  /* 0x000000140500720c */ /* 0x040fe20003f06270 */
[----:B------:R-:W-:Y:S01]  /*4740*/  HMMA.16816.F32 R60, R28, R62, R52 ;  /* 0x0000003e1c3c723c */ /* 0x000fe20000001834 */
[C---:B------:R-:W-:Y:S02]  /*4750*/  ISETP.GE.AND P4, PT, R5.reuse, R23, PT ;  /* 0x000000170500720c */ /* 0x040fe40003f86270 */
[----:B------:R-:W5:Y:S01]  /*4760*/  MUFU.TANH R209, R84 ;  /* 0x0000005400d17308 */ /* 0x000f620000002400 */
[----:B------:R-:W-:Y:S01]  /*4770*/  ISETP.GE.AND P2, PT, R5, R22, PT ;  /* 0x000000160500720c */ /* 0x000fe20003f46270 */
[----:B------:R-:W-:Y:S01]  /*4780*/  VIADD R5, R0, 0x10 ;  /* 0x0000001000057836 */ /* 0x000fe20000000000 */
[----:B------:R-:W-:-:S02]  /*4790*/  FSEL R109, R109, -INF , !P6 ;  /* 0xff8000006d6d7808 */ /* 0x000fc40007000000 */
[----:B------:R-:W-:Y:S02]  /*47a0*/  FSEL R114, R114, -INF , !P5 ;  /* 0xff80000072727808 */ /* 0x000fe40006800000 */
[----:B------:R-:W-:Y:S01]  /*47b0*/  FSEL R120, R120, -INF , !P3 ;  /* 0xff80000078787808 */ /* 0x000fe20005800000 */
[----:B------:R-:W-:Y:S01]  /*47c0*/  MUFU.TANH R200, R85 ;  /* 0x0000005500c87308 */ /* 0x000fe20000002400 */
[----:B-1----:R-:W-:Y:S01]  /*47d0*/  HMMA.16816.F32 R68, R40, R56, RZ ;  /* 0x000000382844723c */ /* 0x002fe200000018ff */
[----:B------:R-:W-:Y:S01]  /*47e0*/  FSEL R99, R125, -INF , !P1 ;  /* 0xff8000007d637808 */ /* 0x000fe20004800000 */
[----:B------:R-:W-:Y:S01]  /*47f0*/  FMUL.FTZ R90, R90, UR28 ;  /* 0x0000001c5a5a7c20 */ /* 0x000fe20008410000 */
[----:B------:R-:W-:Y:S01]  /*4800*/  ISETP.GE.AND P6, PT, R5, R21, PT ;  /* 0x000000150500720c */ /* 0x000fe20003fc6270 */
[----:B------:R-:W-:Y:S01]  /*4810*/  FMUL.FTZ R91, R91, UR28 ;  /* 0x0000001c5b5b7c20 */ /* 0x000fe20008410000 */
[C---:B------:R-:W-:Y:S01]  /*4820*/  ISETP.GE.AND P5, PT, R5.reuse, R20, PT ;  /* 0x000000140500720c */ /* 0x040fe20003fa6270 */
[-C--:B------:R-:W-:Y:S01]  /*4830*/  HMMA.16816.F32 R72, R24, R82.reuse, R72 ;  /* 0x000000521848723c */ /* 0x080fe20000001848 */
[----:B------:R-:W1:Y:S01]  /*4840*/  MUFU.TANH R205, R86 ;  /* 0x0000005600cd7308 */ /* 0x000e620000002400 */
[C---:B------:R-:W-:Y:S01]  /*4850*/  ISETP.GE.AND P3, PT, R5.reuse, R23, PT ;  /* 0x000000170500720c */ /* 0x040fe20003f66270 */
[----:B------:R-:W-:Y:S01]  /*4860*/  FMUL.FTZ R88, R88, UR28 ;  /* 0x0000001c58587c20 */ /* 0x000fe20008410000 */
[----:B------:R-:W-:Y:S01]  /*4870*/  ISETP.GE.AND P1, PT, R5, R22, PT ;  /* 0x000000160500720c */ /* 0x000fe20003f26270 */
[----:B------:R-:W-:Y:S01]  /*4880*/  VIADD R5, R0, 0x11 ;  /* 0x0000001100057836 */ /* 0x000fe20000000000 */
[----:B------:R-:W-:Y:S01]  /*4890*/  HMMA.16816.F32 R60, R16, R82, R60 ;  /* 0x00000052103c723c */ /* 0x000fe2000000183c */
[----:B------:R-:W-:Y:S01]  /*48a0*/  FSEL R108, R124, -INF , !P0 ;  /* 0xff8000007c6c7808 */ /* 0x000fe20004000000 */
[----:B------:R-:W-:Y:S01]  /*48b0*/  FMUL.FTZ R89, R89, UR28 ;  /* 0x0000001c59597c20 */ /* 0x000fe20008410000 */
[----:B------:R3:W1:Y:S01]  /*48c0*/  MUFU.TANH R197, R87 ;  /* 0x0000005700c57308 */ /* 0x0006620000002400 */
[----:B------:R-:W-:-:S02]  /*48d0*/  FSEL R111, R111, -INF , !P4 ;  /* 0xff8000006f6f7808 */ /* 0x000fc40006000000 */
[----:B------:R-:W-:Y:S02]  /*48e0*/  FSEL R118, R118, -INF , !P2 ;  /* 0xff80000076767808 */ /* 0x000fe40005000000 */
[----:B------:R-:W-:Y:S02]  /*48f0*/  FSEL R96, R101, -INF , !P6 ;  /* 0xff80000065607808 */ /* 0x000fe40007000000 */
[C---:B------:R-:W-:Y:S01]  /*4900*/  ISETP.GE.AND P0, PT, R5.reuse, R21, PT ;  /* 0x000000150500720c */ /* 0x040fe20003f06270 */
[----:B------:R5:W-:Y:S01]  /*4910*/  MUFU.TANH R125, R90 ;  /* 0x0000005a007d7308 */ /* 0x000be20000002400 */
[----:B--2---:R-:W-:Y:S01]  /*4920*/  HMMA.16816.F32 R68, R32, R64, R68 ;  /* 0x000000402044723c */ /* 0x004fe20000001844 */
[C---:B------:R-:W-:Y:S02]  /*4930*/  ISETP.GE.AND P4, PT, R5.reuse, R20, PT ;  /* 0x000000140500720c */ /* 0x040fe40003f86270 */
[C---:B------:R-:W-:Y:S02]  /*4940*/  ISETP.GE.AND P2, PT, R5.reuse, R23, PT ;  /* 0x000000170500720c */ /* 0x040fe40003f46270 */
[----:B------:R-:W-:Y:S01]  /*4950*/  ISETP.GE.AND P6, PT, R5, R22, PT ;  /* 0x000000160500720c */ /* 0x000fe20003fc6270 */
[----:B------:R-:W-:Y:S01]  /*4960*/  HMMA.16816.F32 R72, R12, R46, R72 ;  /* 0x0000002e0c48723c */ /* 0x000fe20000001848 */
[----:B------:R-:W-:Y:S01]  /*4970*/  VIADD R5, R0, 0x18 ;  /* 0x0000001800057836 */ /* 0x000fe20000000000 */
[----:B------:R-:W-:Y:S01]  /*4980*/  FSEL R104, R104, -INF , !P5 ;  /* 0xff80000068687808 */ /* 0x000fe20006800000 */
[----:B------:R2:W-:Y:S01]  /*4990*/  MUFU.TANH R124, R91 ;  /* 0x0000005b007c7308 */ /* 0x0005e20000002400 */
[----:B------:R-:W-:-:S02]  /*49a0*/  FSEL R106, R106, -INF , !P3 ;  /* 0xff8000006a6a7808 */ /* 0x000fc40005800000 */
[----:B---3--:R-:W-:Y:S01]  /*49b0*/  HMMA.16816.F32 R84, R12, R44, R76 ;  /* 0x0000002c0c54723c */ /* 0x008fe2000000184c */
[----:B------:R-:W-:Y:S02]  /*49c0*/  FSEL R115, R115, -INF , !P1 ;  /* 0xff80000073737808 */ /* 0x000fe40004800000 */
[----:B------:R-:W-:Y:S02]  /*49d0*/  FSEL R93, R123, -INF , !P0 ;  /* 0xff8000007b5d7808 */ /* 0x000fe40004000000 */
[C---:B------:R-:W-:Y:S01]  /*49e0*/  ISETP.GE.AND P5, PT, R5.reuse, R21, PT ;  /* 0x000000150500720c */ /* 0x040fe20003fa6270 */
[----:B------:R-:W-:Y:S01]  /*49f0*/  HMMA.16816.F32 R76, R36, R56, RZ ;  /* 0x00000038244c723c */ /* 0x000fe200000018ff */
[C---:B------:R-:W-:Y:S01]  /*4a00*/  ISETP.GE.AND P3, PT, R5.reuse, R20, PT ;  /* 0x000000140500720c */ /* 0x040fe20003f66270 */
[----:B------:R3:W1:Y:S01]  /*4a10*/  MUFU.TANH R161, R6 ;  /* 0x0000000600a17308 */ /* 0x0006620000002400 */
[C---:B------:R-:W-:Y:S02]  /*4a20*/  ISETP.GE.AND P1, PT, R5.reuse, R23, PT ;  /* 0x000000170500720c */ /* 0x040fe40003f26270 */
[----:B------:R-:W-:Y:S01]  /*4a30*/  ISETP.GE.AND P0, PT, R5, R22, PT ;  /* 0x000000160500720c */ /* 0x000fe20003f06270 */
[----:B------:R-:W-:Y:S01]  /*4a40*/  VIADD R5, R0, 0x19 ;  /* 0x0000001900057836 */ /* 0x000fe20000000000 */
[----:B------:R-:W-:-:S02]  /*4a50*/  FSEL R101, R122, -INF , !P4 ;  /* 0xff8000007a657808 */ /* 0x000fc40006000000 */
[----:B------:R-:W-:Y:S01]  /*4a60*/  FSEL R105, R105, -INF , !P2 ;  /* 0xff80000069697808 */ /* 0x000fe20005000000 */
[----:B------:R-:W-:Y:S01]  /*4a70*/  MUFU.TANH R127, R88 ;  /* 0x00000058007f7308 */ /* 0x000fe20000002400 */
[C---:B------:R-:W-:Y:S01]  /*4a80*/  ISETP.GE.AND P4, PT, R5.reuse, R21, PT ;  /* 0x000000150500720c */ /* 0x040fe20003f86270 */
[----:B------:R-:W-:Y:S01]  /*4a90*/  FMUL.FTZ R72, R72, UR28 ;  /* 0x0000001c48487c20 */ /* 0x000fe20008410000 */
[----:B------:R-:W-:Y:S01]  /*4aa0*/  ISETP.GE.AND P2, PT, R5, R20, PT ;  /* 0x000000140500720c */ /* 0x000fe20003f46270 */
[----:B------:R-:W-:Y:S01]  /*4ab0*/  FMUL.FTZ R73, R73, UR28 ;  /* 0x0000001c49497c20 */ /* 0x000fe20008410000 */
[----:B------:R-:W-:Y:S01]  /*4ac0*/  FMUL.FTZ R74, R74, UR28 ;  /* 0x0000001c4a4a7c20 */ /* 0x000fe20008410000 */
[----:B------:R-:W-:Y:S01]  /*4ad0*/  FMUL.FTZ R75, R75, UR28 ;  /* 0x0000001c4b4b7c20 */ /* 0x000fe20008410000 */
[----:B-----5:R-:W-:Y:S01]  /*4ae0*/  FSEL R90, R121, -INF , !P4 ;  /* 0xff800000795a7808 */ /* 0x020fe20006000000 */
[----:B------:R-:W-:Y:S01]  /*4af0*/  MUFU.TANH R123, R72 ;  /* 0x00000048007b7308 */ /* 0x000fe20000002400 */
[----:B--2---:R-:W-:Y:S01]  /*4b00*/  FSEL R91, R110, -INF , !P2 ;  /* 0xff8000006e5b7808 */ /* 0x004fe20005000000 */
[----:B------:R-:W-:Y:S01]  /*4b10*/  FMUL.FTZ R86, R86, UR28 ;  /* 0x0000001c56567c20 */ /* 0x000fe20008410000 */
[----:B------:R-:W-:Y:S01]  /*4b20*/  FSEL R113, R113, -INF , !P6 ;  /* 0xff80000071717808 */ /* 0x000fe20007000000 */
[----:B------:R-:W-:Y:S01]  /*4b30*/  FMUL.FTZ R87, R87, UR28 ;  /* 0x0000001c57577c20 */ /* 0x000fe20008410000 */
[----:B------:R-:W-:Y:S01]  /*4b40*/  FSEL R92, R103, -INF , !P5 ;  /* 0xff800000675c7808 */ /* 0x000fe20006800000 */
[----:B------:R-:W-:Y:S01]  /*4b50*/  HMMA.16816.F32 R52, R28, R64, R76 ;  /* 0x000000401c34723c */ /* 0x000fe2000000184c */
[C---:B------:R-:W-:Y:S01]  /*4b60*/  ISETP.GE.AND P6, PT, R5.reuse, R23, PT ;  /* 0x000000170500720c */ /* 0x040fe20003fc6270 */
[----:B------:R-:W-:Y:S01]  /*4b70*/  MUFU.TANH R122, R73 ;  /* 0x00000049007a7308 */ /* 0x000fe20000002400 */
[----:B------:R-:W-:Y:S01]  /*4b80*/  ISETP.GE.AND P5, PT, R5, R22, PT ;  /* 0x000000160500720c */ /* 0x000fe20003fa6270 */
[C---:B------:R-:W-:Y:S01]  /*4b90*/  VIADD R5, R0.reuse, 0x20 ;  /* 0x0000002000057836 */ /* 0x040fe20000000000 */
[----:B------:R-:W-:Y:S01]  /*4ba0*/  FSEL R94, R7, -INF , !P3 ;  /* 0xff800000075e7808 */ /* 0x000fe20005800000 */
[----:B----4-:R-:W-:Y:S01]  /*4bb0*/  HMMA.16816.F32 R76, R24, R48, R68 ;  /* 0x00000030184c723c */ /* 0x010fe20000001844 */
[----:B------:R-:W-:Y:S01]  /*4bc0*/  FSEL R97, R97, -INF , !P1 ;  /* 0xff80000061617808 */ /* 0x000fe20004800000 */
[----:B---3--:R-:W-:Y:S01]  /*4bd0*/  VIADD R6, R0, 0x28 ;  /* 0x0000002800067836 */ /* 0x008fe20000000000 */
[----:B------:R-:W-:Y:S01]  /*4be0*/  FSEL R117, R117, -INF , !P0 ;  /* 0xff80000075757808 */ /* 0x000fe20004000000 */
[----:B------:R-:W-:Y:S01]  /*4bf0*/  MUFU.TANH R110, R74 ;  /* 0x0000004a006e7308 */ /* 0x000fe20000002400 */
[C---:B------:R-:W-:Y:S01]  /*4c00*/  ISETP.GE.AND P3, PT, R5.reuse, R21, PT ;  /* 0x000000150500720c */ /* 0x040fe20003f66270 */
[----:B------:R-:W-:Y:S01]  /*4c10*/  HMMA.16816.F32 R68, R8, R46, R60 ;  /* 0x0000002e0844723c */ /* 0x000fe2000000183c */
[----:B------:R-:W2:Y:S01]  /*4c20*/  LDSM.16.M88.4 R44, [R217+0x7800] ;  /* 0x00780000d92c783b */ /* 0x000ea20000000200 */
[C---:B------:R-:W-:Y:S01]  /*4c30*/  ISETP.GE.AND P1, PT, R5.reuse, R20, PT ;  /* 0x000000140500720c */ /* 0x040fe20003f26270 */
[----:B------:R-:W-:Y:S01]  /*4c40*/  FMUL.FTZ R84, R84, UR28 ;  /* 0x0000001c54547c20 */ /* 0x000fe20008410000 */
[----:B------:R-:W-:Y:S01]  /*4c50*/  ISETP.GE.AND P0, PT, R5, R23, PT ;  /* 0x000000170500720c */ /* 0x000fe20003f06270 */
[----:B------:R-:W-:Y:S01]  /*4c60*/  FMUL.FTZ R85, R85, UR28 ;  /* 0x0000001c55557c20 */ /* 0x000fe20008410000 */
[----:B------:R-:W-:Y:S01]  /*4c70*/  HMMA.16816.F32 R60, R36, R58, RZ ;  /* 0x0000003a243c723c */ /* 0x000fe200000018ff */
[----:B------:R3:W-:Y:S01]  /*4c80*/  MUFU.TANH R121, R75 ;  /* 0x0000004b00797308 */ /* 0x0007e20000002400 */
[----:B------:R-:W-:Y:S01]  /*4c90*/  ISETP.GE.AND P4, PT, R5, R22, PT ;  /* 0x000000160500720c */ /* 0x000fe20003f86270 */
[----:B------:R-:W-:Y:S01]  /*4ca0*/  VIADD R5, R0, 0x21 ;  /* 0x0000002100057836 */ /* 0x000fe20000000000 */
[----:B------:R-:W-:-:S02]  /*4cb0*/  FSEL R145, R145, -INF , !P1 ;  /* 0xff80000091917808 */ /* 0x000fc40004800000 */
[----:B------:R-:W-:Y:S01]  /*4cc0*/  HMMA.16816.F32 R56, R40, R58, RZ ;  /* 0x0000003a2838723c */ /* 0x000fe200000018ff */
[----:B------:R-:W-:Y:S02]  /*4cd0*/  FSEL R146, R146, -INF , !P0 ;  /* 0xff80000092927808 */ /* 0x000fe40004000000 */
[-C--:B------:R-:W-:Y:S01]  /*4ce0*/  ISETP.GE.AND P2, PT, R5, R21.reuse, PT ;  /* 0x000000150500720c */ /* 0x080fe20003f46270 */
[----:B------:R-:W-:Y:S01]  /*4cf0*/  MUFU.TANH R126, R89 ;  /* 0x00000059007e7308 */ /* 0x000fe20000002400 */
[----:B------:R-:W-:Y:S01]  /*4d00*/  FSEL R149, R149, -INF , !P4 ;  /* 0xff80000095957808 */ /* 0x000fe20006000000 */
[----:B------:R-:W-:Y:S01]  /*4d10*/  HMMA.16816.F32 R80, R16, R48, R52 ;  /* 0x000000301050723c */ /* 0x000fe20000001834 */
[----:B------:R-:W3:Y:S01]  /*4d20*/  LDSM.16.M88.4 R52, [R222+0x3000] ;  /* 0x00300000de34783b */ /* 0x000ee20000000200 */
[----:B------:R-:W-:Y:S02]  /*4d30*/  FSEL R142, R142, -INF , !P2 ;  /* 0xff8000008e8e7808 */ /* 0x000fe40005000000 */
[----:B------:R-:W-:-:S02]  /*4d40*/  ISETP.GE.AND P1, PT, R6, R21, PT ;  /* 0x000000150600720c */ /* 0x000fc40003f26270 */
[----:B------:R-:W-:Y:S01]  /*4d50*/  FMUL.FTZ R68, R68, UR28 ;  /* 0x0000001c44447c20 */ /* 0x000fe20008410000 */
[----:B------:R-:W-:Y:S01]  /*4d60*/  FMUL.FTZ R69, R69, UR28 ;  /* 0x0000001c45457c20 */ /* 0x000fe20008410000 */
[----:B------:R-:W-:Y:S01]  /*4d70*/  FMUL.FTZ R70, R70, UR28 ;  /* 0x0000001c46467c20 */ /* 0x000fe20008410000 */
[----:B------:R-:W-:Y:S01]  /*4d80*/  FMUL.FTZ R71, R71, UR28 ;  /* 0x0000001c47477c20 */ /* 0x000fe20008410000 */
[----:B------:R-:W-:Y:S01]  /*4d90*/  MUFU.TANH R128, R86 ;  /* 0x0000005600807308 */ /* 0x000fe20000002400 */
[C---:B------:R-:W-:Y:S01]  /*4da0*/  ISETP.GE.AND P0, PT, R6.reuse, R20, PT ;  /* 0x000000140600720c */ /* 0x040fe20003f06270 */
[-C--:B------:R-:W-:Y:S01]  /*4db0*/  HMMA.16816.F32 R60, R28, R66.reuse, R60 ;  /* 0x000000421c3c723c */ /* 0x080fe2000000183c */
[C---:B------:R-:W-:Y:S02]  /*4dc0*/  ISETP.GE.AND P4, PT, R6.reuse, R23, PT ;  /* 0x000000170600720c */ /* 0x040fe40003f86270 */
[----:B------:R-:W-:Y:S02]  /*4dd0*/  ISETP.GE.AND P2, PT, R6, R22, PT ;  /* 0x000000160600720c */ /* 0x000fe40003f46270 */
[----:B------:R-:W-:Y:S01]  /*4de0*/  FSEL R102, R102, -INF , !P6 ;  /* 0xff80000066667808 */ /* 0x000fe20007000000 */
[----:B------:R-:W-:Y:S01]  /*4df0*/  HMMA.16816.F32 R64, R32, R66, R56 ;  /* 0x000000422040723c */ /* 0x000fe20000001838 */
[----:B------:R-:W-:Y:S01]  /*4e00*/  MUFU.TANH R129, R87 ;  /* 0x0000005700817308 */ /* 0x000fe20000002400 */
[----:B------:R-:W-:-:S02]  /*4e10*/  FSEL R116, R116, -INF , !P5 ;  /* 0xff80000074747808 */ /* 0x000fc40006800000 */
[----:B------:R-:W-:Y:S02]  /*4e20*/  FSEL R147, R147, -INF , !P3 ;  /* 0xff80000093937808 */ /* 0x000fe40005800000 */
[----:B--2---:R-:W-:Y:S01]  /*4e30*/  HMMA.16816.F32 R56, R40, R44, RZ ;  /* 0x0000002c2838723c */ /* 0x004fe200000018ff */
[C---:B------:R-:W-:Y:S02]  /*4e40*/  ISETP.GE.AND P6, PT, R5.reuse, R20, PT ;  /* 0x000000140500720c */ /* 0x040fe40003fc6270 */
[----:B------:R-:W-:Y:S01]  /*4e50*/  MUFU.TANH R95, R68 ;  /* 0x00000044005f7308 */ /* 0x000fe20000002400 */
[C---:B------:R-:W-:Y:S02]  /*4e60*/  ISETP.GE.AND P5, PT, R5.reuse, R23, PT ;  /* 0x000000170500720c */ /* 0x040fe40003fa6270 */
[----:B------:R-:W-:Y:S01]  /*4e70*/  ISETP.GE.AND P3, PT, R5, R22, PT ;  /* 0x000000160500720c */ /* 0x000fe20003f66270 */
[----:B------:R-:W-:Y:S01]  /*4e80*/  VIADD R5, R0, 0x29 ;  /* 0x0000002900057836 */ /* 0x000fe20000000000 */
[----:B------:R-:W-:-:S02]  /*4e90*/  FSEL R143, R143, -INF , !P6 ;  /* 0xff8000008f8f7808 */ /* 0x000fc40007000000 */
[----:B------:R-:W-:Y:S01]  /*4ea0*/  FSEL R144, R144, -INF , !P5 ;  /* 0xff80000090907808 */ /* 0x000fe20006800000 */
[----:B------:R-:W-:Y:S01]  /*4eb0*/  MUFU.TANH R103, R69 ;  /* 0x0000004500677308 */ /* 0x000fe20000002400 */
[----:B------:R-:W-:Y:S01]  /*4ec0*/  HMMA.16816.F32 R60, R16, R50, R60 ;  /* 0x00000032103c723c */ /* 0x000fe2000000183c */
[----:B------:R-:W-:Y:S02]  /*4ed0*/  FSEL R148, R148, -INF , !P3 ;  /* 0xff80000094947808 */ /* 0x000fe40005800000 */
[----:B------:R-:W-:Y:S02]  /*4ee0*/  FSEL R139, R139, -INF , !P1 ;  /* 0xff8000008b8b7808 */ /* 0x000fe40004800000 */
[C---:B------:R-:W-:Y:S01]  /*4ef0*/  ISETP.GE.AND P6, PT, R5.reuse, R21, PT ;  /* 0x000000150500720c */ /* 0x040fe20003fc6270 */
[----:B---3--:R-:W-:Y:S01]  /*4f00*/  HMMA.16816.F32 R72, R12, R52, R76 ;  /* 0x000000340c48723c */ /* 0x008fe2000000184c */
[----:B------:R-:W-:Y:S01]  /*4f10*/  MUFU.TANH R88, R70 ;  /* 0x0000004600587308 */ /* 0x000fe20000002400 */
[----:B------:R-:W-:-:S02]  /*4f20*/  ISETP.GE.AND P5, PT, R5, R20, PT ;  /* 0x000000140500720c */ /* 0x000fc40003fa6270 */
[C---:B------:R-:W-:Y:S02]  /*4f30*/  ISETP.GE.AND P3, PT, R5.reuse, R23, PT ;  /* 0x000000170500720c */ /* 0x040fe40003f66270 */
[----:B------:R-:W-:Y:S01]  /*4f40*/  HMMA.16816.F32 R64, R24, R50, R64 ;  /* 0x000000321840723c */ /* 0x000fe20000001840 */
[----:B------:R-:W2:Y:S01]  /*4f50*/  LDSM.16.M88.4 R48, [R223+0x7800] ;  /* 0x00780000df30783b */ /* 0x000ea20000000200 */
[----:B------:R-:W-:Y:S01]  /*4f60*/  ISETP.GE.AND P1, PT, R5, R22, PT ;  /* 0x000000160500720c */ /* 0x000fe20003f26270 */
[----:B------:R3:W-:Y:S01]  /*4f70*/  MUFU.TANH R89, R71 ;  /* 0x0000004700597308 */ /* 0x0007e20000002400 */
[----:B------:R-:W-:Y:S01]  /*4f80*/  VIADD R5, R0, 0x30 ;  /* 0x0000003000057836 */ /* 0x000fe20000000000 */
[----:B------:R-:W-:Y:S01]  /*4f90*/  FSEL R138, R138, -INF , !P0 ;  /* 0xff8000008a8a7808 */ /* 0x000fe20004000000 */
[----:B------:R-:W-:Y:S01]  /*4fa0*/  HMMA.16816.F32 R76, R40, R46, RZ ;  /* 0x0000002e284c723c */ /* 0x000fe200000018ff */
[----:B------:R-:W-:Y:S01]  /*4fb0*/  LDSM.16.M88.4 R40, [R222+0x3800] ;  /* 0x00380000de28783b */ /* 0x000fe20000000200 */
[----:B------:R-:W-:-:S02]  /*4fc0*/  FSEL R140, R140, -INF , !P4 ;  /* 0xff8000008c8c7808 */ /* 0x000fc40006000000 */
[----:B------:R-:W-:Y:S01]  /*4fd0*/  FSEL R141, R141, -INF , !P2 ;  /* 0xff8000008d8d7808 */ /* 0x000fe20005000000 */
[----:B------:R-:W4:Y:S01]  /*4fe0*/  MUFU.TANH R131, R84 ;  /* 0x0000005400837308 */ /* 0x000f220000002400 */
[----:B------:R-:W-:Y:S01]  /*4ff0*/  FSEL R136, R136, -INF , !P6 ;  /* 0xff80000088887808 */ /* 0x000fe20007000000 */
[C---:B------:R-:W-:Y:S01]  /*5000*/  HMMA.16816.F32 R60, R8.reuse, R54, R60 ;  /* 0x00000036083c723c */ /* 0x040fe2000000183c */
[C---:B------:R-:W-:Y:S02]  /*5010*/  ISETP.GE.AND P0, PT, R5.reuse, R21, PT ;  /* 0x000000150500720c */ /* 0x040fe40003f06270 */
[----:B------:R-:W-:Y:S02]  /*5020*/  ISETP.GE.AND P4, PT, R5, R20, PT ;  /* 0x000000140500720c */ /* 0x000fe40003f86270 */
[----:B------:R-:W-:Y:S01]  /*5030*/  FMUL.FTZ R72, R72, UR28 ;  /* 0x0000001c48487c20 */ /* 0x000fe20008410000 */
[----:B------:R-:W-:Y:S01]  /*5040*/  FMUL.FTZ R73, R73, UR28 ;  /* 0x0000001c49497c20 */ /* 0x000fe20008410000 */
[----:B---3--:R-:W-:Y:S01]  /*5050*/  HMMA.16816.F32 R68, R8, R52, R80 ;  /* 0x000000340844723c */ /* 0x008fe20000001850 */
[----:B------:R-:W-:Y:S01]  /*5060*/  FMUL.FTZ R6, R74, UR28 ;  /* 0x0000001c4a067c20 */ /* 0x000fe20008410000 */
[----:B------:R-:W-:Y:S01]  /*5070*/  MUFU.TANH R87, R72 ;  /* 0x0000004800577308 */ /* 0x000fe20000002400 */
[----:B------:R-:W-:Y:S01]  /*5080*/  FMUL.FTZ R7, R75, UR28 ;  /* 0x0000001c4b077c20 */ /* 0x000fe20008410000 */
[----:B------:R-:W-:-:S02]  /*5090*/  ISETP.GE.AND P2, PT, R5, R23, PT ;  /* 0x000000170500720c */ /* 0x000fc40003f46270 */
[----:B------:R-:W-:Y:S01]  /*50a0*/  HMMA.16816.F32 R80, R36, R46, RZ ;  /* 0x0000002e2450723c */ /* 0x000fe200000018ff */
[----:B------:R-:W-:Y:S01]  /*50b0*/  ISETP.GE.AND P6, PT, R5, R22, PT ;  /* 0x000000160500720c */ /* 0x000fe20003fc6270 */
[----:B------:R-:W-:Y:S01]  /*50c0*/  VIADD R5, R0, 0x31 ;  /* 0x0000003100057836 */ /* 0x000fe20000000000 */
[----:B------:R-:W-:Y:S01]  /*50d0*/  FSEL R134, R134, -INF , !P5 ;  /* 0xff80000086867808 */ /* 0x000fe20006800000 */
[----:B------:R3:W-:Y:S01]  /*50e0*/  MUFU.TANH R86, R73 ;  /* 0x0000004900567308 */ /* 0x0007e20000002400 */
[----:B------:R-:W-:Y:S01]  /*50f0*/  FSEL R135, R135, -INF , !P3 ;  /* 0xff80000087877808 */ /* 0x000fe20005800000 */
[----:B------:R-:W-:Y:S01]  /*5100*/  HMMA.16816.F32 R64, R12, R54, R64 ;  /* 0x000000360c40723c */ /* 0x000fe20000001840 */
[----:B------:R-:W-:Y:S02]  /*5110*/  FSEL R137, R137, -INF , !P1 ;  /* 0xff80000089897808 */ /* 0x000fe40004800000 */
[----:B------:R-:W-:Y:S02]  /*5120*/  FSEL R170, R170, -INF , !P0 ;  /* 0xff800000aaaa7808 */ /* 0x000fe40004000000 */
[C---:B------:R-:W-:Y:S01]  /*5130*/  ISETP.GE.AND P5, PT, R5.reuse, R21, PT ;  /* 0x000000150500720c */ /* 0x040fe20003fa6270 */
[----:B------:R-:W5:Y:S01]  /*5140*/  MUFU.TANH R157, R85 ;  /* 0x00000055009d7308 */ /* 0x000f620000002400 */
[C---:B------:R-:W-:Y:S01]  /*5150*/  ISETP.GE.AND P3, PT, R5.reuse, R20, PT ;  /* 0x000000140500720c */ /* 0x040fe20003f66270 */
[----:B------:R-:W-:Y:S01]  /*5160*/  FMUL.FTZ R60, R60, UR28 ;  /* 0x0000001c3c3c7c20 */ /* 0x000fe20008410000 */
[----:B--2---:R-:W-:Y:S01]  /*5170*/  HMMA.16816.F32 R56, R32, R48, R56 ;  /* 0x000000302038723c */ /* 0x004fe20000001838 */
[C---:B------:R-:W-:Y:S01]  /*5180*/  ISETP.GE.AND P1, PT, R5.reuse, R23, PT ;  /* 0x000000170500720c */ /* 0x040fe20003f26270 */
[----:B------:R-:W-:Y:S01]  /*5190*/  FMUL.FTZ R62, R62, UR28 ;  /* 0x0000001c3e3e7c20 */ /* 0x000fe20008410000 */
[----:B------:R-:W-:Y:S01]  /*51a0*/  ISETP.GE.AND P0, PT, R5, R22, PT ;  /* 0x000000160500720c */ /* 0x000fe20003f06270 */
[----:B------:R-:W-:Y:S01]  /*51b0*/  VIADD R5, R0, 0x38 ;  /* 0x0000003800057836 */ /* 0x000fe20000000000 */
[----:B------:R-:W-:Y:S01]  /*51c0*/  FSEL R166, R166, -INF , !P4 ;  /* 0xff800000a6a67808 */ /* 0x000fe20006000000 */
[----:B---3--:R-:W-:Y:S01]  /*51d0*/  HMMA.16816.F32 R72, R36, R44, RZ ;  /* 0x0000002c2448723c */ /* 0x008fe200000018ff */
[----:B------:R-:W2:Y:S01]  /*51e0*/  LDSM.16.M88.4 R36, [R216+0x3800] ;  /* 0x00380000d824783b */ /* 0x000ea20000000200 */
[----:B------:R-:W-:Y:S01]  /*51f0*/  FSEL R168, R168, -INF , !P2 ;  /* 0xff800000a8a87808 */ /* 0x000fe20005000000 */
[----:B------:R3:W5:Y:S01]  /*5200*/  MUFU.TANH R85, R6 ;  /* 0x0000000600557308 */ /* 0x0007620000002400 */
[----:B------:R-:W-:Y:S01]  /*5210*/  FSEL R173, R173, -INF , !P6 ;  /* 0xff800000adad7808 */ /* 0x000fe20007000000 */
[----:B------:R-:W-:Y:S01]  /*5220*/  FMUL.FTZ R68, R68, UR28 ;  /* 0x0000001c44447c20 */ /* 0x000fe20008410000 */
[----:B------:R-:W-:Y:S01]  /*5230*/  FSEL R162, R162, -INF , !P5 ;  /* 0xff800000a2a27808 */ /* 0x000fe20006800000 */
[----:B------:R-:W-:Y:S01]  /*5240*/  HMMA.16816.F32 R32, R32, R50, R76 ;  /* 0x000000322020723c */ /* 0x000fe2000000184c */
[C---:B------:R-:W-:Y:S01]  /*5250*/  ISETP.GE.AND P4, PT, R5.reuse, R21, PT ;  /* 0x000000150500720c */ /* 0x040fe20003f86270 */
[----:B------:R-:W-:Y:S01]  /*5260*/  FMUL.FTZ R70, R70, UR28 ;  /* 0x0000001c46467c20 */ /* 0x000fe20008410000 */
[C---:B------:R-:W-:Y:S01]  /*5270*/  ISETP.GE.AND P2, PT, R5.reuse, R20, PT ;  /* 0x000000140500720c */ /* 0x040fe20003f46270 */
[----:B------:R-:W5:Y:S01]  /*5280*/  MUFU.TANH R68, R68 ;  /* 0x0000004400447308 */ /* 0x000f620000002400 */
[----:B------:R-:W-:Y:S01]  /*5290*/  ISETP.GE.AND P6, PT, R5, R23, PT ;  /* 0x000000170500720c */ /* 0x000fe20003fc6270 */
[----:B------:R-:W-:Y:S01]  /*52a0*/  FMUL.FTZ R69, R69, UR28 ;  /* 0x0000001c45457c20 */ /* 0x000fe20008410000 */
[----:B------:R-:W-:Y:S01]  /*52b0*/  ISETP.GE.AND P5, PT, R5, R22, PT ;  /* 0x000000160500720c */ /* 0x000fe20003fa6270 */
[----:B------:R-:W-:Y:S01]  /*52c0*/  VIADD R5, R0, 0x39 ;  /* 0x0000003900057836 */ /* 0x000fe20000000000 */
[----:B------:R-:W-:Y:S01]  /*52d0*/  FSEL R159, R159, -INF , !P3 ;  /* 0xff8000009f9f7808 */ /* 0x000fe20005800000 */
[----:B------:R-:W-:Y:S01]  /*52e0*/  FMUL.FTZ R71, R71, UR28 ;  /* 0x0000001c47477c20 */ /* 0x000fe20008410000 */
[----:B------:R-:W-:Y:S01]  /*52f0*/  FSEL R160, R160, -INF , !P1 ;  /* 0xff800000a0a07808 */ /* 0x000fe20004800000 */
[----:B------:R-:W5:Y:S01]  /*5300*/  MUFU.TANH R70, R70 ;  /* 0x0000004600467308 */ /* 0x000f620000002400 */
[----:B------:R-:W-:Y:S01]  /*5310*/  FSEL R163, R163, -INF , !P0 ;  /* 0xff800000a3a37808 */ /* 0x000fe20004000000 */
[----:B------:R-:W-:Y:S01]  /*5320*/  FMUL.FTZ R64, R64, UR28 ;  /* 0x0000001c40407c20 */ /* 0x000fe20008410000 */
[----:B------:R-:W-:Y:S01]  /*5330*/  FSEL R155, R155, -INF , !P4 ;  /* 0xff8000009b9b7808 */ /* 0x000fe20006000000 */
[----:B------:R-:W-:Y:S01]  /*5340*/  FMUL.FTZ R65, R65, UR28 ;  /* 0x0000001c41417c20 */ /* 0x000fe20008410000 */
[----:B------:R-:W-:Y:S01]  /*5350*/  HMMA.16816.F32 R44, R28, R48, R72 ;  /* 0x000000301c2c723c */ /* 0x000fe20000001848 */
[C---:B------:R-:W-:Y:S01]  /*5360*/  ISETP.GE.AND P3, PT, R5.reuse, R21, PT ;  /* 0x000000150500720c */ /* 0x040fe20003f66270 */
[----:B------:R-:W-:Y:S01]  /*5370*/  FMUL.FTZ R66, R66, UR28 ;  /* 0x0000001c42427c20 */ /* 0x000fe20008410000 */
[C---:B------:R-:W-:Y:S01]  /*5380*/  ISETP.GE.AND P1, PT, R5.reuse, R20, PT ;  /* 0x000000140500720c */ /* 0x040fe20003f26270 */
[----:B------:R4:W5:Y:S01]  /*5390*/  MUFU.TANH R84, R7 ;  /* 0x0000000700547308 */ /* 0x0009620000002400 */
        /* <DEDUP_REMOVED lines=11> */
[----:B------:R-:W-:-:S04]  /*5450*/  DEPBAR.LE SB0, 0x0 ;  /* 0x000080000000791a */ /* 0x000fc80000000000 */
[----:B--2---:R-:W-:Y:S01]  /*5460*/  HMMA.16816.F32 R52, R24, R36, R56 ;  /* 0x000000241834723c */ /* 0x004fe20000001838 */
[C---:B------:R-:W-:Y:S01]  /*5470*/  ISETP.GE.AND P2, PT, R5.reuse, R21, PT ;  /* 0x000000150500720c */ /* 0x040fe20003f46270 */
[----:B------:R-:W2:Y:S01]  /*5480*/  MUFU.TANH R71, R71 ;  /* 0x0000004700477308 */ /* 0x000ea20000002400 */
[C---:B------:R-:W-:Y:S02]  /*5490*/  ISETP.GE.AND P6, PT, R5.reuse, R20, PT ;  /* 0x000000140500720c */ /* 0x040fe40003fc6270 */
[C---:B------:R-:W-:Y:S01]  /*54a0*/  ISETP.GE.AND P5, PT, R5.reuse, R23, PT ;  /* 0x000000170500720c */ /* 0x040fe20003fa6270 */
[----:B------:R-:W-:Y:S01]  /*54b0*/  HMMA.16816.F32 R56, R28, R50, R80 ;  /* 0x000000321c38723c */ /* 0x000fe20000001850 */
[----:B------:R-:W-:Y:S01]  /*54c0*/  ISETP.GE.AND P3, PT, R5, R22, PT ;  /* 0x000000160500720c */ /* 0x000fe20003f66270 */
[----:B------:R-:W-:Y:S01]  /*54d0*/  VIADD R5, R0, 0x41 ;  /* 0x0000004100057836 */ /* 0x000fe20000000000 */
[----:B------:R-:W-:Y:S01]  /*54e0*/  FSEL R150, R150, -INF , !P1 ;  /* 0xff80000096967808 */ /* 0x000fe20004800000 */
[----:B------:R-:W2:Y:S01]  /*54f0*/  MUFU.TANH R64, R64 ;  /* 0x0000004000407308 */ /* 0x000ea20000002400 */
[----:B------:R-:W-:Y:S01]  /*5500*/  FSEL R151, R151, -INF , !P0 ;  /* 0xff80000097977808 */ /* 0x000fe20004000000 */
[----:B------:R-:W-:Y:S01]  /*5510*/  HMMA.16816.F32 R28, R16, R36, R44 ;  /* 0x00000024101c723c */ /* 0x000fe2000000182c */
[----:B------:R-:W-:-:S02]  /*5520*/  FSEL R153, R153, -INF , !P4 ;  /* 0xff80000099997808 */ /* 0x000fc40006000000 */
[----:B------:R-:W-:Y:S02]  /*5530*/  FSEL R209, R209, -INF , !P2 ;  /* 0xff800000d1d17808 */ /* 0x000fe40005000000 */
[C---:B------:R-:W-:Y:S01]  /*5540*/  ISETP.GE.AND P1, PT, R5.reuse, R21, PT ;  /* 0x000000150500720c */ /* 0x040fe20003f26270 */
[----:B------:R-:W-:Y:S01]  /*5550*/  HMMA.16816.F32 R24, R24, R38, R32 ;  /* 0x000000261818723c */ /* 0x000fe20000001820 */
[C---:B------:R-:W-:Y:S01]  /*5560*/  ISETP.GE.AND P0, PT, R5.reuse, R20, PT ;  /* 0x000000140500720c */ /* 0x040fe20003f06270 */
[----:B------:R-:W-:Y:S01]  /*5570*/  MUFU.TANH R65, R65 ;  /* 0x0000004100417308 */ /* 0x000fe20000002400 */
[C---:B------:R-:W-:Y:S02]  /*5580*/  ISETP.GE.AND P4, PT, R5.reuse, R23, PT ;  /* 0x000000170500720c */ /* 0x040fe40003f86270 */
[----:B------:R-:W-:Y:S01]  /*5590*/  ISETP.GE.AND P2, PT, R5, R22, PT ;  /* 0x000000160500720c */ /* 0x000fe20003f46270 */
[----:B------:R-:W-:Y:S01]  /*55a0*/  VIADD R5, R0, 0x48 ;  /* 0x0000004800057836 */ /* 0x000fe20000000000 */
[----:B-1----:R-:W-:Y:S01]  /*55b0*/  FSEL R205, R205, -INF , !P6 ;  /* 0xff800000cdcd7808 */ /* 0x002fe20007000000 */
[----:B------:R-:W-:Y:S01]  /*55c0*/  HMMA.16816.F32 R52, R12, R40, R52 ;  /* 0x000000280c34723c */ /* 0x000fe20000001834 */
[----:B------:R-:W-:Y:S01]  /*55d0*/  FSEL R206, R171, -INF , !P5 ;  /* 0xff800000abce7808 */ /* 0x000fe20006800000 */
[----:B------:R-:W1:Y:S01]  /*55e0*/  MUFU.TANH R66, R66 ;  /* 0x0000004200427308 */ /* 0x000e620000002400 */
[----:B------:R-:W-:-:S02]  /*55f0*/  FSEL R211, R169, -INF , !P3 ;  /* 0xff800000a9d37808 */ /* 0x000fc40005800000 */
[----:B------:R-:W-:Y:S01]  /*5600*/  FSEL R200, R200, -INF , !P1 ;  /* 0xff800000c8c87808 */ /* 0x000fe20004800000 */
[----:B------:R-:W-:Y:S01]  /*5610*/  HMMA.16816.F32 R16, R16, R38, R56 ;  /* 0x000000261010723c */ /* 0x000fe20000001838 */
[C---:B------:R-:W-:Y:S02]  /*5620*/  ISETP.GE.AND P6, PT, R5.reuse, R21, PT ;  /* 0x000000150500720c */ /* 0x040fe40003fc6270 */
[C---:B------:R-:W-:Y:S01]  /*5630*/  ISETP.GE.AND P5, PT, R5.reuse, R20, PT ;  /* 0x000000140500720c */ /* 0x040fe20003fa6270 */
[----:B------:R-:W1:Y:S01]  /*5640*/  MUFU.TANH R60, R60 ;  /* 0x0000003c003c7308 */ /* 0x000e620000002400 */
[C---:B------:R-:W-:Y:S01]  /*5650*/  ISETP.GE.AND P3, PT, R5.reuse, R23, PT ;  /* 0x000000170500720c */ /* 0x040fe20003f66270 */
[----:B------:R-:W-:Y:S01]  /*5660*/  HMMA.16816.F32 R28, R8, R40, R28 ;  /* 0x00000028081c723c */ /* 0x000fe2000000181c */
[----:B------:R-:W-:Y:S01]  /*5670*/  ISETP.GE.AND P1, PT, R5, R22, PT ;  /* 0x000000160500720c */ /* 0x000fe20003f26270 */
[----:B------:R-:W-:Y:S01]  /*5680*/  VIADD R5, R0, 0x49 ;  /* 0x0000004900057836 */ /* 0x000fe20000000000 */
[----:B------:R-:W-:-:S02]  /*5690*/  FSEL R197, R197, -INF , !P0 ;  /* 0xff800000c5c57808 */ /* 0x000fc40004000000 */
[----:B------:R-:W-:Y:S01]  /*56a0*/  FSEL R199, R199, -INF , !P4 ;  /* 0xff800000c7c77808 */ /* 0x000fe20006000000 */
[----:B------:R-:W1:Y:S01]  /*56b0*/  MUFU.TANH R62, R62 ;  /* 0x0000003e003e7308 */ /* 0x000e620000002400 */
[----:B------:R-:W-:Y:S01]  /*56c0*/  FSEL R201, R201, -INF , !P2 ;  /* 0xff800000c9c97808 */ /* 0x000fe20005000000 */
[-C--:B------:R-:W-:Y:S01]  /*56d0*/  HMMA.16816.F32 R12, R12, R42.reuse, R24 ;  /* 0x0000002a0c0c723c */ /* 0x080fe20000001818 */
[----:B------:R-:W-:Y:S02]  /*56e0*/  FSEL R190, R190, -INF , !P6 ;  /* 0xff800000bebe7808 */ /* 0x000fe40007000000 */
[C---:B------:R-:W-:Y:S01]  /*56f0*/  ISETP.GE.AND P0, PT, R5.reuse, R21, PT ;  /* 0x000000150500720c */ /* 0x040fe20003f06270 */
[----:B---3--:R-:W-:Y:S01]  /*5700*/  FMUL.FTZ R6, R52, UR28 ;  /* 0x0000001c34067c20 */ /* 0x008fe20008410000 */
[C---:B------:R-:W-:Y:S01]  /*5710*/  ISETP.GE.AND P4, PT, R5.reuse, R20, PT ;  /* 0x000000140500720c */ /* 0x040fe20003f86270 */
[----:B------:R-:W3:Y:S01]  /*5720*/  MUFU.TANH R67, R67 ;  /* 0x0000004300437308 */ /* 0x000ee20000002400 */
[----:B------:R-:W-:Y:S01]  /*5730*/  ISETP.GE.AND P2, PT, R5, R23, PT ;  /* 0x000000170500720c */ /* 0x000fe20003f46270 */
[----:B------:R-:W-:Y:S01]  /*5740*/  FMUL.FTZ R53, R53, UR28 ;  /* 0x0000001c35357c20 */ /* 0x000fe20008410000 */
[----:B------:R-:W-:Y:S01]  /*5750*/  ISETP.GE.AND P6, PT, R5, R22, PT ;  /* 0x000000160500720c */ /* 0x000fe20003fc6270 */
[----:B------:R-:W-:Y:S01]  /*5760*/  VIADD R5, R0, 0x50 ;  /* 0x0000005000057836 */ /* 0x000fe20000000000 */
[----:B------:R-:W-:Y:S01]  /*5770*/  FSEL R185, R167, -INF , !P5 ;  /* 0xff800000a7b97808 */ /* 0x000fe20006800000 */
[----:B------:R-:W-:Y:S01]  /*5780*/  HMMA.16816.F32 R8, R8, R42, R16 ;  /* 0x0000002a0808723c */ /* 0x000fe20000001810 */
[----:B------:R-:W-:Y:S01]  /*5790*/  FSEL R188, R165, -INF , !P3 ;  /* 0xff800000a5bc7808 */ /* 0x000fe20005800000 */
[----:B------:R5:W-:Y:S01]  /*57a0*/  MUFU.TANH R36, R6 ;  /* 0x0000000600247308 */ /* 0x000be20000002400 */
[----:B------:R-:W-:Y:S01]  /*57b0*/  FSEL R191, R130, -INF , !P1 ;  /* 0xff80000082bf7808 */ /* 0x000fe20004800000 */
[----:B----4-:R-:W-:Y:S01]  /*57c0*/  FMUL.FTZ R7, R31, UR28 ;  /* 0x0000001c1f077c20 */ /* 0x010fe20008410000 */
[----:B------:R-:W-:Y:S01]  /*57d0*/  FSEL R179, R179, -INF , !P0 ;  /* 0xff800000b3b37808 */ /* 0x000fe20004000000 */
[----:B------:R-:W-:Y:S01]  /*57e0*/  FMUL.FTZ R28, R28, UR28 ;  /* 0x0000001c1c1c7c20 */ /* 0x000fe20008410000 */
[----:B------:R-:W-:-:S02]  /*57f0*/  ISETP.GE.AND P5, PT, R5, R21, PT ;  /* 0x000000150500720c */ /* 0x000fc40003fa6270 */
[C---:B------:R-:W-:Y:S01]  /*5800*/  ISETP.GE.AND P3, PT, R5.reuse, R20, PT ;  /* 0x000000140500720c */ /* 0x040fe20003f66270 */
[----:B------:R-:W4:Y:S01]  /*5810*/  MUFU.TANH R61, R61 ;  /* 0x0000003d003d7308 */ /* 0x000f220000002400 */
[C---:B------:R-:W-:Y:S01]  /*5820*/  ISETP.GE.AND P1, PT, R5.reuse, R23, PT ;  /* 0x000000170500720c */ /* 0x040fe20003f26270 */
[----:B------:R-:W-:Y:S01]  /*5830*/  FMUL.FTZ R12, R12, UR28 ;  /* 0x0000001c0c0c7c20 */ /* 0x000fe20008410000 */
[----:B------:R-:W-:Y:S01]  /*5840*/  ISETP.GE.AND P0, PT, R5, R22, PT ;  /* 0x000000160500720c */ /* 0x000fe20003f06270 */
[----:B------:R-:W-:Y:S01]  /*5850*/  VIADD R5, R0, 0x51 ;  /* 0x0000005100057836 */ /* 0x000fe20000000000 */
[----:B------:R-:W-:Y:S01]  /*5860*/  FSEL R176, R176, -INF , !P4 ;  /* 0xff800000b0b07808 */ /* 0x000fe20006000000 */
[----:B------:R-:W-:Y:S01]  /*5870*/  FMUL.FTZ R14, R14, UR28 ;  /* 0x0000001c0e0e7c20 */ /* 0x000fe20008410000 */
[----:B------:R-:W-:Y:S01]  /*5880*/  FSEL R177, R164, -INF , !P2 ;  /* 0xff800000a4b17808 */ /* 0x000fe20005000000 */
[----:B------:R-:W4:Y:S01]  /*5890*/  MUFU.TANH R63, R63 ;  /* 0x0000003f003f7308 */ /* 0x000f220000002400 */
[----:B------:R-:W-:Y:S01]  /*58a0*/  FSEL R180, R161, -INF , !P6 ;  /* 0xff800000a1b47808 */ /* 0x000fe20007000000 */
[----:B-----5:R-:W-:Y:S01]  /*58b0*/  FMUL.FTZ R6, R54, UR28 ;  /* 0x0000001c36067c20 */ /* 0x020fe20008410000 */
[----:B------:R-:W-:Y:S01]  /*58c0*/  FSEL R235, R131, -INF , !P5 ;  /* 0xff80000083eb7808 */ /* 0x000fe20006800000 */
[----:B------:R-:W-:Y:S01]  /*58d0*/  FMUL.FTZ R13, R13, UR28 ;  /* 0x0000001c0d0d7c20 */ /* 0x000fe20008410000 */
[C---:B------:R-:W-:Y:S01]  /*58e0*/  ISETP.GE.AND P4, PT, R5.reuse, R21, PT ;  /* 0x000000150500720c */ /* 0x040fe20003f86270 */
[----:B------:R-:W-:Y:S01]  /*58f0*/  FMUL.FTZ R8, R8, UR28 ;  /* 0x0000001c08087c20 */ /* 0x000fe20008410000 */
[C---:B------:R-:W-:Y:S01]  /*5900*/  ISETP.GE.AND P2, PT, R5.reuse, R20, PT ;  /* 0x000000140500720c */ /* 0x040fe20003f46270 */
[----:B------:R5:W-:Y:S01]  /*5910*/  MUFU.TANH R33, R6 ;  /* 0x0000000600217308 */ /* 0x000be20000002400 */
[C---:B------:R-:W-:Y:S01]  /*5920*/  ISETP.GE.AND P6, PT, R5.reuse, R23, PT ;  /* 0x000000170500720c */ /* 0x040fe20003fc6270 */
[----:B------:R-:W-:Y:S01]  /*5930*/  FMUL.FTZ R10, R10, UR28 ;  /* 0x0000001c0a0a7c20 */ /* 0x000fe20008410000 */
[----:B------:R-:W-:Y:S01]  /*5940*/  ISETP.GE.AND P5, PT, R5, R22, PT ;  /* 0x000000160500720c */ /* 0x000fe20003fa6270 */
[----:B------:R-:W-:Y:S01]  /*5950*/  VIADD R5, R0, 0x58 ;  /* 0x0000005800057836 */ /* 0x000fe20000000000 */
[----:B------:R-:W-:Y:S01]  /*5960*/  FSEL R234, R128, -INF , !P3 ;  /* 0xff80000080ea7808 */ /* 0x000fe20005800000 */
[----:B------:R-:W-:Y:S01]  /*5970*/  FMUL.FTZ R15, R15, UR28 ;  /* 0x0000001c0f0f7c20 */ /* 0x000fe20008410000 */
[----:B------:R-:W-:Y:S01]  /*5980*/  FSEL R229, R127, -INF , !P1 ;  /* 0xff8000007fe57808 */ /* 0x000fe20004800000 */
[----:B------:R-:W-:Y:S01]  /*5990*/  MUFU.TANH R8, R8 ;  /* 0x0000000800087308 */ /* 0x000fe20000002400 */
[----:B------:R-:W-:Y:S01]  /*59a0*/  FSEL R236, R125, -INF , !P0 ;  /* 0xff8000007dec7808 */ /* 0x000fe20004000000 */
[----:B------:R-:W-:Y:S01]  /*59b0*/  FMUL.FTZ R11, R11, UR28 ;  /* 0x0000001c0b0b7c20 */ /* 0x000fe20008410000 */
[----:B------:R-:W-:-:S02]  /*59c0*/  FSEL R230, R157, -INF , !P4 ;  /* 0xff8000009de67808 */ /* 0x000fc40006000000 */
[C---:B------:R-:W-:Y:S02]  /*59d0*/  ISETP.GE.AND P3, PT, R5.reuse, R21, PT ;  /* 0x000000150500720c */ /* 0x040fe40003f66270 */
[C---:B------:R-:W-:Y:S01]  /*59e0*/  ISETP.GE.AND P1, PT, R5.reuse, R20, PT ;  /* 0x000000140500720c */ /* 0x040fe20003f26270 */
[----:B------:R-:W-:Y:S01]  /*59f0*/  MUFU.TANH R7, R7 ;  /* 0x0000000700077308 */ /* 0x000fe20000002400 */
[----:B------:R-:W-:Y:S01]  /*5a00*/  ISETP.GE.AND P0, PT, R5, R23, PT ;  /* 0x000000170500720c */ /* 0x000fe20003f06270 */
[----:B-----5:R-:W-:Y:S01]  /*5a10*/  FMUL.FTZ R6, R55, UR28 ;  /* 0x0000001c37067c20 */ /* 0x020fe20008410000 */
[----:B------:R-:W-:Y:S01]  /*5a20*/  ISETP.GE.AND P4, PT, R5, R22, PT ;  /* 0x000000160500720c */ /* 0x000fe20003f86270 */
[----:B------:R-:W-:Y:S01]  /*5a30*/  VIADD R5, R0, 0x59 ;  /* 0x0000005900057836 */ /* 0x000fe20000000000 */
[----:B------:R-:W-:Y:S02]  /*5a40*/  FSEL R232, R129, -INF , !P2 ;  /* 0xff80000081e87808 */ /* 0x000fe40005000000 */
[----:B------:R-:W-:Y:S01]  /*5a50*/  FSEL R213, R126, -INF , !P6 ;  /* 0xff8000007ed57808 */ /* 0x000fe20007000000 */
[----:B------:R5:W-:Y:S01]  /*5a60*/  MUFU.TANH R32, R6 ;  /* 0x0000000600207308 */ /* 0x000be20000002400 */
[----:B------:R-:W-:-:S02]  /*5a70*/  FSEL R233, R124, -INF , !P5 ;  /* 0xff8000007ce97808 */ /* 0x000fc40006800000 */
[----:B------:R-:W-:Y:S02]  /*5a80*/  FSEL R214, R123, -INF , !P3 ;  /* 0xff8000007bd67808 */ /* 0x000fe40005800000 */
[C---:B------:R-:W-:Y:S02]  /*5a90*/  ISETP.GE.AND P2, PT, R5.reuse, R21, PT ;  /* 0x000000150500720c */ /* 0x040fe40003f46270 */
[C---:B------:R-:W-:Y:S01]  /*5aa0*/  ISETP.GE.AND P6, PT, R5.reuse, R20, PT ;  /* 0x000000140500720c */ /* 0x040fe20003fc6270 */
[----:B------:R-:W-:Y:S01]  /*5ab0*/  MUFU.TANH R53, R53 ;  /* 0x0000003500357308 */ /* 0x000fe20000002400 */
[C---:B------:R-:W-:Y:S02]  /*5ac0*/  ISETP.GE.AND P5, PT, R5.reuse, R23, PT ;  /* 0x000000170500720c */ /* 0x040fe40003fa6270 */
[----:B------:R-:W-:Y:S01]  /*5ad0*/  ISETP.GE.AND P3, PT, R5, R22, PT ;  /* 0x000000160500720c */ /* 0x000fe20003f66270 */
[----:B------:R-:W-:Y:S01]  /*5ae0*/  VIADD R5, R0, 0x60 ;  /* 0x0000006000057836 */ /* 0x000fe20000000000 */
[----:B------:R-:W-:-:S02]  /*5af0*/  FSEL R227, R110, -INF , !P1 ;  /* 0xff8000006ee37808 */ /* 0x000fc40004800000 */
[----:B------:R-:W-:Y:S01]  /*5b00*/  FSEL R210, R95, -INF , !P0 ;  /* 0xff8000005fd27808 */ /* 0x000fe20004000000 */
[----:B------:R-:W-:Y:S01]  /*5b10*/  MUFU.TANH R28, R28 ;  /* 0x0000001c001c7308 */ /* 0x000fe20000002400 */
[----:B------:R-:W-:Y:S01]  /*5b20*/  FSEL R231, R88, -INF , !P4 ;  /* 0xff80000058e77808 */ /* 0x000fe20006000000 */
[----:B-----5:R-:W-:Y:S01]  /*5b30*/  FMUL.FTZ R6, R29, UR28 ;  /* 0x0000001c1d067c20 */ /* 0x020fe20008410000 */
[----:B------:R-:W-:Y:S02]  /*5b40*/  FSEL R208, R122, -INF , !P2 ;  /* 0xff8000007ad07808 */ /* 0x000fe40005000000 */
[C---:B------:R-:W-:Y:S02]  /*5b50*/  ISETP.GE.AND P1, PT, R5.reuse, R21, PT ;  /* 0x000000150500720c */ /* 0x040fe40003f26270 */
[C---:B------:R-:W-:Y:S01]  /*5b60*/  ISETP.GE.AND P0, PT, R5.reuse, R20, PT ;  /* 0x000000140500720c */ /* 0x040fe20003f06270 */
[----:B------:R5:W-:Y:S01]  /*5b70*/  MUFU.TANH R25, R6 ;  /* 0x0000000600197308 */ /* 0x000be20000002400 */
[----:B------:R-:W-:-:S02]  /*5b80*/  ISETP.GE.AND P4, PT, R5, R23, PT ;  /* 0x000000170500720c */ /* 0x000fc40003f86270 */
[----:B------:R-:W-:Y:S01]  /*5b90*/  ISETP.GE.AND P2, PT, R5, R22, PT ;  /* 0x000000160500720c */ /* 0x000fe20003f46270 */
[----:B------:R-:W-:Y:S01]  /*5ba0*/  VIADD R5, R0, 0x61 ;  /* 0x0000006100057836 */ /* 0x000fe20000000000 */
[----:B------:R-:W-:Y:S02]  /*5bb0*/  FSEL R207, R121, -INF , !P6 ;  /* 0xff80000079cf7808 */ /* 0x000fe40007000000 */
[----:B------:R-:W-:Y:S01]  /*5bc0*/  FSEL R204, R103, -INF , !P5 ;  /* 0xff80000067cc7808 */ /* 0x000fe20006800000 */
[----:B------:R-:W-:Y:S01]  /*5bd0*/  MUFU.TANH R12, R12 ;  /* 0x0000000c000c7308 */ /* 0x000fe20000002400 */
[----:B------:R-:W-:Y:S02]  /*5be0*/  FSEL R215, R89, -INF , !P3 ;  /* 0xff80000059d77808 */ /* 0x000fe40005800000 */
[----:B------:R-:W-:Y:S02]  /*5bf0*/  FSEL R194, R87, -INF , !P1 ;  /* 0xff80000057c27808 */ /* 0x000fe40004800000 */
[----:B------:R-:W-:-:S02]  /*5c00*/  ISETP.GE.AND P6, PT, R5, R21, PT ;  /* 0x000000150500720c */ /* 0x000fc40003fc6270 */
[C---:B------:R-:W-:Y:S01]  /*5c10*/  ISETP.GE.AND P5, PT, R5.reuse, R20, PT ;  /* 0x000000140500720c */ /* 0x040fe20003fa6270 */
[----:B------:R-:W-:Y:S01]  /*5c20*/  MUFU.TANH R14, R14 ;  /* 0x0000000e000e7308 */ /* 0x000fe20000002400 */
[C---:B------:R-:W-:Y:S01]  /*5c30*/  ISETP.GE.AND P3, PT, R5.reuse, R23, PT ;  /* 0x000000170500720c */ /* 0x040fe20003f66270 */
[----:B-----5:R-:W-:Y:S01]  /*5c40*/  FMUL.FTZ R6, R30, UR28 ;  /* 0x0000001c1e067c20 */ /* 0x020fe20008410000 */
[----:B------:R-:W-:Y:S01]  /*5c50*/  ISETP.GE.AND P1, PT, R5, R22, PT ;  /* 0x000000160500720c */ /* 0x000fe20003f26270 */
[----:B------:R-:W-:Y:S01]  /*5c60*/  VIADD R5, R0, 0x68 ;  /* 0x0000006800057836 */ /* 0x000fe20000000000 */
[----:B------:R-:W-:Y:S02]  /*5c70*/  FSEL R196, R85, -INF , !P0 ;  /* 0xff80000055c47808 */ /* 0x000fe40004000000 */
[----:B------:R-:W-:Y:S01]  /*5c80*/  FSEL R202, R68, -INF , !P4 ;  /* 0xff80000044ca7808 */ /* 0x000fe20006000000 */
[----:B------:R5:W4:Y:S01]  /*5c90*/  MUFU.TANH R24, R6 ;  /* 0x0000000600187308 */ /* 0x000b220000002400 */
[----:B------:R-:W-:-:S02]  /*5ca0*/  FSEL R226, R70, -INF , !P2 ;  /* 0xff80000046e27808 */ /* 0x000fc40005000000 */
[----:B------:R-:W-:Y:S02]  /*5cb0*/  FSEL R186, R86, -INF , !P6 ;  /* 0xff80000056ba7808 */ /* 0x000fe40007000000 */
[C---:B------:R-:W-:Y:S02]  /*5cc0*/  ISETP.GE.AND P0, PT, R5.reuse, R21, PT ;  /* 0x000000150500720c */ /* 0x040fe40003f06270 */
[C---:B------:R-:W-:Y:S01]  /*5cd0*/  ISETP.GE.AND P4, PT, R5.reuse, R20, PT ;  /* 0x000000140500720c */ /* 0x040fe20003f86270 */
[----:B------:R-:W4:Y:S01]  /*5ce0*/  MUFU.TANH R10, R10 ;  /* 0x0000000a000a7308 */ /* 0x000f220000002400 */
[C---:B------:R-:W-:Y:S02]  /*5cf0*/  ISETP.GE.AND P2, PT, R5.reuse, R23, PT ;  /* 0x000000170500720c */ /* 0x040fe40003f46270 */
[----:B------:R-:W-:Y:S01]  /*5d00*/  ISETP.GE.AND P6, PT, R5, R22, PT ;  /* 0x000000160500720c */ /* 0x000fe20003fc6270 */
[----:B------:R-:W-:Y:S01]  /*5d10*/  VIADD R5, R0, 0x69 ;  /* 0x0000006900057836 */ /* 0x000fe20000000000 */
[----:B------:R-:W-:-:S02]  /*5d20*/  FSEL R192, R84, -INF , !P5 ;  /* 0xff80000054c07808 */ /* 0x000fc40006800000 */
[----:B------:R-:W-:Y:S01]  /*5d30*/  FSEL R195, R69, -INF , !P3 ;  /* 0xff80000045c37808 */ /* 0x000fe20005800000 */
[----:B------:R-:W4:Y:S01]  /*5d40*/  MUFU.TANH R13, R13 ;  /* 0x0000000d000d7308 */ /* 0x000f220000002400 */
[----:B--2---:R-:W-:Y:S01]  /*5d50*/  FSEL R212, R71, -INF , !P1 ;  /* 0xff80000047d47808 */ /* 0x004fe20004800000 */
[----:B-----5:R-:W-:Y:S01]  /*5d60*/  VIADD R6, R0, 0x71 ;  /* 0x0000007100067836 */ /* 0x020fe20000000000 */
[----:B------:R-:W-:Y:S02]  /*5d70*/  FSEL R181, R64, -INF , !P0 ;  /* 0xff80000040b57808 */ /* 0x000fe40004000000 */
[C---:B------:R-:W-:Y:S02]  /*5d80*/  ISETP.GE.AND P5, PT, R5.reuse, R21, PT ;  /* 0x000000150500720c */ /* 0x040fe40003fa6270 */
[C---:B------:R-:W-:Y:S01]  /*5d90*/  ISETP.GE.AND P3, PT, R5.reuse, R20, PT ;  /* 0x000000140500720c */ /* 0x040fe20003f66270 */
[----:B------:R-:W2:Y:S01]  /*5da0*/  MUFU.TANH R15, R15 ;  /* 0x0000000f000f7308 */ /* 0x000ea20000002400 */
[----:B------:R-:W-:-:S02]  /*5db0*/  ISETP.GE.AND P1, PT, R5, R23, PT ;  /* 0x000000170500720c */ /* 0x000fc40003f26270 */
[----:B------:R-:W-:Y:S01]  /*5dc0*/  ISETP.GE.AND P0, PT, R5, R22, PT ;  /* 0x000000160500720c */ /* 0x000fe20003f06270 */
[----:B------:R-:W-:Y:S01]  /*5dd0*/  VIADD R5, R0, 0x70 ;  /* 0x0000007000057836 */ /* 0x000fe20000000000 */
[----:B-1----:R-:W-:Y:S02]  /*5de0*/  FSEL R183, R66, -INF , !P4 ;  /* 0xff80000042b77808 */ /* 0x002fe40006000000 */
[----:B------:R-:W-:Y:S01]  /*5df0*/  FSEL R187, R60, -INF , !P2 ;  /* 0xff8000003cbb7808 */ /* 0x000fe20005000000 */
[----:B------:R-:W-:Y:S01]  /*5e00*/  MUFU.TANH R11, R11 ;  /* 0x0000000b000b7308 */ /* 0x000fe20000002400 */
[----:B------:R-:W-:Y:S02]  /*5e10*/  FSEL R203, R62, -INF , !P6 ;  /* 0xff8000003ecb7808 */ /* 0x000fe40007000000 */
[----:B------:R-:W-:Y:S01]  /*5e20*/  FSEL R169, R65, -INF , !P5 ;  /* 0xff80000041a97808 */ /* 0x000fe20006800000 */
[----:B------:R-:W-:Y:S01]  /*5e30*/  BAR.SYNC.DEFER_BLOCKING 0x0 ;  /* 0x0000000000007b1d */ /* 0x000fe20000010000 */
[----:B------:R-:W-:-:S02]  /*5e40*/  ISETP.GE.AND P4, PT, R5, R21, PT ;  /* 0x000000150500720c */ /* 0x000fc40003f86270 */
[C---:B------:R-:W-:Y:S02]  /*5e50*/  ISETP.GE.AND P2, PT, R5.reuse, R20, PT ;  /* 0x000000140500720c */ /* 0x040fe40003f46270 */
[C---:B------:R-:W-:Y:S02]  /*5e60*/  ISETP.GE.AND P6, PT, R5.reuse, R23, PT ;  /* 0x000000170500720c */ /* 0x040fe40003fc6270 */
[----:B------:R-:W-:Y:S01]  /*5e70*/  ISETP.GE.AND P5, PT, R5, R22, PT ;  /* 0x000000160500720c */ /* 0x000fe20003fa6270 */
[----:B------:R-:W-:Y:S01]  /*5e80*/  VIADD R5, R0, 0x78 ;  /* 0x0000007800057836 */ /* 0x000fe20000000000 */
[----:B---3--:R-:W-:Y:S02]  /*5e90*/  FSEL R175, R67, -INF , !P3 ;  /* 0xff80000043af7808 */ /* 0x008fe40005800000 */
[----:B----4-:R-:W-:Y:S02]  /*5ea0*/  FSEL R182, R61, -INF , !P1 ;  /* 0xff8000003db67808 */ /* 0x010fe40004800000 */
[----:B------:R-:W-:-:S02]  /*5eb0*/  FSEL R198, R63, -INF , !P0 ;  /* 0xff8000003fc67808 */ /* 0x000fc40004000000 */
[----:B------:R-:W-:Y:S02]  /*5ec0*/  FSEL R157, R36, -INF , !P4 ;  /* 0xff800000249d7808 */ /* 0x000fe40006000000 */
[----:B------:R-:W-:Y:S02]  /*5ed0*/  FSEL R193, R24, -INF , !P5 ;  /* 0xff80000018c17808 */ /* 0x000fe40006800000 */
[C---:B------:R-:W-:Y:S02]  /*5ee0*/  ISETP.GE.AND P3, PT, R6.reuse, R21, PT ;  /* 0x000000150600720c */ /* 0x040fe40003f66270 */
[C---:B------:R-:W-:Y:S02]  /*5ef0*/  ISETP.GE.AND P1, PT, R6.reuse, R20, PT ;  /* 0x000000140600720c */ /* 0x040fe40003f26270 */
[CC--:B------:R-:W-:Y:S02]  /*5f00*/  ISETP.GE.AND P0, PT, R6.reuse, R23.reuse, PT ;  /* 0x000000170600720c */ /* 0x0c0fe40003f06270 */
[----:B------:R-:W-:Y:S01]  /*5f10*/  ISETP.GE.AND P4, PT, R6, R22, PT ;  /* 0x000000160600720c */ /* 0x000fe20003f86270 */
[----:B------:R-:W-:Y:S01]  /*5f20*/  VIADD R6, R216, 0x800 ;  /* 0x00000800d8067836 */ /* 0x000fe20000000000 */
[----:B------:R-:W-:-:S02]  /*5f30*/  ISETP.GE.AND P5, PT, R5, R23, PT ;  /* 0x000000170500720c */ /* 0x000fc40003fa6270 */
[----:B------:R-:W-:Y:S01]  /*5f40*/  FSEL R189, R7, -INF , !P4 ;  /* 0xff80000007bd7808 */ /* 0x000fe20006000000 */
[----:B------:R-:W-:Y:S01]  /*5f50*/  VIADD R7, R216, 0x1800 ;  /* 0x00001800d8077836 */ /* 0x000fe20000000000 */
[----:B------:R-:W-:Y:S01]  /*5f60*/  FSEL R167, R8, -INF , !P5 ;  /* 0xff80000008a77808 */ /* 0x000fe20006800000 */
[----:B------:R-:W-:Y:S01]  /*5f70*/  VIADD R8, R216, 0x1000 ;  /* 0x00001000d8087836 */ /* 0x000fe20000000000 */
[----:B------:R1:W-:Y:S01]  /*5f80*/  STL [R1+0xc8], R6 ;  /* 0x0000c80601007387 */ /* 0x0003e20000100800 */
[----:B------:R-:W-:Y:S02]  /*5f90*/  FSEL R172, R33, -INF , !P2 ;  /* 0xff80000021ac7808 */ /* 0x000fe40005000000 */
[----:B------:R-:W-:Y:S01]  /*5fa0*/  FSEL R174, R28, -INF , !P6 ;  /* 0xff8000001cae7808 */ /* 0x000fe20007000000 */
[----:B------:R3:W-:Y:S01]  /*5fb0*/  STL [R1+0xcc], R8 ;  /* 0x0000cc0801007387 */ /* 0x0007e20000100800 */
[----:B------:R-:W-:Y:S02]  /*5fc0*/  FSEL R75, R53, -INF , !P3 ;  /* 0xff800000354b7808 */ /* 0x000fe40005800000 */
[C---:B------:R-:W-:Y:S01]  /*5fd0*/  ISETP.GE.AND P2, PT, R5.reuse, R21, PT ;  /* 0x000000150500720c */ /* 0x040fe20003f46270 */
[----:B------:R4:W-:Y:S01]  /*5fe0*/  STL [R1+0xd8], R7 ;  /* 0x0000d80701007387 */ /* 0x0009e20000100800 */
[----:B------:R-:W-:-:S02]  /*5ff0*/  ISETP.GE.AND P6, PT, R5, R20, PT ;  /* 0x000000140500720c */ /* 0x000fc40003fc6270 */
[----:B------:R-:W-:Y:S01]  /*6000*/  ISETP.GE.AND P3, PT, R5, R22, PT ;  /* 0x000000160500720c */ /* 0x000fe20003f66270 */
[----:B------:R-:W-:Y:S01]  /*6010*/  FMUL.FTZ R5, R9, UR28 ;  /* 0x0000001c09057c20 */ /* 0x000fe20008410000 */
[----:B------:R-:W-:Y:S02]  /*6020*/  FSEL R171, R25, -INF , !P0 ;  /* 0xff80000019ab7808 */ /* 0x000fe40004000000 */
[----:B------:R-:W-:Y:S02]  /*6030*/  ISETP.GE.AND P0, PT, R0, R20, PT ;  /* 0x000000140000720c */ /* 0x000fe40003f06270 */
[----:B------:R-:W-:Y:S01]  /*6040*/  FSEL R165, R32, -INF , !P1 ;  /* 0xff80000020a57808 */ /* 0x000fe20004800000 */
[----:B------:R-:W5:Y:S01]  /*6050*/  MUFU.TANH R5, R5 ;  /* 0x0000000500057308 */ /* 0x000f620000002400 */
[----:B------:R-:W-:Y:S02]  /*6060*/  FSEL R42, R221, -INF , !P0 ;  /* 0xff800000dd2a7808 */ /* 0x000fe40004000000 */
[----:B------:R-:W-:-:S02]  /*6070*/  PLOP3.LUT P0, PT, PT, PT, UP0, 0x80, 0x0 ;  /* 0x000000000000781c */ /* 0x000fc40003f0f008 */
[----:B------:R-:W-:Y:S01]  /*6080*/  FSEL R69, R12, -INF , !P2 ;  /* 0xff8000000c457808 */ /* 0x000fe20005000000 */
[----:B-1----:R-:W-:Y:S01]  /*6090*/  VIADD R6, R216, 0x2000 ;  /* 0x00002000d8067836 */ /* 0x002fe20000000000 */
[C---:B------:R-:W-:Y:S02]  /*60a0*/  ISETP.GE.AND P1, PT, R0.reuse, R21, PT ;  /* 0x000000150000720c */ /* 0x040fe40003f26270 */
[----:B------:R-:W-:Y:S01]  /*60b0*/  ISETP.GE.AND P4, PT, R0, R23, PT ;  /* 0x000000170000720c */ /* 0x000fe20003f86270 */
[----:B---3--:R-:W-:Y:S01]  /*60c0*/  VIADD R8, R216, 0x2800 ;  /* 0x00002800d8087836 */ /* 0x008fe20000000000 */
[----:B------:R1:W-:Y:S01]  /*60d0*/  STL [R1+0xdc], R6 ;  /* 0x0000dc0601007387 */ /* 0x0003e20000100800 */
[C---:B------:R-:W-:Y:S01]  /*60e0*/  ISETP.GE.AND P2, PT, R0.reuse, R22, PT ;  /* 0x000000160000720c */ /* 0x040fe20003f46270 */
[----:B------:R-:W-:Y:S01]  /*60f0*/  VIADD R0, R0, 0x79 ;  /* 0x0000007900007836 */ /* 0x000fe20000000000 */
[----:B------:R-:W-:Y:S01]  /*6100*/  FSEL R161, R14, -INF , !P6 ;  /* 0xff8000000ea17808 */ /* 0x000fe20007000000 */
[----:B----4-:R-:W-:Y:S01]  /*6110*/  VIADD R7, R216, 0x3000 ;  /* 0x00003000d8077836 */ /* 0x010fe20000000000 */
[----:B------:R3:W-:Y:S01]  /*6120*/  STL [R1+0xe0], R8 ;  /* 0x0000e00801007387 */ /* 0x0007e20000100800 */
[----:B------:R-:W-:-:S02]  /*6130*/  FSEL R184, R10, -INF , !P3 ;  /* 0xff8000000ab87808 */ /* 0x000fc40005800000 */
[----:B------:R-:W-:Y:S01]  /*6140*/  FSEL R41, R237, -INF , !P1 ;  /* 0xff800000ed297808 */ /* 0x000fe20004800000 */
[----:B------:R3:W-:Y:S01]  /*6150*/  STL [R1+0xe4], R7 ;  /* 0x0000e40701007387 */ /* 0x0007e20000100800 */
[C---:B------:R-:W-:Y:S02]  /*6160*/  ISETP.GE.AND P6, PT, R0.reuse, R21, PT ;  /* 0x000000150000720c */ /* 0x040fe40003fc6270 */
[C---:B------:R-:W-:Y:S02]  /*6170*/  ISETP.GE.AND P5, PT, R0.reuse, R20, PT ;  /* 0x000000140000720c */ /* 0x040fe40003fa6270 */
[C---:B------:R-:W-:Y:S02]  /*6180*/  ISETP.GE.AND P3, PT, R0.reuse, R23, PT ;  /* 0x000000170000720c */ /* 0x040fe40003f66270 */
[----:B------:R-:W-:Y:S01]  /*6190*/  ISETP.GE.AND P1, PT, R0, R22, PT ;  /* 0x000000160000720c */ /* 0x000fe20003f26270 */
[----:B------:R-:W-:Y:S01]  /*61a0*/  IMAD.IADD R0, R218, 0x1, R178 ;  /* 0x00000001da007824 */ /* 0x000fe200078e02b2 */
[----:B------:R-:W-:-:S02]  /*61b0*/  FSEL R43, R220, -INF , !P4 ;  /* 0xff800000dc2b7808 */ /* 0x000fc40006000000 */
[----:B------:R-:W-:Y:S02]  /*61c0*/  FSEL R44, R219, -INF , !P2 ;  /* 0xff800000db2c7808 */ /* 0x000fe40005000000 */
[----:B------:R-:W-:Y:S02]  /*61d0*/  FSEL R68, R13, -INF , !P6 ;  /* 0xff8000000d447808 */ /* 0x000fe40007000000 */
[----:B--2---:R-:W-:Y:S01]  /*61e0*/  FSEL R70, R15, -INF , !P5 ;  /* 0xff8000000f467808 */ /* 0x004fe20006800000 */
[----:B-1----:R-:W-:Y:S01]  /*61f0*/  VIADD R6, R216, 0x3800 ;  /* 0x00003800d8067836 */ /* 0x002fe20000000000 */
[----:B-----5:R-:W-:Y:S02]  /*6200*/  FSEL R164, R5, -INF , !P3 ;  /* 0xff80000005a47808 */ /* 0x020fe40005800000 */
[----:B------:R-:W-:Y:S02]  /*6210*/  FSEL R178, R11, -INF , !P1 ;  /* 0xff8000000bb27808 */ /* 0x000fe40004800000 */
[----:B------:R3:W-:Y:S01]  /*6220*/  STL [R1+0xe8], R6 ;  /* 0x0000e80601007387 */ /* 0x0007e20000100800 */
[----:B------:R-:W-:Y:S05]  /*6230*/  @!P0 BRA `(.L_x_337) ;  /* 0x0000000400c08947 */ /* 0x000fea0003800000 */
[----:B------:R-:W-:Y:S01]  /*6240*/  ULDC UR20, c[0x0][0x2d0] ;  /* 0x0000b40000147ab9 */ /* 0x000fe20000000800 */
[----:B------:R-:W-:Y:S01]  /*6250*/  UIADD3 UR21, UR23, -0x2, URZ ;  /* 0xfffffffe17157890 */ /* 0x000fe2000fffe03f */
[----:B------:R-:W-:Y:S01]  /*6260*/  ISETP.GE.AND P1, PT, R132, UR20, PT ;  /* 0x0000001484007c0c */ /* 0x000fe2000bf26270 */
[----:B------:R-:W-:Y:S01]  /*6270*/  IMAD.U32 R5, RZ, RZ, UR8 ;  /* 0x00000008ff057e24 */ /* 0x000fe2000f8e00ff */
[----:B------:R-:W-:Y:S01]  /*6280*/  BSSY B0, `(.L_x_338) ;  /* 0x000006a000007945 */ /* 0x000fe20003800000 */
[----:B------:R-:W-:Y:S01]  /*6290*/  USHF.R.S32.HI UR20, URZ, 0x1f, UR21 ;  /* 0x0000001f3f147899 */ /* 0x000fe20008011415 */
[----:B---3--:R-:W-:Y:S02]  /*62a0*/  IMAD.U32 R6, RZ, RZ, UR8 ;  /* 0x00000008ff067e24 */ /* 0x008fe4000f8e00ff */
        /* <DEDUP_REMOVED lines=103> */
.L_x_339:
[----:B------:R-:W-:Y:S05]  /*6920*/  BSYNC B0 ;  /* 0x0000000000007941 */ /* 0x000fea0003800000 */
.L_x_338:
[----:B------:R-:W0:Y:S02]  /*6930*/  LDGDEPBAR ;  /* 0x00000000000079af */ /* 0x000e240000000000 */
.L_x_337:
[----:B------:R-:W-:Y:S01]  /*6940*/  FMNMX.FTZ R5, R41, R98, !PT ;  /* 0x0000006229057209 */ /* 0x000fe20007810000 */
        /* <DEDUP_REMOVED lines=28> */
[----:B---3--:R-:W-:Y:S02]  /*6b10*/  FMNMX.FTZ R6, R152, R5, !PT ;  /* 0x0000000598067209 */ /* 0x008fe40007810000 */
        /* <DEDUP_REMOVED lines=72> */
[----:B------:R-:W-:Y:S01]  /*6fa0*/  FMNMX.FTZ R5, R116, R5, !PT ;  /* 0x0000000574057209 */ /* 0x000fe20007810000 */
[----:B------:R-:W2:Y:S01]  /*6fb0*/  SHFL.BFLY PT, R73, R8, 0x1, 0x1f ;  /* 0x0c201f0008497f89 */ /* 0x000ea200000e0000 */
[----:B------:R-:W-:Y:S02]  /*6fc0*/  FMNMX.FTZ R6, R177, R6, !PT ;  /* 0x00000006b1067209 */ /* 0x000fe40007810000 */
[----:B------:R-:W-:Y:S02]  /*6fd0*/  FMNMX.FTZ R7, R161, R7, !PT ;  /* 0x00000007a1077209 */ /* 0x000fe40007810000 */
[----:B------:R-:W-:-:S02]  /*6fe0*/  FMNMX.FTZ R5, R149, R5, !PT ;  /* 0x0000000595057209 */ /* 0x000fc40007810000 */
[----:B------:R-:W-:Y:S02]  /*6ff0*/  FMNMX.FTZ R6, R229, R6, !PT ;  /* 0x00000006e5067209 */ /* 0x000fe40007810000 */
[----:B------:R-:W-:Y:S02]  /*7000*/  FMNMX.FTZ R7, R70, R7, !PT ;  /* 0x0000000746077209 */ /* 0x000fe40007810000 */
[----:B------:R-:W-:Y:S02]  /*7010*/  FMNMX.FTZ R5, R148, R5, !PT ;  /* 0x0000000594057209 */ /* 0x000fe40007810000 */
[----:B------:R-:W-:Y:S01]  /*7020*/  FMNMX.FTZ R6, R213, R6, !PT ;  /* 0x00000006d5067209 */ /* 0x000fe20007810000 */
[----:B------:R-:W3:Y:S01]  /*7030*/  SHFL.BFLY PT, R72, R7, 0x2, 0x1f ;  /* 0x0c401f0007487f89 */ /* 0x000ee200000e0000 */
        /* <DEDUP_REMOVED lines=11> */
[----:B------:R-:W-:Y:S01]  /*70f0*/  FMUL.FTZ R8, R73, UR22 ;  /* 0x0000001649087c20 */ /* 0x000fe20008410000 */
[----:B------:R-:W-:Y:S01]  /*7100*/  FMNMX.FTZ R5, R153, R5, !PT ;  /* 0x0000000599057209 */ /* 0x000fe20007810000 */
[----:B------:R-:W-:Y:S01]  /*7110*/  STL [R1+0x134], R73 ;  /* 0x0001344901007387 */ /* 0x000fe20000100800 */
[----:B------:R-:W-:Y:S02]  /*7120*/  FSETP.NEU.FTZ.AND P1, PT, R73, -INF , PT ;  /* 0xff8000004900780b */ /* 0x000fe40003f3d000 */
[----:B------:R-:W-:-:S02]  /*7130*/  FMNMX.FTZ R71, R182, R71, !PT ;  /* 0x00000047b6477209 */ /* 0x000fc40007810000 */
[----:B------:R-:W-:Y:S02]  /*7140*/  FMNMX.FTZ R5, R211, R5, !PT ;  /* 0x00000005d3057209 */ /* 0x000fe40007810000 */
[----:B---3--:R-:W-:Y:S02]  /*7150*/  FMNMX.FTZ R72, R7, R72, !PT ;  /* 0x0000004807487209 */ /* 0x008fe40007810000 */
[----:B------:R-:W-:Y:S02]  /*7160*/  FSEL R8, R8, RZ, P1 ;  /* 0x000000ff08087208 */ /* 0x000fe40000800000 */
[----:B------:R-:W-:Y:S01]  /*7170*/  FMNMX.FTZ R71, R174, R71, !PT ;  /* 0x00000047ae477209 */ /* 0x000fe20007810000 */
[----:B------:R-:W2:Y:S01]  /*7180*/  SHFL.BFLY PT, R7, R72, 0x1, 0x1f ;  /* 0x0c201f0048077f89 */ /* 0x000ea200000e0000 */
[----:B------:R-:W-:Y:S01]  /*7190*/  FMNMX.FTZ R5, R201, R5, !PT ;  /* 0x00000005c9057209 */ /* 0x000fe20007810000 */
[----:B------:R-:W-:Y:S01]  /*71a0*/  FFMA.FTZ R6, R41, UR22, -R8 ;  /* 0x0000001629067c23 */ /* 0x000fe20008010808 */
[----:B------:R-:W-:-:S02]  /*71b0*/  FMNMX.FTZ R71, R171, R71, !PT ;  /* 0x00000047ab477209 */ /* 0x000fc40007810000 */
[----:B------:R-:W-:Y:S01]  /*71c0*/  FMNMX.FTZ R5, R191, R5, !PT ;  /* 0x00000005bf057209 */ /* 0x000fe20007810000 */
[----:B------:R3:W-:Y:S01]  /*71d0*/  MUFU.EX2 R247, R6 ;  /* 0x0000000600f77308 */ /* 0x0007e20000000800 */
[----:B------:R-:W-:Y:S02]  /*71e0*/  FMNMX.FTZ R71, R167, R71, !PT ;  /* 0x00000047a7477209 */ /* 0x000fe40007810000 */
[----:B------:R-:W-:Y:S02]  /*71f0*/  FMNMX.FTZ R5, R180, R5, !PT ;  /* 0x00000005b4057209 */ /* 0x000fe40007810000 */
[----:B------:R-:W-:Y:S02]  /*7200*/  FMNMX.FTZ R71, R164, R71, !PT ;  /* 0x00000047a4477209 */ /* 0x000fe40007810000 */
[----:B------:R-:W-:-:S03]  /*7210*/  FMNMX.FTZ R5, R236, R5, !PT ;  /* 0x00000005ec057209 */ /* 0x000fc60007810000 */
[----:B------:R-:W4:Y:S01]  /*7220*/  SHFL.BFLY PT, R9, R71, 0x2, 0x1f ;  /* 0x0c401f0047097f89 */ /* 0x000f2200000e0000 */
[----:B------:R-:W-:-:S04]  /*7230*/  FMNMX.FTZ R5, R233, R5, !PT ;  /* 0x00000005e9057209 */ /* 0x000fc80007810000 */
[----:B------:R-:W-:Y:S01]  /*7240*/  FMNMX.FTZ R5, R231, R5, !PT ;  /* 0x00000005e7057209 */ /* 0x000fe20007810000 */
[----:B---3--:R-:W-:Y:S01]  /*7250*/  FFMA.FTZ R6, R98, UR22, -R8 ;  /* 0x0000001662067c23 */ /* 0x008fe20008010808 */
[----:B--2---:R-:W-:Y:S02]  /*7260*/  FMNMX.FTZ R72, R72, R7, !PT ;  /* 0x0000000748487209 */ /* 0x004fe40007810000 */
[----:B------:R-:W-:Y:S01]  /*7270*/  FMNMX.FTZ R5, R215, R5, !PT ;  /* 0x00000005d7057209 */ /* 0x000fe20007810000 */
[----:B------:R2:W-:Y:S01]  /*7280*/  MUFU.EX2 R237, R6 ;  /* 0x0000000600ed7308 */ /* 0x0005e20000000800 */
[C---:B------:R-:W-:Y:S01]  /*7290*/  FSETP.NEU.FTZ.AND P1, PT, R72.reuse, -INF , PT ;  /* 0xff8000004800780b */ /* 0x040fe20003f3d000 */
[----:B------:R-:W-:Y:S01]  /*72a0*/  FMUL.FTZ R7, R72, UR22 ;  /* 0x0000001648077c20 */ /* 0x000fe20008410000 */
[----:B------:R-:W-:-:S04]  /*72b0*/  FMNMX.FTZ R5, R226, R5, !PT ;  /* 0x00000005e2057209 */ /* 0x000fc80007810000 */
[----:B------:R-:W-:Y:S02]  /*72c0*/  FMNMX.FTZ R5, R212, R5, !PT ;  /* 0x00000005d4057209 */ /* 0x000fe40007810000 */
[----:B------:R-:W-:Y:S02]  /*72d0*/  FSEL R7, R7, RZ, P1 ;  /* 0x000000ff07077208 */ /* 0x000fe40000800000 */
[----:B------:R-:W-:Y:S02]  /*72e0*/  FMNMX.FTZ R5, R203, R5, !PT ;  /* 0x00000005cb057209 */ /* 0x000fe40007810000 */
[----:B----4-:R-:W-:Y:S02]  /*72f0*/  FMNMX.FTZ R71, R71, R9, !PT ;  /* 0x0000000947477209 */ /* 0x010fe40007810000 */
[----:B------:R-:W-:Y:S01]  /*7300*/  FMNMX.FTZ R74, R198, R5, !PT ;  /* 0x00000005c64a7209 */ /* 0x000fe20007810000 */
[----:B------:R-:W-:Y:S01]  /*7310*/  FFMA.FTZ R5, R42, UR22, -R7 ;  /* 0x000000162a057c23 */ /* 0x000fe20008010807 */
[----:B--2---:R-:W-:-:S02]  /*7320*/  FFMA.FTZ R6, R100, UR22, -R8 ;  /* 0x0000001664067c23 */ /* 0x004fc40008010808 */
[----:B------:R-:W-:Y:S01]  /*7330*/  FMNMX.FTZ R74, R193, R74, !PT ;  /* 0x0000004ac14a7209 */ /* 0x000fe20007810000 */
[----:B------:R2:W-:Y:S03]  /*7340*/  MUFU.EX2 R244, R5 ;  /* 0x0000000500f47308 */ /* 0x0005e60000000800 */
[----:B------:R-:W-:-:S04]  /*7350*/  FMNMX.FTZ R74, R189, R74, !PT ;  /* 0x0000004abd4a7209 */ /* 0x000fc80007810000 */
[----:B------:R-:W-:Y:S01]  /*7360*/  FMNMX.FTZ R74, R184, R74, !PT ;  /* 0x0000004ab84a7209 */ /* 0x000fe20007810000 */
[----:B-1----:R1:W3:Y:S03]  /*7370*/  MUFU.EX2 R16, R6 ;  /* 0x0000000600107308 */ /* 0x0022e60000000800 */
[----:B------:R-:W-:-:S05]  /*7380*/  FMNMX.FTZ R74, R178, R74, !PT ;  /* 0x0000004ab24a7209 */ /* 0x000fca0007810000 */
[----:B------:R-:W4:Y:S01]  /*7390*/  SHFL.BFLY PT, R9, R74, 0x2, 0x1f ;  /* 0x0c401f004a097f89 */ /* 0x000f2200000e0000 */
[----:B--2---:R-:W-:-:S04]  /*73a0*/  FFMA.FTZ R5, R107, UR22, -R7 ;  /* 0x000000166b057c23 */ /* 0x004fc80008010807 */
[----:B------:R2:W-:Y:S01]  /*73b0*/  MUFU.EX2 R243, R5 ;  /* 0x0000000500f37308 */ /* 0x0005e20000000800 */
[--C-:B-1----:R-:W-:Y:S01]  /*73c0*/  FFMA.FTZ R6, R99, UR22, -R8.reuse ;  /* 0x0000001663067c23 */ /* 0x102fe20008010808 */
[----:B---3--:R-:W-:Y:S06]  /*73d0*/  STL [R1+0x8c], R16 ;  /* 0x00008c1001007387 */ /* 0x008fec0000100800 */
[----:B------:R1:W3:Y:S01]  /*73e0*/  MUFU.EX2 R2, R6 ;  /* 0x0000000600027308 */ /* 0x0002e20000000800 */
[----:B--2---:R-:W-:Y:S01]  /*73f0*/  FFMA.FTZ R5, R109, UR22, -R7 ;  /* 0x000000166d057c23 */ /* 0x004fe20008010807 */
[--C-:B-1----:R-:W-:Y:S01]  /*7400*/  FFMA.FTZ R6, R96, UR22, -R8.reuse ;  /* 0x0000001660067c23 */ /* 0x102fe20008010808 */
[----:B---3--:R1:W-:Y:S05]  /*7410*/  STL [R1+0x88], R2 ;  /* 0x0000880201007387 */ /* 0x0083ea0000100800 */
[----:B------:R2:W-:Y:S01]  /*7420*/  MUFU.EX2 R228, R6 ;  /* 0x0000000600e47308 */ /* 0x0005e20000000800 */
[----:B------:R3:W-:Y:S01]  /*7430*/  STL [R1+0x138], R72 ;  /* 0x0001384801007387 */ /* 0x0007e20000100800 */
[----:B--2---:R-:W-:-:S06]  /*7440*/  FFMA.FTZ R6, R93, UR22, -R8 ;  /* 0x000000165d067c23 */ /* 0x004fcc0008010808 */
[----:B------:R2:W-:Y:S08]  /*7450*/  MUFU.EX2 R222, R6 ;  /* 0x0000000600de7308 */ /* 0x0005f00000000800 */
[----:B-1----:R-:W1:Y:S01]  /*7460*/  MUFU.EX2 R2, R5 ;  /* 0x0000000500027308 */ /* 0x002e620000000800 */
[----:B--2---:R-:W-:-:S07]  /*7470*/  FFMA.FTZ R6, R92, UR22, -R8 ;  /* 0x000000165c067c23 */ /* 0x004fce0008010808 */
[----:B------:R2:W-:Y:S01]  /*7480*/  MUFU.EX2 R133, R6 ;  /* 0x0000000600857308 */ /* 0x0005e20000000800 */
[----:B-1----:R-:W-:Y:S01]  /*7490*/  STL [R1+0x4c], R2 ;  /* 0x00004c0201007387 */ /* 0x002fe20000100800 */
[----:B------:R-:W-:-:S06]  /*74a0*/  FFMA.FTZ R5, R108, UR22, -R7 ;  /* 0x000000166c057c23 */ /* 0x000fcc0008010807 */
[----:B---3--:R1:W3:Y:S01]  /*74b0*/  MUFU.EX2 R72, R5 ;  /* 0x0000000500487308 */ /* 0x0082e20000000800 */
[----:B--2---:R-:W-:-:S07]  /*74c0*/  FFMA.FTZ R6, R90, UR22, -R8 ;  /* 0x000000165a067c23 */ /* 0x004fce0008010808 */
[----:B------:R2:W-:Y:S01]  /*74d0*/  MUFU.EX2 R239, R6 ;  /* 0x0000000600ef7308 */ /* 0x0005e20000000800 */
[----:B-1----:R-:W-:-:S07]  /*74e0*/  FFMA.FTZ R5, R104, UR22, -R7 ;  /* 0x0000001668057c23 */ /* 0x002fce0008010807 */
[----:B------:R1:W-:Y:S01]  /*74f0*/  MUFU.EX2 R225, R5 ;  /* 0x0000000500e17308 */ /* 0x0003e20000000800 */
[----:B--2---:R-:W2:Y:S01]  /*7500*/  SHFL.BFLY PT, R6, R71, 0x1, 0x1f ;  /* 0x0c201f0047067f89 */ /* 0x004ea200000e0000 */
[----:B----4-:R-:W-:Y:S01]  /*7510*/  FMNMX.FTZ R74, R74, R9, !PT ;  /* 0x000000094a4a7209 */ /* 0x010fe20007810000 */
[----:B-1----:R-:W-:-:S05]  /*7520*/  FFMA.FTZ R5, R101, UR22, -R7 ;  /* 0x0000001665057c23 */ /* 0x002fca0008010807 */
[----:B------:R1:W4:Y:S01]  /*7530*/  MUFU.EX2 R217, R5 ;  /* 0x0000000500d97308 */ /* 0x0003220000000800 */
[----:B--2---:R-:W-:-:S04]  /*7540*/  FMNMX.FTZ R71, R71, R6, !PT ;  /* 0x0000000647477209 */ /* 0x004fc80007810000 */
[C---:B------:R-:W-:Y:S01]  /*7550*/  FSETP.NEU.FTZ.AND P1, PT, R71.reuse, -INF , PT ;  /* 0xff8000004700780b */ /* 0x040fe20003f3d000 */
[----:B------:R-:W-:Y:S01]  /*7560*/  FMUL.FTZ R6, R71, UR22 ;  /* 0x0000001647067c20 */ /* 0x000fe20008410000 */
[----:B------:R2:W-:Y:S01]  /*7570*/  STL [R1+0x13c], R71 ;  /* 0x00013c4701007387 */ /* 0x0005e20000100800 */
[----:B-1----:R-:W-:-:S03]  /*7580*/  FFMA.FTZ R5, R94, UR22, -R7 ;  /* 0x000000165e057c23 */ /* 0x002fc60008010807 */
[----:B--2---:R-:W2:Y:S01]  /*7590*/  LDL.LU R71, [R1+0x88] ;  /* 0x0000880001477983 */ /* 0x004ea20000300800 */
[----:B------:R1:W-:Y:S01]  /*75a0*/  MUFU.EX2 R245, R5 ;  /* 0x0000000500f57308 */ /* 0x0003e20000000800 */
[----:B------:R-:W-:Y:S02]  /*75b0*/  FSEL R6, R6, RZ, P1 ;  /* 0x000000ff06067208 */ /* 0x000fe40000800000 */
[----:B------:R-:W4:Y:S01]  /*75c0*/  SHFL.BFLY PT, R9, R74, 0x1, 0x1f ;  /* 0x0c201f004a097f89 */ /* 0x000f2200000e0000 */
[----:B------:R-:W-:Y:S02]  /*75d0*/  LEA R218, R0, UR4, 0x1 ;  /* 0x0000000400da7c11 */ /* 0x000fe4000f8e08ff */
[----:B------:R-:W-:Y:S02]  /*75e0*/  F2FP.F16.F32.PACK_AB R28, R237, R247 ;  /* 0x000000f7ed1c723e */ /* 0x000fe400000000ff */
[----:B------:R-:W-:Y:S01]  /*75f0*/  LEA R221, R3, R218, 0x1 ;  /* 0x000000da03dd7211 */ /* 0x000fe200078e08ff */
[----:B------:R-:W4:Y:S01]  /*7600*/  LDSM.16.MT88.4 R12, [R218+0x8000] ;  /* 0x00800000da0c783b */ /* 0x000f220000004200 */
[----:B------:R-:W-:Y:S01]  /*7610*/  IMAD R219, R4, 0x2, R218 ;  /* 0x0000000204db7824 */ /* 0x000fe200078e02da */
[----:B------:R-:W-:-:S02]  /*7620*/  F2FP.F16.F32.PACK_AB R29, R243, R244 ;  /* 0x000000f4f31d723e */ /* 0x000fc400000000ff */
[----:B------:R-:W-:Y:S01]  /*7630*/  LDSM.16.MT88.4 R48, [R218+0x8800] ;  /* 0x00880000da30783b */ /* 0x000fe20000004200 */
[----:B---3--:R-:W-:Y:S02]  /*7640*/  F2FP.F16.F32.PACK_AB R31, R72, R2 ;  /* 0x00000002481f723e */ /* 0x008fe400000000ff */
[----:B------:R-:W-:Y:S01]  /*7650*/  LEA R220, R3, R219, 0x1 ;  /* 0x000000db03dc7211 */ /* 0x000fe200078e08ff */
[----:B-1----:R-:W-:Y:S01]  /*7660*/  FFMA.FTZ R5, R91, UR22, -R7 ;  /* 0x000000165b057c23 */ /* 0x002fe20008010807 */
[----:B------:R-:W1:Y:S01]  /*7670*/  LDSM.16.MT88.4 R36, [R221+0x8000] ;  /* 0x00800000dd24783b */ /* 0x000e620000004200 */
[----:B----4-:R-:W-:Y:S02]  /*7680*/  F2FP.F16.F32.PACK_AB R17, R217, R225 ;  /* 0x000000e1d911723e */ /* 0x010fe400000000ff */
[----:B------:R3:W4:Y:S01]  /*7690*/  MUFU.EX2 R240, R5 ;  /* 0x0000000500f07308 */ /* 0x0007220000000800 */
[----:B------:R-:W-:Y:S01]  /*76a0*/  F2FP.F16.F32.PACK_AB R18, R239, R133 ;  /* 0x00000085ef12723e */ /* 0x000fe200000000ff */
[----:B------:R-:W-:Y:S01]  /*76b0*/  LDSM.16.MT88.4 R32, [R221+0x8800] ;  /* 0x00880000dd20783b */ /* 0x000fe20000004200 */
[----:B------:R-:W-:Y:S01]  /*76c0*/  FMNMX.FTZ R74, R74, R9, !PT ;  /* 0x000000094a4a7209 */ /* 0x000fe20007810000 */
[----:B------:R-:W-:-:S03]  /*76d0*/  FFMA.FTZ R9, R105, UR22, -R6 ;  /* 0x0000001669097c23 */ /* 0x000fc60008010806 */
[----:B------:R-:W-:Y:S01]  /*76e0*/  FSETP.NEU.FTZ.AND P1, PT, R74, -INF , PT ;  /* 0xff8000004a00780b */ /* 0x000fe20003f3d000 */
[----:B------:R1:W-:Y:S01]  /*76f0*/  STL [R1+0x140], R74 ;  /* 0x0001404a01007387 */ /* 0x0003e20000100800 */
[----:B------:R1:W-:Y:S01]  /*7700*/  MUFU.EX2 R248, R9 ;  /* 0x0000000900f87308 */ /* 0x0003e20000000800 */
[--C-:B---3--:R-:W-:Y:S01]  /*7710*/  FFMA.FTZ R5, R43, UR22, -R6.reuse ;  /* 0x000000162b057c23 */ /* 0x108fe20008010806 */
[----:B----4-:R-:W-:Y:S01]  /*7720*/  F2FP.F16.F32.PACK_AB R19, R240, R245 ;  /* 0x000000f5f013723e */ /* 0x010fe200000000ff */
[----:B------:R-:W-:Y:S05]  /*7730*/  LDSM.16.MT88.4 R40, [R220+0x8000] ;  /* 0x00800000dc28783b */ /* 0x000fea0000004200 */
[----:B------:R3:W-:Y:S01]  /*7740*/  MUFU.EX2 R11, R5 ;  /* 0x00000005000b7308 */ /* 0x0007e20000000800 */
[----:B-1----:R-:W-:-:S07]  /*7750*/  FFMA.FTZ R9, R97, UR22, -R6 ;  /* 0x0000001661097c23 */ /* 0x002fce0008010806 */
[----:B------:R-:W-:Y:S01]  /*7760*/  MUFU.EX2 R23, R9 ;  /* 0x0000000900177308 */ /* 0x000fe20000000800 */
[----:B---3--:R-:W-:-:S07]  /*7770*/  FFMA.FTZ R5, R112, UR22, -R6 ;  /* 0x0000001670057c23 */ /* 0x008fce0008010806 */
[----:B------:R1:W3:Y:S02]  /*7780*/  MUFU.EX2 R10, R5 ;  /* 0x00000005000a7308 */ /* 0x0002e40000000800 */
[----:B-1----:R-:W-:Y:S01]  /*7790*/  FFMA.FTZ R5, R114, UR22, -R6 ;  /* 0x0000001672057c23 */ /* 0x002fe20008010806 */
[----:B---3--:R-:W-:-:S05]  /*77a0*/  F2FP.F16.F32.PACK_AB R24, R10, R11 ;  /* 0x0000000b0a18723e */ /* 0x008fca00000000ff */
[----:B------:R1:W-:Y:S02]  /*77b0*/  MUFU.EX2 R251, R5 ;  /* 0x0000000500fb7308 */ /* 0x0003e40000000800 */
[----:B-1----:R-:W-:-:S06]  /*77c0*/  FFMA.FTZ R5, R111, UR22, -R6 ;  /* 0x000000166f057c23 */ /* 0x002fcc0008010806 */
[----:B------:R1:W3:Y:S02]  /*77d0*/  MUFU.EX2 R73, R5 ;  /* 0x0000000500497308 */ /* 0x0002e40000000800 */
[----:B-1----:R-:W-:Y:S01]  /*77e0*/  FFMA.FTZ R5, R106, UR22, -R6 ;  /* 0x000000166a057c23 */ /* 0x002fe20008010806 */
[----:B---3--:R-:W-:-:S05]  /*77f0*/  F2FP.F16.F32.PACK_AB R26, R73, R251 ;  /* 0x000000fb491a723e */ /* 0x008fca00000000ff */
[----:B------:R1:W-:Y:S02]  /*7800*/  MUFU.EX2 R242, R5 ;  /* 0x0000000500f27308 */ /* 0x0003e40000000800 */
[----:B-1----:R-:W-:-:S05]  /*7810*/  FMUL.FTZ R5, R74, UR22 ;  /* 0x000000164a057c20 */ /* 0x002fca0008410000 */
[----:B------:R-:W-:-:S05]  /*7820*/  FSEL R5, R5, RZ, P1 ;  /* 0x000000ff05057208 */ /* 0x000fca0000800000 */
[--C-:B------:R-:W-:Y:S02]  /*7830*/  FFMA.FTZ R0, R44, UR22, -R5.reuse ;  /* 0x000000162c007c23 */ /* 0x100fe40008010805 */
[----:B------:R-:W1:Y:S02]  /*7840*/  LDSM.16.MT88.4 R44, [R219+0x8000] ;  /* 0x00800000db2c783b */ /* 0x000e640000004200 */
[----:B------:R3:W-:Y:S02]  /*7850*/  MUFU.EX2 R250, R0 ;  /* 0x0000000000fa7308 */ /* 0x0007e40000000800 */
[----:B---3--:R-:W-:-:S06]  /*7860*/  FFMA.FTZ R0, R119, UR22, -R5 ;  /* 0x0000001677007c23 */ /* 0x008fcc0008010805 */
[----:B------:R3:W4:Y:S02]  /*7870*/  MUFU.EX2 R224, R0 ;  /* 0x0000000000e07308 */ /* 0x0007240000000800 */
[----:B---3--:R-:W-:Y:S01]  /*7880*/  FFMA.FTZ R0, R120, UR22, -R5 ;  /* 0x0000001678007c23 */ /* 0x008fe20008010805 */
[----:B----4-:R-:W-:-:S05]  /*7890*/  F2FP.F16.F32.PACK_AB R25, R224, R250 ;  /* 0x000000fae019723e */ /* 0x010fca00000000ff */
[----:B------:R3:W-:Y:S02]  /*78a0*/  MUFU.EX2 R74, R0 ;  /* 0x00000000004a7308 */ /* 0x0007e40000000800 */
[----:B---3--:R-:W-:-:S06]  /*78b0*/  FFMA.FTZ R0, R118, UR22, -R5 ;  /* 0x0000001676007c23 */ /* 0x008fcc0008010805 */
[----:B------:R3:W4:Y:S02]  /*78c0*/  MUFU.EX2 R238, R0 ;  /* 0x0000000000ee7308 */ /* 0x0007240000000800 */
[----:B---3--:R-:W-:Y:S01]  /*78d0*/  FFMA.FTZ R0, R102, UR22, -R6 ;  /* 0x0000001666007c23 */ /* 0x008fe20008010806 */
[----:B----4-:R-:W-:-:S05]  /*78e0*/  F2FP.F16.F32.PACK_AB R27, R238, R74 ;  /* 0x0000004aee1b723e */ /* 0x010fca00000000ff */
[----:B------:R3:W-:Y:S02]  /*78f0*/  MUFU.EX2 R9, R0 ;  /* 0x0000000000097308 */ /* 0x0007e40000000800 */
[C---:B------:R-:W-:Y:S06]  /*7900*/  HMMA.16816.F32 R64, R24.reuse, R12, RZ ;  /* 0x0000000c1840723c */ /* 0x040fec00000018ff */
[C---:B------:R-:W-:Y:S06]  /*7910*/  HMMA.16816.F32 R56, R24.reuse, R14, RZ ;  /* 0x0000000e1838723c */ /* 0x040fec00000018ff */
[----:B------:R-:W-:Y:S01]  /*7920*/  HMMA.16816.F32 R84, R24, R36, RZ ;  /* 0x000000241854723c */ /* 0x000fe200000018ff */
[----:B---3--:R-:W-:-:S04]  /*7930*/  FFMA.FTZ R0, R115, UR22, -R5 ;  /* 0x0000001673007c23 */ /* 0x008fc80008010805 */
[----:B------:R3:W-:Y:S01]  /*7940*/  MUFU.EX2 R223, R0 ;  /* 0x0000000000df7308 */ /* 0x0007e20000000800 */
[----:B------:R-:W-:Y:S01]  /*7950*/  HMMA.16816.F32 R80, R24, R38, RZ ;  /* 0x000000261850723c */ /* 0x000fe200000018ff */
[----:B---3--:R-:W-:-:S06]  /*7960*/  FFMA.FTZ R0, R113, UR22, -R5 ;  /* 0x0000001671007c23 */ /* 0x008fcc0008010805 */
[----:B------:R3:W4:Y:S01]  /*7970*/  MUFU.EX2 R249, R0 ;  /* 0x0000000000f97308 */ /* 0x0007220000000800 */
[----:B--2---:R-:W-:Y:S01]  /*7980*/  F2FP.F16.F32.PACK_AB R30, R71, R16 ;  /* 0x00000010471e723e */ /* 0x004fe200000000ff */
[----:B---3--:R-:W-:Y:S01]  /*7990*/  FFMA.FTZ R0, R117, UR22, -R5 ;  /* 0x0000001675007c23 */ /* 0x008fe20008010805 */
[----:B------:R-:W-:Y:S01]  /*79a0*/  F2FP.F16.F32.PACK_AB R16, R222, R228 ;  /* 0x000000e4de10723e */ /* 0x000fe200000000ff */
[----:B------:R-:W-:Y:S04]  /*79b0*/  STL [R1+0x144], R71 ;  /* 0x0001444701007387 */ /* 0x000fe80000100800 */
[----:B------:R2:W-:Y:S01]  /*79c0*/  MUFU.EX2 R22, R0 ;  /* 0x0000000000167308 */ /* 0x0005e20000000800 */
[C---:B------:R-:W-:Y:S06]  /*79d0*/  HMMA.16816.F32 R60, R28.reuse, R12, RZ ;  /* 0x0000000c1c3c723c */ /* 0x040fec00000018ff */
[----:B------:R-:W-:Y:S01]  /*79e0*/  HMMA.16816.F32 R52, R28, R14, RZ ;  /* 0x0000000e1c34723c */ /* 0x000fe200000018ff */
[----:B------:R-:W-:-:S02]  /*79f0*/  F2FP.F16.F32.PACK_AB R12, R248, R242 ;  /* 0x000000f2f80c723e */ /* 0x000fc400000000ff */
[----:B----4-:R-:W-:-:S03]  /*7a00*/  F2FP.F16.F32.PACK_AB R13, R249, R223 ;  /* 0x000000dff90d723e */ /* 0x010fc600000000ff */
[----:B------:R-:W-:Y:S01]  /*7a10*/  HMMA.16816.F32 R88, R28, R36, RZ ;  /* 0x000000241c58723c */ /* 0x000fe200000018ff */
[----:B------:R-:W-:Y:S01]  /*7a20*/  F2FP.F16.F32.PACK_AB R14, R9, R23 ;  /* 0x00000017090e723e */ /* 0x000fe200000000ff */
[----:B--2---:R-:W-:-:S04]  /*7a30*/  FFMA.FTZ R0, R116, UR22, -R5 ;  /* 0x0000001674007c23 */ /* 0x004fc80008010805 */
[----:B------:R-:W-:Y:S01]  /*7a40*/  HMMA.16816.F32 R76, R28, R38, RZ ;  /* 0x000000261c4c723c */ /* 0x000fe200000018ff */
[----:B------:R2:W3:Y:S05]  /*7a50*/  MUFU.EX2 R246, R0 ;  /* 0x0000000000f67308 */ /* 0x0004ea0000000800 */
[C---:B------:R-:W-:Y:S06]  /*7a60*/  HMMA.16816.F32 R120, R16.reuse, R48, R60 ;  /* 0x000000301078723c */ /* 0x040fec000000183c */
[----:B------:R-:W-:Y:S01]  /*7a70*/  HMMA.16816.F32 R116, R16, R50, R52 ;  /* 0x000000321074723c */ /* 0x000fe20000001834 */
[----:B--2---:R-:W-:Y:S01]  /*7a80*/  FFMA.FTZ R0, R147, UR22, -R8 ;  /* 0x0000001693007c23 */ /* 0x004fe20008010808 */
[----:B---3--:R-:W-:-:S04]  /*7a90*/  F2FP.F16.F32.PACK_AB R15, R246, R22 ;  /* 0x00000016f60f723e */ /* 0x008fc800000000ff */
[----:B-1----:R-:W-:Y:S01]  /*7aa0*/  HMMA.16816.F32 R60, R24, R46, RZ ;  /* 0x0000002e183c723c */ /* 0x002fe200000018ff */
[----:B------:R1:W-:Y:S05]  /*7ab0*/  MUFU.EX2 R20, R0 ;  /* 0x0000000000147308 */ /* 0x0003ea0000000800 */
[C---:B------:R-:W-:Y:S06]  /*7ac0*/  HMMA.16816.F32 R128, R12.reuse, R48, R64 ;  /* 0x000000300c80723c */ /* 0x040fec0000001840 */
[----:B------:R-:W-:Y:S06]  /*7ad0*/  HMMA.16816.F32 R124, R12, R50, R56 ;  /* 0x000000320c7c723c */ /* 0x000fec0000001838 */
[----:B------:R-:W-:Y:S01]  /*7ae0*/  HMMA.16816.F32 R64, R24, R44, RZ ;  /* 0x0000002c1840723c */ /* 0x000fe200000018ff */
[----:B-1----:R-:W-:-:S04]  /*7af0*/  FFMA.FTZ R0, R142, UR22, -R8 ;  /* 0x000000168e007c23 */ /* 0x002fc80008010808 */
[----:B------:R1:W-:Y:S01]  /*7b00*/  MUFU.EX2 R132, R0 ;  /* 0x0000000000847308 */ /* 0x0003e20000000800 */
[C---:B------:R-:W-:Y:S06]  /*7b10*/  HMMA.16816.F32 R56, R24.reuse, R40, RZ ;  /* 0x000000281838723c */ /* 0x040fec00000018ff */
[----:B------:R-:W-:Y:S01]  /*7b20*/  HMMA.16816.F32 R52, R24, R42, RZ ;  /* 0x0000002a1834723c */ /* 0x000fe200000018ff */
[----:B------:R-:W2:Y:S05]  /*7b30*/  LDSM.16.MT88.4 R24, [R220+0x8800] ;  /* 0x00880000dc18783b */ /* 0x000eaa0000004200 */
[----:B------:R-:W-:Y:S01]  /*7b40*/  HMMA.16816.F32 R36, R28, R40, RZ ;  /* 0x000000281c24723c */ /* 0x000fe200000018ff */
[----:B-1----:R-:W-:-:S05]  /*7b50*/  FFMA.FTZ R0, R139, UR22, -R8 ;  /* 0x000000168b007c23 */ /* 0x002fca0008010808 */
[C---:B------:R-:W-:Y:S01]  /*7b60*/  HMMA.16816.F32 R40, R28.reuse, R42, RZ ;  /* 0x0000002a1c28723c */ /* 0x040fe200000018ff */
[----:B------:R1:W-:Y:S05]  /*7b70*/  MUFU.EX2 R216, R0 ;  /* 0x0000000000d87308 */ /* 0x0003ea0000000800 */
[C---:B------:R-:W-:Y:S06]  /*7b80*/  HMMA.16816.F32 R48, R28.reuse, R44, RZ ;  /* 0x0000002c1c30723c */ /* 0x040fec00000018ff */
[----:B------:R-:W-:Y:S01]  /*7b90*/  HMMA.16816.F32 R44, R28, R46, RZ ;  /* 0x0000002e1c2c723c */ /* 0x000fe200000018ff */
[----:B------:R-:W3:Y:S05]  /*7ba0*/  LDSM.16.MT88.4 R28, [R219+0x8800] ;  /* 0x00880000db1c783b */ /* 0x000eea0000004200 */
[----:B------:R-:W-:Y:S01]  /*7bb0*/  HMMA.16816.F32 R108, R16, R32, R88 ;  /* 0x00000020106c723c */ /* 0x000fe20000001858 */
[----:B-1----:R-:W-:-:S04]  /*7bc0*/  FFMA.FTZ R0, R136, UR22, -R8 ;  /* 0x0000001688007c23 */ /* 0x002fc80008010808 */
[----:B------:R1:W-:Y:S01]  /*7bd0*/  MUFU.EX2 R21, R0 ;  /* 0x0000000000157308 */ /* 0x0003e20000000800 */
[C---:B------:R-:W-:Y:S06]  /*7be0*/  HMMA.16816.F32 R100, R12.reuse, R32, R84 ;  /* 0x000000200c64723c */ /* 0x040fec0000001854 */
[C---:B--2---:R-:W-:Y:S06]  /*7bf0*/  HMMA.16816.F32 R88, R12.reuse, R26, R52 ;  /* 0x0000001a0c58723c */ /* 0x044fec0000001834 */
[----:B------:R-:W-:Y:S01]  /*7c00*/  HMMA.16816.F32 R92, R12, R24, R56 ;  /* 0x000000180c5c723c */ /* 0x000fe20000001838 */
[----:B-1----:R-:W-:-:S05]  /*7c10*/  FFMA.FTZ R0, R145, UR22, -R7 ;  /* 0x0000001691007c23 */ /* 0x002fca0008010807 */
[C---:B------:R-:W-:Y:S01]  /*7c20*/  HMMA.16816.F32 R52, R16.reuse, R24, R36 ;  /* 0x000000181034723c */ /* 0x040fe20000001824 */
[----:B------:R1:W-:Y:S05]  /*7c30*/  MUFU.EX2 R71, R0 ;  /* 0x0000000000477308 */ /* 0x0003ea0000000800 */
[----:B------:R-:W-:Y:S01]  /*7c40*/  HMMA.16816.F32 R40, R16, R26, R40 ;  /* 0x0000001a1028723c */ /* 0x000fe20000001828 */
[----:B------:R-:W2:Y:S05]  /*7c50*/  LDSM.16.MT88.4 R24, [R218+0x9000] ;  /* 0x00900000da18783b */ /* 0x000eaa0000004200 */
[C---:B------:R-:W-:Y:S06]  /*7c60*/  HMMA.16816.F32 R96, R12.reuse, R34, R80 ;  /* 0x000000220c60723c */ /* 0x040fec0000001850 */
[----:B---3--:R-:W-:Y:S01]  /*7c70*/  HMMA.16816.F32 R104, R12, R30, R60 ;  /* 0x0000001e0c68723c */ /* 0x008fe2000000183c */
[----:B-1----:R-:W-:-:S04]  /*7c80*/  FFMA.FTZ R0, R143, UR22, -R7 ;  /* 0x000000168f007c23 */ /* 0x002fc80008010807 */
[----:B------:R1:W-:Y:S01]  /*7c90*/  MUFU.EX2 R241, R0 ;  /* 0x0000000000f17308 */ /* 0x0003e20000000800 */
[----:B------:R-:W-:Y:S06]  /*7ca0*/  HMMA.16816.F32 R84, R16, R34, R76 ;  /* 0x000000221054723c */ /* 0x000fec000000184c */
[-C--:B------:R-:W-:Y:S06]  /*7cb0*/  HMMA.16816.F32 R112, R12, R28.reuse, R64 ;  /* 0x0000001c0c70723c */ /* 0x080fec0000001840 */
[----:B------:R-:W-:Y:S01]  /*7cc0*/  HMMA.16816.F32 R80, R16, R28, R48 ;  /* 0x0000001c1050723c */ /* 0x000fe20000001830 */
[----:B-1----:R-:W-:-:S05]  /*7cd0*/  FFMA.FTZ R0, R138, UR22, -R7 ;  /* 0x000000168a007c23 */ /* 0x002fca0008010807 */
[----:B------:R-:W-:Y:S01]  /*7ce0*/  HMMA.16816.F32 R60, R16, R30, R44 ;  /* 0x0000001e103c723c */ /* 0x000fe2000000182c */
[----:B------:R-:W1:Y:S01]  /*7cf0*/  LDSM.16.MT88.4 R28, [R219+0x9000] ;  /* 0x00900000db1c783b */ /* 0x000e620000004200 */
[----:B------:R3:W-:Y:S02]  /*7d00*/  MUFU.EX2 R143, R0 ;  /* 0x00000000008f7308 */ /* 0x0007e40000000800 */
[----:B---3--:R-:W-:-:S06]  /*7d10*/  FFMA.FTZ R0, R134, UR22, -R7 ;  /* 0x0000001686007c23 */ /* 0x008fcc0008010807 */
[----:B------:R3:W4:Y:S02]  /*7d20*/  MUFU.EX2 R252, R0 ;  /* 0x0000000000fc7308 */ /* 0x0007240000000800 */
[----:B---3--:R-:W-:Y:S01]  /*7d30*/  FFMA.FTZ R0, R146, UR22, -R6 ;  /* 0x0000001692007c23 */ /* 0x008fe20008010806 */
[----:B----4-:R-:W-:-:S05]  /*7d40*/  F2FP.F16.F32.PACK_AB R19, R252, R143 ;  /* 0x0000008ffc13723e */ /* 0x010fca00000000ff */
[----:B------:R3:W-:Y:S02]  /*7d50*/  MUFU.EX2 R2, R0 ;  /* 0x0000000000027308 */ /* 0x0007e40000000800 */
[----:B---3--:R-:W-:Y:S01]  /*7d60*/  FFMA.FTZ R0, R144, UR22, -R6 ;  /* 0x0000001690007c23 */ /* 0x008fe20008010806 */
[----:B------:R-:W-:-:S05]  /*7d70*/  IMAD.MOV.U32 R144, RZ, RZ, R241 ;  /* 0x000000ffff907224 */ /* 0x000fca00078e00f1 */
[----:B------:R3:W4:Y:S02]  /*7d80*/  MUFU.EX2 R146, R0 ;  /* 0x0000000000927308 */ /* 0x0007240000000800 */
[----:B---3--:R-:W-:Y:S01]  /*7d90*/  FFMA.FTZ R0, R140, UR22, -R6 ;  /* 0x000000168c007c23 */ /* 0x008fe20008010806 */
[----:B------:R-:W-:Y:S02]  /*7da0*/  MOV R140, R71 ;  /* 0x00000047008c7202 */ /* 0x000fe40000000f00 */
[----:B----4-:R-:W-:-:S03]  /*7db0*/  F2FP.F16.F32.PACK_AB R12, R146, R2 ;  /* 0x00000002920c723e */ /* 0x010fc600000000ff */
[----:B------:R3:W-:Y:S01]  /*7dc0*/  MUFU.EX2 R134, R0 ;  /* 0x0000000000867308 */ /* 0x0007e20000000800 */
[----:B------:R-:W-:Y:S01]  /*7dd0*/  F2FP.F16.F32.PACK_AB R17, R144, R140 ;  /* 0x0000008c9011723e */ /* 0x000fe200000000ff */
[----:B---3--:R-:W-:Y:S01]  /*7de0*/  FFMA.FTZ R0, R135, UR22, -R6 ;  /* 0x0000001687007c23 */ /* 0x008fe20008010806 */
[----:B------:R-:W-:-:S05]  /*7df0*/  IMAD.MOV.U32 R135, RZ, RZ, R21 ;  /* 0x000000ffff877224 */ /* 0x000fca00078e0015 */
[----:B------:R3:W4:Y:S01]  /*7e00*/  MUFU.EX2 R71, R0 ;  /* 0x0000000000477308 */ /* 0x0007220000000800 */
[----:B------:R-:W-:Y:S01]  /*7e10*/  F2FP.F16.F32.PACK_AB R18, R135, R216 ;  /* 0x000000d88712723e */ /* 0x000fe200000000ff */
[----:B---3--:R-:W-:Y:S01]  /*7e20*/  FFMA.FTZ R0, R149, UR22, -R5 ;  /* 0x0000001695007c23 */ /* 0x008fe20008010805 */
[----:B----4-:R-:W-:-:S05]  /*7e30*/  F2FP.F16.F32.PACK_AB R14, R71, R134 ;  /* 0x00000086470e723e */ /* 0x010fca00000000ff */
[----:B------:R3:W-:Y:S02]  /*7e40*/  MUFU.EX2 R149, R0 ;  /* 0x0000000000957308 */ /* 0x0007e40000000800 */
[----:B---3--:R-:W-:Y:S01]  /*7e50*/  FFMA.FTZ R0, R148, UR22, -R5 ;  /* 0x0000001694007c23 */ /* 0x008fe20008010805 */
[----:B------:R-:W-:-:S05]  /*7e60*/  MOV R148, R20 ;  /* 0x0000001400947202 */ /* 0x000fca0000000f00 */
[----:B------:R3:W4:Y:S01]  /*7e70*/  MUFU.EX2 R136, R0 ;  /* 0x0000000000887308 */ /* 0x0007220000000800 */
[----:B------:R-:W-:-:S07]  /*7e80*/  F2FP.F16.F32.PACK_AB R16, R132, R148 ;  /* 0x000000948410723e */ /* 0x000fce00000000ff */
[C---:B--2---:R-:W-:Y:S06]  /*7e90*/  HMMA.16816.F32 R36, R16.reuse, R24, R120 ;  /* 0x000000181024723c */ /* 0x044fec0000001878 */
[----:B------:R-:W-:Y:S01]  /*7ea0*/  HMMA.16816.F32 R32, R16, R26, R116 ;  /* 0x0000001a1020723c */ /* 0x000fe20000001874 */
[----:B---3--:R-:W-:Y:S01]  /*7eb0*/  FFMA.FTZ R0, R141, UR22, -R5 ;  /* 0x000000168d007c23 */ /* 0x008fe20008010805 */
[----:B----4-:R-:W-:-:S03]  /*7ec0*/  F2FP.F16.F32.PACK_AB R13, R136, R149 ;  /* 0x00000095880d723e */ /* 0x010fc600000000ff */
[----:B------:R2:W-:Y:S02]  /*7ed0*/  MUFU.EX2 R141, R0 ;  /* 0x00000000008d7308 */ /* 0x0005e40000000800 */
[----:B--2---:R-:W-:Y:S01]  /*7ee0*/  FFMA.FTZ R0, R137, UR22, -R5 ;  /* 0x0000001689007c23 */ /* 0x004fe20008010805 */
[----:B------:R-:W-:-:S05]  /*7ef0*/  IMAD.MOV.U32 R137, RZ, RZ, R246 ;  /* 0x000000ffff897224 */ /* 0x000fca00078e00f6 */
[----:B------:R-:W2:Y:S02]  /*7f00*/  MUFU.EX2 R138, R0 ;  /* 0x00000000008a7308 */ /* 0x000ea40000000800 */
[----:B--2---:R-:W-:Y:S01]  /*7f10*/  F2FP.F16.F32.PACK_AB R15, R138, R141 ;  /* 0x0000008d8a0f723e */ /* 0x004fe200000000ff */
[----:B------:R-:W-:-:S05]  /*7f20*/  FFMA.FTZ R0, R170, UR22, -R8 ;  /* 0x00000016aa007c23 */ /* 0x000fca0008010808 */
[----:B------:R2:W-:Y:S01]  /*7f30*/  MUFU.EX2 R139, R0 ;  /* 0x00000000008b7308 */ /* 0x0005e20000000800 */
[C---:B------:R-:W-:Y:S06]  /*7f40*/  HMMA.16816.F32 R48, R12.reuse, R24, R128 ;  /* 0x000000180c30723c */ /* 0x040fec0000001880 */
[C---:B------:R-:W-:Y:S01]  /*7f50*/  HMMA.16816.F32 R44, R12.reuse, R26, R124 ;  /* 0x0000001a0c2c723c */ /* 0x040fe2000000187c */
[----:B------:R-:W3:Y:S01]  /*7f60*/  LDSM.16.MT88.4 R24, [R221+0x9000] ;  /* 0x00900000dd18783b */ /* 0x000ee20000004200 */
[----:B------:R-:W-:Y:S02]  /*7f70*/  IMAD.MOV.U32 R129, RZ, RZ, R249 ;  /* 0x000000ffff817224 */ /* 0x000fe400078e00f9 */
[----:B------:R-:W-:Y:S01]  /*7f80*/  IMAD.MOV.U32 R131, RZ, RZ, R136 ;  /* 0x000000ffff837224 */ /* 0x000fe200078e0088 */
[----:B------:R-:W-:Y:S01]  /*7f90*/  MOV R136, R243 ;  /* 0x000000f300887202 */ /* 0x000fe20000000f00 */
[----:B-1----:R-:W-:Y:S01]  /*7fa0*/  HMMA.16816.F32 R124, R12, R28, R112 ;  /* 0x0000001c0c7c723c */ /* 0x002fe20000001870 */
[----:B--2---:R-:W-:Y:S01]  /*7fb0*/  FFMA.FTZ R0, R162, UR22, -R8 ;  /* 0x00000016a2007c23 */ /* 0x004fe20008010808 */
[----:B------:R-:W-:-:S04]  /*7fc0*/  IMAD.MOV.U32 R162, RZ, RZ, R140 ;  /* 0x000000ffffa27224 */ /* 0x000fc800078e008c */
[----:B------:R-:W-:Y:S01]  /*7fd0*/  HMMA.16816.F32 R120, R12, R30, R104 ;  /* 0x0000001e0c78723c */ /* 0x000fe20000001868 */
[----:B------:R1:W-:Y:S01]  /*7fe0*/  MUFU.EX2 R21, R0 ;  /* 0x0000000000157308 */ /* 0x0003e20000000800 */
[----:B------:R-:W-:Y:S02]  /*7ff0*/  IMAD.MOV.U32 R140, RZ, RZ, R242 ;  /* 0x000000ffff8c7224 */ /* 0x000fe400078e00f2 */
[----:B-1----:R-:W-:Y:S01]  /*8000*/  FFMA.FTZ R0, R155, UR22, -R8 ;  /* 0x000000169b007c23 */ /* 0x002fe20008010808 */
[----:B------:R-:W-:Y:S02]  /*8010*/  IMAD.MOV.U32 R155, RZ, RZ, R143 ;  /* 0x000000ffff9b7224 */ /* 0x000fe400078e008f */
[----:B------:R-:W-:Y:S02]  /*8020*/  IMAD.MOV.U32 R143, RZ, RZ, R136 ;  /* 0x000000ffff8f7224 */ /* 0x000fe400078e0088 */
[----:B------:R1:W-:Y:S01]  /*8030*/  MUFU.EX2 R241, R0 ;  /* 0x0000000000f17308 */ /* 0x0003e20000000800 */
[-C--:B---3--:R-:W-:Y:S06]  /*8040*/  HMMA.16816.F32 R56, R16, R24.reuse, R108 ;  /* 0x000000181038723c */ /* 0x088fec000000186c */
[----:B------:R-:W-:Y:S01]  /*8050*/  HMMA.16816.F32 R64, R12, R24, R100 ;  /* 0x000000180c40723c */ /* 0x000fe20000001864 */
[----:B-1----:R-:W-:Y:S01]  /*8060*/  FFMA.FTZ R0, R152, UR22, -R8 ;  /* 0x0000001698007c23 */ /* 0x002fe20008010808 */
[----:B------:R-:W-:-:S04]  /*8070*/  MOV R152, R134 ;  /* 0x0000008600987202 */ /* 0x000fc80000000f00 */
[-C--:B------:R-:W-:Y:S01]  /*8080*/  HMMA.16816.F32 R76, R12, R26.reuse, R96 ;  /* 0x0000001a0c4c723c */ /* 0x080fe20000001860 */
[----:B------:R1:W2:Y:S05]  /*8090*/  MUFU.EX2 R147, R0 ;  /* 0x0000000000937308 */ /* 0x0002aa0000000800 */
[----:B------:R-:W-:Y:S01]  /*80a0*/  HMMA.16816.F32 R84, R16, R26, R84 ;  /* 0x0000001a1054723c */ /* 0x000fe20000001854 */
[----:B------:R-:W3:Y:S01]  /*80b0*/  LDSM.16.MT88.4 R24, [R220+0x9000] ;  /* 0x00900000dc18783b */ /* 0x000ee20000004200 */
[----:B-1----:R-:W-:-:S04]  /*80c0*/  FFMA.FTZ R0, R166, UR22, -R7 ;  /* 0x00000016a6007c23 */ /* 0x002fc80008010807 */
[----:B------:R1:W4:Y:S02]  /*80d0*/  MUFU.EX2 R142, R0 ;  /* 0x00000000008e7308 */ /* 0x0003240000000800 */
[----:B-1----:R-:W-:Y:S01]  /*80e0*/  FFMA.FTZ R0, R159, UR22, -R7 ;  /* 0x000000169f007c23 */ /* 0x002fe20008010807 */
[----:B------:R-:W-:-:S05]  /*80f0*/  MOV R159, R149 ;  /* 0x00000095009f7202 */ /* 0x000fca0000000f00 */
[----:B------:R1:W-:Y:S01]  /*8100*/  MUFU.EX2 R20, R0 ;  /* 0x0000000000147308 */ /* 0x0003e20000000800 */
[C---:B---3--:R-:W-:Y:S06]  /*8110*/  HMMA.16816.F32 R116, R12.reuse, R24, R92 ;  /* 0x000000180c74723c */ /* 0x048fec000000185c */
[----:B------:R-:W-:Y:S06]  /*8120*/  HMMA.16816.F32 R112, R12, R26, R88 ;  /* 0x0000001a0c70723c */ /* 0x000fec0000001858 */
[----:B------:R-:W-:Y:S01]  /*8130*/  HMMA.16816.F32 R92, R16, R28, R80 ;  /* 0x0000001c105c723c */ /* 0x000fe20000001850 */
[----:B-1----:R-:W-:Y:S01]  /*8140*/  FFMA.FTZ R0, R154, UR22, -R7 ;  /* 0x000000169a007c23 */ /* 0x002fe20008010807 */
[----:B------:R-:W-:-:S03]  /*8150*/  IMAD.MOV.U32 R154, RZ, RZ, R148 ;  /* 0x000000ffff9a7224 */ /* 0x000fc600078e0094 */
[----:B------:R1:W-:Y:S01]  /*8160*/  MUFU.EX2 R130, R0 ;  /* 0x0000000000827308 */ /* 0x0003e20000000800 */
[C---:B------:R-:W-:Y:S06]  /*8170*/  HMMA.16816.F32 R80, R16.reuse, R24, R52 ;  /* 0x000000181050723c */ /* 0x040fec0000001834 */
[C---:B------:R-:W-:Y:S01]  /*8180*/  HMMA.16816.F32 R96, R16.reuse, R26, R40 ;  /* 0x0000001a1060723c */ /* 0x040fe20000001828 */
[----:B------:R-:W3:Y:S05]  /*8190*/  LDSM.16.MT88.4 R24, [R218+0x9800] ;  /* 0x00980000da18783b */ /* 0x000eea0000004200 */
[----:B------:R-:W-:Y:S01]  /*81a0*/  HMMA.16816.F32 R88, R16, R30, R60 ;  /* 0x0000001e1058723c */ /* 0x000fe2000000183c */
[----:B------:R-:W3:Y:S01]  /*81b0*/  LDSM.16.MT88.4 R28, [R219+0x9800] ;  /* 0x00980000db1c783b */ /* 0x000ee20000004200 */
[----:B-1----:R-:W-:-:S05]  /*81c0*/  FFMA.FTZ R0, R150, UR22, -R7 ;  /* 0x0000001696007c23 */ /* 0x002fca0008010807 */
[----:B--2---:R-:W-:Y:S01]  /*81d0*/  F2FP.F16.F32.PACK_AB R18, R147, R241 ;  /* 0x000000f19312723e */ /* 0x004fe200000000ff */
[----:B------:R1:W2:Y:S02]  /*81e0*/  MUFU.EX2 R145, R0 ;  /* 0x0000000000917308 */ /* 0x0002a40000000800 */
[----:B-1----:R-:W-:Y:S01]  /*81f0*/  FFMA.FTZ R0, R168, UR22, -R6 ;  /* 0x00000016a8007c23 */ /* 0x002fe20008010806 */
[----:B----4-:R-:W-:Y:S01]  /*8200*/  IMAD.MOV.U32 R168, RZ, RZ, R142 ;  /* 0x000000ffffa87224 */ /* 0x010fe200078e008e */
[----:B--2---:R-:W-:-:S04]  /*8210*/  F2FP.F16.F32.PACK_AB R19, R145, R130 ;  /* 0x000000829113723e */ /* 0x004fc800000000ff */
[----:B------:R1:W-:Y:S01]  /*8220*/  MUFU.EX2 R170, R0 ;  /* 0x0000000000aa7308 */ /* 0x0003e20000000800 */
[----:B------:R-:W-:Y:S02]  /*8230*/  MOV R142, R247 ;  /* 0x000000f7008e7202 */ /* 0x000fe40000000f00 */
[----:B------:R-:W-:Y:S01]  /*8240*/  F2FP.F16.F32.PACK_AB R17, R20, R168 ;  /* 0x000000a81411723e */ /* 0x000fe200000000ff */
[----:B-1----:R-:W-:Y:S01]  /*8250*/  FFMA.FTZ R0, R160, UR22, -R6 ;  /* 0x00000016a0007c23 */ /* 0x002fe20008010806 */
[----:B------:R-:W-:-:S03]  /*8260*/  MOV R160, R21 ;  /* 0x0000001500a07202 */ /* 0x000fc60000000f00 */
[----:B------:R1:W-:Y:S01]  /*8270*/  MUFU.EX2 R12, R0 ;  /* 0x00000000000c7308 */ /* 0x0003e20000000800 */
[----:B------:R-:W-:-:S07]  /*8280*/  F2FP.F16.F32.PACK_AB R16, R160, R139 ;  /* 0x0000008ba010723e */ /* 0x000fce00000000ff */
[C---:B---3--:R-:W-:Y:S06]  /*8290*/  HMMA.16816.F32 R108, R16.reuse, R24, R36 ;  /* 0x00000018106c723c */ /* 0x048fec0000001824 */
[----:B------:R-:W-:Y:S01]  /*82a0*/  HMMA.16816.F32 R40, R16, R26, R32 ;  /* 0x0000001a1028723c */ /* 0x000fe20000001820 */
[----:B-1----:R-:W-:Y:S01]  /*82b0*/  FFMA.FTZ R0, R156, UR22, -R6 ;  /* 0x000000169c007c23 */ /* 0x002fe20008010806 */
[----:B------:R-:W-:-:S04]  /*82c0*/  MOV R156, R137 ;  /* 0x00000089009c7202 */ /* 0x000fc80000000f00 */
[C---:B------:R-:W-:Y:S01]  /*82d0*/  HMMA.16816.F32 R92, R16.reuse, R28, R92 ;  /* 0x0000001c105c723c */ /* 0x040fe2000000185c */
[----:B------:R1:W-:Y:S05]  /*82e0*/  MUFU.EX2 R13, R0 ;  /* 0x00000000000d7308 */ /* 0x0003ea0000000800 */
[----:B------:R-:W-:Y:S01]  /*82f0*/  HMMA.16816.F32 R88, R16, R30, R88 ;  /* 0x0000001e1058723c */ /* 0x000fe20000001858 */
[----:B-1----:R-:W-:-:S04]  /*8300*/  FFMA.FTZ R0, R151, UR22, -R6 ;  /* 0x0000001697007c23 */ /* 0x002fc80008010806 */
[----:B------:R1:W2:Y:S02]  /*8310*/  MUFU.EX2 R14, R0 ;  /* 0x00000000000e7308 */ /* 0x0002a40000000800 */
[----:B-1----:R-:W-:Y:S01]  /*8320*/  FFMA.FTZ R0, R173, UR22, -R5 ;  /* 0x00000016ad007c23 */ /* 0x002fe20008010805 */
[----:B--2---:R-:W-:-:S05]  /*8330*/  IMAD.MOV.U32 R173, RZ, RZ, R14 ;  /* 0x000000ffffad7224 */ /* 0x004fca00078e000e */
[----:B------:R1:W-:Y:S02]  /*8340*/  MUFU.EX2 R21, R0 ;  /* 0x0000000000157308 */ /* 0x0003e40000000800 */
[----:B-1----:R-:W-:-:S06]  /*8350*/  FFMA.FTZ R0, R163, UR22, -R5 ;  /* 0x00000016a3007c23 */ /* 0x002fcc0008010805 */
[----:B------:R1:W2:Y:S02]  /*8360*/  MUFU.EX2 R128, R0 ;  /* 0x0000000000807308 */ /* 0x0002a40000000800 */
[----:B-1----:R-:W-:Y:S01]  /*8370*/  FFMA.FTZ R0, R158, UR22, -R5 ;  /* 0x000000169e007c23 */ /* 0x002fe20008010805 */
[----:B------:R-:W-:Y:S02]  /*8380*/  MOV R158, R13 ;  /* 0x0000000d009e7202 */ /* 0x000fe40000000f00 */
[----:B--2---:R-:W-:-:S03]  /*8390*/  F2FP.F16.F32.PACK_AB R13, R128, R21 ;  /* 0x00000015800d723e */ /* 0x004fc600000000ff */
[----:B------:R1:W-:Y:S01]  /*83a0*/  MUFU.EX2 R163, R0 ;  /* 0x0000000000a37308 */ /* 0x0003e20000000800 */
[----:B------:R-:W-:Y:S01]  /*83b0*/  F2FP.F16.F32.PACK_AB R14, R173, R158 ;  /* 0x0000009ead0e723e */ /* 0x000fe200000000ff */
[----:B-1----:R-:W-:Y:S01]  /*83c0*/  FFMA.FTZ R0, R153, UR22, -R5 ;  /* 0x0000001699007c23 */ /* 0x002fe20008010805 */
[----:B------:R-:W-:-:S05]  /*83d0*/  IMAD.MOV.U32 R153, RZ, RZ, R12 ;  /* 0x000000ffff997224 */ /* 0x000fca00078e000c */
[----:B------:R-:W1:Y:S01]  /*83e0*/  MUFU.EX2 R0, R0 ;  /* 0x0000000000007308 */ /* 0x000e620000000800 */
[----:B------:R-:W-:Y:S02]  /*83f0*/  F2FP.F16.F32.PACK_AB R12, R153, R170 ;  /* 0x000000aa990c723e */ /* 0x000fe400000000ff */
[----:B-1----:R-:W-:-:S07]  /*8400*/  F2FP.F16.F32.PACK_AB R15, R0, R163 ;  /* 0x000000a3000f723e */ /* 0x002fce00000000ff */
[C---:B------:R-:W-:Y:S06]  /*8410*/  HMMA.16816.F32 R104, R12.reuse, R24, R48 ;  /* 0x000000180c68723c */ /* 0x040fec0000001830 */
[----:B------:R-:W-:Y:S01]  /*8420*/  HMMA.16816.F32 R100, R12, R26, R44 ;  /* 0x0000001a0c64723c */ /* 0x000fe2000000182c */
[----:B------:R-:W1:Y:S05]  /*8430*/  LDSM.16.MT88.4 R24, [R221+0x9800] ;  /* 0x00980000dd18783b */ /* 0x000e6a0000004200 */
[-C--:B-1----:R-:W-:Y:S06]  /*8440*/  HMMA.16816.F32 R52, R16, R24.reuse, R56 ;  /* 0x000000181034723c */ /* 0x082fec0000001838 */
[C---:B------:R-:W-:Y:S06]  /*8450*/  HMMA.16816.F32 R48, R12.reuse, R24, R64 ;  /* 0x000000180c30723c */ /* 0x040fec0000001840 */
[-C--:B------:R-:W-:Y:S06]  /*8460*/  HMMA.16816.F32 R44, R12, R26.reuse, R76 ;  /* 0x0000001a0c2c723c */ /* 0x080fec000000184c */
[----:B------:R-:W-:Y:S01]  /*8470*/  HMMA.16816.F32 R36, R16, R26, R84 ;  /* 0x0000001a1024723c */ /* 0x000fe20000001854 */
[----:B------:R-:W1:Y:S01]  /*8480*/  LDSM.16.MT88.4 R24, [R220+0x9800] ;  /* 0x00980000dc18783b */ /* 0x000e620000004200 */
[----:B------:R-:W-:Y:S01]  /*8490*/  MOV R78, R241 ;  /* 0x000000f1004e7202 */ /* 0x000fe20000000f00 */
[----:B------:R-:W-:Y:S01]  /*84a0*/  IMAD.MOV.U32 R77, RZ, RZ, R131 ;  /* 0x000000ffff4d7224 */ /* 0x000fe200078e0083 */
[----:B------:R-:W-:-:S02]  /*84b0*/  MOV R79, R130 ;  /* 0x00000082004f7202 */ /* 0x000fc40000000f00 */
[C---:B------:R-:W-:Y:S06]  /*84c0*/  HMMA.16816.F32 R56, R12.reuse, R28, R124 ;  /* 0x0000001c0c38723c */ /* 0x040fec000000187c */
[C---:B------:R-:W-:Y:S01]  /*84d0*/  HMMA.16816.F32 R64, R12.reuse, R30, R120 ;  /* 0x0000001e0c40723c */ /* 0x040fe20000001878 */
[----:B------:R-:W-:Y:S05]  /*84e0*/  LDSM.16.MT88.4 R28, [R219+0xa000] ;  /* 0x00a00000db1c783b */ /* 0x000fea0000004200 */
[C---:B-1----:R-:W-:Y:S06]  /*84f0*/  HMMA.16816.F32 R84, R12.reuse, R26, R112 ;  /* 0x0000001a0c54723c */ /* 0x042fec0000001870 */
[-C--:B------:R-:W-:Y:S01]  /*8500*/  HMMA.16816.F32 R60, R12, R24.reuse, R116 ;  /* 0x000000180c3c723c */ /* 0x080fe20000001874 */
[----:B------:R-:W-:Y:S01]  /*8510*/  MOV R113, R0 ;  /* 0x0000000000717202 */ /* 0x000fe20000000f00 */
[----:B------:R-:W-:Y:S01]  /*8520*/  FFMA.FTZ R0, R209, UR22, -R8 ;  /* 0x00000016d1007c23 */ /* 0x000fe20008010808 */
[----:B------:R-:W-:Y:S01]  /*8530*/  IMAD.MOV.U32 R209, RZ, RZ, R251 ;  /* 0x000000ffffd17224 */ /* 0x000fe200078e00fb */
[----:B------:R-:W-:Y:S01]  /*8540*/  MOV R115, R139 ;  /* 0x0000008b00737202 */ /* 0x000fe20000000f00 */
[----:B------:R-:W-:Y:S01]  /*8550*/  IMAD.MOV.U32 R114, RZ, RZ, R138 ;  /* 0x000000ffff727224 */ /* 0x000fe200078e008a */
[----:B------:R1:W-:Y:S01]  /*8560*/  MUFU.EX2 R251, R0 ;  /* 0x0000000000fb7308 */ /* 0x0003e20000000800 */
[----:B------:R-:W-:Y:S01]  /*8570*/  MOV R138, R248 ;  /* 0x000000f8008a7202 */ /* 0x000fe20000000f00 */
[----:B------:R-:W-:Y:S01]  /*8580*/  IMAD.MOV.U32 R139, RZ, RZ, R244 ;  /* 0x000000ffff8b7224 */ /* 0x000fe200078e00f4 */
[----:B------:R-:W-:Y:S02]  /*8590*/  HMMA.16816.F32 R80, R16, R24, R80 ;  /* 0x000000181050723c */ /* 0x000fe40000001850 */
[----:B------:R-:W-:-:S02]  /*85a0*/  MOV R166, R138 ;  /* 0x0000008a00a67202 */ /* 0x000fc40000000f00 */
[----:B------:R-:W-:Y:S02]  /*85b0*/  MOV R134, R139 ;  /* 0x0000008b00867202 */ /* 0x000fe40000000f00 */
[----:B------:R-:W-:Y:S01]  /*85c0*/  HMMA.16816.F32 R32, R16, R26, R96 ;  /* 0x0000001a1020723c */ /* 0x000fe20000001860 */
[----:B------:R-:W2:Y:S01]  /*85d0*/  LDSM.16.MT88.4 R24, [R218+0xa000] ;  /* 0x00a00000da18783b */ /* 0x000ea20000004200 */
[----:B-1----:R-:W-:Y:S01]  /*85e0*/  FFMA.FTZ R0, R200, UR22, -R8 ;  /* 0x00000016c8007c23 */ /* 0x002fe20008010808 */
[----:B------:R-:W-:-:S03]  /*85f0*/  MOV R200, R252 ;  /* 0x000000fc00c87202 */ /* 0x000fc60000000f00 */
[----:B------:R1:W3:Y:S02]  /*8600*/  MUFU.EX2 R252, R0 ;  /* 0x0000000000fc7308 */ /* 0x0002e40000000800 */
[----:B-1----:R-:W-:Y:S01]  /*8610*/  FFMA.FTZ R0, R190, UR22, -R8 ;  /* 0x00000016be007c23 */ /* 0x002fe20008010808 */
[----:B------:R-:W-:Y:S01]  /*8620*/  IMAD.MOV.U32 R190, RZ, RZ, R224 ;  /* 0x000000ffffbe7224 */ /* 0x000fe200078e00e0 */
[----:B---3--:R-:W-:-:S04]  /*8630*/  F2FP.F16.F32.PACK_AB R16, R252, R251 ;  /* 0x000000fbfc10723e */ /* 0x008fc800000000ff */
[----:B------:R1:W-:Y:S02]  /*8640*/  MUFU.EX2 R112, R0 ;  /* 0x0000000000707308 */ /* 0x0003e40000000800 */
[----:B-1----:R-:W-:Y:S01]  /*8650*/  FFMA.FTZ R0, R179, UR22, -R8 ;  /* 0x00000016b3007c23 */ /* 0x002fe20008010808 */
[----:B------:R-:W-:Y:S02]  /*8660*/  MOV R179, R160 ;  /* 0x000000a000b37202 */ /* 0x000fe40000000f00 */
[----:B------:R-:W-:-:S03]  /*8670*/  MOV R160, R159 ;  /* 0x0000009f00a07202 */ /* 0x000fc60000000f00 */
[----:B------:R1:W3:Y:S01]  /*8680*/  MUFU.EX2 R224, R0 ;  /* 0x0000000000e07308 */ /* 0x0002e20000000800 */
[----:B------:R-:W-:Y:S01]  /*8690*/  FFMA.FTZ R159, R70, UR22, -R7 ;  /* 0x00000016469f7c23 */ /* 0x000fe20008010807 */
[----:B------:R-:W-:Y:S01]  /*86a0*/  FFMA.FTZ R70, R203, UR22, -R5 ;  /* 0x00000016cb467c23 */ /* 0x000fe20008010805 */
[--C-:B-1----:R-:W-:Y:S01]  /*86b0*/  FFMA.FTZ R0, R205, UR22, -R7.reuse ;  /* 0x00000016cd007c23 */ /* 0x102fe20008010807 */
[----:B------:R-:W-:Y:S02]  /*86c0*/  MOV R205, R250 ;  /* 0x000000fa00cd7202 */ /* 0x000fe40000000f00 */
[----:B---3--:R-:W-:Y:S02]  /*86d0*/  F2FP.F16.F32.PACK_AB R18, R224, R112 ;  /* 0x00000070e012723e */ /* 0x008fe400000000ff */
[----:B------:R1:W-:Y:S02]  /*86e0*/  MUFU.EX2 R247, R0 ;  /* 0x0000000000f77308 */ /* 0x0003e40000000800 */
[----:B-1----:R-:W-:Y:S01]  /*86f0*/  FFMA.FTZ R0, R197, UR22, -R7 ;  /* 0x00000016c5007c23 */ /* 0x002fe20008010807 */
[----:B------:R-:W-:-:S02]  /*8700*/  IMAD.MOV.U32 R197, RZ, RZ, R156 ;  /* 0x000000ffffc57224 */ /* 0x000fc400078e009c */
[--C-:B------:R-:W-:Y:S01]  /*8710*/  FFMA.FTZ R156, R172, UR22, -R7.reuse ;  /* 0x00000016ac9c7c23 */ /* 0x100fe20008010807 */
[----:B------:R-:W-:Y:S02]  /*8720*/  IMAD.MOV.U32 R172, RZ, RZ, R190 ;  /* 0x000000ffffac7224 */ /* 0x000fe400078e00be */
[----:B------:R1:W3:Y:S02]  /*8730*/  MUFU.EX2 R248, R0 ;  /* 0x0000000000f87308 */ /* 0x0002e40000000800 */
[----:B-1----:R-:W-:Y:S01]  /*8740*/  FFMA.FTZ R0, R185, UR22, -R7 ;  /* 0x00000016b9007c23 */ /* 0x002fe20008010807 */
[----:B---3--:R-:W-:Y:S02]  /*8750*/  F2FP.F16.F32.PACK_AB R17, R248, R247 ;  /* 0x000000f7f811723e */ /* 0x008fe400000000ff */
[----:B------:R-:W-:-:S03]  /*8760*/  MOV R185, R163 ;  /* 0x000000a300b97202 */ /* 0x000fc60000000f00 */
[----:B------:R1:W-:Y:S01]  /*8770*/  MUFU.EX2 R249, R0 ;  /* 0x0000000000f97308 */ /* 0x0003e20000000800 */
[----:B------:R-:W-:Y:S02]  /*8780*/  IMAD.MOV.U32 R163, RZ, RZ, R154 ;  /* 0x000000ffffa37224 */ /* 0x000fe400078e009a */
[----:B------:R-:W-:Y:S02]  /*8790*/  IMAD.MOV.U32 R154, RZ, RZ, R135 ;  /* 0x000000ffff9a7224 */ /* 0x000fe400078e0087 */
[----:B------:R-:W-:Y:S01]  /*87a0*/  FFMA.FTZ R135, R164, UR22, -R6 ;  /* 0x00000016a4877c23 */ /* 0x000fe20008010806 */
[--C-:B-1----:R-:W-:Y:S01]  /*87b0*/  FFMA.FTZ R0, R176, UR22, -R7.reuse ;  /* 0x00000016b0007c23 */ /* 0x102fe20008010807 */
[----:B------:R-:W-:Y:S02]  /*87c0*/  IMAD.MOV.U32 R176, RZ, RZ, R158 ;  /* 0x000000ffffb07224 */ /* 0x000fe400078e009e */
[----:B------:R-:W-:Y:S01]  /*87d0*/  FFMA.FTZ R158, R161, UR22, -R7 ;  /* 0x00000016a19e7c23 */ /* 0x000fe20008010807 */
[----:B------:R1:W3:Y:S02]  /*87e0*/  MUFU.EX2 R250, R0 ;  /* 0x0000000000fa7308 */ /* 0x0002e40000000800 */
[----:B-1----:R-:W-:Y:S01]  /*87f0*/  FFMA.FTZ R0, R206, UR22, -R6 ;  /* 0x00000016ce007c23 */ /* 0x002fe20008010806 */
[----:B------:R-:W-:-:S02]  /*8800*/  MOV R206, R245 ;  /* 0x000000f500ce7202 */ /* 0x000fc40000000f00 */
[----:B---3--:R-:W-:-:S03]  /*8810*/  F2FP.F16.F32.PACK_AB R19, R250, R249 ;  /* 0x000000f9fa13723e */ /* 0x008fc600000000ff */
[----:B------:R1:W-:Y:S04]  /*8820*/  MUFU.EX2 R243, R0 ;  /* 0x0000000000f37308 */ /* 0x0003e80000000800 */
[C---:B--2---:R-:W-:Y:S06]  /*8830*/  HMMA.16816.F32 R124, R16.reuse, R26, R40 ;  /* 0x0000001a107c723c */ /* 0x044fec0000001828 */
[C---:B------:R-:W-:Y:S01]  /*8840*/  HMMA.16816.F32 R96, R16.reuse, R28, R92 ;  /* 0x0000001c1060723c */ /* 0x040fe2000000185c */
[--C-:B------:R-:W-:Y:S01]  /*8850*/  FFMA.FTZ R43, R202, UR22, -R6.reuse ;  /* 0x00000016ca2b7c23 */ /* 0x100fe20008010806 */
[--C-:B------:R-:W-:Y:S01]  /*8860*/  FFMA.FTZ R42, R195, UR22, -R6.reuse ;  /* 0x00000016c32a7c23 */ /* 0x100fe20008010806 */
[----:B------:R-:W-:Y:S01]  /*8870*/  FFMA.FTZ R41, R187, UR22, -R6 ;  /* 0x00000016bb297c23 */ /* 0x000fe20008010806 */
[----:B------:R-:W-:Y:S01]  /*8880*/  FFMA.FTZ R40, R235, UR22, -R8 ;  /* 0x00000016eb287c23 */ /* 0x000fe20008010808 */
[--C-:B-1----:R-:W-:Y:S01]  /*8890*/  FFMA.FTZ R0, R199, UR22, -R6.reuse ;  /* 0x00000016c7007c23 */ /* 0x102fe20008010806 */
[----:B------:R-:W-:Y:S01]  /*88a0*/  MOV R199, R79 ;  /* 0x0000004f00c77202 */ /* 0x000fe20000000f00 */
[----:B------:R-:W-:Y:S01]  /*88b0*/  HMMA.16816.F32 R92, R16, R30, R88 ;  /* 0x0000001e105c723c */ /* 0x000fe20000001858 */
[----:B------:R-:W-:Y:S01]  /*88c0*/  MOV R235, R112 ;  /* 0x0000007000eb7202 */ /* 0x000fe20000000f00 */
[----:B------:R1:W2:Y:S08]  /*88d0*/  MUFU.EX2 R244, R0 ;  /* 0x0000000000f47308 */ /* 0x0002b00000000800 */
[----:B------:R-:W-:Y:S01]  /*88e0*/  MUFU.EX2 R202, R40 ;  /* 0x0000002800ca7308 */ /* 0x000fe20000000800 */
[----:B-1----:R-:W-:Y:S01]  /*88f0*/  FFMA.FTZ R0, R188, UR22, -R6 ;  /* 0x00000016bc007c23 */ /* 0x002fe20008010806 */
[----:B------:R-:W-:Y:S01]  /*8900*/  IMAD.MOV.U32 R188, RZ, RZ, R239 ;  /* 0x000000ffffbc7224 */ /* 0x000fe200078e00ef */
[----:B--2---:R-:W-:-:S05]  /*8910*/  F2FP.F16.F32.PACK_AB R12, R244, R243 ;  /* 0x000000f3f40c723e */ /* 0x004fca00000000ff */
[----:B------:R1:W-:Y:S02]  /*8920*/  MUFU.EX2 R245, R0 ;  /* 0x0000000000f57308 */ /* 0x0003e40000000800 */
[----:B-1----:R-:W-:Y:S01]  /*8930*/  FFMA.FTZ R0, R177, UR22, -R6 ;  /* 0x00000016b1007c23 */ /* 0x002fe20008010806 */
[----:B------:R-:W-:-:S05]  /*8940*/  IMAD.MOV.U32 R177, RZ, RZ, R78 ;  /* 0x000000ffffb17224 */ /* 0x000fca00078e004e */
[----:B------:R1:W2:Y:S02]  /*8950*/  MUFU.EX2 R246, R0 ;  /* 0x0000000000f67308 */ /* 0x0002a40000000800 */
[----:B-1----:R-:W-:Y:S01]  /*8960*/  FFMA.FTZ R0, R211, UR22, -R5 ;  /* 0x00000016d3007c23 */ /* 0x002fe20008010805 */
[----:B--2---:R-:W-:-:S05]  /*8970*/  F2FP.F16.F32.PACK_AB R14, R246, R245 ;  /* 0x000000f5f60e723e */ /* 0x004fca00000000ff */
        /* <DEDUP_REMOVED lines=9> */
[----:B------:R-:W-:Y:S02]  /*8a10*/  IMAD.MOV.U32 R180, RZ, RZ, R128 ;  /* 0x000000ffffb47224 */ /* 0x000fe400078e0080 */
[----:B------:R-:W-:Y:S03]  /*8a20*/  HMMA.16816.F32 R128, R16, R24, R108 ;  /* 0x000000181080723c */ /* 0x000fe6000000186c */
[----:B------:R-:W1:Y:S04]  /*8a30*/  MUFU.EX2 R242, R0 ;  /* 0x0000000000f27308 */ /* 0x000e680000000800 */
[--C-:B------:R-:W-:Y:S01]  /*8a40*/  FFMA.FTZ R110, R174, UR22, -R6.reuse ;  /* 0x00000016ae6e7c23 */ /* 0x100fe20008010806 */
[----:B------:R-:W-:Y:S01]  /*8a50*/  FFMA.FTZ R111, R171, UR22, -R6 ;  /* 0x00000016ab6f7c23 */ /* 0x000fe20008010806 */
[--C-:B------:R-:W-:Y:S01]  /*8a60*/  FFMA.FTZ R109, R175, UR22, -R7.reuse ;  /* 0x00000016af6d7c23 */ /* 0x100fe20008010807 */
[----:B------:R-:W-:Y:S01]  /*8a70*/  MOV R175, R205 ;  /* 0x000000cd00af7202 */ /* 0x000fe20000000f00 */
[----:B------:R-:W-:Y:S01]  /*8a80*/  FFMA.FTZ R108, R183, UR22, -R7 ;  /* 0x00000016b76c7c23 */ /* 0x000fe20008010807 */
[----:B------:R-:W-:-:S02]  /*8a90*/  MOV R205, R200 ;  /* 0x000000c800cd7202 */ /* 0x000fc40000000f00 */
[----:B-1----:R-:W-:Y:S01]  /*8aa0*/  F2FP.F16.F32.PACK_AB R15, R242, R241 ;  /* 0x000000f1f20f723e */ /* 0x002fe200000000ff */
[----:B------:R-:W-:-:S06]  /*8ab0*/  FFMA.FTZ R0, R229, UR22, -R6 ;  /* 0x00000016e5007c23 */ /* 0x000fcc0008010806 */
[C---:B------:R-:W-:Y:S06]  /*8ac0*/  HMMA.16816.F32 R136, R12.reuse, R24, R104 ;  /* 0x000000180c88723c */ /* 0x040fec0000001868 */
[C---:B------:R-:W-:Y:S01]  /*8ad0*/  HMMA.16816.F32 R148, R12.reuse, R26, R100 ;  /* 0x0000001a0c94723c */ /* 0x040fe20000001864 */
[----:B------:R-:W1:Y:S05]  /*8ae0*/  LDSM.16.MT88.4 R24, [R221+0xa000] ;  /* 0x00a00000dd18783b */ /* 0x000e6a0000004200 */
[----:B------:R-:W-:Y:S07]  /*8af0*/  HMMA.16816.F32 R64, R12, R30, R64 ;  /* 0x0000001e0c40723c */ /* 0x000fee0000001840 */
[--C-:B------:R-:W-:Y:S01]  /*8b00*/  FFMA.FTZ R31, R234, UR22, -R7.reuse ;  /* 0x00000016ea1f7c23 */ /* 0x100fe20008010807 */
[----:B------:R-:W-:Y:S01]  /*8b10*/  FFMA.FTZ R30, R232, UR22, -R7 ;  /* 0x00000016e81e7c23 */ /* 0x000fe20008010807 */
[----:B------:R-:W-:Y:S01]  /*8b20*/  IMAD.MOV.U32 R234, RZ, RZ, R113 ;  /* 0x000000ffffea7224 */ /* 0x000fe200078e0071 */
[----:B------:R-:W-:Y:S01]  /*8b30*/  MOV R232, R114 ;  /* 0x0000007200e87202 */ /* 0x000fe20000000f00 */
[----:B------:R-:W-:Y:S01]  /*8b40*/  MUFU.EX2 R200, R31 ;  /* 0x0000001f00c87308 */ /* 0x000fe20000000800 */
[-C--:B-1----:R-:W-:Y:S06]  /*8b50*/  HMMA.16816.F32 R120, R16, R24.reuse, R52 ;  /* 0x000000181078723c */ /* 0x082fec0000001834 */
[C---:B------:R-:W-:Y:S01]  /*8b60*/  HMMA.16816.F32 R104, R12.reuse, R24, R48 ;  /* 0x000000180c68723c */ /* 0x040fe20000001830 */
[----:B------:R-:W-:Y:S01]  /*8b70*/  MOV R53, R77 ;  /* 0x0000004d00357202 */ /* 0x000fe20000000f00 */
[----:B------:R-:W-:Y:S01]  /*8b80*/  IMAD.MOV.U32 R54, RZ, RZ, R166 ;  /* 0x000000ffff367224 */ /* 0x000fe200078e00a6 */
[----:B------:R-:W-:Y:S01]  /*8b90*/  MOV R166, R141 ;  /* 0x0000008d00a67202 */ /* 0x000fe20000000f00 */
[--C-:B------:R-:W-:Y:S01]  /*8ba0*/  FFMA.FTZ R141, R189, UR22, -R5.reuse ;  /* 0x00000016bd8d7c23 */ /* 0x100fe20008010805 */
[----:B------:R-:W-:Y:S01]  /*8bb0*/  MOV R55, R140 ;  /* 0x0000008c00377202 */ /* 0x000fe20000000f00 */
[-C--:B------:R-:W-:Y:S01]  /*8bc0*/  HMMA.16816.F32 R100, R12, R26.reuse, R44 ;  /* 0x0000001a0c64723c */ /* 0x080fe2000000182c */
[--C-:B------:R-:W-:Y:S01]  /*8bd0*/  FFMA.FTZ R48, R69, UR22, -R8.reuse ;  /* 0x0000001645307c23 */ /* 0x100fe20008010808 */
[--C-:B------:R-:W-:Y:S01]  /*8be0*/  FFMA.FTZ R69, R198, UR22, -R5.reuse ;  /* 0x00000016c6457c23 */ /* 0x100fe20008010805 */
[--C-:B------:R-:W-:Y:S01]  /*8bf0*/  FFMA.FTZ R140, R193, UR22, -R5.reuse ;  /* 0x00000016c18c7c23 */ /* 0x100fe20008010805 */
[--C-:B------:R-:W-:Y:S01]  /*8c00*/  FFMA.FTZ R52, R181, UR22, -R8.reuse ;  /* 0x00000016b5347c23 */ /* 0x100fe20008010808 */
[--C-:B------:R-:W-:Y:S01]  /*8c10*/  FFMA.FTZ R51, R169, UR22, -R8.reuse ;  /* 0x00000016a9337c23 */ /* 0x100fe20008010808 */
[----:B------:R-:W-:Y:S01]  /*8c20*/  HMMA.16816.F32 R116, R16, R26, R36 ;  /* 0x0000001a1074723c */ /* 0x000fe20000001824 */
[----:B------:R-:W1:Y:S01]  /*8c30*/  LDSM.16.MT88.4 R24, [R220+0xa000] ;  /* 0x00a00000dc18783b */ /* 0x000e620000004200 */
[--C-:B------:R-:W-:Y:S01]  /*8c40*/  FFMA.FTZ R47, R68, UR22, -R8.reuse ;  /* 0x00000016442f7c23 */ /* 0x100fe20008010808 */
[----:B------:R-:W-:Y:S01]  /*8c50*/  FFMA.FTZ R68, R212, UR22, -R5 ;  /* 0x00000016d4447c23 */ /* 0x000fe20008010805 */
[--C-:B------:R-:W-:Y:S01]  /*8c60*/  FFMA.FTZ R44, R194, UR22, -R8.reuse ;  /* 0x00000016c22c7c23 */ /* 0x100fe20008010808 */
[--C-:B------:R-:W-:Y:S01]  /*8c70*/  FFMA.FTZ R45, R186, UR22, -R8.reuse ;  /* 0x00000016ba2d7c23 */ /* 0x100fe20008010808 */
[----:B------:R-:W-:Y:S01]  /*8c80*/  HMMA.16816.F32 R76, R12, R28, R56 ;  /* 0x0000001c0c4c723c */ /* 0x000fe20000001838 */
[--C-:B------:R-:W-:Y:S01]  /*8c90*/  FFMA.FTZ R39, R230, UR22, -R8.reuse ;  /* 0x00000016e6277c23 */ /* 0x100fe20008010808 */
[----:B------:R-:W-:Y:S01]  /*8ca0*/  FFMA.FTZ R38, R214, UR22, -R8 ;  /* 0x00000016d6267c23 */ /* 0x000fe20008010808 */
[----:B------:R-:W-:Y:S01]  /*8cb0*/  FFMA.FTZ R37, R182, UR22, -R6 ;  /* 0x00000016b6257c23 */ /* 0x000fe20008010806 */
[--C-:B------:R-:W-:Y:S01]  /*8cc0*/  FFMA.FTZ R36, R208, UR22, -R8.reuse ;  /* 0x00000016d0247c23 */ /* 0x100fe20008010808 */
[--C-:B------:R-:W-:Y:S01]  /*8cd0*/  FFMA.FTZ R50, R157, UR22, -R8.reuse ;  /* 0x000000169d327c23 */ /* 0x100fe20008010808 */
[----:B------:R-:W-:Y:S01]  /*8ce0*/  FFMA.FTZ R49, R75, UR22, -R8 ;  /* 0x000000164b317c23 */ /* 0x000fe20008010808 */
[--C-:B------:R-:W-:Y:S01]  /*8cf0*/  FFMA.FTZ R29, R227, UR22, -R7.reuse ;  /* 0x00000016e31d7c23 */ /* 0x100fe20008010807 */
[--C-:B------:R-:W-:Y:S01]  /*8d00*/  FFMA.FTZ R28, R207, UR22, -R7.reuse ;  /* 0x00000016cf1c7c23 */ /* 0x100fe20008010807 */
[----:B------:R-:W-:Y:S01]  /*8d10*/  MOV R207, R9 ;  /* 0x0000000900cf7202 */ /* 0x000fe20000000f00 */
[--C-:B------:R-:W-:Y:S01]  /*8d20*/  FFMA.FTZ R46, R196, UR22, -R7.reuse ;  /* 0x00000016c42e7c23 */ /* 0x100fe20008010807 */
[--C-:B------:R-:W-:Y:S01]  /*8d30*/  FFMA.FTZ R75, R192, UR22, -R7.reuse ;  /* 0x00000016c04b7c23 */ /* 0x100fe20008010807 */
[----:B------:R-:W-:Y:S01]  /*8d40*/  FFMA.FTZ R157, R165, UR22, -R7 ;  /* 0x00000016a59d7c23 */ /* 0x000fe20008010807 */
[----:B------:R-:W-:Y:S01]  /*8d50*/  IMAD.MOV.U32 R192, RZ, RZ, R115 ;  /* 0x000000ffffc07224 */ /* 0x000fe200078e0073 */
[----:B------:R-:W-:Y:S01]  /*8d60*/  MOV R196, R168 ;  /* 0x000000a800c47202 */ /* 0x000fe20000000f00 */
[----:B------:R-:W-:Y:S01]  /*8d70*/  IMAD.MOV.U32 R186, RZ, RZ, R170 ;  /* 0x000000ffffba7224 */ /* 0x000fe200078e00aa */
[----:B------:R-:W-:Y:S01]  /*8d80*/  MUFU.EX2 R208, R38 ;  /* 0x0000002600d07308 */ /* 0x000fe20000000800 */
[----:B------:R-:W-:-:S07]  /*8d90*/  IMAD.MOV.U32 R194, RZ, RZ, R206 ;  /* 0x000000ffffc27224 */ /* 0x000fce00078e00ce */
[----:B------:R-:W-:Y:S08]  /*8da0*/  MUFU.EX2 R203, R29 ;  /* 0x0000001d00cb7308 */ /* 0x000ff00000000800 */
[----:B------:R-:W-:Y:S01]  /*8db0*/  MUFU.EX2 R206, R28 ;  /* 0x0000001c00ce7308 */ /* 0x000fe20000000800 */
[----:B-1----:R-:W-:Y:S06]  /*8dc0*/  HMMA.16816.F32 R56, R12, R26, R84 ;  /* 0x0000001a0c38723c */ /* 0x002fec0000001854 */
[-C--:B------:R-:W-:Y:S06]  /*8dd0*/  HMMA.16816.F32 R84, R16, R24.reuse, R80 ;  /* 0x000000181054723c */ /* 0x080fec0000001850 */
[----:B------:R-:W-:Y:S01]  /*8de0*/  HMMA.16816.F32 R60, R12, R24, R60 ;  /* 0x000000180c3c723c */ /* 0x000fe2000000183c */
[----:B------:R-:W-:Y:S01]  /*8df0*/  MOV R80, R237 ;  /* 0x000000ed00507202 */ /* 0x000fe20000000f00 */
[----:B------:R-:W-:Y:S01]  /*8e00*/  LDSM.16.MT88.4 R12, [R219+0xa800] ;  /* 0x00a80000db0c783b */ /* 0x000fe20000004200 */
[----:B------:R1:W-:Y:S01]  /*8e10*/  MUFU.EX2 R237, R0 ;  /* 0x0000000000ed7308 */ /* 0x0003e20000000800 */
[----:B------:R-:W-:-:S02]  /*8e20*/  IMAD.MOV.U32 R83, RZ, RZ, R134 ;  /* 0x000000ffff537224 */ /* 0x000fc400078e0086 */
[----:B------:R-:W-:Y:S01]  /*8e30*/  FFMA.FTZ R134, R167, UR22, -R6 ;  /* 0x00000016a7867c23 */ /* 0x000fe20008010806 */
[----:B------:R-:W-:Y:S01]  /*8e40*/  HMMA.16816.F32 R88, R16, R26, R32 ;  /* 0x0000001a1058723c */ /* 0x000fe20000001820 */
[----:B------:R-:W2:Y:S01]  /*8e50*/  LDSM.16.MT88.4 R24, [R218+0xa800] ;  /* 0x00a80000da18783b */ /* 0x000ea20000004200 */
[----:B------:R-:W-:Y:S01]  /*8e60*/  MOV R82, R143 ;  /* 0x0000008f00527202 */ /* 0x000fe20000000f00 */
[----:B------:R-:W-:Y:S02]  /*8e70*/  IMAD.MOV.U32 R81, RZ, RZ, R142 ;  /* 0x000000ffff517224 */ /* 0x000fe400078e008e */
[--C-:B------:R-:W-:Y:S01]  /*8e80*/  FFMA.FTZ R142, R184, UR22, -R5.reuse ;  /* 0x00000016b88e7c23 */ /* 0x100fe20008010805 */
[----:B------:R-:W3:Y:S01]  /*8e90*/  LDSM.16.MT88.4 R16, [R221+0xa800] ;  /* 0x00a80000dd10783b */ /* 0x000ee20000004200 */
[----:B------:R-:W-:Y:S01]  /*8ea0*/  FFMA.FTZ R143, R178, UR22, -R5 ;  /* 0x00000016b28f7c23 */ /* 0x000fe20008010805 */
[----:B------:R-:W-:Y:S01]  /*8eb0*/  FADD.FTZ R7, R81, R80 ;  /* 0x0000005051077221 */ /* 0x000fe20000010000 */
[----:B------:R-:W-:Y:S01]  /*8ec0*/  MOV R80, R188 ;  /* 0x000000bc00507202 */ /* 0x000fe20000000f00 */
[----:B------:R-:W4:Y:S01]  /*8ed0*/  LDSM.16.MT88.4 R32, [R220+0xa800] ;  /* 0x00a80000dc20783b */ /* 0x000f220000004200 */
[----:B------:R-:W-:-:S02]  /*8ee0*/  IMAD.MOV.U32 R81, RZ, RZ, R201 ;  /* 0x000000ffff517224 */ /* 0x000fc400078e00c9 */
[----:B------:R2:W-:Y:S01]  /*8ef0*/  MUFU.EX2 R201, R30 ;  /* 0x0000001e00c97308 */ /* 0x0005e20000000800 */
[----:B-1----:R-:W-:-:S07]  /*8f00*/  FFMA.FTZ R0, R213, UR22, -R6 ;  /* 0x00000016d5007c23 */ /* 0x002fce0008010806 */
[----:B------:R1:W1:Y:S01]  /*8f10*/  MUFU.EX2 R230, R0 ;  /* 0x0000000000e67308 */ /* 0x0002620000000800 */
[----:B------:R-:W-:Y:S01]  /*8f20*/  MOV R167, R238 ;  /* 0x000000ee00a77202 */ /* 0x000fe20000000f00 */
[----:B--2---:R-:W-:Y:S01]  /*8f30*/  LDSM.16.MT88.4 R28, [R221+0xb000] ;  /* 0x00b00000dd1c783b */ /* 0x004fe20000004200 */
[----:B-1----:R-:W-:Y:S01]  /*8f40*/  FFMA.FTZ R0, R210, UR22, -R6 ;  /* 0x00000016d2007c23 */ /* 0x002fe20008010806 */
[----:B------:R-:W-:-:S04]  /*8f50*/  F2FP.F16.F32.PACK_AB R8, R230, R237 ;  /* 0x000000ede608723e */ /* 0x000fc800000000ff */
[----:B------:R1:W-:Y:S02]  /*8f60*/  MUFU.EX2 R229, R0 ;  /* 0x0000000000e57308 */ /* 0x0003e40000000800 */
[----:B-1----:R-:W-:Y:S01]  /*8f70*/  FFMA.FTZ R0, R204, UR22, -R6 ;  /* 0x00000016cc007c23 */ /* 0x002fe20008010806 */
[----:B------:R-:W-:-:S05]  /*8f80*/  FFMA.FTZ R6, R215, UR22, -R5 ;  /* 0x00000016d7067c23 */ /* 0x000fca0008010805 */
[----:B------:R-:W-:Y:S08]  /*8f90*/  MUFU.EX2 R204, R39 ;  /* 0x0000002700cc7308 */ /* 0x000ff00000000800 */
[----:B------:R1:W-:Y:S08]  /*8fa0*/  MUFU.EX2 R227, R0 ;  /* 0x0000000000e37308 */ /* 0x0003f00000000800 */
[----:B------:R2:W-:Y:S01]  /*8fb0*/  MUFU.EX2 R211, R6 ;  /* 0x0000000600d37308 */ /* 0x0005e20000000800 */
[----:B-1----:R-:W-:Y:S01]  /*8fc0*/  FFMA.FTZ R0, R236, UR22, -R5 ;  /* 0x00000016ec007c23 */ /* 0x002fe20008010805 */
[----:B------:R-:W-:-:S06]  /*8fd0*/  IMAD.MOV.U32 R236, RZ, RZ, R209 ;  /* 0x000000ffffec7224 */ /* 0x000fcc00078e00d1 */
[----:B------:R-:W-:Y:S01]  /*8fe0*/  MUFU.EX2 R209, R36 ;  /* 0x0000002400d17308 */ /* 0x000fe20000000800 */
[----:B--2---:R-:W-:Y:S01]  /*8ff0*/  FADD.FTZ R6, R83, R82 ;  /* 0x0000005253067221 */ /* 0x004fe20000010000 */
[----:B------:R-:W-:Y:S01]  /*9000*/  IMAD.MOV.U32 R83, RZ, RZ, R180 ;  /* 0x000000ffff537224 */ /* 0x000fe200078e00b4 */
[----:B------:R-:W-:-:S05]  /*9010*/  MOV R82, R191 ;  /* 0x000000bf00527202 */ /* 0x000fca0000000f00 */
[----:B------:R1:W-:Y:S02]  /*9020*/  MUFU.EX2 R214, R0 ;  /* 0x0000000000d67308 */ /* 0x0003e40000000800 */
[----:B-1----:R-:W-:-:S06]  /*9030*/  FFMA.FTZ R0, R233, UR22, -R5 ;  /* 0x00000016e9007c23 */ /* 0x002fcc0008010805 */
[----:B------:R1:W2:Y:S02]  /*9040*/  MUFU.EX2 R213, R0 ;  /* 0x0000000000d57308 */ /* 0x0002a40000000800 */
[----:B-1----:R-:W-:Y:S01]  /*9050*/  FFMA.FTZ R0, R231, UR22, -R5 ;  /* 0x00000016e7007c23 */ /* 0x002fe20008010805 */
[----:B--2---:R-:W-:-:S05]  /*9060*/  F2FP.F16.F32.PACK_AB R9, R213, R214 ;  /* 0x000000d6d509723e */ /* 0x004fca00000000ff */
[----:B------:R1:W2:Y:S02]  /*9070*/  MUFU.EX2 R210, R0 ;  /* 0x0000000000d27308 */ /* 0x0002a40000000800 */
[----:B-1----:R-:W-:Y:S01]  /*9080*/  FFMA.FTZ R0, R226, UR22, -R5 ;  /* 0x00000016e2007c23 */ /* 0x002fe20008010805 */
[----:B------:R-:W-:Y:S01]  /*9090*/  FADD.FTZ R5, R11, R10 ;  /* 0x0000000a0b057221 */ /* 0x000fe20000010000 */
[----:B------:R-:W-:Y:S02]  /*90a0*/  F2FP.F16.F32.PACK_AB R10, R227, R229 ;  /* 0x000000e5e30a723e */ /* 0x000fe400000000ff */
[----:B--2---:R-:W-:-:S07]  /*90b0*/  F2FP.F16.F32.PACK_AB R11, R211, R210 ;  /* 0x000000d2d30b723e */ /* 0x004fce00000000ff */
[C---:B------:R-:W-:Y:S06]  /*90c0*/  HMMA.16816.F32 R136, R8.reuse, R24, R136 ;  /* 0x000000180888723c */ /* 0x040fec0000001888 */
[C---:B------:R-:W-:Y:S06]  /*90d0*/  HMMA.16816.F32 R148, R8.reuse, R26, R148 ;  /* 0x0000001a0894723c */ /* 0x040fec0000001894 */
[C---:B---3--:R-:W-:Y:S06]  /*90e0*/  HMMA.16816.F32 R104, R8.reuse, R16, R104 ;  /* 0x000000100868723c */ /* 0x048fec0000001868 */
[C---:B------:R-:W-:Y:S06]  /*90f0*/  HMMA.16816.F32 R100, R8.reuse, R18, R100 ;  /* 0x000000120864723c */ /* 0x040fec0000001864 */
[C---:B------:R-:W-:Y:S06]  /*9100*/  HMMA.16816.F32 R168, R8.reuse, R12, R76 ;  /* 0x0000000c08a8723c */ /* 0x040fec000000184c */
[C---:B------:R-:W-:Y:S06]  /*9110*/  HMMA.16816.F32 R180, R8.reuse, R14, R64 ;  /* 0x0000000e08b4723c */ /* 0x040fec0000001840 */
[C---:B----4-:R-:W-:Y:S06]  /*9120*/  HMMA.16816.F32 R188, R8.reuse, R32, R60 ;  /* 0x0000002008bc723c */ /* 0x050fec000000183c */
[----:B------:R-:W-:Y:S07]  /*9130*/  HMMA.16816.F32 R112, R8, R34, R56 ;  /* 0x000000220870723c */ /* 0x000fee0000001838 */
[----:B------:R-:W-:-:S02]  /*9140*/  FADD.FTZ R8, R175, R172 ;  /* 0x000000acaf087221 */ /* 0x000fc40000010000 */
[----:B------:R-:W2:Y:S01]  /*9150*/  LDL.LU R175, [R1+0x8c] ;  /* 0x00008c0001af7983 */ /* 0x000ea20000300800 */
[----:B------:R-:W-:Y:S02]  /*9160*/  IMAD.MOV.U32 R172, RZ, RZ, R236 ;  /* 0x000000ffffac7224 */ /* 0x000fe400078e00ec */
[----:B------:R-:W-:Y:S02]  /*9170*/  IMAD.MOV.U32 R236, RZ, RZ, R196 ;  /* 0x000000ffffec7224 */ /* 0x000fe400078e00c4 */
        /* <DEDUP_REMOVED lines=9> */
[----:B--2---:R-:W-:Y:S02]  /*9210*/  FADD.FTZ R7, R175, R7 ;  /* 0x00000007af077221 */ /* 0x004fe40000010000 */
[----:B------:R-:W2:Y:S04]  /*9220*/  LDL.LU R175, [R1+0x4c] ;  /* 0x00004c0001af7983 */ /* 0x000ea80000300800 */
[----:B------:R-:W3:Y:S01]  /*9230*/  LDL.LU R71, [R1+0x144] ;  /* 0x0001440001477983 */ /* 0x000ee20000300800 */
[----:B------:R-:W-:Y:S01]  /*9240*/  FADD.FTZ R5, R172, R5 ;  /* 0x00000005ac057221 */ /* 0x000fe20000010000 */
[----:B------:R-:W-:Y:S01]  /*9250*/  MOV R172, R236 ;  /* 0x000000ec00ac7202 */ /* 0x000fe20000000f00 */
[----:B------:R-:W-:Y:S01]  /*9260*/  FADD.FTZ R60, R74, R8 ;  /* 0x000000084a3c7221 */ /* 0x000fe20000010000 */
[----:B------:R-:W-:Y:S01]  /*9270*/  F2FP.F16.F32.PACK_AB R8, R204, R202 ;  /* 0x000000cacc08723e */ /* 0x000fe200000000ff */
[----:B------:R1:W-:Y:S01]  /*9280*/  MUFU.EX2 R61, R37 ;  /* 0x00000025003d7308 */ /* 0x0003e20000000800 */
[----:B------:R-:W-:-:S07]  /*9290*/  F2FP.F16.F32.PACK_AB R9, R201, R200 ;  /* 0x000000c8c909723e */ /* 0x000fce00000000ff */
[----:B------:R-:W-:Y:S01]  /*92a0*/  MUFU.EX2 R68, R68 ;  /* 0x0000004400447308 */ /* 0x000fe20000000800 */
[----:B------:R-:W-:-:S07]  /*92b0*/  F2FP.F16.F32.PACK_AB R10, R209, R208 ;  /* 0x000000d0d10a723e */ /* 0x000fce00000000ff */
[----:B------:R-:W-:Y:S01]  /*92c0*/  MUFU.EX2 R70, R70 ;  /* 0x0000004600467308 */ /* 0x000fe20000000800 */
[----:B------:R-:W-:Y:S01]  /*92d0*/  F2FP.F16.F32.PACK_AB R11, R206, R203 ;  /* 0x000000cbce0b723e */ /* 0x000fe200000000ff */
[----:B-1----:R-:W1:Y:S06]  /*92e0*/  LDSM.16.MT88.4 R36, [R218+0xb000] ;  /* 0x00b00000da24783b */ /* 0x002e6c0000004200 */
[----:B------:R-:W-:Y:S01]  /*92f0*/  MUFU.EX2 R69, R69 ;  /* 0x0000004500457308 */ /* 0x000fe20000000800 */
[C---:B------:R-:W-:Y:S01]  /*9300*/  HMMA.16816.F32 R76, R8.reuse, R26, R124 ;  /* 0x0000001a084c723c */ /* 0x040fe2000000187c */
[----:B------:R-:W-:Y:S01]  /*9310*/  IMAD.MOV.U32 R215, RZ, RZ, R154 ;  /* 0x000000ffffd77224 */ /* 0x000fe200078e009a */
[----:B------:R4:W5:Y:S04]  /*9320*/  LDL.LU R74, [R1+0x140] ;  /* 0x00014000014a7983 */ /* 0x0009680000300800 */
[C---:B------:R-:W-:Y:S06]  /*9330*/  HMMA.16816.F32 R64, R8.reuse, R16, R120 ;  /* 0x000000100840723c */ /* 0x040fec0000001878 */
[C---:B------:R-:W-:Y:S01]  /*9340*/  HMMA.16816.F32 R56, R8.reuse, R18, R116 ;  /* 0x000000120838723c */ /* 0x040fe20000001874 */
[----:B------:R-:W4:Y:S01]  /*9350*/  LDSM.16.MT88.4 R16, [R219+0xb000] ;  /* 0x00b00000db10783b */ /* 0x000f220000004200 */
[----:B------:R-:W-:Y:S08]  /*9360*/  MUFU.EX2 R120, R43 ;  /* 0x0000002b00787308 */ /* 0x000ff00000000800 */
[----:B------:R-:W-:Y:S08]  /*9370*/  MUFU.EX2 R62, R42 ;  /* 0x0000002a003e7308 */ /* 0x000ff00000000800 */
[----:B------:R1:W-:Y:S01]  /*9380*/  MUFU.EX2 R63, R41 ;  /* 0x00000029003f7308 */ /* 0x0003e20000000800 */
[C---:B------:R-:W-:Y:S07]  /*9390*/  HMMA.16816.F32 R88, R8.reuse, R34, R88 ;  /* 0x000000220858723c */ /* 0x040fee0000001858 */
[----:B------:R-:W-:Y:S08]  /*93a0*/  MUFU.EX2 R124, R50 ;  /* 0x00000032007c7308 */ /* 0x000ff00000000800 */
[----:B------:R-:W-:Y:S01]  /*93b0*/  MUFU.EX2 R125, R49 ;  /* 0x00000031007d7308 */ /* 0x000fe20000000800 */
[----:B-1----:R-:W-:Y:S07]  /*93c0*/  HMMA.16816.F32 R40, R8, R14, R92 ;  /* 0x0000000e0828723c */ /* 0x002fee000000185c */
[----:B------:R-:W-:Y:S08]  /*93d0*/  MUFU.EX2 R126, R48 ;  /* 0x00000030007e7308 */ /* 0x000ff00000000800 */
[----:B------:R-:W-:Y:S08]  /*93e0*/  MUFU.EX2 R122, R47 ;  /* 0x0000002f007a7308 */ /* 0x000ff00000000800 */
[----:B------:R-:W-:Y:S08]  /*93f0*/  MUFU.EX2 R121, R46 ;  /* 0x0000002e00797308 */ /* 0x000ff00000000800 */
[----:B------:R-:W-:Y:S08]  /*9400*/  MUFU.EX2 R75, R75 ;  /* 0x0000004b004b7308 */ /* 0x000ff00000000800 */
[----:B------:R-:W-:Y:S08]  /*9410*/  MUFU.EX2 R108, R108 ;  /* 0x0000006c006c7308 */ /* 0x000ff00000000800 */
[----:B------:R-:W1:Y:S02]  /*9420*/  MUFU.EX2 R109, R109 ;  /* 0x0000006d006d7308 */ /* 0x000e640000000800 */
[----:B-1----:R-:W-:Y:S01]  /*9430*/  F2FP.F16.F32.PACK_AB R15, R109, R108 ;  /* 0x0000006c6d0f723e */ /* 0x002fe200000000ff */
[----:B--2---:R-:W-:Y:S01]  /*9440*/  FADD.FTZ R6, R175, R6 ;  /* 0x00000006af067221 */ /* 0x004fe20000010000 */
[----:B------:R-:W-:-:S02]  /*9450*/  MOV R175, R192 ;  /* 0x000000c000af7202 */ /* 0x000fc40000000f00 */
[----:B------:R-:W-:-:S05]  /*9460*/  MOV R192, R207 ;  /* 0x000000cf00c07202 */ /* 0x000fca0000000f00 */
        /* <DEDUP_REMOVED lines=25> */
[----:B------:R-:W-:Y:S02]  /*9600*/  IMAD.MOV.U32 R82, RZ, RZ, R83 ;  /* 0x000000ffff527224 */ /* 0x000fe400078e0053 */
[----:B---3--:R-:W-:Y:S01]  /*9610*/  FADD.FTZ R54, R71, R7 ;  /* 0x0000000747367221 */ /* 0x008fe20000010000 */
[----:B------:R-:W-:Y:S02]  /*9620*/  MOV R187, R196 ;  /* 0x000000c400bb7202 */ /* 0x000fe40000000f00 */
[----:B------:R-:W-:Y:S02]  /*9630*/  MOV R231, R82 ;  /* 0x0000005200e77202 */ /* 0x000fe40000000f00 */
[----:B------:R-:W-:Y:S01]  /*9640*/  MOV R174, R81 ;  /* 0x0000005100ae7202 */ /* 0x000fe20000000f00 */
[----:B------:R-:W-:Y:S02]  /*9650*/  IMAD.MOV.U32 R195, RZ, RZ, R192 ;  /* 0x000000ffffc37224 */ /* 0x000fe400078e00c0 */
[----:B------:R-:W-:Y:S01]  /*9660*/  FADD.FTZ R7, R167, R60 ;  /* 0x0000003ca7077221 */ /* 0x000fe20000010000 */
[----:B------:R-:W-:Y:S01]  /*9670*/  MOV R233, R236 ;  /* 0x000000ec00e97202 */ /* 0x000fe20000000f00 */
[----:B------:R-:W-:Y:S01]  /*9680*/  IMAD.MOV.U32 R167, RZ, RZ, R231 ;  /* 0x000000ffffa77224 */ /* 0x000fe200078e00e7 */
[----:B------:R-:W-:Y:S01]  /*9690*/  MOV R231, R174 ;  /* 0x000000ae00e77202 */ /* 0x000fe20000000f00 */
[----:B------:R-:W-:Y:S01]  /*96a0*/  FADD.FTZ R53, R72, R6 ;  /* 0x0000000648357221 */ /* 0x000fe20000010000 */
[----:B------:R-:W-:Y:S01]  /*96b0*/  MOV R83, R55 ;  /* 0x0000003700537202 */ /* 0x000fe20000000f00 */
[----:B------:R-:W-:Y:S01]  /*96c0*/  MUFU.EX2 R207, R44 ;  /* 0x0000002c00cf7308 */ /* 0x000fe20000000800 */
[----:B------:R-:W-:Y:S01]  /*96d0*/  MOV R174, R187 ;  /* 0x000000bb00ae7202 */ /* 0x000fe20000000f00 */
[----:B------:R-:W-:Y:S01]  /*96e0*/  IMAD.MOV.U32 R187, RZ, RZ, R195 ;  /* 0x000000ffffbb7224 */ /* 0x000fe200078e00c3 */
[----:B------:R-:W-:Y:S01]  /*96f0*/  MOV R195, R233 ;  /* 0x000000e900c37202 */ /* 0x000fe20000000f00 */
[----:B------:R1:W5:Y:S01]  /*9700*/  LDL.LU R71, [R1+0x13c] ;  /* 0x00013c0001477983 */ /* 0x0003620000300800 */
        /* <DEDUP_REMOVED lines=8> */
[----:B------:R-:W-:Y:S01]  /*9790*/  HMMA.16816.F32 R80, R8, R24, R128 ;  /* 0x000000180850723c */ /* 0x000fe20000001880 */
[----:B------:R-:W-:Y:S01]  /*97a0*/  MUFU.EX2 R128, R52 ;  /* 0x0000003400807308 */ /* 0x000fe20000000800 */
[----:B------:R-:W-:Y:S01]  /*97b0*/  IMAD.MOV.U32 R175, RZ, RZ, R232 ;  /* 0x000000ffffaf7224 */ /* 0x000fe200078e00e8 */
[----:B------:R-:W-:Y:S01]  /*97c0*/  MOV R184, R174 ;  /* 0x000000ae00b87202 */ /* 0x000fe20000000f00 */
[----:B------:R-:W-:Y:S01]  /*97d0*/  FADD.FTZ R7, R223, R7 ;  /* 0x00000007df077221 */ /* 0x000fe20000010000 */
[----:B------:R-:W-:Y:S01]  /*97e0*/  MOV R192, R205 ;  /* 0x000000cd00c07202 */ /* 0x000fe20000000f00 */
[----:B------:R-:W2:Y:S01]  /*97f0*/  LDSM.16.MT88.4 R24, [R220+0xb000] ;  /* 0x00b00000dc18783b */ /* 0x000ea20000004200 */
[----:B------:R-:W-:-:S02]  /*9800*/  MOV R212, R233 ;  /* 0x000000e900d47202 */ /* 0x000fc40000000f00 */
[----:B------:R3:W4:Y:S01]  /*9810*/  MUFU.EX2 R52, R0 ;  /* 0x0000000000347308 */ /* 0x0007220000000800 */
        /* <DEDUP_REMOVED lines=12> */
[----:B------:R1:W5:Y:S01]  /*98e0*/  LDL.LU R72, [R1+0x138] ;  /* 0x0001380001487983 */ /* 0x0003620000300800 */
[----:B---3--:R-:W-:Y:S01]  /*98f0*/  FADD.FTZ R0, R167, R55 ;  /* 0x00000037a7007221 */ /* 0x008fe20000010000 */
[----:B------:R-:W-:-:S02]  /*9900*/  IMAD.MOV.U32 R212, RZ, RZ, R226 ;  /* 0x000000ffffd47224 */ /* 0x000fc400078e00e2 */
[----:B------:R-:W-:Y:S01]  /*9910*/  FADD.FTZ R5, R225, R53 ;  /* 0x00000035e1057221 */ /* 0x000fe20000010000 */
[----:B------:R-:W-:Y:S01]  /*9920*/  FADD.FTZ R6, R222, R6 ;  /* 0x00000006de067221 */ /* 0x000fe20000010000 */
[----:B------:R-:W-:Y:S01]  /*9930*/  FADD.FTZ R0, R231, R0 ;  /* 0x00000000e7007221 */ /* 0x000fe20000010000 */
[----:B------:R-:W-:Y:S01]  /*9940*/  MOV R231, R192 ;  /* 0x000000c000e77202 */ /* 0x000fe20000000f00 */
[----:B------:R-:W-:Y:S01]  /*9950*/  FADD.FTZ R7, R22, R7 ;  /* 0x0000000716077221 */ /* 0x000fe20000010000 */
[----:B------:R-:W-:Y:S01]  /*9960*/  MOV R192, R216 ;  /* 0x000000d800c07202 */ /* 0x000fe20000000f00 */
[----:B------:R-:W-:Y:S01]  /*9970*/  IMAD.MOV.U32 R131, RZ, RZ, R146 ;  /* 0x000000ffff837224 */ /* 0x000fe200078e0092 */
[----:B------:R-:W-:Y:S02]  /*9980*/  MOV R226, R161 ;  /* 0x000000a100e27202 */ /* 0x000fe40000000f00 */
[----:B------:R-:W-:Y:S01]  /*9990*/  MOV R130, R144 ;  /* 0x0000009000827202 */ /* 0x000fe20000000f00 */
[----:B------:R-:W3:Y:S01]  /*99a0*/  MUFU.EX2 R205, R45 ;  /* 0x0000002d00cd7308 */ /* 0x000ee20000000800 */
[----:B------:R-:W-:Y:S01]  /*99b0*/  MOV R161, R175 ;  /* 0x000000af00a17202 */ /* 0x000fe20000000f00 */
[----:B------:R-:W-:Y:S01]  /*99c0*/  IMAD.MOV.U32 R175, RZ, RZ, R236 ;  /* 0x000000ffffaf7224 */ /* 0x000fe200078e00ec */
[----:B------:R-:W-:Y:S01]  /*99d0*/  MOV R236, R192 ;  /* 0x000000c000ec7202 */ /* 0x000fe20000000f00 */
[----:B------:R-:W-:Y:S01]  /*99e0*/  IMAD.MOV.U32 R233, RZ, RZ, R165 ;  /* 0x000000ffffe97224 */ /* 0x000fe200078e00a5 */
[----:B------:R-:W-:Y:S01]  /*99f0*/  MOV R192, R196 ;  /* 0x000000c400c07202 */ /* 0x000fe20000000f00 */
[----:B------:R-:W-:Y:S01]  /*9a00*/  IMAD.MOV.U32 R196, RZ, RZ, R194 ;  /* 0x000000ffffc47224 */ /* 0x000fe200078e00c2 */
[----:B------:R-:W-:Y:S01]  /*9a10*/  MOV R194, R177 ;  /* 0x000000b100c27202 */ /* 0x000fe20000000f00 */
[----:B------:R4:W1:Y:S01]  /*9a20*/  MUFU.EX2 R129, R51 ;  /* 0x0000003300817308 */ /* 0x0008620000000800 */
        /* <DEDUP_REMOVED lines=27> */
[----:B------:R-:W-:Y:S01]  /*9be0*/  IMAD.MOV.U32 R198, RZ, RZ, R175 ;  /* 0x000000ffffc67224 */ /* 0x000fe200078e00af */
[----:B------:R-:W-:Y:S01]  /*9bf0*/  MOV R193, R236 ;  /* 0x000000ec00c17202 */ /* 0x000fe20000000f00 */
[----:B------:R-:W-:Y:S01]  /*9c00*/  IMAD.MOV.U32 R123, RZ, RZ, R127 ;  /* 0x000000ffff7b7224 */ /* 0x000fe200078e007f */
[----:B------:R-:W-:-:S02]  /*9c10*/  MOV R212, R161 ;  /* 0x000000a100d47202 */ /* 0x000fc40000000f00 */
[----:B------:R-:W-:Y:S01]  /*9c20*/  MOV R195, R172 ;  /* 0x000000ac00c37202 */ /* 0x000fe20000000f00 */
[----:B------:R-:W-:Y:S01]  /*9c30*/  FADD.FTZ R6, R117, R6 ;  /* 0x0000000675067221 */ /* 0x000fe20000010000 */
[----:B------:R-:W-:Y:S01]  /*9c40*/  MOV R127, R130 ;  /* 0x00000082007f7202 */ /* 0x000fe20000000f00 */
[----:B----4-:R-:W-:Y:S01]  /*9c50*/  HMMA.16816.F32 R48, R8, R12, R96 ;  /* 0x0000000c0830723c */ /* 0x010fe20000001860 */
[----:B------:R-:W-:Y:S01]  /*9c60*/  MOV R130, R131 ;  /* 0x0000008300827202 */ /* 0x000fe20000000f00 */
[----:B------:R-:W-:Y:S01]  /*9c70*/  IMAD.MOV.U32 R131, RZ, RZ, R184 ;  /* 0x000000ffff837224 */ /* 0x000fe200078e00b8 */
[----:B------:R-:W-:-:S03]  /*9c80*/  MOV R184, R193 ;  /* 0x000000c100b87202 */ /* 0x000fc60000000f00 */
[----:B------:R-:W-:Y:S01]  /*9c90*/  HMMA.16816.F32 R44, R8, R32, R84 ;  /* 0x00000020082c723c */ /* 0x000fe20000001854 */
        /* <DEDUP_REMOVED lines=17> */
[----:B------:R-:W-:Y:S01]  /*9db0*/  MUFU.EX2 R111, R111 ;  /* 0x0000006f006f7308 */ /* 0x000fe20000000800 */
[----:B------:R-:W-:Y:S01]  /*9dc0*/  F2FP.F16.F32.PACK_AB R10, R61, R63 ;  /* 0x0000003f3d0a723e */ /* 0x000fe200000000ff */
[----:B------:R-:W-:Y:S01]  /*9dd0*/  LDSM.16.MT88.4 R160, [R221+0xb800] ;  /* 0x00b80000dda0783b */ /* 0x000fe20000004200 */
[----:B------:R-:W-:-:S02]  /*9de0*/  F2FP.F16.F32.PACK_AB R11, R69, R70 ;  /* 0x00000046450b723e */ /* 0x000fc400000000ff */
[----:B------:R-:W-:Y:S01]  /*9df0*/  MOV R231, R174 ;  /* 0x000000ae00e77202 */ /* 0x000fe20000000f00 */
[----:B------:R4:W5:Y:S01]  /*9e00*/  LDL.LU R238, [R1+0x130] ;  /* 0x0001300001ee7983 */ /* 0x0009620000300800 */
[----:B------:R-:W-:Y:S02]  /*9e10*/  MOV R184, R193 ;  /* 0x000000c100b87202 */ /* 0x000fe40000000f00 */
[----:B------:R-:W-:Y:S01]  /*9e20*/  MOV R174, R187 ;  /* 0x000000bb00ae7202 */ /* 0x000fe20000000f00 */
[----:B------:R-:W-:Y:S01]  /*9e30*/  IMAD.MOV.U32 R187, RZ, RZ, R195 ;  /* 0x000000ffffbb7224 */ /* 0x000fe200078e00c3 */
[----:B------:R-:W-:Y:S01]  /*9e40*/  MOV R193, R198 ;  /* 0x000000c600c17202 */ /* 0x000fe20000000f00 */
[----:B------:R-:W-:Y:S01]  /*9e50*/  IMAD.MOV.U32 R198, RZ, RZ, R212 ;  /* 0x000000ffffc67224 */ /* 0x000fe200078e00d4 */
[----:B------:R-:W-:Y:S01]  /*9e60*/  MOV R195, R233 ;  /* 0x000000e900c37202 */ /* 0x000fe20000000f00 */
[----:B------:R-:W-:Y:S01]  /*9e70*/  FADD.FTZ R5, R117, R5 ;  /* 0x0000000575057221 */ /* 0x000fe20000010000 */
[----:B------:R-:W-:Y:S01]  /*9e80*/  MOV R212, R226 ;  /* 0x000000e200d47202 */ /* 0x000fe20000000f00 */
[C---:B------:R-:W-:Y:S01]  /*9e90*/  HMMA.16816.F32 R136, R8.reuse, R36, R136 ;  /* 0x000000240888723c */ /* 0x040fe20000001888 */
[----:B------:R-:W-:Y:S01]  /*9ea0*/  MOV R226, R215 ;  /* 0x000000d700e27202 */ /* 0x000fe20000000f00 */
[----:B------:R-:W-:Y:S01]  /*9eb0*/  IMAD.MOV.U32 R215, RZ, RZ, R231 ;  /* 0x000000ffffd77224 */ /* 0x000fe200078e00e7 */
[----:B------:R-:W-:Y:S01]  /*9ec0*/  MOV R233, R186 ;  /* 0x000000ba00e97202 */ /* 0x000fe20000000f00 */
[----:B------:R-:W-:Y:S01]  /*9ed0*/  IMAD.MOV.U32 R186, RZ, RZ, R21 ;  /* 0x000000ffffba7224 */ /* 0x000fe200078e0015 */
[----:B------:R-:W-:Y:S01]  /*9ee0*/  MOV R172, R153 ;  /* 0x0000009900ac7202 */ /* 0x000fe20000000f00 */
[C---:B------:R-:W-:Y:S01]  /*9ef0*/  HMMA.16816.F32 R148, R8.reuse, R38, R148 ;  /* 0x000000260894723c */ /* 0x040fe20000001894 */
[----:B------:R-:W-:Y:S01]  /*9f00*/  MOV R231, R174 ;  /* 0x000000ae00e77202 */ /* 0x000fe20000000f00 */
[----:B------:R-:W-:Y:S01]  /*9f10*/  MUFU.EX2 R134, R134 ;  /* 0x0000008600867308 */ /* 0x000fe20000000800 */
[----:B------:R-:W-:Y:S01]  /*9f20*/  MOV R174, R187 ;  /* 0x000000bb00ae7202 */ /* 0x000fe20000000f00 */
[----:B------:R-:W-:Y:S01]  /*9f30*/  IMAD.MOV.U32 R187, RZ, RZ, R195 ;  /* 0x000000ffffbb7224 */ /* 0x000fe200078e00c3 */
[----:B------:R-:W-:Y:S01]  /*9f40*/  MOV R118, R130 ;  /* 0x0000008200767202 */ /* 0x000fe20000000f00 */
[----:B------:R-:W-:Y:S01]  /*9f50*/  HMMA.16816.F32 R152, R8, R28, R104 ;  /* 0x0000001c0898723c */ /* 0x000fe20000001868 */
[----:B------:R-:W-:Y:S01]  /*9f60*/  MOV R195, R233 ;  /* 0x000000e900c37202 */ /* 0x000fe20000000f00 */
[----:B------:R-:W-:-:S04]  /*9f70*/  IMAD.MOV.U32 R130, RZ, RZ, R198 ;  /* 0x000000ffff827224 */ /* 0x000fc800078e00c6 */
[----:B------:R-:W-:Y:S01]  /*9f80*/  HMMA.16816.F32 R164, R8, R30, R100 ;  /* 0x0000001e08a4723c */ /* 0x000fe20000001864 */
[----:B------:R-:W-:Y:S01]  /*9f90*/  MOV R233, R186 ;  /* 0x000000ba00e97202 */ /* 0x000fe20000000f00 */
[----:B------:R-:W-:Y:S01]  /*9fa0*/  IMAD.MOV.U32 R198, RZ, RZ, R215 ;  /* 0x000000ffffc67224 */ /* 0x000fe200078e00d7 */
[----:B------:R-:W-:-:S03]  /*9fb0*/  MOV R175, R192 ;  /* 0x000000c000af7202 */ /* 0x000fc60000000f00 */
[----:B------:R-:W-:Y:S01]  /*9fc0*/  HMMA.16816.F32 R168, R8, R16, R168 ;  /* 0x0000001008a8723c */ /* 0x000fe200000018a8 */
[----:B------:R-:W-:-:S05]  /*9fd0*/  IMAD.MOV.U32 R186, RZ, RZ, R185 ;  /* 0x000000ffffba7224 */ /* 0x000fca00078e00b9 */
[----:B------:R-:W-:Y:S01]  /*9fe0*/  HMMA.16816.F32 R180, R8, R18, R180 ;  /* 0x0000001208b4723c */ /* 0x000fe200000018b4 */
[----:B------:R-:W-:-:S05]  /*9ff0*/  IMAD.MOV.U32 R215, RZ, RZ, R187 ;  /* 0x000000ffffd77224 */ /* 0x000fca00078e00bb */
[C---:B--2---:R-:W-:Y:S06]  /*a000*/  HMMA.16816.F32 R188, R8.reuse, R24, R188 ;  /* 0x0000001808bc723c */ /* 0x044fec00000018bc */
[----:B------:R-:W-:Y:S01]  /*a010*/  HMMA.16816.F32 R32, R8, R26, R112 ;  /* 0x0000001a0820723c */ /* 0x000fe20000001870 */
[----:B------:R-:W-:Y:S01]  /*a020*/  MOV R185, R20 ;  /* 0x0000001400b97202 */ /* 0x000fe20000000f00 */
[----:B------:R-:W-:Y:S01]  /*a030*/  MUFU.EX2 R135, R135 ;  /* 0x0000008700877308 */ /* 0x000fe20000000800 */
[----:B------:R-:W-:Y:S01]  /*a040*/  MOV R236, R194 ;  /* 0x000000c200ec7202 */ /* 0x000fe20000000f00 */
[----:B------:R4:W5:Y:S03]  /*a050*/  LDL.LU R228, [R1+0x12c] ;  /* 0x00012c0001e47983 */ /* 0x0009660000300800 */
[----:B------:R-:W-:Y:S01]  /*a060*/  FADD.FTZ R9, R119, R6 ;  /* 0x0000000677097221 */ /* 0x000fe20000010000 */
[----:B------:R-:W-:Y:S01]  /*a070*/  FADD.FTZ R8, R123, R5 ;  /* 0x000000057b087221 */ /* 0x000fe20000010000 */
[----:B------:R-:W-:Y:S01]  /*a080*/  FADD.FTZ R6, R127, R0 ;  /* 0x000000007f067221 */ /* 0x000fe20000010000 */
[----:B------:R-:W-:Y:S01]  /*a090*/  IMAD.MOV.U32 R119, RZ, RZ, R131 ;  /* 0x000000ffff777224 */ /* 0x000fe200078e0083 */
[----:B------:R-:W-:-:S02]  /*a0a0*/  MOV R123, R184 ;  /* 0x000000b8007b7202 */ /* 0x000fc40000000f00 */
[----:B------:R-:W-:Y:S02]  /*a0b0*/  MOV R116, R215 ;  /* 0x000000d700747202 */ /* 0x000fe40000000f00 */
[----:B------:R-:W-:Y:S02]  /*a0c0*/  MOV R192, R177 ;  /* 0x000000b100c07202 */ /* 0x000fe40000000f00 */
[----:B------:R-:W-:Y:S02]  /*a0d0*/  MOV R199, R147 ;  /* 0x0000009300c77202 */ /* 0x000fe40000000f00 */
[----:B------:R-:W-:Y:S02]  /*a0e0*/  MOV R197, R145 ;  /* 0x0000009100c57202 */ /* 0x000fe40000000f00 */
[----:B------:R-:W-:Y:S02]  /*a0f0*/  MOV R232, R234 ;  /* 0x000000ea00e87202 */ /* 0x000fe40000000f00 */
[----:B---3--:R-:W-:-:S02]  /*a100*/  F2FP.F16.F32.PACK_AB R12, R205, R207 ;  /* 0x000000cfcd0c723e */ /* 0x008fc400000000ff */
[----:B------:R-:W-:Y:S02]  /*a110*/  F2FP.F16.F32.PACK_AB R13, R75, R121 ;  /* 0x000000794b0d723e */ /* 0x000fe400000000ff */
[----:B-1----:R-:W-:Y:S01]  /*a120*/  F2FP.F16.F32.PACK_AB R14, R129, R128 ;  /* 0x00000080810e723e */ /* 0x002fe200000000ff */
[----:B------:R-:W-:Y:S01]  /*a130*/  MUFU.EX2 R11, R158 ;  /* 0x0000009e000b7308 */ /* 0x000fe20000000800 */
[----:B------:R-:W-:Y:S01]  /*a140*/  MOV R127, R193 ;  /* 0x000000c1007f7202 */ /* 0x000fe20000000f00 */
[----:B------:R4:W5:Y:S01]  /*a150*/  LDL.LU R225, [R1+0x128] ;  /* 0x0001280001e17983 */ /* 0x0009620000300800 */
[----:B------:R-:W-:Y:S01]  /*a160*/  MOV R131, R212 ;  /* 0x000000d400837202 */ /* 0x000fe20000000f00 */
[----:B------:R-:W-:Y:S01]  /*a170*/  FADD.FTZ R0, R118, R7 ;  /* 0x0000000776007221 */ /* 0x000fe20000010000 */
[----:B------:R-:W-:Y:S01]  /*a180*/  MOV R212, R231 ;  /* 0x000000e700d47202 */ /* 0x000fe20000000f00 */
[----:B------:R-:W-:Y:S01]  /*a190*/  FADD.FTZ R5, R119, R9 ;  /* 0x0000000977057221 */ /* 0x000fe20000010000 */
        /* <DEDUP_REMOVED lines=15> */
[----:B------:R-:W-:-:S02]  /*a290*/  IMAD.MOV.U32 R118, RZ, RZ, R174 ;  /* 0x000000ffff767224 */ /* 0x000fc400078e00ae */
        /* <DEDUP_REMOVED lines=64> */
[----:B------:R-:W1:Y:S01]  /*a6a0*/  MUFU.EX2 R25, R156 ;  /* 0x0000009c00197308 */ /* 0x000e620000000800 */
[----:B------:R-:W-:Y:S01]  /*a6b0*/  FADD.FTZ R7, R207, R7 ;  /* 0x00000007cf077221 */ /* 0x000fe20000010000 */
[----:B------:R-:W-:Y:S01]  /*a6c0*/  FADD.FTZ R6, R121, R6 ;  /* 0x0000000679067221 */ /* 0x000fe20000010000 */
[----:B------:R-:W2:Y:S01]  /*a6d0*/  LDSM.16.MT88.4 R144, [R218+0xb800] ;  /* 0x00b80000da90783b */ /* 0x000ea20000004200 */
[C---:B------:R-:W-:Y:S01]  /*a6e0*/  HMMA.16816.F32 R80, R12.reuse, R36, R80 ;  /* 0x000000240c50723c */ /* 0x040fe20000001850 */
[----:B------:R-:W-:Y:S01]  /*a6f0*/  FADD.FTZ R0, R52, R0 ;  /* 0x0000000034007221 */ /* 0x000fe20000010000 */
[----:B------:R-:W-:Y:S01]  /*a700*/  FADD.FTZ R5, R120, R5 ;  /* 0x0000000578057221 */ /* 0x000fe20000010000 */
[----:B------:R-:W3:Y:S01]  /*a710*/  LDSM.16.MT88.4 R176, [R219+0xb800] ;  /* 0x00b80000dbb0783b */ /* 0x000ee20000004200 */
[----:B------:R-:W4:Y:S01]  /*a720*/  MUFU.EX2 R37, R140 ;  /* 0x0000008c00257308 */ /* 0x000f220000000800 */
[----:B------:R-:W-:Y:S01]  /*a730*/  FADD.FTZ R7, R205, R7 ;  /* 0x00000007cd077221 */ /* 0x000fe20000010000 */
[----:B------:R-:W-:Y:S01]  /*a740*/  FADD.FTZ R6, R75, R6 ;  /* 0x000000064b067221 */ /* 0x000fe20000010000 */
[----:B------:R-:W-:Y:S01]  /*a750*/  FADD.FTZ R0, R68, R0 ;  /* 0x0000000044007221 */ /* 0x000fe20000010000 */
[----:B------:R-:W-:Y:S01]  /*a760*/  FADD.FTZ R5, R62, R5 ;  /* 0x000000053e057221 */ /* 0x000fe20000010000 */
[----:B------:R-:W-:Y:S01]  /*a770*/  HMMA.16816.F32 R64, R12, R28, R64 ;  /* 0x0000001c0c40723c */ /* 0x000fe20000001840 */
[----:B------:R1:W5:Y:S02]  /*a780*/  LDL.LU R224, [R1+0x124] ;  /* 0x0001240001e07983 */ /* 0x0003640000300800 */
[----:B------:R-:W4:Y:S01]  /*a790*/  MUFU.EX2 R24, R157 ;  /* 0x0000009d00187308 */ /* 0x000f220000000800 */
[----:B------:R-:W-:Y:S01]  /*a7a0*/  FADD.FTZ R7, R128, R7 ;  /* 0x0000000780077221 */ /* 0x000fe20000010000 */
[----:B------:R-:W-:Y:S01]  /*a7b0*/  FADD.FTZ R6, R108, R6 ;  /* 0x000000066c067221 */ /* 0x000fe20000010000 */
[----:B------:R-:W-:-:S05]  /*a7c0*/  FADD.FTZ R0, R70, R0 ;  /* 0x0000000046007221 */ /* 0x000fca0000010000 */
[----:B------:R-:W2:Y:S01]  /*a7d0*/  MUFU.EX2 R36, R141 ;  /* 0x0000008d00247308 */ /* 0x000ea20000000800 */
[----:B------:R-:W-:Y:S01]  /*a7e0*/  HMMA.16816.F32 R48, R12, R16, R48 ;  /* 0x000000100c30723c */ /* 0x000fe20000001830 */
[----:B------:R-:W-:Y:S01]  /*a7f0*/  FADD.FTZ R5, R63, R5 ;  /* 0x000000053f057221 */ /* 0x000fe20000010000 */
[----:B------:R-:W-:Y:S01]  /*a800*/  FADD.FTZ R7, R129, R7 ;  /* 0x0000000781077221 */ /* 0x000fe20000010000 */
[----:B------:R-:W-:-:S04]  /*a810*/  FADD.FTZ R6, R109, R6 ;  /* 0x000000066d067221 */ /* 0x000fc80000010000 */
[----:B------:R-:W3:Y:S01]  /*a820*/  MUFU.EX2 R29, R142 ;  /* 0x0000008e001d7308 */ /* 0x000ee20000000800 */
[----:B------:R-:W-:Y:S01]  /*a830*/  HMMA.16816.F32 R40, R12, R18, R40 ;  /* 0x000000120c28723c */ /* 0x000fe20000001828 */
[----:B------:R-:W3:Y:S01]  /*a840*/  LDSM.16.MT88.4 R16, [R220+0xb800] ;  /* 0x00b80000dc10783b */ /* 0x000ee20000004200 */
[----:B------:R-:W-:Y:S01]  /*a850*/  FADD.FTZ R0, R69, R0 ;  /* 0x0000000045007221 */ /* 0x000fe20000010000 */
[----:B------:R-:W-:-:S04]  /*a860*/  FADD.FTZ R5, R61, R5 ;  /* 0x000000053d057221 */ /* 0x000fc80000010000 */
[----:B------:R-:W3:Y:S01]  /*a870*/  MUFU.EX2 R10, R159 ;  /* 0x0000009f000a7308 */ /* 0x000ee20000000800 */
[----:B------:R-:W-:Y:S01]  /*a880*/  FADD.FTZ R7, R124, R7 ;  /* 0x000000077c077221 */ /* 0x000fe20000010000 */
[----:B-1----:R-:W-:Y:S01]  /*a890*/  FADD.FTZ R6, R25, R6 ;  /* 0x0000000619067221 */ /* 0x002fe20000010000 */
[----:B----4-:R-:W-:-:S05]  /*a8a0*/  FADD.FTZ R0, R37, R0 ;  /* 0x0000000025007221 */ /* 0x010fca0000010000 */
[----:B------:R-:W1:Y:S01]  /*a8b0*/  MUFU.EX2 R28, R143 ;  /* 0x0000008f001c7308 */ /* 0x000e620000000800 */
[----:B------:R-:W-:Y:S01]  /*a8c0*/  FADD.FTZ R5, R110, R5 ;  /* 0x000000056e057221 */ /* 0x000fe20000010000 */
[----:B------:R-:W-:Y:S01]  /*a8d0*/  FADD.FTZ R7, R125, R7 ;  /* 0x000000077d077221 */ /* 0x000fe20000010000 */
[----:B------:R-:W-:Y:S01]  /*a8e0*/  FADD.FTZ R6, R24, R6 ;  /* 0x0000000618067221 */ /* 0x000fe20000010000 */
[----:B------:R4:W5:Y:S01]  /*a8f0*/  LDL.LU R223, [R1+0x120] ;  /* 0x0001200001df7983 */ /* 0x0009620000300800 */
[----:B--2---:R-:W-:Y:S01]  /*a900*/  FADD.FTZ R0, R36, R0 ;  /* 0x0000000024007221 */ /* 0x004fe20000010000 */
[----:B------:R-:W-:Y:S01]  /*a910*/  FADD.FTZ R5, R111, R5 ;  /* 0x000000056f057221 */ /* 0x000fe20000010000 */
[----:B------:R-:W-:Y:S01]  /*a920*/  FADD.FTZ R7, R126, R7 ;  /* 0x000000077e077221 */ /* 0x000fe20000010000 */
[----:B------:R4:W5:Y:S01]  /*a930*/  LDL.LU R222, [R1+0x11c] ;  /* 0x00011c0001de7983 */ /* 0x0009620000300800 */
[----:B------:R-:W-:Y:S01]  /*a940*/  FADD.FTZ R6, R11, R6 ;  /* 0x000000060b067221 */ /* 0x000fe20000010000 */
[----:B---3--:R-:W-:-:S02]  /*a950*/  FADD.FTZ R0, R29, R0 ;  /* 0x000000001d007221 */ /* 0x008fc40000010000 */
[----:B------:R4:W5:Y:S01]  /*a960*/  LDL.LU R217, [R1+0x118] ;  /* 0x0001180001d97983 */ /* 0x0009620000300800 */
[----:B------:R-:W-:-:S03]  /*a970*/  FADD.FTZ R5, R134, R5 ;  /* 0x0000000586057221 */ /* 0x000fc60000010000 */
[----:B------:R4:W5:Y:S01]  /*a980*/  LDL.LU R216, [R1+0x114] ;  /* 0x0001140001d87983 */ /* 0x0009620000300800 */
[C---:B------:R-:W-:Y:S01]  /*a990*/  HMMA.16816.F32 R76, R12.reuse, R38, R76 ;  /* 0x000000260c4c723c */ /* 0x040fe2000000184c */
[----:B------:R-:W-:Y:S02]  /*a9a0*/  FADD.FTZ R7, R122, R7 ;  /* 0x000000077a077221 */ /* 0x000fe40000010000 */
[----:B------:R4:W5:Y:S01]  /*a9b0*/  LDL.LU R133, [R1+0x110] ;  /* 0x0001100001857983 */ /* 0x0009620000300800 */
[----:B------:R-:W-:Y:S02]  /*a9c0*/  FADD.FTZ R6, R10, R6 ;  /* 0x000000060a067221 */ /* 0x000fe40000010000 */
[----:B------:R-:W-:Y:S01]  /*a9d0*/  HMMA.16816.F32 R56, R12, R30, R56 ;  /* 0x0000001e0c38723c */ /* 0x000fe20000001838 */
[----:B------:R4:W5:Y:S01]  /*a9e0*/  LDL.LU R132, [R1+0x10c] ;  /* 0x00010c0001847983 */ /* 0x0009620000300800 */
[----:B-1----:R-:W-:-:S03]  /*a9f0*/  FADD.FTZ R0, R28, R0 ;  /* 0x000000001c007221 */ /* 0x002fc60000010000 */
[----:B------:R4:W5:Y:S01]  /*aa00*/  LDL.LU R23, [R1+0x108] ;  /* 0x0001080001177983 */ /* 0x0009620000300800 */
[----:B------:R-:W-:Y:S01]  /*aa10*/  HMMA.16816.F32 R12, R12, R26, R88 ;  /* 0x0000001a0c0c723c */ /* 0x000fe20000001858 */
[----:B------:R-:W-:Y:S02]  /*aa20*/  FADD.FTZ R5, R135, R5 ;  /* 0x0000000587057221 */ /* 0x000fe40000010000 */
        /* <DEDUP_REMOVED lines=35> */
[----:B------:R-:W-:Y:S01]  /*ac60*/  ULDC UR4, c[0x0][0x2d0] ;  /* 0x0000b40000047ab9 */ /* 0x000fe20000000800 */
[----:B------:R-:W-:Y:S01]  /*ac70*/  UIADD3 UR19, UR23, -0x2, URZ ;  /* 0xfffffffe17137890 */ /* 0x000fe2000fffe03f */
[----:B------:R-:W-:Y:S01]  /*ac80*/  IMAD.U32 R5, RZ, RZ, UR6 ;  /* 0x00000006ff057e24 */ /* 0x000fe2000f8e00ff */
[----:B------:R-:W3:Y:S01]  /*ac90*/  LDL.LU R235, [R1+0xe0] ;  /* 0x0000e00001eb7983 */ /* 0x000ee20000300800 */
[----:B------:R-:W-:Y:S01]  /*aca0*/  IMAD.U32 R26, RZ, RZ, UR6 ;  /* 0x00000006ff1a7e24 */ /* 0x000fe2000f8e00ff */
[----:B------:R-:W-:Y:S01]  /*acb0*/  MOV R9, UR6 ;  /* 0x0000000600097c02 */ /* 0x000fe20008000f00 */
[----:B------:R-:W-:Y:S01]  /*acc0*/  IMAD.U32 R8, RZ, RZ, UR7 ;  /* 0x00000007ff087e24 */ /* 0x000fe2000f8e00ff */
[----:B------:R-:W4:Y:S01]  /*acd0*/  LDL.LU R234, [R1+0xdc] ;  /* 0x0000dc0001ea7983 */ /* 0x000f220000300800 */
[----:B------:R-:W-:Y:S01]  /*ace0*/  IMAD.U32 R10, RZ, RZ, UR6 ;  /* 0x00000006ff0a7e24 */ /* 0x000fe2000f8e00ff */
[----:B------:R-:W-:-:S04]  /*acf0*/  DEPBAR.LE SB0, 0x0 ;  /* 0x000080000000791a */ /* 0x000fc80000000000 */
[----:B------:R-:W3:Y:S04]  /*ad00*/  LDL.LU R232, [R1+0xe4] ;  /* 0x0000e40001e87983 */ /* 0x000ee80000300800 */
[----:B------:R-:W4:Y:S04]  /*ad10*/  LDL.LU R236, [R1+0xe8] ;  /* 0x0000e80001ec7983 */ /* 0x000f280000300800 */
[----:B------:R-:W3:Y:S04]  /*ad20*/  LDL.LU R233, [R1+0xd8] ;  /* 0x0000d80001e97983 */ /* 0x000ee80000300800 */
[----:B------:R-:W3:Y:S04]  /*ad30*/  LDL.LU R231, [R1+0xcc] ;  /* 0x0000cc0001e77983 */ /* 0x000ee80000300800 */
[----:B------:R-:W3:Y:S01]  /*ad40*/  LDL.LU R215, [R1+0xc8] ;  /* 0x0000c80001d77983 */ /* 0x000ee20000300800 */
[----:B-----5:R-:W-:Y:S01]  /*ad50*/  ISETP.GE.AND P1, PT, R132, UR4, PT ;  /* 0x0000000484007c0c */ /* 0x020fe2000bf26270 */
[----:B------:R-:W-:Y:S01]  /*ad60*/  USHF.R.S32.HI UR20, URZ, 0x1f, UR19 ;  /* 0x0000001f3f147899 */ /* 0x000fe20008011413 */
[----:B------:R-:W-:Y:S01]  /*ad70*/  IMAD.U32 R6, RZ, RZ, UR19 ;  /* 0x00000013ff067e24 */ /* 0x000fe2000f8e00ff */
[----:B------:R-:W-:Y:S01]  /*ad80*/  UIMAD UR4, UR12, UR19, URZ ;  /* 0x000000130c0472a4 */ /* 0x000fe2000f8e023f */
[----:B------:R-:W-:Y:S01]  /*ad90*/  IMAD.U32 R0, RZ, RZ, UR7 ;  /* 0x00000007ff007e24 */ /* 0x000fe2000f8e00ff */
[----:B------:R-:W-:Y:S01]  /*ada0*/  BAR.SYNC.DEFER_BLOCKING 0x0 ;  /* 0x0000000000007b1d */ /* 0x000fe20000010000 */
[----:B------:R-:W-:Y:S01]  /*adb0*/  IMAD.U32 R17, RZ, RZ, UR6 ;  /* 0x00000006ff117e24 */ /* 0x000fe2000f8e00ff */
[----:B------:R-:W-:Y:S01]  /*adc0*/  UIMAD UR4, UR20, UR13, UR4 ;  /* 0x0000000d140472a4 */ /* 0x000fe2000f8e0204 */
[----:B------:R-:W-:-:S05]  /*add0*/  IMAD.U32 R14, RZ, RZ, UR6 ;  /* 0x00000006ff0e7e24 */ /* 0x000fca000f8e00ff */
[----:B------:R-:W1:Y:S01]  /*ade0*/  @!P1 LDC.64 R24, c[0x0][0x220] ;  /* 0x00008800ff189b82 */ /* 0x000e620000000a00 */
[----:B------:R-:W-:Y:S01]  /*adf0*/  VOTEU.ALL UP0, P1 ;  /* 0x00000000003f7886 */ /* 0x000fe20000800000 */
[----:B------:R-:W-:Y:S04]  /*ae00*/  STL [R1+0x108], R73 ;  /* 0x0001084901007387 */ /* 0x000fe80000100800 */
[----:B------:R-:W-:Y:S01]  /*ae10*/  @!UP0 UIMAD UR26, UR7, 0x30, URZ ;  /* 0x00000030071a88a4 */ /* 0x000fe2000f8e023f */
[----:B------:R-:W-:Y:S01]  /*ae20*/  STL [R1+0x104], R72 ;  /* 0x0001044801007387 */ /* 0x000fe20000100800 */
[----:B------:R-:W4:Y:S01]  /*ae30*/  @!P1 LDC.64 R32, c[0x0][0x220] ;  /* 0x00008800ff209b82 */ /* 0x000f220000000a00 */
[----:B------:R-:W-:Y:S02]  /*ae40*/  @!UP0 UIMAD UR21, UR7, 0x50, URZ ;  /* 0x00000050071588a4 */ /* 0x000fe4000f8e023f */
[----:B------:R-:W-:Y:S01]  /*ae50*/  @!UP0 UIMAD UR20, UR7, 0x60, URZ ;  /* 0x00000060071488a4 */ /* 0x000fe2000f8e023f */
[----:B------:R-:W-:Y:S04]  /*ae60*/  STL [R1+0x100], R71 ;  /* 0x0001004701007387 */ /* 0x000fe80000100800 */
[----:B------:R-:W4:Y:S01]  /*ae70*/  @!P1 LDC.64 R30, c[0x0][0x220] ;  /* 0x00008800ff1e9b82 */ /* 0x000f220000000a00 */
[----:B------:R-:W-:Y:S04]  /*ae80*/  @P1 STS.128 [R228+0x8000], RZ ;  /* 0x008000ffe4001388 */ /* 0x000fe80000000c00 */
[----:B------:R-:W-:Y:S03]  /*ae90*/  STL [R1+0xfc], R4 ;  /* 0x0000fc0401007387 */ /* 0x000fe60000100800 */
[----:B------:R-:W3:Y:S01]  /*aea0*/  @!P1 LDC.64 R28, c[0x0][0x220] ;  /* 0x00008800ff1c9b82 */ /* 0x000ee20000000a00 */
[----:B------:R-:W-:Y:S07]  /*aeb0*/  STL [R1+0xf8], R3 ;  /* 0x0000f80301007387 */ /* 0x000fee0000100800 */
[----:B------:R-:W3:Y:S08]  /*aec0*/  @!P1 LDC.64 R34, c[0x0][0x220] ;  /* 0x00008800ff229b82 */ /* 0x000ef00000000a00 */
[----:B------:R-:W3:Y:S01]  /*aed0*/  @!P1 LDC.64 R36, c[0x0][0x220] ;  /* 0x00008800ff249b82 */ /* 0x000ee20000000a00 */
[----:B--2---:R-:W-:-:S04]  /*aee0*/  IMAD.WIDE.U32 R6, R6, UR13, R130 ;  /* 0x0000000d06067c25 */ /* 0x004fc8000f8e0082 */
[----:B------:R-:W-:Y:S01]  /*aef0*/  @!P1 IMAD.MOV.U32 R12, RZ, RZ, R6 ;  /* 0x000000ffff0c9224 */ /* 0x000fe200078e0006 */
[-C--:B------:R-:W-:Y:S02]  /*af00*/  @!P1 LEA R5, P2, R5, R6.reuse, 0x5 ;  /* 0x0000000605059211 */ /* 0x080fe400078428ff */
[----:B------:R-:W-:Y:S01]  /*af10*/  IADD3 R7, R7, UR4, RZ ;  /* 0x0000000407077c10 */ /* 0x000fe2000fffe0ff */
[----:B------:R-:W-:Y:S01]  /*af20*/  @!UP0 UIMAD UR4, UR7, 0x70, URZ ;  /* 0x00000070070488a4 */ /* 0x000fe2000f8e023f */
[----:B------:R-:W-:Y:S02]  /*af30*/  @!P1 LEA R26, P0, R26, R6, 0x6 ;  /* 0x000000061a1a9211 */ /* 0x000fe400078030ff */
[-C--:B------:R-:W-:Y:S01]  /*af40*/  @!P1 LEA.HI.X R27, R9, R7.reuse, R8, 0x5, P2 ;  /* 0x00000007091b9211 */ /* 0x080fe200010f2c08 */
[--C-:B------:R-:W-:Y:S01]  /*af50*/  @!P1 IMAD.MOV.U32 R13, RZ, RZ, R7.reuse ;  /* 0x000000ffff0d9224 */ /* 0x100fe200078e0007 */
[-C--:B------:R-:W-:Y:S01]  /*af60*/  @!P1 LEA.HI.X R38, R10, R7.reuse, R0, 0x6, P0 ;  /* 0x000000070a269211 */ /* 0x080fe200000f3400 */
[----:B------:R-:W-:Y:S01]  /*af70*/  @!P1 IMAD.MOV.U32 R10, RZ, RZ, R6 ;  /* 0x000000ffff0a9224 */ /* 0x000fe200078e0006 */
[----:B------:R-:W-:Y:S01]  /*af80*/  MOV R8, UR6 ;  /* 0x0000000600087c02 */ /* 0x000fe20008000f00 */
[----:B------:R-:W-:Y:S01]  /*af90*/  IMAD.U32 R0, RZ, RZ, UR6 ;  /* 0x00000006ff007e24 */ /* 0x000fe2000f8e00ff */
[----:B------:R-:W-:Y:S01]  /*afa0*/  @!P1 MOV R11, R7 ;  /* 0x00000007000b9202 */ /* 0x000fe20000000f00 */
[----:B------:R-:W-:Y:S01]  /*afb0*/  @!P1 IMAD.MOV.U32 R9, RZ, RZ, R7 ;  /* 0x000000ffff099224 */ /* 0x000fe200078e0007 */
[----:B-1----:R-:W-:Y:S01]  /*afc0*/  @!P1 LEA R16, P2, R6, R24, 0x1 ;  /* 0x0000001806109211 */ /* 0x002fe200078408ff */
[----:B------:R-:W-:Y:S01]  /*afd0*/  @!P1 IMAD.WIDE.U32 R12, R0, 0x50, R12 ;  /* 0x00000050000c9825 */ /* 0x000fe200078e000c */
[----:B------:R-:W-:-:S02]  /*afe0*/  @!P1 IADD3 R0, P0, R6, UR15, RZ ;  /* 0x0000000f06009c10 */ /* 0x000fc4000ff1e0ff */
[----:B----4-:R-:W-:Y:S01]  /*aff0*/  MOV R251, R236 ;  /* 0x000000ec00fb7202 */ /* 0x010fe20000000f00 */
[----:B------:R-:W-:Y:S01]  /*b000*/  @!P1 IMAD.WIDE.U32 R10, R8, 0x60, R10 ;  /* 0x00000060080a9825 */ /* 0x000fe200078e000a */
[----:B------:R-:W-:Y:S02]  /*b010*/  @!P1 IADD3.X R19, R7, UR14, RZ, P0, !PT ;  /* 0x0000000e07139c10 */ /* 0x000fe400087fe4ff */
[----:B------:R-:W-:Y:S01]  /*b020*/  @!P1 LEA R18, P0, R0, R32, 0x1 ;  /* 0x0000002000129211 */ /* 0x000fe200078008ff */
[--C-:B------:R-:W-:Y:S01]  /*b030*/  @!P1 IMAD.MOV.U32 R8, RZ, RZ, R6.reuse ;  /* 0x000000ffff089224 */ /* 0x100fe200078e0006 */
[----:B------:R-:W-:Y:S01]  /*b040*/  MOV R247, R251 ;  /* 0x000000fb00f77202 */ /* 0x000fe20000000f00 */
[----:B------:R-:W-:Y:S01]  /*b050*/  @!P1 IMAD.WIDE.U32 R14, R14, 0x30, R6 ;  /* 0x000000300e0e9825 */ /* 0x000fe200078e0006 */
[----:B------:R-:W-:Y:S02]  /*b060*/  @!P1 LEA.HI.X R19, R0, R33, R19, 0x1, P0 ;  /* 0x0000002100139211 */ /* 0x000fe400000f0c13 */
[----:B------:R-:W1:Y:S01]  /*b070*/  @!P1 LDC.64 R32, c[0x0][0x220] ;  /* 0x00008800ff209b82 */ /* 0x000e620000000a00 */
[----:B------:R-:W-:Y:S01]  /*b080*/  @!P1 IMAD.WIDE.U32 R8, R17, 0x70, R8 ;  /* 0x0000007011089825 */ /* 0x000fe200078e0008 */
[----:B------:R-:W-:-:S02]  /*b090*/  @!P1 LEA.HI.X R17, R6, R25, R7, 0x1, P2 ;  /* 0x0000001906119211 */ /* 0x000fc400010f0c07 */
[----:B------:R-:W-:Y:S01]  /*b0a0*/  @!P1 LEA R6, P0, R5, R30, 0x1 ;  /* 0x0000001e05069211 */ /* 0x000fe200078008ff */
[----:B---3--:R-:W-:Y:S01]  /*b0b0*/  IMAD.MOV.U32 R226, RZ, RZ, R215 ;  /* 0x000000ffffe27224 */ /* 0x008fe200078e00d7 */
[----:B------:R-:W-:Y:S01]  /*b0c0*/  @!P1 IADD3 R0, R15, UR26, RZ ;  /* 0x0000001a0f009c10 */ /* 0x000fe2000fffe0ff */
[----:B------:R-:W-:Y:S01]  /*b0d0*/  @!PT LDS RZ, [RZ] ;  /* 0x00000000fffff984 */ /* 0x000fe20000000800 */
[----:B------:R-:W-:Y:S01]  /*b0e0*/  @!PT LDS RZ, [RZ] ;  /* 0x00000000fffff984 */ /* 0x000fe20000000800 */
[----:B------:R-:W-:Y:S01]  /*b0f0*/  @!PT LDS RZ, [RZ] ;  /* 0x00000000fffff984 */ /* 0x000fe20000000800 */
[----:B------:R1:W-:Y:S01]  /*b100*/  @!P1 LDGSTS.E.BYPASS.LTC128B.128 [R228+0x8000], desc[UR24][R16.64] ;  /* 0x0800000010e49fae */ /* 0x0003e2000b901d58 */
[----:B------:R-:W2:Y:S01]  /*b110*/  @!P1 LDC.64 R24, c[0x0][0x220] ;  /* 0x00008800ff189b82 */ /* 0x000ea20000000a00 */
[----:B------:R-:W-:Y:S01]  /*b120*/  @!P1 LEA.HI.X R7, R5, R31, R27, 0x1, P0 ;  /* 0x0000001f05079211 */ /* 0x000fe200000f0c1b */
[----:B------:R-:W-:Y:S01]  /*b130*/  @!P1 VIADD R5, R11, UR20 ;  /* 0x000000140b059c36 */ /* 0x000fe20008000000 */
[----:B------:R-:W-:Y:S01]  /*b140*/  @P1 STS.128 [R228+0x8800], RZ ;  /* 0x008800ffe4001388 */ /* 0x000fe20000000c00 */
[----:B------:R-:W-:-:S03]  /*b150*/  IMAD.MOV.U32 R236, RZ, RZ, R232 ;  /* 0x000000ffffec7224 */ /* 0x000fc600078e00e8 */
        /* <DEDUP_REMOVED lines=9> */
[----:B------:R-:W-:Y:S01]  /*b1f0*/  @P1 STS.128 [R228+0x9800], RZ ;  /* 0x009800ffe4001388 */ /* 0x000fe20000000c00 */
[----:B--2---:R-:W-:-:S02]  /*b200*/  @!P1 LEA R24, P2, R14, R24, 0x1 ;  /* 0x000000180e189211 */ /* 0x004fc400078408ff */
[----:B-1----:R-:W-:Y:S02]  /*b210*/  @!P1 LEA R16, P3, R12, R32, 0x1 ;  /* 0x000000200c109211 */ /* 0x002fe400078608ff */
[----:B------:R-:W-:Y:S01]  /*b220*/  @!P1 LEA.HI.X R25, R14, R25, R0, 0x1, P2 ;  /* 0x000000190e199211 */ /* 0x000fe200010f0c00 */
[----:B------:R-:W-:Y:S01]  /*b230*/  @!P1 VIADD R0, R13, UR21 ;  /* 0x000000150d009c36 */ /* 0x000fe20008000000 */
[----:B------:R-:W-:-:S03]  /*b240*/  @!P1 LEA R14, P2, R10, R34, 0x1 ;  /* 0x000000220a0e9211 */ /* 0x000fc600078408ff */
[----:B------:R-:W-:Y:S01]  /*b250*/  @!PT LDS RZ, [RZ] ;  /* 0x00000000fffff984 */ /* 0x000fe20000000800 */
[----:B------:R-:W-:Y:S01]  /*b260*/  @!PT LDS RZ, [RZ] ;  /* 0x00000000fffff984 */ /* 0x000fe20000000800 */
[----:B------:R-:W-:Y:S01]  /*b270*/  @!PT LDS RZ, [RZ] ;  /* 0x00000000fffff984 */ /* 0x000fe20000000800 */
[----:B------:R1:W-:Y:S01]  /*b280*/  @!P1 LDGSTS.E.BYPASS.LTC128B.128 [R228+0x9800], desc[UR24][R24.64] ;  /* 0x0980000018e49fae */ /* 0x0003e2000b901d58 */
[----:B---3--:R-:W-:Y:S02]  /*b290*/  @!P1 LEA R18, P0, R26, R28, 0x1 ;  /* 0x0000001c1a129211 */ /* 0x008fe400078008ff */
[----:B------:R-:W-:Y:S01]  /*b2a0*/  @!P1 LEA.HI.X R17, R12, R33, R0, 0x1, P3 ;  /* 0x000000210c119211 */ /* 0x000fe200018f0c00 */
[----:B------:R-:W-:Y:S01]  /*b2b0*/  @P1 STS.128 [R228+0xa000], RZ ;  /* 0x00a000ffe4001388 */ /* 0x000fe20000000c00 */
[----:B------:R-:W-:Y:S02]  /*b2c0*/  @!P1 LEA.HI.X R19, R26, R29, R38, 0x1, P0 ;  /* 0x0000001d1a139211 */ /* 0x000fe400000f0c26 */
[----:B------:R-:W-:Y:S01]  /*b2d0*/  @!P1 LEA.HI.X R15, R10, R35, R5, 0x1, P2 ;  /* 0x000000230a0f9211 */ /* 0x000fe200010f0c05 */
[----:B----4-:R-:W-:Y:S01]  /*b2e0*/  @!P1 VIADD R7, R9, UR4 ;  /* 0x0000000409079c36 */ /* 0x010fe20008000000 */
[C---:B------:R-:W-:Y:S01]  /*b2f0*/  @!P1 LEA R6, P0, R8.reuse, R36, 0x1 ;  /* 0x0000002408069211 */ /* 0x040fe200078008ff */
[----:B------:R-:W-:Y:S01]  /*b300*/  @!PT LDS RZ, [RZ] ;  /* 0x00000000fffff984 */ /* 0x000fe20000000800 */
[----:B------:R-:W-:Y:S01]  /*b310*/  @!PT LDS RZ, [RZ] ;  /* 0x00000000fffff984 */ /* 0x000fe20000000800 */
[----:B------:R-:W-:Y:S01]  /*b320*/  @!PT LDS RZ, [RZ] ;  /* 0x00000000fffff984 */ /* 0x000fe20000000800 */
[----:B------:R-:W-:Y:S03]  /*b330*/  @!P1 LDGSTS.E.BYPASS.LTC128B.128 [R228+0xa000], desc[UR24][R18.64] ;  /* 0x0a00000012e49fae */ /* 0x000fe6000b901d58 */
[----:B------:R-:W-:Y:S01]  /*b340*/  @!P1 LEA.HI.X R7, R8, R37, R7, 0x1, P0 ;  /* 0x0000002508079211 */ /* 0x000fe200000f0c07 */
[----:B------:R-:W-:Y:S04]  /*b350*/  @P1 STS.128 [R228+0xa800], RZ ;  /* 0x00a800ffe4001388 */ /* 0x000fe80000000c00 */
        /* <DEDUP_REMOVED lines=15> */
[----:B-1----:R-:W1:Y:S04]  /*b450*/  LDSM.16.M88.4 R24, [R224+0x2000] ;  /* 0x00200000e018783b */ /* 0x002e680000000200 */
[----:B------:R-:W4:Y:S04]  /*b460*/  LDSM.16.M88.4 R28, [R224] ;  /* 0x00000000e01c783b */ /* 0x000f280000000200 */
[----:B------:R-:W-:Y:S04]  /*b470*/  LDSM.16.M88.4 R8, [R223+0x4800] ;  /* 0x00480000df08783b */ /* 0x000fe80000000200 */
[----:B--2---:R-:W-:Y:S04]  /*b480*/  LDSM.16.M88.4 R12, [R238+0x2000] ;  /* 0x00200000ee0c783b */ /* 0x004fe80000000200 */
[----:B------:R-:W2:Y:S04]  /*b490*/  LDSM.16.M88.4 R32, [R217+0x5000] ;  /* 0x00500000d920783b */ /* 0x000ea80000000200 */
[----:B------:R-:W3:Y:S04]  /*b4a0*/  LDSM.16.M88.4 R16, [R238] ;  /* 0x00000000ee10783b */ /* 0x000ee80000000200 */
[----:B------:R-:W3:Y:S04]  /*b4b0*/  LDSM.16.M88.4 R60, [R223+0x5000] ;  /* 0x00500000df3c783b */ /* 0x000ee80000000200 */
[----:B------:R-:W-:Y:S04]  /*b4c0*/  LDSM.16.M88.4 R40, [R217+0x5800] ;  /* 0x00580000d928783b */ /* 0x000fe80000000200 */
[----:B------:R-:W-:Y:S04]  /*b4d0*/  LDSM.16.M88.4 R56, [R217+0x6000] ;  /* 0x00600000d938783b */ /* 0x000fe80000000200 */
[----:B------:R-:W-:Y:S01]  /*b4e0*/  LDSM.16.M88.4 R76, [R223+0x6000] ;  /* 0x00600000df4c783b */ /* 0x000fe20000000200 */
[-C--:B-1----:R-:W-:Y:S03]  /*b4f0*/  HMMA.16816.F32 R48, R24, R36.reuse, RZ ;  /* 0x000000241830723c */ /* 0x082fe600000018ff */
[----:B------:R-:W0:Y:S03]  /*b500*/  LDGDEPBAR ;  /* 0x00000000000079af */ /* 0x000e260000000000 */
[----:B----4-:R-:W-:Y:S06]  /*b510*/  HMMA.16816.F32 R52, R28, R36, RZ ;  /* 0x000000241c34723c */ /* 0x010fec00000018ff */
[----:B------:R-:W-:Y:S06]  /*b520*/  HMMA.16816.F32 R44, R24, R38, RZ ;  /* 0x00000026182c723c */ /* 0x000fec00000018ff */
[----:B--2---:R-:W-:Y:S06]  /*b530*/  HMMA.16816.F32 R80, R28, R32, RZ ;  /* 0x000000201c50723c */ /* 0x004fec00000018ff */
[----:B------:R-:W-:Y:S01]  /*b540*/  HMMA.16816.F32 R208, R12, R8, R48 ;  /* 0x000000080cd0723c */ /* 0x000fe20000001830 */
[----:B------:R1:W-:Y:S05]  /*b550*/  LDSM.16.M88.4 R48, [R226] ;  /* 0x00000000e230783b */ /* 0x0003ea0000000200 */
[C---:B------:R-:W-:Y:S06]  /*b560*/  HMMA.16816.F32 R88, R24.reuse, R32, RZ ;  /* 0x000000201858723c */ /* 0x040fec00000018ff */
[-C--:B------:R-:W-:Y:S06]  /*b570*/  HMMA.16816.F32 R84, R24, R34.reuse, RZ ;  /* 0x000000221854723c */ /* 0x080fec00000018ff */
[C---:B------:R-:W-:Y:S01]  /*b580*/  HMMA.16816.F32 R64, R28.reuse, R34, RZ ;  /* 0x000000221c40723c */ /* 0x040fe200000018ff */
[----:B------:R-:W2:Y:S05]  /*b590*/  LDSM.16.M88.4 R32, [R2] ;  /* 0x000000000220783b */ /* 0x000eaa0000000200 */
[----:B------:R-:W-:Y:S01]  /*b5a0*/  HMMA.16816.F32 R36, R28, R38, RZ ;  /* 0x000000261c24723c */ /* 0x000fe200000018ff */
[----:B-1----:R-:W-:-:S04]  /*b5b0*/  IMAD.MOV.U32 R226, RZ, RZ, R234 ;  /* 0x000000ffffe27224 */ /* 0x002fc800078e00ea */
[----:B------:R-:W-:Y:S01]  /*b5c0*/  IMAD.MOV.U32 R243, RZ, RZ, R226 ;  /* 0x000000fffff37224 */ /* 0x000fe200078e00e2 */
[----:B---3--:R-:W-:Y:S01]  /*b5d0*/  HMMA.16816.F32 R212, R16, R8, R52 ;  /* 0x0000000810d4723c */ /* 0x008fe20000001834 */
[----:B------:R-:W-:Y:S05]  /*b5e0*/  LDSM.16.M88.4 R52, [R223+0x5800] ;  /* 0x00580000df34783b */ /* 0x000fea0000000200 */
[----:B------:R-:W-:Y:S01]  /*b5f0*/  HMMA.16816.F32 R204, R12, R10, R44 ;  /* 0x0000000a0ccc723c */ /* 0x000fe2000000182c */
[----:B------:R1:W-:Y:S05]  /*b600*/  LDSM.16.M88.4 R44, [R231] ;  /* 0x00000000e72c783b */ /* 0x0003ea0000000200 */
[C---:B------:R-:W-:Y:S06]  /*b610*/  HMMA.16816.F32 R116, R16.reuse, R60, R80 ;  /* 0x0000003c1074723c */ /* 0x040fec0000001850 */
[----:B------:R-:W-:Y:S01]  /*b620*/  HMMA.16816.F32 R200, R16, R10, R36 ;  /* 0x0000000a10c8723c */ /* 0x000fe20000001824 */
[----:B------:R-:W3:Y:S04]  /*b630*/  LDSM.16.M88.4 R8, [R2+0x2000] ;  /* 0x002000000208783b */ /* 0x000ee80000000200 */
[----:B------:R4:W-:Y:S01]  /*b640*/  LDSM.16.M88.4 R36, [R233] ;  /* 0x00000000e924783b */ /* 0x0009e20000000200 */
[----:B------:R-:W-:Y:S06]  /*b650*/  HMMA.16816.F32 R108, R12, R60, R88 ;  /* 0x0000003c0c6c723c */ /* 0x000fec0000001858 */
[----:B--2---:R-:W-:Y:S01]  /*b660*/  HMMA.16816.F32 R4, R32, R48, R212 ;  /* 0x000000302004723c */ /* 0x004fe200000018d4 */
[----:B-1----:R-:W-:-:S05]  /*b670*/  IMAD.MOV.U32 R231, RZ, RZ, R235 ;  /* 0x000000ffffe77224 */ /* 0x002fca00078e00eb */
[-C--:B------:R-:W-:Y:S06]  /*b680*/  HMMA.16816.F32 R96, R28, R40.reuse, RZ ;  /* 0x000000281c60723c */ /* 0x080fec00000018ff */
[C---:B------:R-:W-:Y:S06]  /*b690*/  HMMA.16816.F32 R100, R24.reuse, R40, RZ ;  /* 0x000000281864723c */ /* 0x040fec00000018ff */
[-C--:B------:R-:W-:Y:S06]  /*b6a0*/  HMMA.16816.F32 R112, R24, R42.reuse, RZ ;  /* 0x0000002a1870723c */ /* 0x080fec00000018ff */
[----:B------:R-:W-:Y:S01]  /*b6b0*/  MOV R235, R5 ;  /* 0x0000000500eb7202 */ /* 0x000fe20000000f00 */
[----:B------:R-:W-:Y:S01]  /*b6c0*/  IMAD.MOV.U32 R234, RZ, RZ, R6 ;  /* 0x000000ffffea7224 */ /* 0x000fe200078e0006 */
[----:B------:R-:W-:Y:S01]  /*b6d0*/  HMMA.16816.F32 R120, R28, R42, RZ ;  /* 0x0000002a1c78723c */ /* 0x000fe200000018ff */
[----:B----4-:R-:W-:Y:S01]  /*b6e0*/  IMAD.MOV.U32 R233, RZ, RZ, R7 ;  /* 0x000000ffffe97224 */ /* 0x010fe200078e0007 */
[----:B------:R-:W1:Y:S01]  /*b6f0*/  LDSM.16.M88.4 R40, [R217+0x6800] ;  /* 0x00680000d928783b */ /* 0x000e620000000200 */
[----:B------:R-:W-:-:S03]  /*b700*/  IMAD.MOV.U32 R232, RZ, RZ, R4 ;  /* 0x000000ffffe87224 */ /* 0x000fc600078e0004 */
[----:B---3--:R-:W-:Y:S06]  /*b710*/  HMMA.16816.F32 R4, R8, R48, R208 ;  /* 0x000000300804723c */ /* 0x008fec00000018d0 */
[-C--:B------:R-:W-:Y:S06]  /*b720*/  HMMA.16816.F32 R128, R28, R56.reuse, RZ ;  /* 0x000000381c80723c */ /* 0x080fec00000018ff */
[----:B------:R-:W-:Y:S06]  /*b730*/  HMMA.16816.F32 R124, R24, R56, RZ ;  /* 0x00000038187c723c */ /* 0x000fec00000018ff */
[----:B------:R-:W-:Y:S06]  /*b740*/  HMMA.16816.F32 R104, R12, R62, R84 ;  /* 0x0000003e0c68723c */ /* 0x000fec0000001854 */
[----:B------:R-:W-:Y:S01]  /*b750*/  MOV R209, R5 ;  /* 0x0000000500d17202 */ /* 0x000fe20000000f00 */
[----:B------:R-:W-:Y:S01]  /*b760*/  IMAD.MOV.U32 R208, RZ, RZ, R4 ;  /* 0x000000ffffd07224 */ /* 0x000fe200078e0004 */
[----:B------:R-:W-:Y:S01]  /*b770*/  HMMA.16816.F32 R88, R16, R52, R96 ;  /* 0x000000341058723c */ /* 0x000fe20000001860 */
[----:B------:R-:W-:-:S02]  /*b780*/  IMAD.MOV.U32 R73, RZ, RZ, R6 ;  /* 0x000000ffff497224 */ /* 0x000fc400078e0006 */
[----:B------:R-:W-:-:S03]  /*b790*/  IMAD.MOV.U32 R72, RZ, RZ, R7 ;  /* 0x000000ffff487224 */ /* 0x000fc600078e0007 */
[----:B------:R-:W-:Y:S06]  /*b7a0*/  HMMA.16816.F32 R4, R8, R50, R204 ;  /* 0x000000320804723c */ /* 0x000fec00000018cc */
[C---:B------:R-:W-:Y:S06]  /*b7b0*/  HMMA.16816.F32 R84, R12.reuse, R52, R100 ;  /* 0x000000340c54723c */ /* 0x040fec0000001864 */
[-C--:B------:R-:W-:Y:S06]  /*b7c0*/  HMMA.16816.F32 R80, R12, R54.reuse, R112 ;  /* 0x000000360c50723c */ /* 0x080fec0000001870 */
[C---:B------:R-:W-:Y:S06]  /*b7d0*/  HMMA.16816.F32 R52, R16.reuse, R54, R120 ;  /* 0x000000361034723c */ /* 0x040fec0000001878 */
[----:B------:R-:W-:Y:S01]  /*b7e0*/  MOV R215, R6 ;  /* 0x0000000600d77202 */ /* 0x000fe20000000f00 */
[----:B------:R-:W-:Y:S01]  /*b7f0*/  IMAD.MOV.U32 R214, RZ, RZ, R7 ;  /* 0x000000ffffd67224 */ /* 0x000fe200078e0007 */
[----:B------:R-:W-:Y:S01]  /*b800*/  HMMA.16816.F32 R120, R16, R76, R128 ;  /* 0x0000004c1078723c */ /* 0x000fe20000001880 */
[----:B------:R-:W-:-:S02]  /*b810*/  IMAD.MOV.U32 R213, RZ, RZ, R4 ;  /* 0x000000ffffd57224 */ /* 0x000fc400078e0004 */
[----:B------:R-:W-:-:S03]  /*b820*/  IMAD.MOV.U32 R212, RZ, RZ, R5 ;  /* 0x000000ffffd47224 */ /* 0x000fc600078e0005 */
[----:B------:R-:W-:Y:S01]  /*b830*/  HMMA.16816.F32 R4, R32, R50, R200 ;  /* 0x000000322004723c */ /* 0x000fe200000018c8 */
[----:B------:R-:W2:Y:S05]  /*b840*/  LDSM.16.M88.4 R48, [R223+0x6800] ;  /* 0x00680000df30783b */ /* 0x000eaa0000000200 */
[----:B------:R-:W-:Y:S06]  /*b850*/  HMMA.16816.F32 R124, R12, R76, R124 ;  /* 0x0000004c0c7c723c */ /* 0x000fec000000187c */
[----:B------:R-:W-:Y:S01]  /*b860*/  HMMA.16816.F32 R92, R16, R62, R64 ;  /* 0x0000003e105c723c */ /* 0x000fe20000001840 */
[----:B------:R-:W-:Y:S04]  /*b870*/  LDSM.16.M88.4 R64, [R217+0x7000] ;  /* 0x00700000d940783b */ /* 0x000fe80000000200 */
[----:B------:R-:W3:Y:S01]  /*b880*/  LDSM.16.M88.4 R60, [R217+0x7800] ;  /* 0x00780000d93c783b */ /* 0x000ee20000000200 */
[-C--:B-1----:R-:W-:Y:S06]  /*b890*/  HMMA.16816.F32 R100, R24, R42.reuse, RZ ;  /* 0x0000002a1864723c */ /* 0x082fec00000018ff */
[----:B------:R-:W-:Y:S01]  /*b8a0*/  IMAD.MOV.U32 R238, RZ, RZ, R7 ;  /* 0x000000ffffee7224 */ /* 0x000fe200078e0007 */
[----:B------:R-:W-:Y:S01]  /*b8b0*/  MOV R68, R4 ;  /* 0x0000000400447202 */ /* 0x000fe20000000f00 */
[----:B------:R-:W-:Y:S01]  /*b8c0*/  IMAD.MOV.U32 R237, RZ, RZ, R6 ;  /* 0x000000ffffed7224 */ /* 0x000fe200078e0006 */
[----:B------:R-:W-:Y:S01]  /*b8d0*/  HMMA.16816.F32 R96, R28, R42, RZ ;  /* 0x0000002a1c60723c */ /* 0x000fe200000018ff */
[----:B------:R-:W-:-:S05]  /*b8e0*/  IMAD.MOV.U32 R2, RZ, RZ, R5 ;  /* 0x000000ffff027224 */ /* 0x000fca00078e0005 */
[----:B------:R-:W-:Y:S06]  /*b8f0*/  HMMA.16816.F32 R4, R32, R44, R116 ;  /* 0x0000002c2004723c */ /* 0x000fec0000001874 */
[-C--:B------:R-:W-:Y:S06]  /*b900*/  HMMA.16816.F32 R116, R24, R58.reuse, RZ ;  /* 0x0000003a1874723c */ /* 0x080fec00000018ff */
[----:B------:R-:W-:Y:S06]  /*b910*/  HMMA.16816.F32 R112, R28, R58, RZ ;  /* 0x0000003a1c70723c */ /* 0x000fec00000018ff */
[----:B--2---:R-:W-:Y:S06]  /*b920*/  HMMA.16816.F32 R100, R12, R50, R100 ;  /* 0x000000320c64723c */ /* 0x004fec0000001864 */
[----:B------:R-:W-:Y:S01]  /*b930*/  IMAD.MOV.U32 R251, RZ, RZ, R4 ;  /* 0x000000fffffb7224 */ /* 0x000fe200078e0004 */
[----:B------:R-:W-:Y:S01]  /*b940*/  MOV R249, R6 ;  /* 0x0000000600f97202 */ /* 0x000fe20000000f00 */
[----:B------:R-:W-:Y:S01]  /*b950*/  IMAD.MOV.U32 R250, RZ, RZ, R5 ;  /* 0x000000fffffa7224 */ /* 0x000fe200078e0005 */
[----:B---3--:R-:W-:Y:S01]  /*b960*/  HMMA.16816.F32 R56, R24, R60, RZ ;  /* 0x0000003c1838723c */ /* 0x008fe200000018ff */
[----:B------:R-:W-:-:S05]  /*b970*/  IMAD.MOV.U32 R248, RZ, RZ, R7 ;  /* 0x000000fffff87224 */ /* 0x000fca00078e0007 */
[----:B------:R-:W-:Y:S06]  /*b980*/  HMMA.16816.F32 R4, R8, R44, R108 ;  /* 0x0000002c0804723c */ /* 0x000fec000000186c */
[----:B------:R-:W-:Y:S06]  /*b990*/  HMMA.16816.F32 R108, R28, R40, RZ ;  /* 0x000000281c6c723c */ /* 0x000fec00000018ff */
[----:B------:R-:W-:Y:S06]  /*b9a0*/  HMMA.16816.F32 R96, R16, R50, R96 ;  /* 0x000000321060723c */ /* 0x000fec0000001860 */
[-C--:B------:R-:W-:Y:S06]  /*b9b0*/  HMMA.16816.F32 R116, R12, R78.reuse, R116 ;  /* 0x0000004e0c74723c */ /* 0x080fec0000001874 */
[----:B------:R-:W-:Y:S01]  /*b9c0*/  IMAD.MOV.U32 R241, RZ, RZ, R7 ;  /* 0x000000fffff17224 */ /* 0x000fe200078e0007 */
[----:B------:R-:W-:Y:S01]  /*b9d0*/  MOV R77, R5 ;  /* 0x00000005004d7202 */ /* 0x000fe20000000f00 */
[----:B------:R-:W-:Y:S01]  /*b9e0*/  IMAD.MOV.U32 R229, RZ, RZ, R4 ;  /* 0x000000ffffe57224 */ /* 0x000fe200078e0004 */
[----:B------:R-:W-:Y:S01]  /*b9f0*/  HMMA.16816.F32 R112, R16, R78, R112 ;  /* 0x0000004e1070723c */ /* 0x000fe20000001870 */
[----:B------:R-:W-:-:S05]  /*ba00*/  IMAD.MOV.U32 R76, RZ, RZ, R6 ;  /* 0x000000ffff4c7224 */ /* 0x000fca00078e0006 */
[----:B------:R-:W-:Y:S06]  /*ba10*/  HMMA.16816.F32 R4, R8, R46, R104 ;  /* 0x0000002e0804723c */ /* 0x000fec0000001868 */
[----:B------:R-:W-:Y:S01]  /*ba20*/  HMMA.16816.F32 R104, R24, R40, RZ ;  /* 0x000000281868723c */ /* 0x000fe200000018ff */
[----:B------:R-:W1:Y:S05]  /*ba30*/  LDSM.16.M88.4 R40, [R223+0x7000] ;  /* 0x00700000df28783b */ /* 0x000e6a0000000200 */
[----:B------:R-:W-:-:S12]  /*ba40*/  HMMA.16816.F32 R108, R16, R48, R108 ;  /* 0x00000030106c723c */ /* 0x000fd8000000186c */
[----:B------:R-:W-:Y:S01]  /*ba50*/  IMAD.MOV.U32 R240, RZ, RZ, R5 ;  /* 0x000000fffff07224 */ /* 0x000fe200078e0005 */
[----:B------:R-:W-:Y:S01]  /*ba60*/  MOV R70, R6 ;  /* 0x0000000600467202 */ /* 0x000fe20000000f00 */
[----:B------:R-:W-:Y:S02]  /*ba70*/  IMAD.MOV.U32 R239, RZ, RZ, R4 ;  /* 0x000000ffffef7224 */ /* 0x000fe400078e0004 */
[----:B------:R-:W-:Y:S02]  /*ba80*/  IMAD.MOV.U32 R69, RZ, RZ, R7 ;  /* 0x000000ffff457224 */ /* 0x000fe400078e0007 */
[----:B------:R-:W-:Y:S06]  /*ba90*/  HMMA.16816.F32 R4, R32, R46, R92 ;  /* 0x0000002e2004723c */ /* 0x000fec000000185c */
[----:B------:R-:W-:Y:S06]  /*baa0*/  HMMA.16816.F32 R44, R8, R38, R80 ;  /* 0x00000026082c723c */ /* 0x000fec0000001850 */
[C---:B------:R-:W-:Y:S06]  /*bab0*/  HMMA.16816.F32 R92, R28.reuse, R64, RZ ;  /* 0x000000401c5c723c */ /* 0x040fec00000018ff */
[----:B------:R-:W-:Y:S06]  /*bac0*/  HMMA.16816.F32 R80, R28, R66, RZ ;  /* 0x000000421c50723c */ /* 0x000fec00000018ff */
[----:B------:R-:W-:Y:S01]  /*bad0*/  IMAD.MOV.U32 R227, RZ, RZ, R7 ;  /* 0x000000ffffe37224 */ /* 0x000fe200078e0007 */
[----:B------:R-:W-:Y:S01]  /*bae0*/  MOV R205, R5 ;  /* 0x0000000500cd7202 */ /* 0x000fe20000000f00 */
[----:B------:R-:W-:Y:S01]  /*baf0*/  IMAD.MOV.U32 R134, RZ, RZ, R4 ;  /* 0x000000ffff867224 */ /* 0x000fe200078e0004 */
[----:B------:R-:W-:Y:S01]  /*bb00*/  HMMA.16816.F32 R104, R12, R48, R104 ;  /* 0x000000300c68723c */ /* 0x000fe20000001868 */
[----:B------:R-:W-:-:S02]  /*bb10*/  IMAD.MOV.U32 R204, RZ, RZ, R6 ;  /* 0x000000ffffcc7224 */ /* 0x000fc400078e0006 */
[----:B------:R-:W-:Y:S01]  /*bb20*/  IMAD.MOV.U32 R71, RZ, RZ, R44 ;  /* 0x000000ffff477224 */ /* 0x000fe200078e002c */
[----:B------:R-:W-:Y:S01]  /*bb30*/  MOV R3, R46 ;  /* 0x0000002e00037202 */ /* 0x000fe20000000f00 */
[----:B------:R-:W-:Y:S01]  /*bb40*/  IMAD.MOV.U32 R252, RZ, RZ, R47 ;  /* 0x000000fffffc7224 */ /* 0x000fe200078e002f */
[----:B------:R-:W-:Y:S06]  /*bb50*/  HMMA.16816.F32 R4, R32, R36, R88 ;  /* 0x000000242004723c */ /* 0x000fec0000001858 */
[----:B------:R-:W-:Y:S06]  /*bb60*/  HMMA.16816.F32 R88, R24, R64, RZ ;  /* 0x000000401858723c */ /* 0x000fec00000018ff */
[C---:B-1----:R-:W-:Y:S06]  /*bb70*/  HMMA.16816.F32 R128, R16.reuse, R40, R92 ;  /* 0x000000281080723c */ /* 0x042fec000000185c */
[----:B------:R-:W-:Y:S06]  /*bb80*/  HMMA.16816.F32 R92, R16, R42, R80 ;  /* 0x0000002a105c723c */ /* 0x000fec0000001850 */
[----:B------:R-:W-:Y:S01]  /*bb90*/  IMAD.MOV.U32 R230, RZ, RZ, R4 ;  /* 0x000000ffffe67224 */ /* 0x000fe200078e0004 */
[----:B------:R-:W-:Y:S01]  /*bba0*/  MOV R135, R6 ;  /* 0x0000000600877202 */ /* 0x000fe20000000f00 */
[----:B------:R-:W-:-:S02]  /*bbb0*/  IMAD.MOV.U32 R226, RZ, RZ, R5 ;  /* 0x000000ffffe27224 */ /* 0x000fc400078e0005 */
[----:B------:R-:W-:Y:S02]  /*bbc0*/  IMAD.MOV.U32 R75, RZ, RZ, R7 ;  /* 0x000000ffff4b7224 */ /* 0x000fe400078e0007 */
[----:B------:R-:W-:Y:S06]  /*bbd0*/  HMMA.16816.F32 R4, R8, R36, R84 ;  /* 0x000000240804723c */ /* 0x000fec0000001854 */
[----:B------:R-:W-:Y:S01]  /*bbe0*/  HMMA.16816.F32 R36, R32, R38, R52 ;  /* 0x000000262024723c */ /* 0x000fe20000001834 */
[----:B------:R-:W1:Y:S05]  /*bbf0*/  LDSM.16.M88.4 R52, [R223+0x7800] ;  /* 0x00780000df34783b */ /* 0x000e6a0000000200 */
[----:B------:R-:W-:Y:S06]  /*bc00*/  HMMA.16816.F32 R84, R24, R66, RZ ;  /* 0x000000421854723c */ /* 0x000fec00000018ff */
[----:B------:R-:W-:Y:S06]  /*bc10*/  HMMA.16816.F32 R64, R28, R60, RZ ;  /* 0x0000003c1c40723c */ /* 0x000fec00000018ff */
[----:B------:R-:W-:Y:S01]  /*bc20*/  IMAD.MOV.U32 R206, RZ, RZ, R4 ;  /* 0x000000ffffce7224 */ /* 0x000fe200078e0004 */
[----:B------:R-:W-:Y:S01]  /*bc30*/  MOV R207, R7 ;  /* 0x0000000700cf7202 */ /* 0x000fe20000000f00 */
[----:B------:R-:W-:Y:S01]  /*bc40*/  IMAD.MOV.U32 R4, RZ, RZ, R45 ;  /* 0x000000ffff047224 */ /* 0x000fe200078e002d */
[----:B------:R-:W-:Y:S01]  /*bc50*/  HMMA.16816.F32 R88, R12, R40, R88 ;  /* 0x000000280c58723c */ /* 0x000fe20000001858 */
[----:B------:R-:W2:Y:S01]  /*bc60*/  LDSM.16.M88.4 R44, [R217+0x4000] ;  /* 0x00400000d92c783b */ /* 0x000ea20000000200 */
[----:B------:R-:W-:Y:S01]  /*bc70*/  IMAD.MOV.U32 R211, RZ, RZ, R5 ;  /* 0x000000ffffd37224 */ /* 0x000fe200078e0005 */
[----:B------:R-:W-:Y:S01]  /*bc80*/  MOV R5, R38 ;  /* 0x0000002600057202 */ /* 0x000fe20000000f00 */
[----:B------:R-:W-:-:S02]  /*bc90*/  IMAD.MOV.U32 R210, RZ, RZ, R6 ;  /* 0x000000ffffd27224 */ /* 0x000fc400078e0006 */
[----:B------:R-:W-:Y:S02]  /*bca0*/  IMAD.MOV.U32 R7, RZ, RZ, R36 ;  /* 0x000000ffff077224 */ /* 0x000fe400078e0024 */
[----:B------:R-:W-:Y:S01]  /*bcb0*/  IMAD.MOV.U32 R6, RZ, RZ, R37 ;  /* 0x000000ffff067224 */ /* 0x000fe200078e0025 */
[----:B------:R-:W-:Y:S01]  /*bcc0*/  HMMA.16816.F32 R84, R12, R42, R84 ;  /* 0x0000002a0c54723c */ /* 0x000fe20000001854 */
[----:B------:R-:W-:Y:S02]  /*bcd0*/  IMAD.MOV.U32 R0, RZ, RZ, R39 ;  /* 0x000000ffff007224 */ /* 0x000fe400078e0027 */
[----:B------:R-:W3:Y:S03]  /*bce0*/  LDSM.16.M88.4 R36, [R243] ;  /* 0x00000000f324783b */ /* 0x000ee60000000200 */
[----:B------:R-:W-:Y:S06]  /*bcf0*/  HMMA.16816.F32 R40, R24, R62, RZ ;  /* 0x0000003e1828723c */ /* 0x000fec00000018ff */
[-C--:B-1----:R-:W-:Y:S06]  /*bd00*/  HMMA.16816.F32 R80, R12, R52.reuse, R56 ;  /* 0x000000340c50723c */ /* 0x082fec0000001838 */
[----:B------:R-:W-:Y:S06]  /*bd10*/  HMMA.16816.F32 R200, R16, R52, R64 ;  /* 0x0000003410c8723c */ /* 0x000fec0000001840 */
[----:B------:R-:W-:Y:S01]  /*bd20*/  HMMA.16816.F32 R60, R28, R62, RZ ;  /* 0x0000003e1c3c723c */ /* 0x000fe200000018ff */
[----:B------:R-:W-:-:S02]  /*bd30*/  IMAD.MOV.U32 R52, RZ, RZ, R241 ;  /* 0x000000ffff347224 */ /* 0x000fc400078e00f1 */
[----:B------:R-:W-:-:S03]  /*bd40*/  IMAD.MOV.U32 R53, RZ, RZ, R229 ;  /* 0x000000ffff357224 */ /* 0x000fc600078e00e5 */
[C---:B--2---:R-:W-:Y:S06]  /*bd50*/  HMMA.16816.F32 R56, R24.reuse, R44, RZ ;  /* 0x0000002c1838723c */ /* 0x044fec00000018ff */
[----:B------:R-:W-:Y:S06]  /*bd60*/  HMMA.16816.F32 R48, R24, R46, RZ ;  /* 0x0000002e1830723c */ /* 0x000fec00000018ff */
[----:B------:R-:W-:Y:S01]  /*bd70*/  HMMA.16816.F32 R64, R28, R44, RZ ;  /* 0x0000002c1c40723c */ /* 0x000fe200000018ff */
[----:B------:R-:W-:-:S05]  /*bd80*/  MOV R27, R231 ;  /* 0x000000e7001b7202 */ /* 0x000fca0000000f00 */
[----:B---3--:R-:W-:Y:S01]  /*bd90*/  HMMA.16816.F32 R120, R32, R36, R120 ;  /* 0x000000242078723c */ /* 0x008fe20000001878 */
[----:B------:R-:W-:Y:S01]  /*bda0*/  IMAD.MOV.U32 R44, RZ, RZ, R77 ;  /* 0x000000ffff2c7224 */ /* 0x000fe200078e004d */
[----:B------:R-:W-:Y:S01]  /*bdb0*/  LDSM.16.M88.4 R24, [R27] ;  /* 0x000000001b18783b */ /* 0x000fe20000000200 */
[----:B------:R-:W-:-:S03]  /*bdc0*/  IMAD.MOV.U32 R45, RZ, RZ, R76 ;  /* 0x000000ffff2d7224 */ /* 0x000fc600078e004c */
[----:B------:R-:W-:Y:S01]  /*bdd0*/  HMMA.16816.F32 R76, R28, R46, RZ ;  /* 0x0000002e1c4c723c */ /* 0x000fe200000018ff */
[----:B------:R-:W1:Y:S06]  /*bde0*/  LDSM.16.M88.4 R28, [R223+0x4000] ;  /* 0x00400000df1c783b */ /* 0x000e6c0000000200 */
[----:B------:R-:W-:Y:S01]  /*bdf0*/  MOV R47, R134 ;  /* 0x00000086002f7202 */ /* 0x000fe20000000f00 */
[----:B------:R-:W-:-:S10]  /*be00*/  IMAD.MOV.U32 R46, RZ, RZ, R227 ;  /* 0x000000ffff2e7224 */ /* 0x000fd400078e00e3 */
[----:B------:R-:W-:Y:S01]  /*be10*/  MOV R134, R123 ;  /* 0x0000007b00867202 */ /* 0x000fe20000000f00 */
[----:B------:R-:W-:Y:S02]  /*be20*/  IMAD.MOV.U32 R123, RZ, RZ, R240 ;  /* 0x000000ffff7b7224 */ /* 0x000fe400078e00f0 */
[----:B------:R-:W-:Y:S01]  /*be30*/  HMMA.16816.F32 R240, R8, R36, R124 ;  /* 0x0000002408f0723c */ /* 0x000fe2000000187c */
        /* <DEDUP_REMOVED lines=9> */
[-C--:B------:R-:W-:Y:S01]  /*bed0*/  HMMA.16816.F32 R244, R32, R38.reuse, R112 ;  /* 0x0000002620f4723c */ /* 0x080fe20000001870 */
[----:B------:R-:W-:Y:S01]  /*bee0*/  IMAD.MOV.U32 R121, RZ, RZ, R238 ;  /* 0x000000ffff797224 */ /* 0x000fe200078e00ee */
[----:B------:R-:W-:Y:S01]  /*bef0*/  MOV R127, R214 ;  /* 0x000000d6007f7202 */ /* 0x000fe20000000f00 */
[----:B------:R-:W-:Y:S02]  /*bf00*/  IMAD.MOV.U32 R124, RZ, RZ, R233 ;  /* 0x000000ffff7c7224 */ /* 0x000fe400078e00e9 */
[----:B------:R-:W-:Y:S01]  /*bf10*/  IMAD.MOV.U32 R125, RZ, RZ, R232 ;  /* 0x000000ffff7d7224 */ /* 0x000fe200078e00e8 */
[----:B------:R-:W-:Y:S01]  /*bf20*/  HMMA.16816.F32 R236, R8, R38, R116 ;  /* 0x0000002608ec723c */ /* 0x000fe20000001874 */
[----:B------:R-:W-:Y:S01]  /*bf30*/  IMAD.MOV.U32 R112, RZ, RZ, R46 ;  /* 0x000000ffff707224 */ /* 0x000fe200078e002e */
[----:B------:R-:W-:Y:S01]  /*bf40*/  MOV R115, R45 ;  /* 0x0000002d00737202 */ /* 0x000fe20000000f00 */
[----:B------:R-:W-:-:S02]  /*bf50*/  IMAD.MOV.U32 R113, RZ, RZ, R47 ;  /* 0x000000ffff717224 */ /* 0x000fc400078e002f */
[----:B------:R-:W-:Y:S01]  /*bf60*/  IMAD.MOV.U32 R114, RZ, RZ, R44 ;  /* 0x000000ffff727224 */ /* 0x000fe200078e002c */
[C---:B-1----:R-:W-:Y:S01]  /*bf70*/  HMMA.16816.F32 R56, R12.reuse, R28, R56 ;  /* 0x0000001c0c38723c */ /* 0x042fe20000001838 */
        /* <DEDUP_REMOVED lines=8> */
[----:B------:R-:W-:Y:S01]  /*c000*/  HMMA.16816.F32 R48, R12, R30, R48 ;  /* 0x0000001e0c30723c */ /* 0x000fe20000001830 */
[----:B------:R-:W1:Y:S04]  /*c010*/  LDSM.16.M88.4 R12, [R36] ;  /* 0x00000000240c783b */ /* 0x000e680000000200 */
[----:B------:R-:W2:Y:S01]  /*c020*/  LDSM.16.M88.4 R36, [R37] ;  /* 0x000000002524783b */ /* 0x000ea20000000200 */
[----:B------:R-:W-:Y:S06]  /*c030*/  HMMA.16816.F32 R40, R16, R28, R64 ;  /* 0x0000001c1028723c */ /* 0x000fec0000001840 */
[C---:B------:R-:W-:Y:S01]  /*c040*/  HMMA.16816.F32 R232, R32.reuse, R24, R108 ;  /* 0x0000001820e8723c */ /* 0x040fe2000000186c */
[----:B------:R-:W-:Y:S01]  /*c050*/  IMAD.MOV.U32 R28, RZ, RZ, R211 ;  /* 0x000000ffff1c7224 */ /* 0x000fe200078e00d3 */
[----:B------:R-:W-:Y:S01]  /*c060*/  MOV R29, R210 ;  /* 0x000000d2001d7202 */ /* 0x000fe20000000f00 */
        /* <DEDUP_REMOVED lines=8> */
[C---:B------:R-:W-:Y:S01]  /*c0f0*/  HMMA.16816.F32 R204, R8.reuse, R26, R100 ;  /* 0x0000001a08cc723c */ /* 0x040fe20000001864 */
[----:B------:R-:W-:Y:S01]  /*c100*/  IMAD.MOV.U32 R109, RZ, RZ, R28 ;  /* 0x000000ffff6d7224 */ /* 0x000fe200078e001c */
[----:B------:R-:W-:Y:S01]  /*c110*/  MOV R97, R125 ;  /* 0x0000007d00617202 */ /* 0x000fe20000000f00 */
[----:B------:R-:W-:Y:S02]  /*c120*/  IMAD.MOV.U32 R65, RZ, RZ, R114 ;  /* 0x000000ffff417224 */ /* 0x000fe400078e0072 */
[----:B------:R-:W-:Y:S01]  /*c130*/  IMAD.MOV.U32 R98, RZ, RZ, R118 ;  /* 0x000000ffff627224 */ /* 0x000fe200078e0076 */
[----:B------:R-:W-:Y:S01]  /*c140*/  HMMA.16816.F32 R208, R8, R24, R104 ;  /* 0x0000001808d0723c */ /* 0x000fe20000001868 */
[----:B------:R-:W3:Y:S01]  /*c150*/  LDSM.16.M88.4 R24, [R216] ;  /* 0x00000000d818783b */ /* 0x000ee20000000200 */
[----:B------:R-:W-:Y:S01]  /*c160*/  IMAD.MOV.U32 R103, RZ, RZ, R110 ;  /* 0x000000ffff677224 */ /* 0x000fe200078e006e */
[----:B------:R-:W-:Y:S01]  /*c170*/  MOV R102, R111 ;  /* 0x0000006f00667202 */ /* 0x000fe20000000f00 */
[----:B------:R-:W-:-:S02]  /*c180*/  IMAD.MOV.U32 R110, RZ, RZ, R29 ;  /* 0x000000ffff6e7224 */ /* 0x000fc400078e001d */
[----:B------:R-:W-:Y:S01]  /*c190*/  HMMA.16816.F32 R28, R16, R30, R76 ;  /* 0x0000001e101c723c */ /* 0x000fe2000000184c */
[----:B------:R-:W-:Y:S01]  /*c1a0*/  IMAD.MOV.U32 R111, RZ, RZ, R64 ;  /* 0x000000ffff6f7224 */ /* 0x000fe200078e0040 */
[----:B------:R-:W-:Y:S01]  /*c1b0*/  MOV R104, R113 ;  /* 0x0000007100687202 */ /* 0x000fe20000000f00 */
[----:B------:R-:W-:Y:S01]  /*c1c0*/  IMAD.MOV.U32 R105, RZ, RZ, R66 ;  /* 0x000000ffff697224 */ /* 0x000fe200078e0042 */
[----:B------:R-:W-:Y:S01]  /*c1d0*/  MOV R64, R117 ;  /* 0x0000007500407202 */ /* 0x000fe20000000f00 */
[----:B------:R-:W-:Y:S01]  /*c1e0*/  IMAD.MOV.U32 R106, RZ, RZ, R67 ;  /* 0x000000ffff6a7224 */ /* 0x000fe200078e0043 */
[----:B-1----:R-:W-:Y:S01]  /*c1f0*/  HMMA.16816.F32 R128, R32, R12, R128 ;  /* 0x0000000c2080723c */ /* 0x002fe20000001880 */
        /* <DEDUP_REMOVED lines=8> */
[C---:B--2---:R-:W-:Y:S01]  /*c280*/  HMMA.16816.F32 R112, R8.reuse, R38, R44 ;  /* 0x000000260870723c */ /* 0x044fe2000000182c */
[----:B------:R-:W-:Y:S01]  /*c290*/  IMAD.MOV.U32 R18, RZ, RZ, R68 ;  /* 0x000000ffff127224 */ /* 0x000fe200078e0044 */
[----:B------:R-:W-:Y:S01]  /*c2a0*/  MOV R19, R2 ;  /* 0x0000000200137202 */ /* 0x000fe20000000f00 */
        /* <DEDUP_REMOVED lines=8> */
[----:B------:R-:W-:Y:S01]  /*c330*/  IMAD.MOV.U32 R82, RZ, RZ, R76 ;  /* 0x000000ffff527224 */ /* 0x000fe200078e004c */
[----:B------:R-:W-:Y:S01]  /*c340*/  MOV R83, R77 ;  /* 0x0000004d00537202 */ /* 0x000fe20000000f00 */
[----:B------:R-:W-:Y:S01]  /*c350*/  IMAD.MOV.U32 R77, RZ, RZ, R250 ;  /* 0x000000ffff4d7224 */ /* 0x000fe200078e00fa */
[----:B------:R-:W-:Y:S01]  /*c360*/  MOV R76, R251 ;  /* 0x000000fb004c7202 */ /* 0x000fe20000000f00 */
[----:B------:R-:W-:Y:S01]  /*c370*/  IMAD.MOV.U32 R80, RZ, RZ, R18 ;  /* 0x000000ffff507224 */ /* 0x000fe200078e0012 */
[----:B---3--:R-:W-:Y:S01]  /*c380*/  HMMA.16816.F32 R44, R32, R24, R40 ;  /* 0x00000018202c723c */ /* 0x008fe20000001828 */
        /* <DEDUP_REMOVED lines=8> */
[----:B------:R-:W-:Y:S01]  /*c410*/  LDSM.16.M88.4 R16, [R222+0x1000] ;  /* 0x00100000de10783b */ /* 0x000fe20000000200 */
[C---:B------:R-:W-:Y:S01]  /*c420*/  HMMA.16816.F32 R56, R8.reuse, R24, R56 ;  /* 0x000000180838723c */ /* 0x040fe20000001838 */
[----:B------:R-:W-:Y:S02]  /*c430*/  IMAD.MOV.U32 R62, RZ, RZ, R70 ;  /* 0x000000ffff3e7224 */ /* 0x000fe400078e0046 */
[----:B------:R-:W-:Y:S02]  /*c440*/  IMAD.MOV.U32 R63, RZ, RZ, R69 ;  /* 0x000000ffff3f7224 */ /* 0x000fe400078e0045 */
[----:B------:R-:W-:Y:S01]  /*c450*/  IMAD.MOV.U32 R70, RZ, RZ, R128 ;  /* 0x000000ffff467224 */ /* 0x000fe200078e0080 */
[----:B------:R-:W-:Y:S01]  /*c460*/  HMMA.16816.F32 R48, R8, R26, R48 ;  /* 0x0000001a0830723c */ /* 0x000fe20000001830 */
[----:B------:R-:W-:Y:S01]  /*c470*/  LDSM.16.M88.4 R8, [R225+0x2000] ;  /* 0x00200000e108783b */ /* 0x000fe20000000200 */
[----:B------:R-:W-:-:S02]  /*c480*/  IMAD.MOV.U32 R69, RZ, RZ, R129 ;  /* 0x000000ffff457224 */ /* 0x000fc400078e0081 */
[----:B------:R-:W-:Y:S02]  /*c490*/  IMAD.MOV.U32 R68, RZ, RZ, R130 ;  /* 0x000000ffff447224 */ /* 0x000fe400078e0082 */
[C---:B------:R-:W-:Y:S01]  /*c4a0*/  HMMA.16816.F32 R40, R32.reuse, R26, R28 ;  /* 0x0000001a2028723c */ /* 0x040fe2000000181c */
[----:B------:R-:W1:Y:S01]  /*c4b0*/  LDSM.16.M88.4 R28, [R222] ;  /* 0x00000000de1c783b */ /* 0x000e620000000200 */
[----:B------:R-:W-:Y:S02]  /*c4c0*/  IMAD.MOV.U32 R88, RZ, RZ, R102 ;  /* 0x000000ffff587224 */ /* 0x000fe400078e0066 */
[----:B------:R-:W-:Y:S01]  /*c4d0*/  IMAD.MOV.U32 R89, RZ, RZ, R103 ;  /* 0x000000ffff597224 */ /* 0x000fe200078e0067 */
[----:B------:R-:W-:Y:S01]  /*c4e0*/  LDSM.16.M88.4 R24, [R222+0x800] ;  /* 0x00080000de18783b */ /* 0x000fe20000000200 */
[C---:B------:R-:W-:Y:S06]  /*c4f0*/  HMMA.16816.F32 R248, R32.reuse, R14, R92 ;  /* 0x0000000e20f8723c */ /* 0x040fec000000185c */
[----:B------:R-:W-:Y:S01]  /*c500*/  HMMA.16816.F32 R200, R32, R36, R200 ;  /* 0x0000002420c8723c */ /* 0x000fe200000018c8 */
[----:B------:R-:W2:Y:S01]  /*c510*/  LDSM.16.M88.4 R12, [R225] ;  /* 0x00000000e10c783b */ /* 0x000ea20000000200 */
[----:B------:R-:W-:-:S02]  /*c520*/  IMAD.MOV.U32 R101, RZ, RZ, R71 ;  /* 0x000000ffff657224 */ /* 0x000fc400078e0047 */
[----:B------:R-:W-:Y:S02]  /*c530*/  IMAD.MOV.U32 R86, RZ, RZ, R96 ;  /* 0x000000ffff567224 */ /* 0x000fe400078e0060 */
[----:B------:R-:W-:Y:S01]  /*c540*/  HMMA.16816.F32 R128, R32, R38, R52 ;  /* 0x000000262080723c */ /* 0x000fe20000001834 */
[----:B------:R-:W-:Y:S01]  /*c550*/  MOV R36, R104 ;  /* 0x0000006800247202 */ /* 0x000fe20000000f00 */
[----:B------:R-:W-:Y:S02]  /*c560*/  IMAD.MOV.U32 R37, RZ, RZ, R105 ;  /* 0x000000ffff257224 */ /* 0x000fe400078e0069 */
[----:B------:R-:W-:Y:S02]  /*c570*/  IMAD.MOV.U32 R102, RZ, RZ, R4 ;  /* 0x000000ffff667224 */ /* 0x000fe400078e0004 */
[----:B------:R-:W-:Y:S01]  /*c580*/  IMAD.MOV.U32 R103, RZ, RZ, R3 ;  /* 0x000000ffff677224 */ /* 0x000fe200078e0003 */
[----:B------:R-:W-:Y:S01]  /*c590*/  MOV R92, R97 ;  /* 0x00000061005c7202 */ /* 0x000fe20000000f00 */
[----:B------:R-:W-:Y:S01]  /*c5a0*/  IMAD.MOV.U32 R38, RZ, RZ, R106 ;  /* 0x000000ffff267224 */ /* 0x000fe200078e006a */
[----:B------:R-:W-:Y:S01]  /*c5b0*/  LDSM.16.M88.4 R32, [R222+0x1800] ;  /* 0x00180000de20783b */ /* 0x000fe20000000200 */
[----:B------:R-:W-:Y:S01]  /*c5c0*/  IMAD.MOV.U32 R39, RZ, RZ, R107 ;  /* 0x000000ffff277224 */ /* 0x000fe200078e006b */
[----:B------:R-:W-:Y:S01]  /*c5d0*/  MOV R52, R108 ;  /* 0x0000006c00347202 */ /* 0x000fe20000000f00 */
[----:B------:R-:W-:-:S02]  /*c5e0*/  IMAD.MOV.U32 R53, RZ, RZ, R109 ;  /* 0x000000ffff357224 */ /* 0x000fc400078e006d */
[----:B------:R-:W-:Y:S02]  /*c5f0*/  IMAD.MOV.U32 R54, RZ, RZ, R110 ;  /* 0x000000ffff367224 */ /* 0x000fe400078e006e */
[----:B------:R-:W-:Y:S02]  /*c600*/  IMAD.MOV.U32 R55, RZ, RZ, R111 ;  /* 0x000000ffff377224 */ /* 0x000fe400078e006f */
[----:B------:R-:W-:Y:S02]  /*c610*/  IMAD.MOV.U32 R90, RZ, RZ, R73 ;  /* 0x000000ffff5a7224 */ /* 0x000fe400078e0049 */
[----:B------:R-:W-:Y:S01]  /*c620*/  IMAD.MOV.U32 R93, RZ, RZ, R98 ;  /* 0x000000ffff5d7224 */ /* 0x000fe200078e0062 */
[----:B------:R-:W-:Y:S01]  /*c630*/  MOV R91, R72 ;  /* 0x00000048005b7202 */ /* 0x000fe20000000f00 */
[----:B------:R-:W-:Y:S01]  /*c640*/  IMAD.MOV.U32 R94, RZ, RZ, R99 ;  /* 0x000000ffff5e7224 */ /* 0x000fe200078e0063 */
[-C--:B-1----:R-:W-:Y:S01]  /*c650*/  HMMA.16816.F32 R108, R8, R28.reuse, R56 ;  /* 0x0000001c086c723c */ /* 0x082fe20000001838 */
[----:B------:R-:W-:Y:S01]  /*c660*/  IMAD.MOV.U32 R95, RZ, RZ, R100 ;  /* 0x000000ffff5f7224 */ /* 0x000fe200078e0064 */
[----:B------:R1:W5:Y:S04]  /*c670*/  LDL.LU R73, [R1+0x108] ;  /* 0x0001080001497983 */ /* 0x0003680000300800 */
[C---:B--2---:R-:W-:Y:S01]  /*c680*/  HMMA.16816.F32 R104, R12.reuse, R28, R44 ;  /* 0x0000001c0c68723c */ /* 0x044fe2000000182c */
[----:B------:R1:W5:Y:S04]  /*c690*/  LDL.LU R72, [R1+0x104] ;  /* 0x0001040001487983 */ /* 0x0003680000300800 */
[----:B------:R1:W5:Y:S01]  /*c6a0*/  LDL.LU R71, [R1+0x100] ;  /* 0x0001000001477983 */ /* 0x0003620000300800 */
[C---:B------:R-:W-:Y:S03]  /*c6b0*/  HMMA.16816.F32 R56, R12.reuse, R18, R36 ;  /* 0x000000120c38723c */ /* 0x040fe60000001824 */
[----:B------:R-:W2:Y:S01]  /*c6c0*/  LDSM.16.M88.4 R36, [R222+0x3800] ;  /* 0x00380000de24783b */ /* 0x000ea20000000200 */
[----:B------:R-:W-:Y:S01]  /*c6d0*/  MOV R44, R101 ;  /* 0x00000065002c7202 */ /* 0x000fe20000000f00 */
[----:B------:R-:W-:Y:S01]  /*c6e0*/  IMAD.MOV.U32 R45, RZ, RZ, R102 ;  /* 0x000000ffff2d7224 */ /* 0x000fe200078e0066 */
[-C--:B------:R-:W-:Y:S01]  /*c6f0*/  HMMA.16816.F32 R96, R12, R30.reuse, R40 ;  /* 0x0000001e0c60723c */ /* 0x080fe20000001828 */
[----:B------:R-:W-:Y:S01]  /*c700*/  IMAD.MOV.U32 R46, RZ, RZ, R103 ;  /* 0x000000ffff2e7224 */ /* 0x000fe200078e0067 */
[----:B------:R1:W5:Y:S04]  /*c710*/  LDL.LU R4, [R1+0xfc] ;  /* 0x0000fc0001047983 */ /* 0x0003680000300800 */
[----:B------:R-:W-:Y:S01]  /*c720*/  HMMA.16816.F32 R100, R8, R30, R48 ;  /* 0x0000001e0864723c */ /* 0x000fe20000001830 */
[----:B------:R-:W3:Y:S05]  /*c730*/  LDSM.16.M88.4 R28, [R222+0x2000] ;  /* 0x00200000de1c783b */ /* 0x000eea0000000200 */
[-C--:B------:R-:W-:Y:S06]  /*c740*/  HMMA.16816.F32 R92, R12, R24.reuse, R92 ;  /* 0x000000180c5c723c */ /* 0x080fec000000185c */
[C---:B------:R-:W-:Y:S06]  /*c750*/  HMMA.16816.F32 R88, R8.reuse, R24, R88 ;  /* 0x000000180858723c */ /* 0x040fec0000001858 */
[-C--:B------:R-:W-:Y:S06]  /*c760*/  HMMA.16816.F32 R84, R8, R26.reuse, R84 ;  /* 0x0000001a0854723c */ /* 0x080fec0000001854 */
[C---:B------:R-:W-:Y:S01]  /*c770*/  HMMA.16816.F32 R80, R12.reuse, R26, R80 ;  /* 0x0000001a0c50723c */ /* 0x040fe20000001850 */
[----:B------:R-:W4:Y:S05]  /*c780*/  LDSM.16.M88.4 R24, [R222+0x2800] ;  /* 0x00280000de18783b */ /* 0x000f2a0000000200 */
[-C--:B------:R-:W-:Y:S06]  /*c790*/  HMMA.16816.F32 R76, R12, R16.reuse, R76 ;  /* 0x000000100c4c723c */ /* 0x080fec000000184c */
[C---:B------:R-:W-:Y:S06]  /*c7a0*/  HMMA.16816.F32 R64, R8.reuse, R16, R64 ;  /* 0x000000100840723c */ /* 0x040fec0000001840 */
[C---:B------:R-:W-:Y:S01]  /*c7b0*/  HMMA.16816.F32 R60, R8.reuse, R18, R60 ;  /* 0x00000012083c723c */ /* 0x040fe2000000183c */
[----:B------:R-:W1:Y:S05]  /*c7c0*/  LDSM.16.M88.4 R16, [R222+0x3000] ;  /* 0x00300000de10783b */ /* 0x000e6a0000000200 */
[C---:B--2---:R-:W-:Y:S01]  /*c7d0*/  HMMA.16816.F32 R116, R8.reuse, R36, R116 ;  /* 0x000000240874723c */ /* 0x044fe20000001874 */
[----:B------:R-:W-:Y:S01]  /*c7e0*/  IMAD.MOV.U32 R47, RZ, RZ, R252 ;  /* 0x000000ffff2f7224 */ /* 0x000fe200078e00fc */
[----:B------:R-:W-:Y:S01]  /*c7f0*/  MOV R40, R230 ;  /* 0x000000e600287202 */ /* 0x000fe20000000f00 */
[----:B------:R-:W-:Y:S01]  /*c800*/  IMAD.MOV.U32 R43, RZ, RZ, R75 ;  /* 0x000000ffff2b7224 */ /* 0x000fe200078e004b */
[----:B------:R2:W5:Y:S01]  /*c810*/  LDL.LU R3, [R1+0xf8] ;  /* 0x0000f80001037983 */ /* 0x0005620000300800 */
[----:B------:R-:W-:Y:S01]  /*c820*/  IMAD.MOV.U32 R41, RZ, RZ, R226 ;  /* 0x000000ffff297224 */ /* 0x000fe200078e00e2 */
[----:B------:R-:W-:Y:S01]  /*c830*/  HMMA.16816.F32 R52, R8, R32, R52 ;  /* 0x000000200834723c */ /* 0x000fe20000001834 */
[----:B------:R-:W-:Y:S01]  /*c840*/  IMAD.MOV.U32 R42, RZ, RZ, R135 ;  /* 0x000000ffff2a7224 */ /* 0x000fe200078e0087 */
[----:B------:R-:W-:Y:S01]  /*c850*/  UISETP.GE.AND UP1, UPT, UR23, 0x3, UPT ;  /* 0x000000031700788c */ /* 0x000fe2000bf26270 */
[----:B------:R-:W-:-:S04]  /*c860*/  DEPBAR.LE SB0, 0x0 ;  /* 0x000080000000791a */ /* 0x000fc80000000000 */
[C---:B------:R-:W-:Y:S06]  /*c870*/  HMMA.16816.F32 R48, R8.reuse, R34, R44 ;  /* 0x000000220830723c */ /* 0x040fec000000182c */
[C---:B---3--:R-:W-:Y:S05]  /*c880*/  HMMA.16816.F32 R44, R8.reuse, R28, R240 ;  /* 0x0000001c082c723c */ /* 0x048fea00000018f0 */
[----:B------:R-:W-:Y:S01]  /*c890*/  IMAD.MOV.U32 R75, RZ, RZ, R119 ;  /* 0x000000ffff4b7224 */ /* 0x000fe200078e0077 */
        /* <DEDUP_REMOVED lines=8> */
[----:B------:R-:W-:Y:S01]  /*c920*/  FMUL.FTZ R0, R104, UR28 ;  /* 0x0000001c68007c20 */ /* 0x000fe20008410000 */
[----:B------:R-:W-:Y:S01]  /*c930*/  IMAD.MOV.U32 R117, RZ, RZ, R229 ;  /* 0x000000ffff757224 */ /* 0x000fe200078e00e5 */
[----:B------:R-:W-:Y:S01]  /*c940*/  MOV R112, R7 ;  /* 0x0000000700707202 */ /* 0x000fe20000000f00 */
[----:B------:R-:W-:Y:S01]  /*c950*/  IMAD.MOV.U32 R118, RZ, RZ, R227 ;  /* 0x000000ffff767224 */ /* 0x000fe200078e00e3 */
[----:B------:R3:W-:Y:S01]  /*c960*/  MUFU.TANH R134, R0 ;  /* 0x0000000000867308 */ /* 0x0007e20000002400 */
[----:B----4-:R-:W-:Y:S01]  /*c970*/  HMMA.16816.F32 R208, R8, R24, R208 ;  /* 0x0000001808d0723c */ /* 0x010fe200000018d0 */
[----:B------:R-:W-:Y:S02]  /*c980*/  IMAD.MOV.U32 R113, RZ, RZ, R6 ;  /* 0x000000ffff717224 */ /* 0x000fe400078e0006 */
[----:B------:R-:W-:-:S03]  /*c990*/  IMAD.MOV.U32 R114, RZ, RZ, R5 ;  /* 0x000000ffff727224 */ /* 0x000fc600078e0005 */
[C---:B------:R-:W-:Y:S06]  /*c9a0*/  HMMA.16816.F32 R204, R8.reuse, R26, R204 ;  /* 0x0000001a08cc723c */ /* 0x040fec00000018cc */
[----:B-1----:R-:W-:Y:S01]  /*c9b0*/  HMMA.16816.F32 R124, R8, R16, R124 ;  /* 0x00000010087c723c */ /* 0x002fe2000000187c */
[----:B---3--:R-:W-:-:S05]  /*c9c0*/  FMUL.FTZ R0, R105, UR28 ;  /* 0x0000001c69007c20 */ /* 0x008fca0008410000 */
[----:B------:R-:W-:Y:S01]  /*c9d0*/  HMMA.16816.F32 R120, R8, R18, R120 ;  /* 0x000000120878723c */ /* 0x000fe20000001878 */
[----:B------:R1:W-:Y:S05]  /*c9e0*/  MUFU.TANH R105, R0 ;  /* 0x0000000000697308 */ /* 0x0003ea0000002400 */
[C---:B------:R-:W-:Y:S06]  /*c9f0*/  HMMA.16816.F32 R8, R12.reuse, R28, R116 ;  /* 0x0000001c0c08723c */ /* 0x040fec0000001874 */
[C---:B------:R-:W-:Y:S06]  /*ca00*/  HMMA.16816.F32 R116, R12.reuse, R26, R212 ;  /* 0x0000001a0c74723c */ /* 0x040fec00000018d4 */
[----:B------:R-:W-:Y:S01]  /*ca10*/  HMMA.16816.F32 R28, R12, R30, R244 ;  /* 0x0000001e0c1c723c */ /* 0x000fe200000018f4 */
[----:B-1----:R-:W-:-:S04]  /*ca20*/  FMUL.FTZ R0, R106, UR28 ;  /* 0x0000001c6a007c20 */ /* 0x002fc80008410000 */
[----:B------:R1:W-:Y:S01]  /*ca30*/  MUFU.TANH R227, R0 ;  /* 0x0000000000e37308 */ /* 0x0003e20000002400 */
[C---:B------:R-:W-:Y:S06]  /*ca40*/  HMMA.16816.F32 R40, R12.reuse, R32, R40 ;  /* 0x000000200c28723c */ /* 0x040fec0000001828 */
[C---:B------:R-:W-:Y:S06]  /*ca50*/  HMMA.16816.F32 R32, R12.reuse, R34, R112 ;  /* 0x000000220c20723c */ /* 0x040fec0000001870 */
[----:B------:R-:W-:Y:S01]  /*ca60*/  HMMA.16816.F32 R112, R12, R24, R232 ;  /* 0x000000180c70723c */ /* 0x000fe200000018e8 */
[----:B-1----:R-:W-:-:S06]  /*ca70*/  FMUL.FTZ R0, R107, UR28 ;  /* 0x0000001c6b007c20 */ /* 0x002fcc0008410000 */
[----:B------:R-:W-:Y:S01]  /*ca80*/  MOV R232, R226 ;  /* 0x000000e200e87202 */ /* 0x000fe20000000f00 */
        /* <DEDUP_REMOVED lines=40> */
[----:B------:R1:W3:Y:S02]  /*cd10*/  MUFU.TANH R234, R0 ;  /* 0x0000000000ea7308 */ /* 0x0002e40000002400 */
[----:B-1----:R-:W-:-:S06]  /*cd20*/  FMUL.FTZ R0, R80, UR28 ;  /* 0x0000001c50007c20 */ /* 0x002fcc0008410000 */
[----:B------:R1:W-:Y:S02]  /*cd30*/  MUFU.TANH R25, R0 ;  /* 0x0000000000197308 */ /* 0x0003e40000002400 */
[----:B-1----:R-:W-:Y:S01]  /*cd40*/  FMUL.FTZ R0, R81, UR28 ;  /* 0x0000001c51007c20 */ /* 0x002fe20008410000 */
[----:B---3--:R-:W-:Y:S01]  /*cd50*/  MOV R81, R234 ;  /* 0x000000ea00517202 */ /* 0x008fe20000000f00 */
[----:B------:R-:W-:-:S04]  /*cd60*/  IMAD.MOV.U32 R234, RZ, RZ, R75 ;  /* 0x000000ffffea7224 */ /* 0x000fc800078e004b */
[----:B------:R1:W-:Y:S02]  /*cd70*/  MUFU.TANH R26, R0 ;  /* 0x00000000001a7308 */ /* 0x0003e40000002400 */
[----:B-1----:R-:W-:Y:S01]  /*cd80*/  FMUL.FTZ R0, R82, UR28 ;  /* 0x0000001c52007c20 */ /* 0x002fe20008410000 */
[----:B------:R-:W-:Y:S02]  /*cd90*/  IMAD.MOV.U32 R82, RZ, RZ, R235 ;  /* 0x000000ffff527224 */ /* 0x000fe400078e00eb */
[----:B------:R-:W-:-:S03]  /*cda0*/  IMAD.MOV.U32 R235, RZ, RZ, R230 ;  /* 0x000000ffffeb7224 */ /* 0x000fc600078e00e6 */
[----:B------:R1:W-:Y:S02]  /*cdb0*/  MUFU.TANH R97, R0 ;  /* 0x0000000000617308 */ /* 0x0003e40000002400 */
[----:B-1----:R-:W-:-:S06]  /*cdc0*/  FMUL.FTZ R0, R83, UR28 ;  /* 0x0000001c53007c20 */ /* 0x002fcc0008410000 */
[----:B------:R1:W-:Y:S02]  /*cdd0*/  MUFU.TANH R95, R0 ;  /* 0x00000000005f7308 */ /* 0x0003e40000002400 */
[----:B-1----:R-:W-:Y:S01]  /*cde0*/  FMUL.FTZ R0, R84, UR28 ;  /* 0x0000001c54007c20 */ /* 0x002fe20008410000 */
[----:B------:R-:W-:-:S05]  /*cdf0*/  IMAD.MOV.U32 R84, RZ, RZ, R6 ;  /* 0x000000ffff547224 */ /* 0x000fca00078e0006 */
[----:B------:R1:W-:Y:S02]  /*ce00*/  MUFU.TANH R108, R0 ;  /* 0x00000000006c7308 */ /* 0x0003e40000002400 */
[----:B-1----:R-:W-:-:S06]  /*ce10*/  FMUL.FTZ R0, R85, UR28 ;  /* 0x0000001c55007c20 */ /* 0x002fcc0008410000 */
[----:B------:R1:W-:Y:S02]  /*ce20*/  MUFU.TANH R6, R0 ;  /* 0x0000000000067308 */ /* 0x0003e40000002400 */
[----:B-1----:R-:W-:Y:S01]  /*ce30*/  FMUL.FTZ R0, R86, UR28 ;  /* 0x0000001c56007c20 */ /* 0x002fe20008410000 */
[----:B------:R-:W-:-:S05]  /*ce40*/  IMAD.MOV.U32 R86, RZ, RZ, R246 ;  /* 0x000000ffff567224 */ /* 0x000fca00078e00f6 */
[----:B------:R1:W-:Y:S02]  /*ce50*/  MUFU.TANH R246, R0 ;  /* 0x0000000000f67308 */ /* 0x0003e40000002400 */
[----:B-1----:R-:W-:Y:S01]  /*ce60*/  FMUL.FTZ R0, R87, UR28 ;  /* 0x0000001c57007c20 */ /* 0x002fe20008410000 */
[----:B------:R-:W-:-:S05]  /*ce70*/  MOV R87, R5 ;  /* 0x0000000500577202 */ /* 0x000fca0000000f00 */
        /* <DEDUP_REMOVED lines=11> */
[----:B-1----:R-:W-:Y:S01]  /*cf30*/  FMUL.FTZ R0, R65, UR28 ;  /* 0x0000001c41007c20 */ /* 0x002fe20008410000 */
[----:B------:R-:W-:-:S05]  /*cf40*/  IMAD.MOV.U32 R65, RZ, RZ, R244 ;  /* 0x000000ffff417224 */ /* 0x000fca00078e00f4 */
[----:B------:R1:W-:Y:S02]  /*cf50*/  MUFU.TANH R85, R0 ;  /* 0x0000000000557308 */ /* 0x0003e40000002400 */
[----:B-1----:R-:W-:Y:S01]  /*cf60*/  FMUL.FTZ R0, R66, UR28 ;  /* 0x0000001c42007c20 */ /* 0x002fe20008410000 */
[----:B------:R-:W-:-:S05]  /*cf70*/  IMAD.MOV.U32 R66, RZ, RZ, R245 ;  /* 0x000000ffff427224 */ /* 0x000fca00078e00f5 */
[----:B------:R1:W3:Y:S02]  /*cf80*/  MUFU.TANH R64, R0 ;  /* 0x0000000000407308 */ /* 0x0002e40000002400 */
[----:B-1----:R-:W-:Y:S01]  /*cf90*/  FMUL.FTZ R0, R67, UR28 ;  /* 0x0000001c43007c20 */ /* 0x002fe20008410000 */
[----:B---3--:R-:W-:-:S05]  /*cfa0*/  IMAD.MOV.U32 R67, RZ, RZ, R64 ;  /* 0x000000ffff437224 */ /* 0x008fca00078e0040 */
[----:B------:R1:W3:Y:S02]  /*cfb0*/  MUFU.TANH R76, R0 ;  /* 0x00000000004c7308 */ /* 0x0002e40000002400 */
[----:B-1----:R-:W-:-:S06]  /*cfc0*/  FMUL.FTZ R0, R56, UR28 ;  /* 0x0000001c38007c20 */ /* 0x002fcc0008410000 */
        /* <DEDUP_REMOVED lines=11> */
[----:B---3--:R-:W-:-:S05]  /*d080*/  IMAD.MOV.U32 R61, RZ, RZ, R76 ;  /* 0x000000ffff3d7224 */ /* 0x008fca00078e004c */
[----:B------:R1:W-:Y:S02]  /*d090*/  MUFU.TANH R244, R0 ;  /* 0x0000000000f47308 */ /* 0x0003e40000002400 */
[----:B-1----:R-:W-:Y:S01]  /*d0a0*/  FMUL.FTZ R0, R62, UR28 ;  /* 0x0000001c3e007c20 */ /* 0x002fe20008410000 */
[----:B------:R-:W-:-:S05]  /*d0b0*/  IMAD.MOV.U32 R62, RZ, RZ, R231 ;  /* 0x000000ffff3e7224 */ /* 0x000fca00078e00e7 */
        /* <DEDUP_REMOVED lines=8> */
[----:B------:R-:W-:-:S05]  /*d140*/  MOV R41, R69 ;  /* 0x0000004500297202 */ /* 0x000fca0000000f00 */
[----:B------:R1:W2:Y:S02]  /*d150*/  MUFU.TANH R56, R0 ;  /* 0x0000000000387308 */ /* 0x0002a40000002400 */
[----:B-1----:R-:W-:Y:S01]  /*d160*/  FMUL.FTZ R0, R42, UR28 ;  /* 0x0000001c2a007c20 */ /* 0x002fe20008410000 */
[----:B------:R-:W-:-:S05]  /*d170*/  IMAD.MOV.U32 R42, RZ, RZ, R68 ;  /* 0x000000ffff2a7224 */ /* 0x000fca00078e0044 */
[----:B------:R1:W-:Y:S02]  /*d180*/  MUFU.TANH R91, R0 ;  /* 0x00000000005b7308 */ /* 0x0003e40000002400 */
[----:B-1----:R-:W-:Y:S01]  /*d190*/  FMUL.FTZ R0, R43, UR28 ;  /* 0x0000001c2b007c20 */ /* 0x002fe20008410000 */
[----:B------:R-:W-:Y:S02]  /*d1a0*/  IMAD.MOV.U32 R43, RZ, RZ, R2 ;  /* 0x000000ffff2b7224 */ /* 0x000fe400078e0002 */
[----:B------:R-:W-:Y:S01]  /*d1b0*/  FMUL.FTZ R2, R236, UR28 ;  /* 0x0000001cec027c20 */ /* 0x000fe20008410000 */
[----:B------:R-:W-:Y:S02]  /*d1c0*/  IMAD.MOV.U32 R236, RZ, RZ, R67 ;  /* 0x000000ffffec7224 */ /* 0x000fe400078e0043 */
        /* <DEDUP_REMOVED lines=9> */
[----:B------:R-:W1:Y:S03]  /*d260*/  S2R R40, SR_TID.X ;  /* 0x0000000000287919 */ /* 0x000e660000002100 */
[----:B------:R4:W-:Y:S02]  /*d270*/  MUFU.TANH R226, R0 ;  /* 0x0000000000e27308 */ /* 0x0009e40000002400 */
[----:B----4-:R-:W-:-:S06]  /*d280*/  FMUL.FTZ R0, R32, UR28 ;  /* 0x0000001c20007c20 */ /* 0x010fcc0008410000 */
[----:B------:R4:W-:-:S12]  /*d290*/  MUFU.TANH R70, R0 ;  /* 0x0000000000467308 */ /* 0x0009d80000002400 */
[----:B------:R-:W-:Y:S01]  /*d2a0*/  FMUL.FTZ R54, R54, UR28 ;  /* 0x0000001c36367c20 */ /* 0x000fe20008410000 */
[----:B-1----:R-:W-:-:S05]  /*d2b0*/  IMAD.SHL.U32 R40, R40, 0x2, RZ ;  /* 0x0000000228287824 */ /* 0x002fca00078e00ff */
[----:B------:R-:W-:Y:S01]  /*d2c0*/  LOP3.LUT R40, R40, 0x6, RZ, 0xc0, !PT ;  /* 0x0000000628287812 */ /* 0x000fe200078ec0ff */
[----:B----4-:R-:W-:-:S04]  /*d2d0*/  FMUL.FTZ R0, R33, UR28 ;  /* 0x0000001c21007c20 */ /* 0x010fc80008410000 */
        /* <DEDUP_REMOVED lines=12> */
[----:B------:R-:W-:Y:S04]  /*d3a0*/  HMMA.16816.F32 R48, R12, R18, R248 ;  /* 0x000000120c30723c */ /* 0x000fe800000018f8 */
[----:B------:R1:W-:Y:S03]  /*d3b0*/  MUFU.TANH R106, R0 ;  /* 0x00000000006a7308 */ /* 0x0003e60000002400 */
[----:B------:R-:W-:Y:S01]  /*d3c0*/  IMAD.MOV.U32 R251, RZ, RZ, R63 ;  /* 0x000000fffffb7224 */ /* 0x000fe200078e003f */
[----:B------:R-:W-:Y:S01]  /*d3d0*/  MOV R249, R108 ;  /* 0x0000006c00f97202 */ /* 0x000fe20000000f00 */
[----:B------:R-:W-:-:S02]  /*d3e0*/  IMAD.MOV.U32 R248, RZ, RZ, R84 ;  /* 0x000000fffff87224 */ /* 0x000fc400078e0054 */
[----:B------:R-:W-:Y:S02]  /*d3f0*/  IMAD.MOV.U32 R250, RZ, RZ, R7 ;  /* 0x000000fffffa7224 */ /* 0x000fe400078e0007 */
[----:B------:R-:W-:-:S06]  /*d400*/  FMUL.FTZ R7, R113, UR28 ;  /* 0x0000001c71077c20 */ /* 0x000fcc0008410000 */
[----:B------:R-:W4:Y:S01]  /*d410*/  MUFU.TANH R7, R7 ;  /* 0x0000000700077308 */ /* 0x000f220000002400 */
[----:B-1----:R-:W-:Y:S01]  /*d420*/  FMUL.FTZ R0, R8, UR28 ;  /* 0x0000001c08007c20 */ /* 0x002fe20008410000 */
[----:B------:R-:W-:-:S03]  /*d430*/  FMUL.FTZ R8, R115, UR28 ;  /* 0x0000001c73087c20 */ /* 0x000fc60008410000 */
[----:B------:R-:W-:-:S03]  /*d440*/  FMUL.FTZ R50, R50, UR28 ;  /* 0x0000001c32327c20 */ /* 0x000fc60008410000 */
[----:B------:R1:W4:Y:S02]  /*d450*/  MUFU.TANH R59, R0 ;  /* 0x00000000003b7308 */ /* 0x0003240000002400 */
[----:B-1----:R-:W-:-:S06]  /*d460*/  FMUL.FTZ R0, R9, UR28 ;  /* 0x0000001c09007c20 */ /* 0x002fcc0008410000 */
[----:B------:R1:W4:Y:S02]  /*d470*/  MUFU.TANH R58, R0 ;  /* 0x00000000003a7308 */ /* 0x0003240000002400 */
[----:B-1----:R-:W-:Y:S01]  /*d480*/  FMUL.FTZ R0, R10, UR28 ;  /* 0x0000001c0a007c20 */ /* 0x002fe20008410000 */
[----:B------:R-:W-:Y:S01]  /*d490*/  MOV R10, R5 ;  /* 0x00000005000a7202 */ /* 0x000fe20000000f00 */
[----:B------:R-:W-:-:S04]  /*d4a0*/  FMUL.FTZ R5, R112, UR28 ;  /* 0x0000001c70057c20 */ /* 0x000fc80008410000 */
[----:B------:R1:W-:Y:S02]  /*d4b0*/  MUFU.TANH R80, R0 ;  /* 0x0000000000507308 */ /* 0x0003e40000002400 */
[----:B-1----:R-:W-:Y:S01]  /*d4c0*/  FMUL.FTZ R0, R11, UR28 ;  /* 0x0000001c0b007c20 */ /* 0x002fe20008410000 */
[----:B------:R-:W-:Y:S02]  /*d4d0*/  IMAD.MOV.U32 R11, RZ, RZ, R6 ;  /* 0x000000ffff0b7224 */ /* 0x000fe400078e0006 */
[----:B------:R-:W-:-:S03]  /*d4e0*/  FMUL.FTZ R6, R114, UR28 ;  /* 0x0000001c72067c20 */ /* 0x000fc60008410000 */
[----:B------:R1:W-:Y:S08]  /*d4f0*/  MUFU.TANH R77, R0 ;  /* 0x00000000004d7308 */ /* 0x0003f00000002400 */
[----:B------:R-:W-:Y:S01]  /*d500*/  MUFU.TANH R63, R6 ;  /* 0x00000006003f7308 */ /* 0x000fe20000002400 */
[----:B-1----:R-:W-:-:S07]  /*d510*/  FMUL.FTZ R0, R44, UR28 ;  /* 0x0000001c2c007c20 */ /* 0x002fce0008410000 */
        /* <DEDUP_REMOVED lines=8> */
[----:B------:R-:W-:-:S02]  /*d5a0*/  IMAD.MOV.U32 R203, RZ, RZ, R82 ;  /* 0x000000ffffcb7224 */ /* 0x000fc400078e0052 */
[----:B------:R-:W-:-:S03]  /*d5b0*/  IMAD.MOV.U32 R202, RZ, RZ, R81 ;  /* 0x000000ffffca7224 */ /* 0x000fc600078e0051 */
[----:B------:R3:W-:Y:S01]  /*d5c0*/  MUFU.TANH R82, R2 ;  /* 0x0000000200527308 */ /* 0x0007e20000002400 */
[----:B------:R-:W-:Y:S02]  /*d5d0*/  IMAD.MOV.U32 R200, RZ, RZ, R66 ;  /* 0x000000ffffc87224 */ /* 0x000fe400078e0042 */
[----:B------:R-:W-:-:S05]  /*d5e0*/  IMAD.MOV.U32 R201, RZ, RZ, R62 ;  /* 0x000000ffffc97224 */ /* 0x000fca00078e003e */
[----:B------:R-:W-:Y:S01]  /*d5f0*/  MUFU.TANH R62, R8 ;  /* 0x00000008003e7308 */ /* 0x000fe20000002400 */
[----:B-1----:R-:W-:-:S03]  /*d600*/  FMUL.FTZ R0, R28, UR28 ;  /* 0x0000001c1c007c20 */ /* 0x002fc60008410000 */
[----:B------:R-:W-:-:S04]  /*d610*/  FMUL.FTZ R47, R47, UR28 ;  /* 0x0000001c2f2f7c20 */ /* 0x000fc80008410000 */
[----:B------:R1:W-:Y:S01]  /*d620*/  MUFU.TANH R9, R0 ;  /* 0x0000000000097308 */ /* 0x0003e20000002400 */
[----:B---3--:R-:W-:-:S07]  /*d630*/  FMUL.FTZ R2, R237, UR28 ;  /* 0x0000001ced027c20 */ /* 0x008fce0008410000 */
[----:B------:R3:W-:Y:S01]  /*d640*/  MUFU.TANH R81, R2 ;  /* 0x0000000200517308 */ /* 0x0007e20000002400 */
[----:B-1----:R-:W-:-:S07]  /*d650*/  FMUL.FTZ R0, R29, UR28 ;  /* 0x0000001c1d007c20 */ /* 0x002fce0008410000 */
[----:B------:R1:W-:Y:S01]  /*d660*/  MUFU.TANH R60, R0 ;  /* 0x00000000003c7308 */ /* 0x0003e20000002400 */
[----:B---3--:R-:W-:-:S07]  /*d670*/  FMUL.FTZ R2, R116, UR28 ;  /* 0x0000001c74027c20 */ /* 0x008fce0008410000 */
[----:B------:R3:W-:Y:S01]  /*d680*/  MUFU.TANH R6, R2 ;  /* 0x0000000200067308 */ /* 0x0007e20000002400 */
[----:B-1----:R-:W-:-:S07]  /*d690*/  FMUL.FTZ R0, R30, UR28 ;  /* 0x0000001c1e007c20 */ /* 0x002fce0008410000 */
[----:B------:R1:W-:Y:S01]  /*d6a0*/  MUFU.TANH R75, R0 ;  /* 0x00000000004b7308 */ /* 0x0003e20000002400 */
[----:B---3--:R-:W-:Y:S01]  /*d6b0*/  FMUL.FTZ R2, R117, UR28 ;  /* 0x0000001c75027c20 */ /* 0x008fe20008410000 */
[----:B-1----:R-:W-:-:S06]  /*d6c0*/  FMUL.FTZ R0, R31, UR28 ;  /* 0x0000001c1f007c20 */ /* 0x002fcc0008410000 */
[----:B------:R1:W-:Y:S02]  /*d6d0*/  MUFU.TANH R68, R0 ;  /* 0x0000000000447308 */ /* 0x0003e40000002400 */
[----:B-1----:R-:W-:-:S05]  /*d6e0*/  MOV R0, UR19 ;  /* 0x0000001300007c02 */ /* 0x002fca0008000f00 */
[----:B------:R-:W-:Y:S02]  /*d6f0*/  IMAD R0, R0, 0x80, R40 ;  /* 0x0000008000007824 */ /* 0x000fe400078e0228 */
[----:B------:R-:W-:Y:S01]  /*d700*/  HMMA.16816.F32 R40, R12, R38, R128 ;  /* 0x000000260c28723c */ /* 0x000fe20000001880 */
[----:B------:R1:W-:Y:S01]  /*d710*/  MUFU.TANH R39, R5 ;  /* 0x0000000500277308 */ /* 0x0003e20000002400 */
[C---:B------:R-:W-:Y:S01]  /*d720*/  VIADD R35, R0.reuse, 0x10 ;  /* 0x0000001000237836 */ /* 0x040fe20000000000 */
[CC--:B------:R-:W-:Y:S01]  /*d730*/  ISETP.GE.AND P3, PT, R0.reuse, R21.reuse, PT ;  /* 0x000000150000720c */ /* 0x0c0fe20003f66270 */
[C---:B------:R-:W-:Y:S01]  /*d740*/  VIADD R32, R0.reuse, 0x19 ;  /* 0x0000001900207836 */ /* 0x040fe20000000000 */
[C---:B------:R-:W-:Y:S01]  /*d750*/  IADD3 R33, R0.reuse, 0x18, RZ ;  /* 0x0000001800217810 */ /* 0x040fe20007ffe0ff */
[C---:B------:R-:W-:Y:S01]  /*d760*/  VIADD R37, R0.reuse, 0x8 ;  /* 0x0000000800257836 */ /* 0x040fe20000000000 */
[----:B------:R-:W-:Y:S01]  /*d770*/  ISETP.GE.AND P6, PT, R35, R21, PT ;  /* 0x000000152300720c */ /* 0x000fe20003fc6270 */
[----:B------:R-:W-:Y:S01]  /*d780*/  VIADD R38, R0, 0x1 ;  /* 0x0000000100267836 */ /* 0x000fe20000000000 */
[----:B------:R-:W-:Y:S01]  /*d790*/  MOV R15, R65 ;  /* 0x00000041000f7202 */ /* 0x000fe20000000f00 */
[----:B------:R-:W-:Y:S01]  /*d7a0*/  IMAD.MOV.U32 R129, RZ, RZ, R64 ;  /* 0x000000ffff817224 */ /* 0x000fe200078e0040 */
[----:B------:R-:W-:Y:S01]  /*d7b0*/  FSEL R64, R134, -INF , !P3 ;  /* 0xff80000086407808 */ /* 0x000fe20005800000 */
[----:B------:R-:W-:Y:S01]  /*d7c0*/  IMAD.MOV.U32 R131, RZ, RZ, R57 ;  /* 0x000000ffff837224 */ /* 0x000fe200078e0039 */
[-C--:B------:R-:W-:Y:S01]  /*d7d0*/  ISETP.GE.AND P5, PT, R38, R21.reuse, PT ;  /* 0x000000152600720c */ /* 0x080fe20003fa6270 */
[----:B------:R-:W-:Y:S01]  /*d7e0*/  IMAD.MOV.U32 R128, RZ, RZ, R87 ;  /* 0x000000ffff807224 */ /* 0x000fe200078e0057 */
[-C--:B------:R-:W-:Y:S01]  /*d7f0*/  ISETP.GE.AND P3, PT, R33, R21.reuse, PT ;  /* 0x000000152100720c */ /* 0x080fe20003f66270 */
[----:B------:R3:W4:Y:S01]  /*d800*/  MUFU.TANH R57, R2 ;  /* 0x0000000200397308 */ /* 0x0007220000002400 */
[----:B------:R-:W-:Y:S01]  /*d810*/  FSEL R65, R105, -INF , !P5 ;  /* 0xff80000069417808 */ /* 0x000fe20006800000 */
[C---:B------:R-:W-:Y:S01]  /*d820*/  VIADD R31, R0.reuse, 0x20 ;  /* 0x00000020001f7836 */ /* 0x040fe20000000000 */
[----:B------:R-:W-:Y:S01]  /*d830*/  FSEL R84, R27, -INF , !P6 ;  /* 0xff8000001b547808 */ /* 0x000fe20007000000 */
[----:B------:R-:W-:Y:S01]  /*d840*/  VIADD R34, R0, 0x11 ;  /* 0x0000001100227836 */ /* 0x000fe20000000000 */
[----:B------:R-:W-:Y:S01]  /*d850*/  ISETP.GE.AND P5, PT, R32, R21, PT ;  /* 0x000000152000720c */ /* 0x000fe20003fa6270 */
[C---:B------:R-:W-:Y:S01]  /*d860*/  VIADD R29, R0.reuse, 0x28 ;  /* 0x00000028001d7836 */ /* 0x040fe20000000000 */
[C---:B------:R-:W-:Y:S01]  /*d870*/  IADD3 R27, R0.reuse, 0x30, RZ ;  /* 0x00000030001b7810 */ /* 0x040fe20007ffe0ff */
[----:B------:R-:W-:Y:S01]  /*d880*/  VIADD R28, R0, 0x29 ;  /* 0x00000029001c7836 */ /* 0x000fe20000000000 */
[----:B------:R-:W-:Y:S01]  /*d890*/  MOV R13, R85 ;  /* 0x00000055000d7202 */ /* 0x000fe20000000f00 */
[----:B-1----:R-:W-:Y:S01]  /*d8a0*/  FMUL.FTZ R5, R52, UR28 ;  /* 0x0000001c34057c20 */ /* 0x002fe20008410000 */
[----:B------:R-:W-:Y:S01]  /*d8b0*/  FSEL R87, R25, -INF , !P3 ;  /* 0xff80000019577808 */ /* 0x000fe20005800000 */
[----:B------:R-:W-:Y:S01]  /*d8c0*/  VIADD R25, R0, 0x38 ;  /* 0x0000003800197836 */ /* 0x000fe20000000000 */
[----:B------:R-:W-:Y:S01]  /*d8d0*/  ISETP.GE.AND P3, PT, R27, R21, PT ;  /* 0x000000151b00720c */ /* 0x000fe20003f66270 */
[----:B------:R-:W-:Y:S01]  /*d8e0*/  IMAD.MOV.U32 R14, RZ, RZ, R86 ;  /* 0x000000ffff0e7224 */ /* 0x000fe200078e0056 */
[----:B------:R-:W-:Y:S01]  /*d8f0*/  FSEL R85, R26, -INF , !P5 ;  /* 0xff8000001a557808 */ /* 0x000fe20006800000 */
[----:B------:R-:W-:-:S02]  /*d900*/  VIADD R26, R0, 0x31 ;  /* 0x00000031001a7836 */ /* 0x000fc40000000000 */
[----:B---3--:R-:W-:Y:S01]  /*d910*/  FMUL.FTZ R2, R118, UR28 ;  /* 0x0000001c76027c20 */ /* 0x008fe20008410000 */
[----:B------:R-:W-:Y:S01]  /*d920*/  MOV R130, R61 ;  /* 0x0000003d00827202 */ /* 0x000fe20000000f00 */
[----:B------:R-:W-:Y:S01]  /*d930*/  VIADD R19, R0, 0x40 ;  /* 0x0000004000137836 */ /* 0x000fe20000000000 */
[-C--:B------:R-:W-:Y:S01]  /*d940*/  ISETP.GE.AND P2, PT, R37, R21.reuse, PT ;  /* 0x000000152500720c */ /* 0x080fe20003f46270 */
[----:B------:R1:W-:Y:S01]  /*d950*/  MUFU.TANH R61, R2 ;  /* 0x00000002003d7308 */ /* 0x0003e20000002400 */
[-C--:B------:R-:W-:Y:S01]  /*d960*/  ISETP.GE.AND P5, PT, R26, R21.reuse, PT ;  /* 0x000000151a00720c */ /* 0x080fe20003fa6270 */
[----:B------:R-:W-:Y:S01]  /*d970*/  VIADD R18, R0, 0x41 ;  /* 0x0000004100127836 */ /* 0x000fe20000000000 */
[----:B------:R-:W-:Y:S01]  /*d980*/  FSEL R66, R104, -INF , !P2 ;  /* 0xff80000068427808 */ /* 0x000fe20005000000 */
[----:B------:R-:W-:Y:S01]  /*d990*/  VIADD R16, R0, 0x49 ;  /* 0x0000004900107836 */ /* 0x000fe20000000000 */
[-C--:B------:R-:W-:Y:S01]  /*d9a0*/  ISETP.GE.AND P2, PT, R31, R21.reuse, PT ;  /* 0x000000151f00720c */ /* 0x080fe20003f46270 */
[----:B------:R-:W-:Y:S01]  /*d9b0*/  IMAD.MOV.U32 R12, RZ, RZ, R15 ;  /* 0x000000ffff0c7224 */ /* 0x000fe200078e000f */
[-C--:B------:R-:W-:Y:S01]  /*d9c0*/  ISETP.GE.AND P4, PT, R34, R21.reuse, PT ;  /* 0x000000152200720c */ /* 0x080fe20003f86270 */
[----:B------:R-:W-:Y:S01]  /*d9d0*/  VIADD R15, R0, 0x50 ;  /* 0x00000050000f7836 */ /* 0x000fe20000000000 */
[----:B------:R-:W-:Y:S01]  /*d9e0*/  FSEL R115, R24, -INF , !P2 ;  /* 0xff80000018737808 */ /* 0x000fe20005000000 */
[----:B------:R-:W-:Y:S01]  /*d9f0*/  IMAD.MOV.U32 R112, RZ, RZ, R13 ;  /* 0x000000ffff707224 */ /* 0x000fe200078e000d */
[-C--:B------:R-:W-:Y:S01]  /*da00*/  ISETP.GE.AND P2, PT, R25, R21.reuse, PT ;  /* 0x000000151900720c */ /* 0x080fe20003f46270 */
[----:B------:R-:W-:Y:S01]  /*da10*/  VIADD R13, R0, 0x58 ;  /* 0x00000058000d7836 */ /* 0x000fe20000000000 */
[-C--:B------:R-:W-:Y:S01]  /*da20*/  ISETP.GE.AND P6, PT, R29, R21.reuse, PT ;  /* 0x000000151d00720c */ /* 0x080fe20003fc6270 */
[----:B------:R-:W-:Y:S01]  /*da30*/  IMAD.MOV.U32 R104, RZ, RZ, R249 ;  /* 0x000000ffff687224 */ /* 0x000fe200078e00f9 */
[----:B------:R-:W-:Y:S01]  /*da40*/  FSEL R86, R92, -INF , !P4 ;  /* 0xff8000005c567808 */ /* 0x000fe20006000000 */
[----:B------:R-:W-:Y:S01]  /*da50*/  IMAD.MOV.U32 R105, RZ, RZ, R250 ;  /* 0x000000ffff697224 */ /* 0x000fe200078e00fa */
[----:B-1----:R-:W-:Y:S01]  /*da60*/  FSEL R2, R76, -INF , !P3 ;  /* 0xff8000004c027808 */ /* 0x002fe20005800000 */
[----:B------:R-:W-:Y:S01]  /*da70*/  IMAD.MOV.U32 R249, RZ, RZ, R10 ;  /* 0x000000fffff97224 */ /* 0x000fe200078e000a */
[-C--:B------:R-:W-:Y:S01]  /*da80*/  ISETP.GE.AND P4, PT, R28, R21.reuse, PT ;  /* 0x000000151c00720c */ /* 0x080fe20003f86270 */
[----:B------:R-:W-:Y:S01]  /*da90*/  VIADD R10, R0, 0x61 ;  /* 0x00000061000a7836 */ /* 0x000fe20000000000 */
[----:B------:R-:W-:Y:S01]  /*daa0*/  FSEL R113, R79, -INF , !P6 ;  /* 0xff8000004f717808 */ /* 0x000fe20007000000 */
[----:B------:R2:W-:Y:S01]  /*dab0*/  STL [R1+0x4c], R2 ;  /* 0x00004c0201007387 */ /* 0x0005e20000100800 */
[-C--:B------:R-:W-:Y:S01]  /*dac0*/  ISETP.GE.AND P6, PT, R19, R21.reuse, PT ;  /* 0x000000151300720c */ /* 0x080fe20003fc6270 */
[----:B------:R-:W-:Y:S01]  /*dad0*/  IMAD.MOV.U32 R92, RZ, RZ, R131 ;  /* 0x000000ffff5c7224 */ /* 0x000fe200078e0083 */
[----:B------:R-:W-:Y:S01]  /*dae0*/  FSEL R108, R78, -INF , !P4 ;  /* 0xff8000004e6c7808 */ /* 0x000fe20006000000 */
[----:B------:R-:W-:Y:S01]  /*daf0*/  IMAD.MOV.U32 R131, RZ, RZ, R245 ;  /* 0x000000ffff837224 */ /* 0x000fe200078e00f5 */
[----:B------:R-:W-:-:S02]  /*db00*/  ISETP.GE.AND P4, PT, R18, R21, PT ;  /* 0x000000151200720c */ /* 0x000fc40003f86270 */
[C---:B------:R-:W-:Y:S02]  /*db10*/  IADD3 R17, R0.reuse, 0x48, RZ ;  /* 0x0000004800117810 */ /* 0x040fe40007ffe0ff */
[----:B------:R-:W-:Y:S02]  /*db20*/  IADD3 R36, R0, 0x9, RZ ;  /* 0x0000000900247810 */ /* 0x000fe40007ffe0ff */
[-C--:B------:R-:W-:Y:S02]  /*db30*/  ISETP.GE.AND P3, PT, R17, R21.reuse, PT ;  /* 0x000000151100720c */ /* 0x080fe40003f66270 */
[-C--:B------:R-:W-:Y:S02]  /*db40*/  ISETP.GE.AND P0, PT, R36, R21.reuse, PT ;  /* 0x000000152400720c */ /* 0x080fe40003f06270 */
[----:B------:R-:W-:Y:S02]  /*db50*/  IADD3 R30, R0, 0x21, RZ ;  /* 0x00000021001e7810 */ /* 0x000fe40007ffe0ff */
[----:B------:R-:W-:Y:S01]  /*db60*/  FSEL R67, R96, -INF , !P0 ;  /* 0xff80000060437808 */ /* 0x000fe20004000000 */
[----:B------:R-:W-:Y:S01]  /*db70*/  IMAD.MOV.U32 R96, RZ, RZ, R105 ;  /* 0x000000ffff607224 */ /* 0x000fe200078e0069 */
[----:B------:R-:W-:Y:S01]  /*db80*/  BAR.SYNC.DEFER_BLOCKING 0x0 ;  /* 0x0000000000007b1d */ /* 0x000fe20000010000 */
[----:B------:R-:W-:-:S02]  /*db90*/  ISETP.GE.AND P0, PT, R30, R21, PT ;  /* 0x000000151e00720c */ /* 0x000fc40003f06270 */
[----:B------:R-:W-:Y:S02]  /*dba0*/  IADD3 R24, R0, 0x39, RZ ;  /* 0x0000003900187810 */ /* 0x000fe40007ffe0ff */
[----:B------:R-:W-:Y:S02]  /*dbb0*/  FSEL R114, R83, -INF , !P0 ;  /* 0xff80000053727808 */ /* 0x000fe40004000000 */
[----:B--2---:R-:W-:Y:S02]  /*dbc0*/  FSEL R2, R56, -INF , !P5 ;  /* 0xff80000038027808 */ /* 0x004fe40006800000 */
[----:B------:R1:W2:Y:S01]  /*dbd0*/  MUFU.TANH R56, R5 ;  /* 0x0000000500387308 */ /* 0x0002a20000002400 */
[-C--:B------:R-:W-:Y:S02]  /*dbe0*/  ISETP.GE.AND P5, PT, R16, R21.reuse, PT ;  /* 0x000000151000720c */ /* 0x080fe40003fa6270 */
[----:B------:R3:W-:Y:S01]  /*dbf0*/  STL [R1+0x48], R2 ;  /* 0x0000480201007387 */ /* 0x0007e20000100800 */
[----:B------:R-:W-:-:S02]  /*dc00*/  ISETP.GE.AND P0, PT, R24, R21, PT ;  /* 0x000000151800720c */ /* 0x000fc40003f06270 */
[----:B------:R-:W-:Y:S02]  /*dc10*/  MOV R237, R14 ;  /* 0x0000000e00ed7202 */ /* 0x000fe40000000f00 */
[----:B------:R-:W-:Y:S02]  /*dc20*/  IADD3 R14, R0, 0x51, RZ ;  /* 0x00000051000e7810 */ /* 0x000fe40007ffe0ff */
[----:B----4-:R-:W-:Y:S01]  /*dc30*/  FSEL R69, R69, -INF , !P0 ;  /* 0xff80000045457808 */ /* 0x010fe20004000000 */
[----:B------:R-:W-:Y:S01]  /*dc40*/  IMAD.MOV.U32 R134, RZ, RZ, R237 ;  /* 0x000000ffff867224 */ /* 0x000fe200078e00ed */
[----:B------:R-:W-:Y:S02]  /*dc50*/  ISETP.GE.AND P0, PT, R14, R21, PT ;  /* 0x000000150e00720c */ /* 0x000fe40003f06270 */
[----:B------:R-:W-:Y:S01]  /*dc60*/  MOV R237, R12 ;  /* 0x0000000c00ed7202 */ /* 0x000fe20000000f00 */
[----:B------:R-:W-:Y:S01]  /*dc70*/  VIADD R12, R0, 0x59 ;  /* 0x00000059000c7836 */ /* 0x000fe20000000000 */
[----:B------:R-:W-:Y:S01]  /*dc80*/  FSEL R7, R7, -INF , !P0 ;  /* 0xff80000007077808 */ /* 0x000fe20004000000 */
[----:B------:R-:W-:Y:S01]  /*dc90*/  IMAD.MOV.U32 R105, RZ, RZ, R134 ;  /* 0x000000ffff697224 */ /* 0x000fe200078e0086 */
[----:B-1----:R-:W-:-:S02]  /*dca0*/  FSEL R5, R70, -INF , !P2 ;  /* 0xff80000046057808 */ /* 0x002fc40005000000 */
[----:B------:R-:W-:Y:S02]  /*dcb0*/  ISETP.GE.AND P2, PT, R15, R21, PT ;  /* 0x000000150f00720c */ /* 0x000fe40003f46270 */
[----:B------:R-:W-:Y:S01]  /*dcc0*/  MOV R250, R11 ;  /* 0x0000000b00fa7202 */ /* 0x000fe20000000f00 */
[----:B------:R1:W-:Y:S01]  /*dcd0*/  STL [R1+0x44], R5 ;  /* 0x0000440501007387 */ /* 0x0003e20000100800 */
[C---:B------:R-:W-:Y:S02]  /*dce0*/  IADD3 R11, R0.reuse, 0x60, RZ ;  /* 0x00000060000b7810 */ /* 0x040fe40007ffe0ff */
[----:B------:R-:W-:Y:S01]  /*dcf0*/  IADD3 R8, R0, 0x69, RZ ;  /* 0x0000006900087810 */ /* 0x000fe20007ffe0ff */
[----:B------:R-:W-:Y:S02]  /*dd00*/  IMAD.MOV.U32 R118, RZ, RZ, R250 ;  /* 0x000000ffff767224 */ /* 0x000fe400078e00fa */
[----:B---3--:R-:W-:Y:S01]  /*dd10*/  FMUL.FTZ R2, R53, UR28 ;  /* 0x0000001c35027c20 */ /* 0x008fe20008410000 */
[----:B------:R-:W-:-:S02]  /*dd20*/  MOV R134, R112 ;  /* 0x0000007000867202 */ /* 0x000fc40000000f00 */
[----:B------:R-:W-:Y:S01]  /*dd30*/  ISETP.GE.AND P0, PT, R8, R21, PT ;  /* 0x000000150800720c */ /* 0x000fe20003f06270 */
[----:B------:R3:W4:Y:S01]  /*dd40*/  MUFU.TANH R52, R2 ;  /* 0x0000000200347308 */ /* 0x0007220000002400 */
[----:B------:R-:W-:Y:S02]  /*dd50*/  MOV R116, R249 ;  /* 0x000000f900747202 */ /* 0x000fe40000000f00 */
[----:B-1----:R-:W-:Y:S01]  /*dd60*/  FSEL R5, R59, -INF , !P6 ;  /* 0xff8000003b057808 */ /* 0x002fe20007000000 */
[----:B---3--:R-:W-:Y:S01]  /*dd70*/  FMUL.FTZ R2, R48, UR28 ;  /* 0x0000001c30027c20 */ /* 0x008fe20008410000 */
[----:B------:R-:W-:Y:S01]  /*dd80*/  ISETP.GE.AND P6, PT, R13, R21, PT ;  /* 0x000000150d00720c */ /* 0x000fe20003fc6270 */
[----:B------:R-:W-:Y:S01]  /*dd90*/  FMUL.FTZ R48, R46, UR28 ;  /* 0x0000001c2e307c20 */ /* 0x000fe20008410000 */
[----:B------:R-:W-:Y:S01]  /*dda0*/  FMUL.FTZ R46, R43, UR28 ;  /* 0x0000001c2b2e7c20 */ /* 0x000fe20008410000 */
[----:B------:R1:W3:Y:S01]  /*ddb0*/  MUFU.TANH R59, R2 ;  /* 0x00000002003b7308 */ /* 0x0002e20000002400 */
[----:B------:R2:W-:Y:S01]  /*ddc0*/  STL [R1+0x3c], R5 ;  /* 0x00003c0501007387 */ /* 0x0005e20000100800 */
[----:B-1----:R-:W-:-:S02]  /*ddd0*/  FSEL R2, R58, -INF , !P4 ;  /* 0xff8000003a027808 */ /* 0x002fc40006000000 */
[----:B------:R-:W-:-:S03]  /*dde0*/  ISETP.GE.AND P4, PT, R12, R21, PT ;  /* 0x000000150c00720c */ /* 0x000fc60003f86270 */
[----:B------:R1:W-:Y:S01]  /*ddf0*/  STL [R1+0x38], R2 ;  /* 0x0000380201007387 */ /* 0x0003e20000100800 */
[----:B------:R-:W-:Y:S02]  /*de00*/  FSEL R83, R57, -INF , !P4 ;  /* 0xff80000039537808 */ /* 0x000fe40006000000 */
[----:B------:R-:W-:Y:S01]  /*de10*/  MOV R57, R104 ;  /* 0x0000006800397202 */ /* 0x000fe20000000f00 */
[----:B--2---:R-:W-:Y:S01]  /*de20*/  FMUL.FTZ R5, R49, UR28 ;  /* 0x0000001c31057c20 */ /* 0x004fe20008410000 */
[----:B------:R-:W-:-:S03]  /*de30*/  FMUL.FTZ R49, R55, UR28 ;  /* 0x0000001c37317c20 */ /* 0x000fc60008410000 */
[----:B------:R2:W-:Y:S01]  /*de40*/  MUFU.TANH R58, R5 ;  /* 0x00000005003a7308 */ /* 0x0005e20000002400 */
[----:B-1----:R-:W-:Y:S01]  /*de50*/  FSEL R2, R9, -INF , !P3 ;  /* 0xff80000009027808 */ /* 0x002fe20005800000 */
[----:B------:R-:W-:Y:S01]  /*de60*/  VIADD R9, R0, 0x68 ;  /* 0x0000006800097836 */ /* 0x000fe20000000000 */
[----:B--2---:R-:W-:Y:S01]  /*de70*/  FSEL R5, R60, -INF , !P5 ;  /* 0xff8000003c057808 */ /* 0x004fe20006800000 */
[----:B------:R-:W-:Y:S01]  /*de80*/  IMAD.MOV.U32 R60, RZ, RZ, R200 ;  /* 0x000000ffff3c7224 */ /* 0x000fe200078e00c8 */
[-C--:B------:R-:W-:Y:S01]  /*de90*/  ISETP.GE.AND P3, PT, R11, R21.reuse, PT ;  /* 0x000000150b00720c */ /* 0x080fe20003f66270 */
[----:B------:R1:W-:Y:S01]  /*dea0*/  STL [R1+0x34], R2 ;  /* 0x0000340201007387 */ /* 0x0003e20000100800 */
[----:B------:R-:W-:Y:S01]  /*deb0*/  ISETP.GE.AND P5, PT, R10, R21, PT ;  /* 0x000000150a00720c */ /* 0x000fe20003fa6270 */
[----:B------:R-:W-:Y:S01]  /*dec0*/  IMAD.MOV.U32 R200, RZ, RZ, R251 ;  /* 0x000000ffffc87224 */ /* 0x000fe200078e00fb */
[----:B------:R-:W-:Y:S01]  /*ded0*/  FSEL R112, R56, -INF , !P3 ;  /* 0xff80000038707808 */ /* 0x000fe20005800000 */
[----:B------:R2:W-:Y:S01]  /*dee0*/  STL [R1+0x30], R5 ;  /* 0x0000300501007387 */ /* 0x0005e20000100800 */
[----:B------:R-:W-:-:S02]  /*def0*/  IMAD.MOV.U32 R56, RZ, RZ, R246 ;  /* 0x000000ffff387224 */ /* 0x000fc400078e00f6 */
[----:B-1----:R-:W-:-:S04]  /*df00*/  FMUL.FTZ R2, R44, UR28 ;  /* 0x0000001c2c027c20 */ /* 0x002fc80008410000 */
[----:B------:R1:W3:Y:S01]  /*df10*/  MUFU.TANH R53, R2 ;  /* 0x0000000200357308 */ /* 0x0002e20000002400 */
[----:B--2---:R-:W-:Y:S01]  /*df20*/  FMUL.FTZ R5, R40, UR28 ;  /* 0x0000001c28057c20 */ /* 0x004fe20008410000 */
[----:B----4-:R-:W-:-:S06]  /*df30*/  FSEL R40, R52, -INF , !P5 ;  /* 0xff80000034287808 */ /* 0x010fcc0006800000 */
[----:B------:R2:W-:Y:S01]  /*df40*/  MUFU.TANH R44, R5 ;  /* 0x00000005002c7308 */ /* 0x0005e20000002400 */
[----:B-1----:R-:W-:Y:S02]  /*df50*/  FSEL R2, R39, -INF , !P2 ;  /* 0xff80000027027808 */ /* 0x002fe40005000000 */
[----:B------:R-:W-:-:S03]  /*df60*/  ISETP.GE.AND P2, PT, R9, R21, PT ;  /* 0x000000150900720c */ /* 0x000fc60003f46270 */
[----:B------:R1:W-:Y:S01]  /*df70*/  STL [R1+0x2c], R2 ;  /* 0x00002c0201007387 */ /* 0x0003e20000100800 */
[----:B--2---:R-:W-:-:S03]  /*df80*/  IADD3 R5, R0, 0x78, RZ ;  /* 0x0000007800057810 */ /* 0x004fc60007ffe0ff */
[----:B------:R2:W-:Y:S01]  /*df90*/  STL [R1+0x28], R7 ;  /* 0x0000280701007387 */ /* 0x0005e20000100800 */
[----:B------:R-:W-:Y:S01]  /*dfa0*/  ISETP.GE.AND P3, PT, R5, R21, PT ;  /* 0x000000150500720c */ /* 0x000fe20003f66270 */
[----:B-1----:R-:W-:Y:S01]  /*dfb0*/  FMUL.FTZ R2, R45, UR28 ;  /* 0x0000001c2d027c20 */ /* 0x002fe20008410000 */
[----:B------:R-:W-:Y:S01]  /*dfc0*/  FMUL.FTZ R45, R42, UR28 ;  /* 0x0000001c2a2d7c20 */ /* 0x000fe20008410000 */
[----:B---3--:R-:W-:Y:S01]  /*dfd0*/  FSEL R42, R59, -INF , !P2 ;  /* 0xff8000003b2a7808 */ /* 0x008fe20005000000 */
[----:B------:R-:W-:Y:S01]  /*dfe0*/  IMAD.MOV.U32 R59, RZ, RZ, R248 ;  /* 0x000000ffff3b7224 */ /* 0x000fe200078e00f8 */
[----:B------:R1:W-:Y:S01]  /*dff0*/  MUFU.TANH R39, R2 ;  /* 0x0000000200277308 */ /* 0x0003e20000002400 */
[C---:B--2---:R-:W-:Y:S01]  /*e000*/  VIADD R7, R0.reuse, 0x70 ;  /* 0x0000007000077836 */ /* 0x044fe20000000000 */
[----:B------:R-:W-:-:S06]  /*e010*/  ISETP.GE.AND P2, PT, R0, R20, PT ;  /* 0x000000140000720c */ /* 0x000fcc0003f46270 */
[----:B------:R-:W-:Y:S01]  /*e020*/  MUFU.TANH R45, R45 ;  /* 0x0000002d002d7308 */ /* 0x000fe20000002400 */
[----:B-1----:R-:W-:Y:S01]  /*e030*/  FSEL R2, R6, -INF , !P6 ;  /* 0xff80000006027808 */ /* 0x002fe20007000000 */
[----:B------:R-:W-:Y:S01]  /*e040*/  VIADD R6, R0, 0x71 ;  /* 0x0000007100067836 */ /* 0x000fe20000000000 */
[----:B------:R-:W-:-:S03]  /*e050*/  ISETP.GE.AND P6, PT, R7, R21, PT ;  /* 0x000000150700720c */ /* 0x000fc60003fc6270 */
[----:B------:R1:W-:Y:S01]  /*e060*/  STL [R1+0x24], R2 ;  /* 0x0000240201007387 */ /* 0x0003e20000100800 */
[----:B------:R-:W-:Y:S02]  /*e070*/  ISETP.GE.AND P4, PT, R6, R21, PT ;  /* 0x000000150600720c */ /* 0x000fe40003f86270 */
[----:B------:R-:W-:Y:S01]  /*e080*/  FSEL R43, R53, -INF , !P6 ;  /* 0xff800000352b7808 */ /* 0x000fe20007000000 */
[----:B------:R2:W-:Y:S01]  /*e090*/  STL [R1+0x18], R40 ;  /* 0x0000182801007387 */ /* 0x0005e20000100800 */
[----:B------:R-:W-:-:S03]  /*e0a0*/  ISETP.GE.AND P6, PT, R37, R20, PT ;  /* 0x000000142500720c */ /* 0x000fc60003fc6270 */
[----:B------:R3:W-:Y:S01]  /*e0b0*/  STL [R1+0x14], R42 ;  /* 0x0000142a01007387 */ /* 0x0007e20000100800 */
[----:B-1----:R-:W-:Y:S02]  /*e0c0*/  VIADD R2, R0, 0x79 ;  /* 0x0000007900027836 */ /* 0x002fe40000000000 */
[----:B--2---:R-:W-:-:S03]  /*e0d0*/  FMUL.FTZ R40, R119, UR28 ;  /* 0x0000001c77287c20 */ /* 0x004fc60008410000 */
[----:B------:R-:W-:Y:S01]  /*e0e0*/  ISETP.GE.AND P5, PT, R2, R21, PT ;  /* 0x000000150200720c */ /* 0x000fe20003fa6270 */
[----:B------:R-:W-:Y:S01]  /*e0f0*/  FMUL.FTZ R21, R41, UR28 ;  /* 0x0000001c29157c20 */ /* 0x000fe20008410000 */
[----:B------:R-:W-:Y:S01]  /*e100*/  FMUL.FTZ R41, R51, UR28 ;  /* 0x0000001c33297c20 */ /* 0x000fe20008410000 */
[----:B---3--:R-:W-:Y:S01]  /*e110*/  FSEL R42, R58, -INF , !P0 ;  /* 0xff8000003a2a7808 */ /* 0x008fe20004000000 */
[----:B------:R-:W-:Y:S01]  /*e120*/  IMAD.MOV.U32 R58, RZ, RZ, R237 ;  /* 0x000000ffff3a7224 */ /* 0x000fe200078e00ed */
[-C--:B------:R-:W-:Y:S01]  /*e130*/  ISETP.GE.AND P0, PT, R38, R20.reuse, PT ;  /* 0x000000142600720c */ /* 0x080fe20003f06270 */
[----:B------:R-:W-:Y:S01]  /*e140*/  MUFU.TANH R40, R40 ;  /* 0x0000002800287308 */ /* 0x000fe20000002400 */
[----:B------:R-:W-:Y:S01]  /*e150*/  FSEL R51, R227, -INF , !P2 ;  /* 0xff800000e3337808 */ /* 0x000fe20005000000 */
[----:B------:R1:W-:Y:S01]  /*e160*/  STL [R1+0x10], R42 ;  /* 0x0000102a01007387 */ /* 0x0003e20000100800 */
[----:B------:R-:W-:Y:S02]  /*e170*/  FSEL R52, R215, -INF , !P0 ;  /* 0xff800000d7347808 */ /* 0x000fe40004000000 */
[-C--:B------:R-:W-:Y:S01]  /*e180*/  ISETP.GE.AND P2, PT, R33, R20.reuse, PT ;  /* 0x000000142100720c */ /* 0x080fe20003f46270 */
[----:B------:R2:W-:Y:S01]  /*e190*/  STL [R1+0xc], R43 ;  /* 0x00000c2b01007387 */ /* 0x0005e20000100800 */
[-C--:B------:R-:W-:Y:S01]  /*e1a0*/  ISETP.GE.AND P0, PT, R32, R20.reuse, PT ;  /* 0x000000142000720c */ /* 0x080fe20003f06270 */
[----:B------:R-:W3:Y:S01]  /*e1b0*/  MUFU.TANH R21, R21 ;  /* 0x0000001500157308 */ /* 0x000ee20000002400 */
[----:B------:R-:W-:Y:S01]  /*e1c0*/  FSEL R78, R97, -INF , !P2 ;  /* 0xff800000614e7808 */ /* 0x000fe20005000000 */
[----:B------:R-:W-:Y:S01]  /*e1d0*/  IMAD.MOV.U32 R97, RZ, RZ, R252 ;  /* 0x000000ffff617224 */ /* 0x000fe200078e00fc */
[----:B------:R-:W-:Y:S01]  /*e1e0*/  FSEL R79, R95, -INF , !P0 ;  /* 0xff8000005f4f7808 */ /* 0x000fe20004000000 */
[----:B------:R-:W-:Y:S01]  /*e1f0*/  IMAD.MOV.U32 R95, RZ, RZ, R105 ;  /* 0x000000ffff5f7224 */ /* 0x000fe200078e0069 */
[----:B------:R-:W-:-:S02]  /*e200*/  ISETP.GE.AND P2, PT, R27, R20, PT ;  /* 0x000000141b00720c */ /* 0x000fc40003f46270 */
[-C--:B------:R-:W-:Y:S01]  /*e210*/  ISETP.GE.AND P0, PT, R26, R20.reuse, PT ;  /* 0x000000141a00720c */ /* 0x080fe20003f06270 */
[----:B------:R-:W-:Y:S01]  /*e220*/  MUFU.TANH R41, R41 ;  /* 0x0000002900297308 */ /* 0x000fe20000002400 */
[----:B------:R-:W-:Y:S02]  /*e230*/  FSEL R55, R91, -INF , !P2 ;  /* 0xff8000005b377808 */ /* 0x000fe40005000000 */
[----:B------:R-:W-:Y:S02]  /*e240*/  FSEL R252, R90, -INF , !P0 ;  /* 0xff8000005afc7808 */ /* 0x000fe40004000000 */
[-C--:B------:R-:W-:Y:S02]  /*e250*/  ISETP.GE.AND P2, PT, R17, R20.reuse, PT ;  /* 0x000000141100720c */ /* 0x080fe40003f46270 */
[----:B------:R-:W-:Y:S02]  /*e260*/  ISETP.GE.AND P0, PT, R16, R20, PT ;  /* 0x000000141000720c */ /* 0x000fe40003f06270 */
[----:B---3--:R-:W-:-:S02]  /*e270*/  FSEL R21, R21, -INF , !P5 ;  /* 0xff80000015157808 */ /* 0x008fc40006800000 */
[----:B-1----:R-:W-:Y:S02]  /*e280*/  FSEL R42, R39, -INF , !P4 ;  /* 0xff800000272a7808 */ /* 0x002fe40006000000 */
[----:B------:R1:W3:Y:S01]  /*e290*/  MUFU.TANH R39, R54 ;  /* 0x0000003600277308 */ /* 0x0002e20000002400 */
[-C--:B------:R-:W-:Y:S02]  /*e2a0*/  ISETP.GE.AND P4, PT, R36, R20.reuse, PT ;  /* 0x000000142400720c */ /* 0x080fe40003f86270 */
[----:B------:R4:W-:Y:S01]  /*e2b0*/  STL [R1+0x8], R42 ;  /* 0x0000082a01007387 */ /* 0x0009e20000100800 */
[-C--:B------:R-:W-:Y:S02]  /*e2c0*/  ISETP.GE.AND P5, PT, R34, R20.reuse, PT ;  /* 0x000000142200720c */ /* 0x080fe40003fa6270 */
[----:B------:R-:W-:Y:S01]  /*e2d0*/  FSEL R53, R213, -INF , !P4 ;  /* 0xff800000d5357808 */ /* 0x000fe20006000000 */
[----:B------:R3:W-:Y:S01]  /*e2e0*/  STL [R1+0x4], R21 ;  /* 0x0000041501007387 */ /* 0x0007e20000100800 */
[----:B------:R-:W-:Y:S01]  /*e2f0*/  FSEL R76, R99, -INF , !P5 ;  /* 0xff800000634c7808 */ /* 0x000fe20006800000 */
[----:B--2---:R-:W-:Y:S01]  /*e300*/  MUFU.TANH R43, R47 ;  /* 0x0000002f002b7308 */ /* 0x004fe20000002400 */
[----:B------:R-:W-:-:S02]  /*e310*/  ISETP.GE.AND P4, PT, R30, R20, PT ;  /* 0x000000141e00720c */ /* 0x000fc40003f86270 */
[-C--:B------:R-:W-:Y:S02]  /*e320*/  ISETP.GE.AND P5, PT, R28, R20.reuse, PT ;  /* 0x000000141c00720c */ /* 0x080fe40003fa6270 */
[----:B------:R-:W-:Y:S01]  /*e330*/  FSEL R104, R93, -INF , !P4 ;  /* 0xff8000005d687808 */ /* 0x000fe20006000000 */
[----:B------:R-:W-:Y:S01]  /*e340*/  IMAD.MOV.U32 R93, RZ, RZ, R229 ;  /* 0x000000ffff5d7224 */ /* 0x000fe200078e00e5 */
[----:B------:R-:W-:Y:S02]  /*e350*/  FSEL R107, R107, -INF , !P5 ;  /* 0xff8000006b6b7808 */ /* 0x000fe40006800000 */
[----:B-1----:R-:W-:Y:S02]  /*e360*/  FSEL R54, R44, -INF , !P3 ;  /* 0xff8000002c367808 */ /* 0x002fe40005800000 */
[-C--:B------:R-:W-:Y:S01]  /*e370*/  ISETP.GE.AND P3, PT, R35, R20.reuse, PT ;  /* 0x000000142300720c */ /* 0x080fe20003f66270 */
[----:B------:R-:W-:Y:S01]  /*e380*/  MUFU.TANH R44, R48 ;  /* 0x00000030002c7308 */ /* 0x000fe20000002400 */
[----:B------:R-:W-:-:S02]  /*e390*/  ISETP.GE.AND P4, PT, R24, R20, PT ;  /* 0x000000141800720c */ /* 0x000fc40003f86270 */
[----:B------:R-:W-:Y:S01]  /*e3a0*/  FSEL R70, R100, -INF , !P3 ;  /* 0xff80000064467808 */ /* 0x000fe20005800000 */
[----:B------:R-:W-:Y:S01]  /*e3b0*/  IMAD.MOV.U32 R100, RZ, RZ, R96 ;  /* 0x000000ffff647224 */ /* 0x000fe200078e0060 */
[-C--:B------:R-:W-:Y:S02]  /*e3c0*/  ISETP.GE.AND P3, PT, R29, R20.reuse, PT ;  /* 0x000000141d00720c */ /* 0x080fe40003f66270 */
[-C--:B------:R-:W-:Y:S01]  /*e3d0*/  ISETP.GE.AND P5, PT, R18, R20.reuse, PT ;  /* 0x000000141200720c */ /* 0x080fe20003fa6270 */
[----:B----4-:R1:W-:Y:S01]  /*e3e0*/  MUFU.TANH R42, R50 ;  /* 0x00000032002a7308 */ /* 0x0103e20000002400 */
[----:B------:R-:W-:Y:S02]  /*e3f0*/  FSEL R102, R102, -INF , !P3 ;  /* 0xff80000066667808 */ /* 0x000fe40005800000 */
[----:B------:R-:W-:Y:S02]  /*e400*/  ISETP.GE.AND P3, PT, R19, R20, PT ;  /* 0x000000141300720c */ /* 0x000fe40003f66270 */
[----:B------:R-:W-:-:S02]  /*e410*/  MOV R213, R247 ;  /* 0x000000f700d57202 */ /* 0x000fc40000000f00 */
[----:B------:R-:W-:Y:S01]  /*e420*/  FSEL R250, R88, -INF , !P4 ;  /* 0xff80000058fa7808 */ /* 0x000fe20006000000 */
[----:B---3--:R2:W3:Y:S01]  /*e430*/  MUFU.TANH R21, R49 ;  /* 0x0000003100157308 */ /* 0x0084e20000002400 */
[----:B------:R-:W-:Y:S02]  /*e440*/  FSEL R249, R80, -INF , !P3 ;  /* 0xff80000050f97808 */ /* 0x000fe40005800000 */
[----:B------:R-:W-:Y:S02]  /*e450*/  FSEL R248, R77, -INF , !P5 ;  /* 0xff8000004df87808 */ /* 0x000fe40006800000 */
[----:B------:R-:W-:Y:S02]  /*e460*/  FSEL R247, R75, -INF , !P2 ;  /* 0xff8000004bf77808 */ /* 0x000fe40005000000 */
[----:B------:R-:W-:Y:S02]  /*e470*/  FSEL R246, R68, -INF , !P0 ;  /* 0xff80000044f67808 */ /* 0x000fe40004000000 */
[-C--:B------:R-:W-:Y:S01]  /*e480*/  ISETP.GE.AND P4, PT, R14, R20.reuse, PT ;  /* 0x000000140e00720c */ /* 0x080fe20003f86270 */
[----:B-1----:R-:W-:Y:S01]  /*e490*/  IMAD.MOV.U32 R50, RZ, RZ, R201 ;  /* 0x000000ffff327224 */ /* 0x002fe200078e00c9 */
[----:B------:R-:W-:-:S02]  /*e4a0*/  ISETP.GE.AND P3, PT, R13, R20, PT ;  /* 0x000000140d00720c */ /* 0x000fc40003f66270 */
[-C--:B------:R-:W-:Y:S02]  /*e4b0*/  ISETP.GE.AND P5, PT, R12, R20.reuse, PT ;  /* 0x000000140c00720c */ /* 0x080fe40003fa6270 */
[-C--:B------:R-:W-:Y:S02]  /*e4c0*/  ISETP.GE.AND P2, PT, R11, R20.reuse, PT ;  /* 0x000000140b00720c */ /* 0x080fe40003f46270 */
[----:B--2---:R-:W-:Y:S02]  /*e4d0*/  FSEL R49, R214, -INF , !P6 ;  /* 0xff800000d6317808 */ /* 0x004fe40007000000 */
[-C--:B------:R-:W-:Y:S02]  /*e4e0*/  ISETP.GE.AND P6, PT, R31, R20.reuse, PT ;  /* 0x000000141f00720c */ /* 0x080fe40003fc6270 */
[-C--:B------:R-:W-:Y:S02]  /*e4f0*/  ISETP.GE.AND P0, PT, R10, R20.reuse, PT ;  /* 0x000000140a00720c */ /* 0x080fe40003f06270 */
[----:B------:R-:W-:Y:S01]  /*e500*/  FSEL R96, R94, -INF , !P6 ;  /* 0xff8000005e607808 */ /* 0x000fe20007000000 */
[----:B------:R-:W-:Y:S01]  /*e510*/  IMAD.MOV.U32 R94, RZ, RZ, R203 ;  /* 0x000000ffff5e7224 */ /* 0x000fe200078e00cb */
[----:B------:R-:W-:Y:S01]  /*e520*/  ISETP.GE.AND P6, PT, R25, R20, PT ;  /* 0x000000141900720c */ /* 0x000fe20003fc6270 */
[----:B------:R-:W-:Y:S01]  /*e530*/  IMAD.MOV.U32 R203, RZ, RZ, R235 ;  /* 0x000000ffffcb7224 */ /* 0x000fe200078e00eb */
[----:B------:R-:W-:Y:S01]  /*e540*/  MOV R99, R128 ;  /* 0x0000008000637202 */ /* 0x000fe20000000f00 */
[----:B------:R-:W-:Y:S01]  /*e550*/  IMAD.MOV.U32 R128, RZ, RZ, R130 ;  /* 0x000000ffff807224 */ /* 0x000fe200078e0082 */
[----:B------:R-:W-:-:S02]  /*e560*/  FSEL R251, R89, -INF , !P6 ;  /* 0xff80000059fb7808 */ /* 0x000fc40007000000 */
[----:B------:R-:W-:Y:S02]  /*e570*/  ISETP.GE.AND P6, PT, R15, R20, PT ;  /* 0x000000140f00720c */ /* 0x000fe40003fc6270 */
[----:B------:R-:W-:Y:S01]  /*e580*/  MOV R119, R202 ;  /* 0x000000ca00777202 */ /* 0x000fe20000000f00 */
[----:B------:R-:W-:Y:S01]  /*e590*/  IMAD.MOV.U32 R202, RZ, RZ, R234 ;  /* 0x000000ffffca7224 */ /* 0x000fe200078e00ea */
[----:B------:R-:W-:Y:S02]  /*e5a0*/  MOV R105, R236 ;  /* 0x000000ec00697202 */ /* 0x000fe40000000f00 */
[----:B------:R-:W-:Y:S02]  /*e5b0*/  MOV R130, R244 ;  /* 0x000000f400827202 */ /* 0x000fe40000000f00 */
[----:B------:R-:W-:Y:S02]  /*e5c0*/  FSEL R245, R63, -INF , !P6 ;  /* 0xff8000003ff57808 */ /* 0x000fe40007000000 */
[----:B------:R-:W-:-:S02]  /*e5d0*/  FSEL R244, R62, -INF , !P4 ;  /* 0xff8000003ef47808 */ /* 0x000fc40006000000 */
[----:B------:R-:W-:Y:S02]  /*e5e0*/  FSEL R237, R61, -INF , !P3 ;  /* 0xff8000003ded7808 */ /* 0x000fe40005800000 */
[----:B------:R-:W-:Y:S02]  /*e5f0*/  FSEL R236, R40, -INF , !P5 ;  /* 0xff80000028ec7808 */ /* 0x000fe40006800000 */
[----:B------:R-:W-:Y:S02]  /*e600*/  FSEL R235, R39, -INF , !P2 ;  /* 0xff80000027eb7808 */ /* 0x000fe40005000000 */
[----:B---3--:R-:W-:Y:S01]  /*e610*/  FSEL R234, R21, -INF , !P0 ;  /* 0xff80000015ea7808 */ /* 0x008fe20004000000 */
[----:B------:R-:W-:Y:S01]  /*e620*/  FMUL.FTZ R21, R238, UR28 ;  /* 0x0000001cee157c20 */ /* 0x000fe20008410000 */
[-C--:B------:R-:W-:Y:S02]  /*e630*/  ISETP.GE.AND P6, PT, R9, R20.reuse, PT ;  /* 0x000000140900720c */ /* 0x080fe40003fc6270 */
[----:B------:R-:W-:-:S02]  /*e640*/  ISETP.GE.AND P4, PT, R8, R20, PT ;  /* 0x000000140800720c */ /* 0x000fc40003f86270 */
[-C--:B------:R-:W-:Y:S02]  /*e650*/  ISETP.GE.AND P3, PT, R7, R20.reuse, PT ;  /* 0x000000140700720c */ /* 0x080fe40003f66270 */
[-C--:B------:R-:W-:Y:S02]  /*e660*/  ISETP.GE.AND P5, PT, R6, R20.reuse, PT ;  /* 0x000000140600720c */ /* 0x080fe40003fa6270 */
[-C--:B------:R-:W-:Y:S02]  /*e670*/  ISETP.GE.AND P2, PT, R5, R20.reuse, PT ;  /* 0x000000140500720c */ /* 0x080fe40003f46270 */
[----:B------:R-:W-:Y:S02]  /*e680*/  ISETP.GE.AND P0, PT, R2, R20, PT ;  /* 0x000000140200720c */ /* 0x000fe40003f06270 */
[----:B------:R-:W1:Y:S01]  /*e690*/  MUFU.TANH R20, R46 ;  /* 0x0000002e00147308 */ /* 0x000e620000002400 */
[----:B------:R-:W-:Y:S02]  /*e6a0*/  MOV R201, R232 ;  /* 0x000000e800c97202 */ /* 0x000fe40000000f00 */
[----:B------:R-:W-:-:S02]  /*e6b0*/  FSEL R232, R42, -INF , !P6 ;  /* 0xff8000002ae87808 */ /* 0x000fc40007000000 */
[----:B------:R-:W-:Y:S02]  /*e6c0*/  FSEL R117, R41, -INF , !P4 ;  /* 0xff80000029757808 */ /* 0x000fe40006000000 */
[CC--:B------:R-:W-:Y:S01]  /*e6d0*/  ISETP.GE.AND P6, PT, R0.reuse, R23.reuse, PT ;  /* 0x000000170000720c */ /* 0x0c0fe20003fc6270 */
[----:B------:R-:W2:Y:S01]  /*e6e0*/  MUFU.TANH R46, R21 ;  /* 0x00000015002e7308 */ /* 0x000ea20000002400 */
[----:B------:R-:W-:Y:S01]  /*e6f0*/  ISETP.GE.AND P4, PT, R0, R22, PT ;  /* 0x000000160000720c */ /* 0x000fe20003f86270 */
[----:B------:R-:W-:Y:S01]  /*e700*/  FMUL.FTZ R0, R239, UR28 ;  /* 0x0000001cef007c20 */ /* 0x000fe20008410000 */
[----:B------:R-:W-:Y:S02]  /*e710*/  FSEL R229, R44, -INF , !P3 ;  /* 0xff8000002ce57808 */ /* 0x000fe40005800000 */
[----:B------:R-:W-:Y:S02]  /*e720*/  FSEL R227, R43, -INF , !P5 ;  /* 0xff8000002be37808 */ /* 0x000fe40006800000 */
[----:B------:R-:W-:-:S02]  /*e730*/  ISETP.GE.AND P3, PT, R38, R23, PT ;  /* 0x000000172600720c */ /* 0x000fc40003f66270 */
[-C--:B------:R-:W-:Y:S02]  /*e740*/  ISETP.GE.AND P5, PT, R38, R22.reuse, PT ;  /* 0x000000162600720c */ /* 0x080fe40003fa6270 */
[----:B------:R3:W-:Y:S01]  /*e750*/  MUFU.TANH R38, R0 ;  /* 0x0000000000267308 */ /* 0x0007e20000002400 */
[----:B------:R-:W-:Y:S02]  /*e760*/  FSEL R215, R45, -INF , !P2 ;  /* 0xff8000002dd77808 */ /* 0x000fe40005000000 */
[----:B-1----:R-:W-:Y:S02]  /*e770*/  FSEL R214, R20, -INF , !P0 ;  /* 0xff80000014d67808 */ /* 0x002fe40004000000 */
[C---:B------:R-:W-:Y:S02]  /*e780*/  ISETP.GE.AND P2, PT, R37.reuse, R23, PT ;  /* 0x000000172500720c */ /* 0x040fe40003f46270 */
[----:B------:R-:W-:Y:S02]  /*e790*/  ISETP.GE.AND P0, PT, R37, R22, PT ;  /* 0x000000162500720c */ /* 0x000fe40003f06270 */
[----:B------:R-:W-:-:S02]  /*e7a0*/  FSEL R39, R93, -INF , !P6 ;  /* 0xff8000005d277808 */ /* 0x000fc40007000000 */
[----:B------:R-:W-:Y:S02]  /*e7b0*/  FSEL R40, R94, -INF , !P4 ;  /* 0xff8000005e287808 */ /* 0x000fe40006000000 */
[CC--:B------:R-:W-:Y:S02]  /*e7c0*/  ISETP.GE.AND P6, PT, R36.reuse, R23.reuse, PT ;  /* 0x000000172400720c */ /* 0x0c0fe40003fc6270 */
[----:B------:R-:W-:Y:S01]  /*e7d0*/  ISETP.GE.AND P4, PT, R36, R22, PT ;  /* 0x000000162400720c */ /* 0x000fe20003f86270 */
[----:B---3--:R-:W-:Y:S01]  /*e7e0*/  FMUL.FTZ R0, R208, UR28 ;  /* 0x0000001cd0007c20 */ /* 0x008fe20008410000 */
[----:B------:R-:W-:Y:S02]  /*e7f0*/  FSEL R43, R95, -INF , !P3 ;  /* 0xff8000005f2b7808 */ /* 0x000fe40005800000 */
[----:B------:R-:W-:Y:S01]  /*e800*/  FSEL R47, R97, -INF , !P5 ;  /* 0xff800000612f7808 */ /* 0x000fe20006800000 */
[----:B------:R1:W-:Y:S01]  /*e810*/  MUFU.TANH R37, R0 ;  /* 0x0000000000257308 */ /* 0x0003e20000002400 */
[----:B------:R-:W-:-:S02]  /*e820*/  ISETP.GE.AND P3, PT, R35, R23, PT ;  /* 0x000000172300720c */ /* 0x000fc40003f66270 */
[-C--:B------:R-:W-:Y:S02]  /*e830*/  ISETP.GE.AND P5, PT, R35, R22.reuse, PT ;  /* 0x000000162300720c */ /* 0x080fe40003fa6270 */
[----:B------:R-:W-:Y:S02]  /*e840*/  FSEL R42, R50, -INF , !P2 ;  /* 0xff800000322a7808 */ /* 0x000fe40005000000 */
[----:B------:R-:W-:Y:S02]  /*e850*/  FSEL R45, R99, -INF , !P0 ;  /* 0xff800000632d7808 */ /* 0x000fe40004000000 */
[C---:B------:R-:W-:Y:S02]  /*e860*/  ISETP.GE.AND P2, PT, R34.reuse, R23, PT ;  /* 0x000000172200720c */ /* 0x040fe40003f46270 */
[----:B------:R-:W-:Y:S02]  /*e870*/  ISETP.GE.AND P0, PT, R34, R22, PT ;  /* 0x000000162200720c */ /* 0x000fe40003f06270 */
[----:B------:R-:W-:-:S02]  /*e880*/  FSEL R41, R100, -INF , !P6 ;  /* 0xff80000064297808 */ /* 0x000fc40007000000 */
[----:B------:R-:W-:Y:S01]  /*e890*/  FSEL R44, R213, -INF , !P4 ;  /* 0xff800000d52c7808 */ /* 0x000fe20006000000 */
[----:B-1----:R-:W-:Y:S01]  /*e8a0*/  FMUL.FTZ R0, R209, UR28 ;  /* 0x0000001cd1007c20 */ /* 0x002fe20008410000 */
[CC--:B------:R-:W-:Y:S02]  /*e8b0*/  ISETP.GE.AND P6, PT, R33.reuse, R23.reuse, PT ;  /* 0x000000172100720c */ /* 0x0c0fe40003fc6270 */
[----:B------:R-:W-:Y:S01]  /*e8c0*/  ISETP.GE.AND P4, PT, R33, R22, PT ;  /* 0x000000162100720c */ /* 0x000fe20003f86270 */
[----:B------:R1:W-:Y:S01]  /*e8d0*/  MUFU.TANH R36, R0 ;  /* 0x0000000000247308 */ /* 0x0003e20000002400 */
[----:B------:R-:W-:Y:S02]  /*e8e0*/  FSEL R59, R59, -INF , !P3 ;  /* 0xff8000003b3b7808 */ /* 0x000fe40005800000 */
[----:B------:R-:W-:Y:S02]  /*e8f0*/  FSEL R60, R60, -INF , !P5 ;  /* 0xff8000003c3c7808 */ /* 0x000fe40006800000 */
[----:B------:R-:W-:-:S02]  /*e900*/  ISETP.GE.AND P3, PT, R32, R23, PT ;  /* 0x000000172000720c */ /* 0x000fc40003f66270 */
[-C--:B------:R-:W-:Y:S02]  /*e910*/  ISETP.GE.AND P5, PT, R32, R22.reuse, PT ;  /* 0x000000162000720c */ /* 0x080fe40003fa6270 */
[----:B------:R-:W-:Y:S02]  /*e920*/  FSEL R58, R58, -INF , !P2 ;  /* 0xff8000003a3a7808 */ /* 0x000fe40005000000 */
[----:B------:R-:W-:Y:S02]  /*e930*/  FSEL R61, R119, -INF , !P0 ;  /* 0xff800000773d7808 */ /* 0x000fe40004000000 */
[C---:B------:R-:W-:Y:S02]  /*e940*/  ISETP.GE.AND P2, PT, R31.reuse, R23, PT ;  /* 0x000000171f00720c */ /* 0x040fe40003f46270 */
[----:B------:R-:W-:Y:S01]  /*e950*/  ISETP.GE.AND P0, PT, R31, R22, PT ;  /* 0x000000161f00720c */ /* 0x000fe20003f06270 */
[----:B-1----:R-:W-:Y:S01]  /*e960*/  FMUL.FTZ R0, R210, UR28 ;  /* 0x0000001cd2007c20 */ /* 0x002fe20008410000 */
[----:B------:R-:W-:-:S02]  /*e970*/  FSEL R57, R57, -INF , !P6 ;  /* 0xff80000039397808 */ /* 0x000fc40007000000 */
[----:B------:R-:W-:Y:S01]  /*e980*/  FSEL R62, R56, -INF , !P4 ;  /* 0xff800000383e7808 */ /* 0x000fe20006000000 */
[----:B------:R1:W-:Y:S01]  /*e990*/  MUFU.TANH R35, R0 ;  /* 0x0000000000237308 */ /* 0x0003e20000002400 */
[CC--:B------:R-:W-:Y:S02]  /*e9a0*/  ISETP.GE.AND P6, PT, R30.reuse, R23.reuse, PT ;  /* 0x000000171e00720c */ /* 0x0c0fe40003fc6270 */
[----:B------:R-:W-:Y:S02]  /*e9b0*/  ISETP.GE.AND P4, PT, R30, R22, PT ;  /* 0x000000161e00720c */ /* 0x000fe40003f86270 */
[----:B------:R-:W-:Y:S02]  /*e9c0*/  FSEL R56, R118, -INF , !P3 ;  /* 0xff80000076387808 */ /* 0x000fe40005800000 */
[----:B------:R-:W-:Y:S02]  /*e9d0*/  FSEL R63, R116, -INF , !P5 ;  /* 0xff800000743f7808 */ /* 0x000fe40006800000 */
[----:B------:R-:W-:-:S02]  /*e9e0*/  ISETP.GE.AND P3, PT, R29, R23, PT ;  /* 0x000000171d00720c */ /* 0x000fc40003f66270 */
[-C--:B------:R-:W-:Y:S02]  /*e9f0*/  ISETP.GE.AND P5, PT, R29, R22.reuse, PT ;  /* 0x000000161d00720c */ /* 0x080fe40003fa6270 */
[----:B------:R-:W-:Y:S02]  /*ea00*/  FSEL R91, R92, -INF , !P2 ;  /* 0xff8000005c5b7808 */ /* 0x000fe40005000000 */
[----:B------:R-:W-:Y:S01]  /*ea10*/  FSEL R94, R105, -INF , !P0 ;  /* 0xff800000695e7808 */ /* 0x000fe20004000000 */
[----:B-1----:R-:W-:Y:S01]  /*ea20*/  FMUL.FTZ R0, R211, UR28 ;  /* 0x0000001cd3007c20 */ /* 0x002fe20008410000 */
[C---:B------:R-:W-:Y:S02]  /*ea30*/  ISETP.GE.AND P2, PT, R28.reuse, R23, PT ;  /* 0x000000171c00720c */ /* 0x040fe40003f46270 */
[----:B------:R-:W-:Y:S01]  /*ea40*/  ISETP.GE.AND P0, PT, R28, R22, PT ;  /* 0x000000161c00720c */ /* 0x000fe20003f06270 */
[----:B------:R1:W3:Y:S01]  /*ea50*/  MUFU.TANH R34, R0 ;  /* 0x0000000000227308 */ /* 0x0002e20000002400 */
[----:B------:R-:W-:-:S02]  /*ea60*/  FSEL R90, R134, -INF , !P6 ;  /* 0xff800000865a7808 */ /* 0x000fc40007000000 */
[----:B------:R-:W-:Y:S02]  /*ea70*/  FSEL R93, R128, -INF , !P4 ;  /* 0xff800000805d7808 */ /* 0x000fe40006000000 */
[CC--:B------:R-:W-:Y:S02]  /*ea80*/  ISETP.GE.AND P6, PT, R27.reuse, R23.reuse, PT ;  /* 0x000000171b00720c */ /* 0x0c0fe40003fc6270 */
[----:B------:R-:W-:Y:S02]  /*ea90*/  ISETP.GE.AND P4, PT, R27, R22, PT ;  /* 0x000000161b00720c */ /* 0x000fe40003f86270 */
[----:B------:R-:W-:Y:S02]  /*eaa0*/  FSEL R89, R129, -INF , !P3 ;  /* 0xff80000081597808 */ /* 0x000fe40005800000 */
[----:B------:R-:W-:Y:S02]  /*eab0*/  FSEL R92, R233, -INF , !P5 ;  /* 0xff800000e95c7808 */ /* 0x000fe40006800000 */
[----:B------:R-:W-:-:S02]  /*eac0*/  ISETP.GE.AND P3, PT, R26, R23, PT ;  /* 0x000000171a00720c */ /* 0x000fc40003f66270 */
[----:B------:R-:W-:Y:S01]  /*ead0*/  ISETP.GE.AND P5, PT, R26, R22, PT ;  /* 0x000000161a00720c */ /* 0x000fe20003fa6270 */
[----:B-1----:R-:W-:Y:S01]  /*eae0*/  FMUL.FTZ R0, R204, UR28 ;  /* 0x0000001ccc007c20 */ /* 0x002fe20008410000 */
[----:B------:R-:W-:Y:S02]  /*eaf0*/  FSEL R105, R103, -INF , !P4 ;  /* 0xff80000067697808 */ /* 0x000fe40006000000 */
[----:B------:R-:W-:Y:S01]  /*eb00*/  FSEL R100, R230, -INF , !P6 ;  /* 0xff800000e6647808 */ /* 0x000fe20007000000 */
[----:B------:R1:W-:Y:S01]  /*eb10*/  MUFU.TANH R33, R0 ;  /* 0x0000000000217308 */ /* 0x0003e20000002400 */
[----:B------:R-:W-:Y:S02]  /*eb20*/  FSEL R99, R231, -INF , !P3 ;  /* 0xff800000e7637808 */ /* 0x000fe40005800000 */
[----:B------:R-:W-:Y:S02]  /*eb30*/  FSEL R103, R226, -INF , !P5 ;  /* 0xff800000e2677808 */ /* 0x000fe40006800000 */
[----:B------:R-:W-:-:S02]  /*eb40*/  ISETP.GE.AND P6, PT, R24, R23, PT ;  /* 0x000000171800720c */ /* 0x000fc40003fc6270 */
[-C--:B------:R-:W-:Y:S02]  /*eb50*/  ISETP.GE.AND P4, PT, R24, R22.reuse, PT ;  /* 0x000000161800720c */ /* 0x080fe40003f86270 */
[CC--:B------:R-:W-:Y:S02]  /*eb60*/  ISETP.GE.AND P3, PT, R19.reuse, R23.reuse, PT ;  /* 0x000000171300720c */ /* 0x0c0fe40003f66270 */
[----:B------:R-:W-:Y:S02]  /*eb70*/  ISETP.GE.AND P5, PT, R19, R22, PT ;  /* 0x000000161300720c */ /* 0x000fe40003fa6270 */
[----:B------:R-:W-:Y:S02]  /*eb80*/  FSEL R97, R212, -INF , !P6 ;  /* 0xff800000d4617808 */ /* 0x000fe40007000000 */
[----:B------:R-:W-:Y:S01]  /*eb90*/  FSEL R106, R106, -INF , !P4 ;  /* 0xff8000006a6a7808 */ /* 0x000fe20006000000 */
[----:B-1----:R-:W-:Y:S01]  /*eba0*/  FMUL.FTZ R0, R205, UR28 ;  /* 0x0000001ccd007c20 */ /* 0x002fe20008410000 */
[----:B------:R-:W-:-:S02]  /*ebb0*/  ISETP.GE.AND P6, PT, R17, R23, PT ;  /* 0x000000171100720c */ /* 0x000fc40003fc6270 */
[----:B------:R-:W-:Y:S01]  /*ebc0*/  ISETP.GE.AND P4, PT, R17, R22, PT ;  /* 0x000000161100720c */ /* 0x000fe20003f86270 */
[----:B------:R1:W-:Y:S01]  /*ebd0*/  MUFU.TANH R32, R0 ;  /* 0x0000000000207308 */ /* 0x0003e20000002400 */
[----:B------:R-:W-:Y:S01]  /*ebe0*/  FSEL R95, R131, -INF , !P0 ;  /* 0xff800000835f7808 */ /* 0x000fe20004000000 */
[----:B------:R-:W-:Y:S01]  /*ebf0*/  IMAD.MOV.U32 R131, RZ, RZ, R202 ;  /* 0x000000ffff837224 */ /* 0x000fe200078e00ca */
[----:B------:R-:W-:Y:S02]  /*ec00*/  FSEL R202, R135, -INF , !P3 ;  /* 0xff80000087ca7808 */ /* 0x000fe40005800000 */
[----:B------:R-:W-:Y:S02]  /*ec10*/  ISETP.GE.AND P3, PT, R16, R23, PT ;  /* 0x000000171000720c */ /* 0x000fe40003f66270 */
[----:B------:R-:W-:Y:S02]  /*ec20*/  FSEL R88, R130, -INF , !P2 ;  /* 0xff80000082587808 */ /* 0x000fe40005000000 */
[----:B------:R-:W-:-:S02]  /*ec30*/  MOV R130, R201 ;  /* 0x000000c900827202 */ /* 0x000fc40000000f00 */
[----:B------:R-:W-:Y:S02]  /*ec40*/  FSEL R135, R81, -INF , !P3 ;  /* 0xff80000051877808 */ /* 0x000fe40005800000 */
[-C--:B------:R-:W-:Y:S02]  /*ec50*/  ISETP.GE.AND P0, PT, R25, R22.reuse, PT ;  /* 0x000000161900720c */ /* 0x080fe40003f06270 */
[----:B------:R-:W-:Y:S01]  /*ec60*/  ISETP.GE.AND P3, PT, R13, R23, PT ;  /* 0x000000170d00720c */ /* 0x000fe20003f66270 */
[----:B-1----:R-:W-:Y:S01]  /*ec70*/  FMUL.FTZ R0, R206, UR28 ;  /* 0x0000001cce007c20 */ /* 0x002fe20008410000 */
[----:B--2---:R-:W-:Y:S02]  /*ec80*/  FSEL R206, R46, -INF , !P4 ;  /* 0xff8000002ece7808 */ /* 0x004fe40006000000 */
[----:B------:R-:W-:Y:S01]  /*ec90*/  ISETP.GE.AND P4, PT, R14, R22, PT ;  /* 0x000000160e00720c */ /* 0x000fe20003f86270 */
[----:B------:R1:W-:Y:S01]  /*eca0*/  MUFU.TANH R31, R0 ;  /* 0x00000000001f7308 */ /* 0x0003e20000002400 */
[----:B------:R-:W-:-:S02]  /*ecb0*/  FSEL R101, R101, -INF , !P0 ;  /* 0xff80000065657808 */ /* 0x000fc40004000000 */
[-C--:B------:R-:W-:Y:S02]  /*ecc0*/  ISETP.GE.AND P0, PT, R18, R22.reuse, PT ;  /* 0x000000161200720c */ /* 0x080fe40003f06270 */
[----:B------:R-:W-:Y:S02]  /*ecd0*/  ISETP.GE.AND P2, PT, R25, R23, PT ;  /* 0x000000171900720c */ /* 0x000fe40003f46270 */
[----:B------:R-:W-:Y:S02]  /*ece0*/  FSEL R204, R109, -INF , !P0 ;  /* 0xff8000006dcc7808 */ /* 0x000fe40004000000 */
[----:B------:R-:W-:Y:S02]  /*ecf0*/  ISETP.GE.AND P0, PT, R15, R22, PT ;  /* 0x000000160f00720c */ /* 0x000fe40003f06270 */
[----:B---3--:R-:W-:Y:S02]  /*ed00*/  FSEL R233, R34, -INF , !P4 ;  /* 0xff80000022e97808 */ /* 0x008fe40006000000 */
[----:B------:R-:W-:-:S02]  /*ed10*/  FSEL R238, R35, -INF , !P0 ;  /* 0xff80000023ee7808 */ /* 0x000fc40004000000 */
[----:B------:R-:W-:Y:S01]  /*ed20*/  FSEL R98, R98, -INF , !P2 ;  /* 0xff80000062627808 */ /* 0x000fe20005000000 */
[----:B-1----:R-:W-:Y:S01]  /*ed30*/  FMUL.FTZ R0, R207, UR28 ;  /* 0x0000001ccf007c20 */ /* 0x002fe20008410000 */
[-C--:B------:R-:W-:Y:S02]  /*ed40*/  ISETP.GE.AND P0, PT, R12, R22.reuse, PT ;  /* 0x000000160c00720c */ /* 0x080fe40003f06270 */
[----:B------:R-:W-:Y:S01]  /*ed50*/  ISETP.GE.AND P4, PT, R11, R22, PT ;  /* 0x000000160b00720c */ /* 0x000fe20003f86270 */
[----:B------:R1:W2:Y:S01]  /*ed60*/  MUFU.TANH R30, R0 ;  /* 0x00000000001e7308 */ /* 0x0002a20000002400 */
[----:B------:R-:W-:-:S04]  /*ed70*/  ISETP.GE.AND P2, PT, R18, R23, PT ;  /* 0x000000171200720c */ /* 0x000fc80003f46270 */
[----:B------:R-:W-:Y:S02]  /*ed80*/  FSEL R201, R111, -INF , !P2 ;  /* 0xff8000006fc97808 */ /* 0x000fe40005000000 */
[----:B------:R-:W-:-:S04]  /*ed90*/  ISETP.GE.AND P2, PT, R15, R23, PT ;  /* 0x000000170f00720c */ /* 0x000fc80003f46270 */
[----:B------:R-:W-:Y:S02]  /*eda0*/  FSEL R134, R37, -INF , !P2 ;  /* 0xff80000025867808 */ /* 0x000fe40005000000 */
[-C--:B------:R-:W-:Y:S01]  /*edb0*/  ISETP.GE.AND P2, PT, R12, R23.reuse, PT ;  /* 0x000000170c00720c */ /* 0x080fe20003f46270 */
[----:B-1----:R-:W-:Y:S01]  /*edc0*/  FMUL.FTZ R0, R124, UR28 ;  /* 0x0000001c7c007c20 */ /* 0x002fe20008410000 */
[----:B--2---:R-:W-:Y:S02]  /*edd0*/  FSEL R230, R30, -INF , !P0 ;  /* 0xff8000001ee67808 */ /* 0x004fe40004000000 */
[C---:B------:R-:W-:Y:S01]  /*ede0*/  ISETP.GE.AND P0, PT, R9.reuse, R22, PT ;  /* 0x000000160900720c */ /* 0x040fe20003f06270 */
[----:B------:R1:W-:Y:S01]  /*edf0*/  MUFU.TANH R29, R0 ;  /* 0x00000000001d7308 */ /* 0x0003e20000002400 */
[----:B------:R-:W-:Y:S02]  /*ee00*/  FSEL R129, R32, -INF , !P2 ;  /* 0xff80000020817808 */ /* 0x000fe40005000000 */
[----:B------:R-:W-:Y:S01]  /*ee10*/  ISETP.GE.AND P2, PT, R9, R23, PT ;  /* 0x000000170900720c */ /* 0x000fe20003f46270 */
[----:B-1----:R-:W-:-:S04]  /*ee20*/  FMUL.FTZ R0, R125, UR28 ;  /* 0x0000001c7d007c20 */ /* 0x002fc80008410000 */
[----:B------:R1:W-:Y:S02]  /*ee30*/  MUFU.TANH R28, R0 ;  /* 0x00000000001c7308 */ /* 0x0003e40000002400 */
[----:B-1----:R-:W-:-:S06]  /*ee40*/  FMUL.FTZ R0, R126, UR28 ;  /* 0x0000001c7e007c20 */ /* 0x002fcc0008410000 */
[----:B------:R1:W2:Y:S02]  /*ee50*/  MUFU.TANH R27, R0 ;  /* 0x00000000001b7308 */ /* 0x0002a40000002400 */
[----:B-1----:R-:W-:Y:S01]  /*ee60*/  FMUL.FTZ R0, R127, UR28 ;  /* 0x0000001c7f007c20 */ /* 0x002fe20008410000 */
[----:B--2---:R-:W-:Y:S02]  /*ee70*/  FSEL R226, R27, -INF , !P4 ;  /* 0xff8000001be27808 */ /* 0x004fe40006000000 */
[----:B------:R-:W-:-:S03]  /*ee80*/  ISETP.GE.AND P4, PT, R8, R22, PT ;  /* 0x000000160800720c */ /* 0x000fc60003f86270 */
        /* <DEDUP_REMOVED lines=12> */
[----:B------:R1:W2:Y:S02]  /*ef50*/  MUFU.TANH R17, R0 ;  /* 0x0000000000117308 */ /* 0x0002a40000002400 */
[----:B-1----:R-:W-:Y:S01]  /*ef60*/  FMUL.FTZ R0, R203, UR28 ;  /* 0x0000001ccb007c20 */ /* 0x002fe20008410000 */
[----:B------:R-:W-:Y:S02]  /*ef70*/  FSEL R203, R110, -INF , !P5 ;  /* 0xff8000006ecb7808 */ /* 0x000fe40006800000 */
[----:B------:R-:W-:-:S03]  /*ef80*/  ISETP.GE.AND P5, PT, R16, R22, PT ;  /* 0x000000161000720c */ /* 0x000fc60003fa6270 */
[----:B------:R1:W-:Y:S01]  /*ef90*/  MUFU.TANH R16, R0 ;  /* 0x0000000000107308 */ /* 0x0003e20000002400 */
[----:B--2---:R-:W-:Y:S02]  /*efa0*/  FSEL R211, R17, -INF , !P4 ;  /* 0xff80000011d37808 */ /* 0x004fe40006000000 */
[----:B------:R-:W-:Y:S02]  /*efb0*/  FSEL R205, R38, -INF , !P5 ;  /* 0xff80000026cd7808 */ /* 0x000fe40006800000 */
[-C--:B------:R-:W-:Y:S02]  /*efc0*/  ISETP.GE.AND P5, PT, R13, R22.reuse, PT ;  /* 0x000000160d00720c */ /* 0x080fe40003fa6270 */
[-C--:B------:R-:W-:Y:S02]  /*efd0*/  ISETP.GE.AND P4, PT, R6, R22.reuse, PT ;  /* 0x000000160600720c */ /* 0x080fe40003f86270 */
[----:B------:R-:W-:Y:S02]  /*efe0*/  FSEL R231, R31, -INF , !P5 ;  /* 0xff8000001fe77808 */ /* 0x000fe40006800000 */
[----:B------:R-:W-:-:S04]  /*eff0*/  ISETP.GE.AND P5, PT, R10, R22, PT ;  /* 0x000000160a00720c */ /* 0x000fc80003fa6270 */
[----:B------:R-:W-:Y:S01]  /*f000*/  FSEL R213, R26, -INF , !P5 ;  /* 0xff8000001ad57808 */ /* 0x000fe20006800000 */
[----:B-1----:R-:W-:Y:S01]  /*f010*/  FMUL.FTZ R0, R200, UR28 ;  /* 0x0000001cc8007c20 */ /* 0x002fe20008410000 */
[----:B------:R-:W-:Y:S02]  /*f020*/  FSEL R200, R82, -INF , !P6 ;  /* 0xff80000052c87808 */ /* 0x000fe40007000000 */
[-C--:B------:R-:W-:Y:S02]  /*f030*/  ISETP.GE.AND P6, PT, R14, R23.reuse, PT ;  /* 0x000000170e00720c */ /* 0x080fe40003fc6270 */
[----:B------:R1:W2:Y:S01]  /*f040*/  MUFU.TANH R14, R0 ;  /* 0x00000000000e7308 */ /* 0x0002a20000002400 */
[----:B------:R-:W-:Y:S01]  /*f050*/  ISETP.GE.AND P5, PT, R7, R22, PT ;  /* 0x000000160700720c */ /* 0x000fe20003fa6270 */
[----:B-1----:R-:W-:Y:S01]  /*f060*/  FMUL.FTZ R0, R130, UR28 ;  /* 0x0000001c82007c20 */ /* 0x002fe20008410000 */
[----:B------:R-:W-:Y:S02]  /*f070*/  FSEL R130, R33, -INF , !P3 ;  /* 0xff80000021827808 */ /* 0x000fe40005800000 */
[----:B------:R-:W-:Y:S01]  /*f080*/  ISETP.GE.AND P3, PT, R10, R23, PT ;  /* 0x000000170a00720c */ /* 0x000fe20003f66270 */
[----:B------:R-:W-:-:S02]  /*f090*/  FMUL.FTZ R10, R240, UR28 ;  /* 0x0000001cf00a7c20 */ /* 0x000fc40008410000 */
[----:B------:R1:W3:Y:S01]  /*f0a0*/  MUFU.TANH R13, R0 ;  /* 0x00000000000d7308 */ /* 0x0002e20000002400 */
[----:B--2---:R-:W-:Y:S02]  /*f0b0*/  FSEL R120, R14, -INF , !P2 ;  /* 0xff8000000e787808 */ /* 0x004fe40005000000 */
[----:B------:R-:W-:Y:S02]  /*f0c0*/  FSEL R127, R28, -INF , !P3 ;  /* 0xff8000001c7f7808 */ /* 0x000fe40005800000 */
[----:B------:R-:W-:Y:S01]  /*f0d0*/  ISETP.GE.AND P3, PT, R7, R23, PT ;  /* 0x000000170700720c */ /* 0x000fe20003f66270 */
[----:B------:R-:W-:Y:S01]  /*f0e0*/  FMUL.FTZ R7, R242, UR28 ;  /* 0x0000001cf2077c20 */ /* 0x000fe20008410000 */
[-C--:B------:R-:W-:Y:S01]  /*f0f0*/  ISETP.GE.AND P2, PT, R2, R22.reuse, PT ;  /* 0x000000160200720c */ /* 0x080fe20003f46270 */
[----:B------:R-:W2:Y:S01]  /*f100*/  MUFU.TANH R10, R10 ;  /* 0x0000000a000a7308 */ /* 0x000ea20000002400 */
[----:B------:R-:W-:Y:S02]  /*f110*/  FSEL R118, R16, -INF , !P3 ;  /* 0xff80000010767808 */ /* 0x000fe40005800000 */
[----:B------:R-:W-:-:S05]  /*f120*/  ISETP.GE.AND P3, PT, R5, R22, PT ;  /* 0x000000160500720c */ /* 0x000fca0003f66270 */
[----:B------:R-:W4:Y:S01]  /*f130*/  MUFU.TANH R7, R7 ;  /* 0x0000000700077308 */ /* 0x000f220000002400 */
[----:B-1----:R-:W-:Y:S01]  /*f140*/  FMUL.FTZ R0, R131, UR28 ;  /* 0x0000001c83007c20 */ /* 0x002fe20008410000 */
[----:B------:R-:W-:Y:S02]  /*f150*/  FSEL R131, R36, -INF , !P6 ;  /* 0xff80000024837808 */ /* 0x000fe40007000000 */
[-C--:B------:R-:W-:Y:S02]  /*f160*/  ISETP.GE.AND P6, PT, R11, R23.reuse, PT ;  /* 0x000000170b00720c */ /* 0x080fe40003fc6270 */
[----:B---3--:R-:W-:Y:S02]  /*f170*/  FSEL R210, R13, -INF , !P5 ;  /* 0xff8000000dd27808 */ /* 0x008fe40006800000 */
[----:B------:R1:W3:Y:S01]  /*f180*/  MUFU.TANH R11, R0 ;  /* 0x00000000000b7308 */ /* 0x0002e20000002400 */
[----:B------:R-:W-:Y:S02]  /*f190*/  FSEL R128, R29, -INF , !P6 ;  /* 0xff8000001d807808 */ /* 0x000fe40007000000 */
[----:B------:R-:W-:-:S02]  /*f1a0*/  ISETP.GE.AND P6, PT, R8, R23, PT ;  /* 0x000000170800720c */ /* 0x000fc40003fc6270 */
[----:B--2---:R-:W-:Y:S02]  /*f1b0*/  FSEL R121, R10, -INF , !P0 ;  /* 0xff8000000a797808 */ /* 0x004fe40004000000 */
[----:B------:R-:W-:Y:S02]  /*f1c0*/  PLOP3.LUT P0, PT, PT, PT, UP1, 0x80, 0x0 ;  /* 0x000000000000781c */ /* 0x000fe40003f0f018 */
[----:B------:R-:W-:Y:S02]  /*f1d0*/  FSEL R116, R20, -INF , !P6 ;  /* 0xff80000014747808 */ /* 0x000fe40007000000 */
[----:B------:R-:W-:Y:S02]  /*f1e0*/  ISETP.GE.AND P6, PT, R2, R23, PT ;  /* 0x000000170200720c */ /* 0x000fe40003fc6270 */
[----:B----4-:R-:W-:Y:S01]  /*f1f0*/  FSEL R208, R7, -INF , !P3 ;  /* 0xff80000007d07808 */ /* 0x010fe20005800000 */
[----:B-1----:R-:W-:Y:S01]  /*f200*/  FMUL.FTZ R0, R241, UR28 ;  /* 0x0000001cf1007c20 */ /* 0x002fe20008410000 */
[----:B---3--:R-:W-:-:S03]  /*f210*/  FSEL R209, R11, -INF , !P4 ;  /* 0xff8000000bd17808 */ /* 0x008fc60006000000 */
[----:B------:R1:W2:Y:S02]  /*f220*/  MUFU.TANH R8, R0 ;  /* 0x0000000000087308 */ /* 0x0002a40000002400 */
[----:B-1----:R-:W-:Y:S01]  /*f230*/  FMUL.FTZ R0, R243, UR28 ;  /* 0x0000001cf3007c20 */ /* 0x002fe20008410000 */
[----:B--2---:R-:W-:-:S05]  /*f240*/  FSEL R122, R8, -INF , !P6 ;  /* 0xff800000087a7808 */ /* 0x004fca0007000000 */
[----:B------:R-:W1:Y:S02]  /*f250*/  MUFU.TANH R0, R0 ;  /* 0x0000000000007308 */ /* 0x000e640000002400 */
[----:B-1----:R-:W-:Y:S01]  /*f260*/  FSEL R207, R0, -INF , !P2 ;  /* 0xff80000000cf7808 */ /* 0x002fe20005000000 */
[----:B------:R-:W-:Y:S06]  /*f270*/  @!P0 BRA `(.L_x_341) ;  /* 0x0000000400c08947 */ /* 0x000fec0003800000 */
[----:B------:R-:W2:Y:S04]  /*f280*/  LDL.64 R24, [R1+0xc0] ;  /* 0x0000c00001187983 */ /* 0x000ea80000100a00 */
[----:B------:R-:W3:Y:S01]  /*f290*/  LDL.64 R124, [R1+0xb8] ;  /* 0x0000b800017c7983 */ /* 0x000ee20000100a00 */
[----:B------:R-:W-:Y:S01]  /*f2a0*/  UIADD3 UR20, UR23, -0x3, URZ ;  /* 0xfffffffd17147890 */ /* 0x000fe2000fffe03f */
[----:B------:R-:W1:Y:S01]  /*f2b0*/  @!P1 LDC.64 R16, c[0x0][0x218] ;  /* 0x00008600ff109b82 */ /* 0x000e620000000a00 */
[----:B------:R-:W-:Y:S01]  /*f2c0*/  IMAD.U32 R10, RZ, RZ, UR8 ;  /* 0x00000008ff0a7e24 */ /* 0x000fe2000f8e00ff */
[----:B------:R4:W-:Y:S01]  /*f2d0*/  @P1 STS.128 [R228+0x4000], RZ ;  /* 0x004000ffe4001388 */ /* 0x0009e20000000c00 */
[----:B------:R-:W-:Y:S01]  /*f2e0*/  USHF.R.S32.HI UR4, URZ, 0x1f, UR20 ;  /* 0x0000001f3f047899 */ /* 0x000fe20008011414 */
[----:B------:R-:W-:Y:S01]  /*f2f0*/  IMAD.U32 R5, RZ, RZ, UR8 ;  /* 0x00000008ff057e24 */ /* 0x000fe2000f8e00ff */
[----:B------:R-:W-:Y:S01]  /*f300*/  UIMAD.WIDE.U32 UR26, UR20, UR8, URZ ;  /* 0x00000008141a72a5 */ /* 0x000fe2000f8e003f */
[----:B------:R-:W-:Y:S01]  /*f310*/  BSSY B0, `(.L_x_342) ;  /* 0x0000065000007945 */ /* 0x000fe20003800000 */
        /* <DEDUP_REMOVED lines=30> */
[----:B------:R-:W1:Y:S01]  /*f500*/  @!P1 LDC.64 R20, c[0x0][0x218] ;  /* 0x00008600ff149b82 */ /* 0x000e620000000a00 */
[----:B------:R-:W-:Y:S01]  /*f510*/  @!P1 IADD3.X R2, R7, UR10, RZ, P3, !PT ;  /* 0x0000000a07029c10 */ /* 0x000fe20009ffe4ff */
[----:B------:R-:W-:Y:S01]  /*f520*/  @!PT LDS RZ, [RZ] ;  /* 0x00000000fffff984 */ /* 0x000fe20000000800 */
[----:B------:R-:W-:Y:S01]  /*f530*/  @!PT LDS RZ, [RZ] ;  /* 0x00000000fffff984 */ /* 0x000fe20000000800 */
[----:B------:R-:W-:Y:S01]  /*f540*/  @!PT LDS RZ, [RZ] ;  /* 0x00000000fffff984 */ /* 0x000fe20000000800 */
[----:B------:R2:W-:Y:S03]  /*f550*/  @!P1 LDGSTS.E.BYPASS.LTC128B.128 [R228+0x4000], desc[UR24][R8.64] ;  /* 0x0400000008e49fae */ /* 0x0005e6000b901d58 */
[----:B------:R-:W-:Y:S01]  /*f560*/  @!P1 LEA.HI.X R11, R0, R19, R2, 0x1, P2 ;  /* 0x00000013000b9211 */ /* 0x000fe200010f0c02 */
[----:B------:R-:W-:Y:S01]  /*f570*/  IMAD.U32 R2, RZ, RZ, UR9 ;  /* 0x00000009ff027e24 */ /* 0x000fe2000f8e00ff */
[----:B------:R3:W-:Y:S01]  /*f580*/  @P1 STS.128 [R228+0x4800], RZ ;  /* 0x004800ffe4001388 */ /* 0x0007e20000000c00 */
[----:B------:R-:W4:Y:S03]  /*f590*/  @!P1 LDC.64 R18, c[0x0][0x218] ;  /* 0x00008600ff129b82 */ /* 0x000f260000000a00 */
[----:B------:R-:W-:Y:S01]  /*f5a0*/  @!PT LDS RZ, [RZ] ;  /* 0x00000000fffff984 */ /* 0x000fe20000000800 */
[----:B------:R-:W-:Y:S01]  /*f5b0*/  @!PT LDS RZ, [RZ] ;  /* 0x00000000fffff984 */ /* 0x000fe20000000800 */
[----:B------:R-:W-:Y:S01]  /*f5c0*/  @!PT LDS RZ, [RZ] ;  /* 0x00000000fffff984 */ /* 0x000fe20000000800 */
[----:B------:R3:W-:Y:S04]  /*f5d0*/  @!P1 LDGSTS.E.BYPASS.LTC128B.128 [R228+0x4800], desc[UR24][R10.64] ;  /* 0x048000000ae49fae */ /* 0x0007e8000b901d58 */
[----:B------:R1:W-:Y:S01]  /*f5e0*/  @P1 STS.128 [R228+0x5000], RZ ;  /* 0x005000ffe4001388 */ /* 0x0003e20000000c00 */
[----:B--2---:R-:W-:-:S05]  /*f5f0*/  IMAD.U32 R8, RZ, RZ, UR8 ;  /* 0x00000008ff087e24 */ /* 0x004fca000f8e00ff */
[----:B------:R-:W-:-:S04]  /*f600*/  @!P1 LEA R0, P2, R8, R6, 0x5 ;  /* 0x0000000608009211 */ /* 0x000fc800078428ff */
[----:B------:R-:W-:Y:S01]  /*f610*/  @!P1 LEA.HI.X R2, R5, R7, R2, 0x5, P2 ;  /* 0x0000000705029211 */ /* 0x000fe200010f2c02 */
[----:B---3--:R-:W-:Y:S01]  /*f620*/  IMAD.U32 R10, RZ, RZ, UR8 ;  /* 0x00000008ff0a7e24 */ /* 0x008fe2000f8e00ff */
[----:B------:R-:W-:-:S04]  /*f630*/  @!P1 LEA R8, P2, R0, R12, 0x1 ;  /* 0x0000000c00089211 */ /* 0x000fc800078408ff */
[----:B------:R-:W-:Y:S01]  /*f640*/  @!P1 LEA.HI.X R9, R0, R13, R2, 0x1, P2 ;  /* 0x0000000d00099211 */ /* 0x000fe200010f0c02 */
[----:B------:R-:W-:Y:S02]  /*f650*/  IMAD.U32 R0, RZ, RZ, UR8 ;  /* 0x00000008ff007e24 */ /* 0x000fe4000f8e00ff */
[----:B------:R-:W-:Y:S02]  /*f660*/  IMAD.U32 R2, RZ, RZ, UR9 ;  /* 0x00000009ff027e24 */ /* 0x000fe4000f8e00ff */
[----:B------:R-:W-:Y:S01]  /*f670*/  @!PT LDS RZ, [RZ] ;  /* 0x00000000fffff984 */ /* 0x000fe20000000800 */
[----:B------:R-:W-:Y:S01]  /*f680*/  @!PT LDS RZ, [RZ] ;  /* 0x00000000fffff984 */ /* 0x000fe20000000800 */
[----:B------:R-:W-:Y:S01]  /*f690*/  @!PT LDS RZ, [RZ] ;  /* 0x00000000fffff984 */ /* 0x000fe20000000800 */
[----:B------:R2:W-:Y:S01]  /*f6a0*/  @!P1 LDGSTS.E.BYPASS.LTC128B.128 [R228+0x5000], desc[UR24][R8.64] ;  /* 0x0500000008e49fae */ /* 0x0005e2000b901d58 */
[----:B------:R-:W-:-:S03]  /*f6b0*/  @!P1 LEA R0, P2, R0, R6, 0x6 ;  /* 0x0000000600009211 */ /* 0x000fc600078430ff */
[----:B------:R3:W-:Y:S01]  /*f6c0*/  @P1 STS.128 [R228+0x5800], RZ ;  /* 0x005800ffe4001388 */ /* 0x0007e20000000c00 */
[----:B------:R-:W-:Y:S02]  /*f6d0*/  @!P1 LEA.HI.X R2, R5, R7, R2, 0x6, P2 ;  /* 0x0000000705029211 */ /* 0x000fe400010f3402 */
        /* <DEDUP_REMOVED lines=15> */
[----:B------:R3:W-:Y:S01]  /*f7d0*/  @!P1 LDGSTS.E.BYPASS.LTC128B.128 [R228+0x6800], desc[UR24][R14.64] ;  /* 0x068000000ee49fae */ /* 0x0007e2000b901d58 */
[----:B--2---:R-:W-:-:S03]  /*f7e0*/  @!P1 IMAD.MOV.U32 R8, RZ, RZ, R6 ;  /* 0x000000ffff089224 */ /* 0x004fc600078e0006 */
[----:B------:R3:W-:Y:S01]  /*f7f0*/  @P1 STS.128 [R228+0x7000], RZ ;  /* 0x007000ffe4001388 */ /* 0x0007e20000000c00 */
[----:B------:R-:W-:Y:S02]  /*f800*/  @!P1 IMAD.MOV.U32 R9, RZ, RZ, R7 ;  /* 0x000000ffff099224 */ /* 0x000fe400078e0007 */
[----:B------:R-:W-:-:S04]  /*f810*/  @!P1 IMAD.WIDE.U32 R8, R10, 0x60, R8 ;  /* 0x000000600a089825 */ /* 0x000fc800078e0008 */
[----:B------:R-:W-:Y:S01]  /*f820*/  @!P1 VIADD R0, R9, UR4 ;  /* 0x0000000409009c36 */ /* 0x000fe20008000000 */
[----:B----4-:R-:W-:-:S04]  /*f830*/  @!P1 LEA R10, P2, R8, R18, 0x1 ;  /* 0x00000012080a9211 */ /* 0x010fc800078408ff */
[----:B------:R-:W-:-:S05]  /*f840*/  @!P1 LEA.HI.X R11, R8, R19, R0, 0x1, P2 ;  /* 0x00000013080b9211 */ /* 0x000fca00010f0c00 */
        /* <DEDUP_REMOVED lines=17> */
.L_x_343:
[----:B------:R-:W-:Y:S05]  /*f960*/  BSYNC B0 ;  /* 0x0000000000007941 */ /* 0x000fea0003800000 */
.L_x_342:
[----:B------:R-:W0:Y:S02]  /*f970*/  LDGDEPBAR ;  /* 0x00000000000079af */ /* 0x000e240000000000 */
.L_x_341:
[----:B------:R-:W-:Y:S04]  /*f980*/  STL [R1+0x120], R228 ;  /* 0x000120e401007387 */ /* 0x000fe80000100800 */
[----:B------:R-:W-:Y:S04]  /*f990*/  STL [R1+0x11c], R225 ;  /* 0x00011ce101007387 */ /* 0x000fe80000100800 */
[----:B------:R-:W-:Y:S04]  /*f9a0*/  STL [R1+0x118], R224 ;  /* 0x000118e001007387 */ /* 0x000fe80000100800 */
[----:B------:R2:W-:Y:S01]  /*f9b0*/  STL [R1+0x114], R223 ;  /* 0x000114df01007387 */ /* 0x0005e20000100800 */
[----:B-----5:R-:W-:-:S02]  /*f9c0*/  FMNMX.FTZ R0, R73, R64, !PT ;  /* 0x0000004049007209 */ /* 0x020fc40007810000 */
[----:B---3--:R-:W-:Y:S01]  /*f9d0*/  MOV R17, R112 ;  /* 0x0000007000117202 */ /* 0x008fe20000000f00 */
[----:B------:R-:W-:Y:S04]  /*f9e0*/  LDSM.16.MT88.4 R20, [R219+0x8000] ;  /* 0x00800000db14783b */ /* 0x000fe80000004200 */
[----:B------:R-:W-:Y:S04]  /*f9f0*/  LDSM.16.MT88.4 R24, [R220+0x8000] ;  /* 0x00800000dc18783b */ /* 0x000fe80000004200 */
[----:B--2---:R-:W2:Y:S04]  /*fa00*/  LDL.LU R223, [R1+0x4c] ;  /* 0x00004c0001df7983 */ /* 0x004ea80000300800 */
[----:B------:R-:W-:Y:S04]  /*fa10*/  STL [R1+0x110], R222 ;  /* 0x000110de01007387 */ /* 0x000fe80000100800 */
[----:B------:R-:W-:Y:S04]  /*fa20*/  STL [R1+0x10c], R217 ;  /* 0x00010cd901007387 */ /* 0x000fe80000100800 */
[----:B------:R-:W-:Y:S04]  /*fa30*/  STL [R1+0x108], R216 ;  /* 0x000108d801007387 */ /* 0x000fe80000100800 */
[----:B------:R-:W-:Y:S04]  /*fa40*/  STL [R1+0x104], R133 ;  /* 0x0001048501007387 */ /* 0x000fe80000100800 */
[----:B------:R-:W-:Y:S04]  /*fa50*/  STL [R1+0x100], R132 ;  /* 0x0001008401007387 */ /* 0x000fe80000100800 */
[----:B------:R-:W-:Y:S04]  /*fa60*/  STL [R1+0xfc], R4 ;  /* 0x0000fc0401007387 */ /* 0x000fe80000100800 */
[----:B------:R3:W-:Y:S04]  /*fa70*/  STL [R1+0xf8], R3 ;  /* 0x0000f80301007387 */ /* 0x0007e80000100800 */
[----:B---3--:R-:W3:Y:S04]  /*fa80*/  LDL.LU R3, [R1+0x28] ;  /* 0x0000280001037983 */ /* 0x008ee80000300800 */
[----:B------:R-:W4:Y:S04]  /*fa90*/  LDL.LU R224, [R1+0x44] ;  /* 0x0000440001e07983 */ /* 0x000f280000300800 */
[----:B------:R-:W3:Y:S01]  /*faa0*/  LDL.LU R216, [R1+0x4] ;  /* 0x0000040001d87983 */ /* 0x000ee20000300800 */
[----:B------:R-:W-:-:S02]  /*fab0*/  FMNMX.FTZ R0, R65, R0, !PT ;  /* 0x0000000041007209 */ /* 0x000fc40007810000 */
[----:B------:R-:W-:Y:S01]  /*fac0*/  MOV R132, R54 ;  /* 0x0000003600847202 */ /* 0x000fe20000000f00 */
[----:B------:R-:W4:Y:S04]  /*fad0*/  LDL.LU R14, [R1+0x48] ;  /* 0x00004800010e7983 */ /* 0x000f280000300800 */
[----:B------:R-:W3:Y:S04]  /*fae0*/  LDL.LU R217, [R1+0x34] ;  /* 0x0000340001d97983 */ /* 0x000ee80000300800 */
[----:B------:R-:W3:Y:S04]  /*faf0*/  LDL.LU R133, [R1+0xc] ;  /* 0x00000c0001857983 */ /* 0x000ee80000300800 */
[----:B------:R-:W3:Y:S04]  /*fb00*/  LDL.LU R4, [R1+0x14] ;  /* 0x0000140001047983 */ /* 0x000ee80000300800 */
[----:B-1----:R-:W3:Y:S04]  /*fb10*/  LDL.LU R228, [R1+0x18] ;  /* 0x0000180001e47983 */ /* 0x002ee80000300800 */
[----:B------:R-:W3:Y:S04]  /*fb20*/  LDL.LU R225, [R1+0x38] ;  /* 0x0000380001e17983 */ /* 0x000ee80000300800 */
[----:B------:R-:W3:Y:S04]  /*fb30*/  LDL.LU R81, [R1+0x10] ;  /* 0x0000100001517983 */ /* 0x000ee80000300800 */
[----:B------:R-:W3:Y:S04]  /*fb40*/  LDL.LU R12, [R1+0x2c] ;  /* 0x00002c00010c7983 */ /* 0x000ee80000300800 */
[----:B------:R-:W3:Y:S04]  /*fb50*/  LDL.LU R13, [R1+0x24] ;  /* 0x00002400010d7983 */ /* 0x000ee80000300800 */
[----:B------:R-:W3:Y:S04]  /*fb60*/  LDL.LU R15, [R1+0x3c] ;  /* 0x00003c00010f7983 */ /* 0x000ee80000300800 */
[----:B------:R-:W3:Y:S04]  /*fb70*/  LDL.LU R16, [R1+0x8] ;  /* 0x0000080001107983 */ /* 0x000ee80000300800 */
[----:B------:R-:W3:Y:S01]  /*fb80*/  LDL.LU R11, [R1+0x30] ;  /* 0x00003000010b7983 */ /* 0x000ee20000300800 */
[----:B------:R-:W-:-:S04]  /*fb90*/  FMNMX.FTZ R0, R66, R0, !PT ;  /* 0x0000000042007209 */ /* 0x000fc80007810000 */
[----:B------:R-:W-:-:S04]  /*fba0*/  FMNMX.FTZ R0, R67, R0, !PT ;  /* 0x0000000043007209 */ /* 0x000fc80007810000 */
        /* <DEDUP_REMOVED lines=15> */
[----:B------:R-:W-:-:S04]  /*fca0*/  FMNMX.FTZ R0, R43, R0, !PT ;  /* 0x000000002b007209 */ /* 0x000fc80007810000 */
[----:B------:R-:W-:-:S04]  /*fcb0*/  FMNMX.FTZ R0, R42, R0, !PT ;  /* 0x000000002a007209 */ /* 0x000fc80007810000 */
[----:B------:R-:W-:Y:S02]  /*fcc0*/  FMNMX.FTZ R0, R41, R0, !PT ;  /* 0x0000000029007209 */ /* 0x000fe40007810000 */
[----:B--2---:R-:W-:Y:S02]  /*fcd0*/  FMNMX.FTZ R6, R223, R5, !PT ;  /* 0x00000005df067209 */ /* 0x004fe40007810000 */
        /* <DEDUP_REMOVED lines=8> */
[----:B------:R-:W-:-:S04]  /*fd60*/  FMNMX.FTZ R0, R45, R0, !PT ;  /* 0x000000002d007209 */ /* 0x000fc80007810000 */
        /* <DEDUP_REMOVED lines=10> */
[----:B------:R-:W-:Y:S02]  /*fe10*/  FMNMX.FTZ R0, R103, R0, !PT ;  /* 0x0000000067007209 */ /* 0x000fe40007810000 */
[----:B----4-:R-:W-:-:S04]  /*fe20*/  FMNMX.FTZ R6, R14, R6, !PT ;  /* 0x000000060e067209 */ /* 0x010fc80007810000 */
[----:B------:R-:W-:-:S04]  /*fe30*/  FMNMX.FTZ R6, R224, R6, !PT ;  /* 0x00000006e0067209 */ /* 0x000fc80007810000 */
[----:B------:R-:W-:-:S04]  /*fe40*/  FMNMX.FTZ R6, R69, R6, !PT ;  /* 0x0000000645067209 */ /* 0x000fc80007810000 */
[----:B---3--:R-:W-:Y:S02]  /*fe50*/  FMNMX.FTZ R7, R15, R6, !PT ;  /* 0x000000060f077209 */ /* 0x008fe40007810000 */
        /* <DEDUP_REMOVED lines=64> */
[----:B------:R-:W-:Y:S02]  /*10260*/  FMNMX.FTZ R5, R215, R7, !PT ;  /* 0x00000007d7057209 */ /* 0x000fe40007810000 */
[----:B------:R-:W-:Y:S01]  /*10270*/  FMNMX.FTZ R6, R233, R6, !PT ;  /* 0x00000006e9067209 */ /* 0x000fe20007810000 */
[----:B------:R-:W1:Y:S01]  /*10280*/  SHFL.BFLY PT, R8, R0, 0x1, 0x1f ;  /* 0x0c201f0000087f89 */ /* 0x000e6200000e0000 */
[----:B------:R-:W-:-:S02]  /*10290*/  FMNMX.FTZ R7, R119, R2, !PT ;  /* 0x0000000277077209 */ /* 0x000fc40007810000 */
[----:B------:R-:W-:Y:S02]  /*102a0*/  FMNMX.FTZ R2, R214, R5, !PT ;  /* 0x00000005d6027209 */ /* 0x000fe40007810000 */
        /* <DEDUP_REMOVED lines=12> */
[----:B-1----:R-:W-:Y:S01]  /*10370*/  FMNMX.FTZ R112, R0, R8, !PT ;  /* 0x0000000800707209 */ /* 0x002fe20007810000 */
[----:B------:R-:W-:Y:S01]  /*10380*/  SHFL.BFLY PT, R10, R7, 0x2, 0x1f ;  /* 0x0c401f00070a7f89 */ /* 0x000fe200000e0000 */
[----:B------:R-:W-:Y:S02]  /*10390*/  FMNMX.FTZ R0, R210, R5, !PT ;  /* 0x00000005d2007209 */ /* 0x000fe40007810000 */
[C---:B------:R-:W-:Y:S01]  /*103a0*/  FSETP.NEU.FTZ.AND P4, PT, R112.reuse, -INF , PT ;  /* 0xff8000007000780b */ /* 0x040fe20003f9d000 */
[----:B------:R-:W-:Y:S01]  /*103b0*/  FMUL.FTZ R5, R112, UR22 ;  /* 0x0000001670057c20 */ /* 0x000fe20008410000 */
[----:B------:R-:W-:Y:S02]  /*103c0*/  FMNMX.FTZ R0, R209, R0, !PT ;  /* 0x00000000d1007209 */ /* 0x000fe40007810000 */
[----:B--2---:R-:W-:Y:S02]  /*103d0*/  FMNMX.FTZ R2, R2, R6, !PT ;  /* 0x0000000602027209 */ /* 0x004fe40007810000 */
[----:B------:R-:W-:-:S02]  /*103e0*/  FMNMX.FTZ R0, R208, R0, !PT ;  /* 0x00000000d0007209 */ /* 0x000fc40007810000 */
[----:B------:R-:W-:Y:S01]  /*103f0*/  FSEL R5, R5, RZ, P4 ;  /* 0x000000ff05057208 */ /* 0x000fe20002000000 */
[----:B------:R-:W1:Y:S01]  /*10400*/  SHFL.BFLY PT, R9, R2, 0x1, 0x1f ;  /* 0x0c201f0002097f89 */ /* 0x000e6200000e0000 */
[----:B------:R-:W-:-:S03]  /*10410*/  FMNMX.FTZ R6, R207, R0, !PT ;  /* 0x00000000cf067209 */ /* 0x000fc60007810000 */
[--C-:B------:R-:W-:Y:S01]  /*10420*/  FFMA.FTZ R0, R64, UR22, -R5.reuse ;  /* 0x0000001640007c23 */ /* 0x100fe20008010805 */
[----:B------:R-:W-:Y:S01]  /*10430*/  MOV R64, R17 ;  /* 0x0000001100407202 */ /* 0x000fe20000000f00 */
[----:B------:R-:W2:Y:S02]  /*10440*/  SHFL.BFLY PT, R8, R6, 0x2, 0x1f ;  /* 0x0c401f0006087f89 */ /* 0x000ea400000e0000 */
[----:B------:R3:W-:Y:S01]  /*10450*/  MUFU.EX2 R123, R0 ;  /* 0x00000000007b7308 */ /* 0x0007e20000000800 */
[----:B-1----:R-:W-:Y:S02]  /*10460*/  FMNMX.FTZ R111, R2, R9, !PT ;  /* 0x00000009026f7209 */ /* 0x002fe40007810000 */
[----:B---3--:R-:W-:Y:S01]  /*10470*/  FMNMX.FTZ R0, R7, R10, !PT ;  /* 0x0000000a07007209 */ /* 0x008fe20007810000 */
[----:B------:R-:W-:Y:S01]  /*10480*/  FFMA.FTZ R7, R65, UR22, -R5 ;  /* 0x0000001641077c23 */ /* 0x000fe20008010805 */
[----:B------:R-:W-:Y:S02]  /*10490*/  IMAD.MOV.U32 R65, RZ, RZ, R11 ;  /* 0x000000ffff417224 */ /* 0x000fe400078e000b */
[C---:B------:R-:W-:Y:S01]  /*104a0*/  FMUL.FTZ R2, R111.reuse, UR22 ;  /* 0x000000166f027c20 */ /* 0x040fe20008410000 */
[----:B--2---:R-:W-:Y:S01]  /*104b0*/  FMNMX.FTZ R6, R6, R8, !PT ;  /* 0x0000000806067209 */ /* 0x004fe20007810000 */
[----:B------:R-:W1:Y:S01]  /*104c0*/  SHFL.BFLY PT, R10, R0, 0x1, 0x1f ;  /* 0x0c201f00000a7f89 */ /* 0x000e6200000e0000 */
[----:B------:R2:W3:Y:S01]  /*104d0*/  MUFU.EX2 R11, R7 ;  /* 0x00000007000b7308 */ /* 0x0004e20000000800 */
[----:B------:R-:W-:-:S02]  /*104e0*/  FSETP.NEU.FTZ.AND P3, PT, R111, -INF , PT ;  /* 0xff8000006f00780b */ /* 0x000fc40003f7d000 */
[----:B------:R-:W4:Y:S02]  /*104f0*/  SHFL.BFLY PT, R8, R6, 0x1, 0x1f ;  /* 0x0c201f0006087f89 */ /* 0x000f2400000e0000 */
[----:B------:R-:W-:Y:S01]  /*10500*/  FSEL R2, R2, RZ, P3 ;  /* 0x000000ff02027208 */ /* 0x000fe20001800000 */
[----:B--2---:R-:W-:Y:S01]  /*10510*/  FFMA.FTZ R7, R66, UR22, -R5 ;  /* 0x0000001642077c23 */ /* 0x004fe20008010805 */
[----:B------:R-:W-:Y:S02]  /*10520*/  MOV R66, R16 ;  /* 0x0000001000427202 */ /* 0x000fe40000000f00 */
[----:B------:R-:W-:Y:S01]  /*10530*/  LDSM.16.MT88.4 R16, [R221+0x8000] ;  /* 0x00800000dd10783b */ /* 0x000fe20000004200 */
[----:B------:R2:W-:Y:S01]  /*10540*/  MUFU.EX2 R126, R7 ;  /* 0x00000007007e7308 */ /* 0x0005e20000000800 */
[----:B-1----:R-:W-:Y:S01]  /*10550*/  FMNMX.FTZ R110, R0, R10, !PT ;  /* 0x0000000a006e7209 */ /* 0x002fe20007810000 */
[----:B------:R-:W-:-:S03]  /*10560*/  FFMA.FTZ R0, R52, UR22, -R2 ;  /* 0x0000001634007c23 */ /* 0x000fc60008010802 */
[----:B------:R-:W-:Y:S01]  /*10570*/  FSETP.NEU.FTZ.AND P2, PT, R110, -INF , PT ;  /* 0xff8000006e00780b */ /* 0x000fe20003f5d000 */
[----:B------:R-:W-:Y:S02]  /*10580*/  STL [R1+0x128], R110 ;  /* 0x0001286e01007387 */ /* 0x000fe40000100800 */
[----:B------:R1:W-:Y:S01]  /*10590*/  MUFU.EX2 R75, R0 ;  /* 0x00000000004b7308 */ /* 0x0003e20000000800 */
[----:B----4-:R-:W-:Y:S01]  /*105a0*/  FMNMX.FTZ R109, R6, R8, !PT ;  /* 0x00000008066d7209 */ /* 0x010fe20007810000 */
[----:B------:R4:W-:Y:S03]  /*105b0*/  STL [R1+0x12c], R112 ;  /* 0x00012c7001007387 */ /* 0x0009e60000100800 */
[----:B------:R-:W-:Y:S01]  /*105c0*/  FSETP.NEU.FTZ.AND P1, PT, R109, -INF , PT ;  /* 0xff8000006d00780b */ /* 0x000fe20003f3d000 */
[----:B------:R-:W-:Y:S01]  /*105d0*/  STL [R1+0x130], R109 ;  /* 0x0001306d01007387 */ /* 0x000fe20000100800 */
[----:B--2---:R-:W-:Y:S01]  /*105e0*/  FFMA.FTZ R7, R67, UR22, -R5 ;  /* 0x0000001643077c23 */ /* 0x004fe20008010805 */
[----:B------:R-:W-:-:S02]  /*105f0*/  MOV R67, R15 ;  /* 0x0000000f00437202 */ /* 0x000fc40000000f00 */
[----:B------:R3:W-:Y:S01]  /*10600*/  STL [R1+0x134], R111 ;  /* 0x0001346f01007387 */ /* 0x0007e20000100800 */
[----:B------:R2:W-:Y:S01]  /*10610*/  MUFU.EX2 R241, R7 ;  /* 0x0000000700f17308 */ /* 0x0005e20000000800 */
[----:B-1----:R-:W-:-:S05]  /*10620*/  FMUL.FTZ R0, R110, UR22 ;  /* 0x000000166e007c20 */ /* 0x002fca0008410000 */
[----:B------:R-:W-:-:S05]  /*10630*/  FSEL R0, R0, RZ, P2 ;  /* 0x000000ff00007208 */ /* 0x000fca0001000000 */
[----:B------:R-:W-:Y:S01]  /*10640*/  FFMA.FTZ R6, R43, UR22, -R0 ;  /* 0x000000162b067c23 */ /* 0x000fe20008010800 */
[----:B--2---:R-:W-:-:S03]  /*10650*/  FFMA.FTZ R7, R51, UR22, -R2 ;  /* 0x0000001633077c23 */ /* 0x004fc60008010802 */
[----:B------:R1:W-:Y:S08]  /*10660*/  MUFU.EX2 R222, R6 ;  /* 0x0000000600de7308 */ /* 0x0003f00000000800 */
[----:B------:R2:W-:Y:S01]  /*10670*/  MUFU.EX2 R38, R7 ;  /* 0x0000000700267308 */ /* 0x0005e20000000800 */
[----:B-1----:R-:W-:-:S05]  /*10680*/  FMUL.FTZ R6, R109, UR22 ;  /* 0x000000166d067c20 */ /* 0x002fca0008410000 */
[----:B------:R-:W-:Y:S01]  /*10690*/  FSEL R6, R6, RZ, P1 ;  /* 0x000000ff06067208 */ /* 0x000fe20000800000 */
[----:B--2---:R-:W-:-:S04]  /*106a0*/  FFMA.FTZ R7, R49, UR22, -R2 ;  /* 0x0000001631077c23 */ /* 0x004fc80008010802 */
[----:B------:R-:W-:Y:S01]  /*106b0*/  FFMA.FTZ R8, R44, UR22, -R6 ;  /* 0x000000162c087c23 */ /* 0x000fe20008010806 */
[----:B------:R1:W-:Y:S08]  /*106c0*/  MUFU.EX2 R239, R7 ;  /* 0x0000000700ef7308 */ /* 0x0003f00000000800 */
[----:B------:R2:W-:Y:S01]  /*106d0*/  MUFU.EX2 R80, R8 ;  /* 0x0000000800507308 */ /* 0x0005e20000000800 */
[----:B-1----:R-:W-:-:S07]  /*106e0*/  FFMA.FTZ R7, R53, UR22, -R2 ;  /* 0x0000001635077c23 */ /* 0x002fce0008010802 */
[----:B------:R1:W-:Y:S01]  /*106f0*/  MUFU.EX2 R242, R7 ;  /* 0x0000000700f27308 */ /* 0x0003e20000000800 */
[----:B--2---:R-:W-:Y:S02]  /*10700*/  FSEL R8, R112, RZ, P4 ;  /* 0x000000ff70087208 */ /* 0x004fe40002000000 */
[----:B----4-:R-:W-:-:S03]  /*10710*/  MOV R112, R69 ;  /* 0x0000004500707202 */ /* 0x010fc60000000f00 */
[----:B------:R-:W-:-:S04]  /*10720*/  FADD.FTZ R8, R73, -R8 ;  /* 0x8000000849087221 */ /* 0x000fc80000010000 */
[----:B------:R-:W-:Y:S01]  /*10730*/  FMUL.FTZ R8, R8, UR22 ;  /* 0x0000001608087c20 */ /* 0x000fe20008410000 */
[----:B-1----:R-:W-:Y:S01]  /*10740*/  FFMA.FTZ R7, R39, UR22, -R0 ;  /* 0x0000001627077c23 */ /* 0x002fe20008010800 */
[----:B------:R-:W-:Y:S02]  /*10750*/  IMAD.MOV.U32 R39, RZ, RZ, R13 ;  /* 0x000000ffff277224 */ /* 0x000fe400078e000d */
[----:B------:R1:W2:Y:S08]  /*10760*/  MUFU.EX2 R37, R8 ;  /* 0x0000000800257308 */ /* 0x0002b00000000800 */
[----:B------:R4:W4:Y:S01]  /*10770*/  MUFU.EX2 R125, R7 ;  /* 0x00000007007d7308 */ /* 0x0009220000000800 */
[----:B-1----:R-:W-:Y:S01]  /*10780*/  FSEL R8, R111, RZ, P3 ;  /* 0x000000ff6f087208 */ /* 0x002fe20001800000 */
[----:B---3--:R-:W-:-:S02]  /*10790*/  IMAD.MOV.U32 R111, RZ, RZ, R11 ;  /* 0x000000ffff6f7224 */ /* 0x008fc400078e000b */
[-C--:B--2---:R-:W-:Y:S01]  /*107a0*/  FMUL.FTZ R140, R140, R37.reuse ;  /* 0x000000258c8c7220 */ /* 0x084fe20000410000 */
[-C--:B------:R-:W-:Y:S01]  /*107b0*/  FMUL.FTZ R141, R141, R37.reuse ;  /* 0x000000258d8d7220 */ /* 0x080fe20000410000 */
[-C--:B------:R-:W-:Y:S01]  /*107c0*/  FMUL.FTZ R144, R144, R37.reuse ;  /* 0x0000002590907220 */ /* 0x080fe20000410000 */
[----:B------:R-:W-:Y:S01]  /*107d0*/  FADD.FTZ R8, R72, -R8 ;  /* 0x8000000848087221 */ /* 0x000fe20000010000 */
[-C--:B------:R-:W-:Y:S01]  /*107e0*/  FMUL.FTZ R145, R145, R37.reuse ;  /* 0x0000002591917220 */ /* 0x080fe20000410000 */
[-C--:B------:R-:W-:Y:S01]  /*107f0*/  FMUL.FTZ R156, R156, R37.reuse ;  /* 0x000000259c9c7220 */ /* 0x080fe20000410000 */
[--C-:B----4-:R-:W-:Y:S01]  /*10800*/  FFMA.FTZ R7, R42, UR22, -R0.reuse ;  /* 0x000000162a077c23 */ /* 0x110fe20008010800 */
[----:B------:R-:W-:Y:S01]  /*10810*/  FMUL.FTZ R8, R8, UR22 ;  /* 0x0000001608087c20 */ /* 0x000fe20008410000 */
[-C--:B------:R-:W-:Y:S01]  /*10820*/  FMUL.FTZ R157, R157, R37.reuse ;  /* 0x000000259d9d7220 */ /* 0x080fe20000410000 */
[-C--:B------:R-:W-:Y:S01]  /*10830*/  FMUL.FTZ R160, R160, R37.reuse ;  /* 0x00000025a0a07220 */ /* 0x080fe20000410000 */
[----:B------:R1:W-:Y:S01]  /*10840*/  MUFU.EX2 R77, R7 ;  /* 0x00000007004d7308 */ /* 0x0003e20000000800 */
[-C--:B------:R-:W-:Y:S01]  /*10850*/  FMUL.FTZ R161, R161, R37.reuse ;  /* 0x00000025a1a17220 */ /* 0x080fe20000410000 */
[-C--:B------:R-:W-:Y:S01]  /*10860*/  FMUL.FTZ R172, R172, R37.reuse ;  /* 0x00000025acac7220 */ /* 0x080fe20000410000 */
[-C--:B------:R-:W-:Y:S01]  /*10870*/  FMUL.FTZ R173, R173, R37.reuse ;  /* 0x00000025adad7220 */ /* 0x080fe20000410000 */
[-C--:B------:R-:W-:Y:S01]  /*10880*/  FMUL.FTZ R176, R176, R37.reuse ;  /* 0x00000025b0b07220 */ /* 0x080fe20000410000 */
[-C--:B------:R-:W-:Y:S01]  /*10890*/  FMUL.FTZ R177, R177, R37.reuse ;  /* 0x00000025b1b17220 */ /* 0x080fe20000410000 */
[-C--:B------:R-:W-:Y:S01]  /*108a0*/  FMUL.FTZ R192, R192, R37.reuse ;  /* 0x00000025c0c07220 */ /* 0x080fe20000410000 */
[-C--:B------:R-:W-:Y:S01]  /*108b0*/  FMUL.FTZ R193, R193, R37.reuse ;  /* 0x00000025c1c17220 */ /* 0x080fe20000410000 */
[----:B------:R2:W3:Y:S01]  /*108c0*/  MUFU.EX2 R36, R8 ;  /* 0x0000000800247308 */ /* 0x0004e20000000800 */
[-C--:B------:R-:W-:Y:S01]  /*108d0*/  FMUL.FTZ R196, R196, R37.reuse ;  /* 0x00000025c4c47220 */ /* 0x080fe20000410000 */
[----:B------:R-:W-:Y:S01]  /*108e0*/  FMUL.FTZ R197, R197, R37 ;  /* 0x00000025c5c57220 */ /* 0x000fe20000410000 */
[----:B-1----:R-:W-:-:S05]  /*108f0*/  FFMA.FTZ R7, R41, UR22, -R0 ;  /* 0x0000001629077c23 */ /* 0x002fca0008010800 */
[----:B------:R1:W4:Y:S01]  /*10900*/  MUFU.EX2 R243, R7 ;  /* 0x0000000700f37308 */ /* 0x0003220000000800 */
[----:B--2---:R-:W-:Y:S01]  /*10910*/  F2FP.F16.F32.PACK_AB R8, R222, R125 ;  /* 0x0000007dde08723e */ /* 0x004fe200000000ff */
[-C--:B---3--:R-:W-:Y:S01]  /*10920*/  FMUL.FTZ R142, R142, R36.reuse ;  /* 0x000000248e8e7220 */ /* 0x088fe20000410000 */
        /* <DEDUP_REMOVED lines=11> */
[--C-:B-1----:R-:W-:Y:S01]  /*109e0*/  FFMA.FTZ R7, R40, UR22, -R6.reuse ;  /* 0x0000001628077c23 */ /* 0x102fe20008010806 */
[----:B----4-:R-:W-:Y:S01]  /*109f0*/  F2FP.F16.F32.PACK_AB R10, R243, R77 ;  /* 0x0000004df30a723e */ /* 0x010fe200000000ff */
[-C--:B------:R-:W-:Y:S01]  /*10a00*/  FMUL.FTZ R194, R194, R36.reuse ;  /* 0x00000024c2c27220 */ /* 0x080fe20000410000 */
[-C--:B------:R-:W-:Y:S01]  /*10a10*/  FMUL.FTZ R195, R195, R36.reuse ;  /* 0x00000024c3c37220 */ /* 0x080fe20000410000 */
[----:B------:R1:W-:Y:S01]  /*10a20*/  MUFU.EX2 R124, R7 ;  /* 0x00000007007c7308 */ /* 0x0003e20000000800 */
[-C--:B------:R-:W-:Y:S01]  /*10a30*/  FMUL.FTZ R198, R198, R36.reuse ;  /* 0x00000024c6c67220 */ /* 0x080fe20000410000 */
[----:B------:R-:W-:Y:S01]  /*10a40*/  FMUL.FTZ R199, R199, R36 ;  /* 0x00000024c7c77220 */ /* 0x000fe20000410000 */
[----:B-1----:R-:W-:-:S05]  /*10a50*/  FFMA.FTZ R7, R47, UR22, -R6 ;  /* 0x000000162f077c23 */ /* 0x002fca0008010806 */
[----:B------:R1:W2:Y:S02]  /*10a60*/  MUFU.EX2 R82, R7 ;  /* 0x0000000700527308 */ /* 0x0002a40000000800 */
[----:B-1----:R-:W-:Y:S01]  /*10a70*/  FFMA.FTZ R7, R45, UR22, -R6 ;  /* 0x000000162d077c23 */ /* 0x002fe20008010806 */
[----:B--2---:R-:W-:-:S05]  /*10a80*/  F2FP.F16.F32.PACK_AB R9, R82, R124 ;  /* 0x0000007c5209723e */ /* 0x004fca00000000ff */
[----:B------:R1:W2:Y:S02]  /*10a90*/  MUFU.EX2 R240, R7 ;  /* 0x0000000700f07308 */ /* 0x0002a40000000800 */
[----:B-1----:R-:W-:Y:S02]  /*10aa0*/  FSEL R7, R110, RZ, P2 ;  /* 0x000000ff6e077208 */ /* 0x002fe40001000000 */
[----:B------:R-:W-:Y:S02]  /*10ab0*/  MOV R110, R14 ;  /* 0x0000000e006e7202 */ /* 0x000fe40000000f00 */
[----:B--2---:R-:W-:Y:S01]  /*10ac0*/  F2FP.F16.F32.PACK_AB R11, R80, R240 ;  /* 0x000000f0500b723e */ /* 0x004fe200000000ff */
[----:B------:R-:W-:Y:S01]  /*10ad0*/  FADD.FTZ R7, R71, -R7 ;  /* 0x8000000747077221 */ /* 0x000fe20000010000 */
[----:B------:R-:W-:Y:S02]  /*10ae0*/  MOV R71, R12 ;  /* 0x0000000c00477202 */ /* 0x000fe40000000f00 */
[----:B------:R-:W1:Y:S01]  /*10af0*/  LDSM.16.MT88.4 R12, [R218+0x8000] ;  /* 0x00800000da0c783b */ /* 0x000e620000004200 */
[----:B------:R-:W-:-:S04]  /*10b00*/  FMUL.FTZ R7, R7, UR22 ;  /* 0x0000001607077c20 */ /* 0x000fc80008410000 */
[----:B------:R2:W3:Y:S02]  /*10b10*/  MUFU.EX2 R69, R7 ;  /* 0x0000000700457308 */ /* 0x0004e40000000800 */
[----:B--2---:R-:W-:Y:S01]  /*10b20*/  FSEL R7, R109, RZ, P1 ;  /* 0x000000ff6d077208 */ /* 0x004fe20000800000 */
[-C--:B---3--:R-:W-:Y:S01]  /*10b30*/  FMUL.FTZ R168, R168, R69.reuse ;  /* 0x00000045a8a87220 */ /* 0x088fe20000410000 */
        /* <DEDUP_REMOVED lines=11> */
[----:B------:R-:W2:Y:S01]  /*10bf0*/  MUFU.EX2 R68, R7 ;  /* 0x0000000700447308 */ /* 0x000ea20000000800 */
[-C--:B------:R-:W-:Y:S01]  /*10c00*/  FMUL.FTZ R164, R164, R69.reuse ;  /* 0x00000045a4a47220 */ /* 0x080fe20000410000 */
[-C--:B------:R-:W-:Y:S01]  /*10c10*/  FMUL.FTZ R165, R165, R69.reuse ;  /* 0x00000045a5a57220 */ /* 0x080fe20000410000 */
[-C--:B------:R-:W-:Y:S01]  /*10c20*/  FMUL.FTZ R180, R180, R69.reuse ;  /* 0x00000045b4b47220 */ /* 0x080fe20000410000 */
[-C--:B------:R-:W-:Y:S01]  /*10c30*/  FMUL.FTZ R181, R181, R69.reuse ;  /* 0x00000045b5b57220 */ /* 0x080fe20000410000 */
[-C--:B------:R-:W-:Y:S01]  /*10c40*/  FMUL.FTZ R184, R184, R69.reuse ;  /* 0x00000045b8b87220 */ /* 0x080fe20000410000 */
[----:B------:R-:W-:Y:S01]  /*10c50*/  FMUL.FTZ R185, R185, R69 ;  /* 0x00000045b9b97220 */ /* 0x000fe20000410000 */
[----:B------:R-:W-:Y:S01]  /*10c60*/  MOV R109, R55 ;  /* 0x00000037006d7202 */ /* 0x000fe20000000f00 */
[-C--:B--2---:R-:W-:Y:S01]  /*10c70*/  FMUL.FTZ R170, R170, R68.reuse ;  /* 0x00000044aaaa7220 */ /* 0x084fe20000410000 */
        /* <DEDUP_REMOVED lines=15> */
[----:B------:R-:W-:Y:S01]  /*10d70*/  HMMA.16816.F32 R44, R8, R20, R168 ;  /* 0x00000014082c723c */ /* 0x000fe200000018a8 */
[----:B------:R-:W-:-:S05]  /*10d80*/  FFMA.FTZ R7, R84, UR22, -R5 ;  /* 0x0000001654077c23 */ /* 0x000fca0008010805 */
[----:B-1----:R-:W-:Y:S01]  /*10d90*/  HMMA.16816.F32 R28, R8, R14, R148 ;  /* 0x0000000e081c723c */ /* 0x002fe20000001894 */
[----:B------:R-:W-:-:S05]  /*10da0*/  MOV R168, R75 ;  /* 0x0000004b00a87202 */ /* 0x000fca0000000f00 */
[C---:B------:R-:W-:Y:S01]  /*10db0*/  HMMA.16816.F32 R72, R8.reuse, R24, R188 ;  /* 0x000000180848723c */ /* 0x040fe200000018bc */
[----:B------:R-:W-:Y:S01]  /*10dc0*/  MOV R149, R66 ;  /* 0x0000004200957202 */ /* 0x000fe20000000f00 */
[----:B------:R-:W-:Y:S01]  /*10dd0*/  IMAD.MOV.U32 R148, RZ, RZ, R65 ;  /* 0x000000ffff947224 */ /* 0x000fe200078e0041 */
[----:B------:R-:W-:Y:S01]  /*10de0*/  MOV R151, R109 ;  /* 0x0000006d00977202 */ /* 0x000fe20000000f00 */
[----:B------:R-:W-:Y:S02]  /*10df0*/  IMAD.MOV.U32 R150, RZ, RZ, R112 ;  /* 0x000000ffff967224 */ /* 0x000fe400078e0070 */
[----:B------:R-:W-:Y:S01]  /*10e00*/  HMMA.16816.F32 R52, R8, R16, R152 ;  /* 0x000000100834723c */ /* 0x000fe20000001898 */
[----:B------:R-:W-:-:S05]  /*10e10*/  MOV R188, R111 ;  /* 0x0000006f00bc7202 */ /* 0x000fca0000000f00 */
[C---:B------:R-:W-:Y:S01]  /*10e20*/  HMMA.16816.F32 R32, R8.reuse, R12, R136 ;  /* 0x0000000c0820723c */ /* 0x040fe20000001888 */
[----:B------:R-:W-:Y:S02]  /*10e30*/  MOV R153, R67 ;  /* 0x0000004300997202 */ /* 0x000fe40000000f00 */
[----:B------:R-:W-:Y:S02]  /*10e40*/  MOV R152, R64 ;  /* 0x0000004000987202 */ /* 0x000fe40000000f00 */
[----:B------:R-:W-:Y:S01]  /*10e50*/  MOV R155, R82 ;  /* 0x00000052009b7202 */ /* 0x000fe20000000f00 */
[C---:B------:R-:W-:Y:S01]  /*10e60*/  HMMA.16816.F32 R48, R8.reuse, R18, R164 ;  /* 0x000000120830723c */ /* 0x040fe200000018a4 */
[----:B------:R-:W-:Y:S01]  /*10e70*/  MOV R154, R81 ;  /* 0x00000051009a7202 */ /* 0x000fe20000000f00 */
[----:B------:R-:W-:Y:S01]  /*10e80*/  IMAD.MOV.U32 R136, RZ, RZ, R83 ;  /* 0x000000ffff887224 */ /* 0x000fe200078e0053 */
[----:B------:R-:W-:Y:S02]  /*10e90*/  MOV R138, R80 ;  /* 0x00000050008a7202 */ /* 0x000fe40000000f00 */
[----:B------:R-:W-:Y:S01]  /*10ea0*/  MOV R139, R110 ;  /* 0x0000006e008b7202 */ /* 0x000fe20000000f00 */
[----:B------:R-:W-:Y:S01]  /*10eb0*/  HMMA.16816.F32 R40, R8, R22, R180 ;  /* 0x000000160828723c */ /* 0x000fe200000018b4 */
[----:B------:R-:W-:Y:S01]  /*10ec0*/  IMAD.MOV.U32 R164, RZ, RZ, R153 ;  /* 0x000000ffffa47224 */ /* 0x000fe200078e0099 */
[----:B------:R-:W-:-:S02]  /*10ed0*/  MOV R153, R225 ;  /* 0x000000e100997202 */ /* 0x000fc40000000f00 */
[----:B------:R-:W-:Y:S02]  /*10ee0*/  MOV R137, R77 ;  /* 0x0000004d00897202 */ /* 0x000fe40000000f00 */
[----:B------:R-:W-:Y:S01]  /*10ef0*/  HMMA.16816.F32 R64, R8, R26, R184 ;  /* 0x0000001a0840723c */ /* 0x000fe200000018b8 */
[----:B------:R-:W-:Y:S01]  /*10f00*/  MOV R165, R152 ;  /* 0x0000009800a57202 */ /* 0x000fe20000000f00 */
[----:B------:R-:W-:Y:S01]  /*10f10*/  IMAD.MOV.U32 R152, RZ, RZ, R223 ;  /* 0x000000ffff987224 */ /* 0x000fe200078e00df */
[----:B------:R-:W-:Y:S02]  /*10f20*/  MOV R166, R150 ;  /* 0x0000009600a67202 */ /* 0x000fe40000000f00 */
[----:B------:R-:W-:Y:S02]  /*10f30*/  MOV R150, R71 ;  /* 0x0000004700967202 */ /* 0x000fe40000000f00 */
[----:B------:R-:W-:Y:S02]  /*10f40*/  F2FP.F16.F32.PACK_AB R8, R188, R123 ;  /* 0x0000007bbc08723e */ /* 0x000fe400000000ff */
[----:B------:R-:W-:-:S02]  /*10f50*/  F2FP.F16.F32.PACK_AB R9, R168, R38 ;  /* 0x00000026a809723e */ /* 0x000fc400000000ff */
[----:B------:R-:W-:Y:S02]  /*10f60*/  F2FP.F16.F32.PACK_AB R10, R241, R126 ;  /* 0x0000007ef10a723e */ /* 0x000fe400000000ff */
[----:B------:R-:W-:Y:S02]  /*10f70*/  F2FP.F16.F32.PACK_AB R11, R242, R239 ;  /* 0x000000eff20b723e */ /* 0x000fe400000000ff */
[----:B------:R-:W-:Y:S02]  /*10f80*/  MOV R71, R228 ;  /* 0x000000e400477202 */ /* 0x000fe40000000f00 */
[----:B------:R-:W-:-:S03]  /*10f90*/  MOV R167, R222 ;  /* 0x000000de00a77202 */ /* 0x000fc60000000f00 */
[C---:B------:R-:W-:Y:S01]  /*10fa0*/  HMMA.16816.F32 R80, R8.reuse, R12, R140 ;  /* 0x0000000c0850723c */ /* 0x040fe2000000188c */
[----:B------:R1:W-:Y:S05]  /*10fb0*/  MUFU.EX2 R142, R7 ;  /* 0x00000007008e7308 */ /* 0x0003ea0000000800 */
[C---:B------:R-:W-:Y:S01]  /*10fc0*/  HMMA.16816.F32 R144, R8.reuse, R14, R144 ;  /* 0x0000000e0890723c */ /* 0x040fe20000001890 */
[----:B------:R-:W-:Y:S05]  /*10fd0*/  LDSM.16.MT88.4 R12, [R219+0x8800] ;  /* 0x00880000db0c783b */ /* 0x000fea0000004200 */
[----:B------:R-:W-:Y:S01]  /*10fe0*/  HMMA.16816.F32 R156, R8, R16, R156 ;  /* 0x00000010089c723c */ /* 0x000fe2000000189c */
[----:B-1----:R-:W-:-:S05]  /*10ff0*/  FFMA.FTZ R7, R86, UR22, -R5 ;  /* 0x0000001656077c23 */ /* 0x002fca0008010805 */
[C---:B------:R-:W-:Y:S01]  /*11000*/  HMMA.16816.F32 R160, R8.reuse, R18, R160 ;  /* 0x0000001208a0723c */ /* 0x040fe200000018a0 */
[----:B------:R-:W-:Y:S01]  /*11010*/  LDSM.16.MT88.4 R16, [R221+0x8800] ;  /* 0x00880000dd10783b */ /* 0x000fe20000004200 */
[----:B------:R1:W-:Y:S04]  /*11020*/  MUFU.EX2 R186, R7 ;  /* 0x0000000700ba7308 */ /* 0x0003e80000000800 */
[C---:B------:R-:W-:Y:S06]  /*11030*/  HMMA.16816.F32 R172, R8.reuse, R20, R172 ;  /* 0x0000001408ac723c */ /* 0x040fec00000018ac */
[C---:B------:R-:W-:Y:S01]  /*11040*/  HMMA.16816.F32 R176, R8.reuse, R22, R176 ;  /* 0x0000001608b0723c */ /* 0x040fe200000018b0 */
[----:B------:R-:W2:Y:S05]  /*11050*/  LDSM.16.MT88.4 R20, [R218+0x8800] ;  /* 0x00880000da14783b */ /* 0x000eaa0000004200 */
[----:B------:R-:W-:Y:S01]  /*11060*/  HMMA.16816.F32 R192, R8, R24, R192 ;  /* 0x0000001808c0723c */ /* 0x000fe200000018c0 */
[----:B-1----:R-:W-:-:S04]  /*11070*/  FFMA.FTZ R7, R87, UR22, -R5 ;  /* 0x0000001657077c23 */ /* 0x002fc80008010805 */
[----:B------:R1:W-:Y:S01]  /*11080*/  MUFU.EX2 R187, R7 ;  /* 0x0000000700bb7308 */ /* 0x0003e20000000800 */
[----:B------:R-:W-:Y:S01]  /*11090*/  HMMA.16816.F32 R196, R8, R26, R196 ;  /* 0x0000001a08c4723c */ /* 0x000fe200000018c4 */
[----:B------:R-:W3:Y:S06]  /*110a0*/  LDSM.16.MT88.4 R24, [R220+0x8800] ;  /* 0x00880000dc18783b */ /* 0x000eec0000004200 */
[----:B------:R-:W-:-:S04]  /*110b0*/  FFMA.FTZ R8, R63, UR22, -R6 ;  /* 0x000000163f087c23 */ /* 0x000fc80008010806 */
[----:B------:R-:W-:Y:S01]  /*110c0*/  MUFU.EX2 R110, R8 ;  /* 0x00000008006e7308 */ /* 0x000fe20000000800 */
[----:B-1----:R-:W-:-:S07]  /*110d0*/  FFMA.FTZ R7, R85, UR22, -R5 ;  /* 0x0000001655077c23 */ /* 0x002fce0008010805 */
        /* <DEDUP_REMOVED lines=9> */
[----:B-1----:R-:W-:Y:S01]  /*11170*/  FFMA.FTZ R7, R57, UR22, -R0 ;  /* 0x0000001639077c23 */ /* 0x002fe20008010800 */
[----:B----4-:R-:W-:-:S05]  /*11180*/  F2FP.F16.F32.PACK_AB R8, R183, R140 ;  /* 0x0000008cb708723e */ /* 0x010fca00000000ff */
        /* <DEDUP_REMOVED lines=10> */
[----:B------:R1:W4:Y:S02]  /*11230*/  MUFU.EX2 R111, R7 ;  /* 0x00000007006f7308 */ /* 0x0003240000000800 */
[----:B-1----:R-:W-:Y:S01]  /*11240*/  FFMA.FTZ R7, R78, UR22, -R2 ;  /* 0x000000164e077c23 */ /* 0x002fe20008010802 */
[----:B----4-:R-:W-:-:S05]  /*11250*/  F2FP.F16.F32.PACK_AB R11, R110, R111 ;  /* 0x0000006f6e0b723e */ /* 0x010fca00000000ff */
[----:B------:R1:W-:Y:S02]  /*11260*/  MUFU.EX2 R180, R7 ;  /* 0x0000000700b47308 */ /* 0x0003e40000000800 */
[C---:B--2---:R-:W-:Y:S06]  /*11270*/  HMMA.16816.F32 R32, R8.reuse, R20, R32 ;  /* 0x000000140820723c */ /* 0x044fec0000001820 */
[C---:B------:R-:W-:Y:S06]  /*11280*/  HMMA.16816.F32 R28, R8.reuse, R22, R28 ;  /* 0x00000016081c723c */ /* 0x040fec000000181c */
[----:B------:R-:W-:Y:S01]  /*11290*/  HMMA.16816.F32 R52, R8, R16, R52 ;  /* 0x000000100834723c */ /* 0x000fe20000001834 */
[----:B-1----:R-:W-:-:S04]  /*112a0*/  FFMA.FTZ R7, R79, UR22, -R2 ;  /* 0x000000164f077c23 */ /* 0x002fc80008010802 */
[----:B------:R1:W2:Y:S01]  /*112b0*/  MUFU.EX2 R109, R7 ;  /* 0x00000007006d7308 */ /* 0x0002a20000000800 */
[C---:B------:R-:W-:Y:S06]  /*112c0*/  HMMA.16816.F32 R48, R8.reuse, R18, R48 ;  /* 0x000000120830723c */ /* 0x040fec0000001830 */
        /* <DEDUP_REMOVED lines=14> */
[C---:B------:R-:W-:Y:S01]  /*113b0*/  HMMA.16816.F32 R144, R8.reuse, R22, R144 ;  /* 0x000000160890723c */ /* 0x040fe20000001890 */
[--C-:B-1----:R-:W-:Y:S01]  /*113c0*/  FFMA.FTZ R7, R113, UR22, -R5.reuse ;  /* 0x0000001671077c23 */ /* 0x102fe20008010805 */
[----:B------:R-:W-:Y:S04]  /*113d0*/  LDSM.16.MT88.4 R20, [R219+0x9000] ;  /* 0x00900000db14783b */ /* 0x000fe80000004200 */
[C---:B------:R-:W-:Y:S01]  /*113e0*/  HMMA.16816.F32 R156, R8.reuse, R16, R156 ;  /* 0x00000010089c723c */ /* 0x040fe2000000189c */
[----:B------:R-:W1:Y:S05]  /*113f0*/  MUFU.EX2 R7, R7 ;  /* 0x0000000700077308 */ /* 0x000e6a0000000800 */
[C---:B------:R-:W-:Y:S01]  /*11400*/  HMMA.16816.F32 R160, R8.reuse, R18, R160 ;  /* 0x0000001208a0723c */ /* 0x040fe200000018a0 */
[----:B------:R-:W2:Y:S05]  /*11410*/  LDSM.16.MT88.4 R16, [R218+0x9000] ;  /* 0x00900000da10783b */ /* 0x000eaa0000004200 */
[C---:B------:R-:W-:Y:S01]  /*11420*/  HMMA.16816.F32 R172, R8.reuse, R12, R172 ;  /* 0x0000000c08ac723c */ /* 0x040fe200000018ac */
[----:B-1----:R1:W-:Y:S05]  /*11430*/  STL [R1+0xb4], R7 ;  /* 0x0000b40701007387 */ /* 0x0023ea0000100800 */
[C---:B------:R-:W-:Y:S01]  /*11440*/  HMMA.16816.F32 R176, R8.reuse, R14, R176 ;  /* 0x0000000e08b0723c */ /* 0x040fe200000018b0 */
[----:B------:R-:W3:Y:S05]  /*11450*/  LDSM.16.MT88.4 R12, [R221+0x9000] ;  /* 0x00900000dd0c783b */ /* 0x000eea0000004200 */
        /* <DEDUP_REMOVED lines=11> */
[----:B------:R-:W-:Y:S02]  /*11510*/  MOV R171, R164 ;  /* 0x000000a400ab7202 */ /* 0x000fe40000000f00 */
[----:B--2---:R-:W-:-:S03]  /*11520*/  F2FP.F16.F32.PACK_AB R8, R195, R193 ;  /* 0x000000c1c308723e */ /* 0x004fc600000000ff */
[----:B------:R1:W2:Y:S02]  /*11530*/  MUFU.EX2 R56, R7 ;  /* 0x0000000700387308 */ /* 0x0002a40000000800 */
[----:B-1----:R-:W-:Y:S01]  /*11540*/  FFMA.FTZ R7, R88, UR22, -R0 ;  /* 0x0000001658077c23 */ /* 0x002fe20008010800 */
[----:B--2---:R-:W-:Y:S05]  /*11550*/  STL [R1+0xb0], R56 ;  /* 0x0000b03801007387 */ /* 0x004fea0000100800 */
        /* <DEDUP_REMOVED lines=8> */
[----:B--2---:R-:W-:Y:S01]  /*115e0*/  STL [R1+0xa8], R57 ;  /* 0x0000a83901007387 */ /* 0x004fe20000100800 */
[----:B------:R-:W-:-:S04]  /*115f0*/  MOV R165, R136 ;  /* 0x0000008800a57202 */ /* 0x000fc80000000f00 */
[----:B------:R1:W-:Y:S01]  /*11600*/  MUFU.EX2 R228, R7 ;  /* 0x0000000700e47308 */ /* 0x0003e20000000800 */
[----:B------:R-:W-:Y:S01]  /*11610*/  F2FP.F16.F32.PACK_AB R9, R57, R192 ;  /* 0x000000c03909723e */ /* 0x000fe200000000ff */
[----:B-1----:R-:W-:-:S06]  /*11620*/  FFMA.FTZ R7, R95, UR22, -R6 ;  /* 0x000000165f077c23 */ /* 0x002fcc0008010806 */
[----:B------:R1:W2:Y:S02]  /*11630*/  MUFU.EX2 R222, R7 ;  /* 0x0000000700de7308 */ /* 0x0002a40000000800 */
[----:B-1----:R-:W-:-:S06]  /*11640*/  FFMA.FTZ R7, R104, UR22, -R2 ;  /* 0x0000001668077c23 */ /* 0x002fcc0008010802 */
[----:B------:R1:W-:Y:S02]  /*11650*/  MUFU.EX2 R143, R7 ;  /* 0x00000007008f7308 */ /* 0x0003e40000000800 */
[----:B-1----:R-:W-:-:S06]  /*11660*/  FFMA.FTZ R7, R102, UR22, -R2 ;  /* 0x0000001666077c23 */ /* 0x002fcc0008010802 */
[----:B------:R-:W1:Y:S01]  /*11670*/  MUFU.EX2 R70, R7 ;  /* 0x0000000700467308 */ /* 0x000e620000000800 */
[----:B--2---:R-:W-:Y:S01]  /*11680*/  F2FP.F16.F32.PACK_AB R11, R222, R228 ;  /* 0x000000e4de0b723e */ /* 0x004fe200000000ff */
[----:B-1----:R-:W-:Y:S04]  /*11690*/  STL [R1+0x9c], R70 ;  /* 0x00009c4601007387 */ /* 0x002fe80000100800 */
[----:B------:R-:W2:Y:S04]  /*116a0*/  LDL.LU R169, [R1+0x58] ;  /* 0x0000580001a97983 */ /* 0x000ea80000300800 */
[----:B------:R-:W2:Y:S01]  /*116b0*/  LDL.LU R170, [R1+0x5c] ;  /* 0x00005c0001aa7983 */ /* 0x000ea20000300800 */
[----:B------:R-:W-:-:S03]  /*116c0*/  MOV R136, R224 ;  /* 0x000000e000887202 */ /* 0x000fc60000000f00 */
[----:B------:R1:W-:Y:S04]  /*116d0*/  STL [R1+0x124], R222 ;  /* 0x000124de01007387 */ /* 0x0003e80000100800 */
[----:B-1----:R-:W2:Y:S01]  /*116e0*/  LDL.LU R222, [R1+0xb4] ;  /* 0x0000b40001de7983 */ /* 0x002ea20000300800 */
[----:B------:R-:W-:Y:S01]  /*116f0*/  FFMA.FTZ R7, R107, UR22, -R2 ;  /* 0x000000166b077c23 */ /* 0x000fe20008010802 */
[C---:B------:R-:W-:Y:S01]  /*11700*/  HMMA.16816.F32 R60, R8.reuse, R16, R32 ;  /* 0x00000010083c723c */ /* 0x040fe20000001820 */
[----:B------:R-:W-:Y:S01]  /*11710*/  IMAD.MOV.U32 R84, RZ, RZ, R164 ;  /* 0x000000ffff547224 */ /* 0x000fe200078e00a4 */
[----:B------:R-:W-:Y:S01]  /*11720*/  MOV R86, R171 ;  /* 0x000000ab00567202 */ /* 0x000fe20000000f00 */
[----:B------:R1:W4:Y:S01]  /*11730*/  MUFU.EX2 R224, R7 ;  /* 0x0000000700e07308 */ /* 0x0003220000000800 */
[----:B------:R-:W-:Y:S01]  /*11740*/  IMAD.MOV.U32 R164, RZ, RZ, R152 ;  /* 0x000000ffffa47224 */ /* 0x000fe200078e0098 */
[----:B------:R-:W-:Y:S01]  /*11750*/  MOV R171, R167 ;  /* 0x000000a700ab7202 */ /* 0x000fe20000000f00 */
[----:B------:R-:W-:Y:S01]  /*11760*/  HMMA.16816.F32 R56, R8, R18, R28 ;  /* 0x000000120838723c */ /* 0x000fe2000000181c */
[----:B------:R-:W-:Y:S01]  /*11770*/  IMAD.MOV.U32 R152, RZ, RZ, R133 ;  /* 0x000000ffff987224 */ /* 0x000fe200078e0085 */
[----:B------:R-:W-:Y:S01]  /*11780*/  MOV R167, R4 ;  /* 0x0000000400a77202 */ /* 0x000fe20000000f00 */
[----:B------:R-:W-:Y:S01]  /*11790*/  IMAD.MOV.U32 R115, RZ, RZ, R138 ;  /* 0x000000ffff737224 */ /* 0x000fe200078e008a */
[----:B------:R-:W-:-:S02]  /*117a0*/  MOV R108, R188 ;  /* 0x000000bc006c7202 */ /* 0x000fc40000000f00 */
[----:B---3--:R-:W-:Y:S01]  /*117b0*/  HMMA.16816.F32 R52, R8, R12, R52 ;  /* 0x0000000c0834723c */ /* 0x008fe20000001834 */
[----:B------:R-:W-:Y:S02]  /*117c0*/  MOV R96, R168 ;  /* 0x000000a800607202 */ /* 0x000fe40000000f00 */
[----:B------:R-:W-:-:S03]  /*117d0*/  MOV R114, R137 ;  /* 0x0000008900727202 */ /* 0x000fc60000000f00 */
[----:B------:R-:W-:Y:S01]  /*117e0*/  HMMA.16816.F32 R48, R8, R14, R48 ;  /* 0x0000000e0830723c */ /* 0x000fe20000001830 */
[----:B-1----:R-:W-:-:S05]  /*117f0*/  FFMA.FTZ R7, R100, UR22, -R0 ;  /* 0x0000001664077c23 */ /* 0x002fca0008010800 */
[C---:B------:R-:W-:Y:S06]  /*11800*/  HMMA.16816.F32 R44, R8.reuse, R20, R44 ;  /* 0x00000014082c723c */ /* 0x040fec000000182c */
[C---:B------:R-:W-:Y:S06]  /*11810*/  HMMA.16816.F32 R40, R8.reuse, R22, R40 ;  /* 0x000000160828723c */ /* 0x040fec0000001828 */
[C---:B----4-:R-:W-:Y:S06]  /*11820*/  HMMA.16816.F32 R32, R8.reuse, R24, R72 ;  /* 0x000000180820723c */ /* 0x050fec0000001848 */
[----:B------:R-:W-:Y:S01]  /*11830*/  HMMA.16816.F32 R28, R8, R26, R64 ;  /* 0x0000001a081c723c */ /* 0x000fe20000001840 */
[----:B------:R-:W-:Y:S01]  /*11840*/  LDSM.16.MT88.4 R64, [R220+0x9800] ;  /* 0x00980000dc40783b */ /* 0x000fe20000004200 */
[----:B------:R-:W-:-:S02]  /*11850*/  MOV R74, R150 ;  /* 0x00000096004a7202 */ /* 0x000fc40000000f00 */
[----:B------:R-:W-:-:S03]  /*11860*/  MOV R73, R151 ;  /* 0x0000009700497202 */ /* 0x000fc60000000f00 */
[----:B------:R-:W-:Y:S02]  /*11870*/  F2FP.F16.F32.PACK_AB R8, R189, R190 ;  /* 0x000000bebd08723e */ /* 0x000fe400000000ff */
[----:B------:R-:W-:Y:S02]  /*11880*/  F2FP.F16.F32.PACK_AB R9, R143, R194 ;  /* 0x000000c28f09723e */ /* 0x000fe400000000ff */
[----:B------:R-:W-:Y:S01]  /*11890*/  F2FP.F16.F32.PACK_AB R11, R224, R70 ;  /* 0x00000046e00b723e */ /* 0x000fe200000000ff */
[----:B--2---:R-:W-:Y:S01]  /*118a0*/  FFMA.FTZ R104, R169, R37, R123 ;  /* 0x00000025a9687223 */ /* 0x004fe2000001007b */
[----:B------:R-:W-:Y:S02]  /*118b0*/  MOV R169, R165 ;  /* 0x000000a500a97202 */ /* 0x000fe40000000f00 */
[----:B------:R-:W-:Y:S01]  /*118c0*/  MOV R165, R153 ;  /* 0x0000009900a57202 */ /* 0x000fe20000000f00 */
[----:B------:R-:W-:Y:S01]  /*118d0*/  FFMA.FTZ R102, R170, R36, R38 ;  /* 0x00000024aa667223 */ /* 0x000fe20000010026 */
[----:B------:R-:W-:-:S02]  /*118e0*/  MOV R170, R166 ;  /* 0x000000a600aa7202 */ /* 0x000fc40000000f00 */
[----:B------:R-:W-:Y:S02]  /*118f0*/  MOV R166, R71 ;  /* 0x0000004700a67202 */ /* 0x000fe40000000f00 */
[----:B------:R1:W-:Y:S01]  /*11900*/  MUFU.EX2 R71, R7 ;  /* 0x0000000700477308 */ /* 0x0003e20000000800 */
[----:B------:R-:W-:Y:S01]  /*11910*/  MOV R153, R217 ;  /* 0x000000d900997202 */ /* 0x000fe20000000f00 */
[----:B-1----:R-:W-:-:S06]  /*11920*/  FFMA.FTZ R7, R99, UR22, -R0 ;  /* 0x0000001663077c23 */ /* 0x002fcc0008010800 */
[----:B------:R1:W2:Y:S01]  /*11930*/  MUFU.EX2 R217, R7 ;  /* 0x0000000700d97308 */ /* 0x0002a20000000800 */
[----:B------:R-:W-:-:S07]  /*11940*/  F2FP.F16.F32.PACK_AB R10, R225, R222 ;  /* 0x000000dee10a723e */ /* 0x000fce00000000ff */
[C---:B------:R-:W-:Y:S06]  /*11950*/  HMMA.16816.F32 R156, R8.reuse, R12, R156 ;  /* 0x0000000c089c723c */ /* 0x040fec000000189c */
[C---:B------:R-:W-:Y:S01]  /*11960*/  HMMA.16816.F32 R80, R8.reuse, R16, R80 ;  /* 0x000000100850723c */ /* 0x040fe20000001850 */
[----:B-1----:R-:W-:Y:S01]  /*11970*/  FFMA.FTZ R7, R98, UR22, -R0 ;  /* 0x0000001662077c23 */ /* 0x002fe20008010800 */
[----:B------:R-:W-:Y:S01]  /*11980*/  FFMA.FTZ R12, R101, UR22, -R6 ;  /* 0x00000016650c7c23 */ /* 0x000fe20008010806 */
[----:B------:R-:W-:Y:S02]  /*11990*/  MOV R101, R39 ;  /* 0x0000002700657202 */ /* 0x000fe40000000f00 */
[----:B------:R1:W-:Y:S01]  /*119a0*/  MUFU.EX2 R133, R7 ;  /* 0x0000000700857308 */ /* 0x0003e20000000800 */
[----:B------:R-:W3:Y:S01]  /*119b0*/  LDSM.16.MT88.4 R36, [R219+0x9800] ;  /* 0x00980000db24783b */ /* 0x000ee20000004200 */
[C---:B------:R-:W-:Y:S03]  /*119c0*/  HMMA.16816.F32 R144, R8.reuse, R18, R144 ;  /* 0x000000120890723c */ /* 0x040fe60000001890 */
[----:B------:R-:W4:Y:S03]  /*119d0*/  LDSM.16.MT88.4 R16, [R218+0x9800] ;  /* 0x00980000da10783b */ /* 0x000f260000004200 */
[C---:B------:R-:W-:Y:S06]  /*119e0*/  HMMA.16816.F32 R172, R8.reuse, R20, R172 ;  /* 0x0000001408ac723c */ /* 0x040fec00000018ac */
[----:B------:R-:W-:Y:S01]  /*119f0*/  HMMA.16816.F32 R176, R8, R22, R176 ;  /* 0x0000001608b0723c */ /* 0x000fe200000018b0 */
[----:B------:R-:W4:Y:S01]  /*11a00*/  LDSM.16.MT88.4 R20, [R221+0x9800] ;  /* 0x00980000dd14783b */ /* 0x000f220000004200 */
[----:B-1----:R-:W-:Y:S01]  /*11a10*/  FFMA.FTZ R7, R97, UR22, -R0 ;  /* 0x0000001661077c23 */ /* 0x002fe20008010800 */
[----:B------:R-:W-:-:S03]  /*11a20*/  IMAD.MOV.U32 R97, RZ, RZ, R3 ;  /* 0x000000ffff617224 */ /* 0x000fc600078e0003 */
[C---:B------:R-:W-:Y:S01]  /*11a30*/  HMMA.16816.F32 R160, R8.reuse, R14, R160 ;  /* 0x0000000e08a0723c */ /* 0x040fe200000018a0 */
[----:B------:R1:W3:Y:S05]  /*11a40*/  MUFU.EX2 R4, R7 ;  /* 0x0000000700047308 */ /* 0x0002ea0000000800 */
[C---:B------:R-:W-:Y:S06]  /*11a50*/  HMMA.16816.F32 R196, R8.reuse, R26, R196 ;  /* 0x0000001a08c4723c */ /* 0x040fec00000018c4 */
[----:B------:R-:W-:Y:S01]  /*11a60*/  HMMA.16816.F32 R76, R8, R24, R76 ;  /* 0x00000018084c723c */ /* 0x000fe2000000184c */
        /* <DEDUP_REMOVED lines=11> */
[----:B--2---:R-:W-:-:S02]  /*11b20*/  F2FP.F16.F32.PACK_AB R8, R217, R71 ;  /* 0x00000047d908723e */ /* 0x004fc400000000ff */
[----:B------:R2:W-:Y:S01]  /*11b30*/  MUFU.EX2 R132, R12 ;  /* 0x0000000c00847308 */ /* 0x0005e20000000800 */
[----:B------:R-:W-:Y:S02]  /*11b40*/  MOV R188, R152 ;  /* 0x0000009800bc7202 */ /* 0x000fe40000000f00 */
[----:B---3--:R-:W-:Y:S02]  /*11b50*/  F2FP.F16.F32.PACK_AB R10, R4, R133 ;  /* 0x00000085040a723e */ /* 0x008fe400000000ff */
[----:B------:R-:W-:Y:S02]  /*11b60*/  MOV R24, R136 ;  /* 0x0000008800187202 */ /* 0x000fe40000000f00 */
[----:B------:R-:W-:Y:S01]  /*11b70*/  MOV R25, R84 ;  /* 0x0000005400197202 */ /* 0x000fe20000000f00 */
[----:B-1----:R-:W-:Y:S01]  /*11b80*/  FFMA.FTZ R7, R103, UR22, -R6 ;  /* 0x0000001667077c23 */ /* 0x002fe20008010806 */
[----:B------:R-:W-:Y:S02]  /*11b90*/  MOV R103, R169 ;  /* 0x000000a900677202 */ /* 0x000fe40000000f00 */
[----:B------:R-:W-:-:S02]  /*11ba0*/  MOV R169, R171 ;  /* 0x000000ab00a97202 */ /* 0x000fc40000000f00 */
[----:B------:R-:W-:Y:S02]  /*11bb0*/  MOV R171, R165 ;  /* 0x000000a500ab7202 */ /* 0x000fe40000000f00 */
        /* <DEDUP_REMOVED lines=8> */
[----:B------:R1:W3:Y:S01]  /*11c40*/  MUFU.EX2 R216, R7 ;  /* 0x0000000700d87308 */ /* 0x0002e20000000800 */
[----:B------:R-:W-:-:S02]  /*11c50*/  MOV R98, R171 ;  /* 0x000000ab00627202 */ /* 0x000fc40000000f00 */
[----:B------:R-:W-:Y:S01]  /*11c60*/  MOV R14, R167 ;  /* 0x000000a7000e7202 */ /* 0x000fe20000000f00 */
[----:B------:R-:W-:Y:S01]  /*11c70*/  IMAD.MOV.U32 R75, RZ, RZ, R149 ;  /* 0x000000ffff4b7224 */ /* 0x000fe200078e0095 */
[----:B--2---:R-:W-:Y:S02]  /*11c80*/  MOV R12, R86 ;  /* 0x00000056000c7202 */ /* 0x004fe40000000f00 */
[----:B------:R-:W-:Y:S02]  /*11c90*/  MOV R99, R164 ;  /* 0x000000a400637202 */ /* 0x000fe40000000f00 */
[----:B------:R-:W-:Y:S02]  /*11ca0*/  MOV R15, R166 ;  /* 0x000000a6000f7202 */ /* 0x000fe40000000f00 */
[----:B------:R-:W-:Y:S02]  /*11cb0*/  MOV R13, R154 ;  /* 0x0000009a000d7202 */ /* 0x000fe40000000f00 */
[----:B------:R-:W-:-:S02]  /*11cc0*/  MOV R123, R155 ;  /* 0x0000009b007b7202 */ /* 0x000fc40000000f00 */
[----:B------:R-:W-:Y:S01]  /*11cd0*/  MOV R72, R148 ;  /* 0x0000009400487202 */ /* 0x000fe20000000f00 */
[----:B-1----:R-:W-:Y:S01]  /*11ce0*/  FFMA.FTZ R7, R106, UR22, -R6 ;  /* 0x000000166a077c23 */ /* 0x002fe20008010806 */
[----:B------:R-:W-:Y:S02]  /*11cf0*/  MOV R106, R170 ;  /* 0x000000aa006a7202 */ /* 0x000fe40000000f00 */
[----:B---3--:R-:W-:Y:S01]  /*11d00*/  F2FP.F16.F32.PACK_AB R9, R216, R70 ;  /* 0x00000046d809723e */ /* 0x008fe200000000ff */
[----:B------:R1:W2:Y:S02]  /*11d10*/  MUFU.EX2 R3, R7 ;  /* 0x0000000700037308 */ /* 0x0002a40000000800 */
[----:B-1----:R-:W-:Y:S01]  /*11d20*/  FFMA.FTZ R7, R106, UR22, -R5 ;  /* 0x000000166a077c23 */ /* 0x002fe20008010805 */
[----:B--2---:R-:W-:Y:S02]  /*11d30*/  F2FP.F16.F32.PACK_AB R11, R3, R132 ;  /* 0x00000084030b723e */ /* 0x004fe400000000ff */
[----:B------:R-:W-:-:S02]  /*11d40*/  MOV R106, R98 ;  /* 0x00000062006a7202 */ /* 0x000fc40000000f00 */
[----:B------:R-:W-:Y:S02]  /*11d50*/  MOV R98, R14 ;  /* 0x0000000e00627202 */ /* 0x000fe40000000f00 */
[----:B------:R-:W-:Y:S01]  /*11d60*/  MOV R14, R188 ;  /* 0x000000bc000e7202 */ /* 0x000fe20000000f00 */
[C---:B------:R-:W-:Y:S01]  /*11d70*/  HMMA.16816.F32 R168, R8.reuse, R36, R44 ;  /* 0x0000002408a8723c */ /* 0x040fe2000000182c */
[----:B------:R1:W-:Y:S05]  /*11d80*/  MUFU.EX2 R188, R7 ;  /* 0x0000000700bc7308 */ /* 0x0003ea0000000800 */
[C---:B----4-:R-:W-:Y:S06]  /*11d90*/  HMMA.16816.F32 R136, R8.reuse, R16, R60 ;  /* 0x000000100888723c */ /* 0x050fec000000183c */
[----:B------:R-:W-:Y:S01]  /*11da0*/  HMMA.16816.F32 R148, R8, R18, R56 ;  /* 0x000000120894723c */ /* 0x000fe20000001838 */
[----:B-1----:R-:W-:-:S05]  /*11db0*/  FFMA.FTZ R7, R27, UR22, -R5 ;  /* 0x000000161b077c23 */ /* 0x002fca0008010805 */
[C---:B------:R-:W-:Y:S01]  /*11dc0*/  HMMA.16816.F32 R152, R8.reuse, R20, R52 ;  /* 0x000000140898723c */ /* 0x040fe20000001834 */
[----:B------:R1:W-:Y:S05]  /*11dd0*/  MUFU.EX2 R46, R7 ;  /* 0x00000007002e7308 */ /* 0x0003ea0000000800 */
[C---:B------:R-:W-:Y:S06]  /*11de0*/  HMMA.16816.F32 R164, R8.reuse, R22, R48 ;  /* 0x0000001608a4723c */ /* 0x040fec0000001830 */
[C---:B------:R-:W-:Y:S06]  /*11df0*/  HMMA.16816.F32 R84, R8.reuse, R38, R40 ;  /* 0x000000260854723c */ /* 0x040fec0000001828 */
[----:B------:R-:W-:Y:S01]  /*11e00*/  HMMA.16816.F32 R92, R8, R64, R32 ;  /* 0x00000040085c723c */ /* 0x000fe20000001820 */
[----:B-1----:R-:W-:-:S05]  /*11e10*/  FFMA.FTZ R7, R24, UR22, -R5 ;  /* 0x0000001618077c23 */ /* 0x002fca0008010805 */
[----:B------:R-:W-:Y:S01]  /*11e20*/  HMMA.16816.F32 R88, R8, R66, R28 ;  /* 0x000000420858723c */ /* 0x000fe2000000181c */
[----:B------:R1:W-:Y:S02]  /*11e30*/  MUFU.EX2 R11, R7 ;  /* 0x00000007000b7308 */ /* 0x0003e40000000800 */
[----:B-1----:R-:W-:-:S06]  /*11e40*/  FFMA.FTZ R7, R25, UR22, -R5 ;  /* 0x0000001619077c23 */ /* 0x002fcc0008010805 */
[----:B------:R1:W2:Y:S02]  /*11e50*/  MUFU.EX2 R10, R7 ;  /* 0x00000007000a7308 */ /* 0x0002a40000000800 */
[----:B-1----:R-:W-:-:S06]  /*11e60*/  FFMA.FTZ R7, R12, UR22, -R5 ;  /* 0x000000160c077c23 */ /* 0x002fcc0008010805 */
[----:B------:R1:W-:Y:S02]  /*11e70*/  MUFU.EX2 R35, R7 ;  /* 0x0000000700237308 */ /* 0x0003e40000000800 */
[----:B-1----:R-:W-:-:S06]  /*11e80*/  FFMA.FTZ R7, R106, UR22, -R5 ;  /* 0x000000166a077c23 */ /* 0x002fcc0008010805 */
[----:B------:R1:W3:Y:S02]  /*11e90*/  MUFU.EX2 R25, R7 ;  /* 0x0000000700197308 */ /* 0x0002e40000000800 */
[----:B-1----:R-:W-:-:S06]  /*11ea0*/  FFMA.FTZ R7, R98, UR22, -R5 ;  /* 0x0000001662077c23 */ /* 0x002fcc0008010805 */
[----:B------:R1:W-:Y:S02]  /*11eb0*/  MUFU.EX2 R98, R7 ;  /* 0x0000000700627308 */ /* 0x0003e40000000800 */
[----:B-1----:R-:W-:Y:S01]  /*11ec0*/  FFMA.FTZ R7, R13, UR22, -R5 ;  /* 0x000000160d077c23 */ /* 0x002fe20008010805 */
[----:B------:R-:W-:Y:S01]  /*11ed0*/  IMAD.MOV.U32 R13, RZ, RZ, R123 ;  /* 0x000000ffff0d7224 */ /* 0x000fe200078e007b */
[----:B------:R-:W-:-:S04]  /*11ee0*/  MOV R123, R72 ;  /* 0x00000048007b7202 */ /* 0x000fc80000000f00 */
[----:B------:R1:W-:Y:S01]  /*11ef0*/  MUFU.EX2 R24, R7 ;  /* 0x0000000700187308 */ /* 0x0003e20000000800 */
[----:B------:R-:W-:Y:S01]  /*11f00*/  MOV R72, R75 ;  /* 0x0000004b00487202 */ /* 0x000fe20000000f00 */
[--C-:B-1----:R-:W-:Y:S02]  /*11f10*/  FFMA.FTZ R7, R74, UR22, -R5.reuse ;  /* 0x000000164a077c23 */ /* 0x102fe40008010805 */
[----:B------:R-:W4:Y:S04]  /*11f20*/  LDL.LU R74, [R1+0x60] ;  /* 0x00006000014a7983 */ /* 0x000f280000300800 */
[----:B------:R-:W4:Y:S01]  /*11f30*/  LDL.LU R75, [R1+0x64] ;  /* 0x00006400014b7983 */ /* 0x000f220000300800 */
[----:B------:R1:W-:Y:S01]  /*11f40*/  MUFU.EX2 R34, R7 ;  /* 0x0000000700227308 */ /* 0x0003e20000000800 */
        /* <DEDUP_REMOVED lines=15> */
[----:B------:R-:W-:Y:S01]  /*12040*/  FFMA.FTZ R43, R134, UR22, -R0 ;  /* 0x00000016862b7c23 */ /* 0x000fe20008010800 */
[----:B-1----:R-:W-:Y:S01]  /*12050*/  FFMA.FTZ R7, R97, UR22, -R5 ;  /* 0x0000001661077c23 */ /* 0x002fe20008010805 */
[----:B------:R-:W-:Y:S01]  /*12060*/  IMAD.MOV.U32 R58, RZ, RZ, R106 ;  /* 0x000000ffff3a7224 */ /* 0x000fe200078e006a */
[----:B------:R-:W-:Y:S01]  /*12070*/  MOV R96, R108 ;  /* 0x0000006c00607202 */ /* 0x000fe20000000f00 */
[--C-:B------:R-:W-:Y:S01]  /*12080*/  FFMA.FTZ R108, R116, UR22, -R0.reuse ;  /* 0x00000016746c7c23 */ /* 0x100fe20008010800 */
[----:B------:R1:W-:Y:S01]  /*12090*/  MUFU.EX2 R97, R7 ;  /* 0x0000000700617308 */ /* 0x0003e20000000800 */
[----:B------:R-:W-:Y:S01]  /*120a0*/  MOV R106, R107 ;  /* 0x0000006b006a7202 */ /* 0x000fe20000000f00 */
[----:B------:R-:W-:Y:S01]  /*120b0*/  FFMA.FTZ R107, R119, UR22, -R0 ;  /* 0x00000016776b7c23 */ /* 0x000fe20008010800 */
[----:B--2---:R-:W-:Y:S01]  /*120c0*/  IMAD.MOV.U32 R116, RZ, RZ, R10 ;  /* 0x000000ffff747224 */ /* 0x004fe200078e000a */
[----:B------:R-:W-:Y:S01]  /*120d0*/  MOV R119, R11 ;  /* 0x0000000b00777202 */ /* 0x000fe20000000f00 */
[--C-:B------:R-:W-:Y:S01]  /*120e0*/  FFMA.FTZ R42, R131, UR22, -R0.reuse ;  /* 0x00000016832a7c23 */ /* 0x100fe20008010800 */
[----:B------:R-:W-:Y:S01]  /*120f0*/  MOV R54, R114 ;  /* 0x0000007200367202 */ /* 0x000fe20000000f00 */
[----:B------:R-:W-:Y:S01]  /*12100*/  IMAD.MOV.U32 R114, RZ, RZ, R241 ;  /* 0x000000ffff727224 */ /* 0x000fe200078e00f1 */
[----:B------:R-:W-:Y:S01]  /*12110*/  F2FP.F16.F32.PACK_AB R10, R116, R119 ;  /* 0x00000077740a723e */ /* 0x000fe200000000ff */
[----:B------:R-:W-:Y:S01]  /*12120*/  MUFU.EX2 R241, R9 ;  /* 0x0000000900f17308 */ /* 0x000fe20000000800 */
[--C-:B------:R-:W-:Y:S01]  /*12130*/  FFMA.FTZ R41, R130, UR22, -R0.reuse ;  /* 0x0000001682297c23 */ /* 0x100fe20008010800 */
[--C-:B------:R-:W-:Y:S01]  /*12140*/  FFMA.FTZ R118, R118, UR22, -R0.reuse ;  /* 0x0000001676767c23 */ /* 0x100fe20008010800 */
[--C-:B------:R-:W-:Y:S01]  /*12150*/  FFMA.FTZ R120, R120, UR22, -R0.reuse ;  /* 0x0000001678787c23 */ /* 0x100fe20008010800 */
[--C-:B------:R-:W-:Y:S01]  /*12160*/  FFMA.FTZ R121, R121, UR22, -R0.reuse ;  /* 0x0000001679797c23 */ /* 0x100fe20008010800 */
[----:B------:R-:W-:Y:S01]  /*12170*/  FFMA.FTZ R122, R122, UR22, -R0 ;  /* 0x000000167a7a7c23 */ /* 0x000fe20008010800 */
[----:B------:R-:W-:Y:S01]  /*12180*/  MOV R134, R96 ;  /* 0x0000006000867202 */ /* 0x000fe20000000f00 */
[----:B------:R-:W-:Y:S01]  /*12190*/  FFMA.FTZ R96, R226, UR22, -R6 ;  /* 0x00000016e2607c23 */ /* 0x000fe20008010806 */
[----:B-1----:R-:W-:Y:S01]  /*121a0*/  FFMA.FTZ R7, R101, UR22, -R5 ;  /* 0x0000001665077c23 */ /* 0x002fe20008010805 */
[----:B------:R-:W-:Y:S01]  /*121b0*/  FFMA.FTZ R101, R128, UR22, -R0 ;  /* 0x0000001680657c23 */ /* 0x000fe20008010800 */
[----:B---3--:R-:W-:Y:S01]  /*121c0*/  MOV R128, R25 ;  /* 0x0000001900807202 */ /* 0x008fe20000000f00 */
[----:B------:R-:W-:Y:S01]  /*121d0*/  IMAD.MOV.U32 R130, RZ, RZ, R71 ;  /* 0x000000ffff827224 */ /* 0x000fe200078e0047 */
[----:B------:R1:W-:Y:S01]  /*121e0*/  MUFU.EX2 R45, R7 ;  /* 0x00000007002d7308 */ /* 0x0003e20000000800 */
[----:B------:R-:W-:-:S07]  /*121f0*/  IMAD.MOV.U32 R200, RZ, RZ, R59 ;  /* 0x000000ffffc87224 */ /* 0x000fce00078e003b */
[----:B------:R-:W-:Y:S08]  /*12200*/  MUFU.EX2 R117, R117 ;  /* 0x0000007500757308 */ /* 0x000ff00000000800 */
[----:B------:R-:W-:Y:S01]  /*12210*/  MUFU.EX2 R101, R101 ;  /* 0x0000006500657308 */ /* 0x000fe20000000800 */
[----:B-1----:R-:W-:Y:S01]  /*12220*/  FFMA.FTZ R7, R103, UR22, -R5 ;  /* 0x0000001667077c23 */ /* 0x002fe20008010805 */
[----:B------:R-:W-:-:S06]  /*12230*/  MOV R103, R242 ;  /* 0x000000f200677202 */ /* 0x000fcc0000000f00 */
[----:B------:R1:W-:Y:S08]  /*12240*/  MUFU.EX2 R44, R7 ;  /* 0x00000007002c7308 */ /* 0x0003f00000000800 */
[----:B------:R-:W-:Y:S08]  /*12250*/  MUFU.EX2 R107, R107 ;  /* 0x0000006b006b7308 */ /* 0x000ff00000000800 */
[----:B------:R-:W-:Y:S01]  /*12260*/  MUFU.EX2 R108, R108 ;  /* 0x0000006c006c7308 */ /* 0x000fe20000000800 */
[----:B-1----:R-:W-:Y:S01]  /*12270*/  FFMA.FTZ R7, R105, UR22, -R5 ;  /* 0x0000001669077c23 */ /* 0x002fe20008010805 */
[----:B------:R-:W-:Y:S01]  /*12280*/  FFMA.FTZ R105, R127, UR22, -R0 ;  /* 0x000000167f697c23 */ /* 0x000fe20008010800 */
[----:B------:R-:W-:-:S05]  /*12290*/  MOV R127, R46 ;  /* 0x0000002e007f7202 */ /* 0x000fca0000000f00 */
[----:B------:R1:W2:Y:S08]  /*122a0*/  MUFU.EX2 R26, R7 ;  /* 0x00000007001a7308 */ /* 0x0002b00000000800 */
[----:B------:R-:W-:Y:S08]  /*122b0*/  MUFU.EX2 R105, R105 ;  /* 0x0000006900697308 */ /* 0x000ff00000000800 */
[----:B------:R-:W-:Y:S01]  /*122c0*/  MUFU.EX2 R96, R96 ;  /* 0x0000006000607308 */ /* 0x000fe20000000800 */
[----:B-1----:R-:W-:Y:S01]  /*122d0*/  FFMA.FTZ R7, R99, UR22, -R5 ;  /* 0x0000001663077c23 */ /* 0x002fe20008010805 */
[----:B------:R-:W-:Y:S01]  /*122e0*/  FFMA.FTZ R99, R234, UR22, -R2 ;  /* 0x00000016ea637c23 */ /* 0x000fe20008010802 */
[----:B--2---:R-:W-:-:S05]  /*122f0*/  MOV R131, R26 ;  /* 0x0000001a00837202 */ /* 0x004fca0000000f00 */
[----:B------:R1:W-:Y:S08]  /*12300*/  MUFU.EX2 R27, R7 ;  /* 0x00000007001b7308 */ /* 0x0003f00000000800 */
[----:B------:R-:W-:Y:S08]  /*12310*/  MUFU.EX2 R99, R99 ;  /* 0x0000006300637308 */ /* 0x000ff00000000800 */
[----:B------:R-:W-:Y:S01]  /*12320*/  MUFU.EX2 R118, R118 ;  /* 0x0000007600767308 */ /* 0x000fe20000000800 */
[----:B-1----:R-:W-:Y:S01]  /*12330*/  FFMA.FTZ R7, R100, UR22, -R5 ;  /* 0x0000001664077c23 */ /* 0x002fe20008010805 */
[----:B------:R-:W-:-:S06]  /*12340*/  FFMA.FTZ R100, R232, UR22, -R2 ;  /* 0x00000016e8647c23 */ /* 0x000fcc0008010802 */
[----:B------:R1:W-:Y:S08]  /*12350*/  MUFU.EX2 R28, R7 ;  /* 0x00000007001c7308 */ /* 0x0003f00000000800 */
[----:B------:R-:W-:Y:S08]  /*12360*/  MUFU.EX2 R100, R100 ;  /* 0x0000006400647308 */ /* 0x000ff00000000800 */
[----:B------:R-:W-:Y:S01]  /*12370*/  MUFU.EX2 R120, R120 ;  /* 0x0000007800787308 */ /* 0x000fe20000000800 */
[----:B-1----:R-:W-:Y:S01]  /*12380*/  FFMA.FTZ R7, R14, UR22, -R5 ;  /* 0x000000160e077c23 */ /* 0x002fe20008010805 */
[----:B------:R-:W-:-:S06]  /*12390*/  FFMA.FTZ R14, R202, UR22, -R0 ;  /* 0x00000016ca0e7c23 */ /* 0x000fcc0008010800 */
[----:B------:R1:W2:Y:S08]  /*123a0*/  MUFU.EX2 R29, R7 ;  /* 0x00000007001d7308 */ /* 0x0002b00000000800 */
[----:B------:R-:W-:Y:S08]  /*123b0*/  MUFU.EX2 R202, R40 ;  /* 0x0000002800ca7308 */ /* 0x000ff00000000800 */
[----:B------:R-:W-:Y:S01]  /*123c0*/  MUFU.EX2 R121, R121 ;  /* 0x0000007900797308 */ /* 0x000fe20000000800 */
[----:B-1----:R-:W-:Y:S01]  /*123d0*/  FFMA.FTZ R7, R15, UR22, -R5 ;  /* 0x000000160f077c23 */ /* 0x002fe20008010805 */
[----:B------:R-:W-:Y:S01]  /*123e0*/  FFMA.FTZ R15, R237, UR22, -R2 ;  /* 0x00000016ed0f7c23 */ /* 0x000fe20008010802 */
[----:B--2---:R-:W-:-:S05]  /*123f0*/  MOV R247, R29 ;  /* 0x0000001d00f77202 */ /* 0x004fca0000000f00 */
[----:B------:R1:W-:Y:S08]  /*12400*/  MUFU.EX2 R30, R7 ;  /* 0x00000007001e7308 */ /* 0x0003f00000000800 */
[----:B------:R2:W-:Y:S08]  /*12410*/  MUFU.EX2 R237, R8 ;  /* 0x0000000800ed7308 */ /* 0x0005f00000000800 */
[----:B------:R-:W-:Y:S01]  /*12420*/  MUFU.EX2 R122, R122 ;  /* 0x0000007a007a7308 */ /* 0x000fe20000000800 */
[----:B-1----:R-:W-:Y:S01]  /*12430*/  FFMA.FTZ R7, R13, UR22, -R5 ;  /* 0x000000160d077c23 */ /* 0x002fe20008010805 */
[----:B------:R-:W-:-:S06]  /*12440*/  FFMA.FTZ R13, R201, UR22, -R0 ;  /* 0x00000016c90d7c23 */ /* 0x000fcc0008010800 */
[----:B------:R1:W-:Y:S01]  /*12450*/  MUFU.EX2 R31, R7 ;  /* 0x00000007001f7308 */ /* 0x0003e20000000800 */
[----:B--2---:R-:W-:-:S07]  /*12460*/  F2FP.F16.F32.PACK_AB R8, R127, R188 ;  /* 0x000000bc7f08723e */ /* 0x004fce00000000ff */
[----:B------:R2:W-:Y:S01]  /*12470*/  MUFU.EX2 R234, R13 ;  /* 0x0000000d00ea7308 */ /* 0x0005e20000000800 */
[--C-:B-1----:R-:W-:Y:S01]  /*12480*/  FFMA.FTZ R7, R123, UR22, -R5.reuse ;  /* 0x000000167b077c23 */ /* 0x102fe20008010805 */
[----:B------:R-:W-:Y:S01]  /*12490*/  FFMA.FTZ R5, R72, UR22, -R5 ;  /* 0x0000001648057c23 */ /* 0x000fe20008010805 */
[--C-:B------:R-:W-:Y:S01]  /*124a0*/  FFMA.FTZ R72, R235, UR22, -R2.reuse ;  /* 0x00000016eb487c23 */ /* 0x100fe20008010802 */
[----:B------:R-:W-:-:S04]  /*124b0*/  FFMA.FTZ R123, R229, UR22, -R2 ;  /* 0x00000016e57b7c23 */ /* 0x000fc80008010802 */
[----:B------:R1:W-:Y:S01]  /*124c0*/  MUFU.EX2 R32, R7 ;  /* 0x0000000700207308 */ /* 0x0003e20000000800 */
[----:B--2---:R-:W-:-:S07]  /*124d0*/  MOV R13, R57 ;  /* 0x00000039000d7202 */ /* 0x004fce0000000f00 */
[----:B------:R2:W3:Y:S08]  /*124e0*/  MUFU.EX2 R33, R5 ;  /* 0x0000000500217308 */ /* 0x0004f00000000800 */
[----:B------:R3:W-:Y:S01]  /*124f0*/  MUFU.EX2 R229, R14 ;  /* 0x0000000e00e57308 */ /* 0x0007e20000000800 */
[----:B-1----:R-:W-:Y:S01]  /*12500*/  FFMA.FTZ R7, R245, UR22, -R2 ;  /* 0x00000016f5077c23 */ /* 0x002fe20008010802 */
[----:B------:R-:W-:-:S06]  /*12510*/  MOV R245, R28 ;  /* 0x0000001c00f57202 */ /* 0x000fcc0000000f00 */
[----:B------:R1:W-:Y:S01]  /*12520*/  MUFU.EX2 R236, R7 ;  /* 0x0000000700ec7308 */ /* 0x0003e20000000800 */
[----:B--2---:R-:W-:Y:S01]  /*12530*/  FFMA.FTZ R5, R73, UR22, -R2 ;  /* 0x0000001649057c23 */ /* 0x004fe20008010802 */
[----:B------:R-:W-:Y:S01]  /*12540*/  FFMA.FTZ R73, R129, UR22, -R0 ;  /* 0x0000001681497c23 */ /* 0x000fe20008010800 */
[----:B------:R-:W-:-:S05]  /*12550*/  MOV R129, R70 ;  /* 0x0000004600817202 */ /* 0x000fca0000000f00 */
[----:B------:R2:W-:Y:S01]  /*12560*/  MUFU.EX2 R239, R5 ;  /* 0x0000000500ef7308 */ /* 0x0005e20000000800 */
[----:B---3--:R-:W-:-:S07]  /*12570*/  MOV R14, R55 ;  /* 0x00000037000e7202 */ /* 0x008fce0000000f00 */
[----:B------:R-:W-:Y:S01]  /*12580*/  MUFU.EX2 R201, R72 ;  /* 0x0000004800c97308 */ /* 0x000fe20000000800 */
[----:B-1----:R-:W-:Y:S01]  /*12590*/  FFMA.FTZ R7, R231, UR22, -R6 ;  /* 0x00000016e7077c23 */ /* 0x002fe20008010806 */
[----:B--2---:R-:W-:Y:S01]  /*125a0*/  FFMA.FTZ R5, R252, UR22, -R2 ;  /* 0x00000016fc057c23 */ /* 0x004fe20008010802 */
[----:B------:R-:W-:-:S05]  /*125b0*/  MOV R252, R33 ;  /* 0x0000002100fc7202 */ /* 0x000fca0000000f00 */
[----:B------:R1:W2:Y:S01]  /*125c0*/  MUFU.EX2 R240, R5 ;  /* 0x0000000500f07308 */ /* 0x0002a20000000800 */
[----:B----4-:R-:W-:Y:S01]  /*125d0*/  FFMA.FTZ R74, R74, R69, R125 ;  /* 0x000000454a4a7223 */ /* 0x010fe2000001007d */
[----:B------:R-:W-:Y:S01]  /*125e0*/  FFMA.FTZ R125, R215, UR22, -R2 ;  /* 0x00000016d77d7c23 */ /* 0x000fe20008010802 */
[----:B------:R-:W-:Y:S01]  /*125f0*/  FFMA.FTZ R75, R75, R68, R124 ;  /* 0x000000444b4b7223 */ /* 0x000fe2000001007c */
[--C-:B------:R-:W-:Y:S01]  /*12600*/  FFMA.FTZ R124, R227, UR22, -R2.reuse ;  /* 0x00000016e37c7c23 */ /* 0x100fe20008010802 */
[----:B-1----:R-:W-:Y:S01]  /*12610*/  FFMA.FTZ R5, R251, UR22, -R2 ;  /* 0x00000016fb057c23 */ /* 0x002fe20008010802 */
[----:B--2---:R-:W-:Y:S02]  /*12620*/  F2FP.F16.F32.PACK_AB R9, R240, R239 ;  /* 0x000000eff009723e */ /* 0x004fe400000000ff */
[----:B------:R-:W-:Y:S01]  /*12630*/  MUFU.EX2 R227, R12 ;  /* 0x0000000c00e37308 */ /* 0x000fe20000000800 */
[----:B------:R-:W-:Y:S01]  /*12640*/  MOV R251, R32 ;  /* 0x0000002000fb7202 */ /* 0x000fe20000000f00 */
[----:B------:R-:W-:-:S06]  /*12650*/  FADD.FTZ R113, R113, R75 ;  /* 0x0000004b71717221 */ /* 0x000fcc0000010000 */
[----:B------:R1:W-:Y:S02]  /*12660*/  MUFU.EX2 R242, R5 ;  /* 0x0000000500f27308 */ /* 0x0003e40000000800 */
[----:B-1----:R-:W-:Y:S01]  /*12670*/  FFMA.FTZ R5, R250, UR22, -R2 ;  /* 0x00000016fa057c23 */ /* 0x002fe20008010802 */
[----:B------:R-:W-:-:S05]  /*12680*/  MOV R250, R31 ;  /* 0x0000001f00fa7202 */ /* 0x000fca0000000f00 */
[----:B------:R1:W2:Y:S02]  /*12690*/  MUFU.EX2 R243, R5 ;  /* 0x0000000500f37308 */ /* 0x0002a40000000800 */
[----:B-1----:R-:W-:Y:S01]  /*126a0*/  FFMA.FTZ R5, R249, UR22, -R2 ;  /* 0x00000016f9057c23 */ /* 0x002fe20008010802 */
[----:B--2---:R-:W-:-:S05]  /*126b0*/  F2FP.F16.F32.PACK_AB R11, R243, R242 ;  /* 0x000000f2f30b723e */ /* 0x004fca00000000ff */
[----:B------:R1:W-:Y:S02]  /*126c0*/  MUFU.EX2 R249, R5 ;  /* 0x0000000500f97308 */ /* 0x0003e40000000800 */
[C---:B------:R-:W-:Y:S06]  /*126d0*/  HMMA.16816.F32 R60, R8.reuse, R16, R80 ;  /* 0x00000010083c723c */ /* 0x040fec0000001850 */
[----:B------:R-:W-:Y:S01]  /*126e0*/  HMMA.16816.F32 R68, R8, R64, R76 ;  /* 0x000000400844723c */ /* 0x000fe2000000184c */
[----:B------:R-:W-:Y:S02]  /*126f0*/  MOV R82, R45 ;  /* 0x0000002d00527202 */ /* 0x000fe40000000f00 */
[----:B------:R-:W-:-:S02]  /*12700*/  MOV R81, R44 ;  /* 0x0000002c00517202 */ /* 0x000fc40000000f00 */
[----:B------:R-:W-:Y:S01]  /*12710*/  MOV R80, R54 ;  /* 0x0000003600507202 */ /* 0x000fe20000000f00 */
[C---:B------:R-:W-:Y:S01]  /*12720*/  HMMA.16816.F32 R44, R8.reuse, R18, R144 ;  /* 0x00000012082c723c */ /* 0x040fe20000001890 */
[----:B-1----:R-:W-:Y:S01]  /*12730*/  FFMA.FTZ R5, R248, UR22, -R2 ;  /* 0x00000016f8057c23 */ /* 0x002fe20008010802 */
[----:B------:R-:W-:Y:S01]  /*12740*/  IMAD.MOV.U32 R248, RZ, RZ, R30 ;  /* 0x000000fffff87224 */ /* 0x000fe200078e001e */
[----:B------:R-:W-:Y:S01]  /*12750*/  LDSM.16.MT88.4 R16, [R220+0xa000] ;  /* 0x00a00000dc10783b */ /* 0x000fe20000004200 */
[----:B------:R-:W-:Y:S01]  /*12760*/  MOV R83, R34 ;  /* 0x0000002200537202 */ /* 0x000fe20000000f00 */
[----:B------:R1:W-:Y:S01]  /*12770*/  MUFU.EX2 R246, R5 ;  /* 0x0000000500f67308 */ /* 0x0003e20000000800 */
[----:B------:R-:W-:Y:S01]  /*12780*/  HMMA.16816.F32 R48, R8, R22, R160 ;  /* 0x000000160830723c */ /* 0x000fe200000018a0 */
[----:B------:R-:W2:Y:S01]  /*12790*/  LDSM.16.MT88.4 R28, [R218+0xa000] ;  /* 0x00a00000da1c783b */ /* 0x000ea20000004200 */
[----:B------:R-:W-:Y:S02]  /*127a0*/  MOV R146, R35 ;  /* 0x0000002300927202 */ /* 0x000fe40000000f00 */
[----:B------:R-:W-:-:S02]  /*127b0*/  MOV R145, R24 ;  /* 0x0000001800917202 */ /* 0x000fc40000000f00 */
[----:B------:R-:W-:Y:S01]  /*127c0*/  MOV R147, R58 ;  /* 0x0000003a00937202 */ /* 0x000fe20000000f00 */
[C---:B------:R-:W-:Y:S01]  /*127d0*/  HMMA.16816.F32 R32, R8.reuse, R20, R156 ;  /* 0x000000140820723c */ /* 0x040fe2000000189c */
[----:B------:R-:W-:Y:S01]  /*127e0*/  MOV R226, R145 ;  /* 0x0000009100e27202 */ /* 0x000fe20000000f00 */
[----:B------:R-:W-:Y:S01]  /*127f0*/  IMAD.MOV.U32 R145, RZ, RZ, R146 ;  /* 0x000000ffff917224 */ /* 0x000fe200078e0092 */
[----:B------:R-:W-:Y:S01]  /*12800*/  MOV R146, R147 ;  /* 0x0000009300927202 */ /* 0x000fe20000000f00 */
[----:B------:R-:W-:Y:S01]  /*12810*/  LDSM.16.MT88.4 R20, [R219+0xa000] ;  /* 0x00a00000db14783b */ /* 0x000fe20000004200 */
[----:B------:R-:W-:Y:S01]  /*12820*/  MOV R147, R13 ;  /* 0x0000000d00937202 */ /* 0x000fe20000000f00 */
[C---:B------:R-:W-:Y:S01]  /*12830*/  HMMA.16816.F32 R52, R8.reuse, R36, R172 ;  /* 0x000000240834723c */ /* 0x040fe200000018ac */
[----:B------:R-:W-:Y:S01]  /*12840*/  MOV R13, R14 ;  /* 0x0000000e000d7202 */ /* 0x000fe20000000f00 */
[----:B-1----:R-:W-:Y:S01]  /*12850*/  FFMA.FTZ R5, R244, UR22, -R2 ;  /* 0x00000016f4057c23 */ /* 0x002fe20008010802 */
[----:B------:R-:W-:Y:S01]  /*12860*/  FFMA.FTZ R2, R135, UR22, -R0 ;  /* 0x0000001687027c23 */ /* 0x000fe20008010800 */
[----:B------:R-:W-:Y:S01]  /*12870*/  FFMA.FTZ R0, R203, UR22, -R6 ;  /* 0x00000016cb007c23 */ /* 0x000fe20008010806 */
[----:B------:R-:W-:Y:S01]  /*12880*/  MOV R244, R27 ;  /* 0x0000001b00f47202 */ /* 0x000fe20000000f00 */
[----:B------:R-:W-:Y:S01]  /*12890*/  IMAD.MOV.U32 R135, RZ, RZ, R56 ;  /* 0x000000ffff877224 */ /* 0x000fe200078e0038 */
[----:B------:R-:W-:Y:S01]  /*128a0*/  MOV R14, R80 ;  /* 0x00000050000e7202 */ /* 0x000fe20000000f00 */
[----:B------:R1:W-:Y:S01]  /*128b0*/  MUFU.EX2 R215, R0 ;  /* 0x0000000000d77308 */ /* 0x0003e20000000800 */
[----:B------:R-:W3:Y:S01]  /*128c0*/  LDSM.16.MT88.4 R24, [R221+0xa000] ;  /* 0x00a00000dd18783b */ /* 0x000ee20000004200 */
[----:B------:R-:W-:Y:S01]  /*128d0*/  IMAD.MOV.U32 R80, RZ, RZ, R81 ;  /* 0x000000ffff507224 */ /* 0x000fe200078e0051 */
[----:B------:R-:W-:Y:S01]  /*128e0*/  MOV R81, R82 ;  /* 0x0000005200517202 */ /* 0x000fe20000000f00 */
[----:B------:R-:W-:Y:S01]  /*128f0*/  FADD.FTZ R13, R13, R104 ;  /* 0x000000680d0d7221 */ /* 0x000fe20000010000 */
[----:B------:R-:W-:Y:S01]  /*12900*/  MOV R82, R97 ;  /* 0x0000006100527202 */ /* 0x000fe20000000f00 */
[--C-:B------:R-:W-:Y:S01]  /*12910*/  FFMA.FTZ R97, R213, UR22, -R6.reuse ;  /* 0x00000016d5617c23 */ /* 0x100fe20008010806 */
[----:B------:R-:W-:Y:S01]  /*12920*/  MOV R213, R98 ;  /* 0x0000006200d57202 */ /* 0x000fe20000000f00 */
[----:B------:R4:W-:Y:S01]  /*12930*/  MUFU.EX2 R232, R2 ;  /* 0x0000000200e87308 */ /* 0x0009e20000000800 */
[----:B------:R-:W-:Y:S01]  /*12940*/  FFMA.FTZ R98, R212, UR22, -R6 ;  /* 0x00000016d4627c23 */ /* 0x000fe20008010806 */
[----:B------:R-:W-:Y:S01]  /*12950*/  MOV R212, R128 ;  /* 0x0000008000d47202 */ /* 0x000fe20000000f00 */
[----:B------:R-:W-:Y:S01]  /*12960*/  IMAD.MOV.U32 R128, RZ, RZ, R129 ;  /* 0x000000ffff807224 */ /* 0x000fe200078e0081 */
[----:B------:R-:W-:Y:S01]  /*12970*/  MOV R12, R14 ;  /* 0x0000000e000c7202 */ /* 0x000fe20000000f00 */
[----:B------:R-:W-:Y:S01]  /*12980*/  IMAD.MOV.U32 R144, RZ, RZ, R80 ;  /* 0x000000ffff907224 */ /* 0x000fe200078e0050 */
[----:B------:R-:W-:Y:S01]  /*12990*/  MOV R129, R130 ;  /* 0x0000008200817202 */ /* 0x000fe20000000f00 */
[C---:B------:R-:W-:Y:S01]  /*129a0*/  HMMA.16816.F32 R56, R8.reuse, R38, R176 ;  /* 0x000000260838723c */ /* 0x040fe200000018b0 */
[----:B------:R-:W-:Y:S01]  /*129b0*/  MOV R130, R131 ;  /* 0x0000008300827202 */ /* 0x000fe20000000f00 */
[----:B-1----:R-:W-:Y:S01]  /*129c0*/  FFMA.FTZ R0, R204, UR22, -R6 ;  /* 0x00000016cc007c23 */ /* 0x002fe20008010806 */
[----:B------:R-:W-:Y:S01]  /*129d0*/  MOV R131, R134 ;  /* 0x0000008600837202 */ /* 0x000fe20000000f00 */
[----:B------:R-:W-:Y:S01]  /*129e0*/  IMAD.MOV.U32 R159, RZ, RZ, R12 ;  /* 0x000000ffff9f7224 */ /* 0x000fe200078e000c */
[----:B------:R-:W-:Y:S01]  /*129f0*/  MOV R134, R200 ;  /* 0x000000c800867202 */ /* 0x000fe20000000f00 */
[----:B------:R1:W2:Y:S01]  /*12a00*/  MUFU.EX2 R214, R0 ;  /* 0x0000000000d67308 */ /* 0x0002a20000000800 */
[----:B------:R-:W-:Y:S01]  /*12a10*/  MOV R157, R147 ;  /* 0x00000093009d7202 */ /* 0x000fe20000000f00 */
[----:B------:R-:W-:Y:S01]  /*12a20*/  IMAD.MOV.U32 R200, RZ, RZ, R103 ;  /* 0x000000ffffc87224 */ /* 0x000fe200078e0067 */
[----:B------:R-:W-:Y:S01]  /*12a30*/  MOV R158, R146 ;  /* 0x00000092009e7202 */ /* 0x000fe20000000f00 */
[----:B------:R-:W-:Y:S01]  /*12a40*/  FFMA.FTZ R103, R211, UR22, -R6 ;  /* 0x00000016d3677c23 */ /* 0x000fe20008010806 */
[----:B------:R-:W-:Y:S01]  /*12a50*/  MOV R147, R83 ;  /* 0x0000005300937202 */ /* 0x000fe20000000f00 */
[----:B------:R-:W-:Y:S01]  /*12a60*/  FADD.FTZ R12, R135, R102 ;  /* 0x00000066870c7221 */ /* 0x000fe20000010000 */
[----:B------:R-:W-:Y:S01]  /*12a70*/  MOV R14, R116 ;  /* 0x00000074000e7202 */ /* 0x000fe20000000f00 */
[----:B------:R2:W-:Y:S01]  /*12a80*/  MUFU.EX2 R235, R5 ;  /* 0x0000000500eb7308 */ /* 0x0005e20000000800 */
[----:B------:R-:W-:Y:S01]  /*12a90*/  MOV R146, R82 ;  /* 0x0000005200927202 */ /* 0x000fe20000000f00 */
[----:B------:R-:W-:Y:S01]  /*12aa0*/  HMMA.16816.F32 R64, R8, R66, R196 ;  /* 0x000000420840723c */ /* 0x000fe200000018c4 */
[----:B------:R-:W-:Y:S01]  /*12ab0*/  MOV R211, R145 ;  /* 0x0000009100d37202 */ /* 0x000fe20000000f00 */
[----:B------:R-:W-:Y:S01]  /*12ac0*/  IMAD.MOV.U32 R80, RZ, RZ, R119 ;  /* 0x000000ffff507224 */ /* 0x000fe200078e0077 */
[----:B------:R-:W-:Y:S01]  /*12ad0*/  MOV R82, R128 ;  /* 0x0000008000527202 */ /* 0x000fe20000000f00 */
[----:B------:R-:W-:Y:S01]  /*12ae0*/  IMAD.MOV.U32 R128, RZ, RZ, R131 ;  /* 0x000000ffff807224 */ /* 0x000fe200078e0083 */
[----:B------:R-:W-:Y:S01]  /*12af0*/  MOV R83, R129 ;  /* 0x0000008100537202 */ /* 0x000fe20000000f00 */
[--C-:B----4-:R-:W-:Y:S01]  /*12b00*/  FFMA.FTZ R2, R233, UR22, -R6.reuse ;  /* 0x00000016e9027c23 */ /* 0x110fe20008010806 */
[--C-:B-1----:R-:W-:Y:S01]  /*12b10*/  FFMA.FTZ R0, R206, UR22, -R6.reuse ;  /* 0x00000016ce007c23 */ /* 0x102fe20008010806 */
[----:B------:R-:W-:Y:S01]  /*12b20*/  MOV R129, R134 ;  /* 0x0000008600817202 */ /* 0x000fe20000000f00 */
[--C-:B------:R-:W-:Y:S01]  /*12b30*/  FFMA.FTZ R116, R208, UR22, -R6.reuse ;  /* 0x00000016d0747c23 */ /* 0x100fe20008010806 */
[----:B------:R-:W-:Y:S01]  /*12b40*/  MOV R131, R114 ;  /* 0x0000007200837202 */ /* 0x000fe20000000f00 */
[----:B------:R1:W-:Y:S01]  /*12b50*/  MUFU.EX2 R204, R0 ;  /* 0x0000000000cc7308 */ /* 0x0003e20000000800 */
[----:B------:R-:W-:Y:S01]  /*12b60*/  MOV R134, R115 ;  /* 0x0000007300867202 */ /* 0x000fe20000000f00 */
[--C-:B------:R-:W-:Y:S01]  /*12b70*/  FFMA.FTZ R114, R210, UR22, -R6.reuse ;  /* 0x00000016d2727c23 */ /* 0x100fe20008010806 */
[----:B------:R-:W-:Y:S01]  /*12b80*/  F2FP.F16.F32.PACK_AB R8, R234, R229 ;  /* 0x000000e5ea08723e */ /* 0x000fe200000000ff */
[--C-:B--2---:R-:W-:Y:S01]  /*12b90*/  FFMA.FTZ R5, R230, UR22, -R6.reuse ;  /* 0x00000016e6057c23 */ /* 0x104fe20008010806 */
[----:B------:R-:W-:Y:S01]  /*12ba0*/  MOV R230, R147 ;  /* 0x0000009300e67202 */ /* 0x000fe20000000f00 */
[--C-:B------:R-:W-:Y:S01]  /*12bb0*/  FFMA.FTZ R115, R209, UR22, -R6.reuse ;  /* 0x00000016d1737c23 */ /* 0x100fe20008010806 */
[----:B------:R-:W-:Y:S01]  /*12bc0*/  F2FP.F16.F32.PACK_AB R9, R214, R215 ;  /* 0x000000d7d609723e */ /* 0x000fe200000000ff */
[----:B------:R-:W-:Y:S01]  /*12bd0*/  FFMA.FTZ R119, R207, UR22, -R6 ;  /* 0x00000016cf777c23 */ /* 0x000fe20008010806 */
[----:B------:R-:W-:Y:S01]  /*12be0*/  F2FP.F16.F32.PACK_AB R10, R232, R227 ;  /* 0x000000e3e80a723e */ /* 0x000fe200000000ff */
[----:B------:R-:W-:Y:S01]  /*12bf0*/  FADD.FTZ R104, R158, R13 ;  /* 0x0000000d9e687221 */ /* 0x000fe20000010000 */
[----:B------:R-:W-:Y:S01]  /*12c00*/  FADD.FTZ R106, R106, R12 ;  /* 0x0000000c6a6a7221 */ /* 0x000fe20000010000 */
[----:B------:R-:W-:Y:S01]  /*12c10*/  IMAD.MOV.U32 R147, RZ, RZ, R14 ;  /* 0x000000ffff937224 */ /* 0x000fe200078e000e */
[----:B------:R-:W-:Y:S01]  /*12c20*/  MOV R145, R81 ;  /* 0x0000005100917202 */ /* 0x000fe20000000f00 */
[----:B------:R-:W-:Y:S01]  /*12c30*/  IMAD.MOV.U32 R161, RZ, RZ, R134 ;  /* 0x000000ffffa17224 */ /* 0x000fe200078e0086 */
[----:B------:R-:W-:Y:S01]  /*12c40*/  F2FP.F16.F32.PACK_AB R12, R212, R211 ;  /* 0x000000d3d40c723e */ /* 0x000fe200000000ff */
[----:B------:R-:W-:Y:S01]  /*12c50*/  MUFU.EX2 R135, R42 ;  /* 0x0000002a00877308 */ /* 0x000fe20000000800 */
[----:B-1----:R-:W-:Y:S01]  /*12c60*/  FFMA.FTZ R0, R205, UR22, -R6 ;  /* 0x00000016cd007c23 */ /* 0x002fe20008010806 */
[----:B------:R-:W-:Y:S01]  /*12c70*/  F2FP.F16.F32.PACK_AB R13, R246, R249 ;  /* 0x000000f9f60d723e */ /* 0x000fe200000000ff */
[----:B------:R-:W-:Y:S01]  /*12c80*/  LDSM.16.MT88.4 R36, [R221+0xa800] ;  /* 0x00a80000dd24783b */ /* 0x000fe20000004200 */
[----:B------:R-:W-:-:S02]  /*12c90*/  F2FP.F16.F32.PACK_AB R14, R226, R213 ;  /* 0x000000d5e20e723e */ /* 0x000fc400000000ff */
[----:B------:R-:W-:Y:S01]  /*12ca0*/  MOV R81, R127 ;  /* 0x0000007f00517202 */ /* 0x000fe20000000f00 */
[----:B------:R-:W-:Y:S01]  /*12cb0*/  LDSM.16.MT88.4 R176, [R219+0xb800] ;  /* 0x00b80000dbb0783b */ /* 0x000fe20000004200 */
[----:B------:R-:W1:Y:S01]  /*12cc0*/  MUFU.EX2 R203, R0 ;  /* 0x0000000000cb7308 */ /* 0x000e620000000800 */
[----:B------:R-:W-:Y:S02]  /*12cd0*/  MOV R233, R145 ;  /* 0x0000009100e97202 */ /* 0x000fe40000000f00 */
[----:B------:R-:W-:Y:S02]  /*12ce0*/  MOV R231, R146 ;  /* 0x0000009200e77202 */ /* 0x000fe40000000f00 */
[----:B------:R-:W-:Y:S02]  /*12cf0*/  MOV R146, R80 ;  /* 0x0000005000927202 */ /* 0x000fe40000000f00 */
[----:B------:R-:W-:Y:S01]  /*12d00*/  MOV R145, R81 ;  /* 0x0000005100917202 */ /* 0x000fe20000000f00 */
[----:B------:R2:W-:Y:S01]  /*12d10*/  MUFU.EX2 R205, R15 ;  /* 0x0000000f00cd7308 */ /* 0x0005e20000000800 */
[----:B------:R-:W-:Y:S01]  /*12d20*/  MOV R162, R131 ;  /* 0x0000008300a27202 */ /* 0x000fe20000000f00 */
[----:B------:R-:W-:Y:S01]  /*12d30*/  IMAD.MOV.U32 R175, RZ, RZ, R146 ;  /* 0x000000ffffaf7224 */ /* 0x000fe200078e0092 */
[----:B------:R-:W-:-:S02]  /*12d40*/  MOV R127, R130 ;  /* 0x00000082007f7202 */ /* 0x000fc40000000f00 */
[----:B------:R-:W-:Y:S02]  /*12d50*/  MOV R130, R200 ;  /* 0x000000c800827202 */ /* 0x000fe40000000f00 */
[----:B------:R-:W-:Y:S01]  /*12d60*/  MOV R156, R129 ;  /* 0x00000081009c7202 */ /* 0x000fe20000000f00 */
[----:B------:R4:W-:Y:S01]  /*12d70*/  MUFU.EX2 R131, R73 ;  /* 0x0000004900837308 */ /* 0x0009e20000000800 */
[----:B-1----:R-:W-:Y:S01]  /*12d80*/  F2FP.F16.F32.PACK_AB R11, R203, R204 ;  /* 0x000000cccb0b723e */ /* 0x002fe200000000ff */
[----:B------:R-:W-:Y:S01]  /*12d90*/  FFMA.FTZ R0, R238, UR22, -R6 ;  /* 0x00000016ee007c23 */ /* 0x000fe20008010806 */
[----:B------:R-:W-:Y:S01]  /*12da0*/  FADD.FTZ R6, R157, R74 ;  /* 0x0000004a9d067221 */ /* 0x000fe20000010000 */
[----:B------:R-:W-:Y:S01]  /*12db0*/  MOV R238, R144 ;  /* 0x0000009000ee7202 */ /* 0x000fe20000000f00 */
[----:B------:R-:W-:Y:S01]  /*12dc0*/  IMAD.MOV.U32 R158, RZ, RZ, R127 ;  /* 0x000000ffff9e7224 */ /* 0x000fe200078e007f */
[----:B------:R-:W-:Y:S01]  /*12dd0*/  MOV R144, R82 ;  /* 0x0000005200907202 */ /* 0x000fe20000000f00 */
[----:B------:R-:W-:Y:S01]  /*12de0*/  FADD.FTZ R102, R159, R6 ;  /* 0x000000069f667221 */ /* 0x000fe20000010000 */
[----:B------:R-:W-:Y:S01]  /*12df0*/  MOV R159, R83 ;  /* 0x00000053009f7202 */ /* 0x000fe20000000f00 */
[C---:B------:R-:W-:Y:S01]  /*12e00*/  HMMA.16816.F32 R136, R8.reuse, R28, R136 ;  /* 0x0000001c0888723c */ /* 0x040fe20000001888 */
[----:B--2---:R-:W-:Y:S01]  /*12e10*/  F2FP.F16.F32.PACK_AB R15, R237, R241 ;  /* 0x000000f1ed0f723e */ /* 0x004fe200000000ff */
[----:B------:R-:W1:Y:S01]  /*12e20*/  MUFU.EX2 R200, R43 ;  /* 0x0000002b00c87308 */ /* 0x000e620000000800 */
[----:B------:R-:W-:Y:S01]  /*12e30*/  MOV R157, R128 ;  /* 0x00000080009d7202 */ /* 0x000fe20000000f00 */
[----:B------:R-:W-:Y:S01]  /*12e40*/  FADD.FTZ R6, R161, R113 ;  /* 0x00000071a1067221 */ /* 0x000fe20000010000 */
[----:B------:R-:W-:Y:S01]  /*12e50*/  MOV R163, R130 ;  /* 0x0000008200a37202 */ /* 0x000fe20000000f00 */
[C---:B------:R-:W-:Y:S01]  /*12e60*/  HMMA.16816.F32 R80, R8.reuse, R16, R92 ;  /* 0x000000100850723c */ /* 0x040fe2000000185c */
[----:B------:R-:W-:Y:S01]  /*12e70*/  MOV R199, R191 ;  /* 0x000000bf00c77202 */ /* 0x000fe20000000f00 */
[----:B------:R-:W-:Y:S01]  /*12e80*/  FADD.FTZ R6, R157, R6 ;  /* 0x000000069d067221 */ /* 0x000fe20000010000 */
[----:B------:R-:W-:Y:S01]  /*12e90*/  MOV R206, R158 ;  /* 0x0000009e00ce7202 */ /* 0x000fe20000000f00 */
[----:B------:R-:W-:Y:S01]  /*12ea0*/  MUFU.EX2 R134, R41 ;  /* 0x0000002900867308 */ /* 0x000fe20000000800 */
[----:B------:R-:W-:Y:S01]  /*12eb0*/  MOV R172, R190 ;  /* 0x000000be00ac7202 */ /* 0x000fe20000000f00 */
[----:B------:R-:W-:Y:S01]  /*12ec0*/  HMMA.16816.F32 R148, R8, R30, R148 ;  /* 0x0000001e0894723c */ /* 0x000fe20000001894 */
[----:B------:R-:W-:Y:S01]  /*12ed0*/  FADD.FTZ R6, R181, R6 ;  /* 0x00000006b5067221 */ /* 0x000fe20000010000 */
[----:B------:R-:W-:-:S02]  /*12ee0*/  MOV R173, R189 ;  /* 0x000000bd00ad7202 */ /* 0x000fc40000000f00 */
[----:B------:R-:W-:Y:S01]  /*12ef0*/  MOV R158, R159 ;  /* 0x0000009f009e7202 */ /* 0x000fe20000000f00 */
[----:B------:R-:W-:Y:S01]  /*12f00*/  FADD.FTZ R6, R182, R6 ;  /* 0x00000006b6067221 */ /* 0x000fe20000010000 */
[----:B----4-:R-:W-:Y:S01]  /*12f10*/  HMMA.16816.F32 R72, R12, R28, R60 ;  /* 0x0000001c0c48723c */ /* 0x010fe2000000183c */
[----:B------:R2:W-:Y:S01]  /*12f20*/  MUFU.EX2 R130, R0 ;  /* 0x0000000000827308 */ /* 0x0005e20000000800 */
[----:B------:R-:W-:-:S07]  /*12f30*/  IMAD.MOV.U32 R159, RZ, RZ, R188 ;  /* 0x000000ffff9f7224 */ /* 0x000fce00078e00bc */
[----:B------:R-:W-:Y:S01]  /*12f40*/  MUFU.EX2 R97, R97 ;  /* 0x0000006100617308 */ /* 0x000fe20000000800 */
[C---:B------:R-:W-:Y:S01]  /*12f50*/  HMMA.16816.F32 R92, R12.reuse, R30, R44 ;  /* 0x0000001e0c5c723c */ /* 0x040fe2000000182c */
[----:B------:R-:W4:Y:S06]  /*12f60*/  LDSM.16.MT88.4 R28, [R218+0xa800] ;  /* 0x00a80000da1c783b */ /* 0x000f2c0000004200 */
[----:B------:R-:W-:Y:S01]  /*12f70*/  MUFU.EX2 R98, R98 ;  /* 0x0000006200627308 */ /* 0x000fe20000000800 */
[----:B---3--:R-:W-:Y:S01]  /*12f80*/  HMMA.16816.F32 R60, R12, R24, R32 ;  /* 0x000000180c3c723c */ /* 0x008fe20000001820 */
[----:B------:R-:W3:Y:S01]  /*12f90*/  LDSM.16.MT88.4 R32, [R219+0xa800] ;  /* 0x00a80000db20783b */ /* 0x000ee20000004200 */
[----:B--2---:R-:W-:-:S05]  /*12fa0*/  FADD.FTZ R0, R156, R102 ;  /* 0x000000669c007221 */ /* 0x004fca0000010000 */
[----:B------:R-:W-:Y:S01]  /*12fb0*/  MUFU.EX2 R103, R103 ;  /* 0x0000006700677308 */ /* 0x000fe20000000800 */
[----:B------:R-:W2:Y:S01]  /*12fc0*/  LDSM.16.MT88.4 R40, [R220+0xa800] ;  /* 0x00a80000dc28783b */ /* 0x000ea20000004200 */
[C---:B------:R-:W-:Y:S01]  /*12fd0*/  HMMA.16816.F32 R76, R8.reuse, R18, R88 ;  /* 0x00000012084c723c */ /* 0x040fe20000001858 */
[----:B------:R-:W-:Y:S01]  /*12fe0*/  FADD.FTZ R0, R140, R0 ;  /* 0x000000008c007221 */ /* 0x000fe20000010000 */
[----:B------:R-:W-:Y:S02]  /*12ff0*/  F2FP.F16.F32.PACK_AB R196, R250, R248 ;  /* 0x000000f8fac4723e */ /* 0x000fe400000000ff */
[----:B------:R-:W-:Y:S01]  /*13000*/  F2FP.F16.F32.PACK_AB R198, R252, R251 ;  /* 0x000000fbfcc6723e */ /* 0x000fe200000000ff */
[----:B------:R-:W-:Y:S01]  /*13010*/  FADD.FTZ R0, R183, R0 ;  /* 0x00000000b7007221 */ /* 0x000fe20000010000 */
[----:B------:R1:W4:Y:S01]  /*13020*/  MUFU.EX2 R127, R2 ;  /* 0x00000002007f7308 */ /* 0x0003220000000800 */
[----:B------:R-:W-:Y:S01]  /*13030*/  HMMA.16816.F32 R168, R8, R20, R168 ;  /* 0x0000001408a8723c */ /* 0x000fe200000018a8 */
[----:B------:R-:W-:-:S02]  /*13040*/  MOV R157, R144 ;  /* 0x00000090009d7202 */ /* 0x000fc40000000f00 */
[----:B------:R-:W-:Y:S02]  /*13050*/  MOV R156, R145 ;  /* 0x00000091009c7202 */ /* 0x000fe40000000f00 */
[----:B------:R-:W-:Y:S01]  /*13060*/  MOV R174, R147 ;  /* 0x0000009300ae7202 */ /* 0x000fe20000000f00 */
[----:B------:R-:W-:Y:S01]  /*13070*/  HMMA.16816.F32 R84, R8, R22, R84 ;  /* 0x000000160854723c */ /* 0x000fe20000001854 */
[----:B------:R-:W-:Y:S05]  /*13080*/  MUFU.EX2 R128, R7 ;  /* 0x0000000700807308 */ /* 0x000fea0000000800 */
[----:B------:R-:W-:Y:S03]  /*13090*/  HMMA.16816.F32 R88, R12, R26, R48 ;  /* 0x0000001a0c58723c */ /* 0x000fe60000001830 */
[----:B------:R4:W3:Y:S01]  /*130a0*/  MUFU.EX2 R129, R5 ;  /* 0x0000000500817308 */ /* 0x0008e20000000800 */
[----:B-1----:R-:W-:-:S02]  /*130b0*/  FADD.FTZ R2, R163, R106 ;  /* 0x0000006aa3027221 */ /* 0x002fc40000010000 */
[C---:B------:R-:W-:Y:S05]  /*130c0*/  HMMA.16816.F32 R52, R12.reuse, R20, R52 ;  /* 0x000000140c34723c */ /* 0x040fea0000001834 */
[----:B------:R-:W-:Y:S01]  /*130d0*/  MUFU.EX2 R114, R114 ;  /* 0x0000007200727308 */ /* 0x000fe20000000800 */
[----:B------:R-:W-:Y:S01]  /*130e0*/  HMMA.16816.F32 R44, R12, R22, R56 ;  /* 0x000000160c2c723c */ /* 0x000fe20000001838 */
[----:B------:R-:W-:Y:S01]  /*130f0*/  LDSM.16.MT88.4 R20, [R221+0xb000] ;  /* 0x00b00000dd14783b */ /* 0x000fe20000004200 */
[----:B------:R-:W-:-:S04]  /*13100*/  FADD.FTZ R2, R141, R2 ;  /* 0x000000028d027221 */ /* 0x000fc80000010000 */
[C---:B------:R-:W-:Y:S01]  /*13110*/  HMMA.16816.F32 R152, R8.reuse, R24, R152 ;  /* 0x000000180898723c */ /* 0x040fe20000001898 */
[----:B------:R-:W-:Y:S01]  /*13120*/  FADD.FTZ R2, R184, R2 ;  /* 0x00000002b8027221 */ /* 0x000fe20000010000 */
[----:B----4-:R-:W-:Y:S01]  /*13130*/  FADD.FTZ R5, R162, R104 ;  /* 0x00000068a2057221 */ /* 0x010fe20000010000 */
[----:B------:R-:W1:Y:S03]  /*13140*/  MUFU.EX2 R115, R115 ;  /* 0x0000007300737308 */ /* 0x000e660000000800 */
[----:B------:R-:W-:Y:S01]  /*13150*/  HMMA.16816.F32 R164, R8, R26, R164 ;  /* 0x0000001a08a4723c */ /* 0x000fe200000018a4 */
[----:B------:R-:W4:Y:S01]  /*13160*/  LDSM.16.MT88.4 R24, [R218+0xb000] ;  /* 0x00b00000da18783b */ /* 0x000f220000004200 */
[----:B------:R-:W-:-:S03]  /*13170*/  FADD.FTZ R5, R142, R5 ;  /* 0x000000058e057221 */ /* 0x000fc60000010000 */
[----:B------:R-:W-:Y:S01]  /*13180*/  MUFU.EX2 R116, R116 ;  /* 0x0000007400747308 */ /* 0x000fe20000000800 */
[C---:B------:R-:W-:Y:S01]  /*13190*/  HMMA.16816.F32 R48, R12.reuse, R16, R68 ;  /* 0x000000100c30723c */ /* 0x040fe20000001844 */
[----:B------:R-:W-:Y:S01]  /*131a0*/  F2FP.F16.F32.PACK_AB R8, R135, R200 ;  /* 0x000000c88708723e */ /* 0x000fe200000000ff */
[----:B------:R-:W-:Y:S01]  /*131b0*/  FADD.FTZ R5, R186, R5 ;  /* 0x00000005ba057221 */ /* 0x000fe20000010000 */
[----:B------:R-:W-:Y:S01]  /*131c0*/  F2FP.F16.F32.PACK_AB R9, R127, R130 ;  /* 0x000000827f09723e */ /* 0x000fe200000000ff */
[----:B------:R-:W-:Y:S01]  /*131d0*/  LDSM.16.MT88.4 R144, [R218+0xb800] ;  /* 0x00b80000da90783b */ /* 0x000fe20000004200 */
[----:B------:R-:W-:Y:S01]  /*131e0*/  F2FP.F16.F32.PACK_AB R10, R131, R134 ;  /* 0x00000086830a723e */ /* 0x000fe200000000ff */
[----:B------:R-:W-:Y:S01]  /*131f0*/  HMMA.16816.F32 R56, R12, R18, R64 ;  /* 0x000000120c38723c */ /* 0x000fe20000001840 */
[----:B---3--:R-:W-:Y:S01]  /*13200*/  F2FP.F16.F32.PACK_AB R11, R129, R128 ;  /* 0x00000080810b723e */ /* 0x008fe200000000ff */
[----:B------:R-:W3:Y:S01]  /*13210*/  LDSM.16.MT88.4 R16, [R219+0xb000] ;  /* 0x00b00000db10783b */ /* 0x000ee20000004200 */
[----:B------:R-:W-:Y:S01]  /*13220*/  FADD.FTZ R7, R187, R5 ;  /* 0x00000005bb077221 */ /* 0x000fe20000010000 */
[----:B------:R-:W-:Y:S01]  /*13230*/  FADD.FTZ R5, R180, R2 ;  /* 0x00000002b4057221 */ /* 0x000fe20000010000 */
[----:B------:R-:W-:Y:S01]  /*13240*/  FADD.FTZ R2, R185, R0 ;  /* 0x00000000b9027221 */ /* 0x000fe20000010000 */
[----:B------:R-:W-:Y:S01]  /*13250*/  FADD.FTZ R0, R111, R6 ;  /* 0x000000066f007221 */ /* 0x000fe20000010000 */
[----:B------:R-:W-:Y:S01]  /*13260*/  F2FP.F16.F32.PACK_AB R12, R231, R230 ;  /* 0x000000e6e70c723e */ /* 0x000fe200000000ff */
[C---:B------:R-:W-:Y:S01]  /*13270*/  HMMA.16816.F32 R136, R8.reuse, R28, R136 ;  /* 0x0000001c0888723c */ /* 0x040fe20000001888 */
[----:B------:R-:W-:Y:S01]  /*13280*/  F2FP.F16.F32.PACK_AB R13, R235, R236 ;  /* 0x000000eceb0d723e */ /* 0x000fe200000000ff */
[----:B------:R-:W1:Y:S01]  /*13290*/  MUFU.EX2 R119, R119 ;  /* 0x0000007700777308 */ /* 0x000e620000000800 */
[----:B------:R-:W-:Y:S01]  /*132a0*/  F2FP.F16.F32.PACK_AB R14, R238, R233 ;  /* 0x000000e9ee0e723e */ /* 0x000fe200000000ff */
[----:B------:R-:W-:Y:S01]  /*132b0*/  LDSM.16.MT88.4 R160, [R221+0xb800] ;  /* 0x00b80000dda0783b */ /* 0x000fe20000004200 */
[----:B------:R-:W-:Y:S01]  /*132c0*/  F2FP.F16.F32.PACK_AB R15, R202, R205 ;  /* 0x000000cdca0f723e */ /* 0x000fe200000000ff */
[C---:B------:R-:W-:Y:S06]  /*132d0*/  HMMA.16816.F32 R148, R8.reuse, R30, R148 ;  /* 0x0000001e0894723c */ /* 0x040fec0000001894 */
[C---:B------:R-:W-:Y:S06]  /*132e0*/  HMMA.16816.F32 R168, R8.reuse, R32, R168 ;  /* 0x0000002008a8723c */ /* 0x040fec00000018a8 */
[C---:B------:R-:W-:Y:S06]  /*132f0*/  HMMA.16816.F32 R84, R8.reuse, R34, R84 ;  /* 0x000000220854723c */ /* 0x040fec0000001854 */
[C---:B------:R-:W-:Y:S06]  /*13300*/  HMMA.16816.F32 R152, R8.reuse, R36, R152 ;  /* 0x000000240898723c */ /* 0x040fec0000001898 */
[C---:B------:R-:W-:Y:S06]  /*13310*/  HMMA.16816.F32 R164, R8.reuse, R38, R164 ;  /* 0x0000002608a4723c */ /* 0x040fec00000018a4 */
[C---:B--2---:R-:W-:Y:S06]  /*13320*/  HMMA.16816.F32 R80, R8.reuse, R40, R80 ;  /* 0x000000280850723c */ /* 0x044fec0000001850 */
[----:B------:R-:W-:Y:S01]  /*13330*/  HMMA.16816.F32 R76, R8, R42, R76 ;  /* 0x0000002a084c723c */ /* 0x000fe2000000184c */
[----:B------:R-:W-:Y:S01]  /*13340*/  FADD.FTZ R7, R199, R7 ;  /* 0x00000007c7077221 */ /* 0x000fe20000010000 */
[----:B------:R-:W2:Y:S04]  /*13350*/  LDL.LU R111, [R1+0x134] ;  /* 0x00013400016f7983 */ /* 0x000ea80000300800 */
[----:B------:R-:W-:Y:S01]  /*13360*/  HMMA.16816.F32 R72, R12, R28, R72 ;  /* 0x0000001c0c48723c */ /* 0x000fe20000001848 */
[----:B------:R-:W-:-:S05]  /*13370*/  FADD.FTZ R6, R109, R5 ;  /* 0x000000056d067221 */ /* 0x000fca0000010000 */
[C---:B------:R-:W-:Y:S01]  /*13380*/  HMMA.16816.F32 R64, R12.reuse, R30, R92 ;  /* 0x0000001e0c40723c */ /* 0x040fe2000000185c */
[----:B------:R-:W1:Y:S05]  /*13390*/  LDSM.16.MT88.4 R28, [R220+0xb000] ;  /* 0x00b00000dc1c783b */ /* 0x000e6a0000004200 */
[C---:B------:R-:W-:Y:S01]  /*133a0*/  HMMA.16816.F32 R52, R12.reuse, R32, R52 ;  /* 0x000000200c34723c */ /* 0x040fe20000001834 */
[----:B------:R-:W2:Y:S05]  /*133b0*/  LDL.LU R109, [R1+0x130] ;  /* 0x00013000016d7983 */ /* 0x000eaa0000300800 */
[----:B------:R-:W-:Y:S01]  /*133c0*/  HMMA.16816.F32 R44, R12, R34, R44 ;  /* 0x000000220c2c723c */ /* 0x000fe2000000182c */
[----:B------:R-:W-:Y:S01]  /*133d0*/  FADD.FTZ R0, R110, R0 ;  /* 0x000000006e007221 */ /* 0x000fe20000010000 */
[----:B------:R-:W-:-:S02]  /*133e0*/  F2FP.F16.F32.PACK_AB R8, R105, R101 ;  /* 0x000000656908723e */ /* 0x000fc400000000ff */
[----:B------:R-:W-:Y:S02]  /*133f0*/  F2FP.F16.F32.PACK_AB R9, R97, R96 ;  /* 0x000000606109723e */ /* 0x000fe400000000ff */
[----:B------:R-:W-:Y:S01]  /*13400*/  HMMA.16816.F32 R60, R12, R36, R60 ;  /* 0x000000240c3c723c */ /* 0x000fe2000000183c */
[----:B------:R-:W-:Y:S02]  /*13410*/  F2FP.F16.F32.PACK_AB R10, R108, R107 ;  /* 0x0000006b6c0a723e */ /* 0x000fe400000000ff */
[----:B------:R-:W-:-:S03]  /*13420*/  F2FP.F16.F32.PACK_AB R11, R103, R98 ;  /* 0x00000062670b723e */ /* 0x000fc600000000ff */
[C---:B------:R-:W-:Y:S06]  /*13430*/  HMMA.16816.F32 R32, R12.reuse, R40, R48 ;  /* 0x000000280c20723c */ /* 0x040fec0000001830 */
[C---:B------:R-:W-:Y:S06]  /*13440*/  HMMA.16816.F32 R36, R12.reuse, R38, R88 ;  /* 0x000000260c24723c */ /* 0x040fec0000001858 */
[----:B------:R-:W-:Y:S01]  /*13450*/  HMMA.16816.F32 R40, R12, R42, R56 ;  /* 0x0000002a0c28723c */ /* 0x000fe20000001838 */
[----:B------:R-:W-:Y:S01]  /*13460*/  FADD.FTZ R5, R112, R2 ;  /* 0x0000000270057221 */ /* 0x000fe20000010000 */
[----:B------:R-:W-:Y:S01]  /*13470*/  FADD.FTZ R2, R172, R7 ;  /* 0x00000007ac027221 */ /* 0x000fe20000010000 */
[----:B------:R-:W2:Y:S01]  /*13480*/  LDL.LU R112, [R1+0x12c] ;  /* 0x00012c0001707983 */ /* 0x000ea20000300800 */
[----:B------:R-:W-:-:S02]  /*13490*/  FADD.FTZ R6, R194, R6 ;  /* 0x00000006c2067221 */ /* 0x000fc40000010000 */
[C---:B----4-:R-:W-:Y:S01]  /*134a0*/  HMMA.16816.F32 R136, R8.reuse, R24, R136 ;  /* 0x000000180888723c */ /* 0x050fe20000001888 */
[----:B------:R-:W-:Y:S01]  /*134b0*/  F2FP.F16.F32.PACK_AB R12, R244, R206 ;  /* 0x000000cef40c723e */ /* 0x000fe200000000ff */
[----:B------:R-:W4:Y:S01]  /*134c0*/  LDL.LU R110, [R1+0x128] ;  /* 0x00012800016e7983 */ /* 0x000f220000300800 */
[----:B------:R-:W-:Y:S02]  /*134d0*/  F2FP.F16.F32.PACK_AB R13, R99, R201 ;  /* 0x000000c9630d723e */ /* 0x000fe400000000ff */
[----:B------:R-:W-:Y:S01]  /*134e0*/  F2FP.F16.F32.PACK_AB R14, R247, R245 ;  /* 0x000000f5f70e723e */ /* 0x000fe200000000ff */
[----:B------:R-:W2:Y:S01]  /*134f0*/  LDL.LU R104, [R1+0xa8] ;  /* 0x0000a80001687983 */ /* 0x000ea20000300800 */
[----:B------:R-:W-:Y:S01]  /*13500*/  F2FP.F16.F32.PACK_AB R15, R117, R100 ;  /* 0x00000064750f723e */ /* 0x000fe200000000ff */
[----:B------:R-:W-:Y:S02]  /*13510*/  HMMA.16816.F32 R148, R8, R26, R148 ;  /* 0x0000001a0894723c */ /* 0x000fe40000001894 */
[----:B------:R-:W4:Y:S04]  /*13520*/  LDL.LU R113, [R1+0x9c] ;  /* 0x00009c0001717983 */ /* 0x000f280000300800 */
[----:B------:R-:W-:Y:S01]  /*13530*/  HMMA.16816.F32 R72, R12, R24, R72 ;  /* 0x000000180c48723c */ /* 0x000fe20000001848 */
[----:B------:R-:W4:Y:S01]  /*13540*/  LDL.LU R68, [R1+0xb0] ;  /* 0x0000b00001447983 */ /* 0x000f220000300800 */
[----:B------:R-:W-:-:S04]  /*13550*/  FADD.FTZ R7, R143, R6 ;  /* 0x000000068f077221 */ /* 0x000fc80000010000 */
[C---:B------:R-:W-:Y:S06]  /*13560*/  HMMA.16816.F32 R64, R12.reuse, R26, R64 ;  /* 0x0000001a0c40723c */ /* 0x040fec0000001840 */
[C---:B------:R-:W-:Y:S06]  /*13570*/  HMMA.16816.F32 R60, R12.reuse, R20, R60 ;  /* 0x000000140c3c723c */ /* 0x040fec000000183c */
[C---:B------:R-:W-:Y:S06]  /*13580*/  HMMA.16816.F32 R36, R12.reuse, R22, R36 ;  /* 0x000000160c24723c */ /* 0x040fec0000001824 */
[C---:B---3--:R-:W-:Y:S06]  /*13590*/  HMMA.16816.F32 R52, R12.reuse, R16, R52 ;  /* 0x000000100c34723c */ /* 0x048fec0000001834 */
[C---:B------:R-:W-:Y:S06]  /*135a0*/  HMMA.16816.F32 R44, R12.reuse, R18, R44 ;  /* 0x000000120c2c723c */ /* 0x040fec000000182c */
[C---:B-1----:R-:W-:Y:S06]  /*135b0*/  HMMA.16816.F32 R32, R12.reuse, R28, R32 ;  /* 0x0000001c0c20723c */ /* 0x042fec0000001820 */
[----:B------:R-:W-:Y:S06]  /*135c0*/  HMMA.16816.F32 R40, R12, R30, R40 ;  /* 0x0000001e0c28723c */ /* 0x000fec0000001828 */
[----:B------:R-:W-:Y:S01]  /*135d0*/  HMMA.16816.F32 R152, R8, R20, R152 ;  /* 0x000000140898723c */ /* 0x000fe20000001898 */
[----:B------:R-:W-:-:S04]  /*135e0*/  FADD.FTZ R12, R173, R2 ;  /* 0x00000002ad0c7221 */ /* 0x000fc80000010000 */
[----:B------:R-:W-:Y:S01]  /*135f0*/  FADD.FTZ R6, R222, R12 ;  /* 0x0000000cde067221 */ /* 0x000fe20000010000 */
[C---:B------:R-:W-:Y:S01]  /*13600*/  HMMA.16816.F32 R164, R8.reuse, R22, R164 ;  /* 0x0000001608a4723c */ /* 0x040fe200000018a4 */
[----:B------:R-:W3:Y:S05]  /*13610*/  LDL.LU R222, [R1+0x124] ;  /* 0x0001240001de7983 */ /* 0x000eea0000300800 */
[C---:B------:R-:W-:Y:S01]  /*13620*/  HMMA.16816.F32 R168, R8.reuse, R16, R168 ;  /* 0x0000001008a8723c */ /* 0x040fe200000018a8 */
[----:B------:R-:W-:Y:S05]  /*13630*/  MUFU.EX2 R17, R123 ;  /* 0x0000007b00117308 */ /* 0x000fea0000000800 */
[C---:B------:R-:W-:Y:S06]  /*13640*/  HMMA.16816.F32 R180, R8.reuse, R18, R84 ;  /* 0x0000001208b4723c */ /* 0x040fec0000001854 */
[C---:B------:R-:W-:Y:S06]  /*13650*/  HMMA.16816.F32 R188, R8.reuse, R28, R80 ;  /* 0x0000001c08bc723c */ /* 0x040fec0000001850 */
[----:B------:R-:W-:Y:S01]  /*13660*/  HMMA.16816.F32 R76, R8, R30, R76 ;  /* 0x0000001e084c723c */ /* 0x000fe2000000184c */
[----:B------:R-:W1:Y:S01]  /*13670*/  LDSM.16.MT88.4 R8, [R220+0xb800] ;  /* 0x00b80000dc08783b */ /* 0x000e620000004200 */
[----:B------:R-:W1:Y:S08]  /*13680*/  MUFU.EX2 R16, R124 ;  /* 0x0000007c00107308 */ /* 0x000e700000000800 */
[----:B------:R-:W-:Y:S08]  /*13690*/  MUFU.EX2 R14, R125 ;  /* 0x0000007d000e7308 */ /* 0x000ff00000000800 */
[----:B------:R-:W1:Y:S01]  /*136a0*/  MUFU.EX2 R13, R126 ;  /* 0x0000007e000d7308 */ /* 0x000e620000000800 */
[----:B------:R-:W-:Y:S01]  /*136b0*/  FADD.FTZ R5, R193, R5 ;  /* 0x00000005c1057221 */ /* 0x000fe20000010000 */
[----:B------:R-:W-:Y:S01]  /*136c0*/  FADD.FTZ R0, R192, R0 ;  /* 0x00000000c0007221 */ /* 0x000fe20000010000 */
[----:B------:R-:W-:-:S02]  /*136d0*/  F2FP.F16.F32.PACK_AB R184, R120, R118 ;  /* 0x0000007678b8723e */ /* 0x000fc400000000ff */
[----:B------:R-:W-:Y:S02]  /*136e0*/  F2FP.F16.F32.PACK_AB R185, R115, R114 ;  /* 0x0000007273b9723e */ /* 0x000fe400000000ff */
[----:B------:R-:W-:Y:S02]  /*136f0*/  F2FP.F16.F32.PACK_AB R186, R122, R121 ;  /* 0x000000797aba723e */ /* 0x000fe400000000ff */
[----:B------:R-:W-:Y:S02]  /*13700*/  F2FP.F16.F32.PACK_AB R187, R119, R116 ;  /* 0x0000007477bb723e */ /* 0x000fe400000000ff */
[----:B-1----:R-:W-:Y:S01]  /*13710*/  F2FP.F16.F32.PACK_AB R197, R16, R17 ;  /* 0x0000001110c5723e */ /* 0x002fe200000000ff */
[----:B------:R-:W-:Y:S01]  /*13720*/  FADD.FTZ R2, R195, R5 ;  /* 0x00000005c3027221 */ /* 0x000fe20000010000 */
[----:B------:R-:W-:Y:S02]  /*13730*/  F2FP.F16.F32.PACK_AB R199, R13, R14 ;  /* 0x0000000e0dc7723e */ /* 0x000fe400000000ff */
[----:B------:R-:W-:Y:S01]  /*13740*/  MOV R69, R159 ;  /* 0x0000009f00457202 */ /* 0x000fe20000000f00 */
[----:B------:R-:W-:Y:S01]  /*13750*/  IMAD.MOV.U32 R70, RZ, RZ, R158 ;  /* 0x000000ffff467224 */ /* 0x000fe200078e009e */
[----:B------:R-:W-:Y:S01]  /*13760*/  HMMA.16816.F32 R188, R184, R8, R188 ;  /* 0x00000008b8bc723c */ /* 0x000fe200000018bc */
[----:B------:R-:W-:-:S05]  /*13770*/  MOV R207, R157 ;  /* 0x0000009d00cf7202 */ /* 0x000fca0000000f00 */
[----:B------:R-:W-:Y:S01]  /*13780*/  HMMA.16816.F32 R192, R196, R8, R32 ;  /* 0x00000008c4c0723c */ /* 0x000fe20000001820 */
[----:B------:R-:W-:-:S06]  /*13790*/  MOV R208, R156 ;  /* 0x0000009c00d07202 */ /* 0x000fcc0000000f00 */
[----:B------:R-:W-:Y:S01]  /*137a0*/  FADD.FTZ R8, R225, R6 ;  /* 0x00000006e1087221 */ /* 0x000fe20000010000 */
[----:B------:R-:W-:Y:S02]  /*137b0*/  MOV R209, R175 ;  /* 0x000000af00d17202 */ /* 0x000fe40000000f00 */
[----:B------:R-:W-:Y:S01]  /*137c0*/  MOV R210, R174 ;  /* 0x000000ae00d27202 */ /* 0x000fe20000000f00 */
[----:B------:R-:W-:Y:S01]  /*137d0*/  HMMA.16816.F32 R136, R184, R144, R136 ;  /* 0x00000090b888723c */ /* 0x000fe20000001888 */
[----:B------:R-:W-:-:S05]  /*137e0*/  @UP1 UIADD3 UR23, UR23, -0x3, URZ ;  /* 0xfffffffd17171890 */ /* 0x000fca000fffe03f */
[C---:B------:R-:W-:Y:S06]  /*137f0*/  HMMA.16816.F32 R148, R184.reuse, R146, R148 ;  /* 0x00000092b894723c */ /* 0x040fec0000001894 */
[C---:B------:R-:W-:Y:S06]  /*13800*/  HMMA.16816.F32 R152, R184.reuse, R160, R152 ;  /* 0x000000a0b898723c */ /* 0x040fec0000001898 */
[C---:B------:R-:W-:Y:S06]  /*13810*/  HMMA.16816.F32 R164, R184.reuse, R162, R164 ;  /* 0x000000a2b8a4723c */ /* 0x040fec00000018a4 */
[C---:B------:R-:W-:Y:S06]  /*13820*/  HMMA.16816.F32 R168, R184.reuse, R176, R168 ;  /* 0x000000b0b8a8723c */ /* 0x040fec00000018a8 */
[----:B------:R-:W-:Y:S06]  /*13830*/  HMMA.16816.F32 R180, R184, R178, R180 ;  /* 0x000000b2b8b4723c */ /* 0x000fec00000018b4 */
[C---:B------:R-:W-:Y:S06]  /*13840*/  HMMA.16816.F32 R140, R196.reuse, R144, R72 ;  /* 0x00000090c48c723c */ /* 0x040fec0000001848 */
[C---:B------:R-:W-:Y:S06]  /*13850*/  HMMA.16816.F32 R156, R196.reuse, R160, R60 ;  /* 0x000000a0c49c723c */ /* 0x040fec000000183c */
[----:B------:R-:W-:Y:S01]  /*13860*/  HMMA.16816.F32 R172, R196, R176, R52 ;  /* 0x000000b0c4ac723c */ /* 0x000fe20000001834 */
[----:B--2---:R-:W-:Y:S01]  /*13870*/  FADD.FTZ R0, R104, R0 ;  /* 0x0000000068007221 */ /* 0x004fe20000010000 */
[----:B----4-:R-:W-:-:S03]  /*13880*/  FADD.FTZ R5, R113, R7 ;  /* 0x0000000771057221 */ /* 0x010fc60000010000 */
[----:B------:R-:W-:Y:S02]  /*13890*/  FADD.FTZ R0, R228, R0 ;  /* 0x00000000e4007221 */ /* 0x000fe40000010000 */
[----:B------:R1:W5:Y:S01]  /*138a0*/  LDL.LU R228, [R1+0x120] ;  /* 0x0001200001e47983 */ /* 0x0003620000300800 */
        /* <DEDUP_REMOVED lines=14> */
[----:B------:R-:W-:-:S02]  /*13990*/  FADD.FTZ R8, R210, R5 ;  /* 0x00000005d2087221 */ /* 0x000fc40000010000 */
[----:B------:R-:W-:Y:S01]  /*139a0*/  FADD.FTZ R7, R133, R7 ;  /* 0x0000000785077221 */ /* 0x000fe20000010000 */
[----:B------:R-:W-:Y:S01]  /*139b0*/  FADD.FTZ R2, R243, R2 ;  /* 0x00000002f3027221 */ /* 0x000fe20000010000 */
[----:B---3--:R-:W-:Y:S02]  /*139c0*/  FADD.FTZ R0, R222, R0 ;  /* 0x00000000de007221 */ /* 0x008fe40000010000 */
[----:B------:R1:W5:Y:S02]  /*139d0*/  LDL.LU R222, [R1+0x110] ;  /* 0x0001100001de7983 */ /* 0x0003640000300800 */
[----:B------:R-:W-:Y:S02]  /*139e0*/  FADD.FTZ R0, R207, R0 ;  /* 0x00000000cf007221 */ /* 0x000fe40000010000 */
[----:B------:R1:W5:Y:S02]  /*139f0*/  LDL.LU R217, [R1+0x10c] ;  /* 0x00010c0001d97983 */ /* 0x0003640000300800 */
[----:B------:R-:W-:-:S02]  /*13a00*/  FADD.FTZ R0, R216, R0 ;  /* 0x00000000d8007221 */ /* 0x000fc40000010000 */
[----:B------:R1:W5:Y:S02]  /*13a10*/  LDL.LU R216, [R1+0x108] ;  /* 0x0001080001d87983 */ /* 0x0003640000300800 */
        /* <DEDUP_REMOVED lines=71> */
[----:B------:R1:W-:Y:S04]  /*13e90*/  STL [R1+0x58], R6 ;  /* 0x0000580601007387 */ /* 0x0003e80000100800 */
[----:B------:R1:W-:Y:S04]  /*13ea0*/  STL [R1+0x5c], R5 ;  /* 0x00005c0501007387 */ /* 0x0003e80000100800 */
[----:B------:R1:W-:Y:S04]  /*13eb0*/  STL [R1+0x60], R2 ;  /* 0x0000600201007387 */ /* 0x0003e80000100800 */
[----:B------:R1:W-:Y:S01]  /*13ec0*/  STL [R1+0x64], R0 ;  /* 0x0000640001007387 */ /* 0x0003e20000100800 */
[----:B------:R-:W-:Y:S01]  /*13ed0*/  HMMA.16816.F32 R144, R196, R146, R64 ;  /* 0x00000092c490723c */ /* 0x000fe20000001840 */
[----:B------:R-:W-:Y:S01]  /*13ee0*/  MOV R72, R111 ;  /* 0x0000006f00487202 */ /* 0x000fe20000000f00 */
[----:B------:R-:W-:Y:S01]  /*13ef0*/  IMAD.MOV.U32 R71, RZ, RZ, R110 ;  /* 0x000000ffff477224 */ /* 0x000fe200078e006e */
[----:B------:R-:W-:-:S03]  /*13f00*/  MOV R73, R112 ;  /* 0x0000007000497202 */ /* 0x000fc60000000f00 */
[----:B------:R-:W-:Y:S01]  /*13f10*/  HMMA.16816.F32 R160, R196, R162, R36 ;  /* 0x000000a2c4a0723c */ /* 0x000fe20000001824 */
[----:B------:R-:W-:-:S05]  /*13f20*/  MOV R74, R109 ;  /* 0x0000006d004a7202 */ /* 0x000fca0000000f00 */
[----:B------:R-:W-:Y:S01]  /*13f30*/  HMMA.16816.F32 R176, R196, R178, R44 ;  /* 0x000000b2c4b0723c */ /* 0x000fe2000000182c */
[----:B------:R-:W-:Y:S02]  /*13f40*/  @P0 MOV R72, R111 ;  /* 0x0000006f00480202 */ /* 0x000fe40000000f00 */
[----:B------:R-:W-:-:S03]  /*13f50*/  @P0 MOV R73, R112 ;  /* 0x0000007000490202 */ /* 0x000fc60000000f00 */
[----:B------:R-:W-:Y:S01]  /*13f60*/  HMMA.16816.F32 R184, R184, R10, R76 ;  /* 0x0000000ab8b8723c */ /* 0x000fe2000000184c */
[----:B------:R-:W-:Y:S02]  /*13f70*/  @P0 MOV R74, R109 ;  /* 0x0000006d004a0202 */ /* 0x000fe40000000f00 */
[----:B------:R-:W-:-:S03]  /*13f80*/  @P0 MOV R71, R110 ;  /* 0x0000006e00470202 */ /* 0x000fc60000000f00 */
[----:B------:R-:W-:Y:S01]  /*13f90*/  HMMA.16816.F32 R196, R196, R10, R40 ;  /* 0x0000000ac4c4723c */ /* 0x000fe20000001828 */
[----:B------:R-:W-:-:S08]  /*13fa0*/  NOP ;  /* 0x0000000000007918 */ /* 0x000fd00000000000 */
[----:B-1----:R-:W-:-:S15]  /*13fb0*/  @P0 BRA `(.L_x_344) ;  /* 0x0000000000040947 */ /* 0x002fde0003800000 */
.L_x_340:
[----:B------:R-:W-:-:S12]  /*13fc0*/  UIADD3 UR23, UR19, -0x1, URZ ;  /* 0xffffffff13177890 */ /* 0x000fd8000fffe03f */
.L_x_344:
[----:B------:R-:W-:-:S13]  /*13fd0*/  ISETP.LE.AND P0, PT, RZ, UR23, PT ;  /* 0x00000017ff007c0c */ /* 0x000fda000bf03270 */
[----:B------:R-:W-:Y:S05]  /*13fe0*/  @!P0 BRA `(.L_x_345) ;  /* 0x0000006400d88947 */ /* 0x000fea0003800000 */
[----:B------:R-:W-:Y:S01]  /*13ff0*/  ULDC UR4, c[0x0][0x2d0] ;  /* 0x0000b40000047ab9 */ /* 0x000fe20000000800 */
[----:B------:R-:W-:Y:S01]  /*14000*/  UIMAD.WIDE.U32 UR34, UR6, 0x30, URZ ;  /* 0x00000030062278a5 */ /* 0x000fe2000f8e003f */
[----:B-----5:R-:W-:Y:S01]  /*14010*/  ISETP.GE.AND P0, PT, R132, UR4, PT ;  /* 0x0000000484007c0c */ /* 0x020fe2000bf06270 */
[----:B------:R-:W-:Y:S01]  /*14020*/  UIMAD UR36, UR7, 0x30, URZ ;  /* 0x00000030072478a4 */ /* 0x000fe2000f8e023f */
[----:B------:R-:W-:Y:S01]  /*14030*/  LEA R227, R3, R224, 0x1 ;  /* 0x000000e003e37211 */ /* 0x000fe200078e08ff */
[----:B------:R-:W-:Y:S01]  /*14040*/  UIMAD.WIDE.U32 UR32, UR6, 0x50, URZ ;  /* 0x00000050062078a5 */ /* 0x000fe2000f8e003f */
[----:B------:R-:W-:Y:S01]  /*14050*/  IMAD.MOV.U32 R132, RZ, RZ, R72 ;  /* 0x000000ffff847224 */ /* 0x000fe200078e0048 */
[----:B------:R-:W-:Y:S01]  /*14060*/  UIMAD UR37, UR7, 0x50, URZ ;  /* 0x00000050072578a4 */ /* 0x000fe2000f8e023f */
[----:B------:R-:W-:Y:S01]  /*14070*/  IMAD.MOV.U32 R135, RZ, RZ, R73 ;  /* 0x000000ffff877224 */ /* 0x000fe200078e0049 */
[----:B------:R-:W-:Y:S01]  /*14080*/  UIMAD.WIDE.U32 UR26, UR6, 0x60, URZ ;  /* 0x00000060061a78a5 */ /* 0x000fe2000f8e003f */
[----:B------:R-:W-:Y:S01]  /*14090*/  MOV R134, R74 ;  /* 0x0000004a00867202 */ /* 0x000fe20000000f00 */
[----:B------:R-:W-:Y:S01]  /*140a0*/  UIMAD UR38, UR7, 0x60, URZ ;  /* 0x00000060072678a4 */ /* 0x000fe2000f8e023f */
[----:B------:R-:W-:Y:S01]  /*140b0*/  IMAD.MOV.U32 R133, RZ, RZ, R71 ;  /* 0x000000ffff857224 */ /* 0x000fe200078e0047 */
[----:B------:R-:W-:-:S02]  /*140c0*/  UIMAD.WIDE.U32 UR46, UR6, 0x70, URZ ;  /* 0x00000070062e78a5 */ /* 0x000fc4000f8e003f */
[----:B------:R-:W1:Y:S01]  /*140d0*/  @!P0 LDC.64 R8, c[0x0][0x220] ;  /* 0x00008800ff088b82 */ /* 0x000e620000000a00 */
[----:B------:R-:W-:Y:S01]  /*140e0*/  UIMAD UR39, UR7, 0x70, URZ ;  /* 0x00000070072778a4 */ /* 0x000fe2000f8e023f */
[----:B------:R-:W-:Y:S01]  /*140f0*/  IMAD R226, R4, 0x2, R224 ;  /* 0x0000000204e27824 */ /* 0x000fe200078e02e0 */
[----:B------:R-:W-:Y:S02]  /*14100*/  UIMAD.WIDE.U32 UR52, UR8, 0x30, URZ ;  /* 0x00000030083478a5 */ /* 0x000fe4000f8e003f */
[----:B------:R-:W-:Y:S02]  /*14110*/  UIMAD UR40, UR9, 0x30, URZ ;  /* 0x00000030092878a4 */ /* 0x000fe4000f8e023f */
[----:B------:R-:W-:Y:S01]  /*14120*/  UIMAD.WIDE.U32 UR50, UR8, 0x50, URZ ;  /* 0x00000050083278a5 */ /* 0x000fe2000f8e003f */
[----:B------:R-:W2:Y:S01]  /*14130*/  @!P0 LDC.64 R6, c[0x0][0x220] ;  /* 0x00008800ff068b82 */ /* 0x000ea20000000a00 */
[----:B------:R-:W-:Y:S02]  /*14140*/  UIMAD UR41, UR9, 0x50, URZ ;  /* 0x00000050092978a4 */ /* 0x000fe4000f8e023f */
[----:B------:R-:W-:-:S02]  /*14150*/  UIMAD.WIDE.U32 UR48, UR8, 0x60, URZ ;  /* 0x00000060083078a5 */ /* 0x000fc4000f8e003f */
[----:B------:R-:W-:Y:S02]  /*14160*/  UIMAD UR42, UR9, 0x60, URZ ;  /* 0x00000060092a78a4 */ /* 0x000fe4000f8e023f */
[----:B------:R-:W-:Y:S01]  /*14170*/  UIMAD.WIDE.U32 UR54, UR8, 0x70, URZ ;  /* 0x00000070083678a5 */ /* 0x000fe2000f8e003f */
[----:B------:R-:W3:Y:S01]  /*14180*/  @!P0 LDC.64 R10, c[0x0][0x220] ;  /* 0x00008800ff0a8b82 */ /* 0x000ee20000000a00 */
[----:B------:R-:W-:Y:S02]  /*14190*/  UIMAD UR43, UR9, 0x70, URZ ;  /* 0x00000070092b78a4 */ /* 0x000fe4000f8e023f */
[----:B------:R-:W-:Y:S02]  /*141a0*/  USHF.L.U64.HI UR19, UR6, 0x5, UR7 ;  /* 0x0000000506137899 */ /* 0x000fe40008010207 */
[----:B------:R-:W-:Y:S02]  /*141b0*/  USHF.L.U32 UR20, UR6, 0x5, URZ ;  /* 0x0000000506147899 */ /* 0x000fe4000800063f */
[----:B------:R-:W-:Y:S01]  /*141c0*/  USHF.L.U64.HI UR21, UR6, 0x6, UR7 ;  /* 0x0000000606157899 */ /* 0x000fe20008010207 */
[----:B-1----:R1:W-:Y:S01]  /*141d0*/  @!P0 STL.64 [R1+0xa8], R8 ;  /* 0x0000a80801008387 */ /* 0x0023e20000100a00 */
[----:B------:R-:W-:-:S02]  /*141e0*/  USHF.L.U32 UR22, UR6, 0x6, URZ ;  /* 0x0000000606167899 */ /* 0x000fc4000800063f */
[----:B------:R-:W-:Y:S02]  /*141f0*/  USHF.L.U64.HI UR28, UR8, 0x5, UR9 ;  /* 0x00000005081c7899 */ /* 0x000fe40008010209 */
[----:B------:R-:W-:Y:S02]  /*14200*/  USHF.L.U32 UR29, UR8, 0x5, URZ ;  /* 0x00000005081d7899 */ /* 0x000fe4000800063f */
[----:B------:R-:W-:Y:S01]  /*14210*/  USHF.L.U64.HI UR30, UR8, 0x6, UR9 ;  /* 0x00000006081e7899 */ /* 0x000fe20008010209 */
[----:B--2---:R2:W-:Y:S01]  /*14220*/  @!P0 STL.64 [R1+0xa0], R6 ;  /* 0x0000a00601008387 */ /* 0x0045e20000100a00 */
[----:B------:R-:W-:Y:S02]  /*14230*/  USHF.L.U32 UR31, UR8, 0x6, URZ ;  /* 0x00000006081f7899 */ /* 0x000fe4000800063f */
[----:B------:R-:W-:Y:S02]  /*14240*/  UIADD3 UR36, UR36, UR35, URZ ;  /* 0x0000002324247290 */ /* 0x000fe4000fffe03f */
[----:B------:R-:W-:-:S02]  /*14250*/  UIADD3 UR37, UR37, UR33, URZ ;  /* 0x0000002125257290 */ /* 0x000fc4000fffe03f */
[----:B------:R-:W-:Y:S01]  /*14260*/  UIADD3 UR38, UR38, UR27, URZ ;  /* 0x0000001b26267290 */ /* 0x000fe2000fffe03f */
[----:B---3--:R3:W-:Y:S01]  /*14270*/  @!P0 STL.64 [R1+0x98], R10 ;  /* 0x0000980a01008387 */ /* 0x0087e20000100a00 */
[----:B------:R-:W-:Y:S02]  /*14280*/  UIADD3 UR39, UR39, UR47, URZ ;  /* 0x0000002f27277290 */ /* 0x000fe4000fffe03f */
[----:B------:R-:W-:Y:S02]  /*14290*/  UIADD3 UR40, UR40, UR53, URZ ;  /* 0x0000003528287290 */ /* 0x000fe4000fffe03f */
[----:B------:R-:W-:Y:S02]  /*142a0*/  UIADD3 UR41, UR41, UR51, URZ ;  /* 0x0000003329297290 */ /* 0x000fe4000fffe03f */
[----:B------:R-:W-:Y:S02]  /*142b0*/  UIADD3 UR42, UR42, UR49, URZ ;  /* 0x000000312a2a7290 */ /* 0x000fe4000fffe03f */
[----:B------:R-:W-:Y:S01]  /*142c0*/  UIADD3 UR43, UR43, UR55, URZ ;  /* 0x000000372b2b7290 */ /* 0x000fe2000fffe03f */
[----:B-1----:R-:W1:Y:S01]  /*142d0*/  @!P0 LDC.64 R8, c[0x0][0x220] ;  /* 0x00008800ff088b82 */ /* 0x002e620000000a00 */
[----:B------:R-:W-:Y:S01]  /*142e0*/  ULDC UR8, c[0x0][0x39c] ;  /* 0x0000e70000087ab9 */ /* 0x000fe20000000800 */
[----:B------:R-:W-:Y:S01]  /*142f0*/  ULDC UR4, c[0x0][0x2ec] ;  /* 0x0000bb0000047ab9 */ /* 0x000fe20000000800 */
[----:B------:R-:W-:-:S05]  /*14300*/  ULDC.64 UR6, c[0x0][0x248] ;  /* 0x0000920000067ab9 */ /* 0x000fca0000000a00 */
[----:B--2---:R-:W2:Y:S08]  /*14310*/  @!P0 LDC.64 R6, c[0x0][0x220] ;  /* 0x00008800ff068b82 */ /* 0x004eb00000000a00 */
[----:B---3--:R-:W3:Y:S01]  /*14320*/  @!P0 LDC.64 R10, c[0x0][0x220] ;  /* 0x00008800ff0a8b82 */ /* 0x008ee20000000a00 */
[----:B-1----:R1:W-:Y:S04]  /*14330*/  @!P0 STL.64 [R1+0x90], R8 ;  /* 0x0000900801008387 */ /* 0x0023e80000100a00 */
[----:B--2---:R2:W-:Y:S04]  /*14340*/  @!P0 STL.64 [R1+0x88], R6 ;  /* 0x0000880601008387 */ /* 0x0045e80000100a00 */
[----:B---3--:R-:W-:Y:S01]  /*14350*/  @!P0 STL.64 [R1+0x80], R10 ;  /* 0x0000800a01008387 */ /* 0x008fe20000100a00 */
[----:B-1----:R-:W1:Y:S08]  /*14360*/  @!P0 LDC.64 R8, c[0x0][0x220] ;  /* 0x00008800ff088b82 */ /* 0x002e700000000a00 */
[----:B--2---:R-:W2:Y:S01]  /*14370*/  @!P0 LDC.64 R6, c[0x0][0x220] ;  /* 0x00008800ff068b82 */ /* 0x004ea20000000a00 */
[----:B-1----:R1:W-:Y:S04]  /*14380*/  @!P0 STL.64 [R1+0x78], R8 ;  /* 0x0000780801008387 */ /* 0x0023e80000100a00 */
[----:B--2---:R2:W-:Y:S04]  /*14390*/  @!P0 STL.64 [R1+0x70], R6 ;  /* 0x0000700601008387 */ /* 0x0045e80000100a00 */
[----:B-1----:R-:W3:Y:S04]  /*143a0*/  LDL.LU.64 R8, [R1+0xd0] ;  /* 0x0000d00001087983 */ /* 0x002ee80000300a00 */
[----:B--2---:R-:W2:Y:S01]  /*143b0*/  LDL.LU.64 R6, [R1+0xf0] ;  /* 0x0000f00001067983 */ /* 0x004ea20000300a00 */
[----:B---3--:R-:W-:-:S02]  /*143c0*/  MOV R3, R9 ;  /* 0x0000000900037202 */ /* 0x008fc40000000f00 */
[----:B--2---:R-:W-:-:S05]  /*143d0*/  MOV R2, R6 ;  /* 0x0000000600027202 */ /* 0x004fca0000000f00 */
[----:B------:R1:W-:Y:S01]  /*143e0*/  STL.64 [R1+0x68], R2 ;  /* 0x0000680201007387 */ /* 0x0003e20000100a00 */
[----:B------:R-:W-:Y:S05]  /*143f0*/  BRA `(.L_x_346) ;  /* 0x0000000400747947 */ /* 0x000fea0003800000 */
.L_x_348:
[----:B------:R-:W2:Y:S01]  /*14400*/  LDL.64 R16, [R1+0xc0] ;  /* 0x0000c00001107983 */ /* 0x000ea20000100a00 */
[----:B------:R-:W3:Y:S01]  /*14410*/  @!P0 LDC.64 R8, c[0x0][0x218] ;  /* 0x00008600ff088b82 */ /* 0x000ee20000000a00 */
[----:B------:R-:W-:Y:S02]  /*14420*/  UIADD3 UR44, UR23, -0x1, URZ ;  /* 0xffffffff172c7890 */ /* 0x000fe4000fffe03f */
[----:B------:R-:W4:Y:S02]  /*14430*/  LDL.64 R14, [R1+0xb8] ;  /* 0x0000b800010e7983 */ /* 0x000f240000100a00 */
[----:B------:R-:W-:Y:S02]  /*14440*/  USHF.R.S32.HI UR9, URZ, 0x1f, UR44 ;  /* 0x0000001f3f097899 */ /* 0x000fe4000801142c */
[----:B------:R1:W-:Y:S01]  /*14450*/  @P0 STS.128 [R228+0x4000], RZ ;  /* 0x004000ffe4000388 */ /* 0x0003e20000000c00 */
[----:B------:R-:W5:Y:S01]  /*14460*/  @!P0 LDC.64 R10, c[0x0][0x218] ;  /* 0x00008600ff0a8b82 */ /* 0x000f620000000a00 */
[----:B------:R-:W-:Y:S02]  /*14470*/  UIMAD UR9, UR9, UR6, URZ ;  /* 0x00000006090972a4 */ /* 0x000fe4000f8e023f */
[----:B------:R-:W-:Y:S02]  /*14480*/  UIMAD.WIDE.U32 UR56, UR44, UR6, URZ ;  /* 0x000000062c3872a5 */ /* 0x000fe4000f8e003f */
[----:B------:R-:W-:Y:S03]  /*14490*/  UIMAD UR9, UR44, UR7, UR9 ;  /* 0x000000072c0972a4 */ /* 0x000fe6000f8e0209 */
[----:B------:R-:W1:Y:S01]  /*144a0*/  @!P0 LDC.64 R12, c[0x0][0x218] ;  /* 0x00008600ff0c8b82 */ /* 0x000e620000000a00 */
[----:B------:R-:W-:Y:S01]  /*144b0*/  UIADD3 UR9, UR57, UR9, URZ ;  /* 0x0000000939097290 */ /* 0x000fe2000fffe03f */
[----:B------:R-:W-:Y:S02]  /*144c0*/  IMAD.U32 R2, RZ, RZ, UR56 ;  /* 0x00000038ff027e24 */ /* 0x000fe4000f8e00ff */
[----:B------:R-:W-:Y:S03]  /*144d0*/  IMAD.U32 R5, RZ, RZ, UR56 ;  /* 0x00000038ff057e24 */ /* 0x000fe6000f8e00ff */
[----:B------:R-:W-:Y:S01]  /*144e0*/  IMAD.U32 R3, RZ, RZ, UR9 ;  /* 0x00000009ff037e24 */ /* 0x000fe2000f8e00ff */
[----:B------:R-:W1:Y:S08]  /*144f0*/  @!P0 LDC.64 R20, c[0x0][0x218] ;  /* 0x00008600ff148b82 */ /* 0x000e700000000a00 */
[----:B------:R-:W1:Y:S01]  /*14500*/  @!P0 LDC.64 R18, c[0x0][0x218] ;  /* 0x00008600ff128b82 */ /* 0x000e620000000a00 */
[----:B--2---:R-:W-:Y:S07]  /*14510*/  LEA R2, P3, R2, R16, 0x7 ;  /* 0x0000001002027211 */ /* 0x004fee00078638ff */
[----:B------:R-:W2:Y:S01]  /*14520*/  @!P0 LDC.64 R16, c[0x0][0x218] ;  /* 0x00008600ff108b82 */ /* 0x000ea20000000a00 */
[----:B----4-:R-:W-:Y:S02]  /*14530*/  LEA.HI.X R3, R5, R15, R3, 0x7, P3 ;  /* 0x0000000f05037211 */ /* 0x010fe400018f3c03 */
[C---:B---3--:R-:W-:Y:S02]  /*14540*/  @!P0 LEA R8, P4, R2.reuse, R8, 0x1 ;  /* 0x0000000802088211 */ /* 0x048fe400078808ff */
[C---:B------:R-:W-:Y:S02]  /*14550*/  @!P0 IADD3 R4, P2, R2.reuse, UR11, RZ ;  /* 0x0000000b02048c10 */ /* 0x040fe4000ff5e0ff */
[----:B------:R-:W-:Y:S01]  /*14560*/  @!P0 LEA.HI.X R9, R2, R9, R3, 0x1, P4 ;  /* 0x0000000902098211 */ /* 0x000fe200020f0c03 */
[----:B------:R-:W3:Y:S01]  /*14570*/  @!P0 LDC.64 R14, c[0x0][0x218] ;  /* 0x00008600ff0e8b82 */ /* 0x000ee20000000a00 */
[----:B-----5:R-:W-:Y:S02]  /*14580*/  @!P0 LEA R6, P3, R4, R10, 0x1 ;  /* 0x0000000a04068211 */ /* 0x020fe400078608ff */
[----:B------:R-:W-:Y:S01]  /*14590*/  @!P0 IADD3.X R7, R3, UR10, RZ, P2, !PT ;  /* 0x0000000a03078c10 */ /* 0x000fe200097fe4ff */
[----:B------:R-:W-:Y:S01]  /*145a0*/  @!PT LDS RZ, [RZ] ;  /* 0x00000000fffff984 */ /* 0x000fe20000000800 */
[----:B------:R-:W-:Y:S01]  /*145b0*/  @!PT LDS RZ, [RZ] ;  /* 0x00000000fffff984 */ /* 0x000fe20000000800 */
[----:B------:R-:W-:Y:S01]  /*145c0*/  @!PT LDS RZ, [RZ] ;  /* 0x00000000fffff984 */ /* 0x000fe20000000800 */
[----:B------:R-:W-:Y:S01]  /*145d0*/  @!P0 LDGSTS.E.BYPASS.LTC128B.128 [R228+0x4000], desc[UR24][R8.64] ;  /* 0x0400000008e48fae */ /* 0x000fe2000b901d58 */
[----:B------:R-:W-:Y:S02]  /*145e0*/  @!P0 IADD3 R5, P2, R2, UR29, RZ ;  /* 0x0000001d02058c10 */ /* 0x000fe4000ff5e0ff */
[----:B------:R-:W-:Y:S01]  /*145f0*/  @!P0 LEA.HI.X R7, R4, R11, R7, 0x1, P3 ;  /* 0x0000000b04078211 */ /* 0x000fe200018f0c07 */
[----:B------:R4:W-:Y:S01]  /*14600*/  @P0 STS.128 [R228+0x4800], RZ ;  /* 0x004800ffe4000388 */ /* 0x0009e20000000c00 */
[----:B-1----:R-:W-:Y:S02]  /*14610*/  @!P0 LEA R4, P3, R5, R12, 0x1 ;  /* 0x0000000c05048211 */ /* 0x002fe400078608ff */
        /* <DEDUP_REMOVED lines=8> */
[----:B------:R-:W5:Y:S03]  /*146a0*/  @!P0 LDC.64 R12, c[0x0][0x218] ;  /* 0x00008600ff0c8b82 */ /* 0x000f660000000a00 */
[----:B------:R-:W-:Y:S01]  /*146b0*/  @!PT LDS RZ, [RZ] ;  /* 0x00000000fffff984 */ /* 0x000fe20000000800 */
[----:B------:R-:W-:Y:S01]  /*146c0*/  @!PT LDS RZ, [RZ] ;  /* 0x00000000fffff984 */ /* 0x000fe20000000800 */
[----:B------:R-:W-:Y:S01]  /*146d0*/  @!PT LDS RZ, [RZ] ;  /* 0x00000000fffff984 */ /* 0x000fe20000000800 */
[----:B------:R4:W-:Y:S04]  /*146e0*/  @!P0 LDGSTS.E.BYPASS.LTC128B.128 [R228+0x5000], desc[UR24][R4.64] ;  /* 0x0500000004e48fae */ /* 0x0009e8000b901d58 */
[----:B------:R2:W-:Y:S01]  /*146f0*/  @P0 STS.128 [R228+0x5800], RZ ;  /* 0x005800ffe4000388 */ /* 0x0005e20000000c00 */
[----:B-1----:R-:W-:Y:S04]  /*14700*/  @!P0 IADD3 R6, P3, R2, UR52, RZ ;  /* 0x0000003402068c10 */ /* 0x002fe8000ff7e0ff */
[C---:B----4-:R-:W-:Y:S02]  /*14710*/  @!P0 LEA R4, P2, R6.reuse, R20, 0x1 ;  /* 0x0000001406048211 */ /* 0x050fe400078408ff */
[C---:B------:R-:W-:Y:S04]  /*14720*/  @!P0 IADD3.X R5, R3.reuse, UR40, RZ, P3, !PT ;  /* 0x0000002803058c10 */ /* 0x040fe80009ffe4ff */
[----:B------:R-:W-:Y:S02]  /*14730*/  @!P0 LEA.HI.X R5, R6, R21, R5, 0x1, P2 ;  /* 0x0000001506058211 */ /* 0x000fe400010f0c05 */
[----:B------:R-:W-:Y:S03]  /*14740*/  @!P0 IADD3 R6, P2, R2, UR31, RZ ;  /* 0x0000001f02068c10 */ /* 0x000fe6000ff5e0ff */
[----:B------:R-:W-:Y:S01]  /*14750*/  @!PT LDS RZ, [RZ] ;  /* 0x00000000fffff984 */ /* 0x000fe20000000800 */
[----:B------:R-:W-:Y:S01]  /*14760*/  @!PT LDS RZ, [RZ] ;  /* 0x00000000fffff984 */ /* 0x000fe20000000800 */
[----:B------:R-:W-:Y:S01]  /*14770*/  @!PT LDS RZ, [RZ] ;  /* 0x00000000fffff984 */ /* 0x000fe20000000800 */
[----:B------:R1:W-:Y:S01]  /*14780*/  @!P0 LDGSTS.E.BYPASS.LTC128B.128 [R228+0x5800], desc[UR24][R4.64] ;  /* 0x0580000004e48fae */ /* 0x0003e2000b901d58 */
[C---:B---3--:R-:W-:Y:S02]  /*14790*/  @!P0 LEA R8, P3, R6.reuse, R14, 0x1 ;  /* 0x0000000e06088211 */ /* 0x048fe400078608ff */
[----:B------:R-:W-:Y:S01]  /*147a0*/  @!P0 IADD3.X R7, R3, UR30, RZ, P2, !PT ;  /* 0x0000001e03078c10 */ /* 0x000fe200097fe4ff */
[----:B------:R3:W-:Y:S03]  /*147b0*/  @P0 STS.128 [R228+0x6000], RZ ;  /* 0x006000ffe4000388 */ /* 0x0007e60000000c00 */
[----:B------:R-:W-:Y:S02]  /*147c0*/  @!P0 LEA.HI.X R9, R6, R15, R7, 0x1, P3 ;  /* 0x0000000f06098211 */ /* 0x000fe400018f0c07 */
[C---:B------:R-:W-:Y:S03]  /*147d0*/  @!P0 IADD3 R10, P3, R2.reuse, UR54, RZ ;  /* 0x00000036020a8c10 */ /* 0x040fe6000ff7e0ff */
[----:B------:R-:W-:Y:S01]  /*147e0*/  @!PT LDS RZ, [RZ] ;  /* 0x00000000fffff984 */ /* 0x000fe20000000800 */
[----:B------:R-:W-:Y:S01]  /*147f0*/  @!PT LDS RZ, [RZ] ;  /* 0x00000000fffff984 */ /* 0x000fe20000000800 */
[----:B------:R-:W-:Y:S01]  /*14800*/  @!PT LDS RZ, [RZ] ;  /* 0x00000000fffff984 */ /* 0x000fe20000000800 */
[----:B------:R3:W-:Y:S04]  /*14810*/  @!P0 LDGSTS.E.BYPASS.LTC128B.128 [R228+0x6000], desc[UR24][R8.64] ;  /* 0x0600000008e48fae */ /* 0x0007e8000b901d58 */
[----:B------:R3:W-:Y:S01]  /*14820*/  @P0 STS.128 [R228+0x6800], RZ ;  /* 0x006800ffe4000388 */ /* 0x0007e20000000c00 */
[----:B-1----:R-:W-:Y:S02]  /*14830*/  @!P0 IADD3 R5, P2, R2, UR50, RZ ;  /* 0x0000003202058c10 */ /* 0x002fe4000ff5e0ff */
[----:B------:R-:W-:Y:S02]  /*14840*/  @!P0 LEA R4, P4, R11, R18, 0x1 ;  /* 0x000000120b048211 */ /* 0x000fe400078808ff */
[----:B-----5:R-:W-:Y:S02]  /*14850*/  @!P0 LEA R6, P6, R5, R12, 0x1 ;  /* 0x0000000c05068211 */ /* 0x020fe400078c08ff */
[C---:B------:R-:W-:Y:S02]  /*14860*/  @!P0 IADD3.X R7, R3.reuse, UR41, RZ, P2, !PT ;  /* 0x0000002903078c10 */ /* 0x040fe400097fe4ff */
[----:B------:R-:W-:Y:S02]  /*14870*/  @!P0 IADD3.X R12, R3, UR42, RZ, P5, !PT ;  /* 0x0000002a030c8c10 */ /* 0x000fe4000affe4ff */
[----:B------:R-:W-:Y:S02]  /*14880*/  @!P0 LEA.HI.X R7, R5, R13, R7, 0x1, P6 ;  /* 0x0000000d05078211 */ /* 0x000fe400030f0c07 */
[----:B------:R-:W-:Y:S02]  /*14890*/  @!P0 LEA.HI.X R5, R11, R19, R12, 0x1, P4 ;  /* 0x000000130b058211 */ /* 0x000fe400020f0c0c */
[C---:B--2---:R-:W-:Y:S01]  /*148a0*/  @!P0 LEA R2, P2, R10.reuse, R16, 0x1 ;  /* 0x000000100a028211 */ /* 0x044fe200078408ff */
[----:B------:R-:W-:Y:S01]  /*148b0*/  @!PT LDS RZ, [RZ] ;  /* 0x00000000fffff984 */ /* 0x000fe20000000800 */
[----:B------:R-:W-:Y:S01]  /*148c0*/  @!PT LDS RZ, [RZ] ;  /* 0x00000000fffff984 */ /* 0x000fe20000000800 */
[----:B------:R-:W-:Y:S01]  /*148d0*/  @!PT LDS RZ, [RZ] ;  /* 0x00000000fffff984 */ /* 0x000fe20000000800 */
[----:B------:R3:W-:Y:S01]  /*148e0*/  @!P0 LDGSTS.E.BYPASS.LTC128B.128 [R228+0x6800], desc[UR24][R6.64] ;  /* 0x0680000006e48fae */ /* 0x0007e2000b901d58 */
[----:B------:R-:W-:Y:S03]  /*148f0*/  @!P0 IADD3.X R3, R3, UR43, RZ, P3, !PT ;  /* 0x0000002b03038c10 */ /* 0x000fe60009ffe4ff */
[----:B------:R3:W-:Y:S01]  /*14900*/  @P0 STS.128 [R228+0x7000], RZ ;  /* 0x007000ffe4000388 */ /* 0x0007e20000000c00 */
[----:B------:R-:W-:Y:S03]  /*14910*/  @!P0 LEA.HI.X R3, R10, R17, R3, 0x1, P2 ;  /* 0x000000110a038211 */ /* 0x000fe600010f0c03 */
        /* <DEDUP_REMOVED lines=11> */
.L_x_346:
[----:B--2---:R-:W2:Y:S01]  /*149d0*/  LDL.64 R12, [R1+0x68] ;  /* 0x00006800010c7983 */ /* 0x004ea20000100a00 */
[----:B------:R-:W-:Y:S04]  /*149e0*/  DEPBAR.LE SB0, 0x0 ;  /* 0x000080000000791a */ /* 0x000fe80000000000 */
[----:B-1----:R-:W-:Y:S01]  /*149f0*/  MOV R2, UR23 ;  /* 0x0000001700027c02 */ /* 0x002fe20008000f00 */
[----:B------:R-:W3:Y:S01]  /*14a00*/  LDL R4, [R1+0xa0] ;  /* 0x0000a00001047983 */ /* 0x000ee20000100800 */
[----:B------:R-:W-:Y:S02]  /*14a10*/  USHF.R.S32.HI UR44, URZ, 0x1f, UR23 ;  /* 0x0000001f3f2c7899 */ /* 0x000fe40008011417 */
[----:B------:R-:W-:Y:S01]  /*14a20*/  UIMAD UR9, UR12, UR23, URZ ;  /* 0x000000170c0972a4 */ /* 0x000fe2000f8e023f */
[----:B------:R-:W4:Y:S03]  /*14a30*/  LDL R11, [R1+0xa4] ;  /* 0x0000a400010b7983 */ /* 0x000f260000100800 */
[----:B------:R-:W-:Y:S01]  /*14a40*/  UIMAD UR9, UR44, UR13, UR9 ;  /* 0x0000000d2c0972a4 */ /* 0x000fe2000f8e0209 */
[----:B------:R-:W5:Y:S04]  /*14a50*/  LDL R7, [R1+0xa8] ;  /* 0x0000a80001077983 */ /* 0x000f680000100800 */
        /* <DEDUP_REMOVED lines=12> */
[----:B------:R-:W5:Y:S01]  /*14b20*/  LDL R22, [R1+0x74] ;  /* 0x0000740001167983 */ /* 0x000f620000100800 */
[----:B------:R-:W-:Y:S06]  /*14b30*/  BAR.SYNC.DEFER_BLOCKING 0x0 ;  /* 0x0000000000007b1d */ /* 0x000fec0000010000 */
[----:B------:R-:W-:Y:S01]  /*14b40*/  @P0 STS.128 [R228+0x8000], RZ ;  /* 0x008000ffe4000388 */ /* 0x000fe20000000c00 */
[----:B--2---:R-:W-:Y:S05]  /*14b50*/  IMAD.WIDE.U32 R2, R2, UR13, R12 ;  /* 0x0000000d02027c25 */ /* 0x004fea000f8e000c */
[----:B------:R-:W-:Y:S02]  /*14b60*/  IADD3 R0, R3, UR9, RZ ;  /* 0x0000000903007c10 */ /* 0x000fe4000fffe0ff */
[C---:B------:R-:W-:Y:S02]  /*14b70*/  @!P0 IADD3 R3, P1, R2.reuse, UR15, RZ ;  /* 0x0000000f02038c10 */ /* 0x040fe4000ff3e0ff */
[----:B------:R-:W-:Y:S02]  /*14b80*/  @!P0 IADD3 R5, P5, R2, UR34, RZ ;  /* 0x0000002202058c10 */ /* 0x000fe4000ffbe0ff */
[----:B------:R-:W-:Y:S02]  /*14b90*/  @!P0 IADD3.X R6, R0, UR14, RZ, P1, !PT ;  /* 0x0000000e00068c10 */ /* 0x000fe40008ffe4ff */
[C---:B---3--:R-:W-:Y:S02]  /*14ba0*/  @!P0 LEA R16, P1, R3.reuse, R4, 0x1 ;  /* 0x0000000403108211 */ /* 0x048fe400078208ff */
[C---:B------:R-:W-:Y:S02]  /*14bb0*/  @!P0 IADD3 R4, P6, R2.reuse, UR20, RZ ;  /* 0x0000001402048c10 */ /* 0x040fe4000ffde0ff */
[----:B----4-:R-:W-:Y:S02]  /*14bc0*/  @!P0 LEA.HI.X R17, R3, R11, R6, 0x1, P1 ;  /* 0x0000000b03118211 */ /* 0x010fe400008f0c06 */
[----:B-----5:R-:W-:Y:S02]  /*14bd0*/  @!P0 LEA R14, P1, R2, R7, 0x1 ;  /* 0x00000007020e8211 */ /* 0x020fe400078208ff */
[----:B------:R-:W-:Y:S02]  /*14be0*/  @!P0 IADD3.X R6, R0, UR19, RZ, P6, !PT ;  /* 0x0000001300068c10 */ /* 0x000fe4000b7fe4ff */
[----:B------:R-:W-:Y:S02]  /*14bf0*/  @!P0 LEA.HI.X R15, R2, R29, R0, 0x1, P1 ;  /* 0x0000001d020f8211 */ /* 0x000fe400008f0c00 */
[----:B------:R-:W-:Y:S02]  /*14c00*/  @!P0 LEA R12, P6, R4, R8, 0x1 ;  /* 0x00000008040c8211 */ /* 0x000fe400078c08ff */
[----:B------:R-:W-:Y:S01]  /*14c10*/  @!P0 IADD3.X R8, R0, UR36, RZ, P5, !PT ;  /* 0x0000002400088c10 */ /* 0x000fe2000affe4ff */
[----:B------:R-:W-:Y:S01]  /*14c20*/  @!PT LDS RZ, [RZ] ;  /* 0x00000000fffff984 */ /* 0x000fe20000000800 */
[----:B------:R-:W-:Y:S01]  /*14c30*/  @!PT LDS RZ, [RZ] ;  /* 0x00000000fffff984 */ /* 0x000fe20000000800 */
[----:B------:R-:W-:Y:S01]  /*14c40*/  @!PT LDS RZ, [RZ] ;  /* 0x00000000fffff984 */ /* 0x000fe20000000800 */
[----:B------:R-:W-:Y:S01]  /*14c50*/  @!P0 LDGSTS.E.BYPASS.LTC128B.128 [R228+0x8000], desc[UR24][R14.64] ;  /* 0x080000000ee48fae */ /* 0x000fe2000b901d58 */
[----:B------:R-:W-:Y:S02]  /*14c60*/  @!P0 LEA.HI.X R13, R4, R21, R6, 0x1, P6 ;  /* 0x00000015040d8211 */ /* 0x000fe400030f0c06 */
[C---:B------:R-:W-:Y:S02]  /*14c70*/  @!P0 LEA R10, P5, R5.reuse, R10, 0x1 ;  /* 0x0000000a050a8211 */ /* 0x040fe400078a08ff */
[----:B------:R-:W-:Y:S02]  /*14c80*/  @!P0 IADD3 R7, P4, R2, UR22, RZ ;  /* 0x0000001602078c10 */ /* 0x000fe4000ff9e0ff */
[----:B------:R-:W-:Y:S01]  /*14c90*/  @!P0 LEA.HI.X R11, R5, R20, R8, 0x1, P5 ;  /* 0x00000014050b8211 */ /* 0x000fe200028f0c08 */
[----:B------:R-:W-:Y:S01]  /*14ca0*/  @P0 STS.128 [R228+0x8800], RZ ;  /* 0x008800ffe4000388 */ /* 0x000fe20000000c00 */
[----:B------:R-:W-:Y:S02]  /*14cb0*/  @!P0 IADD3.X R5, R0, UR21, RZ, P4, !PT ;  /* 0x0000001500058c10 */ /* 0x000fe4000a7fe4ff */
[C---:B------:R-:W-:Y:S02]  /*14cc0*/  @!P0 LEA R8, P4, R7.reuse, R9, 0x1 ;  /* 0x0000000907088211 */ /* 0x040fe400078808ff */
[----:B------:R-:W-:Y:S02]  /*14cd0*/  @!P0 IADD3 R18, P3, R2, UR32, RZ ;  /* 0x0000002002128c10 */ /* 0x000fe4000ff7e0ff */
[----:B------:R-:W-:Y:S01]  /*14ce0*/  @!P0 LEA.HI.X R9, R7, R25, R5, 0x1, P4 ;  /* 0x0000001907098211 */ /* 0x000fe200020f0c05 */
[----:B------:R-:W-:Y:S01]  /*14cf0*/  @!PT LDS RZ, [RZ] ;  /* 0x00000000fffff984 */ /* 0x000fe20000000800 */
[----:B------:R-:W-:Y:S01]  /*14d00*/  @!PT LDS RZ, [RZ] ;  /* 0x00000000fffff984 */ /* 0x000fe20000000800 */
[----:B------:R-:W-:Y:S01]  /*14d10*/  @!PT LDS RZ, [RZ] ;  /* 0x00000000fffff984 */ /* 0x000fe20000000800 */
[----:B------:R1:W-:Y:S01]  /*14d20*/  @!P0 LDGSTS.E.BYPASS.LTC128B.128 [R228+0x8800], desc[UR24][R16.64] ;  /* 0x0880000010e48fae */ /* 0x0003e2000b901d58 */
[----:B------:R-:W-:Y:S02]  /*14d30*/  @!P0 IADD3.X R20, R0, UR37, RZ, P3, !PT ;  /* 0x0000002500148c10 */ /* 0x000fe40009ffe4ff */
[----:B------:R-:W-:Y:S02]  /*14d40*/  @!P0 LEA R6, P3, R18, R28, 0x1 ;  /* 0x0000001c12068211 */ /* 0x000fe400078608ff */
        /* <DEDUP_REMOVED lines=10> */
[----:B------:R-:W-:Y:S01]  /*14df0*/  @!P0 LDGSTS.E.BYPASS.LTC128B.128 [R228+0x9000], desc[UR24][R12.64] ;  /* 0x090000000ce48fae */ /* 0x000fe2000b901d58 */
[----:B------:R-:W-:Y:S02]  /*14e00*/  @!P0 IADD3.X R0, R0, UR39, RZ, P1, !PT ;  /* 0x0000002700008c10 */ /* 0x000fe40008ffe4ff */
[C---:B------:R-:W-:Y:S04]  /*14e10*/  @!P0 LEA R2, P1, R3.reuse, R26, 0x1 ;  /* 0x0000001a03028211 */ /* 0x040fe800078208ff */
[----:B------:R-:W-:Y:S01]  /*14e20*/  @!P0 LEA.HI.X R3, R3, R22, R0, 0x1, P1 ;  /* 0x0000001603038211 */ /* 0x000fe200008f0c00 */
[----:B------:R-:W-:Y:S01]  /*14e30*/  @P0 STS.128 [R228+0x9800], RZ ;  /* 0x009800ffe4000388 */ /* 0x000fe20000000c00 */
[----:B------:R-:W-:Y:S07]  /*14e40*/  ISETP.LT.AND P1, PT, RZ, UR23, PT ;  /* 0x00000017ff007c0c */ /* 0x000fee000bf21270 */
[----:B------:R-:W-:Y:S01]  /*14e50*/  @!PT LDS RZ, [RZ] ;  /* 0x00000000fffff984 */ /* 0x000fe20000000800 */
[----:B------:R-:W-:Y:S01]  /*14e60*/  @!PT LDS RZ, [RZ] ;  /* 0x00000000fffff984 */ /* 0x000fe20000000800 */
[----:B------:R-:W-:Y:S01]  /*14e70*/  @!PT LDS RZ, [RZ] ;  /* 0x00000000fffff984 */ /* 0x000fe20000000800 */
[----:B------:R-:W-:Y:S08]  /*14e80*/  @!P0 LDGSTS.E.BYPASS.LTC128B.128 [R228+0x9800], desc[UR24][R10.64] ;  /* 0x098000000ae48fae */ /* 0x000ff0000b901d58 */
[----:B------:R-:W-:Y:S08]  /*14e90*/  @P0 STS.128 [R228+0xa000], RZ ;  /* 0x00a000ffe4000388 */ /* 0x000ff00000000c00 */
        /* <DEDUP_REMOVED lines=13> */
[----:B------:R2:W-:Y:S08]  /*14f70*/  @!P0 LDGSTS.E.BYPASS.LTC128B.128 [R228+0xb000], desc[UR24][R4.64] ;  /* 0x0b00000004e48fae */ /* 0x0005f0000b901d58 */
[----:B------:R-:W-:Y:S08]  /*14f80*/  @P0 STS.128 [R228+0xb800], RZ ;  /* 0x00b800ffe4000388 */ /* 0x000ff00000000c00 */
[----:B------:R-:W-:Y:S01]  /*14f90*/  @!PT LDS RZ, [RZ] ;  /* 0x00000000fffff984 */ /* 0x000fe20000000800 */
[----:B------:R-:W-:Y:S01]  /*14fa0*/  @!PT LDS RZ, [RZ] ;  /* 0x00000000fffff984 */ /* 0x000fe20000000800 */
[----:B------:R-:W-:Y:S01]  /*14fb0*/  @!PT LDS RZ, [RZ] ;  /* 0x00000000fffff984 */ /* 0x000fe20000000800 */
[----:B------:R3:W-:Y:S08]  /*14fc0*/  @!P0 LDGSTS.E.BYPASS.LTC128B.128 [R228+0xb800], desc[UR24][R2.64] ;  /* 0x0b80000002e48fae */ /* 0x0007f0000b901d58 */
[----:B------:R-:W-:Y:S08]  /*14fd0*/  LDSM.16.M88.4 R128, [R224] ;  /* 0x00000000e080783b */ /* 0x000ff00000000200 */
[----:B-1----:R-:W2:Y:S08]  /*14fe0*/  LDSM.16.M88.4 R16, [R217+0x4000] ;  /* 0x00400000d910783b */ /* 0x002eb00000000200 */
[----:B------:R-:W1:Y:S08]  /*14ff0*/  LDSM.16.M88.4 R124, [R224+0x2000] ;  /* 0x00200000e07c783b */ /* 0x000e700000000200 */
[----:B------:R-:W4:Y:S08]  /*15000*/  LDSM.16.M88.4 R32, [R217+0x4800] ;  /* 0x00480000d920783b */ /* 0x000f300000000200 */
[----:B------:R-:W5:Y:S08]  /*15010*/  LDSM.16.M88.4 R48, [R217+0x5000] ;  /* 0x00500000d930783b */ /* 0x000f700000000200 */
[----:B------:R-:W3:Y:S01]  /*15020*/  LDSM.16.M88.4 R64, [R217+0x5800] ;  /* 0x00580000d940783b */ /* 0x000ee20000000200 */
[-C--:B--2---:R-:W-:Y:S07]  /*15030*/  HMMA.16816.F32 R4, R128, R16.reuse, RZ ;  /* 0x000000108004723c */ /* 0x084fee00000018ff */
[----:B------:R-:W2:Y:S01]  /*15040*/  LDSM.16.M88.4 R80, [R217+0x6000] ;  /* 0x00600000d950783b */ /* 0x000ea20000000200 */
[C---:B-1----:R-:W-:Y:S07]  /*15050*/  HMMA.16816.F32 R8, R124.reuse, R16, RZ ;  /* 0x000000107c08723c */ /* 0x042fee00000018ff */
[----:B------:R-:W1:Y:S01]  /*15060*/  LDSM.16.M88.4 R96, [R217+0x6800] ;  /* 0x00680000d960783b */ /* 0x000e620000000200 */
[-C--:B------:R-:W-:Y:S07]  /*15070*/  HMMA.16816.F32 R12, R124, R18.reuse, RZ ;  /* 0x000000127c0c723c */ /* 0x080fee00000018ff */
[----:B------:R-:W1:Y:S01]  /*15080*/  LDSM.16.M88.4 R112, [R217+0x7000] ;  /* 0x00700000d970783b */ /* 0x000e620000000200 */
[C---:B------:R-:W-:Y:S07]  /*15090*/  HMMA.16816.F32 R16, R128.reuse, R18, RZ ;  /* 0x000000128010723c */ /* 0x040fee00000018ff */
[----:B------:R-:W1:Y:S01]  /*150a0*/  LDSM.16.M88.4 R200, [R217+0x7800] ;  /* 0x00780000d9c8783b */ /* 0x000e620000000200 */
[-C--:B----4-:R-:W-:Y:S06]  /*150b0*/  HMMA.16816.F32 R20, R128, R32.reuse, RZ ;  /* 0x000000208014723c */ /* 0x090fec00000018ff */
[C---:B------:R-:W-:Y:S01]  /*150c0*/  HMMA.16816.F32 R24, R124.reuse, R32, RZ ;  /* 0x000000207c18723c */ /* 0x040fe200000018ff */
[----:B------:R-:W-:Y:S05]  /*150d0*/  LDSM.16.M88.4 R204, [R227] ;  /* 0x00000000e3cc783b */ /* 0x000fea0000000200 */
[-C--:B------:R-:W-:Y:S03]  /*150e0*/  HMMA.16816.F32 R28, R124, R34.reuse, RZ ;  /* 0x000000227c1c723c */ /* 0x080fe600000018ff */
[----:B------:R-:W4:Y:S03]  /*150f0*/  LDSM.16.M88.4 R208, [R223+0x4000] ;  /* 0x00400000dfd0783b */ /* 0x000f260000000200 */
[C---:B------:R-:W-:Y:S05]  /*15100*/  HMMA.16816.F32 R32, R128.reuse, R34, RZ ;  /* 0x000000228020723c */ /* 0x040fea00000018ff */
[----:B------:R-:W4:Y:S01]  /*15110*/  LDSM.16.M88.4 R212, [R227+0x2000] ;  /* 0x00200000e3d4783b */ /* 0x000f220000000200 */
[-C--:B-----5:R-:W-:Y:S06]  /*15120*/  HMMA.16816.F32 R36, R128, R48.reuse, RZ ;  /* 0x000000308024723c */ /* 0x0a0fec00000018ff */
[C---:B------:R-:W-:Y:S01]  /*15130*/  HMMA.16816.F32 R40, R124.reuse, R48, RZ ;  /* 0x000000307c28723c */ /* 0x040fe200000018ff */
[----:B------:R-:W0:Y:S05]  /*15140*/  LDGDEPBAR ;  /* 0x00000000000079af */ /* 0x000e2a0000000000 */
[-C--:B------:R-:W-:Y:S06]  /*15150*/  HMMA.16816.F32 R44, R124, R50.reuse, RZ ;  /* 0x000000327c2c723c */ /* 0x080fec00000018ff */
[C---:B------:R-:W-:Y:S06]  /*15160*/  HMMA.16816.F32 R48, R128.reuse, R50, RZ ;  /* 0x000000328030723c */ /* 0x040fec00000018ff */
[-C--:B---3--:R-:W-:Y:S06]  /*15170*/  HMMA.16816.F32 R52, R128, R64.reuse, RZ ;  /* 0x000000408034723c */ /* 0x088fec00000018ff */
[C---:B------:R-:W-:Y:S06]  /*15180*/  HMMA.16816.F32 R56, R124.reuse, R64, RZ ;  /* 0x000000407c38723c */ /* 0x040fec00000018ff */
[-C--:B------:R-:W-:Y:S06]  /*15190*/  HMMA.16816.F32 R60, R124, R66.reuse, RZ ;  /* 0x000000427c3c723c */ /* 0x080fec00000018ff */
[C---:B------:R-:W-:Y:S06]  /*151a0*/  HMMA.16816.F32 R64, R128.reuse, R66, RZ ;  /* 0x000000428040723c */ /* 0x040fec00000018ff */
[-C--:B--2---:R-:W-:Y:S06]  /*151b0*/  HMMA.16816.F32 R68, R128, R80.reuse, RZ ;  /* 0x000000508044723c */ /* 0x084fec00000018ff */
[C---:B------:R-:W-:Y:S06]  /*151c0*/  HMMA.16816.F32 R72, R124.reuse, R80, RZ ;  /* 0x000000507c48723c */ /* 0x040fec00000018ff */
[-C--:B------:R-:W-:Y:S06]  /*151d0*/  HMMA.16816.F32 R76, R124, R82.reuse, RZ ;  /* 0x000000527c4c723c */ /* 0x080fec00000018ff */
[C---:B------:R-:W-:Y:S06]  /*151e0*/  HMMA.16816.F32 R80, R128.reuse, R82, RZ ;  /* 0x000000528050723c */ /* 0x040fec00000018ff */
[-C--:B-1----:R-:W-:Y:S06]  /*151f0*/  HMMA.16816.F32 R84, R128, R96.reuse, RZ ;  /* 0x000000608054723c */ /* 0x082fec00000018ff */
        /* <DEDUP_REMOVED lines=12> */
[-C--:B----4-:R-:W-:Y:S06]  /*152c0*/  HMMA.16816.F32 R4, R204, R208.reuse, R4 ;  /* 0x000000d0cc04723c */ /* 0x090fec0000001804 */
        /* <DEDUP_REMOVED lines=33> */
[----:B------:R-:W-:Y:S05]  /*154e0*/  LDSM.16.M88.4 R208, [R226] ;  /* 0x00000000e2d0783b */ /* 0x000fea0000000200 */
[-C--:B-1----:R-:W-:Y:S06]  /*154f0*/  HMMA.16816.F32 R116, R204, R200.reuse, R116 ;  /* 0x000000c8cc74723c */ /* 0x082fec0000001874 */
[C---:B------:R-:W-:Y:S06]  /*15500*/  HMMA.16816.F32 R120, R212.reuse, R200, R120 ;  /* 0x000000c8d478723c */ /* 0x040fec0000001878 */
[-C--:B------:R-:W-:Y:S01]  /*15510*/  HMMA.16816.F32 R124, R212, R202.reuse, R124 ;  /* 0x000000cad47c723c */ /* 0x080fe2000000187c */
[----:B------:R-:W1:Y:S05]  /*15520*/  LDSM.16.M88.4 R212, [R216] ;  /* 0x00000000d8d4783b */ /* 0x000e6a0000000200 */
[----:B------:R-:W-:Y:S03]  /*15530*/  HMMA.16816.F32 R128, R204, R202, R128 ;  /* 0x000000cacc80723c */ /* 0x000fe60000001880 */
[----:B------:R-:W2:Y:S04]  /*15540*/  LDSM.16.M88.4 R200, [R226+0x2000] ;  /* 0x00200000e2c8783b */ /* 0x000ea80000000200 */
[C---:B------:R-:W-:Y:S06]  /*15550*/  IADD3 R204, R216.reuse, 0x800, RZ ;  /* 0x00000800d8cc7810 */ /* 0x040fec0007ffe0ff */
[----:B------:R-:W3:Y:S01]  /*15560*/  LDSM.16.M88.4 R204, [R204] ;  /* 0x00000000cccc783b */ /* 0x000ee20000000200 */
[-C--:B-1----:R-:W-:Y:S06]  /*15570*/  HMMA.16816.F32 R4, R208, R212.reuse, R4 ;  /* 0x000000d4d004723c */ /* 0x082fec0000001804 */
[C---:B--2---:R-:W-:Y:S06]  /*15580*/  HMMA.16816.F32 R8, R200.reuse, R212, R8 ;  /* 0x000000d4c808723c */ /* 0x044fec0000001808 */
[-C--:B------:R-:W-:Y:S05]  /*15590*/  HMMA.16816.F32 R12, R200, R214.reuse, R12 ;  /* 0x000000d6c80c723c */ /* 0x080fea000000180c */
[C---:B------:R-:W-:Y:S01]  /*155a0*/  IADD3 R212, R216.reuse, 0x1000, RZ ;  /* 0x00001000d8d47810 */ /* 0x040fe20007ffe0ff */
[C---:B------:R-:W-:Y:S05]  /*155b0*/  HMMA.16816.F32 R16, R208.reuse, R214, R16 ;  /* 0x000000d6d010723c */ /* 0x040fea0000001810 */
[----:B------:R-:W1:Y:S01]  /*155c0*/  LDSM.16.M88.4 R212, [R212] ;  /* 0x00000000d4d4783b */ /* 0x000e620000000200 */
[-C--:B---3--:R-:W-:Y:S06]  /*155d0*/  HMMA.16816.F32 R20, R208, R204.reuse, R20 ;  /* 0x000000ccd014723c */ /* 0x088fec0000001814 */
[C---:B------:R-:W-:Y:S06]  /*155e0*/  HMMA.16816.F32 R24, R200.reuse, R204, R24 ;  /* 0x000000ccc818723c */ /* 0x040fec0000001818 */
[-C--:B------:R-:W-:Y:S05]  /*155f0*/  HMMA.16816.F32 R28, R200, R206.reuse, R28 ;  /* 0x000000cec81c723c */ /* 0x080fea000000181c */
[C---:B------:R-:W-:Y:S01]  /*15600*/  IADD3 R204, R216.reuse, 0x1800, RZ ;  /* 0x00001800d8cc7810 */ /* 0x040fe20007ffe0ff */
[C---:B------:R-:W-:Y:S05]  /*15610*/  HMMA.16816.F32 R32, R208.reuse, R206, R32 ;  /* 0x000000ced020723c */ /* 0x040fea0000001820 */
[----:B------:R-:W2:Y:S01]  /*15620*/  LDSM.16.M88.4 R204, [R204] ;  /* 0x00000000cccc783b */ /* 0x000ea20000000200 */
[-C--:B-1----:R-:W-:Y:S06]  /*15630*/  HMMA.16816.F32 R36, R208, R212.reuse, R36 ;  /* 0x000000d4d024723c */ /* 0x082fec0000001824 */
[C---:B------:R-:W-:Y:S06]  /*15640*/  HMMA.16816.F32 R40, R200.reuse, R212, R40 ;  /* 0x000000d4c828723c */ /* 0x040fec0000001828 */
[-C--:B------:R-:W-:Y:S05]  /*15650*/  HMMA.16816.F32 R44, R200, R214.reuse, R44 ;  /* 0x000000d6c82c723c */ /* 0x080fea000000182c */
[C---:B------:R-:W-:Y:S01]  /*15660*/  IADD3 R212, R216.reuse, 0x2000, RZ ;  /* 0x00002000d8d47810 */ /* 0x040fe20007ffe0ff */
[C---:B------:R-:W-:Y:S05]  /*15670*/  HMMA.16816.F32 R48, R208.reuse, R214, R48 ;  /* 0x000000d6d030723c */ /* 0x040fea0000001830 */
[----:B------:R-:W1:Y:S01]  /*15680*/  LDSM.16.M88.4 R212, [R212] ;  /* 0x00000000d4d4783b */ /* 0x000e620000000200 */
[-C--:B--2---:R-:W-:Y:S06]  /*15690*/  HMMA.16816.F32 R52, R208, R204.reuse, R52 ;  /* 0x000000ccd034723c */ /* 0x084fec0000001834 */
        /* <DEDUP_REMOVED lines=14> */
[----:B------:R-:W-:Y:S01]  /*15780*/  IADD3 R204, R216, 0x3800, RZ ;  /* 0x00003800d8cc7810 */ /* 0x000fe20007ffe0ff */
        /* <DEDUP_REMOVED lines=11> */
[----:B------:R-:W-:Y:S03]  /*15840*/  HMMA.16816.F32 R128, R208, R206, R128 ;  /* 0x000000ced080723c */ /* 0x000fe60000001880 */
[----:B------:R-:W2:Y:S03]  /*15850*/  LDSM.16.M88.4 R204, [R225+0x2000] ;  /* 0x00200000e1cc783b */ /* 0x000ea60000000200 */
        /* <DEDUP_REMOVED lines=8> */
[----:B------:R-:W-:Y:S01]  /*158e0*/  MUFU.TANH R247, R4 ;  /* 0x0000000400f77308 */ /* 0x000fe20000002400 */
[----:B------:R-:W-:Y:S01]  /*158f0*/  FMUL.FTZ R9, R9, UR8 ;  /* 0x0000000809097c20 */ /* 0x000fe20008410000 */
[----:B------:R-:W-:Y:S01]  /*15900*/  FMUL.FTZ R11, R11, UR8 ;  /* 0x000000080b0b7c20 */ /* 0x000fe20008410000 */
[----:B------:R-:W-:Y:S01]  /*15910*/  FMUL.FTZ R8, R8, UR8 ;  /* 0x0000000808087c20 */ /* 0x000fe20008410000 */
[----:B------:R-:W-:Y:S06]  /*15920*/  FMUL.FTZ R10, R10, UR8 ;  /* 0x000000080a0a7c20 */ /* 0x000fec0008410000 */
[----:B------:R-:W1:Y:S01]  /*15930*/  MUFU.TANH R2, R9 ;  /* 0x0000000900027308 */ /* 0x000e620000002400 */
[----:B------:R-:W-:Y:S01]  /*15940*/  FMUL.FTZ R12, R12, UR8 ;  /* 0x000000080c0c7c20 */ /* 0x000fe20008410000 */
[----:B------:R-:W-:Y:S01]  /*15950*/  FMUL.FTZ R14, R14, UR8 ;  /* 0x000000080e0e7c20 */ /* 0x000fe20008410000 */
[----:B------:R-:W-:Y:S01]  /*15960*/  FMUL.FTZ R13, R13, UR8 ;  /* 0x000000080d0d7c20 */ /* 0x000fe20008410000 */
[----:B------:R-:W-:Y:S01]  /*15970*/  FMUL.FTZ R15, R15, UR8 ;  /* 0x000000080f0f7c20 */ /* 0x000fe20008410000 */
[----:B------:R-:W-:Y:S05]  /*15980*/  FMUL.FTZ R16, R16, UR8 ;  /* 0x0000000810107c20 */ /* 0x000fea0008410000 */
[----:B------:R-:W2:Y:S01]  /*15990*/  MUFU.TANH R0, R11 ;  /* 0x0000000b00007308 */ /* 0x000ea20000002400 */
[----:B------:R-:W-:Y:S01]  /*159a0*/  FMUL.FTZ R18, R18, UR8 ;  /* 0x0000000812127c20 */ /* 0x000fe20008410000 */
[----:B------:R-:W-:Y:S01]  /*159b0*/  FMUL.FTZ R17, R17, UR8 ;  /* 0x0000000811117c20 */ /* 0x000fe20008410000 */
[----:B------:R-:W-:Y:S07]  /*159c0*/  FMUL.FTZ R19, R19, UR8 ;  /* 0x0000000813137c20 */ /* 0x000fee0008410000 */
[----:B------:R-:W-:Y:S01]  /*159d0*/  MUFU.TANH R241, R6 ;  /* 0x0000000600f17308 */ /* 0x000fe20000002400 */
[----:B-1----:R1:W-:Y:S09]  /*159e0*/  STL [R1], R2 ;  /* 0x0000000201007387 */ /* 0x0023f20000100800 */
[----:B------:R-:W-:Y:S01]  /*159f0*/  MUFU.TANH R246, R5 ;  /* 0x0000000500f67308 */ /* 0x000fe20000002400 */
[----:B--2---:R2:W-:Y:S09]  /*15a00*/  STL [R1+0x18], R0 ;  /* 0x0000180001007387 */ /* 0x0045f20000100800 */
[----:B------:R3:W-:Y:S10]  /*15a10*/  MUFU.TANH R249, R7 ;  /* 0x0000000700f97308 */ /* 0x0007f40000002400 */
[----:B------:R-:W-:Y:S10]  /*15a20*/  MUFU.TANH R251, R8 ;  /* 0x0000000800fb7308 */ /* 0x000ff40000002400 */
[----:B------:R4:W-:Y:S01]  /*15a30*/  MUFU.TANH R250, R10 ;  /* 0x0000000a00fa7308 */ /* 0x0009e20000002400 */
[----:B---3--:R-:W3:Y:S09]  /*15a40*/  LDSM.16.M88.4 R4, [R222+0x800] ;  /* 0x00080000de04783b */ /* 0x008ef20000000200 */
[----:B-1----:R-:W1:Y:S10]  /*15a50*/  MUFU.TANH R2, R12 ;  /* 0x0000000c00027308 */ /* 0x002e740000002400 */
[----:B--2---:R-:W2:Y:S01]  /*15a60*/  MUFU.TANH R0, R14 ;  /* 0x0000000e00007308 */ /* 0x004ea20000002400 */
[----:B----4-:R-:W4:Y:S09]  /*15a70*/  LDSM.16.M88.4 R8, [R222+0x1000] ;  /* 0x00100000de08783b */ /* 0x010f320000000200 */
[----:B------:R-:W-:Y:S01]  /*15a80*/  MUFU.TANH R237, R16 ;  /* 0x0000001000ed7308 */ /* 0x000fe20000002400 */
[----:B-1----:R1:W-:Y:S09]  /*15a90*/  STL [R1+0x14], R2 ;  /* 0x0000140201007387 */ /* 0x0023f20000100800 */
[----:B------:R-:W-:Y:S01]  /*15aa0*/  MUFU.TANH R244, R18 ;  /* 0x0000001200f47308 */ /* 0x000fe20000002400 */
[----:B--2---:R2:W-:Y:S09]  /*15ab0*/  STL [R1+0x10], R0 ;  /* 0x0000100001007387 */ /* 0x0045f20000100800 */
[----:B------:R-:W-:Y:S01]  /*15ac0*/  MUFU.TANH R236, R17 ;  /* 0x0000001100ec7308 */ /* 0x000fe20000002400 */
[-C--:B---3--:R-:W-:Y:S06]  /*15ad0*/  HMMA.16816.F32 R20, R212, R4.reuse, R20 ;  /* 0x00000004d414723c */ /* 0x088fec0000001814 */
[C---:B------:R-:W-:Y:S03]  /*15ae0*/  HMMA.16816.F32 R24, R204.reuse, R4, R24 ;  /* 0x00000004cc18723c */ /* 0x040fe60000001818 */
[----:B------:R-:W-:Y:S03]  /*15af0*/  MUFU.TANH R242, R19 ;  /* 0x0000001300f27308 */ /* 0x000fe60000002400 */
[-C--:B------:R-:W-:Y:S07]  /*15b00*/  HMMA.16816.F32 R28, R204, R6.reuse, R28 ;  /* 0x00000006cc1c723c */ /* 0x080fee000000181c */
[----:B-1----:R-:W1:Y:S01]  /*15b10*/  MUFU.TANH R2, R13 ;  /* 0x0000000d00027308 */ /* 0x002e620000002400 */
[C---:B------:R-:W-:Y:S01]  /*15b20*/  HMMA.16816.F32 R32, R212.reuse, R6, R32 ;  /* 0x00000006d420723c */ /* 0x040fe20000001820 */
[----:B------:R-:W3:Y:S08]  /*15b30*/  LDSM.16.M88.4 R4, [R222+0x1800] ;  /* 0x00180000de04783b */ /* 0x000ef00000000200 */
[----:B--2---:R-:W2:Y:S01]  /*15b40*/  MUFU.TANH R0, R15 ;  /* 0x0000000f00007308 */ /* 0x004ea20000002400 */
[-C--:B----4-:R-:W-:Y:S03]  /*15b50*/  HMMA.16816.F32 R36, R212, R8.reuse, R36 ;  /* 0x00000008d424723c */ /* 0x090fe60000001824 */
[----:B------:R-:W-:Y:S03]  /*15b60*/  FMUL.FTZ R23, R23, UR8 ;  /* 0x0000000817177c20 */ /* 0x000fe60008410000 */
[C---:B------:R-:W-:Y:S01]  /*15b70*/  HMMA.16816.F32 R40, R204.reuse, R8, R40 ;  /* 0x00000008cc28723c */ /* 0x040fe20000001828 */
[----:B-1----:R-:W-:Y:S02]  /*15b80*/  STL [R1+0xc], R2 ;  /* 0x00000c0201007387 */ /* 0x002fe40000100800 */
[----:B------:R-:W-:Y:S02]  /*15b90*/  MUFU.TANH R238, R23 ;  /* 0x0000001700ee7308 */ /* 0x000fe40000002400 */
[----:B------:R-:W-:Y:S01]  /*15ba0*/  FMUL.FTZ R26, R26, UR8 ;  /* 0x000000081a1a7c20 */ /* 0x000fe20008410000 */
[-C--:B------:R-:W-:Y:S01]  /*15bb0*/  HMMA.16816.F32 R44, R204, R10.reuse, R44 ;  /* 0x0000000acc2c723c */ /* 0x080fe2000000182c */
[----:B--2---:R1:W-:Y:S04]  /*15bc0*/  STL [R1+0x8], R0 ;  /* 0x0000080001007387 */ /* 0x0043e80000100800 */
[----:B------:R-:W-:Y:S01]  /*15bd0*/  FMUL.FTZ R27, R27, UR8 ;  /* 0x000000081b1b7c20 */ /* 0x000fe20008410000 */
[C---:B------:R-:W-:Y:S01]  /*15be0*/  HMMA.16816.F32 R48, R212.reuse, R10, R48 ;  /* 0x0000000ad430723c */ /* 0x040fe20000001830 */
[----:B------:R-:W2:Y:S04]  /*15bf0*/  LDSM.16.M88.4 R8, [R222+0x2000] ;  /* 0x00200000de08783b */ /* 0x000ea80000000200 */
[----:B------:R-:W-:Y:S01]  /*15c00*/  FMUL.FTZ R30, R30, UR8 ;  /* 0x000000081e1e7c20 */ /* 0x000fe20008410000 */
[----:B------:R-:W-:Y:S01]  /*15c10*/  FMUL.FTZ R31, R31, UR8 ;  /* 0x000000081f1f7c20 */ /* 0x000fe20008410000 */
[----:B------:R-:W-:Y:S01]  /*15c20*/  FMUL.FTZ R29, R29, UR8 ;  /* 0x000000081d1d7c20 */ /* 0x000fe20008410000 */
[----:B------:R-:W-:Y:S03]  /*15c30*/  FMUL.FTZ R34, R34, UR8 ;  /* 0x0000000822227c20 */ /* 0x000fe60008410000 */
[----:B------:R-:W-:Y:S01]  /*15c40*/  MUFU.TANH R240, R29 ;  /* 0x0000001d00f07308 */ /* 0x000fe20000002400 */
[----:B------:R-:W-:Y:S01]  /*15c50*/  FMUL.FTZ R42, R42, UR8 ;  /* 0x000000082a2a7c20 */ /* 0x000fe20008410000 */
[----:B------:R-:W-:Y:S01]  /*15c60*/  FMUL.FTZ R41, R41, UR8 ;  /* 0x0000000829297c20 */ /* 0x000fe20008410000 */
[----:B------:R-:W-:Y:S01]  /*15c70*/  FMUL.FTZ R37, R37, UR8 ;  /* 0x0000000825257c20 */ /* 0x000fe20008410000 */
[----:B------:R-:W-:Y:S01]  /*15c80*/  FMUL.FTZ R40, R40, UR8 ;  /* 0x0000000828287c20 */ /* 0x000fe20008410000 */
[----:B------:R-:W-:Y:S01]  /*15c90*/  FMUL.FTZ R43, R43, UR8 ;  /* 0x000000082b2b7c20 */ /* 0x000fe20008410000 */
[-C--:B---3--:R-:W-:Y:S04]  /*15ca0*/  HMMA.16816.F32 R52, R212, R4.reuse, R52 ;  /* 0x00000004d434723c */ /* 0x088fe80000001834 */
[----:B------:R-:W-:Y:S01]  /*15cb0*/  MUFU.TANH R232, R41 ;  /* 0x0000002900e87308 */ /* 0x000fe20000002400 */
[----:B------:R-:W-:Y:S01]  /*15cc0*/  FMUL.FTZ R47, R47, UR8 ;  /* 0x000000082f2f7c20 */ /* 0x000fe20008410000 */
[----:B------:R-:W-:Y:S01]  /*15cd0*/  FMUL.FTZ R44, R44, UR8 ;  /* 0x000000082c2c7c20 */ /* 0x000fe20008410000 */
[----:B------:R-:W-:Y:S01]  /*15ce0*/  FMUL.FTZ R24, R24, UR8 ;  /* 0x0000000818187c20 */ /* 0x000fe20008410000 */
[C---:B------:R-:W-:Y:S06]  /*15cf0*/  HMMA.16816.F32 R56, R204.reuse, R4, R56 ;  /* 0x00000004cc38723c */ /* 0x040fec0000001838 */
[----:B-1----:R-:W1:Y:S01]  /*15d00*/  MUFU.TANH R0, R26 ;  /* 0x0000001a00007308 */ /* 0x002e620000002400 */
[----:B------:R-:W-:Y:S01]  /*15d10*/  FMUL.FTZ R48, R48, UR8 ;  /* 0x0000000830307c20 */ /* 0x000fe20008410000 */
[-C--:B------:R-:W-:Y:S03]  /*15d20*/  HMMA.16816.F32 R60, R204, R6.reuse, R60 ;  /* 0x00000006cc3c723c */ /* 0x080fe6000000183c */
[----:B------:R-:W-:Y:S05]  /*15d30*/  FMUL.FTZ R50, R50, UR8 ;  /* 0x0000000832327c20 */ /* 0x000fea0008410000 */
[----:B------:R-:W-:Y:S01]  /*15d40*/  MUFU.TANH R229, R44 ;  /* 0x0000002c00e57308 */ /* 0x000fe20000002400 */
[C---:B------:R-:W-:Y:S01]  /*15d50*/  HMMA.16816.F32 R64, R212.reuse, R6, R64 ;  /* 0x00000006d440723c */ /* 0x040fe20000001840 */
[----:B------:R-:W3:Y:S03]  /*15d60*/  LDSM.16.M88.4 R4, [R222+0x2800] ;  /* 0x00280000de04783b */ /* 0x000ee60000000200 */
[----:B------:R-:W-:Y:S01]  /*15d70*/  FMUL.FTZ R25, R25, UR8 ;  /* 0x0000000819197c20 */ /* 0x000fe20008410000 */
[----:B------:R-:W-:Y:S01]  /*15d80*/  FMUL.FTZ R28, R28, UR8 ;  /* 0x000000081c1c7c20 */ /* 0x000fe20008410000 */
[-C--:B--2---:R-:W-:Y:S03]  /*15d90*/  HMMA.16816.F32 R68, R212, R8.reuse, R68 ;  /* 0x00000008d444723c */ /* 0x084fe60000001844 */
[----:B------:R-:W-:Y:S01]  /*15da0*/  MUFU.TANH R231, R34 ;  /* 0x0000002200e77308 */ /* 0x000fe20000002400 */
[----:B-1----:R1:W-:Y:S01]  /*15db0*/  STL [R1+0x40], R0 ;  /* 0x0000400001007387 */ /* 0x0023e20000100800 */
[----:B------:R-:W-:Y:S01]  /*15dc0*/  FMUL.FTZ R58, R58, UR8 ;  /* 0x000000083a3a7c20 */ /* 0x000fe20008410000 */
[C---:B------:R-:W-:Y:S07]  /*15dd0*/  HMMA.16816.F32 R72, R204.reuse, R8, R72 ;  /* 0x00000008cc48723c */ /* 0x040fee0000001848 */
[----:B------:R-:W-:Y:S01]  /*15de0*/  MUFU.TANH R203, R37 ;  /* 0x0000002500cb7308 */ /* 0x000fe20000002400 */
[----:B------:R-:W-:Y:S01]  /*15df0*/  FMUL.FTZ R32, R32, UR8 ;  /* 0x0000000820207c20 */ /* 0x000fe20008410000 */
[-C--:B------:R-:W-:Y:S08]  /*15e00*/  HMMA.16816.F32 R76, R204, R10.reuse, R76 ;  /* 0x0000000acc4c723c */ /* 0x080ff0000000184c */
[----:B------:R-:W-:Y:S01]  /*15e10*/  MUFU.TANH R233, R40 ;  /* 0x0000002800e97308 */ /* 0x000fe20000002400 */
[C---:B------:R-:W-:Y:S01]  /*15e20*/  HMMA.16816.F32 R80, R212.reuse, R10, R80 ;  /* 0x0000000ad450723c */ /* 0x040fe20000001850 */
[----:B------:R-:W2:Y:S03]  /*15e30*/  LDSM.16.M88.4 R8, [R222+0x3000] ;  /* 0x00300000de08783b */ /* 0x000ea60000000200 */
[----:B------:R-:W-:Y:S01]  /*15e40*/  FMUL.FTZ R33, R33, UR8 ;  /* 0x0000000821217c20 */ /* 0x000fe20008410000 */
[----:B------:R-:W-:Y:S04]  /*15e50*/  FMUL.FTZ R35, R35, UR8 ;  /* 0x0000000823237c20 */ /* 0x000fe80008410000 */
[----:B------:R-:W-:Y:S02]  /*15e60*/  MUFU.TANH R41, R43 ;  /* 0x0000002b00297308 */ /* 0x000fe40000002400 */
[----:B------:R-:W-:Y:S01]  /*15e70*/  FMUL.FTZ R36, R36, UR8 ;  /* 0x0000000824247c20 */ /* 0x000fe20008410000 */
[----:B------:R-:W-:Y:S01]  /*15e80*/  FMUL.FTZ R38, R38, UR8 ;  /* 0x0000000826267c20 */ /* 0x000fe20008410000 */
[----:B------:R-:W-:Y:S01]  /*15e90*/  FMUL.FTZ R39, R39, UR8 ;  /* 0x0000000827277c20 */ /* 0x000fe20008410000 */
[----:B------:R-:W-:Y:S01]  /*15ea0*/  FMUL.FTZ R49, R49, UR8 ;  /* 0x0000000831317c20 */ /* 0x000fe20008410000 */
[----:B------:R-:W-:Y:S04]  /*15eb0*/  FMUL.FTZ R51, R51, UR8 ;  /* 0x0000000833337c20 */ /* 0x000fe80008410000 */
[----:B-1----:R-:W1:Y:S01]  /*15ec0*/  MUFU.TANH R0, R27 ;  /* 0x0000001b00007308 */ /* 0x002e620000002400 */
[----:B------:R-:W-:Y:S01]  /*15ed0*/  FMUL.FTZ R52, R52, UR8 ;  /* 0x0000000834347c20 */ /* 0x000fe20008410000 */
[-C--:B---3--:R-:W-:Y:S03]  /*15ee0*/  HMMA.16816.F32 R84, R212, R4.reuse, R84 ;  /* 0x00000004d454723c */ /* 0x088fe60000001854 */
        /* <DEDUP_REMOVED lines=9> */
[----:B-1----:R1:W-:Y:S01]  /*15f80*/  STL [R1+0x54], R0 ;  /* 0x0000540001007387 */ /* 0x0023e20000100800 */
[----:B------:R-:W-:Y:S01]  /*15f90*/  FMUL.FTZ R59, R59, UR8 ;  /* 0x000000083b3b7c20 */ /* 0x000fe20008410000 */
[C---:B------:R-:W-:Y:S02]  /*15fa0*/  HMMA.16816.F32 R96, R212.reuse, R6, R96 ;  /* 0x00000006d460723c */ /* 0x040fe40000001860 */
[----:B------:R-:W3:Y:S04]  /*15fb0*/  LDSM.16.M88.4 R4, [R222+0x3800] ;  /* 0x00380000de04783b */ /* 0x000ee80000000200 */
[----:B------:R-:W-:Y:S04]  /*15fc0*/  DEPBAR.LE SB0, 0x0 ;  /* 0x000080000000791a */ /* 0x000fe80000000000 */
[----:B------:R-:W-:Y:S01]  /*15fd0*/  MUFU.TANH R248, R24 ;  /* 0x0000001800f87308 */ /* 0x000fe20000002400 */
[-C--:B--2---:R-:W-:Y:S05]  /*15fe0*/  HMMA.16816.F32 R100, R212, R8.reuse, R100 ;  /* 0x00000008d464723c */ /* 0x084fea0000001864 */
[----:B------:R-:W-:Y:S01]  /*15ff0*/  FMUL.FTZ R64, R64, UR8 ;  /* 0x0000000840407c20 */ /* 0x000fe20008410000 */
[----:B------:R-:W-:Y:S03]  /*16000*/  FMUL.FTZ R66, R66, UR8 ;  /* 0x0000000842427c20 */ /* 0x000fe60008410000 */
[----:B------:R-:W-:Y:S01]  /*16010*/  MUFU.TANH R245, R25 ;  /* 0x0000001900f57308 */ /* 0x000fe20000002400 */
[----:B------:R-:W-:Y:S01]  /*16020*/  BAR.SYNC.DEFER_BLOCKING 0x0 ;  /* 0x0000000000007b1d */ /* 0x000fe20000010000 */
[C---:B------:R-:W-:Y:S04]  /*16030*/  HMMA.16816.F32 R104, R204.reuse, R8, R104 ;  /* 0x00000008cc68723c */ /* 0x040fe80000001868 */
[----:B------:R-:W-:Y:S01]  /*16040*/  FMUL.FTZ R65, R65, UR8 ;  /* 0x0000000841417c20 */ /* 0x000fe20008410000 */
[----:B------:R-:W-:Y:S03]  /*16050*/  FMUL.FTZ R67, R67, UR8 ;  /* 0x0000000843437c20 */ /* 0x000fe60008410000 */
[----:B-1----:R-:W1:Y:S01]  /*16060*/  MUFU.TANH R0, R30 ;  /* 0x0000001e00007308 */ /* 0x002e620000002400 */
[-C--:B------:R-:W-:Y:S03]  /*16070*/  HMMA.16816.F32 R108, R204, R10.reuse, R108 ;  /* 0x0000000acc6c723c */ /* 0x080fe6000000186c */
[----:B------:R-:W-:Y:S01]  /*16080*/  FMUL.FTZ R76, R76, UR8 ;  /* 0x000000084c4c7c20 */ /* 0x000fe20008410000 */
[----:B------:R-:W-:Y:S02]  /*16090*/  FMUL.FTZ R77, R77, UR8 ;  /* 0x000000084d4d7c20 */ /* 0x000fe40008410000 */
[C---:B------:R-:W-:Y:S03]  /*160a0*/  HMMA.16816.F32 R112, R212.reuse, R10, R112 ;  /* 0x0000000ad470723c */ /* 0x040fe60000001870 */
[----:B------:R-:W-:Y:S02]  /*160b0*/  MUFU.TANH R243, R28 ;  /* 0x0000001c00f37308 */ /* 0x000fe40000002400 */
[----:B------:R-:W-:Y:S01]  /*160c0*/  FMUL.FTZ R80, R80, UR8 ;  /* 0x0000000850507c20 */ /* 0x000fe20008410000 */
[----:B------:R-:W-:Y:S01]  /*160d0*/  FMUL.FTZ R82, R82, UR8 ;  /* 0x0000000852527c20 */ /* 0x000fe20008410000 */
[----:B------:R-:W-:Y:S01]  /*160e0*/  FMUL.FTZ R81, R81, UR8 ;  /* 0x0000000851517c20 */ /* 0x000fe20008410000 */
[----:B------:R-:W-:Y:S05]  /*160f0*/  FMUL.FTZ R83, R83, UR8 ;  /* 0x0000000853537c20 */ /* 0x000fea0008410000 */
[----:B------:R-:W-:Y:S01]  /*16100*/  MUFU.TANH R29, R33 ;  /* 0x00000021001d7308 */ /* 0x000fe20000002400 */
[----:B-1----:R1:W-:Y:S01]  /*16110*/  STL [R1+0x50], R0 ;  /* 0x0000500001007387 */ /* 0x0023e20000100800 */
[----:B------:R-:W-:Y:S01]  /*16120*/  FMUL.FTZ R84, R84, UR8 ;  /* 0x0000000854547c20 */ /* 0x000fe20008410000 */
[-C--:B---3--:R-:W-:Y:S03]  /*16130*/  HMMA.16816.F32 R116, R212, R4.reuse, R116 ;  /* 0x00000004d474723c */ /* 0x088fe60000001874 */
[----:B------:R-:W-:Y:S01]  /*16140*/  FMUL.FTZ R86, R86, UR8 ;  /* 0x0000000856567c20 */ /* 0x000fe20008410000 */
[----:B------:R-:W-:Y:S03]  /*16150*/  FMUL.FTZ R85, R85, UR8 ;  /* 0x0000000855557c20 */ /* 0x000fe60008410000 */
[----:B------:R-:W-:Y:S01]  /*16160*/  MUFU.TANH R230, R35 ;  /* 0x0000002300e67308 */ /* 0x000fe20000002400 */
[C---:B------:R-:W-:Y:S04]  /*16170*/  HMMA.16816.F32 R120, R204.reuse, R4, R120 ;  /* 0x00000004cc78723c */ /* 0x040fe80000001878 */
[----:B------:R-:W-:Y:S02]  /*16180*/  FMUL.FTZ R87, R87, UR8 ;  /* 0x0000000857577c20 */ /* 0x000fe40008410000 */
[-C--:B------:R-:W-:Y:S03]  /*16190*/  HMMA.16816.F32 R124, R204, R6.reuse, R124 ;  /* 0x00000006cc7c723c */ /* 0x080fe6000000187c */
[----:B------:R-:W-:Y:S02]  /*161a0*/  MUFU.TANH R208, R36 ;  /* 0x0000002400d07308 */ /* 0x000fe40000002400 */
[----:B------:R-:W-:Y:S01]  /*161b0*/  FMUL.FTZ R88, R88, UR8 ;  /* 0x0000000858587c20 */ /* 0x000fe20008410000 */
[----:B------:R-:W-:Y:S01]  /*161c0*/  FMUL.FTZ R94, R94, UR8 ;  /* 0x000000085e5e7c20 */ /* 0x000fe20008410000 */
[----:B------:R-:W-:Y:S01]  /*161d0*/  FMUL.FTZ R93, R93, UR8 ;  /* 0x000000085d5d7c20 */ /* 0x000fe20008410000 */
[----:B------:R-:W-:Y:S05]  /*161e0*/  FMUL.FTZ R95, R95, UR8 ;  /* 0x000000085f5f7c20 */ /* 0x000fea0008410000 */
[----:B------:R-:W-:Y:S01]  /*161f0*/  MUFU.TANH R210, R38 ;  /* 0x0000002600d27308 */ /* 0x000fe20000002400 */
[----:B------:R-:W-:Y:S04]  /*16200*/  HMMA.16816.F32 R128, R212, R6, R128 ;  /* 0x00000006d480723c */ /* 0x000fe80000001880 */
[----:B------:R-:W-:Y:S01]  /*16210*/  FMUL.FTZ R96, R96, UR8 ;  /* 0x0000000860607c20 */ /* 0x000fe20008410000 */
[----:B------:R-:W-:Y:S01]  /*16220*/  FMUL.FTZ R98, R98, UR8 ;  /* 0x0000000862627c20 */ /* 0x000fe20008410000 */
[----:B------:R-:W-:Y:S03]  /*16230*/  FMUL.FTZ R97, R97, UR8 ;  /* 0x0000000861617c20 */ /* 0x000fe60008410000 */
[----:B-1----:R-:W1:Y:S02]  /*16240*/  MUFU.TANH R0, R31 ;  /* 0x0000001f00007308 */ /* 0x002e640000002400 */
        /* <DEDUP_REMOVED lines=63> */
[----:B------:R-:W-:Y:S08]  /*16640*/  FMUL.FTZ R131, R131, UR8 ;  /* 0x0000000883837c20 */ /* 0x000ff00008410000 */
[----:B------:R-:W-:Y:S10]  /*16650*/  MUFU.TANH R201, R57 ;  /* 0x0000003900c97308 */ /* 0x000ff40000002400 */
[----:B------:R-:W-:Y:S10]  /*16660*/  MUFU.TANH R37, R88 ;  /* 0x0000005800257308 */ /* 0x000ff40000002400 */
[----:B------:R-:W-:Y:S10]  /*16670*/  MUFU.TANH R50, R94 ;  /* 0x0000005e00327308 */ /* 0x000ff40000002400 */
[----:B-1----:R-:W1:Y:S10]  /*16680*/  MUFU.TANH R0, R47 ;  /* 0x0000002f00007308 */ /* 0x002e740000002400 */
[----:B------:R-:W-:Y:S10]  /*16690*/  MUFU.TANH R47, R59 ;  /* 0x0000003b002f7308 */ /* 0x000ff40000002400 */
[----:B------:R-:W-:Y:S01]  /*166a0*/  MUFU.TANH R34, R93 ;  /* 0x0000005d00227308 */ /* 0x000fe20000002400 */
[----:B-1----:R1:W-:Y:S09]  /*166b0*/  STL [R1+0x24], R0 ;  /* 0x0000240001007387 */ /* 0x0023f20000100800 */
[----:B------:R-:W-:Y:S10]  /*166c0*/  MUFU.TANH R235, R20 ;  /* 0x0000001400eb7308 */ /* 0x000ff40000002400 */
[----:B------:R2:W-:Y:S10]  /*166d0*/  MUFU.TANH R239, R22 ;  /* 0x0000001600ef7308 */ /* 0x0005f40000002400 */
[----:B------:R-:W-:Y:S10]  /*166e0*/  MUFU.TANH R234, R21 ;  /* 0x0000001500ea7308 */ /* 0x000ff40000002400 */
[----:B-1----:R-:W1:Y:S01]  /*166f0*/  MUFU.TANH R0, R58 ;  /* 0x0000003a00007308 */ /* 0x002e620000002400 */
[----:B--2---:R-:W-:Y:S09]  /*16700*/  FMNMX.FTZ R22, R247, R135, !PT ;  /* 0x00000087f7167209 */ /* 0x004ff20007810000 */
[----:B------:R-:W2:Y:S10]  /*16710*/  MUFU.TANH R42, R46 ;  /* 0x0000002e002a7308 */ /* 0x000eb40000002400 */
[----:B------:R-:W3:Y:S01]  /*16720*/  MUFU.TANH R211, R45 ;  /* 0x0000002d00d37308 */ /* 0x000ee20000002400 */
[----:B-1----:R1:W-:Y:S09]  /*16730*/  STL [R1+0x1c], R0 ;  /* 0x00001c0001007387 */ /* 0x0023f20000100800 */
[----:B------:R-:W4:Y:S10]  /*16740*/  MUFU.TANH R53, R53 ;  /* 0x0000003500357308 */ /* 0x000f340000002400 */
[----:B------:R-:W2:Y:S10]  /*16750*/  MUFU.TANH R55, R55 ;  /* 0x0000003700377308 */ /* 0x000eb40000002400 */
[----:B------:R-:W2:Y:S01]  /*16760*/  MUFU.TANH R200, R60 ;  /* 0x0000003c00c87308 */ /* 0x000ea20000002400 */
[----:B-1----:R-:W-:Y:S09]  /*16770*/  FMUL.FTZ R0, R127, UR8 ;  /* 0x000000087f007c20 */ /* 0x002ff20008410000 */
[----:B------:R-:W1:Y:S10]  /*16780*/  MUFU.TANH R51, R62 ;  /* 0x0000003e00337308 */ /* 0x000e740000002400 */
[----:B------:R-:W1:Y:S10]  /*16790*/  MUFU.TANH R54, R61 ;  /* 0x0000003d00367308 */ /* 0x000e740000002400 */
[----:B------:R-:W1:Y:S10]  /*167a0*/  MUFU.TANH R33, R63 ;  /* 0x0000003f00217308 */ /* 0x000e740000002400 */
[----:B------:R-:W1:Y:S10]  /*167b0*/  MUFU.TANH R64, R64 ;  /* 0x0000004000407308 */ /* 0x000e740000002400 */
[----:B------:R-:W1:Y:S10]  /*167c0*/  MUFU.TANH R66, R66 ;  /* 0x0000004200427308 */ /* 0x000e740000002400 */
[----:B------:R-:W1:Y:S10]  /*167d0*/  MUFU.TANH R65, R65 ;  /* 0x0000004100417308 */ /* 0x000e740000002400 */
[----:B------:R-:W1:Y:S10]  /*167e0*/  MUFU.TANH R67, R67 ;  /* 0x0000004300437308 */ /* 0x000e740000002400 */
[----:B------:R-:W1:Y:S10]  /*167f0*/  MUFU.TANH R25, R68 ;  /* 0x0000004400197308 */ /* 0x000e740000002400 */
[----:B------:R5:W1:Y:S10]  /*16800*/  MUFU.TANH R38, R70 ;  /* 0x0000004600267308 */ /* 0x000a740000002400 */
[----:B------:R1:W1:Y:S10]  /*16810*/  MUFU.TANH R24, R69 ;  /* 0x0000004500187308 */ /* 0x0002740000002400 */
[----:B------:R1:W1:Y:S01]  /*16820*/  MUFU.TANH R30, R71 ;  /* 0x00000047001e7308 */ /* 0x0002620000002400 */
[----:B-----5:R-:W-:Y:S09]  /*16830*/  FMUL.FTZ R70, R126, UR8 ;  /* 0x000000087e467c20 */ /* 0x020ff20008410000 */
[----:B------:R1:W1:Y:S10]  /*16840*/  MUFU.TANH R52, R72 ;  /* 0x0000004800347308 */ /* 0x0002740000002400 */
[----:B------:R1:W1:Y:S10]  /*16850*/  MUFU.TANH R49, R74 ;  /* 0x0000004a00317308 */ /* 0x0002740000002400 */
[----:B------:R1:W1:Y:S10]  /*16860*/  MUFU.TANH R39, R73 ;  /* 0x0000004900277308 */ /* 0x0002740000002400 */
[----:B------:R1:W1:Y:S10]  /*16870*/  MUFU.TANH R32, R75 ;  /* 0x0000004b00207308 */ /* 0x0002740000002400 */
[----:B------:R-:W1:Y:S10]  /*16880*/  MUFU.TANH R76, R76 ;  /* 0x0000004c004c7308 */ /* 0x000e740000002400 */
[----:B------:R1:W1:Y:S10]  /*16890*/  MUFU.TANH R57, R78 ;  /* 0x0000004e00397308 */ /* 0x0002740000002400 */
[----:B------:R-:W1:Y:S10]  /*168a0*/  MUFU.TANH R77, R77 ;  /* 0x0000004d004d7308 */ /* 0x000e740000002400 */
[----:B------:R1:W1:Y:S10]  /*168b0*/  MUFU.TANH R59, R79 ;  /* 0x0000004f003b7308 */ /* 0x0002740000002400 */
        /* <DEDUP_REMOVED lines=10> */
[----:B------:R1:W1:Y:S10]  /*16960*/  MUFU.TANH R88, R91 ;  /* 0x0000005b00587308 */ /* 0x0002740000002400 */
[----:B------:R1:W1:Y:S10]  /*16970*/  MUFU.TANH R35, R92 ;  /* 0x0000005c00237308 */ /* 0x0002740000002400 */
        /* <DEDUP_REMOVED lines=8> */
[----:B------:R-:W1:Y:S10]  /*16a00*/  MUFU.TANH R103, R103 ;  /* 0x0000006700677308 */ /* 0x000e740000002400 */
[----:B------:R-:W1:Y:S10]  /*16a10*/  MUFU.TANH R104, R104 ;  /* 0x0000006800687308 */ /* 0x000e740000002400 */
[----:B------:R1:W1:Y:S10]  /*16a20*/  MUFU.TANH R93, R106 ;  /* 0x0000006a005d7308 */ /* 0x0002740000002400 */
[----:B------:R-:W1:Y:S10]  /*16a30*/  MUFU.TANH R105, R105 ;  /* 0x0000006900697308 */ /* 0x000e740000002400 */
[----:B------:R1:W1:Y:S10]  /*16a40*/  MUFU.TANH R94, R107 ;  /* 0x0000006b005e7308 */ /* 0x0002740000002400 */
[----:B------:R-:W1:Y:S10]  /*16a50*/  MUFU.TANH R108, R108 ;  /* 0x0000006c006c7308 */ /* 0x000e740000002400 */
[----:B------:R1:W1:Y:S10]  /*16a60*/  MUFU.TANH R252, R110 ;  /* 0x0000006e00fc7308 */ /* 0x0002740000002400 */
[----:B------:R-:W1:Y:S10]  /*16a70*/  MUFU.TANH R109, R109 ;  /* 0x0000006d006d7308 */ /* 0x000e740000002400 */
[----:B------:R1:W1:Y:S10]  /*16a80*/  MUFU.TANH R204, R111 ;  /* 0x0000006f00cc7308 */ /* 0x0002740000002400 */
[----:B------:R-:W1:Y:S10]  /*16a90*/  MUFU.TANH R112, R112 ;  /* 0x0000007000707308 */ /* 0x000e740000002400 */
[----:B------:R-:W1:Y:S10]  /*16aa0*/  MUFU.TANH R113, R113 ;  /* 0x0000007100717308 */ /* 0x000e740000002400 */
[----:B------:R-:W1:Y:S01]  /*16ab0*/  MUFU.TANH R114, R114 ;  /* 0x0000007200727308 */ /* 0x000e620000002400 */
[----:B--234-:R-:W-:Y:S05]  /*16ac0*/  @P1 BRA `(.L_x_348) ;  /* 0xffffffd8004c1947 */ /* 0x01cfea000383ffff */
.L_x_347:
[----:B------:R-:W2:Y:S01]  /*16ad0*/  MUFU.TANH R116, R116 ;  /* 0x0000007400747308 */ /* 0x000ea20000002400 */
[----:B-1----:R-:W4:Y:S01]  /*16ae0*/  LDL.LU R111, [R1+0x8] ;  /* 0x00000800016f7983 */ /* 0x002f220000300800 */
[----:B------:R-:W-:Y:S01]  /*16af0*/  MOV R91, R59 ;  /* 0x0000003b005b7202 */ /* 0x000fe20000000f00 */
[----:B------:R-:W-:Y:S01]  /*16b00*/  UIADD3 UR23, UR23, -0x1, URZ ;  /* 0xffffffff17177890 */ /* 0x000fe2000fffe03f */
[----:B---3--:R-:W-:Y:S01]  /*16b10*/  FMNMX.FTZ R6, R246, R22, !PT ;  /* 0x00000016f6067209 */ /* 0x008fe20007810000 */
[----:B------:R-:W3:Y:S01]  /*16b20*/  LDL.LU R106, [R1+0x10] ;  /* 0x00001000016a7983 */ /* 0x000ee20000300800 */
[----:B------:R-:W-:Y:S04]  /*16b30*/  FMNMX.FTZ R3, R241, R132, !PT ;  /* 0x00000084f1037209 */ /* 0x000fe80007810000 */
[----:B------:R-:W1:Y:S01]  /*16b40*/  MUFU.TANH R115, R115 ;  /* 0x0000007300737308 */ /* 0x000e620000002400 */
[----:B------:R-:W5:Y:S01]  /*16b50*/  LDL.LU R58, [R1+0xc] ;  /* 0x00000c00013a7983 */ /* 0x000f620000300800 */
[----:B------:R-:W-:Y:S02]  /*16b60*/  FMNMX.FTZ R2, R251, R133, !PT ;  /* 0x00000085fb027209 */ /* 0x000fe40007810000 */
[----:B------:R-:W-:Y:S01]  /*16b70*/  FMNMX.FTZ R4, R250, R134, !PT ;  /* 0x00000086fa047209 */ /* 0x000fe20007810000 */
[----:B------:R-:W2:Y:S01]  /*16b80*/  LDL.LU R46, [R1+0x14] ;  /* 0x00001400012e7983 */ /* 0x000ea20000300800 */
[----:B------:R-:W-:Y:S04]  /*16b90*/  FMNMX.FTZ R5, R249, R3, !PT ;  /* 0x00000003f9057209 */ /* 0x000fe80007810000 */
[----:B------:R-:W1:Y:S01]  /*16ba0*/  MUFU.TANH R20, R117 ;  /* 0x0000007500147308 */ /* 0x000e620000002400 */
[----:B------:R-:W4:Y:S01]  /*16bb0*/  LDL.LU R45, [R1+0x18] ;  /* 0x00001800012d7983 */ /* 0x000f220000300800 */
[----:B------:R-:W-:Y:S02]  /*16bc0*/  FMNMX.FTZ R6, R237, R6, !PT ;  /* 0x00000006ed067209 */ /* 0x000fe40007810000 */
[----:B------:R-:W-:Y:S01]  /*16bd0*/  MOV R79, R51 ;  /* 0x00000033004f7202 */ /* 0x000fe20000000f00 */
[----:B------:R-:W5:Y:S01]  /*16be0*/  LDL.LU R78, [R1+0x40] ;  /* 0x00004000014e7983 */ /* 0x000f620000300800 */
[----:B------:R-:W-:Y:S04]  /*16bf0*/  MOV R212, R33 ;  /* 0x0000002100d47202 */ /* 0x000fe80000000f00 */
[----:B------:R-:W1:Y:S01]  /*16c00*/  MUFU.TANH R21, R118 ;  /* 0x0000007600157308 */ /* 0x000e620000002400 */
[----:B------:R-:W5:Y:S01]  /*16c10*/  LDL.LU R90, [R1+0x1c] ;  /* 0x00001c00015a7983 */ /* 0x000f620000300800 */
[----:B------:R-:W-:Y:S02]  /*16c20*/  MOV R127, R49 ;  /* 0x00000031007f7202 */ /* 0x000fe40000000f00 */
[----:B------:R-:W-:Y:S01]  /*16c30*/  MOV R215, R32 ;  /* 0x0000002000d77202 */ /* 0x000fe20000000f00 */
[----:B------:R-:W5:Y:S01]  /*16c40*/  LDL.LU R206, [R1+0x54] ;  /* 0x0000540001ce7983 */ /* 0x000f620000300800 */
[----:B------:R-:W-:Y:S04]  /*16c50*/  MOV R107, R50 ;  /* 0x00000032006b7202 */ /* 0x000fe80000000f00 */
[----:B------:R-:W1:Y:S01]  /*16c60*/  MUFU.TANH R14, R128 ;  /* 0x00000080000e7308 */ /* 0x000e620000002400 */
[----:B------:R-:W5:Y:S04]  /*16c70*/  LDL.LU R89, [R1+0x20] ;  /* 0x0000200001597983 */ /* 0x000f680000300800 */
[----:B------:R-:W5:Y:S05]  /*16c80*/  LDL.LU R92, [R1+0x24] ;  /* 0x00002400015c7983 */ /* 0x000f6a0000300800 */
[----:B------:R-:W1:Y:S01]  /*16c90*/  MUFU.TANH R18, R119 ;  /* 0x0000007700127308 */ /* 0x000e620000002400 */
[----:B------:R-:W5:Y:S04]  /*16ca0*/  LDL.LU R59, [R1+0x48] ;  /* 0x00004800013b7983 */ /* 0x000f680000300800 */
[----:B------:R-:W5:Y:S05]  /*16cb0*/  LDL.LU R110, [R1+0x50] ;  /* 0x00005000016e7983 */ /* 0x000f6a0000300800 */
[----:B------:R1:W5:Y:S01]  /*16cc0*/  MUFU.TANH R13, R129 ;  /* 0x00000081000d7308 */ /* 0x0003620000002400 */
[----:B------:R-:W3:Y:S09]  /*16cd0*/  LDL.LU R22, [R1] ;  /* 0x0000000001167983 */ /* 0x000ef20000300800 */
[----:B------:R-:W5:Y:S10]  /*16ce0*/  MUFU.TANH R12, R130 ;  /* 0x00000082000c7308 */ /* 0x000f740000002400 */
[----:B------:R-:W5:Y:S01]  /*16cf0*/  MUFU.TANH R19, R120 ;  /* 0x0000007800137308 */ /* 0x000f620000002400 */
[----:B-1----:R-:W-:Y:S09]  /*16d00*/  MOV R129, R107 ;  /* 0x0000006b00817202 */ /* 0x002ff20000000f00 */
[----:B------:R-:W1:Y:S10]  /*16d10*/  MUFU.TANH R7, R131 ;  /* 0x0000008300077308 */ /* 0x000e740000002400 */
[----:B------:R-:W1:Y:S10]  /*16d20*/  MUFU.TANH R17, R121 ;  /* 0x0000007900117308 */ /* 0x000e740000002400 */
[----:B------:R-:W1:Y:S10]  /*16d30*/  MUFU.TANH R16, R124 ;  /* 0x0000007c00107308 */ /* 0x000e740000002400 */
[----:B------:R-:W1:Y:S10]  /*16d40*/  MUFU.TANH R15, R125 ;  /* 0x0000007d000f7308 */ /* 0x000e740000002400 */
[----:B------:R-:W1:Y:S10]  /*16d50*/  MUFU.TANH R122, R122 ;  /* 0x0000007a007a7308 */ /* 0x000e740000002400 */
[----:B------:R1:W-:Y:S10]  /*16d60*/  MUFU.TANH R69, R0 ;  /* 0x0000000000457308 */ /* 0x0003f40000002400 */
[----:B------:R-:W1:Y:S10]  /*16d70*/  MUFU.TANH R123, R123 ;  /* 0x0000007b007b7308 */ /* 0x000e740000002400 */
[----:B------:R-:W1:Y:S01]  /*16d80*/  MUFU.TANH R70, R70 ;  /* 0x0000004600467308 */ /* 0x000e620000002400 */
[----:B---3--:R-:W-:Y:S02]  /*16d90*/  FMNMX.FTZ R3, R22, R2, !PT ;  /* 0x0000000216037209 */ /* 0x008fe40007810000 */
[----:B----4-:R-:W-:Y:S02]  /*16da0*/  FMNMX.FTZ R2, R45, R4, !PT ;  /* 0x000000042d027209 */ /* 0x010fe40007810000 */
[----:B------:R-:W-:Y:S02]  /*16db0*/  FMNMX.FTZ R4, R244, R5, !PT ;  /* 0x00000005f4047209 */ /* 0x000fe40007810000 */
[----:B------:R-:W-:Y:S02]  /*16dc0*/  FMNMX.FTZ R2, R106, R2, !PT ;  /* 0x000000026a027209 */ /* 0x000fe40007810000 */
[----:B--2---:R-:W-:Y:S02]  /*16dd0*/  FMNMX.FTZ R3, R46, R3, !PT ;  /* 0x000000032e037209 */ /* 0x004fe40007810000 */
[----:B------:R-:W-:Y:S02]  /*16de0*/  FMNMX.FTZ R5, R236, R6, !PT ;  /* 0x00000006ec057209 */ /* 0x000fe40007810000 */
[----:B------:R-:W-:Y:S02]  /*16df0*/  FMNMX.FTZ R4, R242, R4, !PT ;  /* 0x00000004f2047209 */ /* 0x000fe40007810000 */
[----:B-----5:R-:W-:Y:S02]  /*16e00*/  FMNMX.FTZ R3, R58, R3, !PT ;  /* 0x000000033a037209 */ /* 0x020fe40007810000 */
        /* <DEDUP_REMOVED lines=101> */
[----:B------:R-:W2:Y:S01]  /*17460*/  SHFL.BFLY PT, R5, R73, 0x2, 0x1f ;  /* 0x0c401f0049057f89 */ /* 0x000ea200000e0000 */
[----:B------:R-:W-:Y:S02]  /*17470*/  FMNMX.FTZ R3, R19, R3, !PT ;  /* 0x0000000313037209 */ /* 0x000fe40007810000 */
[----:B-1----:R-:W-:Y:S02]  /*17480*/  FMNMX.FTZ R72, R7, R72, !PT ;  /* 0x0000004807487209 */ /* 0x002fe40007810000 */
[----:B------:R-:W-:Y:S02]  /*17490*/  FMNMX.FTZ R2, R94, R6, !PT ;  /* 0x000000065e027209 */ /* 0x000fe40007810000 */
[----:B------:R-:W-:Y:S01]  /*174a0*/  FMNMX.FTZ R71, R17, R3, !PT ;  /* 0x0000000311477209 */ /* 0x000fe20007810000 */
[----:B------:R-:W1:Y:S01]  /*174b0*/  SHFL.BFLY PT, R4, R72, 0x2, 0x1f ;  /* 0x0c401f0048047f89 */ /* 0x000e6200000e0000 */
[----:B------:R-:W-:Y:S02]  /*174c0*/  FMNMX.FTZ R2, R252, R2, !PT ;  /* 0x00000002fc027209 */ /* 0x000fe40007810000 */
[----:B------:R-:W-:Y:S02]  /*174d0*/  FMNMX.FTZ R71, R16, R71, !PT ;  /* 0x0000004710477209 */ /* 0x000fe40007810000 */
[----:B------:R-:W-:Y:S02]  /*174e0*/  FMNMX.FTZ R2, R204, R2, !PT ;  /* 0x00000002cc027209 */ /* 0x000fe40007810000 */
[----:B------:R-:W-:Y:S02]  /*174f0*/  FMNMX.FTZ R71, R15, R71, !PT ;  /* 0x000000470f477209 */ /* 0x000fe40007810000 */
[----:B------:R-:W-:Y:S03]  /*17500*/  FMNMX.FTZ R0, R122, R2, !PT ;  /* 0x000000027a007209 */ /* 0x000fe60007810000 */
[----:B------:R-:W3:Y:S01]  /*17510*/  SHFL.BFLY PT, R3, R71, 0x2, 0x1f ;  /* 0x0c401f0047037f89 */ /* 0x000ee200000e0000 */
[----:B------:R-:W-:Y:S02]  /*17520*/  FMNMX.FTZ R0, R123, R0, !PT ;  /* 0x000000007b007209 */ /* 0x000fe40007810000 */
[----:B--2---:R-:W-:Y:S02]  /*17530*/  FMNMX.FTZ R73, R73, R5, !PT ;  /* 0x0000000549497209 */ /* 0x004fe40007810000 */
[----:B------:R-:W-:Y:S03]  /*17540*/  FMNMX.FTZ R0, R70, R0, !PT ;  /* 0x0000000046007209 */ /* 0x000fe60007810000 */
[----:B------:R-:W2:Y:S01]  /*17550*/  SHFL.BFLY PT, R6, R73, 0x1, 0x1f ;  /* 0x0c201f0049067f89 */ /* 0x000ea200000e0000 */
[----:B------:R-:W-:Y:S02]  /*17560*/  FMNMX.FTZ R0, R69, R0, !PT ;  /* 0x0000000045007209 */ /* 0x000fe40007810000 */
[----:B-1----:R-:W-:Y:S05]  /*17570*/  FMNMX.FTZ R72, R72, R4, !PT ;  /* 0x0000000448487209 */ /* 0x002fea0007810000 */
[----:B------:R-:W1:Y:S08]  /*17580*/  SHFL.BFLY PT, R2, R0, 0x2, 0x1f ;  /* 0x0c401f0000027f89 */ /* 0x000e7000000e0000 */
[----:B------:R-:W4:Y:S01]  /*17590*/  SHFL.BFLY PT, R4, R72, 0x1, 0x1f ;  /* 0x0c201f0048047f89 */ /* 0x000f2200000e0000 */
[----:B---3--:R-:W-:Y:S07]  /*175a0*/  FMNMX.FTZ R71, R71, R3, !PT ;  /* 0x0000000347477209 */ /* 0x008fee0007810000 */
[----:B------:R-:W3:Y:S01]  /*175b0*/  SHFL.BFLY PT, R5, R71, 0x1, 0x1f ;  /* 0x0c201f0047057f89 */ /* 0x000ee200000e0000 */
[----:B--2---:R-:W-:Y:S04]  /*175c0*/  FMNMX.FTZ R73, R73, R6, !PT ;  /* 0x0000000649497209 */ /* 0x004fe80007810000 */
[C---:B------:R-:W-:Y:S02]  /*175d0*/  FSETP.NEU.FTZ.AND P2, PT, R73.reuse, -INF , PT ;  /* 0xff8000004900780b */ /* 0x040fe40003f5d000 */
[----:B-1----:R-:W-:Y:S01]  /*175e0*/  FMNMX.FTZ R2, R0, R2, !PT ;  /* 0x0000000200027209 */ /* 0x002fe20007810000 */
[----:B------:R-:W-:Y:S01]  /*175f0*/  FADD.FTZ R0, -R73, R135 ;  /* 0x0000008749007221 */ /* 0x000fe20000010100 */
[----:B------:R-:W-:Y:S02]  /*17600*/  MOV R135, R110 ;  /* 0x0000006e00877202 */ /* 0x000fe40000000f00 */
[----:B----4-:R-:W-:Y:S01]  /*17610*/  FMNMX.FTZ R72, R72, R4, !PT ;  /* 0x0000000448487209 */ /* 0x010fe20007810000 */
[----:B------:R-:W-:Y:S01]  /*17620*/  FMUL.FTZ R4, R0, UR4 ;  /* 0x0000000400047c20 */ /* 0x000fe20008410000 */
[----:B------:R-:W1:Y:S03]  /*17630*/  SHFL.BFLY PT, R3, R2, 0x1, 0x1f ;  /* 0x0c201f0002037f89 */ /* 0x000e6600000e0000 */
[----:B------:R2:W-:Y:S01]  /*17640*/  MUFU.EX2 R68, R4 ;  /* 0x0000000400447308 */ /* 0x0005e20000000800 */
[C---:B------:R-:W-:Y:S01]  /*17650*/  FMUL.FTZ R8, R72.reuse, UR4 ;  /* 0x0000000448087c20 */ /* 0x040fe20008410000 */
[----:B------:R-:W-:Y:S01]  /*17660*/  FADD.FTZ R0, -R72, R132 ;  /* 0x0000008448007221 */ /* 0x000fe20000010100 */
[----:B---3--:R-:W-:Y:S01]  /*17670*/  FMNMX.FTZ R71, R71, R5, !PT ;  /* 0x0000000547477209 */ /* 0x008fe20007810000 */
[----:B------:R-:W-:Y:S02]  /*17680*/  FMUL.FTZ R5, R73, UR4 ;  /* 0x0000000449057c20 */ /* 0x000fe40008410000 */
[----:B------:R-:W-:Y:S01]  /*17690*/  FMUL.FTZ R0, R0, UR4 ;  /* 0x0000000400007c20 */ /* 0x000fe20008410000 */
[C---:B------:R-:W-:Y:S01]  /*176a0*/  FSETP.NEU.FTZ.AND P3, PT, R71.reuse, -INF , PT ;  /* 0xff8000004700780b */ /* 0x040fe20003f7d000 */
[----:B------:R-:W-:Y:S01]  /*176b0*/  FMUL.FTZ R6, R71, UR4 ;  /* 0x0000000447067c20 */ /* 0x000fe20008410000 */
[----:B------:R-:W-:Y:S02]  /*176c0*/  FSEL R5, R5, RZ, P2 ;  /* 0x000000ff05057208 */ /* 0x000fe40001000000 */
[----:B------:R-:W-:Y:S02]  /*176d0*/  FSETP.NEU.FTZ.AND P2, PT, R72, -INF , PT ;  /* 0xff8000004800780b */ /* 0x000fe40003f5d000 */
[----:B------:R-:W-:Y:S01]  /*176e0*/  FSEL R6, R6, RZ, P3 ;  /* 0x000000ff06067208 */ /* 0x000fe20001800000 */
[--C-:B------:R-:W-:Y:S01]  /*176f0*/  FFMA.FTZ R9, R236, UR4, -R5.reuse ;  /* 0x00000004ec097c23 */ /* 0x100fe20008010805 */
[--C-:B--2---:R-:W-:Y:S01]  /*17700*/  FFMA.FTZ R4, R247, UR4, -R5.reuse ;  /* 0x00000004f7047c23 */ /* 0x104fe20008010805 */
[--C-:B------:R-:W-:Y:S01]  /*17710*/  FFMA.FTZ R214, R20, UR4, -R5.reuse ;  /* 0x0000000414d67c23 */ /* 0x100fe20008010805 */
[--C-:B------:R-:W-:Y:S01]  /*17720*/  FFMA.FTZ R31, R31, UR4, -R5.reuse ;  /* 0x000000041f1f7c23 */ /* 0x100fe20008010805 */
[----:B------:R-:W-:Y:S01]  /*17730*/  FFMA.FTZ R29, R29, UR4, -R5 ;  /* 0x000000041d1d7c23 */ /* 0x000fe20008010805 */
[----:B------:R2:W-:Y:S01]  /*17740*/  MUFU.EX2 R102, R4 ;  /* 0x0000000400667308 */ /* 0x0005e20000000800 */
[----:B-1----:R-:W-:Y:S01]  /*17750*/  FMNMX.FTZ R74, R2, R3, !PT ;  /* 0x00000003024a7209 */ /* 0x002fe20007810000 */
[----:B------:R-:W-:Y:S01]  /*17760*/  FADD.FTZ R2, -R71, R133 ;  /* 0x0000008547027221 */ /* 0x000fe20000010100 */
[--C-:B------:R-:W-:Y:S01]  /*17770*/  FFMA.FTZ R10, R237, UR4, -R5.reuse ;  /* 0x00000004ed0a7c23 */ /* 0x100fe20008010805 */
[--C-:B------:R-:W-:Y:S01]  /*17780*/  FFMA.FTZ R133, R23, UR4, -R5.reuse ;  /* 0x0000000417857c23 */ /* 0x100fe20008010805 */
[--C-:B------:R-:W-:Y:S01]  /*17790*/  FFMA.FTZ R51, R208, UR4, -R5.reuse ;  /* 0x00000004d0337c23 */ /* 0x100fe20008010805 */
[--C-:B------:R-:W-:Y:S01]  /*177a0*/  FFMA.FTZ R50, R203, UR4, -R5.reuse ;  /* 0x00000004cb327c23 */ /* 0x100fe20008010805 */
[--C-:B------:R-:W-:Y:S03]  /*177b0*/  FFMA.FTZ R48, R48, UR4, -R5.reuse ;  /* 0x0000000430307c23 */ /* 0x100fe60008010805 */
[----:B------:R1:W3:Y:S01]  /*177c0*/  MUFU.EX2 R3, R0 ;  /* 0x0000000000037308 */ /* 0x0002e20000000800 */
        /* <DEDUP_REMOVED lines=8> */
[----:B--2---:R-:W-:Y:S01]  /*17850*/  FSEL R4, R8, RZ, P2 ;  /* 0x000000ff08047208 */ /* 0x004fe20001000000 */
        /* <DEDUP_REMOVED lines=16> */
[----:B------:R-:W-:Y:S01]  /*17960*/  FFMA.FTZ R207, R113, UR4, -R5 ;  /* 0x0000000471cf7c23 */ /* 0x000fe20008010805 */
[--C-:B------:R-:W-:Y:S01]  /*17970*/  FFMA.FTZ R5, R244, UR4, -R4.reuse ;  /* 0x00000004f4057c23 */ /* 0x100fe20008010804 */
[--C-:B------:R-:W-:Y:S01]  /*17980*/  FFMA.FTZ R84, R66, UR4, -R4.reuse ;  /* 0x0000000442547c23 */ /* 0x100fe20008010804 */
[----:B------:R-:W-:Y:S01]  /*17990*/  FFMA.FTZ R85, R67, UR4, -R4 ;  /* 0x0000000443557c23 */ /* 0x000fe20008010804 */
[----:B------:R-:W-:Y:S01]  /*179a0*/  MOV R81, R56 ;  /* 0x0000003800517202 */ /* 0x000fe20000000f00 */
[----:B------:R-:W-:Y:S03]  /*179b0*/  FFMA.FTZ R97, R76, UR4, -R6 ;  /* 0x000000044c617c23 */ /* 0x000fe60008010806 */
[----:B------:R2:W-:Y:S01]  /*179c0*/  MUFU.EX2 R244, R5 ;  /* 0x0000000500f47308 */ /* 0x0005e20000000800 */
[----:B------:R-:W-:Y:S01]  /*179d0*/  FFMA.FTZ R11, R241, UR4, -R4 ;  /* 0x00000004f10b7c23 */ /* 0x000fe20008010804 */
[----:B------:R-:W-:Y:S01]  /*179e0*/  FFMA.FTZ R96, R77, UR4, -R6 ;  /* 0x000000044d607c23 */ /* 0x000fe20008010806 */
[--C-:B------:R-:W-:Y:S01]  /*179f0*/  FFMA.FTZ R116, R98, UR4, -R4.reuse ;  /* 0x0000000462747c23 */ /* 0x100fe20008010804 */
[----:B------:R-:W-:Y:S01]  /*17a00*/  MOV R80, R45 ;  /* 0x0000002d00507202 */ /* 0x000fe20000000f00 */
[--C-:B------:R-:W-:Y:S01]  /*17a10*/  FFMA.FTZ R44, R44, UR4, -R4.reuse ;  /* 0x000000042c2c7c23 */ /* 0x100fe20008010804 */
[----:B------:R-:W-:Y:S01]  /*17a20*/  MOV R208, R106 ;  /* 0x0000006a00d07202 */ /* 0x000fe20000000f00 */
[--C-:B------:R-:W-:Y:S03]  /*17a30*/  FFMA.FTZ R106, R38, UR4, -R4.reuse ;  /* 0x00000004266a7c23 */ /* 0x100fe60008010804 */
[----:B------:R4:W-:Y:S01]  /*17a40*/  MUFU.EX2 R241, R8 ;  /* 0x0000000800f17308 */ /* 0x0009e20000000800 */
[C---:B------:R-:W-:Y:S01]  /*17a50*/  FMUL.FTZ R75, R74.reuse, UR4 ;  /* 0x000000044a4b7c20 */ /* 0x040fe20008410000 */
[----:B------:R-:W-:Y:S01]  /*17a60*/  FSETP.NEU.FTZ.AND P2, PT, R74, -INF , PT ;  /* 0xff8000004a00780b */ /* 0x000fe20003f5d000 */
[--C-:B------:R-:W-:Y:S01]  /*17a70*/  FFMA.FTZ R110, R82, UR4, -R4.reuse ;  /* 0x00000004526e7c23 */ /* 0x100fe20008010804 */
[----:B------:R-:W-:Y:S01]  /*17a80*/  MOV R82, R79 ;  /* 0x0000004f00527202 */ /* 0x000fe20000000f00 */
[--C-:B------:R-:W-:Y:S01]  /*17a90*/  FFMA.FTZ R107, R83, UR4, -R4.reuse ;  /* 0x00000004536b7c23 */ /* 0x100fe20008010804 */
[----:B------:R-:W-:Y:S01]  /*17aa0*/  FSEL R75, R75, RZ, P2 ;  /* 0x000000ff4b4b7208 */ /* 0x000fe20001000000 */
[----:B------:R-:W-:Y:S03]  /*17ab0*/  FFMA.FTZ R203, R114, UR4, -R4 ;  /* 0x0000000472cb7c23 */ /* 0x000fe60008010804 */
[----:B------:R5:W-:Y:S01]  /*17ac0*/  MUFU.EX2 R101, R11 ;  /* 0x0000000b00657308 */ /* 0x000be20000000800 */
[----:B------:R-:W-:Y:S01]  /*17ad0*/  MOV R65, R46 ;  /* 0x0000002e00417202 */ /* 0x000fe20000000f00 */
[----:B-1----:R-:W-:Y:S01]  /*17ae0*/  FADD.FTZ R0, -R74, R134 ;  /* 0x000000864a007221 */ /* 0x002fe20000010100 */
[--C-:B--2---:R-:W-:Y:S01]  /*17af0*/  FFMA.FTZ R5, R250, UR4, -R75.reuse ;  /* 0x00000004fa057c23 */ /* 0x104fe2000801084b */
[----:B------:R-:W-:Y:S01]  /*17b00*/  MOV R83, R94 ;  /* 0x0000005e00537202 */ /* 0x000fe20000000f00 */
[--C-:B------:R-:W-:Y:S01]  /*17b10*/  FFMA.FTZ R94, R39, UR4, -R6.reuse ;  /* 0x00000004275e7c23 */ /* 0x100fe20008010806 */
[----:B------:R-:W-:Y:S01]  /*17b20*/  FFMA.FTZ R114, R37, UR4, -R6 ;  /* 0x0000000425727c23 */ /* 0x000fe20008010806 */
[----:B------:R-:W-:Y:S03]  /*17b30*/  MOV R53, R111 ;  /* 0x0000006f00357202 */ /* 0x000fe60000000f00 */
[----:B------:R1:W-:Y:S01]  /*17b40*/  MUFU.EX2 R98, R5 ;  /* 0x0000000500627308 */ /* 0x0003e20000000800 */
[--C-:B----4-:R-:W-:Y:S01]  /*17b50*/  FFMA.FTZ R8, R249, UR4, -R4.reuse ;  /* 0x00000004f9087c23 */ /* 0x110fe20008010804 */
[----:B------:R-:W-:Y:S01]  /*17b60*/  MOV R249, R212 ;  /* 0x000000d400f97202 */ /* 0x000fe20000000f00 */
[--C-:B------:R-:W-:Y:S01]  /*17b70*/  FFMA.FTZ R46, R210, UR4, -R4.reuse ;  /* 0x00000004d22e7c23 */ /* 0x100fe20008010804 */
[--C-:B------:R-:W-:Y:S01]  /*17b80*/  FFMA.FTZ R210, R21, UR4, -R4.reuse ;  /* 0x0000000415d27c23 */ /* 0x100fe20008010804 */
[----:B------:R-:W-:Y:S01]  /*17b90*/  MOV R134, R59 ;  /* 0x0000003b00867202 */ /* 0x000fe20000000f00 */
[--C-:B------:R-:W-:Y:S01]  /*17ba0*/  FFMA.FTZ R59, R40, UR4, -R4.reuse ;  /* 0x00000004283b7c23 */ /* 0x100fe20008010804 */
[--C-:B------:R-:W-:Y:S03]  /*17bb0*/  FFMA.FTZ R212, R18, UR4, -R4.reuse ;  /* 0x0000000412d47c23 */ /* 0x100fe60008010804 */
[----:B------:R2:W-:Y:S01]  /*17bc0*/  MUFU.EX2 R235, R8 ;  /* 0x0000000800eb7308 */ /* 0x0005e20000000800 */
[----:B-----5:R-:W-:Y:S01]  /*17bd0*/  MOV R11, R206 ;  /* 0x000000ce000b7202 */ /* 0x020fe20000000f00 */
[--C-:B------:R-:W-:Y:S01]  /*17be0*/  FFMA.FTZ R27, R230, UR4, -R4.reuse ;  /* 0x00000004e61b7c23 */ /* 0x100fe20008010804 */
[----:B------:R-:W-:Y:S01]  /*17bf0*/  MOV R247, R215 ;  /* 0x000000d700f77202 */ /* 0x000fe20000000f00 */
[--C-:B------:R-:W-:Y:S01]  /*17c00*/  FFMA.FTZ R206, R115, UR4, -R4.reuse ;  /* 0x0000000473ce7c23 */ /* 0x100fe20008010804 */
[----:B------:R-:W-:Y:S01]  /*17c10*/  MOV R64, R58 ;  /* 0x0000003a00407202 */ /* 0x000fe20000000f00 */
        /* <DEDUP_REMOVED lines=19> */
[--C-:B-1----:R-:W-:Y:S01]  /*17d50*/  FFMA.FTZ R5, R208, UR4, -R75.reuse ;  /* 0x00000004d0057c23 */ /* 0x102fe2000801084b */
[--C-:B--2---:R-:W-:Y:S01]  /*17d60*/  FFMA.FTZ R8, R22, UR4, -R6.reuse ;  /* 0x0000000416087c23 */ /* 0x104fe20008010806 */
[----:B------:R-:W-:Y:S01]  /*17d70*/  MOV R55, R249 ;  /* 0x000000f900377202 */ /* 0x000fe20000000f00 */
[----:B------:R-:W1:Y:S01]  /*17d80*/  LDSM.16.MT88.4 R20, [R218+0x8000] ;  /* 0x00800000da14783b */ /* 0x000e620000004200 */
[----:B------:R-:W-:Y:S01]  /*17d90*/  MOV R80, R41 ;  /* 0x0000002900507202 */ /* 0x000fe20000000f00 */
[--C-:B------:R-:W-:Y:S01]  /*17da0*/  FFMA.FTZ R115, R36, UR4, -R6.reuse ;  /* 0x0000000424737c23 */ /* 0x100fe20008010806 */
[----:B---3--:R-:W-:Y:S03]  /*17db0*/  FMUL.FTZ R18, R3, R146 ;  /* 0x0000009203127220 */ /* 0x008fe60000410000 */
[----:B------:R2:W3:Y:S01]  /*17dc0*/  MUFU.EX2 R208, R4 ;  /* 0x0000000400d07308 */ /* 0x0004e20000000800 */
[--C-:B------:R-:W-:Y:S01]  /*17dd0*/  FFMA.FTZ R7, R64, UR4, -R6.reuse ;  /* 0x0000000440077c23 */ /* 0x100fe20008010806 */
[--C-:B------:R-:W-:Y:S01]  /*17de0*/  FFMA.FTZ R56, R229, UR4, -R6.reuse ;  /* 0x00000004e5387c23 */ /* 0x100fe20008010806 */
[--C-:B------:R-:W-:Y:S01]  /*17df0*/  FFMA.FTZ R9, R251, UR4, -R6.reuse ;  /* 0x00000004fb097c23 */ /* 0x100fe20008010806 */
[----:B------:R-:W4:Y:S01]  /*17e00*/  LDSM.16.MT88.4 R36, [R221+0x8000] ;  /* 0x00800000dd24783b */ /* 0x000f220000004200 */
[--C-:B------:R-:W-:Y:S01]  /*17e10*/  FFMA.FTZ R41, R243, UR4, -R6.reuse ;  /* 0x00000004f3297c23 */ /* 0x100fe20008010806 */
[----:B------:R-:W-:Y:S01]  /*17e20*/  MOV R103, R247 ;  /* 0x000000f700677202 */ /* 0x000fe20000000f00 */
[--C-:B------:R-:W-:Y:S03]  /*17e30*/  FFMA.FTZ R28, R248, UR4, -R6.reuse ;  /* 0x00000004f81c7c23 */ /* 0x100fe60008010806 */
[----:B------:R5:W-:Y:S01]  /*17e40*/  MUFU.EX2 R209, R8 ;  /* 0x0000000800d17308 */ /* 0x000be20000000800 */
[----:B------:R-:W-:Y:S01]  /*17e50*/  MOV R249, R47 ;  /* 0x0000002f00f97202 */ /* 0x000fe20000000f00 */
[--C-:B------:R-:W-:Y:S01]  /*17e60*/  FFMA.FTZ R47, R232, UR4, -R6.reuse ;  /* 0x00000004e82f7c23 */ /* 0x100fe20008010806 */
[----:B------:R-:W-:Y:S01]  /*17e70*/  MOV R247, R93 ;  /* 0x0000005d00f77202 */ /* 0x000fe20000000f00 */
[--C-:B------:R-:W-:Y:S01]  /*17e80*/  FFMA.FTZ R93, R54, UR4, -R6.reuse ;  /* 0x00000004365d7c23 */ /* 0x100fe20008010806 */
[----:B------:R-:W-:Y:S01]  /*17e90*/  MOV R54, R134 ;  /* 0x0000008600367202 */ /* 0x000fe20000000f00 */
[--C-:B------:R-:W-:Y:S01]  /*17ea0*/  FFMA.FTZ R30, R245, UR4, -R6.reuse ;  /* 0x00000004f51e7c23 */ /* 0x100fe20008010806 */
[----:B------:R-:W-:Y:S03]  /*17eb0*/  MOV R99, R95 ;  /* 0x0000005f00637202 */ /* 0x000fe60000000f00 */
[----:B------:R1:W-:Y:S01]  /*17ec0*/  MUFU.EX2 R232, R7 ;  /* 0x0000000700e87308 */ /* 0x0003e20000000800 */
[--C-:B--2---:R-:W-:Y:S01]  /*17ed0*/  FFMA.FTZ R4, R53, UR4, -R75.reuse ;  /* 0x0000000435047c23 */ /* 0x104fe2000801084b */
[--C-:B------:R-:W-:Y:S01]  /*17ee0*/  FFMA.FTZ R95, R52, UR4, -R6.reuse ;  /* 0x00000004345f7c23 */ /* 0x100fe20008010806 */
[----:B------:R-:W-:Y:S01]  /*17ef0*/  MOV R52, R135 ;  /* 0x0000008700347202 */ /* 0x000fe20000000f00 */
[--C-:B------:R-:W-:Y:S01]  /*17f00*/  FFMA.FTZ R40, R240, UR4, -R6.reuse ;  /* 0x00000004f0287c23 */ /* 0x100fe20008010806 */
[----:B------:R-:W-:Y:S01]  /*17f10*/  MOV R53, R11 ;  /* 0x0000000b00357202 */ /* 0x000fe20000000f00 */
[--C-:B------:R-:W-:Y:S01]  /*17f20*/  FFMA.FTZ R134, R104, UR4, -R6.reuse ;  /* 0x0000000468867c23 */ /* 0x100fe20008010806 */
[----:B------:R-:W-:Y:S03]  /*17f30*/  MOV R248, R92 ;  /* 0x0000005c00f87202 */ /* 0x000fe60000000f00 */
[----:B------:R-:W-:Y:S01]  /*17f40*/  MUFU.EX2 R231, R5 ;  /* 0x0000000500e77308 */ /* 0x000fe20000000800 */
[--C-:B------:R-:W-:Y:S01]  /*17f50*/  FFMA.FTZ R92, R200, UR4, -R6.reuse ;  /* 0x00000004c85c7c23 */ /* 0x100fe20008010806 */
[--C-:B-----5:R-:W-:Y:S01]  /*17f60*/  FFMA.FTZ R8, R65, UR4, -R6.reuse ;  /* 0x0000000441087c23 */ /* 0x120fe20008010806 */
[----:B---3--:R-:W-:Y:S01]  /*17f70*/  F2FP.F16.F32.PACK_AB R65, R208, R98 ;  /* 0x00000062d041723e */ /* 0x008fe200000000ff */
[--C-:B------:R-:W-:Y:S01]  /*17f80*/  FFMA.FTZ R135, R105, UR4, -R6.reuse ;  /* 0x0000000469877c23 */ /* 0x100fe20008010806 */
[----:B------:R-:W-:Y:S01]  /*17f90*/  MOV R105, R54 ;  /* 0x0000003600697202 */ /* 0x000fe20000000f00 */
[--C-:B------:R-:W-:Y:S01]  /*17fa0*/  FFMA.FTZ R200, R108, UR4, -R6.reuse ;  /* 0x000000046cc87c23 */ /* 0x100fe20008010806 */
[----:B------:R-:W-:Y:S03]  /*17fb0*/  MOV R108, R52 ;  /* 0x00000034006c7202 */ /* 0x000fe60000000f00 */
[----:B------:R2:W-:Y:S01]  /*17fc0*/  MUFU.EX2 R229, R4 ;  /* 0x0000000400e57308 */ /* 0x0005e20000000800 */
[----:B------:R-:W-:Y:S01]  /*17fd0*/  FMUL.FTZ R2, R2, UR4 ;  /* 0x0000000402027c20 */ /* 0x000fe20008410000 */
[----:B------:R-:W-:Y:S01]  /*17fe0*/  FMUL.FTZ R0, R0, UR4 ;  /* 0x0000000400007c20 */ /* 0x000fe20008410000 */
[----:B------:R-:W-:Y:S01]  /*17ff0*/  MOV R243, R42 ;  /* 0x0000002a00f37202 */ /* 0x000fe20000000f00 */
[--C-:B------:R-:W-:Y:S01]  /*18000*/  FFMA.FTZ R42, R233, UR4, -R6.reuse ;  /* 0x00000004e92a7c23 */ /* 0x100fe20008010806 */
[----:B-1----:R-:W-:Y:S01]  /*18010*/  FMUL.FTZ R7, R3, R143 ;  /* 0x0000008f03077220 */ /* 0x002fe20000410000 */
[----:B------:R-:W-:Y:S01]  /*18020*/  MOV R245, R89 ;  /* 0x0000005900f57202 */ /* 0x000fe20000000f00 */
[--C-:B------:R-:W-:Y:S03]  /*18030*/  FFMA.FTZ R89, R202, UR4, -R6.reuse ;  /* 0x00000004ca597c23 */ /* 0x100fe60008010806 */
[----:B------:R-:W-:Y:S01]  /*18040*/  MUFU.EX2 R2, R2 ;  /* 0x0000000200027308 */ /* 0x000fe20000000800 */
[----:B------:R-:W-:Y:S01]  /*18050*/  MOV R250, R88 ;  /* 0x0000005800fa7202 */ /* 0x000fe20000000f00 */
[--C-:B------:R-:W-:Y:S01]  /*18060*/  FFMA.FTZ R88, R201, UR4, -R6.reuse ;  /* 0x00000004c9587c23 */ /* 0x100fe20008010806 */
[----:B------:R-:W-:Y:S01]  /*18070*/  MOV R251, R57 ;  /* 0x0000003900fb7202 */ /* 0x000fe20000000f00 */
[--C-:B------:R-:W-:Y:S01]  /*18080*/  FFMA.FTZ R57, R211, UR4, -R6.reuse ;  /* 0x00000004d3397c23 */ /* 0x100fe20008010806 */
[----:B------:R-:W-:Y:S01]  /*18090*/  MOV R86, R127 ;  /* 0x0000007f00567202 */ /* 0x000fe20000000f00 */
[--C-:B------:R-:W-:Y:S01]  /*180a0*/  FFMA.FTZ R127, R35, UR4, -R6.reuse ;  /* 0x00000004237f7c23 */ /* 0x100fe20008010806 */
[----:B------:R-:W-:Y:S03]  /*180b0*/  MOV R87, R129 ;  /* 0x0000008100577202 */ /* 0x000fe60000000f00 */
[----:B------:R-:W1:Y:S01]  /*180c0*/  MUFU.EX2 R0, R0 ;  /* 0x0000000000007308 */ /* 0x000e620000000800 */
[----:B------:R-:W-:Y:S01]  /*180d0*/  MOV R35, R78 ;  /* 0x0000004e00237202 */ /* 0x000fe20000000f00 */
[--C-:B------:R-:W-:Y:S01]  /*180e0*/  FFMA.FTZ R129, R34, UR4, -R6.reuse ;  /* 0x0000000422817c23 */ /* 0x100fe20008010806 */
[----:B------:R-:W-:Y:S01]  /*180f0*/  FMUL.FTZ R34, R3, R162 ;  /* 0x000000a203227220 */ /* 0x000fe20000410000 */
[--C-:B------:R-:W-:Y:S01]  /*18100*/  FFMA.FTZ R201, R109, UR4, -R6.reuse ;  /* 0x000000046dc97c23 */ /* 0x100fe20008010806 */
[--C-:B------:R-:W-:Y:S01]  /*18110*/  FFMA.FTZ R202, R19, UR4, -R6.reuse ;  /* 0x0000000413ca7c23 */ /* 0x100fe20008010806 */
[----:B------:R-:W-:Y:S01]  /*18120*/  FMUL.FTZ R19, R3, R147 ;  /* 0x0000009303137220 */ /* 0x000fe20000410000 */
[--C-:B------:R-:W-:Y:S03]  /*18130*/  FFMA.FTZ R211, R17, UR4, -R6.reuse ;  /* 0x0000000411d37c23 */ /* 0x100fe60008010806 */
[----:B------:R-:W3:Y:S01]  /*18140*/  MUFU.EX2 R100, R9 ;  /* 0x0000000900647308 */ /* 0x000ee20000000800 */
[--C-:B------:R-:W-:Y:S01]  /*18150*/  FFMA.FTZ R238, R16, UR4, -R6.reuse ;  /* 0x0000000410ee7c23 */ /* 0x100fe20008010806 */
[----:B------:R-:W-:Y:S01]  /*18160*/  FFMA.FTZ R239, R15, UR4, -R6 ;  /* 0x000000040fef7c23 */ /* 0x000fe20008010806 */
[----:B------:R-:W-:Y:S01]  /*18170*/  FMUL.FTZ R6, R3, R142 ;  /* 0x0000008e03067220 */ /* 0x000fe20000410000 */
[----:B------:R-:W-:Y:S01]  /*18180*/  F2FP.F16.F32.PACK_AB R76, R241, R102 ;  /* 0x00000066f14c723e */ /* 0x000fe200000000ff */
[C---:B------:R-:W-:Y:S01]  /*18190*/  FMUL.FTZ R16, R68.reuse, R144 ;  /* 0x0000009044107220 */ /* 0x040fe20000410000 */
[----:B------:R-:W-:Y:S01]  /*181a0*/  F2FP.F16.F32.PACK_AB R77, R235, R101 ;  /* 0x00000065eb4d723e */ /* 0x000fe200000000ff */
[----:B------:R-:W-:Y:S03]  /*181b0*/  FMUL.FTZ R17, R68, R145 ;  /* 0x0000009144117220 */ /* 0x000fe60000410000 */
[----:B------:R-:W5:Y:S01]  /*181c0*/  MUFU.EX2 R233, R8 ;  /* 0x0000000800e97308 */ /* 0x000f620000000800 */
[----:B------:R-:W-:Y:S01]  /*181d0*/  F2FP.F16.F32.PACK_AB R78, R246, R234 ;  /* 0x000000eaf64e723e */ /* 0x000fe200000000ff */
[C---:B--2---:R-:W-:Y:S01]  /*181e0*/  FMUL.FTZ R4, R68.reuse, R140 ;  /* 0x0000008c44047220 */ /* 0x044fe20000410000 */
[----:B------:R-:W-:Y:S01]  /*181f0*/  FMUL.FTZ R5, R68, R141 ;  /* 0x0000008d44057220 */ /* 0x000fe20000410000 */
[----:B------:R-:W-:Y:S01]  /*18200*/  F2FP.F16.F32.PACK_AB R79, R242, R244 ;  /* 0x000000f4f24f723e */ /* 0x000fe200000000ff */
[C---:B-1----:R-:W-:Y:S01]  /*18210*/  FMUL.FTZ R10, R0.reuse, R138 ;  /* 0x0000008a000a7220 */ /* 0x042fe20000410000 */
[----:B------:R-:W-:Y:S01]  /*18220*/  FMUL.FTZ R11, R0, R139 ;  /* 0x0000008b000b7220 */ /* 0x000fe20000410000 */
[----:B------:R-:W-:Y:S03]  /*18230*/  F2FP.F16.F32.PACK_AB R67, R229, R231 ;  /* 0x000000e7e543723e */ /* 0x000fe600000000ff */
[----:B------:R1:W-:Y:S01]  /*18240*/  MUFU.EX2 R141, R26 ;  /* 0x0000001a008d7308 */ /* 0x0003e20000000800 */
[----:B---3--:R-:W-:Y:S01]  /*18250*/  F2FP.F16.F32.PACK_AB R64, R209, R100 ;  /* 0x00000064d140723e */ /* 0x008fe200000000ff */
[----:B------:R-:W-:Y:S01]  /*18260*/  FMUL.FTZ R9, R2, R137 ;  /* 0x0000008902097220 */ /* 0x000fe20000410000 */
[-C--:B------:R-:W-:Y:S07]  /*18270*/  HMMA.16816.F32 R4, R76, R20.reuse, R4 ;  /* 0x000000144c04723c */ /* 0x080fee0000001804 */
[----:B------:R-:W-:Y:S01]  /*18280*/  MUFU.EX2 R143, R25 ;  /* 0x00000019008f7308 */ /* 0x000fe20000000800 */
[----:B-----5:R-:W-:Y:S03]  /*18290*/  F2FP.F16.F32.PACK_AB R66, R232, R233 ;  /* 0x000000e9e842723e */ /* 0x020fe600000000ff */
[----:B------:R-:W-:Y:S01]  /*182a0*/  FMUL.FTZ R8, R2, R136 ;  /* 0x0000008802087220 */ /* 0x000fe20000410000 */
[C---:B------:R-:W-:Y:S01]  /*182b0*/  FMUL.FTZ R14, R0.reuse, R150 ;  /* 0x00000096000e7220 */ /* 0x040fe20000410000 */
[----:B------:R-:W-:Y:S01]  /*182c0*/  FMUL.FTZ R15, R0, R151 ;  /* 0x00000097000f7220 */ /* 0x000fe20000410000 */
[C---:B------:R-:W-:Y:S03]  /*182d0*/  FMUL.FTZ R12, R2.reuse, R148 ;  /* 0x00000094020c7220 */ /* 0x040fe60000410000 */
[----:B------:R2:W-:Y:S01]  /*182e0*/  MUFU.EX2 R150, R24 ;  /* 0x0000001800967308 */ /* 0x0005e20000000800 */
[----:B------:R-:W-:Y:S01]  /*182f0*/  FMUL.FTZ R13, R2, R149 ;  /* 0x00000095020d7220 */ /* 0x000fe20000410000 */
[C---:B------:R-:W-:Y:S04]  /*18300*/  HMMA.16816.F32 R8, R64.reuse, R20, R8 ;  /* 0x000000144008723c */ /* 0x040fe80000001808 */
[----:B-1----:R-:W-:Y:S01]  /*18310*/  FMUL.FTZ R26, R0, R154 ;  /* 0x0000009a001a7220 */ /* 0x002fe20000410000 */
[----:B------:R-:W-:Y:S03]  /*18320*/  MOV R104, R243 ;  /* 0x000000f300687202 */ /* 0x000fe60000000f00 */
[----:B------:R1:W-:Y:S01]  /*18330*/  MUFU.EX2 R151, R27 ;  /* 0x0000001b00977308 */ /* 0x0003e20000000800 */
[-C--:B------:R-:W-:Y:S03]  /*18340*/  HMMA.16816.F32 R12, R64, R22.reuse, R12 ;  /* 0x00000016400c723c */ /* 0x080fe6000000180c */
[C---:B------:R-:W-:Y:S01]  /*18350*/  FMUL.FTZ R20, R68.reuse, R156 ;  /* 0x0000009c44147220 */ /* 0x040fe20000410000 */
[----:B------:R-:W-:Y:S02]  /*18360*/  FMUL.FTZ R21, R68, R157 ;  /* 0x0000009d44157220 */ /* 0x000fe40000410000 */
[C---:B------:R-:W-:Y:S03]  /*18370*/  HMMA.16816.F32 R16, R76.reuse, R22, R16 ;  /* 0x000000164c10723c */ /* 0x040fe60000001810 */
[----:B------:R3:W-:Y:S02]  /*18380*/  MUFU.EX2 R144, R31 ;  /* 0x0000001f00907308 */ /* 0x0007e40000000800 */
[C---:B--2---:R-:W-:Y:S01]  /*18390*/  FMUL.FTZ R24, R2.reuse, R152 ;  /* 0x0000009802187220 */ /* 0x044fe20000410000 */
[----:B------:R-:W-:Y:S01]  /*183a0*/  FMUL.FTZ R25, R2, R153 ;  /* 0x0000009902197220 */ /* 0x000fe20000410000 */
[C---:B------:R-:W-:Y:S01]  /*183b0*/  FMUL.FTZ R22, R3.reuse, R158 ;  /* 0x0000009e03167220 */ /* 0x040fe20000410000 */
[----:B------:R-:W-:Y:S05]  /*183c0*/  FMUL.FTZ R23, R3, R159 ;  /* 0x0000009f03177220 */ /* 0x000fea0000410000 */
[----:B------:R2:W-:Y:S01]  /*183d0*/  MUFU.EX2 R240, R29 ;  /* 0x0000001d00f07308 */ /* 0x0005e20000000800 */
[----:B-1----:R-:W-:Y:S01]  /*183e0*/  FMUL.FTZ R27, R0, R155 ;  /* 0x0000009b001b7220 */ /* 0x002fe20000410000 */
[----:B------:R-:W-:Y:S01]  /*183f0*/  MOV R109, R104 ;  /* 0x00000068006d7202 */ /* 0x000fe20000000f00 */
[--C-:B------:R-:W-:Y:S01]  /*18400*/  FFMA.FTZ R122, R122, UR4, -R75.reuse ;  /* 0x000000047a7a7c23 */ /* 0x100fe2000801084b */
[----:B------:R-:W-:Y:S01]  /*18410*/  MOV R243, R245 ;  /* 0x000000f500f37202 */ /* 0x000fe20000000f00 */
[-C--:B----4-:R-:W-:Y:S05]  /*18420*/  HMMA.16816.F32 R20, R76, R36.reuse, R20 ;  /* 0x000000244c14723c */ /* 0x090fea0000001814 */
[----:B------:R1:W-:Y:S01]  /*18430*/  MUFU.EX2 R140, R28 ;  /* 0x0000001c008c7308 */ /* 0x0003e20000000800 */
[----:B---3--:R-:W-:Y:S01]  /*18440*/  FMUL.FTZ R31, R0, R167 ;  /* 0x000000a7001f7220 */ /* 0x008fe20000410000 */
[----:B------:R-:W-:Y:S01]  /*18450*/  MOV R245, R248 ;  /* 0x000000f800f57202 */ /* 0x000fe20000000f00 */
[--C-:B------:R-:W-:Y:S01]  /*18460*/  FFMA.FTZ R123, R123, UR4, -R75.reuse ;  /* 0x000000047b7b7c23 */ /* 0x100fe2000801084b */
[C---:B------:R-:W-:Y:S06]  /*18470*/  HMMA.16816.F32 R24, R64.reuse, R36, R24 ;  /* 0x000000244018723c */ /* 0x040fec0000001818 */
[----:B------:R3:W-:Y:S01]  /*18480*/  MUFU.EX2 R139, R30 ;  /* 0x0000001e008b7308 */ /* 0x0007e20000000800 */
[C---:B--2---:R-:W-:Y:S01]  /*18490*/  FMUL.FTZ R29, R2.reuse, R165 ;  /* 0x000000a5021d7220 */ /* 0x044fe20000410000 */
[----:B------:R-:W-:Y:S01]  /*184a0*/  MOV R248, R103 ;  /* 0x0000006700f87202 */ /* 0x000fe20000000f00 */
[----:B------:R-:W2:Y:S02]  /*184b0*/  LDL.LU R165, [R1+0x58] ;  /* 0x0000580001a57983 */ /* 0x000ea40000300800 */
[----:B------:R-:W-:Y:S01]  /*184c0*/  MOV R103, R55 ;  /* 0x0000003700677202 */ /* 0x000fe20000000f00 */
[--C-:B------:R-:W-:Y:S04]  /*184d0*/  FFMA.FTZ R36, R35, UR4, -R75.reuse ;  /* 0x0000000423247c23 */ /* 0x100fe8000801084b */
[----:B------:R4:W-:Y:S01]  /*184e0*/  MUFU.EX2 R136, R33 ;  /* 0x0000002100887308 */ /* 0x0009e20000000800 */
[----:B------:R-:W-:Y:S01]  /*184f0*/  FMUL.FTZ R35, R3, R163 ;  /* 0x000000a303237220 */ /* 0x000fe20000410000 */
[----:B-1----:R-:W-:Y:S01]  /*18500*/  FMUL.FTZ R28, R2, R164 ;  /* 0x000000a4021c7220 */ /* 0x002fe20000410000 */
[----:B------:R-:W-:Y:S01]  /*18510*/  FMUL.FTZ R37, R68, R173 ;  /* 0x000000ad44257220 */ /* 0x000fe20000410000 */
[----:B------:R-:W-:Y:S02]  /*18520*/  MOV R104, R243 ;  /* 0x000000f300687202 */ /* 0x000fe40000000f00 */
[----:B------:R-:W-:Y:S04]  /*18530*/  MOV R243, R245 ;  /* 0x000000f500f37202 */ /* 0x000fe80000000f00 */
[----:B------:R1:W-:Y:S01]  /*18540*/  MUFU.EX2 R142, R32 ;  /* 0x00000020008e7308 */ /* 0x0003e20000000800 */
[----:B---3--:R-:W-:Y:S01]  /*18550*/  FMUL.FTZ R30, R0, R166 ;  /* 0x000000a6001e7220 */ /* 0x008fe20000410000 */
[----:B------:R-:W-:Y:S02]  /*18560*/  MOV R245, R248 ;  /* 0x000000f800f57202 */ /* 0x000fe40000000f00 */
[----:B------:R-:W-:Y:S02]  /*18570*/  MOV R248, R103 ;  /* 0x0000006700f87202 */ /* 0x000fe40000000f00 */
[----:B------:R-:W-:Y:S04]  /*18580*/  MOV R103, R99 ;  /* 0x0000006300677202 */ /* 0x000fe80000000f00 */
[----:B------:R3:W-:Y:S01]  /*18590*/  MUFU.EX2 R137, R36 ;  /* 0x0000002400897308 */ /* 0x0007e20000000800 */
[C---:B----4-:R-:W-:Y:S01]  /*185a0*/  FMUL.FTZ R33, R68.reuse, R161 ;  /* 0x000000a144217220 */ /* 0x050fe20000410000 */
[-C--:B------:R-:W-:Y:S08]  /*185b0*/  HMMA.16816.F32 R28, R64, R38.reuse, R28 ;  /* 0x00000026401c723c */ /* 0x080ff0000000181c */
[----:B------:R4:W-:Y:S03]  /*185c0*/  MUFU.EX2 R146, R41 ;  /* 0x0000002900927308 */ /* 0x0009e60000000800 */
[----:B-1----:R-:W-:Y:S07]  /*185d0*/  FMUL.FTZ R32, R68, R160 ;  /* 0x000000a044207220 */ /* 0x002fee0000410000 */
[----:B------:R1:W-:Y:S01]  /*185e0*/  MUFU.EX2 R149, R40 ;  /* 0x0000002800957308 */ /* 0x0003e20000000800 */
[C---:B------:R-:W-:Y:S04]  /*185f0*/  HMMA.16816.F32 R32, R76.reuse, R38, R32 ;  /* 0x000000264c20723c */ /* 0x040fe80000001820 */
[--C-:B---3--:R-:W-:Y:S02]  /*18600*/  FFMA.FTZ R36, R53, UR4, -R75.reuse ;  /* 0x0000000435247c23 */ /* 0x108fe4000801084b */
[----:B------:R-:W3:Y:S03]  /*18610*/  LDSM.16.MT88.4 R52, [R219+0x8000] ;  /* 0x00800000db34783b */ /* 0x000ee60000004200 */
[----:B------:R5:W-:Y:S02]  /*18620*/  MUFU.EX2 R166, R43 ;  /* 0x0000002b00a67308 */ /* 0x000be40000000800 */
[C---:B------:R-:W-:Y:S01]  /*18630*/  FMUL.FTZ R39, R3.reuse, R175 ;  /* 0x000000af03277220 */ /* 0x040fe20000410000 */
[----:B------:R-:W-:Y:S01]  /*18640*/  MOV R175, R90 ;  /* 0x0000005a00af7202 */ /* 0x000fe20000000f00 */
[----:B------:R-:W-:Y:S01]  /*18650*/  FMUL.FTZ R38, R3, R174 ;  /* 0x000000ae03267220 */ /* 0x000fe20000410000 */
[C---:B----4-:R-:W-:Y:S01]  /*18660*/  FMUL.FTZ R41, R2.reuse, R169 ;  /* 0x000000a902297220 */ /* 0x050fe20000410000 */
[----:B------:R-:W4:Y:S04]  /*18670*/  LDL.LU R90, [R1+0x5c] ;  /* 0x00005c00015a7983 */ /* 0x000f280000300800 */
[----:B------:R3:W-:Y:S01]  /*18680*/  MUFU.EX2 R138, R36 ;  /* 0x00000024008a7308 */ /* 0x0007e20000000800 */
[----:B-1----:R-:W-:Y:S01]  /*18690*/  FMUL.FTZ R40, R2, R168 ;  /* 0x000000a802287220 */ /* 0x002fe20000410000 */
[----:B------:R-:W-:Y:S08]  /*186a0*/  MOV R174, R249 ;  /* 0x000000f900ae7202 */ /* 0x000ff00000000f00 */
[----:B------:R1:W-:Y:S01]  /*186b0*/  MUFU.EX2 R154, R42 ;  /* 0x0000002a009a7308 */ /* 0x0003e20000000800 */
[----:B-----5:R-:W-:Y:S09]  /*186c0*/  FMUL.FTZ R43, R0, R171 ;  /* 0x000000ab002b7220 */ /* 0x020ff20000410000 */
[----:B------:R5:W-:Y:S01]  /*186d0*/  MUFU.EX2 R159, R49 ;  /* 0x00000031009f7308 */ /* 0x000be20000000800 */
[--C-:B---3--:R-:W-:Y:S01]  /*186e0*/  FFMA.FTZ R36, R108, UR4, -R75.reuse ;  /* 0x000000046c247c23 */ /* 0x108fe2000801084b */
[----:B------:R-:W-:Y:S02]  /*186f0*/  MOV R108, R243 ;  /* 0x000000f3006c7202 */ /* 0x000fe40000000f00 */
[----:B------:R-:W-:Y:S02]  /*18700*/  MOV R243, R248 ;  /* 0x000000f800f37202 */ /* 0x000fe40000000f00 */
[----:B------:R-:W-:Y:S04]  /*18710*/  MOV R248, R86 ;  /* 0x0000005600f87202 */ /* 0x000fe80000000f00 */
[----:B------:R3:W-:Y:S01]  /*18720*/  MUFU.EX2 R145, R36 ;  /* 0x0000002400917308 */ /* 0x0007e20000000800 */
[----:B-1----:R-:W-:Y:S01]  /*18730*/  FMUL.FTZ R42, R0, R170 ;  /* 0x000000aa002a7220 */ /* 0x002fe20000410000 */
[----:B------:R-:W-:Y:S01]  /*18740*/  MOV R86, R250 ;  /* 0x000000fa00567202 */ /* 0x000fe20000000f00 */
[----:B------:R-:W4:Y:S01]  /*18750*/  LDL.LU R170, [R1+0x60] ;  /* 0x0000600001aa7983 */ /* 0x000f220000300800 */
[----:B------:R-:W-:Y:S02]  /*18760*/  MOV R250, R251 ;  /* 0x000000fb00fa7202 */ /* 0x000fe40000000f00 */
[----:B------:R-:W-:Y:S04]  /*18770*/  MOV R251, R81 ;  /* 0x0000005100fb7202 */ /* 0x000fe80000000f00 */
[----:B------:R1:W-:Y:S01]  /*18780*/  MUFU.EX2 R156, R46 ;  /* 0x0000002e009c7308 */ /* 0x0003e20000000800 */
[----:B------:R-:W-:Y:S01]  /*18790*/  MOV R167, R86 ;  /* 0x0000005600a77202 */ /* 0x000fe20000000f00 */
[--C-:B-----5:R-:W-:Y:S01]  /*187a0*/  FFMA.FTZ R49, R104, UR4, -R75.reuse ;  /* 0x0000000468317c23 */ /* 0x120fe2000801084b */
[----:B------:R-:W-:Y:S02]  /*187b0*/  MOV R104, R87 ;  /* 0x0000005700687202 */ /* 0x000fe40000000f00 */
[----:B------:R-:W-:Y:S02]  /*187c0*/  MOV R87, R82 ;  /* 0x0000005200577202 */ /* 0x000fe40000000f00 */
[----:B------:R-:W-:Y:S03]  /*187d0*/  MOV R173, R250 ;  /* 0x000000fa00ad7202 */ /* 0x000fe60000000f00 */
[----:B------:R5:W-:Y:S01]  /*187e0*/  MUFU.EX2 R158, R45 ;  /* 0x0000002d009e7308 */ /* 0x000be20000000800 */
[--C-:B---3--:R-:W-:Y:S01]  /*187f0*/  FFMA.FTZ R36, R105, UR4, -R75.reuse ;  /* 0x0000000469247c23 */ /* 0x108fe2000801084b */
[----:B------:R-:W-:Y:S01]  /*18800*/  MOV R105, R103 ;  /* 0x0000006700697202 */ /* 0x000fe20000000f00 */
[--C-:B------:R-:W-:Y:S01]  /*18810*/  FFMA.FTZ R104, R104, UR4, -R75.reuse ;  /* 0x0000000468687c23 */ /* 0x100fe2000801084b */
[----:B------:R-:W-:Y:S02]  /*18820*/  MOV R103, R83 ;  /* 0x0000005300677202 */ /* 0x000fe40000000f00 */
[----:B------:R-:W-:Y:S01]  /*18830*/  MOV R164, R87 ;  /* 0x0000005700a47202 */ /* 0x000fe20000000f00 */
[--C-:B------:R-:W-:Y:S03]  /*18840*/  FFMA.FTZ R105, R105, UR4, -R75.reuse ;  /* 0x0000000469697c23 */ /* 0x100fe6000801084b */
[----:B------:R3:W-:Y:S01]  /*18850*/  MUFU.EX2 R147, R36 ;  /* 0x0000002400937308 */ /* 0x0007e20000000800 */
[----:B-1----:R-:W-:Y:S01]  /*18860*/  FMUL.FTZ R46, R0, R182 ;  /* 0x000000b6002e7220 */ /* 0x002fe20000410000 */
[----:B------:R-:W-:Y:S08]  /*18870*/  MOV R169, R164 ;  /* 0x000000a400a97202 */ /* 0x000ff00000000f00 */
[----:B------:R1:W-:Y:S01]  /*18880*/  MUFU.EX2 R163, R44 ;  /* 0x0000002c00a37308 */ /* 0x0003e20000000800 */
[----:B-----5:R-:W-:Y:S09]  /*18890*/  FMUL.FTZ R45, R2, R181 ;  /* 0x000000b5022d7220 */ /* 0x020ff20000410000 */
[----:B------:R5:W-:Y:S01]  /*188a0*/  MUFU.EX2 R155, R47 ;  /* 0x0000002f009b7308 */ /* 0x000be20000000800 */
[----:B---3--:R-:W-:Y:S01]  /*188b0*/  FMUL.FTZ R36, R68, R172 ;  /* 0x000000ac44247220 */ /* 0x008fe20000410000 */
[----:B------:R-:W-:Y:S06]  /*188c0*/  MOV R172, R251 ;  /* 0x000000fb00ac7202 */ /* 0x000fec0000000f00 */
[-C--:B------:R-:W-:Y:S02]  /*188d0*/  HMMA.16816.F32 R36, R76, R52.reuse, R36 ;  /* 0x000000344c24723c */ /* 0x080fe40000001824 */
[----:B------:R3:W3:Y:S01]  /*188e0*/  MUFU.EX2 R99, R48 ;  /* 0x0000003000637308 */ /* 0x0006e20000000800 */
[----:B-1----:R-:W-:Y:S03]  /*188f0*/  FMUL.FTZ R44, R2, R180 ;  /* 0x000000b4022c7220 */ /* 0x002fe60000410000 */
[C---:B------:R-:W-:Y:S06]  /*18900*/  HMMA.16816.F32 R40, R64.reuse, R52, R40 ;  /* 0x000000344028723c */ /* 0x040fec0000001828 */
[----:B------:R1:W-:Y:S01]  /*18910*/  MUFU.EX2 R157, R50 ;  /* 0x00000032009d7308 */ /* 0x0003e20000000800 */
[----:B-----5:R-:W-:Y:S01]  /*18920*/  FMUL.FTZ R47, R0, R183 ;  /* 0x000000b7002f7220 */ /* 0x020fe20000410000 */
[--C-:B------:R-:W-:Y:S03]  /*18930*/  FFMA.FTZ R52, R80, UR4, -R75.reuse ;  /* 0x0000000450347c23 */ /* 0x100fe6000801084b */
[C---:B------:R-:W-:Y:S01]  /*18940*/  FMUL.FTZ R53, R68.reuse, R193 ;  /* 0x000000c144357220 */ /* 0x040fe20000410000 */
[----:B------:R-:W5:Y:S04]  /*18950*/  LDSM.16.MT88.4 R80, [R220+0x8000] ;  /* 0x00800000dc50783b */ /* 0x000f680000004200 */
[----:B------:R1:W-:Y:S01]  /*18960*/  MUFU.EX2 R153, R52 ;  /* 0x0000003400997308 */ /* 0x0003e20000000800 */
[-C--:B------:R-:W-:Y:S03]  /*18970*/  HMMA.16816.F32 R44, R64, R54.reuse, R44 ;  /* 0x00000036402c723c */ /* 0x080fe6000000182c */
[C---:B---3--:R-:W-:Y:S06]  /*18980*/  FMUL.FTZ R48, R68.reuse, R176 ;  /* 0x000000b044307220 */ /* 0x048fec0000410000 */
[----:B------:R3:W-:Y:S02]  /*18990*/  MUFU.EX2 R148, R51 ;  /* 0x0000003300947308 */ /* 0x0007e40000000800 */
[----:B-1----:R-:W-:Y:S08]  /*189a0*/  FMUL.FTZ R50, R3, R178 ;  /* 0x000000b203327220 */ /* 0x002ff00000410000 */
[----:B------:R1:W-:Y:S01]  /*189b0*/  MUFU.EX2 R152, R49 ;  /* 0x0000003100987308 */ /* 0x0003e20000000800 */
[--C-:B------:R-:W-:Y:S01]  /*189c0*/  FFMA.FTZ R52, R109, UR4, -R75.reuse ;  /* 0x000000046d347c23 */ /* 0x100fe2000801084b */
[----:B------:R-:W-:Y:S04]  /*189d0*/  MOV R109, R248 ;  /* 0x000000f8006d7202 */ /* 0x000fe80000000f00 */
[----:B------:R-:W-:Y:S04]  /*189e0*/  MOV R164, R109 ;  /* 0x0000006d00a47202 */ /* 0x000fe80000000f00 */
[----:B------:R5:W-:Y:S01]  /*189f0*/  MUFU.EX2 R160, R52 ;  /* 0x0000003400a07308 */ /* 0x000be20000000800 */
[C---:B---3--:R-:W-:Y:S01]  /*18a00*/  FMUL.FTZ R51, R3.reuse, R179 ;  /* 0x000000b303337220 */ /* 0x048fe20000410000 */
[----:B------:R-:W-:Y:S08]  /*18a10*/  MOV R109, R247 ;  /* 0x000000f7006d7202 */ /* 0x000ff00000000f00 */
[----:B------:R3:W-:Y:S01]  /*18a20*/  MUFU.EX2 R161, R56 ;  /* 0x0000003800a17308 */ /* 0x0007e20000000800 */
[----:B-1----:R-:W-:Y:S07]  /*18a30*/  FMUL.FTZ R49, R68, R177 ;  /* 0x000000b144317220 */ /* 0x002fee0000410000 */
[C---:B------:R-:W-:Y:S02]  /*18a40*/  HMMA.16816.F32 R48, R76.reuse, R54, R48 ;  /* 0x000000364c30723c */ /* 0x040fe40000001830 */
[----:B------:R1:W-:Y:S02]  /*18a50*/  MUFU.EX2 R162, R57 ;  /* 0x0000003900a27308 */ /* 0x0003e40000000800 */
[--C-:B-----5:R-:W-:Y:S01]  /*18a60*/  FFMA.FTZ R52, R108, UR4, -R75.reuse ;  /* 0x000000046c347c23 */ /* 0x120fe2000801084b */
[----:B------:R-:W-:Y:S02]  /*18a70*/  MOV R108, R103 ;  /* 0x00000067006c7202 */ /* 0x000fe40000000f00 */
[C---:B------:R-:W-:Y:S01]  /*18a80*/  FMUL.FTZ R54, R3.reuse, R194 ;  /* 0x000000c203367220 */ /* 0x040fe20000410000 */
[C---:B------:R-:W-:Y:S04]  /*18a90*/  FMUL.FTZ R55, R3.reuse, R195 ;  /* 0x000000c303377220 */ /* 0x040fe80000410000 */
[----:B------:R5:W-:Y:S01]  /*18aa0*/  MUFU.EX2 R178, R52 ;  /* 0x0000003400b27308 */ /* 0x000be20000000800 */
[----:B---3--:R-:W-:Y:S01]  /*18ab0*/  FMUL.FTZ R56, R2, R188 ;  /* 0x000000bc02387220 */ /* 0x008fe20000410000 */
[--C-:B------:R-:W-:Y:S08]  /*18ac0*/  FFMA.FTZ R108, R108, UR4, -R75.reuse ;  /* 0x000000046c6c7c23 */ /* 0x100ff0000801084b */
[----:B------:R3:W-:Y:S01]  /*18ad0*/  MUFU.EX2 R179, R59 ;  /* 0x0000003b00b37308 */ /* 0x0007e20000000800 */
[----:B-1----:R-:W-:Y:S09]  /*18ae0*/  FMUL.FTZ R57, R2, R189 ;  /* 0x000000bd02397220 */ /* 0x002ff20000410000 */
[----:B------:R1:W-:Y:S01]  /*18af0*/  MUFU.EX2 R103, R58 ;  /* 0x0000003a00677308 */ /* 0x0003e20000000800 */
[----:B-----5:R-:W-:Y:S07]  /*18b00*/  FMUL.FTZ R52, R68, R192 ;  /* 0x000000c044347220 */ /* 0x020fee0000410000 */
[-C--:B------:R-:W-:Y:S02]  /*18b10*/  HMMA.16816.F32 R52, R76, R80.reuse, R52 ;  /* 0x000000504c34723c */ /* 0x080fe40000001834 */
[----:B------:R5:W-:Y:S01]  /*18b20*/  MUFU.EX2 R249, R61 ;  /* 0x0000003d00f97308 */ /* 0x000be20000000800 */
[C---:B---3--:R-:W-:Y:S09]  /*18b30*/  FMUL.FTZ R59, R0.reuse, R191 ;  /* 0x000000bf003b7220 */ /* 0x048ff20000410000 */
[----:B------:R3:W-:Y:S01]  /*18b40*/  MUFU.EX2 R250, R60 ;  /* 0x0000003c00fa7308 */ /* 0x0007e20000000800 */
[----:B-1----:R-:W-:Y:S09]  /*18b50*/  FMUL.FTZ R58, R0, R190 ;  /* 0x000000be003a7220 */ /* 0x002ff20000410000 */
[----:B------:R1:W-:Y:S01]  /*18b60*/  MUFU.EX2 R180, R62 ;  /* 0x0000003e00b47308 */ /* 0x0003e20000000800 */
[C---:B------:R-:W-:Y:S04]  /*18b70*/  HMMA.16816.F32 R56, R64.reuse, R80, R56 ;  /* 0x000000504038723c */ /* 0x040fe80000001838 */
[C---:B-----5:R-:W-:Y:S01]  /*18b80*/  FMUL.FTZ R61, R2.reuse, R185 ;  /* 0x000000b9023d7220 */ /* 0x060fe20000410000 */
[----:B------:R-:W-:Y:S04]  /*18b90*/  MOV R185, R99 ;  /* 0x0000006300b97202 */ /* 0x000fe80000000f00 */
[----:B------:R5:W4:Y:S02]  /*18ba0*/  MUFU.EX2 R188, R63 ;  /* 0x0000003f00bc7308 */ /* 0x000b240000000800 */
[----:B---3--:R-:W-:Y:S01]  /*18bb0*/  FMUL.FTZ R60, R2, R184 ;  /* 0x000000b8023c7220 */ /* 0x008fe20000410000 */
[--C-:B------:R-:W-:Y:S01]  /*18bc0*/  FFMA.FTZ R80, R174, UR4, -R75.reuse ;  /* 0x00000004ae507c23 */ /* 0x100fe2000801084b */
[----:B------:R-:W-:Y:S02]  /*18bd0*/  F2FP.F16.F32.PACK_AB R81, R138, R137 ;  /* 0x000000898a51723e */ /* 0x000fe400000000ff */
[----:B------:R-:W-:Y:S04]  /*18be0*/  MOV R174, R167 ;  /* 0x000000a700ae7202 */ /* 0x000fe80000000f00 */
[----:B------:R-:W3:Y:S01]  /*18bf0*/  MUFU.EX2 R168, R84 ;  /* 0x0000005400a87308 */ /* 0x000ee20000000800 */
[C---:B-1----:R-:W-:Y:S01]  /*18c00*/  FMUL.FTZ R62, R0.reuse, R186 ;  /* 0x000000ba003e7220 */ /* 0x042fe20000410000 */
[----:B------:R-:W-:Y:S02]  /*18c10*/  MOV R167, R245 ;  /* 0x000000f500a77202 */ /* 0x000fe40000000f00 */
[----:B------:R-:W-:Y:S06]  /*18c20*/  MOV R186, R172 ;  /* 0x000000ac00ba7202 */ /* 0x000fec0000000f00 */
[----:B------:R1:W-:Y:S01]  /*18c30*/  MUFU.EX2 R251, R85 ;  /* 0x0000005500fb7308 */ /* 0x0003e20000000800 */
[----:B-----5:R-:W-:Y:S07]  /*18c40*/  FMUL.FTZ R63, R0, R187 ;  /* 0x000000bb003f7220 */ /* 0x020fee0000410000 */
[-C--:B------:R-:W-:Y:S02]  /*18c50*/  HMMA.16816.F32 R60, R64, R82.reuse, R60 ;  /* 0x00000052403c723c */ /* 0x080fe4000000183c */
[----:B------:R-:W-:Y:S05]  /*18c60*/  MUFU.EX2 R177, R89 ;  /* 0x0000005900b17308 */ /* 0x000fea0000000800 */
[C---:B------:R-:W-:Y:S01]  /*18c70*/  FMUL.FTZ R66, R3.reuse, R198 ;  /* 0x000000c603427220 */ /* 0x040fe20000410000 */
[----:B------:R-:W-:Y:S01]  /*18c80*/  FMUL.FTZ R67, R3, R199 ;  /* 0x000000c703437220 */ /* 0x000fe20000410000 */
[----:B-1----:R-:W1:Y:S03]  /*18c90*/  LDSM.16.MT88.4 R84, [R218+0x8800] ;  /* 0x00880000da54783b */ /* 0x002e660000004200 */
[----:B------:R-:W-:Y:S01]  /*18ca0*/  MUFU.EX2 R248, R88 ;  /* 0x0000005800f87308 */ /* 0x000fe20000000800 */
[--C-:B------:R-:W-:Y:S01]  /*18cb0*/  FFMA.FTZ R64, R175, UR4, -R75.reuse ;  /* 0x00000004af407c23 */ /* 0x100fe2000801084b */
[C---:B------:R-:W-:Y:S01]  /*18cc0*/  FMUL.FTZ R65, R68.reuse, R197 ;  /* 0x000000c544417220 */ /* 0x040fe20000410000 */
[----:B------:R-:W-:Y:S07]  /*18cd0*/  MOV R175, R243 ;  /* 0x000000f300af7202 */ /* 0x000fee0000000f00 */
[----:B------:R5:W-:Y:S10]  /*18ce0*/  MUFU.EX2 R176, R64 ;  /* 0x0000004000b07308 */ /* 0x000bf40000000800 */
[----:B------:R3:W-:Y:S10]  /*18cf0*/  MUFU.EX2 R247, R80 ;  /* 0x0000005000f77308 */ /* 0x0007f40000000800 */
[----:B------:R-:W-:Y:S01]  /*18d00*/  MUFU.EX2 R245, R92 ;  /* 0x0000005c00f57308 */ /* 0x000fe20000000800 */
[C---:B-----5:R-:W-:Y:S01]  /*18d10*/  FMUL.FTZ R64, R68.reuse, R196 ;  /* 0x000000c444407220 */ /* 0x060fe20000410000 */
[----:B--2---:R-:W-:Y:S01]  /*18d20*/  FFMA.FTZ R102, R68, R165, R102 ;  /* 0x000000a544667223 */ /* 0x004fe20000010066 */
[----:B------:R-:W-:Y:S04]  /*18d30*/  MOV R165, R91 ;  /* 0x0000005b00a57202 */ /* 0x000fe80000000f00 */
[----:B------:R-:W-:Y:S01]  /*18d40*/  MOV R172, R165 ;  /* 0x000000a500ac7202 */ /* 0x000fe20000000f00 */
[----:B------:R-:W-:Y:S02]  /*18d50*/  HMMA.16816.F32 R64, R76, R82, R64 ;  /* 0x000000524c40723c */ /* 0x000fe40000001840 */
[----:B------:R-:W-:Y:S02]  /*18d60*/  MUFU.EX2 R243, R93 ;  /* 0x0000005d00f37308 */ /* 0x000fe40000000800 */
[----:B---3--:R-:W-:Y:S03]  /*18d70*/  F2FP.F16.F32.PACK_AB R80, R139, R140 ;  /* 0x0000008c8b50723e */ /* 0x008fe600000000ff */
[----:B------:R-:W-:Y:S05]  /*18d80*/  F2FP.F16.F32.PACK_AB R78, R240, R144 ;  /* 0x00000090f04e723e */ /* 0x000fea00000000ff */
[----:B------:R-:W-:Y:S01]  /*18d90*/  MUFU.EX2 R165, R95 ;  /* 0x0000005f00a57308 */ /* 0x000fe20000000800 */
[----:B------:R-:W-:Y:S02]  /*18da0*/  F2FP.F16.F32.PACK_AB R76, R142, R136 ;  /* 0x000000888e4c723e */ /* 0x000fe400000000ff */
[----:B------:R-:W-:Y:S02]  /*18db0*/  F2FP.F16.F32.PACK_AB R77, R143, R141 ;  /* 0x0000008d8f4d723e */ /* 0x000fe400000000ff */
[----:B------:R-:W-:Y:S02]  /*18dc0*/  F2FP.F16.F32.PACK_AB R79, R151, R150 ;  /* 0x00000096974f723e */ /* 0x000fe400000000ff */
[----:B------:R-:W-:Y:S03]  /*18dd0*/  F2FP.F16.F32.PACK_AB R82, R149, R146 ;  /* 0x000000929552723e */ /* 0x000fe600000000ff */
[----:B------:R-:W-:Y:S01]  /*18de0*/  MUFU.EX2 R182, R96 ;  /* 0x0000006000b67308 */ /* 0x000fe20000000800 */
[----:B------:R-:W-:Y:S01]  /*18df0*/  F2FP.F16.F32.PACK_AB R83, R147, R145 ;  /* 0x000000919353723e */ /* 0x000fe200000000ff */
[-C--:B-1----:R-:W-:Y:S08]  /*18e00*/  HMMA.16816.F32 R4, R76, R84.reuse, R4 ;  /* 0x000000544c04723c */ /* 0x082ff00000001804 */
[----:B------:R1:W-:Y:S01]  /*18e10*/  MUFU.EX2 R193, R117 ;  /* 0x0000007500c17308 */ /* 0x0003e20000000800 */
[C---:B------:R-:W-:Y:S06]  /*18e20*/  HMMA.16816.F32 R8, R80.reuse, R84, R8 ;  /* 0x000000545008723c */ /* 0x040fec0000001808 */
[-C--:B------:R-:W-:Y:S03]  /*18e30*/  HMMA.16816.F32 R12, R80, R86.reuse, R12 ;  /* 0x00000056500c723c */ /* 0x080fe6000000180c */
[----:B------:R2:W-:Y:S03]  /*18e40*/  MUFU.EX2 R194, R107 ;  /* 0x0000006b00c27308 */ /* 0x0005e60000000800 */
[C---:B------:R-:W-:Y:S01]  /*18e50*/  HMMA.16816.F32 R16, R76.reuse, R86, R16 ;  /* 0x000000564c10723c */ /* 0x040fe20000001810 */
[----:B------:R-:W-:Y:S06]  /*18e60*/  LDSM.16.MT88.4 R84, [R219+0x8800] ;  /* 0x00880000db54783b */ /* 0x000fec0000004200 */
[----:B------:R3:W-:Y:S01]  /*18e70*/  MUFU.EX2 R183, R110 ;  /* 0x0000006e00b77308 */ /* 0x0007e20000000800 */
[----:B-1----:R-:W-:Y:S03]  /*18e80*/  FFMA.FTZ R117, R70, UR4, -R75 ;  /* 0x0000000446757c23 */ /* 0x002fe6000801084b */
[----:B----4-:R-:W-:Y:S02]  /*18e90*/  FFMA.FTZ R101, R3, R90, R101 ;  /* 0x0000005a03657223 */ /* 0x010fe40000010065 */
[----:B------:R-:W4:Y:S04]  /*18ea0*/  LDL.LU R3, [R1+0x64] ;  /* 0x0000640001037983 */ /* 0x000f280000300800 */
[----:B------:R-:W-:Y:S01]  /*18eb0*/  MUFU.EX2 R190, R118 ;  /* 0x0000007600be7308 */ /* 0x000fe20000000800 */
[--C-:B--2---:R-:W-:Y:S01]  /*18ec0*/  FFMA.FTZ R107, R109, UR4, -R75.reuse ;  /* 0x000000046d6b7c23 */ /* 0x104fe2000801084b */
[----:B------:R-:W1:Y:S01]  /*18ed0*/  LDSM.16.MT88.4 R88, [R221+0x8800] ;  /* 0x00880000dd58783b */ /* 0x000e620000004200 */
[--C-:B------:R-:W-:Y:S01]  /*18ee0*/  FFMA.FTZ R109, R252, UR4, -R75.reuse ;  /* 0x00000004fc6d7c23 */ /* 0x100fe2000801084b */
[----:B------:R-:W-:Y:S06]  /*18ef0*/  MOV R252, R188 ;  /* 0x000000bc00fc7202 */ /* 0x000fec0000000f00 */
[----:B------:R-:W-:Y:S01]  /*18f00*/  MUFU.EX2 R181, R111 ;  /* 0x0000006f00b57308 */ /* 0x000fe20000000800 */
[--C-:B---3--:R-:W-:Y:S01]  /*18f10*/  FFMA.FTZ R110, R204, UR4, -R75.reuse ;  /* 0x00000004cc6e7c23 */ /* 0x108fe2000801084b */
[----:B------:R-:W-:Y:S08]  /*18f20*/  MOV R204, R168 ;  /* 0x000000a800cc7202 */ /* 0x000ff00000000f00 */
[----:B------:R-:W-:Y:S01]  /*18f30*/  MUFU.EX2 R189, R120 ;  /* 0x0000007800bd7308 */ /* 0x000fe20000000800 */
[----:B------:R-:W-:Y:S01]  /*18f40*/  FFMA.FTZ R100, R2, R170, R100 ;  /* 0x000000aa02647223 */ /* 0x000fe20000010064 */
[--C-:B------:R-:W-:Y:S01]  /*18f50*/  FFMA.FTZ R2, R169, UR4, -R75.reuse ;  /* 0x00000004a9027c23 */ /* 0x100fe2000801084b */
[----:B------:R-:W-:Y:S07]  /*18f60*/  MOV R169, R174 ;  /* 0x000000ae00a97202 */ /* 0x000fee0000000f00 */
[----:B------:R-:W-:Y:S01]  /*18f70*/  MUFU.EX2 R191, R119 ;  /* 0x0000007700bf7308 */ /* 0x000fe20000000800 */
[----:B------:R-:W-:Y:S01]  /*18f80*/  FADD.FTZ R70, R209, R100 ;  /* 0x00000064d1467221 */ /* 0x000fe20000010000 */
[----:B------:R-:W-:Y:S01]  /*18f90*/  MOV R170, R166 ;  /* 0x000000a600aa7202 */ /* 0x000fe20000000f00 */
[--C-:B------:R-:W-:Y:S03]  /*18fa0*/  FFMA.FTZ R68, R169, UR4, -R75.reuse ;  /* 0x00000004a9447c23 */ /* 0x100fe6000801084b */
[----:B------:R-:W-:Y:S04]  /*18fb0*/  MOV R184, R170 ;  /* 0x000000aa00b87202 */ /* 0x000fe80000000f00 */
[----:B------:R2:W-:Y:S01]  /*18fc0*/  MUFU.EX2 R195, R2 ;  /* 0x0000000200c37308 */ /* 0x0005e20000000800 */
[-C--:B-1----:R-:W-:Y:S09]  /*18fd0*/  HMMA.16816.F32 R20, R76, R88.reuse, R20 ;  /* 0x000000584c14723c */ /* 0x082ff20000001814 */
[----:B------:R1:W-:Y:S01]  /*18fe0*/  MUFU.EX2 R174, R94 ;  /* 0x0000005e00ae7308 */ /* 0x0003e20000000800 */
[C---:B------:R-:W-:Y:S09]  /*18ff0*/  HMMA.16816.F32 R24, R80.reuse, R88, R24 ;  /* 0x000000585018723c */ /* 0x040ff20000001818 */
[----:B------:R3:W-:Y:S02]  /*19000*/  MUFU.EX2 R166, R106 ;  /* 0x0000006a00a67308 */ /* 0x0007e40000000800 */
[----:B--2---:R-:W-:Y:S01]  /*19010*/  FFMA.FTZ R2, R175, UR4, -R75 ;  /* 0x00000004af027c23 */ /* 0x004fe2000801084b */
[-C--:B------:R-:W-:Y:S07]  /*19020*/  HMMA.16816.F32 R28, R80, R90.reuse, R28 ;  /* 0x0000005a501c723c */ /* 0x080fee000000181c */
[----:B------:R-:W-:Y:S01]  /*19030*/  MUFU.EX2 R175, R97 ;  /* 0x0000006100af7308 */ /* 0x000fe20000000800 */
[C---:B------:R-:W-:Y:S01]  /*19040*/  HMMA.16816.F32 R32, R76.reuse, R90, R32 ;  /* 0x0000005a4c20723c */ /* 0x040fe20000001820 */
[----:B------:R-:W2:Y:S05]  /*19050*/  LDSM.16.MT88.4 R88, [R220+0x8800] ;  /* 0x00880000dc58783b */ /* 0x000eaa0000004200 */
[-C--:B------:R-:W-:Y:S03]  /*19060*/  HMMA.16816.F32 R36, R76, R84.reuse, R36 ;  /* 0x000000544c24723c */ /* 0x080fe60000001824 */
[----:B------:R5:W-:Y:S01]  /*19070*/  MUFU.EX2 R192, R2 ;  /* 0x0000000200c07308 */ /* 0x000be20000000800 */
[----:B-1----:R-:W-:Y:S01]  /*19080*/  LDSM.16.MT88.4 R92, [R221+0x9000] ;  /* 0x00900000dd5c783b */ /* 0x002fe20000004200 */
[----:B---3--:R-:W-:Y:S01]  /*19090*/  FADD.FTZ R106, R235, R101 ;  /* 0x00000065eb6a7221 */ /* 0x008fe20000010000 */
[C---:B------:R-:W-:Y:S07]  /*190a0*/  HMMA.16816.F32 R40, R80.reuse, R84, R40 ;  /* 0x000000545028723c */ /* 0x040fee0000001828 */
[----:B------:R-:W-:Y:S01]  /*190b0*/  MUFU.EX2 R188, R128 ;  /* 0x0000008000bc7308 */ /* 0x000fe20000000800 */
[----:B------:R-:W-:Y:S01]  /*190c0*/  MOV R235, R103 ;  /* 0x0000006700eb7202 */ /* 0x000fe20000000f00 */
[-C--:B------:R-:W-:Y:S08]  /*190d0*/  HMMA.16816.F32 R44, R80, R86.reuse, R44 ;  /* 0x00000056502c723c */ /* 0x080ff0000000182c */
[----:B------:R-:W-:Y:S01]  /*190e0*/  MUFU.EX2 R171, R121 ;  /* 0x0000007900ab7308 */ /* 0x000fe20000000800 */
[C---:B------:R-:W-:Y:S01]  /*190f0*/  HMMA.16816.F32 R48, R76.reuse, R86, R48 ;  /* 0x000000564c30723c */ /* 0x040fe20000001830 */
[----:B------:R-:W1:Y:S03]  /*19100*/  LDSM.16.MT88.4 R84, [R218+0x9000] ;  /* 0x00900000da54783b */ /* 0x000e660000004200 */
[--C-:B-----5:R-:W-:Y:S05]  /*19110*/  FFMA.FTZ R2, R164, UR4, -R75.reuse ;  /* 0x00000004a4027c23 */ /* 0x120fea000801084b */
[----:B------:R-:W-:Y:S10]  /*19120*/  MUFU.EX2 R170, R124 ;  /* 0x0000007c00aa7308 */ /* 0x000ff40000000800 */
[----:B------:R3:W-:Y:S01]  /*19130*/  MUFU.EX2 R164, R2 ;  /* 0x0000000200a47308 */ /* 0x0007e20000000800 */
[-C--:B--2---:R-:W-:Y:S06]  /*19140*/  HMMA.16816.F32 R52, R76, R88.reuse, R52 ;  /* 0x000000584c34723c */ /* 0x084fec0000001834 */
[C---:B------:R-:W-:Y:S03]  /*19150*/  HMMA.16816.F32 R56, R80.reuse, R88, R56 ;  /* 0x000000585038723c */ /* 0x040fe60000001838 */
[----:B------:R-:W-:Y:S03]  /*19160*/  MUFU.EX2 R169, R112 ;  /* 0x0000007000a97308 */ /* 0x000fe60000000800 */
[-C--:B------:R-:W-:Y:S07]  /*19170*/  HMMA.16816.F32 R60, R80, R90.reuse, R60 ;  /* 0x0000005a503c723c */ /* 0x080fee000000183c */
[----:B------:R-:W-:Y:S01]  /*19180*/  MUFU.EX2 R168, R113 ;  /* 0x0000007100a87308 */ /* 0x000fe20000000800 */
[--C-:B---3--:R-:W-:Y:S01]  /*19190*/  FFMA.FTZ R2, R167, UR4, -R75.reuse ;  /* 0x00000004a7027c23 */ /* 0x108fe2000801084b */
[----:B------:R-:W-:Y:S01]  /*191a0*/  HMMA.16816.F32 R64, R76, R90, R64 ;  /* 0x0000005a4c40723c */ /* 0x000fe20000001840 */
[----:B------:R-:W-:Y:S07]  /*191b0*/  LDSM.16.MT88.4 R88, [R221+0x9800] ;  /* 0x00980000dd58783b */ /* 0x000fee0000004200 */
[----:B------:R2:W-:Y:S03]  /*191c0*/  MUFU.EX2 R167, R2 ;  /* 0x0000000200a77308 */ /* 0x0005e60000000800 */
[----:B------:R-:W-:Y:S02]  /*191d0*/  F2FP.F16.F32.PACK_AB R82, R162, R161 ;  /* 0x000000a1a252723e */ /* 0x000fe400000000ff */
[----:B------:R-:W-:Y:S02]  /*191e0*/  F2FP.F16.F32.PACK_AB R79, R184, R163 ;  /* 0x000000a3b84f723e */ /* 0x000fe400000000ff */
[----:B------:R-:W-:Y:S02]  /*191f0*/  F2FP.F16.F32.PACK_AB R76, R157, R148 ;  /* 0x000000949d4c723e */ /* 0x000fe400000000ff */
[----:B------:R-:W-:Y:S01]  /*19200*/  F2FP.F16.F32.PACK_AB R77, R158, R156 ;  /* 0x0000009c9e4d723e */ /* 0x000fe200000000ff */
[----:B------:R-:W-:Y:S01]  /*19210*/  MUFU.EX2 R128, R116 ;  /* 0x0000007400807308 */ /* 0x000fe20000000800 */
[----:B------:R-:W-:Y:S02]  /*19220*/  F2FP.F16.F32.PACK_AB R78, R185, R159 ;  /* 0x0000009fb94e723e */ /* 0x000fe400000000ff */
[----:B------:R-:W-:Y:S02]  /*19230*/  F2FP.F16.F32.PACK_AB R83, R178, R160 ;  /* 0x000000a0b253723e */ /* 0x000fe400000000ff */
[----:B------:R-:W-:Y:S02]  /*19240*/  F2FP.F16.F32.PACK_AB R80, R155, R154 ;  /* 0x0000009a9b50723e */ /* 0x000fe400000000ff */
[----:B------:R-:W-:Y:S01]  /*19250*/  F2FP.F16.F32.PACK_AB R81, R153, R152 ;  /* 0x000000989951723e */ /* 0x000fe200000000ff */
[-C--:B-1----:R-:W-:Y:S02]  /*19260*/  HMMA.16816.F32 R4, R76, R84.reuse, R4 ;  /* 0x000000544c04723c */ /* 0x082fe40000001804 */
[----:B------:R-:W-:Y:S01]  /*19270*/  MUFU.EX2 R124, R115 ;  /* 0x00000073007c7308 */ /* 0x000fe20000000800 */
[--C-:B--2---:R-:W-:Y:S03]  /*19280*/  FFMA.FTZ R2, R173, UR4, -R75.reuse ;  /* 0x00000004ad027c23 */ /* 0x104fe6000801084b */
[C---:B------:R-:W-:Y:S06]  /*19290*/  HMMA.16816.F32 R8, R80.reuse, R84, R8 ;  /* 0x000000545008723c */ /* 0x040fec0000001808 */
[----:B------:R1:W-:Y:S01]  /*192a0*/  MUFU.EX2 R173, R2 ;  /* 0x0000000200ad7308 */ /* 0x0003e20000000800 */
[-C--:B------:R-:W-:Y:S09]  /*192b0*/  HMMA.16816.F32 R12, R80, R86.reuse, R12 ;  /* 0x00000056500c723c */ /* 0x080ff2000000180c */
[----:B------:R2:W-:Y:S01]  /*192c0*/  MUFU.EX2 R121, R68 ;  /* 0x0000004400797308 */ /* 0x0005e20000000800 */
[C---:B------:R-:W-:Y:S01]  /*192d0*/  HMMA.16816.F32 R16, R76.reuse, R86, R16 ;  /* 0x000000564c10723c */ /* 0x040fe20000001810 */
[----:B------:R-:W-:Y:S05]  /*192e0*/  LDSM.16.MT88.4 R84, [R218+0x9800] ;  /* 0x00980000da54783b */ /* 0x000fea0000004200 */
[-C--:B------:R-:W-:Y:S03]  /*192f0*/  HMMA.16816.F32 R20, R76, R92.reuse, R20 ;  /* 0x0000005c4c14723c */ /* 0x080fe60000001814 */
[----:B------:R-:W-:Y:S02]  /*19300*/  MUFU.EX2 R127, R127 ;  /* 0x0000007f007f7308 */ /* 0x000fe40000000800 */
[--C-:B-1----:R-:W-:Y:S01]  /*19310*/  FFMA.FTZ R2, R172, UR4, -R75.reuse ;  /* 0x00000004ac027c23 */ /* 0x102fe2000801084b */
[C---:B------:R-:W-:Y:S07]  /*19320*/  HMMA.16816.F32 R24, R80.reuse, R92, R24 ;  /* 0x0000005c5018723c */ /* 0x040fee0000001818 */
[----:B------:R1:W-:Y:S01]  /*19330*/  MUFU.EX2 R172, R2 ;  /* 0x0000000200ac7308 */ /* 0x0003e20000000800 */
[----:B--2---:R-:W-:Y:S01]  /*19340*/  FADD.FTZ R68, R244, R106 ;  /* 0x0000006af4447221 */ /* 0x004fe20000010000 */
[-C--:B------:R-:W-:Y:S08]  /*19350*/  HMMA.16816.F32 R28, R80, R94.reuse, R28 ;  /* 0x0000005e501c723c */ /* 0x080ff0000000181c */
[----:B------:R-:W-:Y:S01]  /*19360*/  MUFU.EX2 R106, R237 ;  /* 0x000000ed006a7308 */ /* 0x000fe20000000800 */
[C---:B------:R-:W-:Y:S01]  /*19370*/  HMMA.16816.F32 R32, R76.reuse, R94, R32 ;  /* 0x0000005e4c20723c */ /* 0x040fe20000001820 */
[----:B------:R-:W-:Y:S08]  /*19380*/  LDSM.16.MT88.4 R92, [R219+0x9800] ;  /* 0x00980000db5c783b */ /* 0x000ff00000004200 */
[----:B------:R-:W-:Y:S02]  /*19390*/  MUFU.EX2 R129, R129 ;  /* 0x0000008100817308 */ /* 0x000fe40000000800 */
[----:B-1----:R-:W-:Y:S02]  /*193a0*/  FADD.FTZ R2, R241, R102 ;  /* 0x00000066f1027221 */ /* 0x002fe40000010000 */
[----:B------:R-:W-:Y:S01]  /*193b0*/  LDSM.16.MT88.4 R100, [R220+0x9000] ;  /* 0x00900000dc64783b */ /* 0x000fe20000004200 */
[----:B------:R-:W-:Y:S05]  /*193c0*/  MOV R241, R180 ;  /* 0x000000b400f17202 */ /* 0x000fea0000000f00 */
        /* <DEDUP_REMOVED lines=12> */
[----:B------:R-:W1:Y:S01]  /*19490*/  MUFU.EX2 R105, R215 ;  /* 0x000000d700697308 */ /* 0x000e620000000800 */
[----:B----4-:R-:W-:Y:S01]  /*194a0*/  FFMA.FTZ R0, R0, R3, R98 ;  /* 0x0000000300007223 */ /* 0x010fe20000010062 */
[--C-:B------:R-:W-:Y:S01]  /*194b0*/  FFMA.FTZ R3, R186, UR4, -R75.reuse ;  /* 0x00000004ba037c23 */ /* 0x100fe2000801084b */
[----:B------:R-:W2:Y:S01]  /*194c0*/  LDSM.16.MT88.4 R96, [R219+0x9000] ;  /* 0x00900000db60783b */ /* 0x000ea20000004200 */
[----:B------:R-:W-:Y:S06]  /*194d0*/  FFMA.FTZ R75, R69, UR4, -R75 ;  /* 0x00000004454b7c23 */ /* 0x000fec000801084b */
[----:B------:R-:W-:Y:S01]  /*194e0*/  MUFU.EX2 R134, R134 ;  /* 0x0000008600867308 */ /* 0x000fe20000000800 */
[----:B------:R-:W-:Y:S01]  /*194f0*/  FADD.FTZ R0, R208, R0 ;  /* 0x00000000d0007221 */ /* 0x000fe20000010000 */
[----:B------:R-:W-:Y:S03]  /*19500*/  FADD.FTZ R69, R234, R2 ;  /* 0x00000002ea457221 */ /* 0x000fe60000010000 */
[----:B------:R-:W-:Y:S01]  /*19510*/  FADD.FTZ R2, R231, R0 ;  /* 0x00000000e7027221 */ /* 0x000fe20000010000 */
[----:B------:R-:W-:Y:S04]  /*19520*/  FADD.FTZ R0, R246, R69 ;  /* 0x00000045f6007221 */ /* 0x000fe80000010000 */
[----:B------:R-:W-:Y:S01]  /*19530*/  MUFU.EX2 R75, R75 ;  /* 0x0000004b004b7308 */ /* 0x000fe20000000800 */
[----:B-1----:R-:W-:Y:S09]  /*19540*/  F2FP.F16.F32.PACK_AB R199, R104, R105 ;  /* 0x0000006968c7723e */ /* 0x002ff200000000ff */
[----:B------:R1:W-:Y:S10]  /*19550*/  MUFU.EX2 R120, R3 ;  /* 0x0000000300787308 */ /* 0x0003f40000000800 */
[----:B------:R-:W-:Y:S10]  /*19560*/  MUFU.EX2 R135, R135 ;  /* 0x0000008700877308 */ /* 0x000ff40000000800 */
[----:B------:R-:W-:Y:S01]  /*19570*/  MUFU.EX2 R116, R107 ;  /* 0x0000006b00747308 */ /* 0x000fe20000000800 */
[----:B-1----:R-:W-:Y:S01]  /*19580*/  FADD.FTZ R3, R233, R70 ;  /* 0x00000046e9037221 */ /* 0x002fe20000010000 */
[----:B------:R-:W-:Y:S01]  /*19590*/  FADD.FTZ R70, R242, R68 ;  /* 0x00000044f2467221 */ /* 0x000fe20000010000 */
[----:B------:R-:W-:Y:S02]  /*195a0*/  FADD.FTZ R68, R136, R0 ;  /* 0x0000000088447221 */ /* 0x000fe40000010000 */
[----:B------:R-:W-:Y:S01]  /*195b0*/  FADD.FTZ R69, R232, R3 ;  /* 0x00000003e8457221 */ /* 0x000fe20000010000 */
[-C--:B--2---:R-:W-:Y:S04]  /*195c0*/  HMMA.16816.F32 R36, R76, R96.reuse, R36 ;  /* 0x000000604c24723c */ /* 0x084fe80000001824 */
[----:B------:R-:W1:Y:S01]  /*195d0*/  MUFU.EX2 R107, R236 ;  /* 0x000000ec006b7308 */ /* 0x000e620000000800 */
[----:B------:R-:W-:Y:S01]  /*195e0*/  FADD.FTZ R0, R140, R69 ;  /* 0x000000458c007221 */ /* 0x000fe20000010000 */
[----:B------:R-:W-:Y:S01]  /*195f0*/  FADD.FTZ R68, R142, R68 ;  /* 0x000000448e447221 */ /* 0x000fe20000010000 */
[----:B------:R-:W-:Y:S01]  /*19600*/  FADD.FTZ R3, R229, R2 ;  /* 0x00000002e5037221 */ /* 0x000fe20000010000 */
[C---:B------:R-:W-:Y:S06]  /*19610*/  HMMA.16816.F32 R40, R80.reuse, R96, R40 ;  /* 0x000000605028723c */ /* 0x040fec0000001828 */
[----:B------:R-:W-:Y:S01]  /*19620*/  MUFU.EX2 R115, R108 ;  /* 0x0000006c00737308 */ /* 0x000fe20000000800 */
[----:B------:R-:W-:Y:S01]  /*19630*/  FADD.FTZ R2, R141, R70 ;  /* 0x000000468d027221 */ /* 0x000fe20000010000 */
[-C--:B------:R-:W-:Y:S03]  /*19640*/  HMMA.16816.F32 R44, R80, R98.reuse, R44 ;  /* 0x00000062502c723c */ /* 0x080fe6000000182c */
[----:B------:R-:W-:Y:S03]  /*19650*/  FADD.FTZ R70, R144, R68 ;  /* 0x0000004490467221 */ /* 0x000fe60000010000 */
[C---:B------:R-:W-:Y:S01]  /*19660*/  HMMA.16816.F32 R48, R76.reuse, R98, R48 ;  /* 0x000000624c30723c */ /* 0x040fe20000001830 */
[----:B------:R-:W2:Y:S01]  /*19670*/  LDSM.16.MT88.4 R96, [R220+0x9800] ;  /* 0x00980000dc60783b */ /* 0x000ea20000004200 */
[----:B------:R-:W-:Y:S03]  /*19680*/  MUFU.EX2 R108, R212 ;  /* 0x000000d4006c7308 */ /* 0x000fe60000000800 */
[----:B------:R-:W-:Y:S01]  /*19690*/  FADD.FTZ R3, R137, R3 ;  /* 0x0000000389037221 */ /* 0x000fe20000010000 */
[-C--:B------:R-:W-:Y:S06]  /*196a0*/  HMMA.16816.F32 R52, R76, R100.reuse, R52 ;  /* 0x000000644c34723c */ /* 0x080fec0000001834 */
[----:B------:R-:W-:Y:S01]  /*196b0*/  MUFU.EX2 R200, R200 ;  /* 0x000000c800c87308 */ /* 0x000fe20000000800 */
[----:B------:R-:W-:Y:S01]  /*196c0*/  FADD.FTZ R69, R143, R2 ;  /* 0x000000028f457221 */ /* 0x000fe20000010000 */
[C---:B------:R-:W-:Y:S04]  /*196d0*/  HMMA.16816.F32 R56, R80.reuse, R100, R56 ;  /* 0x000000645038723c */ /* 0x040fe80000001838 */
[----:B------:R-:W-:Y:S02]  /*196e0*/  FADD.FTZ R0, R139, R0 ;  /* 0x000000008b007221 */ /* 0x000fe40000010000 */
[-C--:B------:R-:W-:Y:S02]  /*196f0*/  HMMA.16816.F32 R60, R80, R102.reuse, R60 ;  /* 0x00000066503c723c */ /* 0x080fe4000000183c */
[----:B------:R-:W-:Y:S03]  /*19700*/  MUFU.EX2 R201, R201 ;  /* 0x000000c900c97308 */ /* 0x000fe60000000800 */
[----:B------:R-:W-:Y:S01]  /*19710*/  FADD.FTZ R2, R138, R3 ;  /* 0x000000038a027221 */ /* 0x000fe20000010000 */
[----:B------:R-:W-:Y:S01]  /*19720*/  HMMA.16816.F32 R64, R76, R102, R64 ;  /* 0x000000664c40723c */ /* 0x000fe20000001840 */
[----:B------:R-:W-:Y:S05]  /*19730*/  LDSM.16.MT88.4 R100, [R220+0xa000] ;  /* 0x00a00000dc64783b */ /* 0x000fea0000004200 */
[----:B------:R-:W-:Y:S01]  /*19740*/  MUFU.EX2 R114, R109 ;  /* 0x0000006d00727308 */ /* 0x000fe20000000800 */
[----:B------:R-:W-:Y:S01]  /*19750*/  F2FP.F16.F32.PACK_AB R80, R248, R177 ;  /* 0x000000b1f850723e */ /* 0x000fe200000000ff */
[----:B------:R-:W-:Y:S03]  /*19760*/  FADD.FTZ R3, R146, R0 ;  /* 0x0000000092037221 */ /* 0x000fe60000010000 */
[----:B------:R-:W-:Y:S01]  /*19770*/  F2FP.F16.F32.PACK_AB R77, R235, R179 ;  /* 0x000000b3eb4d723e */ /* 0x000fe200000000ff */
[----:B------:R-:W-:Y:S01]  /*19780*/  FADD.FTZ R2, R145, R2 ;  /* 0x0000000291027221 */ /* 0x000fe20000010000 */
[----:B------:R-:W-:Y:S01]  /*19790*/  F2FP.F16.F32.PACK_AB R76, R250, R249 ;  /* 0x000000f9fa4c723e */ /* 0x000fe200000000ff */
[----:B------:R-:W-:Y:S01]  /*197a0*/  FADD.FTZ R68, R150, R69 ;  /* 0x0000004596447221 */ /* 0x000fe20000010000 */
[----:B------:R-:W-:Y:S01]  /*197b0*/  F2FP.F16.F32.PACK_AB R78, R252, R241 ;  /* 0x000000f1fc4e723e */ /* 0x000fe200000000ff */
[----:B------:R-:W-:Y:S01]  /*197c0*/  MUFU.EX2 R109, R210 ;  /* 0x000000d2006d7308 */ /* 0x000fe20000000800 */
        /* <DEDUP_REMOVED lines=8> */
[----:B------:R-:W-:Y:S01]  /*19850*/  LDSM.16.MT88.4 R144, [R218+0xb800] ;  /* 0x00b80000da90783b */ /* 0x000fe20000004200 */
[----:B------:R-:W-:Y:S01]  /*19860*/  MUFU.EX2 R113, R110 ;  /* 0x0000006e00717308 */ /* 0x000fe20000000800 */
[----:B------:R-:W-:Y:S01]  /*19870*/  FADD.FTZ R2, R156, R69 ;  /* 0x000000459c027221 */ /* 0x000fe20000010000 */
[----:B-1----:R-:W-:Y:S01]  /*19880*/  F2FP.F16.F32.PACK_AB R198, R106, R107 ;  /* 0x0000006b6ac6723e */ /* 0x002fe200000000ff */
[----:B------:R-:W-:Y:S01]  /*19890*/  FADD.FTZ R3, R152, R3 ;  /* 0x0000000398037221 */ /* 0x000fe20000010000 */
[C---:B------:R-:W-:Y:S06]  /*198a0*/  HMMA.16816.F32 R8, R80.reuse, R84, R8 ;  /* 0x000000545008723c */ /* 0x040fec0000001808 */
[----:B------:R-:W1:Y:S01]  /*198b0*/  MUFU.EX2 R110, R214 ;  /* 0x000000d6006e7308 */ /* 0x000e620000000800 */
[----:B------:R-:W-:Y:S01]  /*198c0*/  FADD.FTZ R3, R153, R3 ;  /* 0x0000000399037221 */ /* 0x000fe20000010000 */
[-C--:B------:R-:W-:Y:S03]  /*198d0*/  HMMA.16816.F32 R12, R80, R86.reuse, R12 ;  /* 0x00000056500c723c */ /* 0x080fe6000000180c */
[----:B------:R-:W-:Y:S03]  /*198e0*/  FADD.FTZ R69, R160, R3 ;  /* 0x00000003a0457221 */ /* 0x000fe60000010000 */
[C---:B------:R-:W-:Y:S01]  /*198f0*/  HMMA.16816.F32 R16, R76.reuse, R86, R16 ;  /* 0x000000564c10723c */ /* 0x040fe20000001810 */
[----:B------:R-:W3:Y:S04]  /*19900*/  LDSM.16.MT88.4 R84, [R218+0xa000] ;  /* 0x00a00000da54783b */ /* 0x000ee80000004200 */
[----:B------:R-:W-:Y:S01]  /*19910*/  FADD.FTZ R2, R158, R2 ;  /* 0x000000029e027221 */ /* 0x000fe20000010000 */
[-C--:B------:R-:W-:Y:S05]  /*19920*/  HMMA.16816.F32 R20, R76, R88.reuse, R20 ;  /* 0x000000584c14723c */ /* 0x080fea0000001814 */
[----:B------:R-:W-:Y:S01]  /*19930*/  FADD.FTZ R2, R163, R2 ;  /* 0x00000002a3027221 */ /* 0x000fe20000010000 */
[C---:B------:R-:W-:Y:S05]  /*19940*/  HMMA.16816.F32 R24, R80.reuse, R88, R24 ;  /* 0x000000585018723c */ /* 0x040fea0000001818 */
[----:B-1----:R-:W-:Y:S01]  /*19950*/  F2FP.F16.F32.PACK_AB R196, R110, R111 ;  /* 0x0000006f6ec4723e */ /* 0x002fe200000000ff */
[-C--:B------:R-:W-:Y:S05]  /*19960*/  HMMA.16816.F32 R28, R80, R90.reuse, R28 ;  /* 0x0000005a501c723c */ /* 0x080fea000000181c */
[----:B------:R-:W-:Y:S01]  /*19970*/  F2FP.F16.F32.PACK_AB R197, R108, R109 ;  /* 0x0000006d6cc5723e */ /* 0x000fe200000000ff */
[C---:B------:R-:W-:Y:S01]  /*19980*/  HMMA.16816.F32 R32, R76.reuse, R90, R32 ;  /* 0x0000005a4c20723c */ /* 0x040fe20000001820 */
[----:B------:R-:W1:Y:S04]  /*19990*/  LDSM.16.MT88.4 R88, [R221+0xa000] ;  /* 0x00a00000dd58783b */ /* 0x000e680000004200 */
[----:B------:R-:W-:Y:S01]  /*199a0*/  FADD.FTZ R0, R240, R70 ;  /* 0x00000046f0007221 */ /* 0x000fe20000010000 */
[-C--:B------:R-:W-:Y:S05]  /*199b0*/  HMMA.16816.F32 R36, R76, R92.reuse, R36 ;  /* 0x0000005c4c24723c */ /* 0x080fea0000001824 */
        /* <DEDUP_REMOVED lines=30> */
[----:B------:R-:W-:Y:S01]  /*19ba0*/  LDSM.16.MT88.4 R176, [R219+0xb800] ;  /* 0x00b80000dbb0783b */ /* 0x000fe20000004200 */
[----:B------:R-:W-:Y:S01]  /*19bb0*/  F2FP.F16.F32.PACK_AB R83, R172, R173 ;  /* 0x000000adac53723e */ /* 0x000fe200000000ff */
[-C--:B---3--:R-:W-:Y:S03]  /*19bc0*/  HMMA.16816.F32 R4, R76, R84.reuse, R4 ;  /* 0x000000544c04723c */ /* 0x088fe60000001804 */
[----:B------:R-:W-:Y:S01]  /*19bd0*/  FADD.FTZ R2, R248, R68 ;  /* 0x00000044f8027221 */ /* 0x000fe20000010000 */
[----:B------:R-:W-:Y:S01]  /*19be0*/  FADD.FTZ R3, R247, R3 ;  /* 0x00000003f7037221 */ /* 0x000fe20000010000 */
[----:B------:R-:W-:Y:S01]  /*19bf0*/  FADD.FTZ R0, R249, R70 ;  /* 0x00000046f9007221 */ /* 0x000fe20000010000 */
[C---:B------:R-:W-:Y:S05]  /*19c00*/  HMMA.16816.F32 R8, R80.reuse, R84, R8 ;  /* 0x000000545008723c */ /* 0x040fea0000001808 */
[----:B------:R-:W-:Y:S01]  /*19c10*/  FADD.FTZ R70, R250, R0 ;  /* 0x00000000fa467221 */ /* 0x000fe20000010000 */
[-C--:B------:R-:W-:Y:S05]  /*19c20*/  HMMA.16816.F32 R12, R80, R86.reuse, R12 ;  /* 0x00000056500c723c */ /* 0x080fea000000180c */
[----:B------:R-:W-:Y:S01]  /*19c30*/  FADD.FTZ R0, R235, R69 ;  /* 0x00000045eb007221 */ /* 0x000fe20000010000 */
[C---:B------:R-:W-:Y:S01]  /*19c40*/  HMMA.16816.F32 R16, R76.reuse, R86, R16 ;  /* 0x000000564c10723c */ /* 0x040fe20000001810 */
[----:B------:R-:W2:Y:S05]  /*19c50*/  LDSM.16.MT88.4 R84, [R218+0xa800] ;  /* 0x00a80000da54783b */ /* 0x000eaa0000004200 */
[-C--:B-1----:R-:W-:Y:S06]  /*19c60*/  HMMA.16816.F32 R20, R76, R88.reuse, R20 ;  /* 0x000000584c14723c */ /* 0x082fec0000001814 */
        /* <DEDUP_REMOVED lines=8> */
[----:B------:R-:W3:Y:S05]  /*19cf0*/  LDSM.16.MT88.4 R92, [R219+0xa800] ;  /* 0x00a80000db5c783b */ /* 0x000eea0000004200 */
[-C--:B------:R-:W-:Y:S06]  /*19d00*/  HMMA.16816.F32 R52, R76, R100.reuse, R52 ;  /* 0x000000644c34723c */ /* 0x080fec0000001834 */
[C---:B------:R-:W-:Y:S06]  /*19d10*/  HMMA.16816.F32 R56, R80.reuse, R100, R56 ;  /* 0x000000645038723c */ /* 0x040fec0000001838 */
[-C--:B------:R-:W-:Y:S06]  /*19d20*/  HMMA.16816.F32 R60, R80, R102.reuse, R60 ;  /* 0x00000066503c723c */ /* 0x080fec000000183c */
[----:B------:R-:W-:Y:S01]  /*19d30*/  HMMA.16816.F32 R64, R76, R102, R64 ;  /* 0x000000664c40723c */ /* 0x000fe20000001840 */
[----:B------:R-:W-:Y:S04]  /*19d40*/  LDSM.16.MT88.4 R100, [R220+0xb000] ;  /* 0x00b00000dc64783b */ /* 0x000fe80000004200 */
        /* <DEDUP_REMOVED lines=12> */
[----:B------:R-:W2:Y:S05]  /*19e10*/  LDSM.16.MT88.4 R84, [R218+0xb000] ;  /* 0x00b00000da54783b */ /* 0x000eaa0000004200 */
[-C--:B-1----:R-:W-:Y:S06]  /*19e20*/  HMMA.16816.F32 R20, R76, R88.reuse, R20 ;  /* 0x000000584c14723c */ /* 0x082fec0000001814 */
[C---:B------:R-:W-:Y:S06]  /*19e30*/  HMMA.16816.F32 R24, R80.reuse, R88, R24 ;  /* 0x000000585018723c */ /* 0x040fec0000001818 */
[-C--:B------:R-:W-:Y:S06]  /*19e40*/  HMMA.16816.F32 R28, R80, R90.reuse, R28 ;  /* 0x0000005a501c723c */ /* 0x080fec000000181c */
[C---:B------:R-:W-:Y:S01]  /*19e50*/  HMMA.16816.F32 R32, R76.reuse, R90, R32 ;  /* 0x0000005a4c20723c */ /* 0x040fe20000001820 */
[----:B------:R-:W1:Y:S05]  /*19e60*/  LDSM.16.MT88.4 R88, [R221+0xb000] ;  /* 0x00b00000dd58783b */ /* 0x000e6a0000004200 */
[-C--:B---3--:R-:W-:Y:S06]  /*19e70*/  HMMA.16816.F32 R36, R76, R92.reuse, R36 ;  /* 0x0000005c4c24723c */ /* 0x088fec0000001824 */
[C---:B------:R-:W-:Y:S06]  /*19e80*/  HMMA.16816.F32 R40, R80.reuse, R92, R40 ;  /* 0x0000005c5028723c */ /* 0x040fec0000001828 */
[-C--:B------:R-:W-:Y:S06]  /*19e90*/  HMMA.16816.F32 R44, R80, R94.reuse, R44 ;  /* 0x0000005e502c723c */ /* 0x080fec000000182c */
[C---:B------:R-:W-:Y:S01]  /*19ea0*/  HMMA.16816.F32 R48, R76.reuse, R94, R48 ;  /* 0x0000005e4c30723c */ /* 0x040fe20000001830 */
[----:B------:R-:W3:Y:S05]  /*19eb0*/  LDSM.16.MT88.4 R92, [R219+0xb000] ;  /* 0x00b00000db5c783b */ /* 0x000eea0000004200 */
[-C--:B------:R-:W-:Y:S06]  /*19ec0*/  HMMA.16816.F32 R52, R76, R96.reuse, R52 ;  /* 0x000000604c34723c */ /* 0x080fec0000001834 */
[C---:B------:R-:W-:Y:S01]  /*19ed0*/  HMMA.16816.F32 R56, R80.reuse, R96, R56 ;  /* 0x000000605038723c */ /* 0x040fe20000001838 */
[----:B------:R-:W-:Y:S05]  /*19ee0*/  MUFU.EX2 R97, R211 ;  /* 0x000000d300617308 */ /* 0x000fea0000000800 */
[-C--:B------:R-:W-:Y:S05]  /*19ef0*/  HMMA.16816.F32 R60, R80, R98.reuse, R60 ;  /* 0x00000062503c723c */ /* 0x080fea000000183c */
[----:B------:R-:W-:Y:S01]  /*19f00*/  MUFU.EX2 R96, R122 ;  /* 0x0000007a00607308 */ /* 0x000fe20000000800 */
[----:B------:R-:W-:Y:S05]  /*19f10*/  HMMA.16816.F32 R64, R76, R98, R64 ;  /* 0x000000624c40723c */ /* 0x000fea0000001840 */
[----:B------:R-:W-:Y:S04]  /*19f20*/  F2FP.F16.F32.PACK_AB R80, R135, R134 ;  /* 0x000000868750723e */ /* 0x000fe800000000ff */
[----:B------:R-:W4:Y:S02]  /*19f30*/  MUFU.EX2 R98, R202 ;  /* 0x000000ca00627308 */ /* 0x000f240000000800 */
[----:B------:R-:W-:Y:S02]  /*19f40*/  F2FP.F16.F32.PACK_AB R76, R133, R132 ;  /* 0x00000084854c723e */ /* 0x000fe400000000ff */
[----:B------:R-:W-:Y:S02]  /*19f50*/  F2FP.F16.F32.PACK_AB R77, R131, R130 ;  /* 0x00000082834d723e */ /* 0x000fe400000000ff */
[----:B------:R-:W-:Y:S02]  /*19f60*/  F2FP.F16.F32.PACK_AB R78, R207, R205 ;  /* 0x000000cdcf4e723e */ /* 0x000fe400000000ff */
[----:B------:R-:W-:Y:S02]  /*19f70*/  F2FP.F16.F32.PACK_AB R79, R112, R203 ;  /* 0x000000cb704f723e */ /* 0x000fe400000000ff */
[----:B------:R-:W-:Y:S02]  /*19f80*/  F2FP.F16.F32.PACK_AB R81, R115, R116 ;  /* 0x000000747351723e */ /* 0x000fe400000000ff */
[----:B------:R-:W-:Y:S02]  /*19f90*/  F2FP.F16.F32.PACK_AB R82, R201, R200 ;  /* 0x000000c8c952723e */ /* 0x000fe400000000ff */
[----:B------:R-:W-:Y:S01]  /*19fa0*/  F2FP.F16.F32.PACK_AB R83, R113, R114 ;  /* 0x000000727153723e */ /* 0x000fe200000000ff */
[-C--:B--2---:R-:W-:Y:S03]  /*19fb0*/  HMMA.16816.F32 R4, R76, R84.reuse, R4 ;  /* 0x000000544c04723c */ /* 0x084fe60000001804 */
[----:B----4-:R-:W-:Y:S03]  /*19fc0*/  F2FP.F16.F32.PACK_AB R184, R97, R98 ;  /* 0x0000006261b8723e */ /* 0x010fe600000000ff */
[C---:B------:R-:W-:Y:S01]  /*19fd0*/  HMMA.16816.F32 R8, R80.reuse, R84, R8 ;  /* 0x000000545008723c */ /* 0x040fe20000001808 */
[----:B------:R-:W-:Y:S05]  /*19fe0*/  MUFU.EX2 R85, R239 ;  /* 0x000000ef00557308 */ /* 0x000fea0000000800 */
[-C--:B------:R-:W-:Y:S05]  /*19ff0*/  HMMA.16816.F32 R12, R80, R86.reuse, R12 ;  /* 0x00000056500c723c */ /* 0x080fea000000180c */
[----:B------:R-:W2:Y:S01]  /*1a000*/  MUFU.EX2 R84, R117 ;  /* 0x0000007500547308 */ /* 0x000ea20000000800 */
[C---:B------:R-:W-:Y:S09]  /*1a010*/  HMMA.16816.F32 R16, R76.reuse, R86, R16 ;  /* 0x000000564c10723c */ /* 0x040ff20000001810 */
[----:B------:R-:W4:Y:S01]  /*1a020*/  MUFU.EX2 R87, R123 ;  /* 0x0000007b00577308 */ /* 0x000f220000000800 */
[-C--:B-1----:R-:W-:Y:S06]  /*1a030*/  HMMA.16816.F32 R20, R76, R88.reuse, R20 ;  /* 0x000000584c14723c */ /* 0x082fec0000001814 */
[C---:B------:R-:W-:Y:S03]  /*1a040*/  HMMA.16816.F32 R24, R80.reuse, R88, R24 ;  /* 0x000000585018723c */ /* 0x040fe60000001818 */
[----:B------:R-:W1:Y:S02]  /*1a050*/  MUFU.EX2 R86, R238 ;  /* 0x000000ee00567308 */ /* 0x000e640000000800 */
[----:B--2---:R-:W-:Y:S01]  /*1a060*/  F2FP.F16.F32.PACK_AB R187, R75, R84 ;  /* 0x000000544bbb723e */ /* 0x004fe200000000ff */
[-C--:B------:R-:W-:Y:S05]  /*1a070*/  HMMA.16816.F32 R28, R80, R90.reuse, R28 ;  /* 0x0000005a501c723c */ /* 0x080fea000000181c */
[----:B----4-:R-:W-:Y:S01]  /*1a080*/  F2FP.F16.F32.PACK_AB R185, R87, R96 ;  /* 0x0000006057b9723e */ /* 0x010fe200000000ff */
[C---:B------:R-:W-:Y:S06]  /*1a090*/  HMMA.16816.F32 R32, R76.reuse, R90, R32 ;  /* 0x0000005a4c20723c */ /* 0x040fec0000001820 */
[-C--:B---3--:R-:W-:Y:S05]  /*1a0a0*/  HMMA.16816.F32 R36, R76, R92.reuse, R36 ;  /* 0x0000005c4c24723c */ /* 0x088fea0000001824 */
[----:B-1----:R-:W-:Y:S01]  /*1a0b0*/  F2FP.F16.F32.PACK_AB R186, R85, R86 ;  /* 0x0000005655ba723e */ /* 0x002fe200000000ff */
        /* <DEDUP_REMOVED lines=22> */
[----:B------:R-:W-:Y:S02]  /*1a220*/  FADD.FTZ R8, R165, R3 ;  /* 0x00000003a5087221 */ /* 0x000fe40000010000 */
[----:B------:R-:W-:Y:S02]  /*1a230*/  FADD.FTZ R2, R193, R4 ;  /* 0x00000004c1027221 */ /* 0x000fe40000010000 */
[----:B------:R-:W1:Y:S01]  /*1a240*/  LDSM.16.MT88.4 R4, [R220+0xb800] ;  /* 0x00b80000dc04783b */ /* 0x000e620000004200 */
[----:B------:R-:W-:Y:S01]  /*1a250*/  FADD.FTZ R3, R164, R0 ;  /* 0x00000000a4037221 */ /* 0x000fe20000010000 */
        /* <DEDUP_REMOVED lines=28> */
[C---:B------:R-:W-:Y:S04]  /*1a420*/  HMMA.16816.F32 R176, R196.reuse, R178, R48 ;  /* 0x000000b2c4b0723c */ /* 0x040fe80000001830 */
[----:B------:R-:W-:Y:S01]  /*1a430*/  FADD.FTZ R3, R118, R2 ;  /* 0x0000000276037221 */ /* 0x000fe20000010000 */
[----:B------:R-:W-:Y:S01]  /*1a440*/  FADD.FTZ R8, R127, R8 ;  /* 0x000000087f087221 */ /* 0x000fe20000010000 */
[-C--:B-1----:R-:W-:Y:S05]  /*1a450*/  HMMA.16816.F32 R192, R196, R4.reuse, R52 ;  /* 0x00000004c4c0723c */ /* 0x082fea0000001834 */
[----:B------:R-:W-:Y:S01]  /*1a460*/  FADD.FTZ R3, R116, R3 ;  /* 0x0000000374037221 */ /* 0x000fe20000010000 */
[C---:B------:R-:W-:Y:S05]  /*1a470*/  HMMA.16816.F32 R188, R184.reuse, R4, R56 ;  /* 0x00000004b8bc723c */ /* 0x040fea0000001838 */
[----:B------:R-:W-:Y:S01]  /*1a480*/  FADD.FTZ R8, R129, R8 ;  /* 0x0000000881087221 */ /* 0x000fe20000010000 */
[----:B------:R-:W-:Y:S01]  /*1a490*/  FADD.FTZ R10, R132, R0 ;  /* 0x00000000840a7221 */ /* 0x000fe20000010000 */
[----:B------:R-:W-:Y:S01]  /*1a4a0*/  FADD.FTZ R9, R128, R9 ;  /* 0x0000000980097221 */ /* 0x000fe20000010000 */
[----:B------:R-:W-:Y:S01]  /*1a4b0*/  MOV R132, R72 ;  /* 0x0000004800847202 */ /* 0x000fe20000000f00 */
[-C--:B------:R-:W-:Y:S03]  /*1a4c0*/  HMMA.16816.F32 R184, R184, R6.reuse, R60 ;  /* 0x00000006b8b8723c */ /* 0x080fe6000000183c */
[----:B------:R-:W-:Y:S01]  /*1a4d0*/  FADD.FTZ R2, R134, R8 ;  /* 0x0000000886027221 */ /* 0x000fe20000010000 */
[----:B------:R-:W-:Y:S01]  /*1a4e0*/  FADD.FTZ R9, R126, R9 ;  /* 0x000000097e097221 */ /* 0x000fe20000010000 */
[----:B------:R-:W-:Y:S01]  /*1a4f0*/  MOV R134, R74 ;  /* 0x0000004a00867202 */ /* 0x000fe20000000f00 */
[----:B------:R-:W-:Y:S05]  /*1a500*/  HMMA.16816.F32 R196, R196, R6, R64 ;  /* 0x00000006c4c4723c */ /* 0x000fea0000001840 */
[----:B------:R-:W-:Y:S01]  /*1a510*/  FADD.FTZ R0, R130, R9 ;  /* 0x0000000982007221 */ /* 0x000fe20000010000 */
[----:B------:R-:W-:Y:S01]  /*1a520*/  FADD.FTZ R9, R133, R10 ;  /* 0x0000000a85097221 */ /* 0x000fe20000010000 */
[----:B------:R-:W-:Y:S04]  /*1a530*/  MOV R133, R71 ;  /* 0x0000004700857202 */ /* 0x000fe80000000f00 */
        /* <DEDUP_REMOVED lines=28> */
[----:B------:R2:W-:Y:S04]  /*1a700*/  STL [R1+0x58], R5 ;  /* 0x0000580501007387 */ /* 0x0005e80000100800 */
[----:B------:R2:W-:Y:S04]  /*1a710*/  STL [R1+0x5c], R3 ;  /* 0x00005c0301007387 */ /* 0x0005e80000100800 */
[----:B------:R2:W-:Y:S04]  /*1a720*/  STL [R1+0x60], R2 ;  /* 0x0000600201007387 */ /* 0x0005e80000100800 */
[----:B------:R2:W-:Y:S01]  /*1a730*/  STL [R1+0x64], R0 ;  /* 0x0000640001007387 */ /* 0x0005e20000100800 */
[----:B------:R-:W-:Y:S05]  /*1a740*/  @P1 BRA `(.L_x_346) ;  /* 0xffffffa000a01947 */ /* 0x000fea000383ffff */
.L_x_345:
        /* <DEDUP_REMOVED lines=59> */
.L_x_349:
        /* <DEDUP_REMOVED lines=22> */
.L_x_350:
        /* <DEDUP_REMOVED lines=250> */
.L_x_352:
[----:B------:R-:W-:Y:S05]  /*1bc00*/  BSYNC B0 ;  /* 0x0000000000007941 */ /* 0x000fea0003800000 */
.L_x_351:
        /* <DEDUP_REMOVED lines=45> */
.L_x_354:
[----:B------:R-:W-:Y:S05]  /*1bee0*/  BSYNC B0 ;  /* 0x0000000000007941 */ /* 0x000fea0003800000 */
.L_x_353:
        /* <DEDUP_REMOVED lines=18> */
.L_x_356:
[----:B------:R-:W-:Y:S05]  /*1c010*/  BSYNC B0 ;  /* 0x0000000000007941 */ /* 0x000fea0003800000 */
.L_x_355:
        /* <DEDUP_REMOVED lines=16> */
.L_x_358:
[----:B------:R-:W-:Y:S05]  /*1c120*/  BSYNC B0 ;  /* 0x0000000000007941 */ /* 0x000fea0003800000 */
.L_x_357:
        /* <DEDUP_REMOVED lines=16> */
.L_x_360:
[----:B------:R-:W-:Y:S05]  /*1c230*/  BSYNC B0 ;  /* 0x0000000000007941 */ /* 0x000fea0003800000 */
.L_x_359:
        /* <DEDUP_REMOVED lines=16> */
.L_x_362:
[----:B------:R-:W-:Y:S05]  /*1c340*/  BSYNC B0 ;  /* 0x0000000000007941 */ /* 0x000fea0003800000 */
.L_x_361:
        /* <DEDUP_REMOVED lines=16> */
.L_x_364:
[----:B------:R-:W-:Y:S05]  /*1c450*/  BSYNC B0 ;  /* 0x0000000000007941 */ /* 0x000fea0003800000 */
.L_x_363:
[----:B-1234-:R-:W1:Y:S01]  /*1c460*/  LDS.128 R228, [R228+0x3000] ;  /* 0x00300000e4e47984 */ /* 0x01ee620000000c00 */
        /* <DEDUP_REMOVED lines=15> */
.L_x_366:
[----:B------:R-:W-:Y:S05]  /*1c560*/  BSYNC B0 ;  /* 0x0000000000007941 */ /* 0x000fea0003800000 */
.L_x_365:
[----:B------:R-:W-:Y:S05]  /*1c570*/  @P1 EXIT ;  /* 0x000000000000194d */ /* 0x000fea0003800000 */
[----:B------:R-:W-:Y:S01]  /*1c580*/  IADD3 R6, P0, R6, 0x70, RZ ;  /* 0x0000007006067810 */ /* 0x000fe20007f1e0ff */
[----:B------:R-:W-:Y:S01]  /*1c590*/  ULDC.64 UR4, c[0x0][0x298] ;  /* 0x0000a60000047ab9 */ /* 0x000fe20000000a00 */
[----:B------:R-:W-:Y:S01]  /*1c5a0*/  MOV R3, R9 ;  /* 0x0000000900037202 */ /* 0x000fe20000000f00 */
[----:B------:R-:W-:Y:S02]  /*1c5b0*/  IMAD.MOV.U32 R2, RZ, RZ, R10 ;  /* 0x000000ffff027224 */ /* 0x000fe400078e000a */
[----:B------:R-:W-:Y:S02]  /*1c5c0*/  IMAD.X R0, RZ, RZ, R7, P0 ;  /* 0x000000ffff007224 */ /* 0x000fe400000e0607 */
[----:B--2---:R-:W-:-:S04]  /*1c5d0*/  IMAD.WIDE.U32 R4, R6, UR4, R2 ;  /* 0x0000000406047c25 */ /* 0x004fc8000f8e0002 */
        /* <DEDUP_REMOVED lines=8> */
.L_x_286:
        /* <DEDUP_REMOVED lines=88> */
.L_x_368:
[----:B------:R-:W-:Y:S05]  /*1cbe0*/  BSYNC B0 ;  /* 0x0000000000007941 */ /* 0x000fea0003800000 */
.L_x_367:
        /* <DEDUP_REMOVED lines=16> */
.L_x_370:
[----:B------:R-:W-:Y:S05]  /*1ccf0*/  BSYNC B0 ;  /* 0x0000000000007941 */ /* 0x000fea0003800000 */
.L_x_369:
        /* <DEDUP_REMOVED lines=16> */
.L_x_372:
[----:B------:R-:W-:Y:S05]  /*1ce00*/  BSYNC B0 ;  /* 0x0000000000007941 */ /* 0x000fea0003800000 */
.L_x_371:
        /* <DEDUP_REMOVED lines=16> */
.L_x_374:
[----:B------:R-:W-:Y:S05]  /*1cf10*/  BSYNC B0 ;  /* 0x0000000000007941 */ /* 0x000fea0003800000 */
.L_x_373:
        /* <DEDUP_REMOVED lines=16> */
.L_x_376:
[----:B------:R-:W-:Y:S05]  /*1d020*/  BSYNC B0 ;  /* 0x0000000000007941 */ /* 0x000fea0003800000 */
.L_x_375:
        /* <DEDUP_REMOVED lines=25> */
.L_x_378:
[----:B------:R-:W-:Y:S05]  /*1d1c0*/  BSYNC B0 ;  /* 0x0000000000007941 */ /* 0x000fea0003800000 */
.L_x_377:
        /* <DEDUP_REMOVED lines=19> */
.L_x_380:
[----:B------:R-:W-:Y:S05]  /*1d300*/  BSYNC B0 ;  /* 0x0000000000007941 */ /* 0x000fea0003800000 */
.L_x_379:
        /* <DEDUP_REMOVED lines=16> */
.L_x_382:
[----:B------:R-:W-:Y:S05]  /*1d410*/  BSYNC B0 ;  /* 0x0000000000007941 */ /* 0x000fea0003800000 */
.L_x_381:
        /* <DEDUP_REMOVED lines=11> */
.L_x_384:
[----:B------:R-:W-:Y:S05]  /*1d4d0*/  BSYNC B0 ;  /* 0x0000000000007941 */ /* 0x000fea0003800000 */
.L_x_383:
        /* <DEDUP_REMOVED lines=11> */
.L_x_386:
[----:B------:R-:W-:Y:S05]  /*1d590*/  BSYNC B0 ;  /* 0x0000000000007941 */ /* 0x000fea0003800000 */
.L_x_385:
        /* <DEDUP_REMOVED lines=10> */
.L_x_388:
[----:B------:R-:W-:Y:S05]  /*1d640*/  BSYNC B0 ;  /* 0x0000000000007941 */ /* 0x000fea0003800000 */
.L_x_387:
        /* <DEDUP_REMOVED lines=10> */
.L_x_390:
[----:B------:R-:W-:Y:S05]  /*1d6f0*/  BSYNC B0 ;  /* 0x0000000000007941 */ /* 0x000fea0003800000 */
.L_x_389:
        /* <DEDUP_REMOVED lines=10> */
.L_x_392:
[----:B------:R-:W-:Y:S05]  /*1d7a0*/  BSYNC B0 ;  /* 0x0000000000007941 */ /* 0x000fea0003800000 */
.L_x_391:
        /* <DEDUP_REMOVED lines=10> */
.L_x_394:
[----:B------:R-:W-:Y:S05]  /*1d850*/  BSYNC B0 ;  /* 0x0000000000007941 */ /* 0x000fea0003800000 */
.L_x_393:
        /* <DEDUP_REMOVED lines=10> */
.L_x_396:
[----:B------:R-:W-:Y:S05]  /*1d900*/  BSYNC B0 ;  /* 0x0000000000007941 */ /* 0x000fea0003800000 */
.L_x_395:
        /* <DEDUP_REMOVED lines=10> */
.L_x_397:
        /* <DEDUP_REMOVED lines=13> */
.L_x_1420:


//--------------------- .text._ZN5flash16flash_fwd_kernelI23Flash_fwd_kernel_traitsILi64ELi128ELi128ELi4ELb0ELb0EN7cutlass6half_tE19Flash_kernel_traitsILi64ELi128ELi128ELi4ES3_EELb0ELb1ELb0ELb1ELb0ELb0ELb0ELb0EEEvNS_16Flash_fwd_paramsE --------------------------
	.section	.text._ZN5flash16flash_fwd_kernelI23Flash_fwd_kernel_traitsILi64ELi128ELi128ELi4ELb0ELb0EN7cutlass6half_tE19Flash_kernel_traitsILi64ELi128ELi128ELi4ES3_EELb0ELb1ELb0ELb1ELb0ELb0ELb0ELb0EEEvNS_16Flash_fwd_paramsE,"ax",@progbits
	.align	128
        .global         _ZN5flash16flash_fwd_kernelI23Flash_fwd_kernel_traitsILi64ELi128ELi128ELi4ELb0ELb0EN7cutlass6half_tE19Flash_kernel_traitsILi64ELi128ELi128ELi4ES3_EELb0ELb1ELb0ELb1ELb0ELb0ELb0ELb0EEEvNS_16Flash_fwd_paramsE
        .type           _ZN5flash16flash_fwd_kernelI23Flash_fwd_kernel_traitsILi64ELi128ELi128ELi4ELb0ELb0EN7cutlass6half_tE19Flash_kernel_traitsILi64ELi128ELi128ELi4ES3_EELb0ELb1ELb0ELb1ELb0ELb0ELb0ELb0EEEvNS_16Flash_fwd_paramsE,@function
        .size           _ZN5flash16flash_fwd_kernelI23Flash_fwd_kernel_traitsILi64ELi128ELi128ELi4ELb0ELb0EN7cutlass6half_tE19Flash_kernel_traitsILi64ELi128ELi128ELi4ES3_EELb0ELb1ELb0ELb1ELb0ELb0ELb0ELb0EEEvNS_16Flash_fwd_paramsE,(.L_x_1421 - _ZN5flash16flash_fwd_kernelI23Flash_fwd_kernel_traitsILi64ELi128ELi128ELi4ELb0ELb0EN7cutlass6half_tE19Flash_kernel_traitsILi64ELi128ELi128ELi4ES3_EELb0ELb1ELb0ELb1ELb0ELb0ELb0ELb0EEEvNS_16Flash_fwd_paramsE)
        .other          _ZN5flash16flash_fwd_kernelI23Flash_fwd_kernel_traitsILi64ELi128ELi128ELi4ELb0ELb0EN7cutlass6half_tE19Flash_kernel_traitsILi64ELi128ELi128ELi4ES3_EELb0ELb1ELb0ELb1ELb0ELb0ELb0ELb0EEEvNS_16Flash_fwd_paramsE,@"STO_CUDA_ENTRY STV_DEFAULT"
_ZN5flash16flash_fwd_kernelI23Flash_fwd_kernel_traitsILi64ELi128ELi128ELi4ELb0ELb0EN7cutlass6half_tE19Flash_kernel_traitsILi64ELi128ELi128ELi4ES3_EELb0ELb1ELb0ELb1ELb0ELb0ELb0ELb0EEEvNS_16Flash_fwd_paramsE:
.text._ZN5flash16flash_fwd_kernelI23Flash_fwd_kernel_traitsILi64ELi128ELi128ELi4ELb0ELb0EN7cutlass6half_tE19Flash_kernel_traitsILi64ELi128ELi128ELi4ES3_EELb0ELb1ELb0ELb1ELb0ELb0ELb0ELb0EEEvNS_16Flash_fwd_paramsE:
        /* <DEDUP_REMOVED lines=55> */
.L_x_398:
[----:B------:R-:W-:-:S05]  /*0370*/  ULDC UR6, c[0x0][0x2c8] ;  /* 0x0000b20000067ab9 */ /* 0x000fca0000000800 */
.L_x_399:
        /* <DEDUP_REMOVED lines=41> */
[----:B------:R-:W-:-:S06]  /*0610*/  UISETP.NE.AND UP0, UPT, UR11, -0x1, UPT ;  /* 0xffffffff0b00788c */ /* 0x000fcc000bf05270 */
[----:B------:R-:W-:-:S03]  /*0620*/  PLOP3.LUT P0, PT, PT, PT, UP0, 0x80, 0x0 ;  /* 0x000000000000781c */ /* 0x000fc60003f0f008 */
[----:B------:R-:W-:Y:S01]  /*0630*/  @UP1 ULDC.64 UR6, c[0x0][0x240] ;  /* 0x0000900000061ab9 */ /* 0x000fe20000000a00 */
[----:B------:R-:W-:Y:S02]  /*0640*/  @!UP1 USHF.R.S32.HI UR8, URZ, 0x1f, UR30 ;  /* 0x0000001f3f089899 */ /* 0x000fe4000801141e */
[----:B------:R-:W-:Y:S02]  /*0650*/  @UP1 UIMAD.WIDE.U32 UR22, UR17, UR6, URZ ;  /* 0x00000006111612a5 */ /* 0x000fe4000f8e003f */
[----:B------:R-:W-:Y:S02]  /*0660*/  @UP0 UIADD3 UR14, UR10, UR11, URZ ;  /* 0x0000000b0a0e0290 */ /* 0x000fe4000fffe03f */
[----:B------:R-:W-:-:S03]  /*0670*/  @UP1 UIMAD UR4, UR17, UR7, UR23 ;  /* 0x00000007110412a4 */ /* 0x000fc6000f8e0217 */
[----:B------:R-:W-:Y:S01]  /*0680*/  @!UP1 ULDC.64 UR6, c[0x0][0x228] ;  /* 0x00008a0000069ab9 */ /* 0x000fe20000000a00 */
[----:B-1----:R-:W-:Y:S01]  /*0690*/  IABS R0, R16 ;  /* 0x0000001000007213 */ /* 0x002fe20000000000 */
[----:B------:R-:W-:Y:S02]  /*06a0*/  @!UP1 UIMAD UR8, UR8, UR6, URZ ;  /* 0x00000006080892a4 */ /* 0x000fe4000f8e023f */
[----:B------:R-:W-:Y:S02]  /*06b0*/  @!UP1 UIMAD.WIDE.U32 UR12, UR30, UR6, URZ ;  /* 0x000000061e0c92a5 */ /* 0x000fe4000f8e003f */
[----:B------:R-:W-:Y:S01]  /*06c0*/  IMAD.MOV.U32 R5, RZ, RZ, R0 ;  /* 0x000000ffff057224 */ /* 0x000fe200078e0000 */
[----:B------:R-:W-:-:S03]  /*06d0*/  @!UP1 UIMAD UR7, UR30, UR7, UR8 ;  /* 0x000000071e0792a4 */ /* 0x000fc6000f8e0208 */
[----:B------:R-:W1:Y:S01]  /*06e0*/  I2F.RP R2, R5 ;  /* 0x0000000500027306 */ /* 0x000e620000209400 */
[----:B--2---:R-:W-:Y:S01]  /*06f0*/  IABS R4, R4 ;  /* 0x0000000400047213 */ /* 0x004fe20000000000 */
[----:B------:R-:W-:Y:S01]  /*0700*/  @UP0 ULDC.64 UR8, c[0x0][0x248] ;  /* 0x0000920000080ab9 */ /* 0x000fe20000000a00 */
[----:B------:R-:W-:Y:S02]  /*0710*/  @!UP1 UIADD3 UR4, UR13, UR7, URZ ;  /* 0x000000070d049290 */ /* 0x000fe4000fffe03f */
[----:B------:R-:W-:Y:S02]  /*0720*/  @UP0 UIMAD.WIDE.U32 UR20, UR14, UR8, URZ ;  /* 0x000000080e1402a5 */ /* 0x000fe4000f8e003f */
[----:B------:R-:W-:Y:S01]  /*0730*/  @UP0 UIMAD UR14, UR14, UR9, URZ ;  /* 0x000000090e0e02a4 */ /* 0x000fe2000f8e023f */
[----:B------:R-:W-:-:S03]  /*0740*/  @!UP1 UMOV UR22, UR12 ;  /* 0x0000000c00169c82 */ /* 0x000fc60008000000 */
[----:B------:R-:W-:Y:S01]  /*0750*/  @UP0 UIADD3 UR14, UR21, UR14, URZ ;  /* 0x0000000e150e0290 */ /* 0x000fe2000fffe03f */
[----:B------:R-:W-:Y:S01]  /*0760*/  @UP0 UMOV UR16, UR20 ;  /* 0x0000001400100c82 */ /* 0x000fe20008000000 */
[----:B-1----:R-:W1:Y:S02]  /*0770*/  MUFU.RCP R2, R2 ;  /* 0x0000000200027308 */ /* 0x002e640000001000 */
[----:B-1----:R-:W-:-:S06]  /*0780*/  VIADD R2, R2, 0xffffffe ;  /* 0x0ffffffe02027836 */ /* 0x002fcc0000000000 */
[----:B------:R-:W1:Y:S02]  /*0790*/  F2I.FTZ.U32.TRUNC.NTZ R3, R2 ;  /* 0x0000000200037305 */ /* 0x000e64000021f000 */
[----:B-1----:R-:W-:Y:S02]  /*07a0*/  IMAD.MOV R0, RZ, RZ, -R3 ;  /* 0x000000ffff007224 */ /* 0x002fe400078e0a03 */
[----:B------:R-:W-:Y:S02]  /*07b0*/  IMAD.MOV.U32 R2, RZ, RZ, RZ ;  /* 0x000000ffff027224 */ /* 0x000fe400078e00ff */
[----:B------:R-:W-:-:S04]  /*07c0*/  IMAD R0, R0, R5, RZ ;  /* 0x0000000500007224 */ /* 0x000fc800078e02ff */
[----:B------:R-:W-:Y:S01]  /*07d0*/  IMAD.HI.U32 R2, R3, R0, R2 ;  /* 0x0000000003027227 */ /* 0x000fe200078e0002 */
[----:B------:R-:W-:Y:S02]  /*07e0*/  MOV R3, R4 ;  /* 0x0000000400037202 */ /* 0x000fe40000000f00 */
[----:B------:R-:W-:-:S03]  /*07f0*/  LEA.HI R4, R27, R221, RZ, 0x6 ;  /* 0x000000dd1b047211 */ /* 0x000fc600078f30ff */
[----:B------:R-:W-:-:S04]  /*0800*/  IMAD.HI.U32 R12, R2, R3, RZ ;  /* 0x00000003020c7227 */ /* 0x000fc800078e00ff */
[----:B------:R-:W-:-:S04]  /*0810*/  IMAD.MOV R0, RZ, RZ, -R12 ;  /* 0x000000ffff007224 */ /* 0x000fc800078e0a0c */
[----:B------:R-:W-:Y:S01]  /*0820*/  IMAD R2, R5, R0, R3 ;  /* 0x0000000005027224 */ /* 0x000fe200078e0203 */
[----:B------:R-:W-:-:S04]  /*0830*/  LEA.HI R3, R27, R221, RZ, 0x3 ;  /* 0x000000dd1b037211 */ /* 0x000fc800078f18ff */
[----:B------:R-:W-:Y:S02]  /*0840*/  SHF.R.S32.HI R14, RZ, 0x3, R3 ;  /* 0x00000003ff0e7819 */ /* 0x000fe40000011403 */
[----:B------:R-:W-:-:S03]  /*0850*/  LOP3.LUT R3, R3, 0xfffffff8, RZ, 0xc0, !PT ;  /* 0xfffffff803037812 */ /* 0x000fc600078ec0ff */
[----:B------:R-:W-:Y:S01]  /*0860*/  IMAD.SHL.U32 R0, R14, 0x40, RZ ;  /* 0x000000400e007824 */ /* 0x000fe200078e00ff */
[----:B------:R-:W-:-:S04]  /*0870*/  IADD3 R124, -R3, R221, RZ ;  /* 0x000000dd037c7210 */ /* 0x000fc80007ffe1ff */
[----:B------:R-:W-:Y:S01]  /*0880*/  LOP3.LUT R0, R0, 0x1c0, RZ, 0xc0, !PT ;  /* 0x000001c000007812 */ /* 0x000fe200078ec0ff */
[----:B------:R-:W-:-:S03]  /*0890*/  IMAD.SHL.U32 R204, R124, 0x8, RZ ;  /* 0x000000087ccc7824 */ /* 0x000fc600078e00ff */
[----:B------:R-:W-:Y:S02]  /*08a0*/  SHF.R.U32.HI R3, RZ, 0x3, R0 ;  /* 0x00000003ff037819 */ /* 0x000fe40000011600 */
[----:B------:R-:W-:Y:S01]  /*08b0*/  LOP3.LUT R0, R0, 0x38, R204, 0xf8, !PT ;  /* 0x0000003800007812 */ /* 0x000fe200078ef8cc */
        /* <DEDUP_REMOVED lines=14> */
.L_x_401:
[----:B------:R-:W-:Y:S01]  /*09a0*/  @UP0 UIADD3 UR11, UR10, UR11, URZ ;  /* 0x0000000b0a0b0290 */ /* 0x000fe2000fffe03f */
[----:B------:R-:W-:Y:S01]  /*09b0*/  LOP3.LUT R0, R0, R3, RZ, 0x3c, !PT ;  /* 0x0000000300007212 */ /* 0x000fe200078e3cff */
[----:B------:R-:W-:Y:S01]  /*09c0*/  @UP0 ULDC.64 UR6, c[0x0][0x250] ;  /* 0x0000940000060ab9 */ /* 0x000fe20000000a00 */
[----:B------:R-:W-:Y:S01]  /*09d0*/  IMAD.SHL.U32 R3, R4, 0x8, RZ ;  /* 0x0000000804037824 */ /* 0x000fe200078e00ff */
[----:B------:R-:W-:Y:S01]  /*09e0*/  @UP0 UIMAD.WIDE.U32 UR20, UR11, UR6, URZ ;  /* 0x000000060b1402a5 */ /* 0x000fe2000f8e003f */
[----:B------:R-:W-:Y:S01]  /*09f0*/  ISETP.GT.U32.AND P1, PT, R5, R2, PT ;  /* 0x000000020500720c */ /* 0x000fe20003f24070 */
[----:B------:R-:W-:Y:S02]  /*0a00*/  @UP0 UIMAD UR11, UR11, UR7, URZ ;  /* 0x000000070b0b02a4 */ /* 0x000fe4000f8e023f */
[----:B------:R-:W-:Y:S01]  /*0a10*/  USHF.R.S32.HI UR31, URZ, 0x1f, UR32 ;  /* 0x0000001f3f1f7899 */ /* 0x000fe20008011420 */
[----:B------:R-:W-:Y:S01]  /*0a20*/  LOP3.LUT R232, R0, 0xfffffe00, R3, 0xf8, !PT ;  /* 0xfffffe0000e87812 */ /* 0x000fe200078ef803 */
[----:B------:R-:W-:Y:S01]  /*0a30*/  @UP0 UIADD3 UR11, UR21, UR11, URZ ;  /* 0x0000000b150b0290 */ /* 0x000fe2000fffe03f */
[----:B------:R-:W-:Y:S01]  /*0a40*/  LOP3.LUT R0, R16, UR32, RZ, 0x3c, !PT ;  /* 0x0000002010007c12 */ /* 0x000fe2000f8e3cff */
        /* <DEDUP_REMOVED lines=13> */
.L_x_402:
[----:B------:R-:W1:Y:S01]  /*0b20*/  S2UR UR21, SR_CgaCtaId ;  /* 0x00000000001579c3 */ /* 0x000e620000008800 */
[----:B------:R-:W-:Y:S01]  /*0b30*/  @!P1 IMAD.IADD R2, R2, 0x1, -R5 ;  /* 0x0000000102029824 */ /* 0x000fe200078e0a05 */
[----:B------:R-:W-:Y:S01]  /*0b40*/  UIADD3 UR10, -UR33, UR19, URZ ;  /* 0x00000013210a7290 */ /* 0x000fe2000fffe13f */
[----:B------:R-:W-:Y:S01]  /*0b50*/  SHF.R.S32.HI R205, RZ, 0x1f, R204 ;  /* 0x0000001fffcd7819 */ /* 0x000fe200000114cc */
[----:B------:R-:W-:Y:S01]  /*0b60*/  ULDC.64 UR12, c[0x0][0x258] ;  /* 0x00009600000c7ab9 */ /* 0x000fe20000000a00 */
[----:B------:R-:W-:Y:S01]  /*0b70*/  ISETP.GE.AND P5, PT, R0, RZ, PT ;  /* 0x000000ff0000720c */ /* 0x000fe20003fa6270 */
[----:B------:R-:W-:Y:S01]  /*0b80*/  UIMAD UR15, UR31, UR12, URZ ;  /* 0x0000000c1f0f72a4 */ /* 0x000fe2000f8e023f */
[----:B------:R-:W-:Y:S01]  /*0b90*/  ISETP.GE.U32.AND P4, PT, R2, R5, PT ;  /* 0x000000050200720c */ /* 0x000fe20003f86070 */
[----:B------:R-:W-:Y:S01]  /*0ba0*/  IMAD.U32 R0, RZ, RZ, UR12 ;  /* 0x0000000cff007e24 */ /* 0x000fe2000f8e00ff */
[----:B------:R-:W-:Y:S01]  /*0bb0*/  IADD3 R2, P0, R204, UR22, RZ ;  /* 0x00000016cc027c10 */ /* 0x000fe2000ff1e0ff */
[----:B------:R-:W-:Y:S01]  /*0bc0*/  UIMAD UR13, UR32, UR13, UR15 ;  /* 0x0000000d200d72a4 */ /* 0x000fe2000f8e020f */
[C---:B------:R-:W-:Y:S01]  /*0bd0*/  ISETP.GE.AND P3, PT, R14.reuse, UR10, PT ;  /* 0x0000000a0e007c0c */ /* 0x040fe2000bf66270 */
[C---:B------:R-:W-:Y:S01]  /*0be0*/  VIADD R21, R14.reuse, 0x10 ;  /* 0x000000100e157836 */ /* 0x040fe20000000000 */
[----:B------:R-:W-:Y:S01]  /*0bf0*/  IADD3.X R3, R205, UR4, RZ, P0, !PT ;  /* 0x00000004cd037c10 */ /* 0x000fe200087fe4ff */
[----:B------:R-:W-:Y:S01]  /*0c00*/  UMOV UR4, 0x400 ;  /* 0x0000040000047882 */ /* 0x000fe20000000000 */
[----:B------:R-:W-:Y:S01]  /*0c10*/  SHF.R.S32.HI R15, RZ, 0x1f, R14 ;  /* 0x0000001fff0f7819 */ /* 0x000fe2000001140e */
[----:B------:R-:W-:Y:S01]  /*0c20*/  VIADD R20, R14, 0x20 ;  /* 0x000000200e147836 */ /* 0x000fe20000000000 */
[----:B------:R-:W-:Y:S01]  /*0c30*/  BSSY B0, `(.L_x_403) ;  /* 0x0000023000007945 */ /* 0x000fe20003800000 */
[----:B------:R-:W-:Y:S01]  /*0c40*/  IMAD.WIDE.U32 R10, R0, UR32, R2 ;  /* 0x00000020000a7c25 */ /* 0x000fe2000f8e0002 */
[----:B------:R-:W-:-:S02]  /*0c50*/  ISETP.NE.AND P6, PT, R16, RZ, PT ;  /* 0x000000ff1000720c */ /* 0x000fc40003fc5270 */
[----:B------:R-:W-:Y:S01]  /*0c60*/  ISETP.GE.AND P2, PT, R21, UR10, PT ;  /* 0x0000000a15007c0c */ /* 0x000fe2000bf46270 */
[C---:B------:R-:W-:Y:S01]  /*0c70*/  VIADD R23, R14.reuse, 0x30 ;  /* 0x000000300e177836 */ /* 0x040fe20000000000 */
[----:B-1----:R-:W-:Y:S01]  /*0c80*/  ULEA UR4, UR21, UR4, 0x18 ;  /* 0x0000000415047291 */ /* 0x002fe2000f8ec03f */
[----:B------:R-:W-:Y:S02]  /*0c90*/  VIADD R22, R14, 0x40 ;  /* 0x000000400e167836 */ /* 0x000fe40000000000 */
[----:B------:R-:W-:Y:S01]  /*0ca0*/  @!P1 VIADD R12, R12, 0x1 ;  /* 0x000000010c0c9836 */ /* 0x000fe20000000000 */
[----:B------:R-:W-:Y:S01]  /*0cb0*/  ISETP.GE.AND P1, PT, R20, UR10, PT ;  /* 0x0000000a14007c0c */ /* 0x000fe2000bf26270 */
[----:B------:R-:W-:Y:S01]  /*0cc0*/  IMAD.U32 R6, RZ, RZ, UR18 ;  /* 0x00000012ff067e24 */ /* 0x000fe2000f8e00ff */
[----:B------:R-:W-:Y:S01]  /*0cd0*/  ISETP.GE.AND P0, PT, R23, UR10, PT ;  /* 0x0000000a17007c0c */ /* 0x000fe2000bf06270 */
[----:B------:R-:W-:Y:S01]  /*0ce0*/  VIADD R9, R11, UR13 ;  /* 0x0000000d0b097c36 */ /* 0x000fe20008000000 */
[----:B------:R-:W-:Y:S01]  /*0cf0*/  LEA R232, R232, UR4, 0x1 ;  /* 0x00000004e8e87c11 */ /* 0x000fe2000f8e08ff */
[----:B------:R-:W-:Y:S01]  /*0d00*/  @P4 VIADD R12, R12, 0x1 ;  /* 0x000000010c0c4836 */ /* 0x000fe20000000000 */
[----:B------:R-:W-:Y:S01]  /*0d10*/  ISETP.GE.AND P4, PT, R22, UR10, PT ;  /* 0x0000000a16007c0c */ /* 0x000fe2000bf86270 */
[----:B------:R-:W-:-:S04]  /*0d20*/  IMAD.WIDE R6, R6, 0x80, R14 ;  /* 0x0000008006067825 */ /* 0x000fc800078e020e */
[----:B------:R-:W-:Y:S01]  /*0d30*/  VIADD R19, R14, 0x50 ;  /* 0x000000500e137836 */ /* 0x000fe20000000000 */
[----:B------:R-:W-:Y:S07]  /*0d40*/  @P3 BRA `(.L_x_404) ;  /* 0x0000000000443947 */ /* 0x000fee0003800000 */
        /* <DEDUP_REMOVED lines=17> */
.L_x_404:
[----:B------:R-:W-:Y:S05]  /*0e60*/  BSYNC B0 ;  /* 0x0000000000007941 */ /* 0x000fea0003800000 */
.L_x_403:
        /* <DEDUP_REMOVED lines=24> */
.L_x_406:
[----:B------:R-:W-:Y:S05]  /*0ff0*/  BSYNC B0 ;  /* 0x0000000000007941 */ /* 0x000fea0003800000 */
.L_x_405:
        /* <DEDUP_REMOVED lines=24> */
.L_x_408:
[----:B------:R-:W-:Y:S05]  /*1180*/  BSYNC B0 ;  /* 0x0000000000007941 */ /* 0x000fea0003800000 */
.L_x_407:
        /* <DEDUP_REMOVED lines=25> */
.L_x_410:
[----:B------:R-:W-:Y:S05]  /*1320*/  BSYNC B0 ;  /* 0x0000000000007941 */ /* 0x000fea0003800000 */
.L_x_409:
[----:B------:R-:W-:Y:S04]  /*1330*/  BSSY B0, `(.L_x_411) ;  /* 0x0000016000007945 */ /* 0x000fe80003800000 */
        /* <DEDUP_REMOVED lines=21> */
.L_x_412:
[----:B------:R-:W-:Y:S05]  /*1490*/  BSYNC B0 ;  /* 0x0000000000007941 */ /* 0x000fea0003800000 */
.L_x_411:
        /* <DEDUP_REMOVED lines=22> */
.L_x_414:
[----:B------:R-:W-:Y:S05]  /*1600*/  BSYNC B0 ;  /* 0x0000000000007941 */ /* 0x000fea0003800000 */
.L_x_413:
        /* <DEDUP_REMOVED lines=22> */
.L_x_416:
[----:B------:R-:W-:Y:S05]  /*1770*/  BSYNC B0 ;  /* 0x0000000000007941 */ /* 0x000fea0003800000 */
.L_x_415:
        /* <DEDUP_REMOVED lines=22> */
.L_x_418:
[----:B------:R-:W-:Y:S05]  /*18e0*/  BSYNC B0 ;  /* 0x0000000000007941 */ /* 0x000fea0003800000 */
.L_x_417:
[----:B------:R-:W-:Y:S01]  /*18f0*/  IMAD.IADD R10, R221, 0x1, -R13 ;  /* 0x00000001dd0a7824 */ /* 0x000fe200078e0a0d */
[----:B------:R-:W-:Y:S01]  /*1900*/  ULDC.64 UR12, c[0x0][0x260] ;  /* 0x00009800000c7ab9 */ /* 0x000fe20000000a00 */
[C---:B--2-4-:R-:W-:Y:S01]  /*1910*/  IMAD R4, R15.reuse, UR8, RZ ;  /* 0x000000080f047c24 */ /* 0x054fe2000f8e02ff */
[----:B------:R-:W-:Y:S01]  /*1920*/  UIADD3 UR22, UR26, -0x1, URZ ;  /* 0xffffffff1a167890 */ /* 0x000fe2000fffe03f */
[----:B------:R-:W-:Y:S01]  /*1930*/  IMAD.WIDE.U32 R2, R14, UR8, R204 ;  /* 0x000000080e027c25 */ /* 0x000fe2000f8e00cc */
[----:B------:R-:W-:Y:S01]  /*1940*/  SHF.R.S32.HI R6, RZ, 0x1f, R10 ;  /* 0x0000001fff067819 */ /* 0x000fe2000001140a */
[----:B------:R-:W-:Y:S01]  /*1950*/  USHF.L.U64.HI UR23, UR8, 0x7, UR9 ;  /* 0x0000000708177899 */ /* 0x000fe20008010209 */
[----:B------:R-:W-:Y:S01]  /*1960*/  BSSY B0, `(.L_x_419) ;  /* 0x000003c000007945 */ /* 0x000fe20003800000 */
[----:B------:R-:W-:Y:S01]  /*1970*/  IMAD.MOV.U32 R0, RZ, RZ, R12 ;  /* 0x000000ffff007224 */ /* 0x000fe200078e000c */
[----:B------:R-:W-:Y:S01]  /*1980*/  LEA.HI R17, R6, R10, RZ, 0x3 ;  /* 0x0000000a06117211 */ /* 0x000fe200078f18ff */
[----:B------:R-:W-:Y:S01]  /*1990*/  IMAD R5, R14, UR9, R4 ;  /* 0x000000090e057c24 */ /* 0x000fe2000f8e0204 */
[----:B------:R-:W-:Y:S01]  /*19a0*/  IADD3 R4, P0, R2, UR16, RZ ;  /* 0x0000001002047c10 */ /* 0x000fe2000ff1e0ff */
[----:B------:R-:W-:Y:S01]  /*19b0*/  @!P5 IMAD.MOV R0, RZ, RZ, -R0 ;  /* 0x000000ffff00d224 */ /* 0x000fe200078e0a00 */
[----:B------:R-:W-:Y:S01]  /*19c0*/  @!P6 LOP3.LUT R0, RZ, R16, RZ, 0x33, !PT ;  /* 0x00000010ff00e212 */ /* 0x000fe200078e33ff */
[----:B------:R-:W-:Y:S01]  /*19d0*/  IMAD R6, R15, UR6, RZ ;  /* 0x000000060f067c24 */ /* 0x000fe2000f8e02ff */
[----:B------:R-:W-:Y:S01]  /*19e0*/  IADD3.X R5, R3, UR14, R5, P0, !PT ;  /* 0x0000000e03057c10 */ /* 0x000fe200087fe405 */
[C---:B------:R-:W-:Y:S01]  /*19f0*/  IMAD.WIDE.U32 R2, R14.reuse, UR6, R204 ;  /* 0x000000060e027c25 */ /* 0x040fe2000f8e00cc */
[----:B------:R-:W-:Y:S01]  /*1a00*/  SHF.R.S32.HI R7, RZ, 0x1f, R0 ;  /* 0x0000001fff077819 */ /* 0x000fe20000011400 */
[----:B------:R-:W-:Y:S01]  /*1a10*/  UIMAD UR29, UR22, -0x80, UR28 ;  /* 0xffffff80161d78a4 */ /* 0x000fe2000f8e021c */
[----:B------:R-:W-:Y:S01]  /*1a20*/  LOP3.LUT R9, R17, 0xfffffff8, RZ, 0xc0, !PT ;  /* 0xfffffff811097812 */ /* 0x000fe200078ec0ff */
[----:B------:R-:W-:Y:S01]  /*1a30*/  IMAD R6, R14, UR7, R6 ;  /* 0x000000070e067c24 */ /* 0x000fe2000f8e0206 */
[----:B------:R-:W-:Y:S01]  /*1a40*/  IADD3 R8, P0, R2, UR20, RZ ;  /* 0x0000001402087c10 */ /* 0x000fe2000ff1e0ff */
[----:B------:R-:W-:Y:S01]  /*1a50*/  IMAD R2, R7, UR12, RZ ;  /* 0x0000000c07027c24 */ /* 0x000fe2000f8e02ff */
[----:B------:R-:W-:Y:S01]  /*1a60*/  IADD3 R16, R10, -R9, RZ ;  /* 0x800000090a107210 */ /* 0x000fe20007ffe0ff */
[----:B------:R-:W-:Y:S01]  /*1a70*/  IMAD.WIDE.U32 R30, R0, UR12, R4 ;  /* 0x0000000c001e7c25 */ /* 0x000fe2000f8e0004 */
[----:B------:R-:W-:Y:S01]  /*1a80*/  IADD3.X R9, R3, UR11, R6, P0, !PT ;  /* 0x0000000b03097c10 */ /* 0x000fe200087fe406 */
[----:B------:R-:W-:Y:S01]  /*1a90*/  USHF.L.U32 UR27, UR8, 0x7, URZ ;  /* 0x00000007081b7899 */ /* 0x000fe2000800063f */
[----:B------:R-:W-:Y:S01]  /*1aa0*/  ISETP.GE.AND P6, PT, R14, UR29, PT ;  /* 0x0000001d0e007c0c */ /* 0x000fe2000bfc6270 */
[----:B------:R-:W-:Y:S01]  /*1ab0*/  IMAD R3, R0, UR13, R2 ;  /* 0x0000000d00037c24 */ /* 0x000fe2000f8e0202 */
[----:B------:R-:W-:Y:S01]  /*1ac0*/  ULDC.64 UR12, c[0x0][0x268] ;  /* 0x00009a00000c7ab9 */ /* 0x000fe20000000a00 */
[----:B------:R2:W-:Y:S01]  /*1ad0*/  STL.64 [R1+0xf0], R30 ;  /* 0x0000f01e01007387 */ /* 0x0005e20000100a00 */
[----:B------:R-:W-:Y:S01]  /*1ae0*/  IMAD.MOV.U32 R28, RZ, RZ, R30 ;  /* 0x000000ffff1c7224 */ /* 0x000fe200078e001e */
[----:B------:R-:W-:Y:S01]  /*1af0*/  USHF.R.S32.HI UR16, URZ, 0x1f, UR22 ;  /* 0x0000001f3f107899 */ /* 0x000fe20008011416 */
[----:B------:R-:W-:Y:S01]  /*1b00*/  IMAD.IADD R29, R31, 0x1, R3 ;  /* 0x000000011f1d7824 */ /* 0x000fe200078e0203 */
[----:B------:R-:W-:Y:S01]  /*1b10*/  MOV R2, UR22 ;  /* 0x0000001600027c02 */ /* 0x000fe20008000f00 */
[----:B------:R-:W-:Y:S01]  /*1b20*/  UIMAD UR11, UR23, UR22, URZ ;  /* 0x00000016170b72a4 */ /* 0x000fe2000f8e023f */
[----:B------:R-:W-:Y:S01]  /*1b30*/  ISETP.GE.AND P5, PT, R21, UR29, PT ;  /* 0x0000001d15007c0c */ /* 0x000fe2000bfa6270 */
[----:B------:R-:W-:Y:S01]  /*1b40*/  IMAD R7, R7, UR12, RZ ;  /* 0x0000000c07077c24 */ /* 0x000fe2000f8e02ff */
[----:B------:R4:W-:Y:S01]  /*1b50*/  STL.64 [R1+0xe8], R28 ;  /* 0x0000e81c01007387 */ /* 0x0009e20000100a00 */
[----:B------:R-:W-:Y:S01]  /*1b60*/  ISETP.GE.AND P4, PT, R20, UR29, PT ;  /* 0x0000001d14007c0c */ /* 0x000fe2000bf86270 */
[----:B------:R-:W-:Y:S01]  /*1b70*/  UIMAD UR11, UR16, UR27, UR11 ;  /* 0x0000001b100b72a4 */ /* 0x000fe2000f8e020b */
[----:B------:R-:W-:-:S02]  /*1b80*/  IMAD.WIDE.U32 R2, R2, UR27, R28 ;  /* 0x0000001b02027c25 */ /* 0x000fc4000f8e001c */
[----:B------:R-:W-:Y:S02]  /*1b90*/  R2P PR, R16, 0x6 ;  /* 0x0000000610007804 */ /* 0x000fe40000000000 */
[----:B------:R-:W-:Y:S01]  /*1ba0*/  IMAD.MOV.U32 R48, RZ, RZ, 0x10 ;  /* 0x00000010ff307424 */ /* 0x000fe200078e00ff */
[----:B------:R-:W-:Y:S01]  /*1bb0*/  ISETP.GE.AND P3, PT, R23, UR29, PT ;  /* 0x0000001d17007c0c */ /* 0x000fe2000bf66270 */
[----:B------:R-:W-:Y:S01]  /*1bc0*/  IMAD.MOV.U32 R125, RZ, RZ, 0x20 ;  /* 0x00000020ff7d7424 */ /* 0x000fe200078e00ff */
[----:B------:R-:W-:Y:S01]  /*1bd0*/  ISETP.GE.AND P0, PT, R22, UR29, PT ;  /* 0x0000001d16007c0c */ /* 0x000fe2000bf06270 */
[----:B------:R-:W-:Y:S01]  /*1be0*/  IMAD R25, R0, UR13, R7 ;  /* 0x0000000d00197c24 */ /* 0x000fe2000f8e0207 */
[----:B------:R-:W-:Y:S02]  /*1bf0*/  SEL R5, R48, 0xfffffff0, !P1 ;  /* 0xfffffff030057807 */ /* 0x000fe40004800000 */
[----:B------:R-:W-:Y:S02]  /*1c00*/  SEL R6, R125, 0xffffffe0, !P2 ;  /* 0xffffffe07d067807 */ /* 0x000fe40005000000 */
[----:B------:R-:W-:-:S02]  /*1c10*/  ISETP.GE.AND P1, PT, R19, UR29, PT ;  /* 0x0000001d13007c0c */ /* 0x000fc4000bf26270 */
[----:B------:R-:W-:Y:S01]  /*1c20*/  ISETP.GE.AND P2, PT, R18, UR29, PT ;  /* 0x0000001d12007c0c */ /* 0x000fe2000bf46270 */
[----:B--2---:R-:W-:Y:S01]  /*1c30*/  IMAD.WIDE.U32 R30, R0, UR12, R8 ;  /* 0x0000000c001e7c25 */ /* 0x004fe2000f8e0008 */
[----:B------:R-:W-:-:S04]  /*1c40*/  IADD3 R9, R3, UR11, RZ ;  /* 0x0000000b03097c10 */ /* 0x000fc8000fffe0ff */
        /* <DEDUP_REMOVED lines=13> */
.L_x_420:
[----:B------:R-:W-:Y:S05]  /*1d20*/  BSYNC B0 ;  /* 0x0000000000007941 */ /* 0x000fea0003800000 */
.L_x_419:
        /* <DEDUP_REMOVED lines=18> */
.L_x_422:
[----:B------:R-:W-:Y:S05]  /*1e50*/  BSYNC B0 ;  /* 0x0000000000007941 */ /* 0x000fea0003800000 */
.L_x_421:
        /* <DEDUP_REMOVED lines=18> */
.L_x_424:
[----:B------:R-:W-:Y:S05]  /*1f80*/  BSYNC B0 ;  /* 0x0000000000007941 */ /* 0x000fea0003800000 */
.L_x_423:
        /* <DEDUP_REMOVED lines=18> */
.L_x_426:
[----:B------:R-:W-:Y:S05]  /*20b0*/  BSYNC B0 ;  /* 0x0000000000007941 */ /* 0x000fea0003800000 */
.L_x_425:
        /* <DEDUP_REMOVED lines=18> */
.L_x_428:
[----:B------:R-:W-:Y:S05]  /*21e0*/  BSYNC B0 ;  /* 0x0000000000007941 */ /* 0x000fea0003800000 */
.L_x_427:
        /* <DEDUP_REMOVED lines=19> */
.L_x_430:
[----:B------:R-:W-:Y:S05]  /*2320*/  BSYNC B0 ;  /* 0x0000000000007941 */ /* 0x000fea0003800000 */
.L_x_429:
        /* <DEDUP_REMOVED lines=19> */
.L_x_432:
[----:B------:R-:W-:Y:S05]  /*2460*/  BSYNC B0 ;  /* 0x0000000000007941 */ /* 0x000fea0003800000 */
.L_x_431:
        /* <DEDUP_REMOVED lines=18> */
.L_x_434:
[----:B------:R-:W-:Y:S05]  /*2590*/  BSYNC B0 ;  /* 0x0000000000007941 */ /* 0x000fea0003800000 */
.L_x_433:
[----:B------:R-:W-:Y:S01]  /*25a0*/  ULDC.64 UR20, c[0x0][0x3c8] ;  /* 0x0000f20000147ab9 */ /* 0x000fe20000000a00 */
[----:B------:R-:W0:Y:S01]  /*25b0*/  LDGDEPBAR ;  /* 0x00000000000079af */ /* 0x000e220000000000 */
[----:B------:R-:W-:-:S04]  /*25c0*/  UISETP.NE.U32.AND UP1, UPT, UR20, URZ, UPT ;  /* 0x0000003f1400728c */ /* 0x000fc8000bf25070 */
[----:B------:R-:W-:-:S06]  /*25d0*/  UISETP.NE.AND.EX UP1, UPT, UR21, URZ, UPT, UP1 ;  /* 0x0000003f1500728c */ /* 0x000fcc000bf25310 */
[----:B------:R-:W-:-:S05]  /*25e0*/  PLOP3.LUT P0, PT, PT, PT, UP1, 0x80, 0x0 ;  /* 0x000000000000781c */ /* 0x000fca0003f0f018 */
[----:B------:R-:W-:Y:S01]  /*25f0*/  @UP1 USHF.R.S32.HI UR13, URZ, 0x1f, UR30 ;  /* 0x0000001f3f0d1899 */ /* 0x000fe2000801141e */
[----:B------:R-:W-:Y:S01]  /*2600*/  @UP1 ULDC.64 UR14, c[0x0][0x3d0] ;  /* 0x0000f400000e1ab9 */ /* 0x000fe20000000a00 */
[----:B------:R-:W-:Y:S02]  /*2610*/  @UP1 UMOV UR34, UR32 ;  /* 0x0000002000221c82 */ /* 0x000fe40008000000 */
[----:B------:R-:W-:Y:S01]  /*2620*/  @UP1 UIMAD UR13, UR13, UR14, URZ ;  /* 0x0000000e0d0d12a4 */ /* 0x000fe2000f8e023f */
[----:B------:R-:W-:Y:S02]  /*2630*/  @UP1 UMOV UR35, UR31 ;  /* 0x0000001f00231c82 */ /* 0x000fe40008000000 */
[----:B------:R-:W-:Y:S01]  /*2640*/  @UP1 UIMAD.WIDE.U32 UR34, UR30, UR14, UR34 ;  /* 0x0000000e1e2212a5 */ /* 0x000fe2000f8e0022 */
[----:B-1----:R-:W-:Y:S01]  /*2650*/  LEA.HI R9, R27, R221, RZ, 0x5 ;  /* 0x000000dd1b097211 */ /* 0x002fe200078f28ff */
[----:B------:R-:W-:Y:S01]  /*2660*/  @UP1 UIMAD UR13, UR30, UR15, UR13 ;  /* 0x0000000f1e0d12a4 */ /* 0x000fe2000f8e020d */
[----:B------:R-:W-:Y:S01]  /*2670*/  SHF.R.S32.HI R4, RZ, 0x4, R26 ;  /* 0x00000004ff047819 */ /* 0x000fe2000001141a */
[----:B------:R-:W-:Y:S01]  /*2680*/  @UP1 ULEA UR20, UP0, UR34, UR20, 0x2 ;  /* 0x0000001422141291 */ /* 0x000fe2000f80103f */
[----:B------:R-:W-:-:S04]  /*2690*/  DEPBAR.LE SB0, 0x0 ;  /* 0x000080000000791a */ /* 0x000fc80000000000 */
[----:B------:R-:W-:Y:S01]  /*26a0*/  @UP1 UIADD3 UR13, UR35, UR13, URZ ;  /* 0x0000000d230d1290 */ /* 0x000fe2000fffe03f */
[----:B------:R-:W-:-:S03]  /*26b0*/  IMAD.U32 R2, RZ, RZ, UR20 ;  /* 0x00000014ff027e24 */ /* 0x000fc6000f8e00ff */
[----:B------:R-:W-:-:S03]  /*26c0*/  @UP1 ULEA.HI.X UR21, UR34, UR21, UR13, 0x2, UP0 ;  /* 0x0000001522151291 */ /* 0x000fc600080f140d */
[----:B------:R-:W-:-:S03]  /*26d0*/  @UP1 ULDC UR13, c[0x0][0x2e8] ;  /* 0x0000ba00000d1ab9 */ /* 0x000fc60000000800 */
[----:B------:R-:W-:-:S06]  /*26e0*/  IMAD.U32 R3, RZ, RZ, UR21 ;  /* 0x00000015ff037e24 */ /* 0x000fcc000f8e00ff */
[----:B------:R1:W5:Y:S01]  /*26f0*/  @P0 LDG.E R3, desc[UR24][R2.64] ;  /* 0x0000001802030981 */ /* 0x000362000c1e1900 */
[----:B------:R-:W-:Y:S01]  /*2700*/  LOP3.LUT R0, R9, 0xffffffe0, RZ, 0xc0, !PT ;  /* 0xffffffe009007812 */ /* 0x000fe200078ec0ff */
[----:B----4-:R-:W-:Y:S01]  /*2710*/  IMAD.IADD R29, R31, 0x1, R25 ;  /* 0x000000011f1d7824 */ /* 0x010fe200078e0219 */
[----:B------:R-:W-:Y:S01]  /*2720*/  LEA.HI R7, R26, R4, RZ, 0x1 ;  /* 0x000000041a077211 */ /* 0x000fe200078f08ff */
[----:B------:R-:W-:Y:S01]  /*2730*/  IMAD.MOV.U32 R28, RZ, RZ, R30 ;  /* 0x000000ffff1c7224 */ /* 0x000fe200078e001e */
[----:B------:R-:W-:Y:S01]  /*2740*/  SHF.R.S32.HI R9, RZ, 0x5, R9 ;  /* 0x00000005ff097819 */ /* 0x000fe20000011409 */
[----:B------:R-:W-:Y:S01]  /*2750*/  IMAD.IADD R0, R221, 0x1, -R0 ;  /* 0x00000001dd007824 */ /* 0x000fe200078e0a00 */
[----:B------:R-:W-:Y:S01]  /*2760*/  USHF.L.U32 UR14, UR6, 0x7, URZ ;  /* 0x00000007060e7899 */ /* 0x000fe2000800063f */
[----:B------:R-:W-:Y:S01]  /*2770*/  BSSY B0, `(.L_x_435) ;  /* 0x000003c000007945 */ /* 0x000fe20003800000 */
[----:B------:R-:W-:Y:S01]  /*2780*/  LEA R8, R9, UR33, 0x4 ;  /* 0x0000002109087c11 */ /* 0x000fe2000f8e20ff */
[----:B------:R4:W-:Y:S01]  /*2790*/  STL.64 [R1+0x110], R28 ;  /* 0x0001101c01007387 */ /* 0x0009e20000100a00 */
[----:B------:R-:W-:Y:S01]  /*27a0*/  BAR.SYNC.DEFER_BLOCKING 0x0 ;  /* 0x0000000000007b1d */ /* 0x000fe20000010000 */
[----:B------:R-:W-:-:S02]  /*27b0*/  ISETP.GE.AND P6, PT, R21, UR29, PT ;  /* 0x0000001d15007c0c */ /* 0x000fc4000bfc6270 */
[----:B------:R-:W-:Y:S02]  /*27c0*/  ISETP.GE.AND P5, PT, R20, UR29, PT ;  /* 0x0000001d14007c0c */ /* 0x000fe4000bfa6270 */
[----:B------:R-:W-:Y:S02]  /*27d0*/  ISETP.GE.AND P4, PT, R23, UR29, PT ;  /* 0x0000001d17007c0c */ /* 0x000fe4000bf86270 */
[----:B------:R-:W-:Y:S02]  /*27e0*/  ISETP.GE.AND P3, PT, R22, UR29, PT ;  /* 0x0000001d16007c0c */ /* 0x000fe4000bf66270 */
[----:B------:R-:W-:Y:S01]  /*27f0*/  ISETP.GE.AND P2, PT, R19, UR29, PT ;  /* 0x0000001d13007c0c */ /* 0x000fe2000bf46270 */
[----:B-1----:R-:W5:Y:S01]  /*2800*/  @P0 MUFU.RCP R2, UR13 ;  /* 0x0000000d00020d08 */ /* 0x002f620008001000 */
[----:B------:R-:W-:Y:S01]  /*2810*/  USHF.L.U64.HI UR13, UR6, 0x7, UR7 ;  /* 0x00000007060d7899 */ /* 0x000fe20008010207 */
[----:B------:R-:W-:-:S03]  /*2820*/  ISETP.GE.AND P1, PT, R18, UR29, PT ;  /* 0x0000001d12007c0c */ /* 0x000fc6000bf26270 */
[----:B------:R-:W-:-:S04]  /*2830*/  UIMAD UR20, UR13, UR22, URZ ;  /* 0x000000160d1472a4 */ /* 0x000fc8000f8e023f */
[----:B------:R-:W-:Y:S01]  /*2840*/  UIMAD UR20, UR16, UR14, UR20 ;  /* 0x0000000e101472a4 */ /* 0x000fe2000f8e0214 */
[----:B-----5:R-:W-:Y:S01]  /*2850*/  @P0 FMUL.FTZ R3, R3, R2 ;  /* 0x0000000203030220 */ /* 0x020fe20000410000 */
[----:B------:R-:W-:Y:S02]  /*2860*/  LOP3.LUT R2, R7, 0xfffffffe, RZ, 0xc0, !PT ;  /* 0xfffffffe07027812 */ /* 0x000fe400078ec0ff */
[----:B------:R-:W-:Y:S02]  /*2870*/  SHF.R.S32.HI R7, RZ, 0x1f, R0 ;  /* 0x0000001fff077819 */ /* 0x000fe40000011400 */
[----:B------:R-:W-:Y:S01]  /*2880*/  @P0 R2UR UR15, R3 ;  /* 0x00000000030f02ca */ /* 0x000fe200000e0000 */
[----:B------:R-:W-:Y:S01]  /*2890*/  IMAD.IADD R12, R4, 0x1, -R2 ;  /* 0x00000001040c7824 */ /* 0x000fe200078e0a02 */
[----:B------:R-:W-:Y:S01]  /*28a0*/  LEA.HI R0, R7, R0, RZ, 0x2 ;  /* 0x0000000007007211 */ /* 0x000fe200078f10ff */
[----:B------:R-:W-:Y:S01]  /*28b0*/  IMAD.SHL.U32 R4, R124, 0x40, RZ ;  /* 0x000000407c047824 */ /* 0x000fe200078e00ff */
[C---:B------:R-:W-:Y:S01]  /*28c0*/  ISETP.GE.AND P0, PT, R14.reuse, UR29, PT ;  /* 0x0000001d0e007c0c */ /* 0x040fe2000bf06270 */
[----:B------:R-:W-:Y:S01]  /*28d0*/  IMAD.SHL.U32 R2, R14, 0x8, RZ ;  /* 0x000000080e027824 */ /* 0x000fe200078e00ff */
[----:B------:R-:W-:Y:S01]  /*28e0*/  SHF.R.S32.HI R3, RZ, 0x2, R0 ;  /* 0x00000002ff037819 */ /* 0x000fe20000011400 */
[----:B------:R-:W-:Y:S01]  /*28f0*/  IMAD.U32 R7, RZ, RZ, UR28 ;  /* 0x0000001cff077e24 */ /* 0x000fe2000f8e00ff */
[----:B------:R-:W-:Y:S01]  /*2900*/  LOP3.LUT R0, R4, 0x1c0, RZ, 0xc0, !PT ;  /* 0x000001c004007812 */ /* 0x000fe200078ec0ff */
[----:B------:R-:W-:Y:S01]  /*2910*/  IMAD.SHL.U32 R4, R12, 0x8, RZ ;  /* 0x000000080c047824 */ /* 0x000fe200078e00ff */
[----:B------:R-:W-:Y:S01]  /*2920*/  IADD3 R8, R8, 0x1, R3 ;  /* 0x0000000108087810 */ /* 0x000fe20007ffe003 */
[----:B------:R-:W-:Y:S01]  /*2930*/  IMAD.SHL.U32 R3, R16, 0x40, RZ ;  /* 0x0000004010037824 */ /* 0x000fe200078e00ff */
[----:B------:R-:W-:-:S02]  /*2940*/  LOP3.LUT R10, R0, 0x8, R2, 0xf8, !PT ;  /* 0x00000008000a7812 */ /* 0x000fc400078ef802 */
[----:B------:R-:W-:Y:S02]  /*2950*/  SHF.R.U32.HI R0, RZ, 0x3, R0 ;  /* 0x00000003ff007819 */ /* 0x000fe40000011600 */
[----:B------:R-:W-:Y:S01]  /*2960*/  LOP3.LUT R2, R3, 0x1c0, RZ, 0xc0, !PT ;  /* 0x000001c003027812 */ /* 0x000fe200078ec0ff */
[----:B------:R4:W-:Y:S01]  /*2970*/  @P0 STS.128 [R232+0x8000], RZ ;  /* 0x008000ffe8000388 */ /* 0x0009e20000000c00 */
[----:B------:R-:W-:Y:S01]  /*2980*/  IMAD.SHL.U32 R3, R17, 0x40, RZ ;  /* 0x0000004011037824 */ /* 0x000fe200078e00ff */
[----:B------:R-:W-:Y:S02]  /*2990*/  LOP3.LUT R10, R10, R0, RZ, 0x3c, !PT ;  /* 0x000000000a0a7212 */ /* 0x000fe400078e3cff */
[----:B------:R-:W-:Y:S02]  /*29a0*/  LOP3.LUT R4, R2, 0x8, R4, 0xf8, !PT ;  /* 0x0000000802047812 */ /* 0x000fe400078ef804 */
[----:B------:R-:W-:Y:S02]  /*29b0*/  LOP3.LUT R207, R3, 0xfffffe00, RZ, 0xc0, !PT ;  /* 0xfffffe0003cf7812 */ /* 0x000fe400078ec0ff */
[----:B------:R-:W-:Y:S01]  /*29c0*/  IADD3 R3, R7, -UR19, R8 ;  /* 0x8000001307037c10 */ /* 0x000fe2000fffe008 */
[----:B------:R-:W-:Y:S01]  /*29d0*/  IMAD.U32 R8, RZ, RZ, UR22 ;  /* 0x00000016ff087e24 */ /* 0x000fe2000f8e00ff */
[----:B------:R-:W-:Y:S01]  /*29e0*/  SHF.R.U32.HI R2, RZ, 0x3, R2 ;  /* 0x00000003ff027819 */ /* 0x000fe20000011602 */
[----:B------:R-:W-:-:S02]  /*29f0*/  IMAD R0, R9, 0x400, R207 ;  /* 0x0000040009007824 */ /* 0x000fc400078e02cf */
[----:B------:R-:W-:Y:S01]  /*2a00*/  IMAD.WIDE.U32 R8, R8, UR14, R28 ;  /* 0x0000000e08087c25 */ /* 0x000fe2000f8e001c */
[----:B------:R-:W-:-:S03]  /*2a10*/  LOP3.LUT R206, R4, R2, RZ, 0x3c, !PT ;  /* 0x0000000204ce7212 */ /* 0x000fc600078e3cff */
[----:B------:R-:W-:Y:S01]  /*2a20*/  VIADD R7, R3, UR5 ;  /* 0x0000000503077c36 */ /* 0x000fe20008000000 */
[----:B------:R-:W-:Y:S01]  /*2a30*/  UMOV UR5, URZ ;  /* 0x0000003f00057c82 */ /* 0x000fe20008000000 */
[----:B------:R-:W-:Y:S01]  /*2a40*/  VIADD R11, R9, UR20 ;  /* 0x00000014090b7c36 */ /* 0x000fe20008000000 */
[----:B------:R-:W-:Y:S01]  /*2a50*/  @UP1 UMOV UR5, UR15 ;  /* 0x0000000f00051c82 */ /* 0x000fe20008000000 */
[----:B------:R-:W-:Y:S01]  /*2a60*/  IMAD.IADD R0, R206, 0x1, R0 ;  /* 0x00000001ce007824 */ /* 0x000fe200078e0200 */
        /* <DEDUP_REMOVED lines=12> */
.L_x_436:
[----:B------:R-:W-:Y:S05]  /*2b30*/  BSYNC B0 ;  /* 0x0000000000007941 */ /* 0x000fea0003800000 */
.L_x_435:
[----:B------:R2:W-:Y:S01]  /*2b40*/  @P6 STS.128 [R232+0x8800], RZ ;  /* 0x008800ffe8006388 */ /* 0x0005e20000000c00 */
[----:B-1----:R-:W-:Y:S01]  /*2b50*/  IMAD R2, R12, 0x200, R10 ;  /* 0x000002000c027824 */ /* 0x002fe200078e020a */
        /* <DEDUP_REMOVED lines=14> */
[----:B------:R-:W-:-:S04]  /*2c40*/  LEA R2, P6, R0, UR20, 0x1 ;  /* 0x0000001400027c11 */ /* 0x000fc8000f8c08ff */
[----:B------:R-:W-:-:S05]  /*2c50*/  LEA.HI.X R3, R0, UR21, R3, 0x1, P6 ;  /* 0x0000001500037c11 */ /* 0x000fca000b0f0c03 */
[----:B------:R-:W-:Y:S01]  /*2c60*/  @!PT LDS RZ, [RZ] ;  /* 0x00000000fffff984 */ /* 0x000fe20000000800 */
[----:B------:R-:W-:Y:S01]  /*2c70*/  @!PT LDS RZ, [RZ] ;  /* 0x00000000fffff984 */ /* 0x000fe20000000800 */
[----:B------:R-:W-:Y:S01]  /*2c80*/  @!PT LDS RZ, [RZ] ;  /* 0x00000000fffff984 */ /* 0x000fe20000000800 */
[----:B------:R1:W-:Y:S04]  /*2c90*/  LDGSTS.E.BYPASS.LTC128B.128 [R232+0x8800], desc[UR24][R2.64] ;  /* 0x0880000002e87fae */ /* 0x0003e8000b901d58 */
.L_x_438:
[----:B------:R-:W-:Y:S05]  /*2ca0*/  BSYNC B0 ;  /* 0x0000000000007941 */ /* 0x000fea0003800000 */
.L_x_437:
        /* <DEDUP_REMOVED lines=19> */
.L_x_440:
[----:B------:R-:W-:Y:S05]  /*2de0*/  BSYNC B0 ;  /* 0x0000000000007941 */ /* 0x000fea0003800000 */
.L_x_439:
        /* <DEDUP_REMOVED lines=19> */
.L_x_442:
[----:B------:R-:W-:Y:S05]  /*2f20*/  BSYNC B0 ;  /* 0x0000000000007941 */ /* 0x000fea0003800000 */
.L_x_441:
        /* <DEDUP_REMOVED lines=19> */
.L_x_444:
[----:B------:R-:W-:Y:S05]  /*3060*/  BSYNC B0 ;  /* 0x0000000000007941 */ /* 0x000fea0003800000 */
.L_x_443:
        /* <DEDUP_REMOVED lines=20> */
.L_x_446:
[----:B------:R-:W-:Y:S05]  /*31b0*/  BSYNC B0 ;  /* 0x0000000000007941 */ /* 0x000fea0003800000 */
.L_x_445:
        /* <DEDUP_REMOVED lines=20> */
.L_x_448:
[----:B------:R-:W-:Y:S05]  /*3300*/  BSYNC B0 ;  /* 0x0000000000007941 */ /* 0x000fea0003800000 */
.L_x_447:
        /* <DEDUP_REMOVED lines=20> */
.L_x_450:
[----:B------:R-:W-:Y:S05]  /*3450*/  BSYNC B0 ;  /* 0x0000000000007941 */ /* 0x000fea0003800000 */
.L_x_449:
[----:B-1----:R-:W-:Y:S01]  /*3460*/  LDSM.16.M88.4 R12, [R228] ;  /* 0x00000000e40c783b */ /* 0x002fe20000000200 */
[----:B------:R-:W-:Y:S01]  /*3470*/  LOP3.LUT P0, RZ, R124, 0x2, RZ, 0xc0, !PT ;  /* 0x000000027cff7812 */ /* 0x000fe2000780c0ff */
        /* <DEDUP_REMOVED lines=12> */
[----:B----4-:R-:W4:Y:S04]  /*3540*/  LDSM.16.M88.4 R28, [R220+0x6800] ;  /* 0x00680000dc1c783b */ /* 0x010f280000000200 */
[----:B------:R-:W4:Y:S04]  /*3550*/  LDSM.16.M88.4 R24, [R220+0x7000] ;  /* 0x00700000dc18783b */ /* 0x000f280000000200 */
[----:B------:R-:W4:Y:S04]  /*3560*/  LDSM.16.M88.4 R20, [R220+0x7800] ;  /* 0x00780000dc14783b */ /* 0x000f280000000200 */
[----:B------:R-:W-:Y:S01]  /*3570*/  LDSM.16.M88.4 R48, [R226+0x4800] ;  /* 0x00480000e230783b */ /* 0x000fe20000000200 */
[-C--:B-1----:R-:W-:Y:S03]  /*3580*/  HMMA.16816.F32 R172, R12, R16.reuse, RZ ;  /* 0x000000100cac723c */ /* 0x082fe600000018ff */
[----:B------:R-:W-:Y:S04]  /*3590*/  LDSM.16.M88.4 R56, [R226+0x5000] ;  /* 0x00500000e238783b */ /* 0x000fe80000000200 */
[----:B------:R-:W-:Y:S01]  /*35a0*/  LDSM.16.M88.4 R60, [R226+0x5800] ;  /* 0x00580000e23c783b */ /* 0x000fe20000000200 */
[C---:B-----5:R-:W-:Y:S03]  /*35b0*/  HMMA.16816.F32 R92, R8.reuse, R16, RZ ;  /* 0x00000010085c723c */ /* 0x060fe600000018ff */
[----:B------:R-:W-:Y:S03]  /*35c0*/  LDSM.16.M88.4 R64, [R226+0x6000] ;  /* 0x00600000e240783b */ /* 0x000fe60000000200 */
[-C--:B------:R-:W-:Y:S01]  /*35d0*/  HMMA.16816.F32 R116, R8, R18.reuse, RZ ;  /* 0x000000120874723c */ /* 0x080fe200000018ff */
[----:B------:R-:W-:Y:S04]  /*35e0*/  LDSM.16.M88.4 R68, [R226+0x6800] ;  /* 0x00680000e244783b */ /* 0x000fe80000000200 */
[----:B------:R-:W-:Y:S01]  /*35f0*/  LDSM.16.M88.4 R72, [R226+0x7000] ;  /* 0x00700000e248783b */ /* 0x000fe20000000200 */
[----:B------:R-:W-:Y:S03]  /*3600*/  HMMA.16816.F32 R208, R12, R18, RZ ;  /* 0x000000120cd0723c */ /* 0x000fe600000018ff */
[----:B------:R-:W1:Y:S03]  /*3610*/  LDSM.16.M88.4 R16, [R0+0x2000] ;  /* 0x002000000010783b */ /* 0x000e660000000200 */
[C---:B--2---:R-:W-:Y:S01]  /*3620*/  HMMA.16816.F32 R88, R8.reuse, R44, RZ ;  /* 0x0000002c0858723c */ /* 0x044fe200000018ff */
[----:B------:R-:W-:Y:S04]  /*3630*/  LDSM.16.M88.4 R76, [R226+0x7800] ;  /* 0x00780000e24c783b */ /* 0x000fe80000000200 */
[----:B------:R-:W-:Y:S01]  /*3640*/  STL [R1+0x60], R0 ;  /* 0x0000600001007387 */ /* 0x000fe20000100800 */
[C---:B---3--:R-:W-:Y:S03]  /*3650*/  HMMA.16816.F32 R84, R8.reuse, R40, RZ ;  /* 0x000000280854723c */ /* 0x048fe600000018ff */
[----:B------:R-:W2:Y:S03]  /*3660*/  LDSM.16.M88.4 R52, [R226+0x4000] ;  /* 0x00400000e234783b */ /* 0x000ea60000000200 */
[C---:B------:R-:W-:Y:S01]  /*3670*/  HMMA.16816.F32 R80, R8.reuse, R36, RZ ;  /* 0x000000240850723c */ /* 0x040fe200000018ff */
[----:B------:R-:W0:Y:S05]  /*3680*/  LDGDEPBAR ;  /* 0x00000000000079af */ /* 0x000e2a0000000000 */
[C---:B------:R-:W-:Y:S06]  /*3690*/  HMMA.16816.F32 R108, R8.reuse, R32, RZ ;  /* 0x00000020086c723c */ /* 0x040fec00000018ff */
[C---:B----4-:R-:W-:Y:S06]  /*36a0*/  HMMA.16816.F32 R104, R8.reuse, R28, RZ ;  /* 0x0000001c0868723c */ /* 0x050fec00000018ff */
[C---:B------:R-:W-:Y:S06]  /*36b0*/  HMMA.16816.F32 R100, R8.reuse, R24, RZ ;  /* 0x000000180864723c */ /* 0x040fec00000018ff */
[C---:B------:R-:W-:Y:S06]  /*36c0*/  HMMA.16816.F32 R96, R8.reuse, R20, RZ ;  /* 0x000000140860723c */ /* 0x040fec00000018ff */
[C---:B------:R-:W-:Y:S06]  /*36d0*/  HMMA.16816.F32 R112, R8.reuse, R46, RZ ;  /* 0x0000002e0870723c */ /* 0x040fec00000018ff */
[C---:B------:R-:W-:Y:S06]  /*36e0*/  HMMA.16816.F32 R120, R8.reuse, R42, RZ ;  /* 0x0000002a0878723c */ /* 0x040fec00000018ff */
[C---:B------:R-:W-:Y:S06]  /*36f0*/  HMMA.16816.F32 R164, R8.reuse, R38, RZ ;  /* 0x0000002608a4723c */ /* 0x040fec00000018ff */
[C---:B------:R-:W-:Y:S06]  /*3700*/  HMMA.16816.F32 R160, R8.reuse, R34, RZ ;  /* 0x0000002208a0723c */ /* 0x040fec00000018ff */
[C---:B------:R-:W-:Y:S06]  /*3710*/  HMMA.16816.F32 R156, R8.reuse, R30, RZ ;  /* 0x0000001e089c723c */ /* 0x040fec00000018ff */
[C---:B------:R-:W-:Y:S06]  /*3720*/  HMMA.16816.F32 R152, R8.reuse, R26, RZ ;  /* 0x0000001a0898723c */ /* 0x040fec00000018ff */
[----:B------:R-:W-:Y:S06]  /*3730*/  HMMA.16816.F32 R128, R8, R22, RZ ;  /* 0x000000160880723c */ /* 0x000fec00000018ff */
[----:B-1----:R-:W-:Y:S06]  /*3740*/  HMMA.16816.F32 R8, R16, R48, R88 ;  /* 0x000000301008723c */ /* 0x002fec0000001858 */
[C---:B------:R-:W-:Y:S06]  /*3750*/  HMMA.16816.F32 R144, R12.reuse, R44, RZ ;  /* 0x0000002c0c90723c */ /* 0x040fec00000018ff */
[C---:B------:R-:W-:Y:S06]  /*3760*/  HMMA.16816.F32 R200, R12.reuse, R46, RZ ;  /* 0x0000002e0cc8723c */ /* 0x040fec00000018ff */
[C---:B------:R-:W-:Y:S06]  /*3770*/  HMMA.16816.F32 R44, R12.reuse, R40, RZ ;  /* 0x000000280c2c723c */ /* 0x040fec00000018ff */
[----:B------:R-:W-:Y:S01]  /*3780*/  HMMA.16816.F32 R196, R12, R42, RZ ;  /* 0x0000002a0cc4723c */ /* 0x000fe200000018ff */
[----:B------:R-:W-:-:S02]  /*3790*/  IMAD.MOV.U32 R252, RZ, RZ, R10 ;  /* 0x000000fffffc7224 */ /* 0x000fc400078e000a */
[----:B------:R-:W-:-:S03]  /*37a0*/  IMAD.MOV.U32 R235, RZ, RZ, R11 ;  /* 0x000000ffffeb7224 */ /* 0x000fc600078e000b */
[C---:B------:R-:W-:Y:S06]  /*37b0*/  HMMA.16816.F32 R140, R12.reuse, R36, RZ ;  /* 0x000000240c8c723c */ /* 0x040fec00000018ff */
        /* <DEDUP_REMOVED lines=9> */
[----:B------:R-:W-:Y:S06]  /*3850*/  HMMA.16816.F32 R176, R12, R22, RZ ;  /* 0x000000160cb0723c */ /* 0x000fec00000018ff */
[----:B------:R-:W-:Y:S01]  /*3860*/  HMMA.16816.F32 R20, R16, R64, R108 ;  /* 0x000000401014723c */ /* 0x000fe2000000186c */
[----:B------:R-:W-:-:S04]  /*3870*/  IMAD.MOV.U32 R12, RZ, RZ, R9 ;  /* 0x000000ffff0c7224 */ /* 0x000fc800078e0009 */
[----:B------:R-:W-:Y:S01]  /*3880*/  IMAD.MOV.U32 R124, RZ, RZ, R12 ;  /* 0x000000ffff7c7224 */ /* 0x000fe200078e000c */
[C---:B------:R-:W-:Y:S06]  /*3890*/  HMMA.16816.F32 R8, R16.reuse, R56, R84 ;  /* 0x000000381008723c */ /* 0x040fec0000001854 */
[C---:B------:R-:W-:Y:S06]  /*38a0*/  HMMA.16816.F32 R32, R16.reuse, R72, R100 ;  /* 0x000000481020723c */ /* 0x040fec0000001864 */
[C---:B--2---:R-:W-:Y:S06]  /*38b0*/  HMMA.16816.F32 R148, R16.reuse, R52, R92 ;  /* 0x000000341094723c */ /* 0x044fec000000185c */
        /* <DEDUP_REMOVED lines=19> */
[----:B------:R-:W-:-:S03]  /*39f0*/  IMAD.MOV.U32 R100, RZ, RZ, R25 ;  /* 0x000000ffff647224 */ /* 0x000fc600078e0019 */
[C---:B------:R-:W-:Y:S06]  /*3a00*/  HMMA.16816.F32 R216, R16.reuse, R50, R112 ;  /* 0x0000003210d8723c */ /* 0x040fec0000001870 */
[----:B------:R-:W-:Y:S06]  /*3a10*/  HMMA.16816.F32 R248, R16, R70, R156 ;  /* 0x0000004610f8723c */ /* 0x000fec000000189c */
[----:B------:R-:W-:-:S02]  /*3a20*/  IMAD.MOV.U32 R223, RZ, RZ, R8 ;  /* 0x000000ffffdf7224 */ /* 0x000fc400078e0008 */
[----:B------:R-:W-:Y:S02]  /*3a30*/  IMAD.MOV.U32 R222, RZ, RZ, R9 ;  /* 0x000000ffffde7224 */ /* 0x000fe400078e0009 */
[----:B------:R-:W-:Y:S02]  /*3a40*/  IMAD.MOV.U32 R127, RZ, RZ, R10 ;  /* 0x000000ffff7f7224 */ /* 0x000fe400078e000a */
[----:B------:R-:W-:Y:S02]  /*3a50*/  IMAD.MOV.U32 R126, RZ, RZ, R11 ;  /* 0x000000ffff7e7224 */ /* 0x000fe400078e000b */
[----:B------:R1:W2:Y:S02]  /*3a60*/  LDSM.16.M88.4 R8, [R0] ;  /* 0x000000000008783b */ /* 0x0002a40000000200 */
[----:B-1----:R-:W-:Y:S02]  /*3a70*/  IMAD.MOV.U32 R0, RZ, RZ, R23 ;  /* 0x000000ffff007224 */ /* 0x002fe400078e0017 */
[----:B------:R-:W-:Y:S06]  /*3a80*/  HMMA.16816.F32 R20, R16, R68, R104 ;  /* 0x000000441014723c */ /* 0x000fec0000001868 */
[C---:B--2---:R-:W-:Y:S06]  /*3a90*/  HMMA.16816.F32 R84, R8.reuse, R52, R172 ;  /* 0x000000340854723c */ /* 0x044fec00000018ac */
[----:B------:R-:W-:-:S12]  /*3aa0*/  HMMA.16816.F32 R52, R8, R54, R208 ;  /* 0x000000360834723c */ /* 0x000fd800000018d0 */
        /* <DEDUP_REMOVED lines=9> */
[----:B------:R-:W-:Y:S02]  /*3b40*/  IMAD.MOV.U32 R20, RZ, RZ, R32 ;  /* 0x000000ffff147224 */ /* 0x000fe400078e0020 */
[----:B------:R-:W-:Y:S01]  /*3b50*/  HMMA.16816.F32 R32, R16, R76, R96 ;  /* 0x0000004c1020723c */ /* 0x000fe20000001860 */
[----:B------:R-:W-:Y:S02]  /*3b60*/  IMAD.MOV.U32 R113, RZ, RZ, R23 ;  /* 0x000000ffff717224 */ /* 0x000fe400078e0017 */
[----:B------:R-:W-:Y:S02]  /*3b70*/  IMAD.MOV.U32 R114, RZ, RZ, R22 ;  /* 0x000000ffff727224 */ /* 0x000fe400078e0016 */
[----:B------:R-:W-:Y:S02]  /*3b80*/  IMAD.MOV.U32 R115, RZ, RZ, R21 ;  /* 0x000000ffff737224 */ /* 0x000fe400078e0015 */
[----:B------:R-:W-:Y:S01]  /*3b90*/  IMAD.MOV.U32 R98, RZ, RZ, R0 ;  /* 0x000000ffff627224 */ /* 0x000fe200078e0000 */
[----:B------:R-:W-:Y:S01]  /*3ba0*/  SEL R0, R125, 0xffffffe0, !P0 ;  /* 0xffffffe07d007807 */ /* 0x000fe20004000000 */
[----:B------:R-:W-:-:S02]  /*3bb0*/  IMAD.MOV.U32 R125, RZ, RZ, R3 ;  /* 0x000000ffff7d7224 */ /* 0x000fc400078e0003 */
[----:B------:R-:W-:Y:S02]  /*3bc0*/  IMAD.MOV.U32 R97, RZ, RZ, R4 ;  /* 0x000000ffff617224 */ /* 0x000fe400078e0004 */
[----:B------:R-:W-:Y:S02]  /*3bd0*/  IMAD R3, R0, 0x2, R220 ;  /* 0x0000000200037824 */ /* 0x000fe400078e02dc */
[----:B------:R-:W-:Y:S02]  /*3be0*/  IMAD R4, R6, 0x2, R228 ;  /* 0x0000000206047824 */ /* 0x000fe400078e02e4 */
[----:B------:R-:W-:Y:S01]  /*3bf0*/  IMAD.MOV.U32 R112, RZ, RZ, R20 ;  /* 0x000000ffff707224 */ /* 0x000fe200078e0014 */
[----:B------:R-:W-:Y:S01]  /*3c00*/  LDSM.16.M88.4 R88, [R3+0x4000] ;  /* 0x004000000358783b */ /* 0x000fe20000000200 */
[----:B------:R-:W-:Y:S02]  /*3c10*/  IMAD.MOV.U32 R99, RZ, RZ, R29 ;  /* 0x000000ffff637224 */ /* 0x000fe400078e001d */
[----:B------:R-:W-:Y:S01]  /*3c20*/  IMAD.MOV.U32 R96, RZ, RZ, R24 ;  /* 0x000000ffff607224 */ /* 0x000fe200078e0018 */
[----:B------:R-:W-:Y:S01]  /*3c30*/  LDSM.16.M88.4 R92, [R3+0x4800] ;  /* 0x00480000035c783b */ /* 0x000fe20000000200 */
[----:B------:R-:W-:Y:S01]  /*3c40*/  HMMA.16816.F32 R28, R8, R64, R136 ;  /* 0x00000040081c723c */ /* 0x000fe20000001888 */
[----:B------:R-:W-:-:S02]  /*3c50*/  IMAD.MOV.U32 R15, RZ, RZ, R35 ;  /* 0x000000ffff0f7224 */ /* 0x000fc400078e0023 */
        /* <DEDUP_REMOVED lines=8> */
[----:B------:R-:W-:Y:S01]  /*3ce0*/  LDSM.16.M88.4 R116, [R3+0x6000] ;  /* 0x006000000374783b */ /* 0x000fe20000000200 */
[----:B------:R-:W-:Y:S01]  /*3cf0*/  IMAD.MOV.U32 R162, RZ, RZ, R13 ;  /* 0x000000ffffa27224 */ /* 0x000fe200078e000d */
[----:B------:R-:W-:Y:S01]  /*3d00*/  HMMA.16816.F32 R32, R8, R60, R140 ;  /* 0x0000003c0820723c */ /* 0x000fe2000000188c */
[----:B------:R-:W-:Y:S01]  /*3d10*/  IMAD.MOV.U32 R163, RZ, RZ, R12 ;  /* 0x000000ffffa37224 */ /* 0x000fe200078e000c */
[----:B------:R-:W-:Y:S01]  /*3d20*/  LDSM.16.M88.4 R148, [R3+0x6800] ;  /* 0x006800000394783b */ /* 0x000fe20000000200 */
[----:B------:R-:W-:-:S02]  /*3d30*/  IMAD.MOV.U32 R57, RZ, RZ, R96 ;  /* 0x000000ffff397224 */ /* 0x000fc400078e0060 */
[----:B------:R-:W-:Y:S01]  /*3d40*/  IMAD.MOV.U32 R96, RZ, RZ, R234 ;  /* 0x000000ffff607224 */ /* 0x000fe200078e00ea */
[----:B------:R-:W-:Y:S01]  /*3d50*/  HMMA.16816.F32 R12, R16, R74, R152 ;  /* 0x0000004a100c723c */ /* 0x000fe20000001898 */
[----:B------:R-:W-:Y:S01]  /*3d60*/  LDSM.16.M88.4 R168, [R3+0x7000] ;  /* 0x0070000003a8783b */ /* 0x000fe20000000200 */
[----:B------:R-:W-:-:S03]  /*3d70*/  IMAD.MOV.U32 R56, RZ, RZ, R125 ;  /* 0x000000ffff387224 */ /* 0x000fc600078e007d */
[----:B------:R1:W-:Y:S01]  /*3d80*/  LDSM.16.M88.4 R164, [R3+0x7800] ;  /* 0x0078000003a4783b */ /* 0x0003e20000000200 */
[C---:B------:R-:W-:Y:S03]  /*3d90*/  HMMA.16816.F32 R60, R8.reuse, R62, R192 ;  /* 0x0000003e083c723c */ /* 0x040fe600000018c0 */
[----:B------:R-:W2:Y:S03]  /*3da0*/  LDSM.16.M88.4 R20, [R4] ;  /* 0x000000000414783b */ /* 0x000ea60000000200 */
[----:B------:R-:W-:Y:S01]  /*3db0*/  HMMA.16816.F32 R64, R8, R66, R188 ;  /* 0x000000420840723c */ /* 0x000fe200000018bc */
[----:B------:R-:W-:Y:S02]  /*3dc0*/  IMAD.MOV.U32 R192, RZ, RZ, R112 ;  /* 0x000000ffffc07224 */ /* 0x000fe400078e0070 */
[----:B------:R-:W-:-:S02]  /*3dd0*/  IMAD.MOV.U32 R193, RZ, RZ, R113 ;  /* 0x000000ffffc17224 */ /* 0x000fc400078e0071 */
[----:B------:R-:W-:Y:S01]  /*3de0*/  IMAD.MOV.U32 R194, RZ, RZ, R114 ;  /* 0x000000ffffc27224 */ /* 0x000fe200078e0072 */
[----:B------:R-:W-:Y:S01]  /*3df0*/  HMMA.16816.F32 R68, R8, R70, R184 ;  /* 0x000000460844723c */ /* 0x000fe200000018b8 */
[----:B------:R-:W-:-:S05]  /*3e00*/  IMAD.MOV.U32 R195, RZ, RZ, R115 ;  /* 0x000000ffffc37224 */ /* 0x000fca00078e0073 */
[----:B------:R-:W-:Y:S01]  /*3e10*/  IMAD.MOV.U32 R122, RZ, RZ, R12 ;  /* 0x000000ffff7a7224 */ /* 0x000fe200078e000c */
[----:B------:R-:W-:Y:S01]  /*3e20*/  HMMA.16816.F32 R112, R8, R74, R180 ;  /* 0x0000004a0870723c */ /* 0x000fe200000018b4 */
[----:B------:R-:W-:Y:S02]  /*3e30*/  IMAD.MOV.U32 R121, RZ, RZ, R13 ;  /* 0x000000ffff797224 */ /* 0x000fe400078e000d */
[----:B------:R-:W-:Y:S02]  /*3e40*/  IMAD.MOV.U32 R120, RZ, RZ, R14 ;  /* 0x000000ffff787224 */ /* 0x000fe400078e000e */
[----:B-1----:R-:W-:Y:S02]  /*3e50*/  IMAD.MOV.U32 R3, RZ, RZ, R15 ;  /* 0x000000ffff037224 */ /* 0x002fe400078e000f */
[----:B------:R-:W-:Y:S01]  /*3e60*/  HMMA.16816.F32 R12, R16, R78, R128 ;  /* 0x0000004e100c723c */ /* 0x000fe20000001880 */
[----:B------:R-:W-:Y:S02]  /*3e70*/  IMAD.MOV.U32 R74, RZ, RZ, R102 ;  /* 0x000000ffff4a7224 */ /* 0x000fe400078e0066 */
[----:B------:R-:W-:-:S03]  /*3e80*/  IMAD.MOV.U32 R75, RZ, RZ, R103 ;  /* 0x000000ffff4b7224 */ /* 0x000fc600078e0067 */
[C---:B------:R-:W-:Y:S06]  /*3e90*/  HMMA.16816.F32 R16, R8.reuse, R72, R40 ;  /* 0x000000480810723c */ /* 0x040fec0000001828 */
[----:B------:R-:W-:Y:S01]  /*3ea0*/  HMMA.16816.F32 R40, R8, R58, R196 ;  /* 0x0000003a0828723c */ /* 0x000fe200000018c4 */
[----:B------:R-:W-:Y:S02]  /*3eb0*/  IMAD.MOV.U32 R72, RZ, RZ, R100 ;  /* 0x000000ffff487224 */ /* 0x000fe400078e0064 */
[----:B------:R-:W-:-:S03]  /*3ec0*/  IMAD.MOV.U32 R73, RZ, RZ, R101 ;  /* 0x000000ffff497224 */ /* 0x000fc600078e0065 */
[----:B--2---:R-:W-:Y:S01]  /*3ed0*/  HMMA.16816.F32 R140, R20, R90, R52 ;  /* 0x0000005a148c723c */ /* 0x004fe20000001834 */
[----:B------:R-:W-:Y:S02]  /*3ee0*/  IMAD.MOV.U32 R199, RZ, RZ, R3 ;  /* 0x000000ffffc77224 */ /* 0x000fe400078e0003 */
[----:B------:R-:W-:Y:S02]  /*3ef0*/  VIADD R3, R220, 0x4000 ;  /* 0x00004000dc037836 */ /* 0x000fe40000000000 */
[----:B------:R-:W-:Y:S01]  /*3f00*/  IMAD.MOV.U32 R58, RZ, RZ, R97 ;  /* 0x000000ffff3a7224 */ /* 0x000fe200078e0061 */
[----:B------:R-:W-:Y:S01]  /*3f10*/  HMMA.16816.F32 R100, R8, R78, R176 ;  /* 0x0000004e0864723c */ /* 0x000fe200000018b0 */
[----:B------:R-:W-:Y:S02]  /*3f20*/  IMAD.MOV.U32 R131, RZ, RZ, R12 ;  /* 0x000000ffff837224 */ /* 0x000fe400078e000c */
[----:B------:R-:W-:Y:S02]  /*3f30*/  IMAD.MOV.U32 R130, RZ, RZ, R13 ;  /* 0x000000ffff827224 */ /* 0x000fe400078e000d */
[----:B------:R-:W-:Y:S01]  /*3f40*/  IMAD.MOV.U32 R129, RZ, RZ, R14 ;  /* 0x000000ffff817224 */ /* 0x000fe200078e000e */
[----:B------:R-:W-:Y:S01]  /*3f50*/  HMMA.16816.F32 R188, R20, R104, R44 ;  /* 0x0000006814bc723c */ /* 0x000fe2000000182c */
[----:B------:R-:W-:-:S02]  /*3f60*/  IMAD.MOV.U32 R128, RZ, RZ, R15 ;  /* 0x000000ffff807224 */ /* 0x000fc400078e000f */
[----:B------:R-:W-:Y:S02]  /*3f70*/  IMAD.MOV.U32 R53, RZ, RZ, R227 ;  /* 0x000000ffff357224 */ /* 0x000fe400078e00e3 */
[----:B------:R-:W-:Y:S01]  /*3f80*/  IMAD R227, R0, 0x2, R3 ;  /* 0x0000000200e37824 */ /* 0x000fe200078e0203 */
[C---:B------:R-:W-:Y:S01]  /*3f90*/  HMMA.16816.F32 R12, R8.reuse, R76, R36 ;  /* 0x0000004c080c723c */ /* 0x040fe20000001824 */
[----:B------:R-:W-:Y:S01]  /*3fa0*/  IMAD.MOV.U32 R52, RZ, RZ, R229 ;  /* 0x000000ffff347224 */ /* 0x000fe200078e00e5 */
[----:B------:R-:W-:Y:S01]  /*3fb0*/  LOP3.LUT R0, R221, 0x6, RZ, 0xc0, !PT ;  /* 0x00000006dd007812 */ /* 0x000fe200078ec0ff */
[----:B------:R-:W-:Y:S02]  /*3fc0*/  IMAD.MOV.U32 R54, RZ, RZ, R225 ;  /* 0x000000ffff367224 */ /* 0x000fe400078e00e1 */
[----:B------:R-:W-:Y:S01]  /*3fd0*/  IMAD R225, R2, 0x2, R227 ;  /* 0x0000000202e17824 */ /* 0x000fe200078e02e3 */
[----:B------:R-:W-:Y:S01]  /*3fe0*/  HMMA.16816.F32 R36, R8, R50, R200 ;  /* 0x000000320824723c */ /* 0x000fe200000018c8 */
[----:B------:R-:W-:-:S02]  /*3ff0*/  IMAD R229, R5, 0x2, R4 ;  /* 0x0000000205e57824 */ /* 0x000fc400078e0204 */
[----:B------:R-:W-:Y:S01]  /*4000*/  IMAD.MOV.U32 R59, RZ, RZ, R98 ;  /* 0x000000ffff3b7224 */ /* 0x000fe200078e0062 */
[----:B------:R-:W-:Y:S01]  /*4010*/  LDSM.16.M88.4 R44, [R225] ;  /* 0x00000000e12c783b */ /* 0x000fe20000000200 */
[----:B------:R-:W-:Y:S01]  /*4020*/  IMAD.MOV.U32 R76, RZ, RZ, R99 ;  /* 0x000000ffff4c7224 */ /* 0x000fe200078e0063 */
[C---:B------:R-:W-:Y:S01]  /*4030*/  HMMA.16816.F32 R156, R20.reuse, R168, R16 ;  /* 0x000000a8149c723c */ /* 0x040fe20000001810 */
[----:B------:R-:W-:Y:S01]  /*4040*/  IMAD.MOV.U32 R97, RZ, RZ, R233 ;  /* 0x000000ffff617224 */ /* 0x000fe200078e00e9 */
[----:B------:R-:W-:Y:S01]  /*4050*/  LDSM.16.M88.4 R8, [R229] ;  /* 0x00000000e508783b */ /* 0x000fe20000000200 */
        /* <DEDUP_REMOVED lines=9> */
[C---:B------:R-:W-:Y:S01]  /*40f0*/  HMMA.16816.F32 R152, R20.reuse, R164, R12 ;  /* 0x000000a41498723c */ /* 0x040fe2000000180c */
[----:B------:R-:W1:Y:S01]  /*4100*/  LDSM.16.M88.4 R12, [R4+0x2000] ;  /* 0x00200000040c783b */ /* 0x000e620000000200 */
[----:B------:R-:W-:Y:S02]  /*4110*/  IMAD.MOV.U32 R209, RZ, RZ, R130 ;  /* 0x000000ffffd17224 */ /* 0x000fe400078e0082 */
[----:B------:R-:W-:Y:S01]  /*4120*/  IMAD.MOV.U32 R210, RZ, RZ, R129 ;  /* 0x000000ffffd27224 */ /* 0x000fe200078e0081 */
[----:B------:R-:W-:Y:S01]  /*4130*/  LDSM.16.M88.4 R144, [R225+0x3800] ;  /* 0x00380000e190783b */ /* 0x000fe20000000200 */
[----:B------:R-:W-:Y:S01]  /*4140*/  HMMA.16816.F32 R176, R20, R108, R32 ;  /* 0x0000006c14b0723c */ /* 0x000fe20000001820 */
[----:B------:R-:W-:Y:S02]  /*4150*/  IMAD.MOV.U32 R211, RZ, RZ, R128 ;  /* 0x000000ffffd37224 */ /* 0x000fe400078e0080 */
[----:B------:R-:W-:Y:S01]  /*4160*/  LDSM.16.M88.4 R32, [R225+0x1800] ;  /* 0x00180000e120783b */ /* 0x000fe20000000200 */
[----:B------:R-:W-:-:S02]  /*4170*/  IMAD.MOV.U32 R203, RZ, RZ, R123 ;  /* 0x000000ffffcb7224 */ /* 0x000fc400078e007b */
[C---:B------:R-:W-:Y:S01]  /*4180*/  HMMA.16816.F32 R172, R20.reuse, R116, R28 ;  /* 0x0000007414ac723c */ /* 0x040fe2000000181c */
[----:B------:R-:W-:Y:S01]  /*4190*/  LDSM.16.M88.4 R28, [R225+0x2000] ;  /* 0x00200000e11c783b */ /* 0x000fe20000000200 */
[----:B------:R-:W-:Y:S02]  /*41a0*/  IMAD.MOV.U32 R196, RZ, RZ, R122 ;  /* 0x000000ffffc47224 */ /* 0x000fe400078e007a */
[----:B------:R-:W-:Y:S02]  /*41b0*/  IMAD.MOV.U32 R197, RZ, RZ, R121 ;  /* 0x000000ffffc57224 */ /* 0x000fe400078e0079 */
[----:B------:R-:W-:Y:S01]  /*41c0*/  HMMA.16816.F32 R160, R20, R148, R24 ;  /* 0x0000009414a0723c */ /* 0x000fe20000001818 */
[----:B------:R-:W-:Y:S01]  /*41d0*/  LDSM.16.M88.4 R24, [R225+0x2800] ;  /* 0x00280000e118783b */ /* 0x000fe20000000200 */
[----:B------:R-:W-:Y:S02]  /*41e0*/  IMAD.MOV.U32 R198, RZ, RZ, R120 ;  /* 0x000000ffffc67224 */ /* 0x000fe400078e0078 */
[----:B------:R-:W-:-:S02]  /*41f0*/  IMAD.MOV.U32 R77, RZ, RZ, R124 ;  /* 0x000000ffff4d7224 */ /* 0x000fc400078e007c */
[C---:B------:R-:W-:Y:S01]  /*4200*/  HMMA.16816.F32 R136, R20.reuse, R94, R36 ;  /* 0x0000005e1488723c */ /* 0x040fe20000001824 */
[----:B------:R-:W-:Y:S01]  /*4210*/  LDSM.16.M88.4 R36, [R225+0x1000] ;  /* 0x00100000e124783b */ /* 0x000fe20000000200 */
[----:B------:R-:W-:Y:S02]  /*4220*/  IMAD.MOV.U32 R78, RZ, RZ, R252 ;  /* 0x000000ffff4e7224 */ /* 0x000fe400078e00fc */
[----:B------:R-:W-:Y:S02]  /*4230*/  IMAD.MOV.U32 R79, RZ, RZ, R235 ;  /* 0x000000ffff4f7224 */ /* 0x000fe400078e00eb */
[----:B------:R-:W-:Y:S01]  /*4240*/  HMMA.16816.F32 R132, R20, R106, R40 ;  /* 0x0000006a1484723c */ /* 0x000fe20000001828 */
[----:B------:R-:W2:Y:S01]  /*4250*/  LDSM.16.M88.4 R40, [R225+0x800] ;  /* 0x00080000e128783b */ /* 0x000ea20000000200 */
[----:B------:R-:W-:Y:S01]  /*4260*/  IMAD.U32 R2, RZ, RZ, UR22 ;  /* 0x00000016ff027e24 */ /* 0x000fe2000f8e00ff */
[----:B------:R-:W-:-:S04]  /*4270*/  DEPBAR.LE SB0, 0x0 ;  /* 0x000080000000791a */ /* 0x000fc80000000000 */
[----:B------:R-:W-:Y:S01]  /*4280*/  HMMA.16816.F32 R128, R20, R110, R60 ;  /* 0x0000006e1480723c */ /* 0x000fe2000000183c */
[----:B------:R-:W-:Y:S02]  /*4290*/  IMAD.MOV.U32 R55, RZ, RZ, R224 ;  /* 0x000000ffff377224 */ /* 0x000fe400078e00e0 */
[----:B------:R-:W-:-:S03]  /*42a0*/  IMAD R2, R2, 0x80, R0 ;  /* 0x0000008002027824 */ /* 0x000fc600078e0200 */
[----:B-1----:R-:W-:Y:S01]  /*42b0*/  HMMA.16816.F32 R96, R12, R88, R96 ;  /* 0x000000580c60723c */ /* 0x002fe20000001860 */
[----:B------:R-:W-:Y:S02]  /*42c0*/  IMAD.MOV.U32 R62, RZ, RZ, R127 ;  /* 0x000000ffff3e7224 */ /* 0x000fe400078e007f */
[----:B------:R-:W-:Y:S02]  /*42d0*/  IMAD.MOV.U32 R63, RZ, RZ, R126 ;  /* 0x000000ffff3f7224 */ /* 0x000fe400078e007e */
[----:B------:R-:W-:Y:S01]  /*42e0*/  IMAD.MOV.U32 R60, RZ, RZ, R223 ;  /* 0x000000ffff3c7224 */ /* 0x000fe200078e00df */
[C---:B------:R-:W-:Y:S01]  /*42f0*/  HMMA.16816.F32 R180, R20.reuse, R92, R80 ;  /* 0x0000005c14b4723c */ /* 0x040fe20000001850 */
[----:B------:R-:W-:Y:S02]  /*4300*/  IMAD.MOV.U32 R61, RZ, RZ, R222 ;  /* 0x000000ffff3d7224 */ /* 0x000fe400078e00de */
[C---:B------:R-:W-:Y:S02]  /*4310*/  VIADD R0, R2.reuse, 0x1 ;  /* 0x0000000102007836 */ /* 0x040fe40000000000 */
[----:B------:R-:W-:Y:S01]  /*4320*/  VIADD R3, R2, 0x9 ;  /* 0x0000000902037836 */ /* 0x000fe20000000000 */
[C---:B------:R-:W-:Y:S06]  /*4330*/  HMMA.16816.F32 R124, R20.reuse, R118, R64 ;  /* 0x00000076147c723c */ /* 0x040fec0000001840 */
[C---:B------:R-:W-:Y:S06]  /*4340*/  HMMA.16816.F32 R120, R20.reuse, R150, R68 ;  /* 0x000000961478723c */ /* 0x040fec0000001844 */
[C---:B------:R-:W-:Y:S06]  /*4350*/  HMMA.16816.F32 R112, R20.reuse, R170, R112 ;  /* 0x000000aa1470723c */ /* 0x040fec0000001870 */
[----:B------:R-:W-:Y:S06]  /*4360*/  HMMA.16816.F32 R100, R20, R166, R100 ;  /* 0x000000a61464723c */ /* 0x000fec0000001864 */
[----:B------:R-:W-:Y:S06]  /*4370*/  HMMA.16816.F32 R88, R12, R90, R212 ;  /* 0x0000005a0c58723c */ /* 0x000fec00000018d4 */
[-C--:B------:R-:W-:Y:S06]  /*4380*/  HMMA.16816.F32 R184, R8, R44.reuse, R184 ;  /* 0x0000002c08b8723c */ /* 0x080fec00000018b8 */
[----:B------:R-:W-:Y:S06]  /*4390*/  HMMA.16816.F32 R96, R16, R44, R96 ;  /* 0x0000002c1060723c */ /* 0x000fec0000001860 */
[C---:B------:R-:W-:Y:S06]  /*43a0*/  HMMA.16816.F32 R68, R12.reuse, R108, R60 ;  /* 0x0000006c0c44723c */ /* 0x040fec000000183c */
[C---:B------:R-:W-:Y:S06]  /*43b0*/  HMMA.16816.F32 R60, R12.reuse, R116, R56 ;  /* 0x000000740c3c723c */ /* 0x040fec0000001838 */
[C---:B------:R-:W-:Y:S06]  /*43c0*/  HMMA.16816.F32 R56, R12.reuse, R118, R244 ;  /* 0x000000760c38723c */ /* 0x040fec00000018f4 */
[----:B------:R-:W-:Y:S06]  /*43d0*/  HMMA.16816.F32 R84, R12, R92, R76 ;  /* 0x0000005c0c54723c */ /* 0x000fec000000184c */
[----:B------:R-:W-:Y:S06]  /*43e0*/  HMMA.16816.F32 R116, R8, R46, R140 ;  /* 0x0000002e0874723c */ /* 0x000fec000000188c */
        /* <DEDUP_REMOVED lines=10> */
[----:B--2---:R-:W-:Y:S01]  /*4490*/  HMMA.16816.F32 R140, R8, R40, R180 ;  /* 0x00000028088c723c */ /* 0x004fe200000018b4 */
[----:B------:R-:W-:-:S05]  /*44a0*/  I2FP.F32.S32 R12, R0 ;  /* 0x00000000000c7245 */ /* 0x000fca0000201400 */
[C---:B------:R-:W-:Y:S01]  /*44b0*/  HMMA.16816.F32 R136, R8.reuse, R42, R136 ;  /* 0x0000002a0888723c */ /* 0x040fe20000001888 */
[C---:B------:R-:W-:Y:S01]  /*44c0*/  FFMA.FTZ R13, R12.reuse, UR5, R185 ;  /* 0x000000050c0d7c23 */ /* 0x040fe200080100b9 */
[C---:B------:R-:W-:Y:S01]  /*44d0*/  FFMA.FTZ R15, R12.reuse, UR5, R187 ;  /* 0x000000050c0f7c23 */ /* 0x040fe200080100bb */
[C---:B------:R-:W-:Y:S01]  /*44e0*/  FFMA.FTZ R14, R12.reuse, UR5, R97 ;  /* 0x000000050c0e7c23 */ /* 0x040fe20008010061 */
[----:B------:R-:W-:Y:S02]  /*44f0*/  FFMA.FTZ R12, R12, UR5, R99 ;  /* 0x000000050c0c7c23 */ /* 0x000fe40008010063 */
        /* <DEDUP_REMOVED lines=12> */
[----:B------:R-:W-:Y:S01]  /*45c0*/  HMMA.16816.F32 R88, R16, R46, R88 ;  /* 0x0000002e1058723c */ /* 0x000fe20000001858 */
[----:B------:R-:W-:Y:S01]  /*45d0*/  IMAD.MOV.U32 R8, RZ, RZ, 0x8 ;  /* 0x00000008ff087424 */ /* 0x000fe200078e00ff */
[----:B------:R-:W-:Y:S01]  /*45e0*/  VIMNMX R9, R7, UR28, PT ;  /* 0x0000001c07097c48 */ /* 0x000fe2000bfe0100 */
[----:B------:R-:W-:-:S02]  /*45f0*/  IMAD.MOV.U32 R11, RZ, RZ, 0x40 ;  /* 0x00000040ff0b7424 */ /* 0x000fc400078e00ff */
[----:B------:R-:W-:Y:S01]  /*4600*/  IMAD.MOV.U32 R10, RZ, RZ, 0x48 ;  /* 0x00000048ff0a7424 */ /* 0x000fe200078e00ff */
[C---:B------:R-:W-:Y:S01]  /*4610*/  VIADDMNMX R8, R7.reuse, R8, UR28, PT ;  /* 0x0000001c07087e46 */ /* 0x040fe2000b800108 */
[C---:B------:R-:W-:Y:S01]  /*4620*/  HMMA.16816.F32 R84, R16.reuse, R40, R84 ;  /* 0x000000281054723c */ /* 0x040fe20000001854 */
[C---:B------:R-:W-:Y:S02]  /*4630*/  VIADDMNMX R11, R7.reuse, R11, UR28, PT ;  /* 0x0000001c070b7e46 */ /* 0x040fe4000b80010b */
[----:B------:R-:W-:Y:S01]  /*4640*/  VIADDMNMX R10, R7, R10, UR28, PT ;  /* 0x0000001c070a7e46 */ /* 0x000fe2000b80010a */
[----:B------:R-:W-:Y:S01]  /*4650*/  VIADD R7, R2, 0x8 ;  /* 0x0000000802077836 */ /* 0x000fe20000000000 */
[C---:B------:R-:W-:Y:S01]  /*4660*/  ISETP.GE.AND P3, PT, R0.reuse, R9, PT ;  /* 0x000000090000720c */ /* 0x040fe20003f66270 */
[----:B------:R-:W-:Y:S01]  /*4670*/  HMMA.16816.F32 R52, R16, R24, R52 ;  /* 0x000000181034723c */ /* 0x000fe20000001834 */
[----:B------:R-:W-:Y:S02]  /*4680*/  ISETP.GE.AND P4, PT, R0, R10, PT ;  /* 0x0000000a0000720c */ /* 0x000fe40003f86270 */
[----:B------:R-:W-:-:S02]  /*4690*/  FSEL R46, R13, -INF , !P3 ;  /* 0xff8000000d2e7808 */ /* 0x000fc40005800000 */
[C---:B------:R-:W-:Y:S01]  /*46a0*/  ISETP.GE.AND P2, PT, R7.reuse, R9, PT ;  /* 0x000000090700720c */ /* 0x040fe20003f46270 */
[C---:B------:R-:W-:Y:S01]  /*46b0*/  HMMA.16816.F32 R92, R16.reuse, R48, R92 ;  /* 0x00000030105c723c */ /* 0x040fe2000000185c */
[C---:B------:R-:W-:Y:S02]  /*46c0*/  ISETP.GE.AND P6, PT, R7.reuse, R8, PT ;  /* 0x000000080700720c */ /* 0x040fe40003fc6270 */
[C---:B------:R-:W-:Y:S02]  /*46d0*/  ISETP.GE.AND P5, PT, R7.reuse, R11, PT ;  /* 0x0000000b0700720c */ /* 0x040fe40003fa6270 */
[----:B------:R-:W-:Y:S01]  /*46e0*/  ISETP.GE.AND P3, PT, R7, R10, PT ;  /* 0x0000000a0700720c */ /* 0x000fe20003f66270 */
[----:B------:R-:W-:Y:S01]  /*46f0*/  HMMA.16816.F32 R104, R16, R50, R104 ;  /* 0x000000321068723c */ /* 0x000fe20000001868 */
[----:B------:R-:W-:Y:S02]  /*4700*/  I2FP.F32.S32 R7, R7 ;  /* 0x0000000700077245 */ /* 0x000fe40000201400 */
[----:B------:R-:W-:-:S02]  /*4710*/  FSEL R97, R12, -INF , !P4 ;  /* 0xff8000000c617808 */ /* 0x000fc40006000000 */
[C---:B------:R-:W-:Y:S01]  /*4720*/  ISETP.GE.AND P1, PT, R0.reuse, R8, PT ;  /* 0x000000080000720c */ /* 0x040fe20003f26270 */
[----:B------:R-:W-:Y:S01]  /*4730*/  FFMA.FTZ R13, R7, UR5, R116 ;  /* 0x00000005070d7c23 */ /* 0x000fe20008010074 */
[----:B------:R-:W-:Y:S01]  /*4740*/  ISETP.GE.AND P0, PT, R0, R11, PT ;  /* 0x0000000b0000720c */ /* 0x000fe20003f06270 */
[C---:B------:R-:W-:Y:S01]  /*4750*/  HMMA.16816.F32 R24, R16.reuse, R26, R20 ;  /* 0x0000001a1018723c */ /* 0x040fe20000001814 */
[----:B------:R-:W-:Y:S01]  /*4760*/  I2FP.F32.S32 R12, R3 ;  /* 0x00000003000c7245 */ /* 0x000fe20000201400 */
[----:B------:R-:W-:Y:S01]  /*4770*/  IMAD.IADD R0, R207, 0x1, R206 ;  /* 0x00000001cf007824 */ /* 0x000fe200078e02ce */
[----:B------:R-:W-:Y:S01]  /*4780*/  FSEL R99, R15, -INF , !P1 ;  /* 0xff8000000f637808 */ /* 0x000fe20004800000 */
[----:B------:R-:W-:Y:S01]  /*4790*/  FFMA.FTZ R15, R7, UR5, R88 ;  /* 0x00000005070f7c23 */ /* 0x000fe20008010058 */
[----:B------:R-:W-:Y:S01]  /*47a0*/  FSEL R51, R14, -INF , !P0 ;  /* 0xff8000000e337808 */ /* 0x000fe20004000000 */
[----:B------:R-:W-:Y:S01]  /*47b0*/  FFMA.FTZ R14, R12, UR5, R117 ;  /* 0x000000050c0e7c23 */ /* 0x000fe20008010075 */
[----:B------:R-:W-:Y:S01]  /*47c0*/  FSEL R49, R13, -INF , !P2 ;  /* 0xff8000000d317808 */ /* 0x000fe20005000000 */
[C---:B------:R-:W-:Y:S01]  /*47d0*/  FFMA.FTZ R20, R7.reuse, UR5, R118 ;  /* 0x0000000507147c23 */ /* 0x040fe20008010076 */
[----:B------:R-:W-:Y:S01]  /*47e0*/  FFMA.FTZ R13, R7, UR5, R90 ;  /* 0x00000005070d7c23 */ /* 0x000fe2000801005a */
[----:B------:R-:W-:Y:S01]  /*47f0*/  ISETP.GE.AND P1, PT, R3, R9, PT ;  /* 0x000000090300720c */ /* 0x000fe20003f26270 */
[----:B------:R-:W-:Y:S01]  /*4800*/  VIADD R7, R2, 0x10 ;  /* 0x0000001002077836 */ /* 0x000fe20000000000 */
[----:B------:R-:W-:Y:S01]  /*4810*/  FSEL R88, R15, -INF , !P5 ;  /* 0xff8000000f587808 */ /* 0x000fe20006800000 */
[----:B------:R-:W-:Y:S01]  /*4820*/  FFMA.FTZ R21, R12, UR5, R119 ;  /* 0x000000050c157c23 */ /* 0x000fe20008010077 */
[----:B------:R-:W-:Y:S01]  /*4830*/  FSEL R102, R20, -INF , !P6 ;  /* 0xff80000014667808 */ /* 0x000fe20007000000 */
[----:B------:R-:W-:Y:S01]  /*4840*/  HMMA.16816.F32 R80, R16, R42, R80 ;  /* 0x0000002a1050723c */ /* 0x000fe20000001850 */
[----:B------:R-:W-:-:S02]  /*4850*/  FSEL R90, R13, -INF , !P3 ;  /* 0xff8000000d5a7808 */ /* 0x000fc40005800000 */
[----:B------:R-:W-:Y:S01]  /*4860*/  FSEL R47, R14, -INF , !P1 ;  /* 0xff8000000e2f7808 */ /* 0x000fe20004800000 */
[C---:B------:R-:W-:Y:S01]  /*4870*/  FFMA.FTZ R14, R12.reuse, UR5, R89 ;  /* 0x000000050c0e7c23 */ /* 0x040fe20008010059 */
[C---:B------:R-:W-:Y:S01]  /*4880*/  ISETP.GE.AND P6, PT, R7.reuse, R9, PT ;  /* 0x000000090700720c */ /* 0x040fe20003fc6270 */
[----:B------:R-:W-:Y:S01]  /*4890*/  FFMA.FTZ R12, R12, UR5, R91 ;  /* 0x000000050c0c7c23 */ /* 0x000fe2000801005b */
[C---:B------:R-:W-:Y:S01]  /*48a0*/  ISETP.GE.AND P5, PT, R7.reuse, R8, PT ;  /* 0x000000080700720c */ /* 0x040fe20003fa6270 */
[C---:B------:R-:W-:Y:S01]  /*48b0*/  HMMA.16816.F32 R76, R16.reuse, R36, R76 ;  /* 0x00000024104c723c */ /* 0x040fe2000000184c */
[CC--:B------:R-:W-:Y:S02]  /*48c0*/  ISETP.GE.AND P3, PT, R7.reuse, R11.reuse, PT ;  /* 0x0000000b0700720c */ /* 0x0c0fe40003f66270 */
[----:B------:R-:W-:Y:S02]  /*48d0*/  ISETP.GE.AND P1, PT, R7, R10, PT ;  /* 0x0000000a0700720c */ /* 0x000fe40003f26270 */
[C---:B------:R-:W-:Y:S01]  /*48e0*/  ISETP.GE.AND P0, PT, R3.reuse, R8, PT ;  /* 0x000000080300720c */ /* 0x040fe20003f06270 */
[----:B------:R-:W-:Y:S01]  /*48f0*/  HMMA.16816.F32 R72, R16, R38, R72 ;  /* 0x000000261048723c */ /* 0x000fe20000001848 */
[----:B------:R-:W-:-:S02]  /*4900*/  ISETP.GE.AND P4, PT, R3, R11, PT ;  /* 0x0000000b0300720c */ /* 0x000fc40003f86270 */
[----:B------:R-:W-:Y:S01]  /*4910*/  ISETP.GE.AND P2, PT, R3, R10, PT ;  /* 0x0000000a0300720c */ /* 0x000fe20003f46270 */
[----:B------:R-:W-:Y:S01]  /*4920*/  VIADD R3, R2, 0x11 ;  /* 0x0000001102037836 */ /* 0x000fe20000000000 */
[----:B------:R-:W-:Y:S01]  /*4930*/  I2FP.F32.S32 R7, R7 ;  /* 0x0000000700077245 */ /* 0x000fe20000201400 */
[C---:B------:R-:W-:Y:S01]  /*4940*/  HMMA.16816.F32 R68, R16.reuse, R32, R68 ;  /* 0x000000201044723c */ /* 0x040fe20000001844 */
[----:B------:R-:W-:Y:S02]  /*4950*/  FSEL R89, R12, -INF , !P2 ;  /* 0xff8000000c597808 */ /* 0x000fe40005000000 */
[----:B------:R-:W-:Y:S01]  /*4960*/  I2FP.F32.S32 R12, R3 ;  /* 0x00000003000c7245 */ /* 0x000fe20000201400 */
[C---:B------:R-:W-:Y:S01]  /*4970*/  FFMA.FTZ R13, R7.reuse, UR5, R140 ;  /* 0x00000005070d7c23 */ /* 0x040fe2000801008c */
[----:B------:R-:W-:Y:S01]  /*4980*/  FSEL R48, R14, -INF , !P4 ;  /* 0xff8000000e307808 */ /* 0x000fe20006000000 */
[----:B------:R-:W-:Y:S01]  /*4990*/  FFMA.FTZ R20, R7, UR5, R142 ;  /* 0x0000000507147c23 */ /* 0x000fe2000801008e */
[----:B------:R-:W-:Y:S01]  /*49a0*/  FSEL R100, R21, -INF , !P0 ;  /* 0xff80000015647808 */ /* 0x000fe20004000000 */
[----:B------:R-:W-:Y:S01]  /*49b0*/  FFMA.FTZ R15, R7, UR5, R84 ;  /* 0x00000005070f7c23 */ /* 0x000fe20008010054 */
[----:B------:R-:W-:Y:S01]  /*49c0*/  FSEL R45, R13, -INF , !P6 ;  /* 0xff8000000d2d7808 */ /* 0x000fe20007000000 */
[----:B------:R-:W-:Y:S01]  /*49d0*/  FFMA.FTZ R13, R7, UR5, R86 ;  /* 0x00000005070d7c23 */ /* 0x000fe20008010056 */
        /* <DEDUP_REMOVED lines=14> */
[----:B------:R-:W-:Y:S01]  /*4ac0*/  BAR.SYNC.DEFER_BLOCKING 0x0 ;  /* 0x0000000000007b1d */ /* 0x000fe20000010000 */
        /* <DEDUP_REMOVED lines=8> */
[----:B------:R-:W-:Y:S01]  /*4b50*/  HMMA.16816.F32 R56, R16, R30, R56 ;  /* 0x0000001e1038723c */ /* 0x000fe20000001838 */
        /* <DEDUP_REMOVED lines=11> */
[----:B------:R-:W-:-:S02]  /*4c10*/  VIADD R7, R2, 0x20 ;  /* 0x0000002002077836 */ /* 0x000fc40000000000 */
[----:B------:R-:W-:Y:S01]  /*4c20*/  FFMA.FTZ R21, R12, UR5, R139 ;  /* 0x000000050c157c23 */ /* 0x000fe2000801008b */
[----:B------:R-:W-:Y:S02]  /*4c30*/  FSEL R139, R20, -INF , !P3 ;  /* 0xff800000148b7808 */ /* 0x000fe40005800000 */
[----:B------:R-:W-:Y:S02]  /*4c40*/  FSEL R113, R15, -INF , !P1 ;  /* 0xff8000000f717808 */ /* 0x000fe40004800000 */
[----:B------:R-:W-:Y:S02]  /*4c50*/  FSEL R117, R13, -INF , !P0 ;  /* 0xff8000000d757808 */ /* 0x000fe40004000000 */
[----:B------:R-:W-:Y:S01]  /*4c60*/  FSEL R91, R14, -INF , !P4 ;  /* 0xff8000000e5b7808 */ /* 0x000fe20006000000 */
[C---:B------:R-:W-:Y:S01]  /*4c70*/  FFMA.FTZ R14, R12.reuse, UR5, R81 ;  /* 0x000000050c0e7c23 */ /* 0x040fe20008010051 */
[C---:B------:R-:W-:Y:S01]  /*4c80*/  ISETP.GE.AND P3, PT, R7.reuse, R9, PT ;  /* 0x000000090700720c */ /* 0x040fe20003f66270 */
[----:B------:R-:W-:Y:S01]  /*4c90*/  FFMA.FTZ R12, R12, UR5, R83 ;  /* 0x000000050c0c7c23 */ /* 0x000fe20008010053 */
[----:B------:R-:W-:-:S02]  /*4ca0*/  ISETP.GE.AND P1, PT, R7, R8, PT ;  /* 0x000000080700720c */ /* 0x000fc40003f26270 */
[CC--:B------:R-:W-:Y:S02]  /*4cb0*/  ISETP.GE.AND P0, PT, R7.reuse, R11.reuse, PT ;  /* 0x0000000b0700720c */ /* 0x0c0fe40003f06270 */
[----:B------:R-:W-:Y:S02]  /*4cc0*/  ISETP.GE.AND P4, PT, R7, R10, PT ;  /* 0x0000000a0700720c */ /* 0x000fe40003f86270 */
[C---:B------:R-:W-:Y:S02]  /*4cd0*/  ISETP.GE.AND P2, PT, R3.reuse, R8, PT ;  /* 0x000000080300720c */ /* 0x040fe40003f46270 */
[C---:B------:R-:W-:Y:S02]  /*4ce0*/  ISETP.GE.AND P6, PT, R3.reuse, R11, PT ;  /* 0x0000000b0300720c */ /* 0x040fe40003fc6270 */
[----:B------:R-:W-:Y:S01]  /*4cf0*/  ISETP.GE.AND P5, PT, R3, R10, PT ;  /* 0x0000000a0300720c */ /* 0x000fe20003fa6270 */
[----:B------:R-:W-:Y:S01]  /*4d00*/  VIADD R3, R2, 0x21 ;  /* 0x0000002102037836 */ /* 0x000fe20000000000 */
[----:B------:R-:W-:-:S02]  /*4d10*/  I2FP.F32.S32 R7, R7 ;  /* 0x0000000700077245 */ /* 0x000fc40000201400 */
        /* <DEDUP_REMOVED lines=14> */
[----:B------:R-:W-:-:S02]  /*4e00*/  FSEL R180, R15, -INF , !P0 ;  /* 0xff8000000fb47808 */ /* 0x000fc40004000000 */
[----:B------:R-:W-:Y:S02]  /*4e10*/  FSEL R181, R13, -INF , !P4 ;  /* 0xff8000000db57808 */ /* 0x000fe40006000000 */
[----:B------:R-:W-:Y:S01]  /*4e20*/  FSEL R168, R14, -INF , !P2 ;  /* 0xff8000000ea87808 */ /* 0x000fe20005000000 */
[C---:B------:R-:W-:Y:S01]  /*4e30*/  FFMA.FTZ R14, R12.reuse, UR5, R77 ;  /* 0x000000050c0e7c23 */ /* 0x040fe2000801004d */
[C---:B------:R-:W-:Y:S01]  /*4e40*/  ISETP.GE.AND P1, PT, R7.reuse, R9, PT ;  /* 0x000000090700720c */ /* 0x040fe20003f26270 */
[----:B------:R-:W-:Y:S01]  /*4e50*/  FFMA.FTZ R12, R12, UR5, R79 ;  /* 0x000000050c0c7c23 */ /* 0x000fe2000801004f */
[C---:B------:R-:W-:Y:S02]  /*4e60*/  ISETP.GE.AND P0, PT, R7.reuse, R8, PT ;  /* 0x000000080700720c */ /* 0x040fe40003f06270 */
[C---:B------:R-:W-:Y:S02]  /*4e70*/  ISETP.GE.AND P4, PT, R7.reuse, R11, PT ;  /* 0x0000000b0700720c */ /* 0x040fe40003f86270 */
[----:B------:R-:W-:-:S02]  /*4e80*/  ISETP.GE.AND P2, PT, R7, R10, PT ;  /* 0x0000000a0700720c */ /* 0x000fc40003f46270 */
[C---:B------:R-:W-:Y:S02]  /*4e90*/  ISETP.GE.AND P6, PT, R3.reuse, R8, PT ;  /* 0x000000080300720c */ /* 0x040fe40003fc6270 */
[C---:B------:R-:W-:Y:S02]  /*4ea0*/  ISETP.GE.AND P5, PT, R3.reuse, R11, PT ;  /* 0x0000000b0300720c */ /* 0x040fe40003fa6270 */
[----:B------:R-:W-:Y:S01]  /*4eb0*/  ISETP.GE.AND P3, PT, R3, R10, PT ;  /* 0x0000000a0300720c */ /* 0x000fe20003f66270 */
[----:B------:R-:W-:Y:S01]  /*4ec0*/  VIADD R3, R2, 0x29 ;  /* 0x0000002902037836 */ /* 0x000fe20000000000 */
[----:B------:R-:W-:Y:S02]  /*4ed0*/  I2FP.F32.S32 R7, R7 ;  /* 0x0000000700077245 */ /* 0x000fe40000201400 */
        /* <DEDUP_REMOVED lines=219> */
[----:B------:R-:W-:Y:S02]  /*5c90*/  I2FP.F32.S32 R7, R7 ;  /* 0x0000000700077245 */ /* 0x000fe40000201400 */
[C---:B------:R-:W-:Y:S02]  /*5ca0*/  ISETP.GE.AND P5, PT, R3.reuse, R8, PT ;  /* 0x000000080300720c */ /* 0x040fe40003fa6270 */
[----:B------:R-:W-:Y:S01]  /*5cb0*/  ISETP.GE.AND P3, PT, R3, R11, PT ;  /* 0x0000000b0300720c */ /* 0x000fe20003f66270 */
[----:B------:R-:W-:Y:S01]  /*5cc0*/  FFMA.FTZ R13, R7, UR5, R148 ;  /* 0x00000005070d7c23 */ /* 0x000fe20008010094 */
[----:B------:R-:W-:Y:S01]  /*5cd0*/  ISETP.GE.AND P1, PT, R3, R10, PT ;  /* 0x0000000a0300720c */ /* 0x000fe20003f26270 */
[----:B------:R-:W-:Y:S01]  /*5ce0*/  VIADD R3, R2, 0x69 ;  /* 0x0000006902037836 */ /* 0x000fe20000000000 */
[----:B------:R-:W-:Y:S01]  /*5cf0*/  FSEL R246, R14, -INF , !P3 ;  /* 0xff8000000ef67808 */ /* 0x000fe20005800000 */
[----:B------:R-:W-:Y:S01]  /*5d00*/  FFMA.FTZ R15, R7, UR5, R104 ;  /* 0x00000005070f7c23 */ /* 0x000fe20008010068 */
[----:B------:R-:W-:Y:S01]  /*5d10*/  FSEL R237, R13, -INF , !P0 ;  /* 0xff8000000ded7808 */ /* 0x000fe20004000000 */
[----:B------:R-:W-:Y:S01]  /*5d20*/  FFMA.FTZ R20, R7, UR5, R150 ;  /* 0x0000000507147c23 */ /* 0x000fe20008010096 */
[----:B------:R-:W-:-:S02]  /*5d30*/  I2FP.F32.S32 R13, R3 ;  /* 0x00000003000d7245 */ /* 0x000fc40000201400 */
[----:B------:R-:W-:Y:S01]  /*5d40*/  FSEL R249, R12, -INF , !P1 ;  /* 0xff8000000cf97808 */ /* 0x000fe20004800000 */
[----:B------:R-:W-:Y:S01]  /*5d50*/  FFMA.FTZ R12, R7, UR5, R106 ;  /* 0x00000005070c7c23 */ /* 0x000fe2000801006a */
[----:B------:R-:W-:Y:S01]  /*5d60*/  FSEL R243, R21, -INF , !P5 ;  /* 0xff80000015f37808 */ /* 0x000fe20006800000 */
[----:B------:R-:W-:Y:S01]  /*5d70*/  FFMA.FTZ R14, R13, UR5, R149 ;  /* 0x000000050d0e7c23 */ /* 0x000fe20008010095 */
[----:B------:R-:W-:Y:S01]  /*5d80*/  ISETP.GE.AND P5, PT, R3, R9, PT ;  /* 0x000000090300720c */ /* 0x000fe20003fa6270 */
[----:B------:R-:W-:Y:S02]  /*5d90*/  VIADD R7, R2, 0x70 ;  /* 0x0000007002077836 */ /* 0x000fe40000000000 */
[----:B------:R-:W-:Y:S01]  /*5da0*/  FFMA.FTZ R21, R13, UR5, R151 ;  /* 0x000000050d157c23 */ /* 0x000fe20008010097 */
[----:B------:R-:W-:Y:S02]  /*5db0*/  FSEL R239, R20, -INF , !P4 ;  /* 0xff80000014ef7808 */ /* 0x000fe40006000000 */
[----:B------:R-:W-:-:S02]  /*5dc0*/  FSEL R242, R15, -INF , !P2 ;  /* 0xff8000000ff27808 */ /* 0x000fc40005000000 */
[----:B------:R-:W-:Y:S02]  /*5dd0*/  FSEL R244, R12, -INF , !P6 ;  /* 0xff8000000cf47808 */ /* 0x000fe40007000000 */
[----:B------:R-:W-:Y:S01]  /*5de0*/  FSEL R235, R14, -INF , !P5 ;  /* 0xff8000000eeb7808 */ /* 0x000fe20006800000 */
[----:B------:R-:W-:Y:S01]  /*5df0*/  FFMA.FTZ R14, R13, UR5, R105 ;  /* 0x000000050d0e7c23 */ /* 0x000fe20008010069 */
[-C--:B------:R-:W-:Y:S02]  /*5e00*/  ISETP.GE.AND P3, PT, R3, R8.reuse, PT ;  /* 0x000000080300720c */ /* 0x080fe40003f66270 */
[C---:B------:R-:W-:Y:S02]  /*5e10*/  ISETP.GE.AND P4, PT, R7.reuse, R9, PT ;  /* 0x000000090700720c */ /* 0x040fe40003f86270 */
[C---:B------:R-:W-:Y:S02]  /*5e20*/  ISETP.GE.AND P2, PT, R7.reuse, R8, PT ;  /* 0x000000080700720c */ /* 0x040fe40003f46270 */
[----:B------:R-:W-:-:S02]  /*5e30*/  ISETP.GE.AND P6, PT, R7, R11, PT ;  /* 0x0000000b0700720c */ /* 0x000fc40003fc6270 */
[-C--:B------:R-:W-:Y:S02]  /*5e40*/  ISETP.GE.AND P5, PT, R7, R10.reuse, PT ;  /* 0x0000000a0700720c */ /* 0x080fe40003fa6270 */
[----:B------:R-:W-:Y:S01]  /*5e50*/  I2FP.F32.S32 R12, R7 ;  /* 0x00000007000c7245 */ /* 0x000fe20000201400 */
[----:B------:R-:W-:Y:S01]  /*5e60*/  FFMA.FTZ R7, R13, UR5, R107 ;  /* 0x000000050d077c23 */ /* 0x000fe2000801006b */
[C---:B------:R-:W-:Y:S02]  /*5e70*/  ISETP.GE.AND P1, PT, R3.reuse, R11, PT ;  /* 0x0000000b0300720c */ /* 0x040fe40003f26270 */
[----:B------:R-:W-:Y:S01]  /*5e80*/  ISETP.GE.AND P0, PT, R3, R10, PT ;  /* 0x0000000a0300720c */ /* 0x000fe20003f06270 */
[----:B------:R-:W-:Y:S01]  /*5e90*/  VIADD R3, R2, 0x71 ;  /* 0x0000007102037836 */ /* 0x000fe20000000000 */
[----:B------:R-:W-:Y:S01]  /*5ea0*/  FSEL R236, R21, -INF , !P3 ;  /* 0xff80000015ec7808 */ /* 0x000fe20005800000 */
[C---:B------:R-:W-:Y:S01]  /*5eb0*/  FFMA.FTZ R13, R12.reuse, UR5, R152 ;  /* 0x000000050c0d7c23 */ /* 0x040fe20008010098 */
[----:B------:R-:W-:Y:S01]  /*5ec0*/  HMMA.16816.F32 R20, R16, R146, R192 ;  /* 0x000000921014723c */ /* 0x000fe200000018c0 */
[----:B------:R-:W-:Y:S01]  /*5ed0*/  FSEL R241, R7, -INF , !P0 ;  /* 0xff80000007f17808 */ /* 0x000fe20004000000 */
[----:B------:R-:W-:Y:S01]  /*5ee0*/  FFMA.FTZ R15, R12, UR5, R154 ;  /* 0x000000050c0f7c23 */ /* 0x000fe2000801009a */
[----:B------:R-:W-:-:S02]  /*5ef0*/  I2FP.F32.S32 R7, R3 ;  /* 0x0000000300077245 */ /* 0x000fc40000201400 */
[----:B------:R-:W-:Y:S01]  /*5f00*/  FSEL R238, R14, -INF , !P1 ;  /* 0xff8000000eee7808 */ /* 0x000fe20004800000 */
[C---:B------:R-:W-:Y:S01]  /*5f10*/  FFMA.FTZ R14, R12.reuse, UR5, R108 ;  /* 0x000000050c0e7c23 */ /* 0x040fe2000801006c */
[----:B------:R-:W-:Y:S01]  /*5f20*/  FSEL R230, R13, -INF , !P4 ;  /* 0xff8000000de67808 */ /* 0x000fe20006000000 */
[----:B------:R-:W-:Y:S01]  /*5f30*/  FFMA.FTZ R12, R12, UR5, R110 ;  /* 0x000000050c0c7c23 */ /* 0x000fe2000801006e */
[----:B------:R-:W-:Y:S01]  /*5f40*/  ISETP.GE.AND P3, PT, R3, R9, PT ;  /* 0x000000090300720c */ /* 0x000fe20003f66270 */
[----:B------:R-:W-:Y:S01]  /*5f50*/  FFMA.FTZ R13, R7, UR5, R153 ;  /* 0x00000005070d7c23 */ /* 0x000fe20008010099 */
[----:B------:R-:W-:Y:S01]  /*5f60*/  ISETP.GE.AND P1, PT, R3, R8, PT ;  /* 0x000000080300720c */ /* 0x000fe20003f26270 */
[----:B------:R-:W-:Y:S01]  /*5f70*/  FFMA.FTZ R17, R7, UR5, R155 ;  /* 0x0000000507117c23 */ /* 0x000fe2000801009b */
[----:B------:R-:W-:Y:S01]  /*5f80*/  ISETP.GE.AND P0, PT, R3, R11, PT ;  /* 0x0000000b0300720c */ /* 0x000fe20003f06270 */
[----:B------:R-:W-:Y:S01]  /*5f90*/  FFMA.FTZ R18, R7, UR5, R109 ;  /* 0x0000000507127c23 */ /* 0x000fe2000801006d */
[----:B------:R-:W-:Y:S01]  /*5fa0*/  ISETP.GE.AND P4, PT, R3, R10, PT ;  /* 0x0000000a0300720c */ /* 0x000fe20003f86270 */
[----:B------:R-:W-:Y:S01]  /*5fb0*/  VIADD R3, R2, 0x78 ;  /* 0x0000007802037836 */ /* 0x000fe20000000000 */
[----:B------:R-:W-:Y:S01]  /*5fc0*/  FSEL R214, R15, -INF , !P2 ;  /* 0xff8000000fd67808 */ /* 0x000fe20005000000 */
[----:B------:R-:W-:Y:S01]  /*5fd0*/  FFMA.FTZ R16, R7, UR5, R111 ;  /* 0x0000000507107c23 */ /* 0x000fe2000801006f */
[----:B------:R-:W-:-:S02]  /*5fe0*/  FSEL R218, R14, -INF , !P6 ;  /* 0xff8000000eda7808 */ /* 0x000fc40007000000 */
[----:B------:R-:W-:Y:S02]  /*5ff0*/  FSEL R233, R12, -INF , !P5 ;  /* 0xff8000000ce97808 */ /* 0x000fe40006800000 */
[----:B------:R-:W-:Y:S02]  /*6000*/  FSEL R161, R13, -INF , !P3 ;  /* 0xff8000000da17808 */ /* 0x000fe40005800000 */
[C---:B------:R-:W-:Y:S02]  /*6010*/  ISETP.GE.AND P2, PT, R3.reuse, R9, PT ;  /* 0x000000090300720c */ /* 0x040fe40003f46270 */
[C---:B------:R-:W-:Y:S02]  /*6020*/  ISETP.GE.AND P6, PT, R3.reuse, R8, PT ;  /* 0x000000080300720c */ /* 0x040fe40003fc6270 */
[C---:B------:R-:W-:Y:S02]  /*6030*/  ISETP.GE.AND P5, PT, R3.reuse, R11, PT ;  /* 0x0000000b0300720c */ /* 0x040fe40003fa6270 */
[----:B------:R-:W-:-:S02]  /*6040*/  ISETP.GE.AND P3, PT, R3, R10, PT ;  /* 0x0000000a0300720c */ /* 0x000fc40003f66270 */
[----:B------:R-:W-:Y:S02]  /*6050*/  I2FP.F32.S32 R3, R3 ;  /* 0x0000000300037245 */ /* 0x000fe40000201400 */
[----:B------:R-:W-:Y:S02]  /*6060*/  I2FP.F32.S32 R7, R2 ;  /* 0x0000000200077245 */ /* 0x000fe40000201400 */
[----:B------:R-:W-:Y:S01]  /*6070*/  FSEL R215, R18, -INF , !P0 ;  /* 0xff80000012d77808 */ /* 0x000fe20004000000 */
[----:B------:R-:W-:Y:S01]  /*6080*/  FFMA.FTZ R12, R3, UR5, R164 ;  /* 0x00000005030c7c23 */ /* 0x000fe200080100a4 */
[----:B------:R-:W-:Y:S01]  /*6090*/  ISETP.GE.AND P0, PT, R2, R8, PT ;  /* 0x000000080200720c */ /* 0x000fe20003f06270 */
[----:B------:R-:W-:Y:S01]  /*60a0*/  FFMA.FTZ R15, R7, UR5, R186 ;  /* 0x00000005070f7c23 */ /* 0x000fe200080100ba */
[----:B------:R-:W-:Y:S01]  /*60b0*/  FSEL R212, R17, -INF , !P1 ;  /* 0xff80000011d47808 */ /* 0x000fe20004800000 */
[C---:B------:R-:W-:Y:S01]  /*60c0*/  FFMA.FTZ R14, R3.reuse, UR5, R166 ;  /* 0x00000005030e7c23 */ /* 0x040fe200080100a6 */
[----:B------:R-:W-:Y:S01]  /*60d0*/  FSEL R219, R16, -INF , !P4 ;  /* 0xff80000010db7808 */ /* 0x000fe20006000000 */
[C---:B------:R-:W-:Y:S01]  /*60e0*/  FFMA.FTZ R13, R3.reuse, UR5, R20 ;  /* 0x00000005030d7c23 */ /* 0x040fe20008010014 */
[----:B------:R-:W-:Y:S01]  /*60f0*/  FSEL R149, R12, -INF , !P2 ;  /* 0xff8000000c957808 */ /* 0x000fe20005000000 */
[----:B------:R-:W-:Y:S01]  /*6100*/  FFMA.FTZ R3, R3, UR5, R22 ;  /* 0x0000000503037c23 */ /* 0x000fe20008010016 */
[C---:B------:R-:W-:Y:S01]  /*6110*/  ISETP.GE.AND P1, PT, R2.reuse, R9, PT ;  /* 0x000000090200720c */ /* 0x040fe20003f26270 */
[----:B------:R-:W-:Y:S01]  /*6120*/  FFMA.FTZ R12, R7, UR5, R184 ;  /* 0x00000005070c7c23 */ /* 0x000fe200080100b8 */
[----:B------:R-:W-:-:S02]  /*6130*/  ISETP.GE.AND P4, PT, R2, R11, PT ;  /* 0x0000000b0200720c */ /* 0x000fc40003f86270 */
[C---:B------:R-:W-:Y:S01]  /*6140*/  ISETP.GE.AND P2, PT, R2.reuse, R10, PT ;  /* 0x0000000a0200720c */ /* 0x040fe20003f46270 */
[----:B------:R-:W-:Y:S01]  /*6150*/  VIADD R2, R2, 0x79 ;  /* 0x0000007902027836 */ /* 0x000fe20000000000 */
[----:B------:R-:W-:Y:S02]  /*6160*/  FSEL R44, R15, -INF , !P0 ;  /* 0xff8000000f2c7808 */ /* 0x000fe40004000000 */
[----:B------:R-:W-:Y:S02]  /*6170*/  PLOP3.LUT P0, PT, PT, PT, UP0, 0x80, 0x0 ;  /* 0x000000000000781c */ /* 0x000fe40003f0f008 */
[----:B------:R-:W-:Y:S01]  /*6180*/  FSEL R151, R14, -INF , !P6 ;  /* 0xff8000000e977808 */ /* 0x000fe20007000000 */
[----:B------:R-:W-:Y:S01]  /*6190*/  FFMA.FTZ R14, R7, UR5, R96 ;  /* 0x00000005070e7c23 */ /* 0x000fe20008010060 */
[----:B------:R-:W-:Y:S01]  /*61a0*/  FSEL R163, R13, -INF , !P5 ;  /* 0xff8000000da37808 */ /* 0x000fe20006800000 */
[----:B------:R-:W-:Y:S01]  /*61b0*/  FFMA.FTZ R7, R7, UR5, R98 ;  /* 0x0000000507077c23 */ /* 0x000fe20008010062 */
[----:B------:R-:W-:-:S02]  /*61c0*/  FSEL R164, R3, -INF , !P3 ;  /* 0xff80000003a47808 */ /* 0x000fc40005800000 */
[----:B------:R-:W-:Y:S02]  /*61d0*/  FSEL R41, R12, -INF , !P1 ;  /* 0xff8000000c297808 */ /* 0x000fe40004800000 */
[C---:B------:R-:W-:Y:S02]  /*61e0*/  ISETP.GE.AND P6, PT, R2.reuse, R9, PT ;  /* 0x000000090200720c */ /* 0x040fe40003fc6270 */
[C---:B------:R-:W-:Y:S02]  /*61f0*/  ISETP.GE.AND P5, PT, R2.reuse, R8, PT ;  /* 0x000000080200720c */ /* 0x040fe40003fa6270 */
[C---:B------:R-:W-:Y:S02]  /*6200*/  ISETP.GE.AND P3, PT, R2.reuse, R11, PT ;  /* 0x0000000b0200720c */ /* 0x040fe40003f66270 */
[----:B------:R-:W-:Y:S02]  /*6210*/  ISETP.GE.AND P1, PT, R2, R10, PT ;  /* 0x0000000a0200720c */ /* 0x000fe40003f26270 */
[----:B------:R-:W-:-:S02]  /*6220*/  I2FP.F32.S32 R2, R2 ;  /* 0x0000000200027245 */ /* 0x000fc40000201400 */
[----:B------:R-:W-:Y:S02]  /*6230*/  FSEL R42, R14, -INF , !P4 ;  /* 0xff8000000e2a7808 */ /* 0x000fe40006000000 */
[----:B------:R-:W-:Y:S01]  /*6240*/  FSEL R43, R7, -INF , !P2 ;  /* 0xff800000072b7808 */ /* 0x000fe20005000000 */
[C---:B------:R-:W-:Y:S01]  /*6250*/  FFMA.FTZ R13, R2.reuse, UR5, R165 ;  /* 0x00000005020d7c23 */ /* 0x040fe200080100a5 */
[C---:B------:R-:W-:Y:S01]  /*6260*/  FFMA.FTZ R12, R2.reuse, UR5, R167 ;  /* 0x00000005020c7c23 */ /* 0x040fe200080100a7 */
[C---:B------:R-:W-:Y:S01]  /*6270*/  FFMA.FTZ R3, R2.reuse, UR5, R21 ;  /* 0x0000000502037c23 */ /* 0x040fe20008010015 */
[----:B------:R-:W-:Y:S02]  /*6280*/  FFMA.FTZ R2, R2, UR5, R23 ;  /* 0x0000000502027c23 */ /* 0x000fe40008010017 */
[----:B------:R-:W-:Y:S02]  /*6290*/  FSEL R146, R13, -INF , !P6 ;  /* 0xff8000000d927808 */ /* 0x000fe40007000000 */
[----:B------:R-:W-:-:S02]  /*62a0*/  FSEL R147, R12, -INF , !P5 ;  /* 0xff8000000c937808 */ /* 0x000fc40006800000 */
[----:B------:R-:W-:Y:S02]  /*62b0*/  FSEL R148, R3, -INF , !P3 ;  /* 0xff80000003947808 */ /* 0x000fe40005800000 */
[----:B------:R-:W-:Y:S01]  /*62c0*/  FSEL R150, R2, -INF , !P1 ;  /* 0xff80000002967808 */ /* 0x000fe20004800000 */
[----:B------:R-:W-:Y:S06]  /*62d0*/  @!P0 BRA `(.L_x_451) ;  /* 0x0000000400c08947 */ /* 0x000fec0003800000 */
[----:B------:R-:W2:Y:S01]  /*62e0*/  LDL.64 R36, [R1+0xe8] ;  /* 0x0000e80001247983 */ /* 0x000ea20000100a00 */
[----:B------:R-:W-:Y:S01]  /*62f0*/  ULDC UR20, c[0x0][0x2d0] ;  /* 0x0000b40000147ab9 */ /* 0x000fe20000000800 */
[----:B------:R-:W-:Y:S01]  /*6300*/  UIADD3 UR21, UR26, -0x2, URZ ;  /* 0xfffffffe1a157890 */ /* 0x000fe2000fffe03f */
[----:B------:R-:W-:Y:S01]  /*6310*/  ISETP.GE.AND P1, PT, R204, UR20, PT ;  /* 0x00000014cc007c0c */ /* 0x000fe2000bf26270 */
[----:B------:R-:W-:Y:S01]  /*6320*/  IMAD.U32 R2, RZ, RZ, UR8 ;  /* 0x00000008ff027e24 */ /* 0x000fe2000f8e00ff */
[----:B------:R-:W-:Y:S01]  /*6330*/  BSSY B0, `(.L_x_452) ;  /* 0x0000069000007945 */ /* 0x000fe20003800000 */
[----:B------:R-:W-:Y:S01]  /*6340*/  USHF.R.S32.HI UR20, URZ, 0x1f, UR21 ;  /* 0x0000001f3f147899 */ /* 0x000fe20008011415 */
[----:B------:R-:W-:Y:S02]  /*6350*/  IMAD.U32 R7, RZ, RZ, UR8 ;  /* 0x00000008ff077e24 */ /* 0x000fe4000f8e00ff */
[----:B------:R-:W-:Y:S01]  /*6360*/  IMAD.U32 R12, RZ, RZ, UR21 ;  /* 0x00000015ff0c7e24 */ /* 0x000fe2000f8e00ff */
[----:B------:R-:W-:Y:S01]  /*6370*/  UIMAD UR21, UR23, UR21, URZ ;  /* 0x00000015171572a4 */ /* 0x000fe2000f8e023f */
[----:B------:R-:W-:-:S02]  /*6380*/  IMAD.U32 R16, RZ, RZ, UR8 ;  /* 0x00000008ff107e24 */ /* 0x000fc4000f8e00ff */
[----:B------:R-:W-:Y:S01]  /*6390*/  IMAD.U32 R15, RZ, RZ, UR8 ;  /* 0x00000008ff0f7e24 */ /* 0x000fe2000f8e00ff */
[----:B------:R-:W-:Y:S01]  /*63a0*/  UIMAD UR20, UR20, UR27, UR21 ;  /* 0x0000001b141472a4 */ /* 0x000fe2000f8e0215 */
[----:B------:R-:W-:Y:S01]  /*63b0*/  IMAD.U32 R14, RZ, RZ, UR9 ;  /* 0x00000009ff0e7e24 */ /* 0x000fe2000f8e00ff */
[----:B------:R-:W1:Y:S01]  /*63c0*/  @!P1 LDC.64 R22, c[0x0][0x218] ;  /* 0x00008600ff169b82 */ /* 0x000e620000000a00 */
[----:B------:R-:W-:Y:S01]  /*63d0*/  VOTEU.ALL UP0, P1 ;  /* 0x00000000003f7886 */ /* 0x000fe20000800000 */
[----:B------:R-:W-:Y:S01]  /*63e0*/  IMAD.U32 R18, RZ, RZ, UR8 ;  /* 0x00000008ff127e24 */ /* 0x000fe2000f8e00ff */
[----:B------:R3:W-:Y:S01]  /*63f0*/  @P1 STS.128 [R232+0x4000], RZ ;  /* 0x004000ffe8001388 */ /* 0x0007e20000000c00 */
[----:B------:R-:W-:Y:S02]  /*6400*/  IMAD.U32 R21, RZ, RZ, UR8 ;  /* 0x00000008ff157e24 */ /* 0x000fe4000f8e00ff */
[----:B------:R-:W-:Y:S02]  /*6410*/  @!UP0 UIMAD UR23, UR9, 0x30, URZ ;  /* 0x00000030091788a4 */ /* 0x000fe4000f8e023f */
[----:B------:R-:W4:Y:S01]  /*6420*/  @!P1 LDC.64 R32, c[0x0][0x218] ;  /* 0x00008600ff209b82 */ /* 0x000f220000000a00 */
[----:B------:R-:W-:-:S07]  /*6430*/  @!UP0 UIMAD UR21, UR9, 0x50, URZ ;  /* 0x00000050091588a4 */ /* 0x000fce000f8e023f */
[----:B------:R-:W5:Y:S08]  /*6440*/  @!P1 LDC.64 R26, c[0x0][0x218] ;  /* 0x00008600ff1a9b82 */ /* 0x000f700000000a00 */
[----:B------:R-:W3:Y:S08]  /*6450*/  @!P1 LDC.64 R30, c[0x0][0x218] ;  /* 0x00008600ff1e9b82 */ /* 0x000ef00000000a00 */
[----:B------:R-:W3:Y:S08]  /*6460*/  @!P1 LDC.64 R34, c[0x0][0x218] ;  /* 0x00008600ff229b82 */ /* 0x000ef00000000a00 */
[----:B------:R-:W3:Y:S01]  /*6470*/  @!P1 LDC.64 R38, c[0x0][0x218] ;  /* 0x00008600ff269b82 */ /* 0x000ee20000000a00 */
[----:B--2---:R-:W-:-:S07]  /*6480*/  IMAD.WIDE.U32 R12, R12, UR27, R36 ;  /* 0x0000001b0c0c7c25 */ /* 0x004fce000f8e0024 */
[----:B------:R-:W2:Y:S01]  /*6490*/  @!P1 LDC.64 R36, c[0x0][0x218] ;  /* 0x00008600ff249b82 */ /* 0x000ea20000000a00 */
[----:B------:R-:W-:Y:S01]  /*64a0*/  VIADD R3, R13, UR20 ;  /* 0x000000140d037c36 */ /* 0x000fe20008000000 */
[-C--:B------:R-:W-:Y:S01]  /*64b0*/  @!P1 LEA R25, P3, R2, R12.reuse, 0x5 ;  /* 0x0000000c02199211 */ /* 0x080fe200078628ff */
[----:B------:R-:W-:Y:S01]  /*64c0*/  IMAD.U32 R2, RZ, RZ, UR9 ;  /* 0x00000009ff027e24 */ /* 0x000fe2000f8e00ff */
[-C--:B------:R-:W-:Y:S01]  /*64d0*/  @!P1 LEA R28, P2, R7, R12.reuse, 0x6 ;  /* 0x0000000c071c9211 */ /* 0x080fe200078430ff */
[----:B------:R-:W-:Y:S01]  /*64e0*/  @!P1 IMAD.MOV.U32 R17, RZ, RZ, R3 ;  /* 0x000000ffff119224 */ /* 0x000fe200078e0003 */
[-C--:B------:R-:W-:Y:S01]  /*64f0*/  @!P1 LEA.HI.X R29, R15, R3.reuse, R14, 0x5, P3 ;  /* 0x000000030f1d9211 */ /* 0x080fe200018f2c0e */
[----:B------:R-:W-:Y:S01]  /*6500*/  @!P1 IMAD.MOV.U32 R14, RZ, RZ, R12 ;  /* 0x000000ffff0e9224 */ /* 0x000fe200078e000c */
[-C--:B------:R-:W-:Y:S01]  /*6510*/  @!P1 LEA.HI.X R40, R16, R3.reuse, R2, 0x6, P2 ;  /* 0x0000000310289211 */ /* 0x080fe200010f3402 */
[----:B------:R-:W-:Y:S01]  /*6520*/  @!P1 IMAD.MOV.U32 R16, RZ, RZ, R12 ;  /* 0x000000ffff109224 */ /* 0x000fe200078e000c */
[----:B------:R-:W-:Y:S01]  /*6530*/  @!P1 MOV R2, R12 ;  /* 0x0000000c00029202 */ /* 0x000fe20000000f00 */
[----:B------:R-:W-:Y:S01]  /*6540*/  @!UP0 UIMAD UR20, UR9, 0x60, URZ ;  /* 0x00000060091488a4 */ /* 0x000fe2000f8e023f */
[----:B------:R-:W-:Y:S01]  /*6550*/  @!P1 MOV R15, R3 ;  /* 0x00000003000f9202 */ /* 0x000fe20000000f00 */
[----:B------:R-:W-:Y:S01]  /*6560*/  @!P1 IMAD.WIDE.U32 R16, R7, 0x50, R16 ;  /* 0x0000005007109825 */ /* 0x000fe200078e0010 */
[----:B------:R-:W-:-:S02]  /*6570*/  @!P1 IADD3 R7, P2, R12, UR12, RZ ;  /* 0x0000000c0c079c10 */ /* 0x000fc4000ff5e0ff */
[----:B-1----:R-:W-:Y:S01]  /*6580*/  @!P1 LEA R22, P3, R12, R22, 0x1 ;  /* 0x000000160c169211 */ /* 0x002fe200078608ff */
[----:B------:R-:W-:Y:S01]  /*6590*/  @!P1 IMAD.WIDE.U32 R18, R18, 0x30, R2 ;  /* 0x0000003012129825 */ /* 0x000fe200078e0002 */
[----:B------:R-:W-:Y:S02]  /*65a0*/  @!P1 IADD3.X R24, R3, UR11, RZ, P2, !PT ;  /* 0x0000000b03189c10 */ /* 0x000fe400097fe4ff */
[----:B----4-:R-:W-:Y:S01]  /*65b0*/  @!P1 LEA R20, P2, R7, R32, 0x1 ;  /* 0x0000002007149211 */ /* 0x010fe200078408ff */
[----:B------:R-:W-:Y:S01]  /*65c0*/  @!P1 IMAD.WIDE.U32 R14, R21, 0x60, R14 ;  /* 0x00000060150e9825 */ /* 0x000fe200078e000e */
[----:B------:R-:W-:Y:S02]  /*65d0*/  @!P1 LEA.HI.X R23, R12, R23, R3, 0x1, P3 ;  /* 0x000000170c179211 */ /* 0x000fe400018f0c03 */
[----:B------:R-:W-:Y:S01]  /*65e0*/  @!P1 LEA.HI.X R21, R7, R33, R24, 0x1, P2 ;  /* 0x0000002107159211 */ /* 0x000fe200010f0c18 */
[----:B------:R-:W-:Y:S01]  /*65f0*/  @!P1 VIADD R7, R19, UR23 ;  /* 0x0000001713079c36 */ /* 0x000fe20008000000 */
[----:B-----5:R-:W-:Y:S01]  /*6600*/  @!P1 LEA R26, P3, R25, R26, 0x1 ;  /* 0x0000001a191a9211 */ /* 0x020fe200078608ff */
[----:B------:R-:W-:Y:S01]  /*6610*/  @!PT LDS RZ, [RZ] ;  /* 0x00000000fffff984 */ /* 0x000fe20000000800 */
[----:B------:R-:W-:Y:S01]  /*6620*/  @!PT LDS RZ, [RZ] ;  /* 0x00000000fffff984 */ /* 0x000fe20000000800 */
[----:B------:R-:W-:Y:S01]  /*6630*/  @!PT LDS RZ, [RZ] ;  /* 0x00000000fffff984 */ /* 0x000fe20000000800 */
[----:B------:R1:W-:Y:S01]  /*6640*/  @!P1 LDGSTS.E.BYPASS.LTC128B.128 [R232+0x4000], desc[UR24][R22.64] ;  /* 0x0400000016e89fae */ /* 0x0003e2000b901d58 */
[C---:B---3--:R-:W-:Y:S01]  /*6650*/  @!P1 LEA R24, P2, R18.reuse, R30, 0x1 ;  /* 0x0000001e12189211 */ /* 0x048fe200078408ff */
[----:B------:R-:W-:Y:S01]  /*6660*/  @!P1 VIADD R15, R15, UR20 ;  /* 0x000000140f0f9c36 */ /* 0x000fe20008000000 */
[----:B------:R-:W-:Y:S01]  /*6670*/  @!P1 LEA.HI.X R27, R25, R27, R29, 0x1, P3 ;  /* 0x0000001b191b9211 */ /* 0x000fe200018f0c1d */
[----:B------:R3:W-:Y:S01]  /*6680*/  @P1 STS.128 [R232+0x4800], RZ ;  /* 0x004800ffe8001388 */ /* 0x0007e20000000c00 */
[----:B------:R-:W-:Y:S01]  /*6690*/  @!P1 LEA.HI.X R25, R18, R31, R7, 0x1, P2 ;  /* 0x0000001f12199211 */ /* 0x000fe200010f0c07 */
[----:B------:R-:W-:Y:S01]  /*66a0*/  @!P1 VIADD R7, R17, UR21 ;  /* 0x0000001511079c36 */ /* 0x000fe20008000000 */
[C---:B------:R-:W-:Y:S01]  /*66b0*/  @!P1 LEA R18, P2, R14.reuse, R38, 0x1 ;  /* 0x000000260e129211 */ /* 0x040fe200078408ff */
        /* <DEDUP_REMOVED lines=15> */
[----:B-1----:R-:W-:-:S03]  /*67b0*/  @!P1 LEA R22, P4, R28, R34, 0x1 ;  /* 0x000000221c169211 */ /* 0x002fc600078808ff */
[----:B------:R3:W-:Y:S01]  /*67c0*/  @P1 STS.128 [R232+0x6000], RZ ;  /* 0x006000ffe8001388 */ /* 0x0007e20000000c00 */
[----:B------:R-:W-:Y:S02]  /*67d0*/  @!P1 LEA.HI.X R23, R28, R35, R40, 0x1, P4 ;  /* 0x000000231c179211 */ /* 0x000fe400020f0c28 */
[----:B--2---:R-:W-:-:S03]  /*67e0*/  @!P1 LEA R20, P3, R16, R36, 0x1 ;  /* 0x0000002410149211 */ /* 0x004fc600078608ff */
[----:B------:R-:W-:Y:S01]  /*67f0*/  @!PT LDS RZ, [RZ] ;  /* 0x00000000fffff984 */ /* 0x000fe20000000800 */
[----:B------:R-:W-:Y:S01]  /*6800*/  @!PT LDS RZ, [RZ] ;  /* 0x00000000fffff984 */ /* 0x000fe20000000800 */
[----:B------:R-:W-:Y:S01]  /*6810*/  @!PT LDS RZ, [RZ] ;  /* 0x00000000fffff984 */ /* 0x000fe20000000800 */
[----:B------:R3:W-:Y:S01]  /*6820*/  @!P1 LDGSTS.E.BYPASS.LTC128B.128 [R232+0x6000], desc[UR24][R22.64] ;  /* 0x0600000016e89fae */ /* 0x0007e2000b901d58 */
[----:B------:R-:W-:-:S03]  /*6830*/  @!P1 LEA.HI.X R21, R16, R37, R7, 0x1, P3 ;  /* 0x0000002510159211 */ /* 0x000fc600018f0c07 */
        /* <DEDUP_REMOVED lines=24> */
.L_x_453:
[----:B------:R-:W-:Y:S05]  /*69c0*/  BSYNC B0 ;  /* 0x0000000000007941 */ /* 0x000fea0003800000 */
.L_x_452:
[----:B------:R-:W0:Y:S02]  /*69d0*/  LDGDEPBAR ;  /* 0x00000000000079af */ /* 0x000e240000000000 */
.L_x_451:
[----:B------:R-:W-:Y:S01]  /*69e0*/  FMNMX.FTZ R2, R41, R46, !PT ;  /* 0x0000002e29027209 */ /* 0x000fe20007810000 */
[----:B------:R-:W-:Y:S01]  /*69f0*/  IMAD.MOV.U32 R153, RZ, RZ, R86 ;  /* 0x000000ffff997224 */ /* 0x000fe200078e0056 */
[----:B------:R-:W-:Y:S01]  /*6a00*/  MOV R152, R85 ;  /* 0x0000005500987202 */ /* 0x000fe20000000f00 */
[----:B------:R-:W-:Y:S01]  /*6a10*/  IMAD.MOV.U32 R159, RZ, RZ, R223 ;  /* 0x000000ffff9f7224 */ /* 0x000fe200078e00df */
[----:B------:R-:W-:Y:S01]  /*6a20*/  FMNMX.FTZ R2, R49, R2, !PT ;  /* 0x0000000231027209 */ /* 0x000fe20007810000 */
[----:B------:R-:W-:Y:S01]  /*6a30*/  IMAD.MOV.U32 R194, RZ, RZ, R221 ;  /* 0x000000ffffc27224 */ /* 0x000fe200078e00dd */
[----:B------:R-:W-:Y:S01]  /*6a40*/  MOV R154, R224 ;  /* 0x000000e0009a7202 */ /* 0x000fe20000000f00 */
[----:B------:R-:W-:Y:S01]  /*6a50*/  ULDC UR23, c[0x0][0x2ec] ;  /* 0x0000bb0000177ab9 */ /* 0x000fe20000000800 */
[----:B------:R-:W-:Y:S01]  /*6a60*/  FMNMX.FTZ R2, R47, R2, !PT ;  /* 0x000000022f027209 */ /* 0x000fe20007810000 */
[----:B------:R-:W-:Y:S01]  /*6a70*/  STL [R1+0x15c], R232 ;  /* 0x00015ce801007387 */ /* 0x000fe20000100800 */
[----:B------:R-:W-:-:S02]  /*6a80*/  MOV R184, R222 ;  /* 0x000000de00b87202 */ /* 0x000fc40000000f00 */
[----:B------:R-:W-:Y:S01]  /*6a90*/  FMNMX.FTZ R2, R45, R2, !PT ;  /* 0x000000022d027209 */ /* 0x000fe20007810000 */
[----:B------:R-:W-:Y:S01]  /*6aa0*/  STL [R1+0x158], R229 ;  /* 0x000158e501007387 */ /* 0x000fe20000100800 */
[----:B------:R-:W-:Y:S02]  /*6ab0*/  LEA R221, R0, UR4, 0x1 ;  /* 0x0000000400dd7c11 */ /* 0x000fe4000f8e08ff */
[----:B------:R-:W-:Y:S01]  /*6ac0*/  FMNMX.FTZ R2, R84, R2, !PT ;  /* 0x0000000254027209 */ /* 0x000fe20007810000 */
[----:B------:R-:W-:Y:S01]  /*6ad0*/  STL [R1+0x154], R228 ;  /* 0x000154e401007387 */ /* 0x000fe20000100800 */
[----:B------:R-:W-:Y:S01]  /*6ae0*/  LEA R224, R5, R221, 0x1 ;  /* 0x000000dd05e07211 */ /* 0x000fe200078e08ff */
[----:B------:R-:W-:Y:S01]  /*6af0*/  IMAD R222, R6, 0x2, R221 ;  /* 0x0000000206de7824 */ /* 0x000fe200078e02dd */
[----:B------:R-:W-:Y:S01]  /*6b00*/  FMNMX.FTZ R2, R50, R2, !PT ;  /* 0x0000000232027209 */ /* 0x000fe20007810000 */
[----:B------:R-:W-:Y:S03]  /*6b10*/  STL [R1+0x150], R227 ;  /* 0x000150e301007387 */ /* 0x000fe60000100800 */
[----:B------:R-:W-:Y:S01]  /*6b20*/  FMNMX.FTZ R2, R91, R2, !PT ;  /* 0x000000025b027209 */ /* 0x000fe20007810000 */
[----:B------:R-:W-:Y:S01]  /*6b30*/  STL [R1+0x14c], R226 ;  /* 0x00014ce201007387 */ /* 0x000fe20000100800 */
[----:B------:R-:W-:-:S02]  /*6b40*/  LEA R223, R5, R222, 0x1 ;  /* 0x000000de05df7211 */ /* 0x000fc400078e08ff */
        /* <DEDUP_REMOVED lines=31> */
[----:B------:R-:W-:Y:S01]  /*6d40*/  LDSM.16.MT88.4 R32, [R221+0x8000] ;  /* 0x00800000dd20783b */ /* 0x000fe20000004200 */
[----:B------:R-:W-:Y:S02]  /*6d50*/  FMNMX.FTZ R3, R141, R3, !PT ;  /* 0x000000038d037209 */ /* 0x000fe40007810000 */
[----:B------:R-:W-:Y:S01]  /*6d60*/  FMNMX.FTZ R2, R90, R2, !PT ;  /* 0x000000025a027209 */ /* 0x000fe20007810000 */
[----:B------:R-:W-:Y:S01]  /*6d70*/  LDSM.16.MT88.4 R28, [R224+0x8000] ;  /* 0x00800000e01c783b */ /* 0x000fe20000004200 */
[----:B------:R-:W-:-:S02]  /*6d80*/  FMNMX.FTZ R7, R172, R7, !PT ;  /* 0x00000007ac077209 */ /* 0x000fc40007810000 */
[----:B------:R-:W-:Y:S01]  /*6d90*/  FMNMX.FTZ R3, R132, R3, !PT ;  /* 0x0000000384037209 */ /* 0x000fe20007810000 */
[----:B---3--:R-:W-:Y:S01]  /*6da0*/  LDSM.16.MT88.4 R24, [R222+0x8000] ;  /* 0x00800000de18783b */ /* 0x008fe20000004200 */
[----:B------:R-:W-:Y:S02]  /*6db0*/  FMNMX.FTZ R2, R89, R2, !PT ;  /* 0x0000000259027209 */ /* 0x000fe40007810000 */
[----:B------:R-:W-:Y:S01]  /*6dc0*/  FMNMX.FTZ R7, R152, R7, !PT ;  /* 0x0000000798077209 */ /* 0x000fe20007810000 */
[----:B------:R-:W-:Y:S01]  /*6dd0*/  LDSM.16.MT88.4 R20, [R223+0x8000] ;  /* 0x00800000df14783b */ /* 0x000fe20000004200 */
        /* <DEDUP_REMOVED lines=17> */
[----:B-1----:R-:W-:Y:S02]  /*6ef0*/  FMNMX.FTZ R12, R237, R7, !PT ;  /* 0x00000007ed0c7209 */ /* 0x002fe40007810000 */
        /* <DEDUP_REMOVED lines=22> */
[----:B------:R-:W1:Y:S01]  /*7060*/  SHFL.BFLY PT, R137, R12, 0x2, 0x1f ;  /* 0x0c401f000c897f89 */ /* 0x000e6200000e0000 */
        /* <DEDUP_REMOVED lines=26> */
[----:B------:R-:W-:Y:S01]  /*7210*/  FMNMX.FTZ R2, R162, R2, !PT ;  /* 0x00000002a2027209 */ /* 0x000fe20007810000 */
[----:B------:R-:W2:Y:S01]  /*7220*/  SHFL.BFLY PT, R7, R135, 0x2, 0x1f ;  /* 0x0c401f0087077f89 */ /* 0x000ea200000e0000 */
        /* <DEDUP_REMOVED lines=13> */
[----:B------:R-:W-:Y:S01]  /*7300*/  STL [R1+0x160], R137 ;  /* 0x0001608901007387 */ /* 0x000fe20000100800 */
[----:B--2---:R-:W-:Y:S01]  /*7310*/  FMNMX.FTZ R135, R135, R7, !PT ;  /* 0x0000000787877209 */ /* 0x004fe20007810000 */
[C---:B------:R-:W-:Y:S01]  /*7320*/  FMUL.FTZ R7, R137.reuse, UR23 ;  /* 0x0000001789077c20 */ /* 0x040fe20008410000 */
[----:B------:R-:W-:Y:S02]  /*7330*/  FMNMX.FTZ R3, R184, R3, !PT ;  /* 0x00000003b8037209 */ /* 0x000fe40007810000 */
[----:B------:R-:W-:Y:S01]  /*7340*/  FMNMX.FTZ R2, R164, R2, !PT ;  /* 0x00000002a4027209 */ /* 0x000fe20007810000 */
[----:B------:R-:W1:Y:S01]  /*7350*/  SHFL.BFLY PT, R14, R135, 0x1, 0x1f ;  /* 0x0c201f00870e7f89 */ /* 0x000e6200000e0000 */
[----:B------:R-:W-:-:S02]  /*7360*/  FSETP.NEU.FTZ.AND P1, PT, R137, -INF , PT ;  /* 0xff8000008900780b */ /* 0x000fc40003f3d000 */
[----:B------:R-:W-:Y:S02]  /*7370*/  FMNMX.FTZ R3, R194, R3, !PT ;  /* 0x00000003c2037209 */ /* 0x000fe40007810000 */
[----:B------:R-:W-:Y:S02]  /*7380*/  FMNMX.FTZ R2, R150, R2, !PT ;  /* 0x0000000296027209 */ /* 0x000fe40007810000 */
[----:B------:R-:W-:Y:S02]  /*7390*/  FSEL R7, R7, RZ, P1 ;  /* 0x000000ff07077208 */ /* 0x000fe40000800000 */
[----:B------:R-:W-:Y:S01]  /*73a0*/  FMNMX.FTZ R3, R251, R3, !PT ;  /* 0x00000003fb037209 */ /* 0x000fe20007810000 */
[----:B------:R-:W2:Y:S02]  /*73b0*/  SHFL.BFLY PT, R13, R2, 0x2, 0x1f ;  /* 0x0c401f00020d7f89 */ /* 0x000ea400000e0000 */
[----:B------:R-:W-:Y:S01]  /*73c0*/  FFMA.FTZ R12, R41, UR23, -R7 ;  /* 0x00000017290c7c23 */ /* 0x000fe20008010807 */
[----:B------:R-:W-:-:S03]  /*73d0*/  FMNMX.FTZ R3, R247, R3, !PT ;  /* 0x00000003f7037209 */ /* 0x000fc60007810000 */
[----:B------:R3:W-:Y:S01]  /*73e0*/  MUFU.EX2 R193, R12 ;  /* 0x0000000c00c17308 */ /* 0x0007e20000000800 */
[----:B-1----:R-:W-:-:S04]  /*73f0*/  FMNMX.FTZ R135, R135, R14, !PT ;  /* 0x0000000e87877209 */ /* 0x002fc80007810000 */
[C---:B------:R-:W-:Y:S01]  /*7400*/  FSETP.NEU.FTZ.AND P1, PT, R135.reuse, -INF , PT ;  /* 0xff8000008700780b */ /* 0x040fe20003f3d000 */
[----:B------:R-:W-:Y:S01]  /*7410*/  FMUL.FTZ R14, R135, UR23 ;  /* 0x00000017870e7c20 */ /* 0x000fe20008410000 */
[----:B---3--:R-:W-:Y:S01]  /*7420*/  FMNMX.FTZ R12, R243, R3, !PT ;  /* 0x00000003f30c7209 */ /* 0x008fe20007810000 */
[--C-:B------:R-:W-:Y:S01]  /*7430*/  FFMA.FTZ R3, R46, UR23, -R7.reuse ;  /* 0x000000172e037c23 */ /* 0x100fe20008010807 */
[----:B--2---:R-:W-:Y:S01]  /*7440*/  FMNMX.FTZ R2, R2, R13, !PT ;  /* 0x0000000d02027209 */ /* 0x004fe20007810000 */
[----:B------:R-:W-:Y:S01]  /*7450*/  FFMA.FTZ R13, R45, UR23, -R7 ;  /* 0x000000172d0d7c23 */ /* 0x000fe20008010807 */
[----:B------:R-:W-:Y:S01]  /*7460*/  FMNMX.FTZ R12, R239, R12, !PT ;  /* 0x0000000cef0c7209 */ /* 0x000fe20007810000 */
[----:B------:R1:W-:Y:S02]  /*7470*/  MUFU.EX2 R250, R3 ;  /* 0x0000000300fa7308 */ /* 0x0003e40000000800 */
[----:B------:R-:W2:Y:S01]  /*7480*/  SHFL.BFLY PT, R134, R2, 0x1, 0x1f ;  /* 0x0c201f0002867f89 */ /* 0x000ea200000e0000 */
[----:B------:R-:W-:-:S04]  /*7490*/  FMNMX.FTZ R12, R236, R12, !PT ;  /* 0x0000000cec0c7209 */ /* 0x000fc80007810000 */
[----:B------:R-:W-:Y:S01]  /*74a0*/  FMNMX.FTZ R12, R214, R12, !PT ;  /* 0x0000000cd60c7209 */ /* 0x000fe20007810000 */
[----:B------:R-:W-:Y:S03]  /*74b0*/  MUFU.EX2 R4, R13 ;  /* 0x0000000d00047308 */ /* 0x000fe60000000800 */
[----:B------:R-:W-:-:S04]  /*74c0*/  FMNMX.FTZ R12, R212, R12, !PT ;  /* 0x0000000cd40c7209 */ /* 0x000fc80007810000 */
[----:B------:R-:W-:Y:S01]  /*74d0*/  FMNMX.FTZ R12, R151, R12, !PT ;  /* 0x0000000c970c7209 */ /* 0x000fe20007810000 */
[----:B-1----:R-:W-:-:S03]  /*74e0*/  FFMA.FTZ R3, R49, UR23, -R7 ;  /* 0x0000001731037c23 */ /* 0x002fc60008010807 */
[----:B------:R-:W-:Y:S01]  /*74f0*/  FMNMX.FTZ R12, R147, R12, !PT ;  /* 0x0000000c930c7209 */ /* 0x000fe20007810000 */
[----:B------:R1:W3:Y:S01]  /*7500*/  MUFU.EX2 R17, R3 ;  /* 0x0000000300117308 */ /* 0x0002e20000000800 */
[----:B--2---:R-:W-:Y:S01]  /*7510*/  FMNMX.FTZ R134, R2, R134, !PT ;  /* 0x0000008602867209 */ /* 0x004fe20007810000 */
[----:B-1----:R-:W-:Y:S01]  /*7520*/  FFMA.FTZ R3, R47, UR23, -R7 ;  /* 0x000000172f037c23 */ /* 0x002fe20008010807 */
[----:B---3--:R-:W-:Y:S04]  /*7530*/  STL [R1+0xc4], R17 ;  /* 0x0000c41101007387 */ /* 0x008fe80000100800 */
[----:B------:R-:W-:Y:S01]  /*7540*/  STL [R1+0x164], R135 ;  /* 0x0001648701007387 */ /* 0x000fe20000100800 */
[----:B------:R-:W1:Y:S03]  /*7550*/  MUFU.EX2 R3, R3 ;  /* 0x0000000300037308 */ /* 0x000e660000000800 */
[----:B-1----:R1:W-:Y:S04]  /*7560*/  STL [R1+0xcc], R3 ;  /* 0x0000cc0301007387 */ /* 0x0023e80000100800 */
[----:B------:R-:W-:Y:S01]  /*7570*/  STL [R1+0x168], R134 ;  /* 0x0001688601007387 */ /* 0x000fe20000100800 */
[----:B-1----:R-:W-:-:S03]  /*7580*/  FSEL R3, R14, RZ, P1 ;  /* 0x000000ff0e037208 */ /* 0x002fc60000800000 */
[----:B------:R-:W1:Y:S01]  /*7590*/  SHFL.BFLY PT, R14, R12, 0x2, 0x1f ;  /* 0x0c401f000c0e7f89 */ /* 0x000e6200000e0000 */
[----:B------:R-:W-:Y:S01]  /*75a0*/  FSETP.NEU.FTZ.AND P1, PT, R134, -INF , PT ;  /* 0xff8000008600780b */ /* 0x000fe20003f3d000 */
[--C-:B------:R-:W-:Y:S01]  /*75b0*/  FFMA.FTZ R13, R42, UR23, -R3.reuse ;  /* 0x000000172a0d7c23 */ /* 0x100fe20008010803 */
[----:B------:R-:W-:-:S03]  /*75c0*/  FFMA.FTZ R2, R51, UR23, -R3 ;  /* 0x0000001733027c23 */ /* 0x000fc60008010803 */
[----:B------:R2:W-:Y:S08]  /*75d0*/  MUFU.EX2 R192, R13 ;  /* 0x0000000d00c07308 */ /* 0x0005f00000000800 */
[----:B------:R3:W-:Y:S01]  /*75e0*/  MUFU.EX2 R186, R2 ;  /* 0x0000000200ba7308 */ /* 0x0007e20000000800 */
[----:B--2---:R-:W-:Y:S01]  /*75f0*/  FFMA.FTZ R13, R88, UR23, -R3 ;  /* 0x00000017580d7c23 */ /* 0x004fe20008010803 */
[----:B-1----:R-:W-:-:S06]  /*7600*/  FMNMX.FTZ R12, R12, R14, !PT ;  /* 0x0000000e0c0c7209 */ /* 0x002fcc0007810000 */
[----:B------:R1:W2:Y:S01]  /*7610*/  MUFU.EX2 R9, R13 ;  /* 0x0000000d00097308 */ /* 0x0002a20000000800 */
[----:B---3--:R-:W-:-:S05]  /*7620*/  FMUL.FTZ R2, R134, UR23 ;  /* 0x0000001786027c20 */ /* 0x008fca0008410000 */
[----:B------:R-:W-:-:S05]  /*7630*/  FSEL R2, R2, RZ, P1 ;  /* 0x000000ff02027208 */ /* 0x000fca0000800000 */
[----:B------:R-:W-:Y:S01]  /*7640*/  FFMA.FTZ R0, R97, UR23, -R2 ;  /* 0x0000001761007c23 */ /* 0x000fe20008010802 */
[----:B-1----:R-:W-:-:S03]  /*7650*/  FFMA.FTZ R13, R48, UR23, -R3 ;  /* 0x00000017300d7c23 */ /* 0x002fc60008010803 */
[----:B------:R1:W-:Y:S01]  /*7660*/  MUFU.EX2 R167, R0 ;  /* 0x0000000000a77308 */ /* 0x0003e20000000800 */
[----:B--2---:R-:W-:Y:S07]  /*7670*/  STL [R1+0xa8], R9 ;  /* 0x0000a80901007387 */ /* 0x004fee0000100800 */
[----:B------:R2:W3:Y:S01]  /*7680*/  MUFU.EX2 R8, R13 ;  /* 0x0000000d00087308 */ /* 0x0004e20000000800 */
[----:B-1----:R-:W-:-:S07]  /*7690*/  FFMA.FTZ R0, R90, UR23, -R2 ;  /* 0x000000175a007c23 */ /* 0x002fce0008010802 */
[----:B------:R1:W-:Y:S01]  /*76a0*/  MUFU.EX2 R195, R0 ;  /* 0x0000000000c37308 */ /* 0x0003e20000000800 */
[--C-:B--2---:R-:W-:Y:S01]  /*76b0*/  FFMA.FTZ R13, R43, UR23, -R2.reuse ;  /* 0x000000172b0d7c23 */ /* 0x104fe20008010802 */
[----:B---3--:R2:W-:Y:S01]  /*76c0*/  STL [R1+0xac], R8 ;  /* 0x0000ac0801007387 */ /* 0x0085e20000100800 */
[----:B-1----:R-:W-:-:S06]  /*76d0*/  FFMA.FTZ R0, R89, UR23, -R2 ;  /* 0x0000001759007c23 */ /* 0x002fcc0008010802 */
[----:B------:R-:W-:Y:S08]  /*76e0*/  MUFU.EX2 R0, R0 ;  /* 0x0000000000007308 */ /* 0x000ff00000000800 */
[----:B--2---:R1:W2:Y:S02]  /*76f0*/  MUFU.EX2 R8, R13 ;  /* 0x0000000d00087308 */ /* 0x0042a40000000800 */
[----:B-1----:R-:W1:Y:S04]  /*7700*/  SHFL.BFLY PT, R13, R12, 0x1, 0x1f ;  /* 0x0c201f000c0d7f89 */ /* 0x002e6800000e0000 */
[----:B--2---:R-:W-:Y:S04]  /*7710*/  STL [R1+0x4c], R8 ;  /* 0x00004c0801007387 */ /* 0x004fe80000100800 */
[----:B------:R-:W-:Y:S04]  /*7720*/  STL [R1+0x16c], R6 ;  /* 0x00016c0601007387 */ /* 0x000fe80000100800 */
[----:B------:R2:W-:Y:S04]  /*7730*/  STL [R1+0x98], R0 ;  /* 0x0000980001007387 */ /* 0x0005e80000100800 */
[----:B------:R3:W-:Y:S01]  /*7740*/  STL [R1+0x170], R5 ;  /* 0x0001700501007387 */ /* 0x0007e20000100800 */
[----:B-1----:R-:W-:-:S04]  /*7750*/  FMNMX.FTZ R136, R12, R13, !PT ;  /* 0x0000000d0c887209 */ /* 0x002fc80007810000 */
[----:B------:R-:W-:Y:S01]  /*7760*/  FSETP.NEU.FTZ.AND P1, PT, R136, -INF , PT ;  /* 0xff8000008800780b */ /* 0x000fe20003f3d000 */
[----:B--2---:R-:W-:-:S04]  /*7770*/  FFMA.FTZ R0, R84, UR23, -R7 ;  /* 0x0000001754007c23 */ /* 0x004fc80008010807 */
[----:B------:R1:W-:Y:S01]  /*7780*/  MUFU.EX2 R158, R0 ;  /* 0x00000000009e7308 */ /* 0x0003e20000000800 */
[----:B---3--:R-:W2:Y:S04]  /*7790*/  LDL.LU R5, [R1+0x98] ;  /* 0x0000980001057983 */ /* 0x008ea80000300800 */
[----:B------:R3:W-:Y:S01]  /*77a0*/  STL [R1+0x174], R136 ;  /* 0x0001748801007387 */ /* 0x0007e20000100800 */
[----:B-1----:R-:W-:-:S03]  /*77b0*/  FMUL.FTZ R0, R136, UR23 ;  /* 0x0000001788007c20 */ /* 0x002fc60008410000 */
[----:B---3--:R-:W3:Y:S02]  /*77c0*/  LDL.LU R136, [R1+0xac] ;  /* 0x0000ac0001887983 */ /* 0x008ee40000300800 */
[----:B------:R-:W-:Y:S01]  /*77d0*/  FSEL R0, R0, RZ, P1 ;  /* 0x000000ff00007208 */ /* 0x000fe20000800000 */
[----:B------:R-:W-:Y:S01]  /*77e0*/  FFMA.FTZ R12, R50, UR23, -R7 ;  /* 0x00000017320c7c23 */ /* 0x000fe20008010807 */
[----:B------:R-:W-:Y:S02]  /*77f0*/  F2FP.F16.F32.PACK_AB R13, R167, R8 ;  /* 0x00000008a70d723e */ /* 0x000fe400000000ff */
[----:B--2---:R-:W-:Y:S01]  /*7800*/  F2FP.F16.F32.PACK_AB R15, R5, R195 ;  /* 0x000000c3050f723e */ /* 0x004fe200000000ff */
[----:B---3--:R-:W-:Y:S01]  /*7810*/  STL [R1+0x178], R136 ;  /* 0x0001788801007387 */ /* 0x008fe20000100800 */
[--C-:B------:R-:W-:Y:S01]  /*7820*/  FFMA.FTZ R16, R44, UR23, -R0.reuse ;  /* 0x000000172c107c23 */ /* 0x100fe20008010800 */
[----:B------:R1:W-:Y:S01]  /*7830*/  MUFU.EX2 R104, R12 ;  /* 0x0000000c00687308 */ /* 0x0003e20000000800 */
[----:B------:R-:W-:Y:S01]  /*7840*/  F2FP.F16.F32.PACK_AB R14, R136, R9 ;  /* 0x00000009880e723e */ /* 0x000fe200000000ff */
[----:B------:R-:W-:Y:S04]  /*7850*/  STL [R1+0x188], R167 ;  /* 0x000188a701007387 */ /* 0x000fe80000100800 */
[----:B------:R2:W-:Y:S02]  /*7860*/  STL [R1+0x17c], R5 ;  /* 0x00017c0501007387 */ /* 0x0005e40000100800 */
[----:B------:R3:W-:Y:S01]  /*7870*/  MUFU.EX2 R166, R16 ;  /* 0x0000001000a67308 */ /* 0x0007e20000000800 */
[----:B-1----:R-:W-:Y:S01]  /*7880*/  F2FP.F16.F32.PACK_AB R12, R186, R192 ;  /* 0x000000c0ba0c723e */ /* 0x002fe200000000ff */
[----:B--2---:R-:W2:Y:S01]  /*7890*/  LDL.LU R5, [R1+0xcc] ;  /* 0x0000cc0001057983 */ /* 0x004ea20000300800 */
[----:B---3--:R-:W-:-:S05]  /*78a0*/  FFMA.FTZ R16, R99, UR23, -R0 ;  /* 0x0000001763107c23 */ /* 0x008fca0008010800 */
[C---:B------:R-:W-:Y:S01]  /*78b0*/  HMMA.16816.F32 R84, R12.reuse, R32, RZ ;  /* 0x000000200c54723c */ /* 0x040fe200000018ff */
[----:B------:R1:W-:Y:S05]  /*78c0*/  MUFU.EX2 R165, R16 ;  /* 0x0000001000a57308 */ /* 0x0003ea0000000800 */
[C---:B------:R-:W-:Y:S06]  /*78d0*/  HMMA.16816.F32 R80, R12.reuse, R34, RZ ;  /* 0x000000220c50723c */ /* 0x040fec00000018ff */
[C---:B------:R-:W-:Y:S06]  /*78e0*/  HMMA.16816.F32 R76, R12.reuse, R28, RZ ;  /* 0x0000001c0c4c723c */ /* 0x040fec00000018ff */
[----:B------:R-:W-:Y:S01]  /*78f0*/  HMMA.16816.F32 R72, R12, R30, RZ ;  /* 0x0000001e0c48723c */ /* 0x000fe200000018ff */
[----:B-1----:R-:W-:-:S04]  /*7900*/  FFMA.FTZ R16, R102, UR23, -R0 ;  /* 0x0000001766107c23 */ /* 0x002fc80008010800 */
[----:B------:R1:W3:Y:S01]  /*7910*/  MUFU.EX2 R6, R16 ;  /* 0x0000001000067308 */ /* 0x0002e20000000800 */
[C---:B------:R-:W-:Y:S06]  /*7920*/  HMMA.16816.F32 R68, R12.reuse, R24, RZ ;  /* 0x000000180c44723c */ /* 0x040fec00000018ff */
[C---:B------:R-:W-:Y:S06]  /*7930*/  HMMA.16816.F32 R64, R12.reuse, R26, RZ ;  /* 0x0000001a0c40723c */ /* 0x040fec00000018ff */
[C---:B------:R-:W-:Y:S01]  /*7940*/  HMMA.16816.F32 R60, R12.reuse, R20, RZ ;  /* 0x000000140c3c723c */ /* 0x040fe200000018ff */
[--C-:B-1----:R-:W-:Y:S01]  /*7950*/  FFMA.FTZ R16, R100, UR23, -R0.reuse ;  /* 0x0000001764107c23 */ /* 0x102fe20008010800 */
[----:B---3--:R-:W-:Y:S04]  /*7960*/  STL [R1+0x78], R6 ;  /* 0x0000780601007387 */ /* 0x008fe80000100800 */
[----:B------:R-:W-:Y:S01]  /*7970*/  HMMA.16816.F32 R52, R12, R22, RZ ;  /* 0x000000160c34723c */ /* 0x000fe200000018ff */
[----:B------:R1:W3:Y:S06]  /*7980*/  MUFU.EX2 R136, R16 ;  /* 0x0000001000887308 */ /* 0x0002ec0000000800 */
[----:B------:R-:W-:Y:S01]  /*7990*/  FFMA.FTZ R12, R112, UR23, -R0 ;  /* 0x00000017700c7c23 */ /* 0x000fe20008010800 */
[----:B------:R-:W-:-:S03]  /*79a0*/  FFMA.FTZ R13, R116, UR23, -R2 ;  /* 0x00000017740d7c23 */ /* 0x000fc60008010802 */
[----:B------:R4:W-:Y:S01]  /*79b0*/  MUFU.EX2 R157, R12 ;  /* 0x0000000c009d7308 */ /* 0x0009e20000000800 */
[----:B-1----:R-:W-:Y:S01]  /*79c0*/  FFMA.FTZ R16, R91, UR23, -R7 ;  /* 0x000000175b107c23 */ /* 0x002fe20008010807 */
[----:B---3--:R-:W-:-:S06]  /*79d0*/  F2FP.F16.F32.PACK_AB R19, R136, R6 ;  /* 0x000000068813723e */ /* 0x008fcc00000000ff */
[----:B------:R-:W-:Y:S01]  /*79e0*/  MUFU.EX2 R102, R13 ;  /* 0x0000000d00667308 */ /* 0x000fe20000000800 */
[----:B----4-:R-:W-:-:S07]  /*79f0*/  FFMA.FTZ R12, R115, UR23, -R3 ;  /* 0x00000017730c7c23 */ /* 0x010fce0008010803 */
[----:B------:R1:W-:Y:S08]  /*7a00*/  MUFU.EX2 R105, R16 ;  /* 0x0000001000697308 */ /* 0x0003f00000000800 */
[----:B------:R3:W-:Y:S01]  /*7a10*/  MUFU.EX2 R135, R12 ;  /* 0x0000000c00877308 */ /* 0x0007e20000000800 */
[----:B-1----:R-:W-:-:S07]  /*7a20*/  FFMA.FTZ R16, R101, UR23, -R0 ;  /* 0x0000001765107c23 */ /* 0x002fce0008010800 */
[----:B------:R1:W-:Y:S01]  /*7a30*/  MUFU.EX2 R134, R16 ;  /* 0x0000001000867308 */ /* 0x0003e20000000800 */
[----:B---3--:R-:W-:-:S07]  /*7a40*/  FFMA.FTZ R12, R114, UR23, -R3 ;  /* 0x00000017720c7c23 */ /* 0x008fce0008010803 */
[----:B------:R3:W-:Y:S01]  /*7a50*/  MUFU.EX2 R155, R12 ;  /* 0x0000000c009b7308 */ /* 0x0007e20000000800 */
[----:B-1----:R-:W-:Y:S01]  /*7a60*/  F2FP.F16.F32.PACK_AB R16, R250, R193 ;  /* 0x000000c1fa10723e */ /* 0x002fe200000000ff */
[----:B---3--:R-:W-:-:S06]  /*7a70*/  FFMA.FTZ R12, R113, UR23, -R3 ;  /* 0x00000017710c7c23 */ /* 0x008fcc0008010803 */
[----:B------:R1:W-:Y:S02]  /*7a80*/  MUFU.EX2 R228, R12 ;  /* 0x0000000c00e47308 */ /* 0x0003e40000000800 */
[----:B-1----:R-:W-:-:S06]  /*7a90*/  FFMA.FTZ R12, R103, UR23, -R3 ;  /* 0x00000017670c7c23 */ /* 0x002fcc0008010803 */
        /* <DEDUP_REMOVED lines=8> */
[----:B------:R1:W3:Y:S02]  /*7b20*/  MUFU.EX2 R227, R12 ;  /* 0x0000000c00e37308 */ /* 0x0002e40000000800 */
[----:B-1----:R-:W-:Y:S01]  /*7b30*/  FFMA.FTZ R12, R139, UR23, -R0 ;  /* 0x000000178b0c7c23 */ /* 0x002fe20008010800 */
[----:B---3--:R-:W-:-:S05]  /*7b40*/  F2FP.F16.F32.PACK_AB R15, R102, R227 ;  /* 0x000000e3660f723e */ /* 0x008fca00000000ff */
[----:B------:R1:W-:Y:S02]  /*7b50*/  MUFU.EX2 R229, R12 ;  /* 0x0000000c00e57308 */ /* 0x0003e40000000800 */
[----:B-1----:R-:W-:Y:S01]  /*7b60*/  FFMA.FTZ R12, R138, UR23, -R0 ;  /* 0x000000178a0c7c23 */ /* 0x002fe20008010800 */
[----:B------:R-:W-:-:S05]  /*7b70*/  IMAD.MOV.U32 R138, RZ, RZ, R4 ;  /* 0x000000ffff8a7224 */ /* 0x000fca00078e0004 */
[----:B------:R1:W3:Y:S02]  /*7b80*/  MUFU.EX2 R100, R12 ;  /* 0x0000000c00647308 */ /* 0x0002e40000000800 */
[----:B-1----:R-:W-:Y:S02]  /*7b90*/  F2FP.F16.F32.PACK_AB R12, R155, R135 ;  /* 0x000000879b0c723e */ /* 0x002fe400000000ff */
[----:B--2---:R-:W-:Y:S01]  /*7ba0*/  F2FP.F16.F32.PACK_AB R18, R5, R17 ;  /* 0x000000110512723e */ /* 0x004fe200000000ff */
[----:B------:R-:W-:Y:S01]  /*7bb0*/  STL [R1+0x180], R5 ;  /* 0x0001800501007387 */ /* 0x000fe20000100800 */
[----:B------:R-:W-:-:S03]  /*7bc0*/  F2FP.F16.F32.PACK_AB R17, R165, R166 ;  /* 0x000000a6a511723e */ /* 0x000fc600000000ff */
[----:B------:R-:W-:Y:S04]  /*7bd0*/  STL [R1+0x184], R136 ;  /* 0x0001848801007387 */ /* 0x000fe80000100800 */
[C---:B------:R-:W-:Y:S06]  /*7be0*/  HMMA.16816.F32 R44, R16.reuse, R28, RZ ;  /* 0x0000001c102c723c */ /* 0x040fec00000018ff */
[C---:B------:R-:W-:Y:S01]  /*7bf0*/  HMMA.16816.F32 R40, R16.reuse, R30, RZ ;  /* 0x0000001e1028723c */ /* 0x040fe200000018ff */
[----:B------:R-:W1:Y:S05]  /*7c00*/  LDSM.16.MT88.4 R28, [R221+0x8800] ;  /* 0x00880000dd1c783b */ /* 0x000e6a0000004200 */
[C---:B------:R-:W-:Y:S06]  /*7c10*/  HMMA.16816.F32 R56, R16.reuse, R32, RZ ;  /* 0x000000201038723c */ /* 0x040fec00000018ff */
[C---:B------:R-:W-:Y:S06]  /*7c20*/  HMMA.16816.F32 R48, R16.reuse, R34, RZ ;  /* 0x000000221030723c */ /* 0x040fec00000018ff */
[C---:B------:R-:W-:Y:S06]  /*7c30*/  HMMA.16816.F32 R36, R16.reuse, R24, RZ ;  /* 0x000000181024723c */ /* 0x040fec00000018ff */
[C---:B------:R-:W-:Y:S01]  /*7c40*/  HMMA.16816.F32 R88, R16.reuse, R26, RZ ;  /* 0x0000001a1058723c */ /* 0x040fe200000018ff */
[----:B------:R-:W2:Y:S05]  /*7c50*/  LDSM.16.MT88.4 R24, [R224+0x8800] ;  /* 0x00880000e018783b */ /* 0x000eaa0000004200 */
[C---:B------:R-:W-:Y:S06]  /*7c60*/  HMMA.16816.F32 R92, R16.reuse, R20, RZ ;  /* 0x00000014105c723c */ /* 0x040fec00000018ff */
[----:B------:R-:W-:Y:S01]  /*7c70*/  HMMA.16816.F32 R32, R16, R22, RZ ;  /* 0x000000161020723c */ /* 0x000fe200000018ff */
[----:B------:R-:W4:Y:S04]  /*7c80*/  LDSM.16.MT88.4 R20, [R222+0x8800] ;  /* 0x00880000de14783b */ /* 0x000f280000004200 */
[----:B------:R-:W3:Y:S01]  /*7c90*/  LDSM.16.MT88.4 R16, [R223+0x8800] ;  /* 0x00880000df10783b */ /* 0x000ee20000004200 */
[C---:B-1----:R-:W-:Y:S06]  /*7ca0*/  HMMA.16816.F32 R124, R12.reuse, R28, R84 ;  /* 0x0000001c0c7c723c */ /* 0x042fec0000001854 */
[C---:B------:R-:W-:Y:S06]  /*7cb0*/  HMMA.16816.F32 R96, R12.reuse, R30, R80 ;  /* 0x0000001e0c60723c */ /* 0x040fec0000001850 */
[C---:B--2---:R-:W-:Y:S06]  /*7cc0*/  HMMA.16816.F32 R84, R12.reuse, R24, R76 ;  /* 0x000000180c54723c */ /* 0x044fec000000184c */
[C---:B------:R-:W-:Y:S06]  /*7cd0*/  HMMA.16816.F32 R80, R12.reuse, R26, R72 ;  /* 0x0000001a0c50723c */ /* 0x040fec0000001848 */
[C---:B----4-:R-:W-:Y:S06]  /*7ce0*/  HMMA.16816.F32 R76, R12.reuse, R20, R68 ;  /* 0x000000140c4c723c */ /* 0x050fec0000001844 */
[C---:B------:R-:W-:Y:S06]  /*7cf0*/  HMMA.16816.F32 R72, R12.reuse, R22, R64 ;  /* 0x000000160c48723c */ /* 0x040fec0000001840 */
[C---:B---3--:R-:W-:Y:S06]  /*7d00*/  HMMA.16816.F32 R68, R12.reuse, R16, R60 ;  /* 0x000000100c44723c */ /* 0x048fec000000183c */
[----:B------:R-:W-:Y:S07]  /*7d10*/  HMMA.16816.F32 R64, R12, R18, R52 ;  /* 0x000000120c40723c */ /* 0x000fee0000001834 */
[----:B------:R-:W-:-:S02]  /*7d20*/  F2FP.F16.F32.PACK_AB R12, R158, R138 ;  /* 0x0000008a9e0c723e */ /* 0x000fc400000000ff */
[----:B------:R-:W-:Y:S02]  /*7d30*/  F2FP.F16.F32.PACK_AB R13, R157, R134 ;  /* 0x000000869d0d723e */ /* 0x000fe400000000ff */
[----:B------:R-:W-:Y:S02]  /*7d40*/  F2FP.F16.F32.PACK_AB R14, R105, R104 ;  /* 0x00000068690e723e */ /* 0x000fe400000000ff */
[----:B------:R-:W-:-:S07]  /*7d50*/  F2FP.F16.F32.PACK_AB R15, R100, R229 ;  /* 0x000000e5640f723e */ /* 0x000fce00000000ff */
[C---:B------:R-:W-:Y:S06]  /*7d60*/  HMMA.16816.F32 R60, R12.reuse, R28, R56 ;  /* 0x0000001c0c3c723c */ /* 0x040fec0000001838 */
[C---:B------:R-:W-:Y:S01]  /*7d70*/  HMMA.16816.F32 R56, R12.reuse, R30, R48 ;  /* 0x0000001e0c38723c */ /* 0x040fe20000001830 */
[----:B------:R-:W1:Y:S05]  /*7d80*/  LDSM.16.MT88.4 R28, [R221+0x9000] ;  /* 0x00900000dd1c783b */ /* 0x000e6a0000004200 */
[C---:B------:R-:W-:Y:S06]  /*7d90*/  HMMA.16816.F32 R52, R12.reuse, R24, R44 ;  /* 0x000000180c34723c */ /* 0x040fec000000182c */
[C---:B------:R-:W-:Y:S01]  /*7da0*/  HMMA.16816.F32 R48, R12.reuse, R26, R40 ;  /* 0x0000001a0c30723c */ /* 0x040fe20000001828 */
[----:B------:R-:W2:Y:S05]  /*7db0*/  LDSM.16.MT88.4 R24, [R224+0x9000] ;  /* 0x00900000e018783b */ /* 0x000eaa0000004200 */
[C---:B------:R-:W-:Y:S06]  /*7dc0*/  HMMA.16816.F32 R44, R12.reuse, R20, R36 ;  /* 0x000000140c2c723c */ /* 0x040fec0000001824 */
[C---:B------:R-:W-:Y:S01]  /*7dd0*/  HMMA.16816.F32 R40, R12.reuse, R22, R88 ;  /* 0x000000160c28723c */ /* 0x040fe20000001858 */
[----:B------:R-:W3:Y:S05]  /*7de0*/  LDSM.16.MT88.4 R20, [R222+0x9000] ;  /* 0x00900000de14783b */ /* 0x000eea0000004200 */
[C---:B------:R-:W-:Y:S06]  /*7df0*/  HMMA.16816.F32 R36, R12.reuse, R16, R92 ;  /* 0x000000100c24723c */ /* 0x040fec000000185c */
[----:B------:R-:W-:Y:S01]  /*7e00*/  HMMA.16816.F32 R32, R12, R18, R32 ;  /* 0x000000120c20723c */ /* 0x000fe20000001820 */
[----:B------:R-:W4:Y:S06]  /*7e10*/  LDSM.16.MT88.4 R16, [R223+0x9000] ;  /* 0x00900000df10783b */ /* 0x000f2c0000004200 */
[----:B------:R-:W-:Y:S01]  /*7e20*/  FFMA.FTZ R12, R182, UR23, -R7 ;  /* 0x00000017b60c7c23 */ /* 0x000fe20008010807 */
[----:B------:R-:W-:-:S03]  /*7e30*/  FFMA.FTZ R13, R140, UR23, -R2 ;  /* 0x000000178c0d7c23 */ /* 0x000fc60008010802 */
[----:B------:R1:W-:Y:S08]  /*7e40*/  MUFU.EX2 R6, R12 ;  /* 0x0000000c00067308 */ /* 0x0003f00000000800 */
[----:B------:R-:W-:Y:S01]  /*7e50*/  MUFU.EX2 R9, R13 ;  /* 0x0000000d00097308 */ /* 0x000fe20000000800 */
[----:B-1----:R-:W-:-:S07]  /*7e60*/  FFMA.FTZ R12, R168, UR23, -R7 ;  /* 0x00000017a80c7c23 */ /* 0x002fce0008010807 */
[----:B------:R1:W-:Y:S02]  /*7e70*/  MUFU.EX2 R168, R12 ;  /* 0x0000000c00a87308 */ /* 0x0003e40000000800 */
[----:B-1----:R-:W-:-:S06]  /*7e80*/  FFMA.FTZ R12, R143, UR23, -R7 ;  /* 0x000000178f0c7c23 */ /* 0x002fcc0008010807 */
[----:B------:R1:W2:Y:S02]  /*7e90*/  MUFU.EX2 R4, R12 ;  /* 0x0000000c00047308 */ /* 0x0002a40000000800 */
[----:B-1----:R-:W-:Y:S01]  /*7ea0*/  FFMA.FTZ R12, R133, UR23, -R7 ;  /* 0x00000017850c7c23 */ /* 0x002fe20008010807 */
[----:B--2---:R-:W-:-:S05]  /*7eb0*/  MOV R133, R4 ;  /* 0x0000000400857202 */ /* 0x004fca0000000f00 */
[----:B------:R1:W-:Y:S02]  /*7ec0*/  MUFU.EX2 R204, R12 ;  /* 0x0000000c00cc7308 */ /* 0x0003e40000000800 */
[----:B-1----:R-:W-:Y:S01]  /*7ed0*/  FFMA.FTZ R12, R171, UR23, -R0 ;  /* 0x00000017ab0c7c23 */ /* 0x002fe20008010800 */
[----:B------:R-:W-:-:S05]  /*7ee0*/  MOV R171, R102 ;  /* 0x0000006600ab7202 */ /* 0x000fca0000000f00 */
        /* <DEDUP_REMOVED lines=8> */
[----:B------:R-:W-:-:S05]  /*7f70*/  IMAD.MOV.U32 R141, RZ, RZ, R101 ;  /* 0x000000ffff8d7224 */ /* 0x000fca00078e0065 */
[----:B------:R1:W-:Y:S02]  /*7f80*/  MUFU.EX2 R220, R12 ;  /* 0x0000000c00dc7308 */ /* 0x0003e40000000800 */
[----:B-1----:R-:W-:-:S06]  /*7f90*/  FFMA.FTZ R12, R132, UR23, -R3 ;  /* 0x00000017840c7c23 */ /* 0x002fcc0008010803 */
        /* <DEDUP_REMOVED lines=10> */
[----:B------:R1:W2:Y:S02]  /*8040*/  MUFU.EX2 R205, R12 ;  /* 0x0000000c00cd7308 */ /* 0x0002a40000000800 */
[----:B-1----:R-:W-:Y:S01]  /*8050*/  FFMA.FTZ R12, R183, UR23, -R0 ;  /* 0x00000017b70c7c23 */ /* 0x002fe20008010800 */
[----:B--2---:R-:W-:-:S05]  /*8060*/  F2FP.F16.F32.PACK_AB R15, R9, R205 ;  /* 0x000000cd090f723e */ /* 0x004fca00000000ff */
[----:B------:R1:W-:Y:S02]  /*8070*/  MUFU.EX2 R225, R12 ;  /* 0x0000000c00e17308 */ /* 0x0003e40000000800 */
[----:B-1----:R-:W-:Y:S01]  /*8080*/  FFMA.FTZ R12, R170, UR23, -R0 ;  /* 0x00000017aa0c7c23 */ /* 0x002fe20008010800 */
[----:B------:R-:W-:-:S05]  /*8090*/  MOV R170, R104 ;  /* 0x0000006800aa7202 */ /* 0x000fca0000000f00 */
[----:B------:R1:W2:Y:S02]  /*80a0*/  MUFU.EX2 R11, R12 ;  /* 0x0000000c000b7308 */ /* 0x0002a40000000800 */
[----:B-1----:R-:W-:-:S07]  /*80b0*/  F2FP.F16.F32.PACK_AB R12, R5, R139 ;  /* 0x0000008b050c723e */ /* 0x002fce00000000ff */
[C---:B------:R-:W-:Y:S06]  /*80c0*/  HMMA.16816.F32 R124, R12.reuse, R28, R124 ;  /* 0x0000001c0c7c723c */ /* 0x040fec000000187c */
[C---:B------:R-:W-:Y:S06]  /*80d0*/  HMMA.16816.F32 R88, R12.reuse, R30, R96 ;  /* 0x0000001e0c58723c */ /* 0x040fec0000001860 */
[C---:B------:R-:W-:Y:S06]  /*80e0*/  HMMA.16816.F32 R84, R12.reuse, R24, R84 ;  /* 0x000000180c54723c */ /* 0x040fec0000001854 */
[C---:B------:R-:W-:Y:S06]  /*80f0*/  HMMA.16816.F32 R80, R12.reuse, R26, R80 ;  /* 0x0000001a0c50723c */ /* 0x040fec0000001850 */
[C---:B---3--:R-:W-:Y:S06]  /*8100*/  HMMA.16816.F32 R76, R12.reuse, R20, R76 ;  /* 0x000000140c4c723c */ /* 0x048fec000000184c */
[C---:B------:R-:W-:Y:S06]  /*8110*/  HMMA.16816.F32 R72, R12.reuse, R22, R72 ;  /* 0x000000160c48723c */ /* 0x040fec0000001848 */
[C---:B----4-:R-:W-:Y:S06]  /*8120*/  HMMA.16816.F32 R68, R12.reuse, R16, R68 ;  /* 0x000000100c44723c */ /* 0x050fec0000001844 */
[----:B------:R-:W-:Y:S07]  /*8130*/  HMMA.16816.F32 R64, R12, R18, R64 ;  /* 0x000000120c40723c */ /* 0x000fee0000001840 */
[----:B------:R-:W-:-:S02]  /*8140*/  F2FP.F16.F32.PACK_AB R12, R168, R6 ;  /* 0x00000006a80c723e */ /* 0x000fc400000000ff */
[----:B------:R-:W-:Y:S02]  /*8150*/  F2FP.F16.F32.PACK_AB R13, R143, R167 ;  /* 0x000000a78f0d723e */ /* 0x000fe400000000ff */
[----:B------:R-:W-:Y:S02]  /*8160*/  F2FP.F16.F32.PACK_AB R14, R204, R133 ;  /* 0x00000085cc0e723e */ /* 0x000fe400000000ff */
[----:B--2---:R-:W-:-:S07]  /*8170*/  F2FP.F16.F32.PACK_AB R15, R11, R225 ;  /* 0x000000e10b0f723e */ /* 0x004fce00000000ff */
        /* <DEDUP_REMOVED lines=19> */
[----:B------:R1:W-:Y:S02]  /*82b0*/  MUFU.EX2 R182, R12 ;  /* 0x0000000c00b67308 */ /* 0x0003e40000000800 */
[----:B-1----:R-:W-:-:S06]  /*82c0*/  FFMA.FTZ R12, R129, UR23, -R7 ;  /* 0x00000017810c7c23 */ /* 0x002fcc0008010807 */
[----:B------:R1:W2:Y:S02]  /*82d0*/  MUFU.EX2 R93, R12 ;  /* 0x0000000c005d7308 */ /* 0x0002a40000000800 */
[----:B-1----:R-:W-:-:S06]  /*82e0*/  FFMA.FTZ R12, R189, UR23, -R0 ;  /* 0x00000017bd0c7c23 */ /* 0x002fcc0008010800 */
[----:B------:R1:W-:Y:S02]  /*82f0*/  MUFU.EX2 R4, R12 ;  /* 0x0000000c00047308 */ /* 0x0003e40000000800 */
[----:B-1----:R-:W-:-:S06]  /*8300*/  FFMA.FTZ R12, R179, UR23, -R0 ;  /* 0x00000017b30c7c23 */ /* 0x002fcc0008010800 */
[----:B------:R1:W-:Y:S02]  /*8310*/  MUFU.EX2 R185, R12 ;  /* 0x0000000c00b97308 */ /* 0x0003e40000000800 */
[----:B-1----:R-:W-:-:S06]  /*8320*/  FFMA.FTZ R12, R190, UR23, -R3 ;  /* 0x00000017be0c7c23 */ /* 0x002fcc0008010803 */
[----:B------:R1:W-:Y:S02]  /*8330*/  MUFU.EX2 R136, R12 ;  /* 0x0000000c00887308 */ /* 0x0003e40000000800 */
[----:B-1----:R-:W-:Y:S01]  /*8340*/  FFMA.FTZ R12, R178, UR23, -R3 ;  /* 0x00000017b20c7c23 */ /* 0x002fe20008010803 */
[----:B--2---:R-:W-:-:S05]  /*8350*/  IMAD.MOV.U32 R178, RZ, RZ, R93 ;  /* 0x000000ffffb27224 */ /* 0x004fca00078e005d */
        /* <DEDUP_REMOVED lines=8> */
[----:B------:R-:W-:-:S05]  /*83e0*/  MOV R187, R92 ;  /* 0x0000005c00bb7202 */ /* 0x000fca0000000f00 */
[----:B------:R1:W2:Y:S02]  /*83f0*/  MUFU.EX2 R181, R12 ;  /* 0x0000000c00b57308 */ /* 0x0002a40000000800 */
[----:B-1----:R-:W-:Y:S01]  /*8400*/  FFMA.FTZ R12, R176, UR23, -R2 ;  /* 0x00000017b00c7c23 */ /* 0x002fe20008010802 */
[----:B--2---:R-:W-:-:S05]  /*8410*/  F2FP.F16.F32.PACK_AB R13, R181, R129 ;  /* 0x00000081b50d723e */ /* 0x004fca00000000ff */
[----:B------:R1:W2:Y:S02]  /*8420*/  MUFU.EX2 R176, R12 ;  /* 0x0000000c00b07308 */ /* 0x0002a40000000800 */
[----:B-1----:R-:W-:Y:S01]  /*8430*/  FFMA.FTZ R12, R197, UR23, -R0 ;  /* 0x00000017c50c7c23 */ /* 0x002fe20008010800 */
[----:B------:R-:W-:Y:S01]  /*8440*/  IMAD.MOV.U32 R197, RZ, RZ, R14 ;  /* 0x000000ffffc57224 */ /* 0x000fe200078e000e */
[----:B--2---:R-:W-:-:S04]  /*8450*/  F2FP.F16.F32.PACK_AB R15, R196, R176 ;  /* 0x000000b0c40f723e */ /* 0x004fc800000000ff */
[----:B------:R1:W-:Y:S01]  /*8460*/  MUFU.EX2 R183, R12 ;  /* 0x0000000c00b77308 */ /* 0x0003e20000000800 */
[----:B------:R-:W-:Y:S01]  /*8470*/  F2FP.F16.F32.PACK_AB R14, R177, R197 ;  /* 0x000000c5b10e723e */ /* 0x000fe200000000ff */
[----:B-1----:R-:W-:-:S06]  /*8480*/  FFMA.FTZ R12, R188, UR23, -R0 ;  /* 0x00000017bc0c7c23 */ /* 0x002fcc0008010800 */
        /* <DEDUP_REMOVED lines=15> */
[C---:B------:R-:W-:Y:S06]  /*8580*/  HMMA.16816.F32 R96, R12.reuse, R28, R60 ;  /* 0x0000001c0c60723c */ /* 0x040fec000000183c */
[C---:B------:R-:W-:Y:S01]  /*8590*/  HMMA.16816.F32 R88, R12.reuse, R30, R56 ;  /* 0x0000001e0c58723c */ /* 0x040fe20000001838 */
[----:B------:R-:W1:Y:S05]  /*85a0*/  LDSM.16.MT88.4 R28, [R221+0xa000] ;  /* 0x00a00000dd1c783b */ /* 0x000e6a0000004200 */
[----:B------:R-:W-:Y:S01]  /*85b0*/  HMMA.16816.F32 R84, R12, R24, R52 ;  /* 0x000000180c54723c */ /* 0x000fe20000001834 */
[----:B------:R-:W-:Y:S01]  /*85c0*/  IMAD.MOV.U32 R59, RZ, RZ, R129 ;  /* 0x000000ffff3b7224 */ /* 0x000fe200078e0081 */
[----:B------:R-:W-:-:S04]  /*85d0*/  MOV R58, R136 ;  /* 0x00000088003a7202 */ /* 0x000fc80000000f00 */
[C---:B------:R-:W-:Y:S01]  /*85e0*/  HMMA.16816.F32 R80, R12.reuse, R26, R48 ;  /* 0x0000001a0c50723c */ /* 0x040fe20000001830 */
[----:B------:R-:W2:Y:S05]  /*85f0*/  LDSM.16.MT88.4 R24, [R224+0xa000] ;  /* 0x00a00000e018783b */ /* 0x000eaa0000004200 */
        /* <DEDUP_REMOVED lines=9> */
[----:B-1----:R-:W-:Y:S01]  /*8690*/  FFMA.FTZ R12, R201, UR23, -R7 ;  /* 0x00000017c90c7c23 */ /* 0x002fe20008010807 */
[----:B------:R-:W-:-:S06]  /*86a0*/  IMAD.MOV.U32 R201, RZ, RZ, R58 ;  /* 0x000000ffffc97224 */ /* 0x000fcc00078e003a */
[----:B------:R1:W-:Y:S02]  /*86b0*/  MUFU.EX2 R129, R12 ;  /* 0x0000000c00817308 */ /* 0x0003e40000000800 */
[----:B-1----:R-:W-:Y:S01]  /*86c0*/  FFMA.FTZ R12, R198, UR23, -R7 ;  /* 0x00000017c60c7c23 */ /* 0x002fe20008010807 */
[----:B------:R-:W-:-:S05]  /*86d0*/  IMAD.MOV.U32 R198, RZ, RZ, R143 ;  /* 0x000000ffffc67224 */ /* 0x000fca00078e008f */
        /* <DEDUP_REMOVED lines=9> */
[----:B------:R1:W-:Y:S02]  /*8770*/  MUFU.EX2 R191, R12 ;  /* 0x0000000c00bf7308 */ /* 0x0003e40000000800 */
[----:B-1----:R-:W-:Y:S01]  /*8780*/  FFMA.FTZ R12, R199, UR23, -R3 ;  /* 0x00000017c70c7c23 */ /* 0x002fe20008010803 */
[----:B------:R-:W-:-:S05]  /*8790*/  MOV R199, R171 ;  /* 0x000000ab00c77202 */ /* 0x000fca0000000f00 */
        /* <DEDUP_REMOVED lines=8> */
[----:B------:R1:W-:Y:S02]  /*8820*/  MUFU.EX2 R188, R12 ;  /* 0x0000000c00bc7308 */ /* 0x0003e40000000800 */
[----:B-1----:R-:W-:Y:S01]  /*8830*/  FFMA.FTZ R12, R202, UR23, -R2 ;  /* 0x00000017ca0c7c23 */ /* 0x002fe20008010802 */
[----:B------:R-:W-:-:S05]  /*8840*/  IMAD.MOV.U32 R202, RZ, RZ, R187 ;  /* 0x000000ffffca7224 */ /* 0x000fca00078e00bb */
[----:B------:R1:W2:Y:S02]  /*8850*/  MUFU.EX2 R131, R12 ;  /* 0x0000000c00837308 */ /* 0x0002a40000000800 */
[----:B-1----:R-:W-:Y:S01]  /*8860*/  FFMA.FTZ R12, R175, UR23, -R2 ;  /* 0x00000017af0c7c23 */ /* 0x002fe20008010802 */
[----:B--2---:R-:W-:-:S05]  /*8870*/  F2FP.F16.F32.PACK_AB R13, R131, R188 ;  /* 0x000000bc830d723e */ /* 0x004fca00000000ff */
        /* <DEDUP_REMOVED lines=9> */
[----:B------:R-:W-:Y:S01]  /*8910*/  HMMA.16816.F32 R64, R12, R30, R120 ;  /* 0x0000001e0c40723c */ /* 0x000fe20000001878 */
[----:B------:R-:W-:Y:S01]  /*8920*/  IMAD.MOV.U32 R124, RZ, RZ, R61 ;  /* 0x000000ffff7c7224 */ /* 0x000fe200078e003d */
[----:B--2---:R-:W-:Y:S01]  /*8930*/  MOV R125, R60 ;  /* 0x0000003c007d7202 */ /* 0x004fe20000000f00 */
[----:B------:R-:W-:Y:S01]  /*8940*/  IMAD.MOV.U32 R127, RZ, RZ, R192 ;  /* 0x000000ffff7f7224 */ /* 0x000fe200078e00c0 */
[----:B------:R-:W-:-:S02]  /*8950*/  MOV R126, R186 ;  /* 0x000000ba007e7202 */ /* 0x000fc40000000f00 */
[C---:B------:R-:W-:Y:S01]  /*8960*/  HMMA.16816.F32 R60, R12.reuse, R24, R116 ;  /* 0x000000180c3c723c */ /* 0x040fe20000001874 */
[----:B------:R-:W-:Y:S01]  /*8970*/  IMAD.MOV.U32 R121, RZ, RZ, R57 ;  /* 0x000000ffff797224 */ /* 0x000fe200078e0039 */
[----:B------:R-:W-:Y:S01]  /*8980*/  MOV R120, R195 ;  /* 0x000000c300787202 */ /* 0x000fe20000000f00 */
[----:B------:R-:W-:Y:S01]  /*8990*/  IMAD.MOV.U32 R122, RZ, RZ, R131 ;  /* 0x000000ffff7a7224 */ /* 0x000fe200078e0083 */
[----:B------:R-:W-:Y:S02]  /*89a0*/  MOV R131, R152 ;  /* 0x0000009800837202 */ /* 0x000fe40000000f00 */
[C---:B---3--:R-:W-:Y:S01]  /*89b0*/  HMMA.16816.F32 R52, R12.reuse, R20, R108 ;  /* 0x000000140c34723c */ /* 0x048fe2000000186c */
[----:B------:R-:W-:Y:S01]  /*89c0*/  MOV R119, R56 ;  /* 0x0000003800777202 */ /* 0x000fe20000000f00 */
[----:B------:R-:W-:Y:S01]  /*89d0*/  IMAD.MOV.U32 R118, RZ, RZ, R141 ;  /* 0x000000ffff767224 */ /* 0x000fe200078e008d */
[----:B------:R-:W-:Y:S01]  /*89e0*/  MOV R117, R132 ;  /* 0x0000008400757202 */ /* 0x000fe20000000f00 */
[----:B------:R-:W-:Y:S01]  /*89f0*/  IMAD.MOV.U32 R132, RZ, RZ, R153 ;  /* 0x000000ffff847224 */ /* 0x000fe200078e0099 */
[----:B------:R-:W-:Y:S01]  /*8a00*/  MOV R123, R140 ;  /* 0x0000008c007b7202 */ /* 0x000fe20000000f00 */
[----:B------:R-:W-:Y:S01]  /*8a10*/  HMMA.16816.F32 R56, R12, R26, R112 ;  /* 0x0000001a0c38723c */ /* 0x000fe20000001870 */
[----:B------:R-:W-:-:S05]  /*8a20*/  MOV R116, R155 ;  /* 0x0000009b00747202 */ /* 0x000fca0000000f00 */
[C---:B------:R-:W-:Y:S06]  /*8a30*/  HMMA.16816.F32 R48, R12.reuse, R22, R104 ;  /* 0x000000160c30723c */ /* 0x040fec0000001868 */
[C---:B----4-:R-:W-:Y:S06]  /*8a40*/  HMMA.16816.F32 R44, R12.reuse, R16, R100 ;  /* 0x000000100c2c723c */ /* 0x050fec0000001864 */
[----:B------:R-:W-:Y:S07]  /*8a50*/  HMMA.16816.F32 R36, R12, R18, R92 ;  /* 0x000000120c24723c */ /* 0x000fee000000185c */
[----:B------:R-:W-:-:S02]  /*8a60*/  F2FP.F16.F32.PACK_AB R12, R129, R189 ;  /* 0x000000bd810c723e */ /* 0x000fc400000000ff */
[----:B------:R-:W-:Y:S02]  /*8a70*/  F2FP.F16.F32.PACK_AB R13, R226, R190 ;  /* 0x000000bee20d723e */ /* 0x000fe400000000ff */
[----:B------:R-:W-:Y:S02]  /*8a80*/  F2FP.F16.F32.PACK_AB R14, R124, R119 ;  /* 0x000000777c0e723e */ /* 0x000fe400000000ff */
[----:B------:R-:W-:-:S07]  /*8a90*/  F2FP.F16.F32.PACK_AB R15, R125, R121 ;  /* 0x000000797d0f723e */ /* 0x000fce00000000ff */
[C---:B------:R-:W-:Y:S06]  /*8aa0*/  HMMA.16816.F32 R108, R12.reuse, R28, R96 ;  /* 0x0000001c0c6c723c */ /* 0x040fec0000001860 */
[C---:B------:R-:W-:Y:S01]  /*8ab0*/  HMMA.16816.F32 R104, R12.reuse, R30, R88 ;  /* 0x0000001e0c68723c */ /* 0x040fe20000001858 */
[----:B------:R-:W-:Y:S05]  /*8ac0*/  LDSM.16.MT88.4 R28, [R223+0xa800] ;  /* 0x00a80000df1c783b */ /* 0x000fea0000004200 */
[C---:B------:R-:W-:Y:S06]  /*8ad0*/  HMMA.16816.F32 R96, R12.reuse, R26, R80 ;  /* 0x0000001a0c60723c */ /* 0x040fec0000001850 */
[C---:B------:R-:W-:Y:S06]  /*8ae0*/  HMMA.16816.F32 R92, R12.reuse, R20, R76 ;  /* 0x000000140c5c723c */ /* 0x040fec000000184c */
[C---:B------:R-:W-:Y:S01]  /*8af0*/  HMMA.16816.F32 R100, R12.reuse, R24, R84 ;  /* 0x000000180c64723c */ /* 0x040fe20000001854 */
[----:B------:R-:W-:Y:S05]  /*8b00*/  LDSM.16.MT88.4 R24, [R221+0xa800] ;  /* 0x00a80000dd18783b */ /* 0x000fea0000004200 */
[C---:B------:R-:W-:Y:S01]  /*8b10*/  HMMA.16816.F32 R88, R12.reuse, R22, R72 ;  /* 0x000000160c58723c */ /* 0x040fe20000001848 */
[----:B------:R-:W1:Y:S01]  /*8b20*/  LDSM.16.MT88.4 R20, [R224+0xa800] ;  /* 0x00a80000e014783b */ /* 0x000e620000004200 */
        /* <DEDUP_REMOVED lines=12> */
[----:B------:R-:W2:Y:S01]  /*8bf0*/  LDSM.16.MT88.4 R16, [R222+0xa800] ;  /* 0x00a80000de10783b */ /* 0x000ea20000004200 */
[----:B------:R-:W-:Y:S01]  /*8c00*/  MOV R42, R154 ;  /* 0x0000009a002a7202 */ /* 0x000fe20000000f00 */
[----:B------:R-:W-:Y:S01]  /*8c10*/  IMAD.MOV.U32 R40, RZ, RZ, R75 ;  /* 0x000000ffff287224 */ /* 0x000fe200078e004b */
[----:B------:R-:W-:Y:S01]  /*8c20*/  MOV R75, R201 ;  /* 0x000000c9004b7202 */ /* 0x000fe20000000f00 */
[----:B------:R-:W-:-:S02]  /*8c30*/  IMAD.MOV.U32 R201, RZ, RZ, R139 ;  /* 0x000000ffffc97224 */ /* 0x000fc400078e008b */
[----:B------:R-:W-:Y:S01]  /*8c40*/  FFMA.FTZ R12, R231, UR23, -R3 ;  /* 0x00000017e70c7c23 */ /* 0x000fe20008010803 */
[----:B------:R-:W-:Y:S01]  /*8c50*/  FFMA.FTZ R13, R162, UR23, -R2 ;  /* 0x00000017a20d7c23 */ /* 0x000fe20008010802 */
[----:B------:R-:W-:Y:S01]  /*8c60*/  MOV R35, R74 ;  /* 0x0000004a00237202 */ /* 0x000fe20000000f00 */
[----:B------:R-:W-:Y:S01]  /*8c70*/  IMAD.MOV.U32 R74, RZ, RZ, R133 ;  /* 0x000000ffff4a7224 */ /* 0x000fe200078e0085 */
[----:B------:R3:W-:Y:S01]  /*8c80*/  MUFU.EX2 R210, R12 ;  /* 0x0000000c00d27308 */ /* 0x0007e20000000800 */
[----:B------:R-:W-:Y:S01]  /*8c90*/  IMAD.MOV.U32 R34, RZ, RZ, R73 ;  /* 0x000000ffff227224 */ /* 0x000fe200078e0049 */
[----:B------:R-:W-:Y:S01]  /*8ca0*/  MOV R73, R138 ;  /* 0x0000008a00497202 */ /* 0x000fe20000000f00 */
[----:B------:R-:W-:Y:S01]  /*8cb0*/  FFMA.FTZ R41, R230, UR23, -R7 ;  /* 0x00000017e6297c23 */ /* 0x000fe20008010807 */
[----:B------:R-:W-:Y:S02]  /*8cc0*/  MOV R33, R35 ;  /* 0x0000002300217202 */ /* 0x000fe40000000f00 */
[----:B------:R-:W-:Y:S01]  /*8cd0*/  MOV R35, R43 ;  /* 0x0000002b00237202 */ /* 0x000fe20000000f00 */
[----:B------:R-:W-:Y:S01]  /*8ce0*/  IMAD.MOV.U32 R43, RZ, RZ, R116 ;  /* 0x000000ffff2b7224 */ /* 0x000fe200078e0074 */
[----:B------:R-:W-:Y:S01]  /*8cf0*/  MUFU.EX2 R209, R13 ;  /* 0x0000000d00d17308 */ /* 0x000fe20000000800 */
[----:B------:R-:W-:Y:S01]  /*8d00*/  MOV R116, R117 ;  /* 0x0000007500747202 */ /* 0x000fe20000000f00 */
[----:B------:R-:W-:Y:S01]  /*8d10*/  IMAD.MOV.U32 R117, RZ, RZ, R122 ;  /* 0x000000ffff757224 */ /* 0x000fe200078e007a */
[----:B------:R-:W-:Y:S01]  /*8d20*/  MOV R122, R130 ;  /* 0x00000082007a7202 */ /* 0x000fe20000000f00 */
[----:B------:R-:W-:-:S02]  /*8d30*/  IMAD.MOV.U32 R162, RZ, RZ, R43 ;  /* 0x000000ffffa27224 */ /* 0x000fc400078e002b */
[----:B---3--:R-:W-:-:S04]  /*8d40*/  FFMA.FTZ R12, R216, UR23, -R3 ;  /* 0x00000017d80c7c23 */ /* 0x008fc80008010803 */
[----:B------:R3:W-:Y:S02]  /*8d50*/  MUFU.EX2 R216, R12 ;  /* 0x0000000c00d87308 */ /* 0x0007e40000000800 */
[----:B---3--:R-:W-:-:S06]  /*8d60*/  FFMA.FTZ R12, R211, UR23, -R3 ;  /* 0x00000017d30c7c23 */ /* 0x008fcc0008010803 */
[----:B------:R3:W-:Y:S02]  /*8d70*/  MUFU.EX2 R211, R12 ;  /* 0x0000000c00d37308 */ /* 0x0007e40000000800 */
[----:B---3--:R-:W-:-:S06]  /*8d80*/  FFMA.FTZ R12, R156, UR23, -R3 ;  /* 0x000000179c0c7c23 */ /* 0x008fcc0008010803 */
[----:B------:R3:W4:Y:S02]  /*8d90*/  MUFU.EX2 R231, R12 ;  /* 0x0000000c00e77308 */ /* 0x0007240000000800 */
[----:B---3--:R-:W-:Y:S01]  /*8da0*/  FFMA.FTZ R12, R234, UR23, -R2 ;  /* 0x00000017ea0c7c23 */ /* 0x008fe20008010802 */
[----:B----4-:R-:W-:Y:S02]  /*8db0*/  F2FP.F16.F32.PACK_AB R14, R231, R211 ;  /* 0x000000d3e70e723e */ /* 0x010fe400000000ff */
[----:B------:R-:W-:-:S03]  /*8dc0*/  MOV R234, R35 ;  /* 0x0000002300ea7202 */ /* 0x000fc60000000f00 */
[----:B------:R3:W-:Y:S02]  /*8dd0*/  MUFU.EX2 R206, R12 ;  /* 0x0000000c00ce7308 */ /* 0x0007e40000000800 */
[----:B---3--:R-:W-:Y:S01]  /*8de0*/  FFMA.FTZ R12, R217, UR23, -R2 ;  /* 0x00000017d90c7c23 */ /* 0x008fe20008010802 */
[----:B------:R-:W-:-:S05]  /*8df0*/  MOV R217, R125 ;  /* 0x0000007d00d97202 */ /* 0x000fca0000000f00 */
[----:B------:R3:W4:Y:S02]  /*8e00*/  MUFU.EX2 R207, R12 ;  /* 0x0000000c00cf7308 */ /* 0x0007240000000800 */
[----:B---3--:R-:W-:Y:S01]  /*8e10*/  FFMA.FTZ R12, R213, UR23, -R2 ;  /* 0x00000017d50c7c23 */ /* 0x008fe20008010802 */
[----:B----4-:R-:W-:Y:S01]  /*8e20*/  F2FP.F16.F32.PACK_AB R13, R207, R206 ;  /* 0x000000cecf0d723e */ /* 0x010fe200000000ff */
[----:B------:R-:W-:Y:S01]  /*8e30*/  FFMA.FTZ R35, R239, UR23, -R0 ;  /* 0x00000017ef237c23 */ /* 0x000fe20008010800 */
[----:B------:R-:W-:-:S03]  /*8e40*/  MOV R213, R124 ;  /* 0x0000007c00d57202 */ /* 0x000fc60000000f00 */
[----:B------:R3:W4:Y:S02]  /*8e50*/  MUFU.EX2 R208, R12 ;  /* 0x0000000c00d07308 */ /* 0x0007240000000800 */
[----:B---3--:R-:W-:Y:S02]  /*8e60*/  F2FP.F16.F32.PACK_AB R12, R216, R210 ;  /* 0x000000d2d80c723e */ /* 0x008fe400000000ff */
[----:B----4-:R-:W-:-:S07]  /*8e70*/  F2FP.F16.F32.PACK_AB R15, R209, R208 ;  /* 0x000000d0d10f723e */ /* 0x010fce00000000ff */
[C---:B-1----:R-:W-:Y:S06]  /*8e80*/  HMMA.16816.F32 R156, R12.reuse, R20, R60 ;  /* 0x000000140c9c723c */ /* 0x042fec000000183c */
[C---:B------:R-:W-:Y:S01]  /*8e90*/  HMMA.16816.F32 R140, R12.reuse, R24, R68 ;  /* 0x000000180c8c723c */ /* 0x040fe20000001844 */
[----:B------:R-:W-:Y:S02]  /*8ea0*/  IMAD.MOV.U32 R63, RZ, RZ, R250 ;  /* 0x000000ffff3f7224 */ /* 0x000fe400078e00fa */
[----:B------:R-:W3:Y:S03]  /*8eb0*/  LDL.LU R250, [R1+0x18c] ;  /* 0x00018c0001fa7983 */ /* 0x000ee60000300800 */
[----:B------:R-:W-:Y:S01]  /*8ec0*/  HMMA.16816.F32 R152, R12, R26, R64 ;  /* 0x0000001a0c98723c */ /* 0x000fe20000001840 */
[----:B------:R-:W-:-:S05]  /*8ed0*/  MOV R68, R121 ;  /* 0x0000007900447202 */ /* 0x000fca0000000f00 */
[C---:B------:R-:W-:Y:S01]  /*8ee0*/  HMMA.16816.F32 R168, R12.reuse, R22, R56 ;  /* 0x000000160ca8723c */ /* 0x040fe20000001838 */
[----:B------:R-:W-:Y:S01]  /*8ef0*/  MOV R64, R129 ;  /* 0x0000008100407202 */ /* 0x000fe20000000f00 */
[----:B------:R-:W-:Y:S01]  /*8f00*/  IMAD.MOV.U32 R66, RZ, RZ, R123 ;  /* 0x000000ffff427224 */ /* 0x000fe200078e007b */
[----:B------:R-:W-:Y:S01]  /*8f10*/  MOV R67, R122 ;  /* 0x0000007a00437202 */ /* 0x000fe20000000f00 */
[----:B------:R-:W-:Y:S02]  /*8f20*/  IMAD.MOV.U32 R65, RZ, RZ, R126 ;  /* 0x000000ffff417224 */ /* 0x000fe400078e007e */
[C---:B--2---:R-:W-:Y:S06]  /*8f30*/  HMMA.16816.F32 R172, R12.reuse, R16, R52 ;  /* 0x000000100cac723c */ /* 0x044fec0000001834 */
[C---:B------:R-:W-:Y:S06]  /*8f40*/  HMMA.16816.F32 R184, R12.reuse, R18, R48 ;  /* 0x000000120cb8723c */ /* 0x040fec0000001830 */
[C---:B------:R-:W-:Y:S06]  /*8f50*/  HMMA.16816.F32 R192, R12.reuse, R28, R44 ;  /* 0x0000001c0cc0723c */ /* 0x040fec000000182c */
[----:B------:R-:W-:Y:S01]  /*8f60*/  HMMA.16816.F32 R112, R12, R30, R36 ;  /* 0x0000001e0c70723c */ /* 0x000fe20000001824 */
[----:B------:R-:W-:Y:S01]  /*8f70*/  FFMA.FTZ R124, R147, UR23, -R0 ;  /* 0x00000017937c7c23 */ /* 0x000fe20008010800 */
[----:B------:R-:W-:Y:S01]  /*8f80*/  MOV R71, R116 ;  /* 0x0000007400477202 */ /* 0x000fe20000000f00 */
[----:B------:R-:W-:Y:S01]  /*8f90*/  IMAD.MOV.U32 R69, RZ, RZ, R119 ;  /* 0x000000ffff457224 */ /* 0x000fe200078e0077 */
[----:B------:R-:W-:-:S03]  /*8fa0*/  MOV R70, R117 ;  /* 0x0000007500467202 */ /* 0x000fc60000000f00 */
[--C-:B------:R-:W-:Y:S01]  /*8fb0*/  FFMA.FTZ R12, R131, UR23, -R7.reuse ;  /* 0x00000017830c7c23 */ /* 0x100fe20008010807 */
[--C-:B------:R-:W-:Y:S01]  /*8fc0*/  FFMA.FTZ R15, R240, UR23, -R7.reuse ;  /* 0x00000017f00f7c23 */ /* 0x100fe20008010807 */
[--C-:B------:R-:W-:Y:S01]  /*8fd0*/  FFMA.FTZ R14, R237, UR23, -R7.reuse ;  /* 0x00000017ed0e7c23 */ /* 0x100fe20008010807 */
[--C-:B------:R-:W-:Y:S01]  /*8fe0*/  FFMA.FTZ R39, R149, UR23, -R7.reuse ;  /* 0x0000001795277c23 */ /* 0x100fe20008010807 */
[----:B------:R1:W-:Y:S01]  /*8ff0*/  MUFU.EX2 R131, R12 ;  /* 0x0000000c00837308 */ /* 0x0003e20000000800 */
[----:B------:R-:W-:Y:S01]  /*9000*/  FFMA.FTZ R38, R146, UR23, -R7 ;  /* 0x0000001792267c23 */ /* 0x000fe20008010807 */
        /* <DEDUP_REMOVED lines=15> */
[--C-:B-1----:R-:W-:Y:S01]  /*9100*/  FFMA.FTZ R12, R132, UR23, -R7.reuse ;  /* 0x00000017840c7c23 */ /* 0x102fe20008010807 */
[--C-:B------:R-:W-:Y:S01]  /*9110*/  FFMA.FTZ R59, R219, UR23, -R2.reuse ;  /* 0x00000017db3b7c23 */ /* 0x100fe20008010802 */
[----:B------:R-:W-:Y:S01]  /*9120*/  FFMA.FTZ R116, R164, UR23, -R2 ;  /* 0x00000017a4747c23 */ /* 0x000fe20008010802 */
[----:B------:R-:W-:Y:S01]  /*9130*/  MOV R62, R65 ;  /* 0x00000041003e7202 */ /* 0x000fe20000000f00 */
[----:B------:R1:W-:Y:S01]  /*9140*/  MUFU.EX2 R132, R12 ;  /* 0x0000000c00847308 */ /* 0x0003e20000000800 */
[----:B------:R-:W-:Y:S01]  /*9150*/  MOV R119, R127 ;  /* 0x0000007f00777202 */ /* 0x000fe20000000f00 */
[--C-:B-1----:R-:W-:Y:S01]  /*9160*/  FFMA.FTZ R12, R42, UR23, -R7.reuse ;  /* 0x000000172a0c7c23 */ /* 0x102fe20008010807 */
[----:B------:R-:W-:-:S05]  /*9170*/  FFMA.FTZ R42, R235, UR23, -R7 ;  /* 0x00000017eb2a7c23 */ /* 0x000fca0008010807 */
[----:B------:R1:W-:Y:S02]  /*9180*/  MUFU.EX2 R133, R12 ;  /* 0x0000000c00857308 */ /* 0x0003e40000000800 */
[----:B-1----:R-:W-:-:S06]  /*9190*/  FFMA.FTZ R12, R248, UR23, -R7 ;  /* 0x00000017f80c7c23 */ /* 0x002fcc0008010807 */
[----:B------:R1:W-:Y:S01]  /*91a0*/  MUFU.EX2 R138, R12 ;  /* 0x0000000c008a7308 */ /* 0x0003e20000000800 */
[----:B------:R-:W-:Y:S01]  /*91b0*/  FFMA.FTZ R33, R246, UR23, -R3 ;  /* 0x00000017f6217c23 */ /* 0x000fe20008010803 */
[----:B------:R-:W-:Y:S01]  /*91c0*/  FFMA.FTZ R117, R150, UR23, -R2 ;  /* 0x0000001796757c23 */ /* 0x000fe20008010802 */
[----:B-1----:R-:W-:-:S05]  /*91d0*/  FFMA.FTZ R12, R245, UR23, -R7 ;  /* 0x00000017f50c7c23 */ /* 0x002fca0008010807 */
[----:B------:R1:W-:Y:S01]  /*91e0*/  MUFU.EX2 R139, R12 ;  /* 0x0000000c008b7308 */ /* 0x0003e20000000800 */
[----:B------:R-:W-:Y:S02]  /*91f0*/  MOV R65, R68 ;  /* 0x0000004400417202 */ /* 0x000fe40000000f00 */
[----:B------:R-:W-:Y:S01]  /*9200*/  MOV R68, R71 ;  /* 0x0000004700447202 */ /* 0x000fe20000000f00 */
[----:B-1----:R-:W-:Y:S01]  /*9210*/  FFMA.FTZ R12, R34, UR23, -R0 ;  /* 0x00000017220c7c23 */ /* 0x002fe20008010800 */
[----:B------:R-:W-:Y:S02]  /*9220*/  IMAD.MOV.U32 R34, RZ, RZ, R40 ;  /* 0x000000ffff227224 */ /* 0x000fe400078e0028 */
[----:B------:R-:W-:Y:S01]  /*9230*/  FFMA.FTZ R40, R161, UR23, -R7 ;  /* 0x00000017a1287c23 */ /* 0x000fe20008010807 */
[----:B------:R-:W-:Y:S01]  /*9240*/  FFMA.FTZ R7, R251, UR23, -R0 ;  /* 0x00000017fb077c23 */ /* 0x000fe20008010800 */
[----:B------:R1:W-:Y:S01]  /*9250*/  MUFU.EX2 R130, R12 ;  /* 0x0000000c00827308 */ /* 0x0003e20000000800 */
[----:B------:R-:W-:-:S07]  /*9260*/  MOV R71, R72 ;  /* 0x0000004800477202 */ /* 0x000fce0000000f00 */
[----:B------:R2:W-:Y:S01]  /*9270*/  MUFU.EX2 R125, R7 ;  /* 0x00000007007d7308 */ /* 0x0005e20000000800 */
[----:B-1----:R-:W-:Y:S01]  /*9280*/  FFMA.FTZ R12, R34, UR23, -R0 ;  /* 0x00000017220c7c23 */ /* 0x002fe20008010800 */
[--C-:B------:R-:W-:Y:S01]  /*9290*/  FFMA.FTZ R0, R238, UR23, -R3.reuse ;  /* 0x00000017ee007c23 */ /* 0x100fe20008010803 */
[--C-:B--2---:R-:W-:Y:S01]  /*92a0*/  FFMA.FTZ R7, R241, UR23, -R2.reuse ;  /* 0x00000017f1077c23 */ /* 0x104fe20008010802 */
[----:B------:R-:W-:Y:S02]  /*92b0*/  MOV R72, R75 ;  /* 0x0000004b00487202 */ /* 0x000fe40000000f00 */
[----:B------:R-:W-:Y:S02]  /*92c0*/  MOV R75, R86 ;  /* 0x00000056004b7202 */ /* 0x000fe40000000f00 */
[----:B------:R-:W-:Y:S01]  /*92d0*/  MOV R86, R120 ;  /* 0x0000007800567202 */ /* 0x000fe20000000f00 */
[----:B---3--:R-:W-:Y:S01]  /*92e0*/  FFMA.FTZ R34, R250, UR23, -R3 ;  /* 0x00000017fa227c23 */ /* 0x008fe20008010803 */
[----:B------:R-:W-:Y:S01]  /*92f0*/  FFMA.FTZ R3, R252, UR23, -R2 ;  /* 0x00000017fc037c23 */ /* 0x000fe20008010802 */
[----:B------:R-:W-:Y:S01]  /*9300*/  FADD.FTZ R2, R64, R63 ;  /* 0x0000003f40027221 */ /* 0x000fe20000010000 */
[----:B------:R-:W-:-:S02]  /*9310*/  IMAD.MOV.U32 R63, RZ, RZ, R66 ;  /* 0x000000ffff3f7224 */ /* 0x000fc400078e0042 */
[----:B------:R-:W-:Y:S02]  /*9320*/  IMAD.MOV.U32 R66, RZ, RZ, R69 ;  /* 0x000000ffff427224 */ /* 0x000fe400078e0045 */
[----:B------:R-:W-:Y:S02]  /*9330*/  IMAD.MOV.U32 R69, RZ, RZ, R162 ;  /* 0x000000ffff457224 */ /* 0x000fe400078e00a2 */
[----:B------:R-:W-:Y:S02]  /*9340*/  IMAD.MOV.U32 R162, RZ, RZ, R73 ;  /* 0x000000ffffa27224 */ /* 0x000fe400078e0049 */
[----:B------:R-:W-:Y:S02]  /*9350*/  IMAD.MOV.U32 R73, RZ, RZ, R84 ;  /* 0x000000ffff497224 */ /* 0x000fe400078e0054 */
[----:B------:R-:W-:Y:S02]  /*9360*/  IMAD.MOV.U32 R84, RZ, RZ, R87 ;  /* 0x000000ffff547224 */ /* 0x000fe400078e0057 */
[----:B------:R-:W-:-:S02]  /*9370*/  IMAD.MOV.U32 R87, RZ, RZ, R167 ;  /* 0x000000ffff577224 */ /* 0x000fc400078e00a7 */
[----:B------:R-:W2:Y:S04]  /*9380*/  LDL.LU R167, [R1+0x188] ;  /* 0x0001880001a77983 */ /* 0x000ea80000300800 */
[----:B------:R-:W3:Y:S01]  /*9390*/  LDL.LU R120, [R1+0xa8] ;  /* 0x0000a80001787983 */ /* 0x000ee20000300800 */
[----:B------:R-:W-:Y:S01]  /*93a0*/  MOV R64, R67 ;  /* 0x0000004300407202 */ /* 0x000fe20000000f00 */
[----:B------:R-:W-:Y:S01]  /*93b0*/  FADD.FTZ R119, R119, R62 ;  /* 0x0000003e77777221 */ /* 0x000fe20000010000 */
        /* <DEDUP_REMOVED lines=24> */
[----:B---3--:R-:W-:Y:S02]  /*9540*/  MOV R87, R120 ;  /* 0x0000007800577202 */ /* 0x008fe40000000f00 */
[----:B------:R-:W2:Y:S04]  /*9550*/  LDL.LU R120, [R1+0x4c] ;  /* 0x00004c0001787983 */ /* 0x000ea80000300800 */
[----:B------:R-:W3:Y:S01]  /*9560*/  LDL.LU R246, [R1+0xc4] ;  /* 0x0000c40001f67983 */ /* 0x000ee20000300800 */
[----:B------:R-:W-:Y:S01]  /*9570*/  MOV R126, R128 ;  /* 0x00000080007e7202 */ /* 0x000fe20000000f00 */
[----:B------:R-:W1:Y:S08]  /*9580*/  MUFU.EX2 R129, R13 ;  /* 0x0000000d00817308 */ /* 0x000e700000000800 */
[----:B------:R4:W4:Y:S01]  /*9590*/  MUFU.EX2 R128, R12 ;  /* 0x0000000c00807308 */ /* 0x0009220000000800 */
[----:B------:R-:W-:-:S02]  /*95a0*/  MOV R161, R162 ;  /* 0x000000a200a17202 */ /* 0x000fc40000000f00 */
[----:B------:R-:W-:Y:S02]  /*95b0*/  MOV R162, R234 ;  /* 0x000000ea00a27202 */ /* 0x000fe40000000f00 */
[----:B------:R-:W-:-:S03]  /*95c0*/  MOV R234, R126 ;  /* 0x0000007e00ea7202 */ /* 0x000fc60000000f00 */
[----:B------:R4:W-:Y:S01]  /*95d0*/  MUFU.EX2 R127, R15 ;  /* 0x0000000f007f7308 */ /* 0x0009e20000000800 */
[----:B-1----:R-:W-:-:S07]  /*95e0*/  F2FP.F16.F32.PACK_AB R13, R129, R130 ;  /* 0x00000082810d723e */ /* 0x002fce00000000ff */
[----:B------:R1:W-:Y:S01]  /*95f0*/  MUFU.EX2 R126, R14 ;  /* 0x0000000e007e7308 */ /* 0x0003e20000000800 */
[----:B----4-:R-:W-:Y:S01]  /*9600*/  F2FP.F16.F32.PACK_AB R12, R132, R131 ;  /* 0x00000083840c723e */ /* 0x010fe200000000ff */
[----:B------:R-:W-:Y:S01]  /*9610*/  IMAD.MOV.U32 R251, RZ, RZ, R68 ;  /* 0x000000fffffb7224 */ /* 0x000fe200078e0044 */
[----:B------:R-:W-:Y:S02]  /*9620*/  MOV R247, R69 ;  /* 0x0000004500f77202 */ /* 0x000fe40000000f00 */
[----:B------:R-:W-:Y:S01]  /*9630*/  F2FP.F16.F32.PACK_AB R15, R125, R128 ;  /* 0x000000807d0f723e */ /* 0x000fe200000000ff */
[----:B------:R-:W-:Y:S01]  /*9640*/  IMAD.MOV.U32 R151, RZ, RZ, R71 ;  /* 0x000000ffff977224 */ /* 0x000fe200078e0047 */
[----:B------:R-:W-:Y:S02]  /*9650*/  MOV R239, R70 ;  /* 0x0000004600ef7202 */ /* 0x000fe40000000f00 */
[----:B-1----:R-:W-:-:S07]  /*9660*/  F2FP.F16.F32.PACK_AB R14, R138, R133 ;  /* 0x000000858a0e723e */ /* 0x002fce00000000ff */
[C---:B------:R-:W-:Y:S01]  /*9670*/  HMMA.16816.F32 R68, R12.reuse, R28, R80 ;  /* 0x0000001c0c44723c */ /* 0x040fe20000001850 */
[----:B------:R3:W-:Y:S02]  /*9680*/  MUFU.EX2 R80, R0 ;  /* 0x0000000000507308 */ /* 0x0007e40000000800 */
[----:B---3--:R-:W-:Y:S02]  /*9690*/  FADD.FTZ R0, R246, R2 ;  /* 0x00000002f6007221 */ /* 0x008fe40000010000 */
[----:B------:R-:W3:Y:S01]  /*96a0*/  LDL.LU R246, [R1+0x78] ;  /* 0x0000780001f67983 */ /* 0x000ee20000300800 */
[----:B------:R-:W-:Y:S01]  /*96b0*/  FADD.FTZ R118, R166, R165 ;  /* 0x000000a5a6767221 */ /* 0x000fe20000010000 */
[----:B------:R-:W-:Y:S01]  /*96c0*/  MOV R250, R87 ;  /* 0x0000005700fa7202 */ /* 0x000fe20000000f00 */
[----:B------:R-:W-:Y:S01]  /*96d0*/  IMAD.MOV.U32 R248, RZ, RZ, R62 ;  /* 0x000000fffff87224 */ /* 0x000fe200078e003e */
[----:B------:R-:W-:Y:S02]  /*96e0*/  MOV R245, R63 ;  /* 0x0000003f00f57202 */ /* 0x000fe40000000f00 */
[----:B------:R-:W-:Y:S01]  /*96f0*/  MOV R147, R85 ;  /* 0x0000005500937202 */ /* 0x000fe20000000f00 */
[----:B------:R-:W-:Y:S01]  /*9700*/  HMMA.16816.F32 R60, R12, R30, R76 ;  /* 0x0000001e0c3c723c */ /* 0x000fe2000000184c */
[----:B------:R3:W-:Y:S01]  /*9710*/  MUFU.EX2 R76, R3 ;  /* 0x00000003004c7308 */ /* 0x0007e20000000800 */
        /* <DEDUP_REMOVED lines=11> */
[----:B------:R-:W-:Y:S01]  /*97d0*/  LDSM.16.MT88.4 R28, [R223+0xb000] ;  /* 0x00b00000df1c783b */ /* 0x000fe20000004200 */
[----:B---3--:R-:W-:Y:S01]  /*97e0*/  FADD.FTZ R3, R246, R118 ;  /* 0x00000076f6037221 */ /* 0x008fe20000010000 */
[----:B------:R-:W-:Y:S01]  /*97f0*/  IMAD.MOV.U32 R246, RZ, RZ, R250 ;  /* 0x000000fffff67224 */ /* 0x000fe200078e00fa */
[----:B------:R-:W-:-:S02]  /*9800*/  MOV R250, R147 ;  /* 0x0000009300fa7202 */ /* 0x000fc40000000f00 */
[----:B------:R-:W-:Y:S01]  /*9810*/  MOV R147, R151 ;  /* 0x0000009700937202 */ /* 0x000fe20000000f00 */
[----:B------:R-:W-:Y:S01]  /*9820*/  IMAD.MOV.U32 R151, RZ, RZ, R239 ;  /* 0x000000ffff977224 */ /* 0x000fe200078e00ef */
        /* <DEDUP_REMOVED lines=13> */
[----:B------:R-:W-:Y:S01]  /*9900*/  IMAD.MOV.U32 R151, RZ, RZ, R239 ;  /* 0x000000ffff977224 */ /* 0x000fe200078e00ef */
[----:B------:R-:W-:Y:S02]  /*9910*/  MOV R213, R217 ;  /* 0x000000d900d57202 */ /* 0x000fe40000000f00 */
[----:B------:R-:W-:Y:S02]  /*9920*/  MOV R217, R136 ;  /* 0x0000008800d97202 */ /* 0x000fe40000000f00 */
[----:B------:R-:W-:Y:S01]  /*9930*/  MOV R239, R247 ;  /* 0x000000f700ef7202 */ /* 0x000fe20000000f00 */
[----:B------:R-:W3:Y:S01]  /*9940*/  LDL.LU R136, [R1+0x184] ;  /* 0x0001840001887983 */ /* 0x000ee20000300800 */
[----:B------:R-:W-:-:S03]  /*9950*/  MOV R247, R5 ;  /* 0x0000000500f77202 */ /* 0x000fc60000000f00 */
[----:B------:R-:W4:Y:S01]  /*9960*/  LDL.LU R5, [R1+0x180] ;  /* 0x0001800001057983 */ /* 0x000f220000300800 */
[C---:B------:R-:W-:Y:S01]  /*9970*/  HMMA.16816.F32 R72, R12.reuse, R26, R104 ;  /* 0x0000001a0c48723c */ /* 0x040fe20000001868 */
[----:B------:R-:W-:Y:S05]  /*9980*/  MUFU.EX2 R105, R39 ;  /* 0x0000002700697308 */ /* 0x000fea0000000800 */
[C---:B------:R-:W-:Y:S01]  /*9990*/  HMMA.16816.F32 R64, R12.reuse, R20, R100 ;  /* 0x000000140c40723c */ /* 0x040fe20000001864 */
[----:B------:R-:W-:Y:S02]  /*99a0*/  LDSM.16.MT88.4 R20, [R222+0xb000] ;  /* 0x00b00000de14783b */ /* 0x000fe40000004200 */
[----:B------:R-:W-:Y:S03]  /*99b0*/  MUFU.EX2 R106, R38 ;  /* 0x00000026006a7308 */ /* 0x000fe60000000800 */
[----:B------:R-:W-:Y:S01]  /*99c0*/  HMMA.16816.F32 R84, R12, R24, R108 ;  /* 0x000000180c54723c */ /* 0x000fe2000000186c */
[----:B------:R-:W-:Y:S04]  /*99d0*/  LDSM.16.MT88.4 R24, [R224+0xb000] ;  /* 0x00b00000e018783b */ /* 0x000fe80000004200 */
[----:B------:R-:W-:Y:S01]  /*99e0*/  MUFU.EX2 R100, R37 ;  /* 0x0000002500647308 */ /* 0x000fe20000000800 */
[----:B----4-:R-:W-:-:S02]  /*99f0*/  FADD.FTZ R0, R5, R0 ;  /* 0x0000000005007221 */ /* 0x010fc40000010000 */
[----:B------:R-:W4:Y:S01]  /*9a00*/  LDL.LU R5, [R1+0x17c] ;  /* 0x00017c0001057983 */ /* 0x000f220000300800 */
[----:B---3--:R-:W-:-:S03]  /*9a10*/  FADD.FTZ R3, R136, R3 ;  /* 0x0000000388037221 */ /* 0x008fc60000010000 */
[----:B------:R-:W3:Y:S01]  /*9a20*/  LDL.LU R136, [R1+0x178] ;  /* 0x0001780001887983 */ /* 0x000ee20000300800 */
[----:B------:R1:W-:Y:S08]  /*9a30*/  MUFU.EX2 R101, R36 ;  /* 0x0000002400657308 */ /* 0x0003f00000000800 */
[----:B------:R-:W-:Y:S08]  /*9a40*/  MUFU.EX2 R102, R35 ;  /* 0x0000002300667308 */ /* 0x000ff00000000800 */
[----:B------:R-:W-:Y:S01]  /*9a50*/  MUFU.EX2 R96, R34 ;  /* 0x0000002200607308 */ /* 0x000fe20000000800 */
[----:B-1----:R-:W-:Y:S07]  /*9a60*/  HMMA.16816.F32 R36, R12, R16, R92 ;  /* 0x000000100c24723c */ /* 0x002fee000000185c */
[----:B------:R-:W1:Y:S08]  /*9a70*/  MUFU.EX2 R97, R33 ;  /* 0x0000002100617308 */ /* 0x000e700000000800 */
[----:B------:R1:W-:Y:S01]  /*9a80*/  MUFU.EX2 R92, R32 ;  /* 0x00000020005c7308 */ /* 0x0003e20000000800 */
[----:B--2---:R-:W-:-:S07]  /*9a90*/  FADD.FTZ R120, R120, R167 ;  /* 0x000000a778787221 */ /* 0x004fce0000010000 */
[----:B------:R2:W-:Y:S01]  /*9aa0*/  MUFU.EX2 R78, R7 ;  /* 0x00000007004e7308 */ /* 0x0005e20000000800 */
[----:B------:R-:W-:-:S07]  /*9ab0*/  FADD.FTZ R3, R134, R3 ;  /* 0x0000000386037221 */ /* 0x000fce0000010000 */
[----:B------:R-:W2:Y:S01]  /*9ac0*/  MUFU.EX2 R44, R44 ;  /* 0x0000002c002c7308 */ /* 0x000ea20000000800 */
[----:B-1----:R-:W1:Y:S07]  /*9ad0*/  LDSM.16.MT88.4 R32, [R221+0xb000] ;  /* 0x00b00000dd20783b */ /* 0x002e6e0000004200 */
[----:B------:R-:W1:Y:S01]  /*9ae0*/  MUFU.EX2 R77, R43 ;  /* 0x0000002b004d7308 */ /* 0x000e620000000800 */
[----:B--2---:R-:W-:Y:S01]  /*9af0*/  FADD.FTZ R7, R246, R120 ;  /* 0x00000078f6077221 */ /* 0x004fe20000010000 */
[----:B------:R-:W-:Y:S01]  /*9b00*/  IMAD.MOV.U32 R246, RZ, RZ, R250 ;  /* 0x000000fffff67224 */ /* 0x000fe200078e00fa */
[----:B------:R-:W-:-:S02]  /*9b10*/  MOV R250, R147 ;  /* 0x0000009300fa7202 */ /* 0x000fc40000000f00 */
[----:B------:R-:W-:Y:S01]  /*9b20*/  MOV R238, R212 ;  /* 0x000000d400ee7202 */ /* 0x000fe20000000f00 */
[----:B------:R-:W-:Y:S01]  /*9b30*/  IMAD.MOV.U32 R242, RZ, RZ, R214 ;  /* 0x000000fffff27224 */ /* 0x000fe200078e00d6 */
[----:B------:R-:W-:Y:S01]  /*9b40*/  MOV R147, R151 ;  /* 0x0000009700937202 */ /* 0x000fe20000000f00 */
[----:B------:R-:W-:Y:S01]  /*9b50*/  IMAD.MOV.U32 R151, RZ, RZ, R239 ;  /* 0x000000ffff977224 */ /* 0x000fe200078e00ef */
[----:B------:R-:W-:Y:S01]  /*9b60*/  MOV R212, R200 ;  /* 0x000000c800d47202 */ /* 0x000fe20000000f00 */
[----:B------:R-:W-:Y:S01]  /*9b70*/  HMMA.16816.F32 R52, R12, R18, R88 ;  /* 0x000000120c34723c */ /* 0x000fe20000001858 */
[----:B------:R-:W2:Y:S01]  /*9b80*/  MUFU.EX2 R108, R42 ;  /* 0x0000002a006c7308 */ /* 0x000ea20000000800 */
[----:B------:R-:W-:Y:S01]  /*9b90*/  FADD.FTZ R3, R147, R3 ;  /* 0x0000000393037221 */ /* 0x000fe20000010000 */
[----:B------:R-:W-:Y:S01]  /*9ba0*/  IMAD.MOV.U32 R147, RZ, RZ, R199 ;  /* 0x000000ffff937224 */ /* 0x000fe200078e00c7 */
[----:B------:R-:W-:-:S05]  /*9bb0*/  MOV R214, R198 ;  /* 0x000000c600d67202 */ /* 0x000fca0000000f00 */
[----:B------:R-:W-:Y:S01]  /*9bc0*/  MUFU.EX2 R104, R40 ;  /* 0x0000002800687308 */ /* 0x000fe20000000800 */
[----:B------:R-:W-:Y:S01]  /*9bd0*/  MOV R239, R6 ;  /* 0x0000000600ef7202 */ /* 0x000fe20000000f00 */
[----:B------:R-:W-:Y:S01]  /*9be0*/  IMAD.MOV.U32 R107, RZ, RZ, R161 ;  /* 0x000000ffff6b7224 */ /* 0x000fe200078e00a1 */
[----:B------:R-:W-:Y:S01]  /*9bf0*/  F2FP.F16.F32.PACK_AB R12, R97, R96 ;  /* 0x00000060610c723e */ /* 0x000fe200000000ff */
[----:B------:R-:W-:Y:S01]  /*9c00*/  IMAD.MOV.U32 R219, RZ, RZ, R202 ;  /* 0x000000ffffdb7224 */ /* 0x000fe200078e00ca */
[----:B------:R-:W-:Y:S02]  /*9c10*/  F2FP.F16.F32.PACK_AB R13, R44, R76 ;  /* 0x0000004c2c0d723e */ /* 0x000fe400000000ff */
[----:B------:R-:W-:Y:S01]  /*9c20*/  MOV R218, R176 ;  /* 0x000000b000da7202 */ /* 0x000fe20000000f00 */
[----:B------:R2:W-:Y:S01]  /*9c30*/  MUFU.EX2 R109, R41 ;  /* 0x00000029006d7308 */ /* 0x0005e20000000800 */
[----:B------:R-:W-:Y:S01]  /*9c40*/  F2FP.F16.F32.PACK_AB R14, R80, R92 ;  /* 0x0000005c500e723e */ /* 0x000fe200000000ff */
[----:B------:R-:W-:Y:S01]  /*9c50*/  IMAD.MOV.U32 R215, RZ, RZ, R197 ;  /* 0x000000ffffd77224 */ /* 0x000fe200078e00c5 */
[----:B-1----:R-:W-:Y:S01]  /*9c60*/  F2FP.F16.F32.PACK_AB R15, R78, R77 ;  /* 0x0000004d4e0f723e */ /* 0x002fe200000000ff */
[----:B------:R-:W-:Y:S01]  /*9c70*/  FADD.FTZ R3, R229, R3 ;  /* 0x00000003e5037221 */ /* 0x000fe20000010000 */
[----:B------:R-:W-:Y:S01]  /*9c80*/  MOV R111, R203 ;  /* 0x000000cb006f7202 */ /* 0x000fe20000000f00 */
[----:B------:R-:W-:Y:S04]  /*9c90*/  LDSM.16.MT88.4 R164, [R224+0xb800] ;  /* 0x00b80000e0a4783b */ /* 0x000fe80000004200 */
[C---:B------:R-:W-:Y:S06]  /*9ca0*/  HMMA.16816.F32 R140, R12.reuse, R32, R140 ;  /* 0x000000200c8c723c */ /* 0x040fec000000188c */
[C---:B------:R-:W-:Y:S06]  /*9cb0*/  HMMA.16816.F32 R152, R12.reuse, R34, R152 ;  /* 0x000000220c98723c */ /* 0x040fec0000001898 */
[C---:B------:R-:W-:Y:S06]  /*9cc0*/  HMMA.16816.F32 R156, R12.reuse, R24, R156 ;  /* 0x000000180c9c723c */ /* 0x040fec000000189c */
[C---:B------:R-:W-:Y:S06]  /*9cd0*/  HMMA.16816.F32 R168, R12.reuse, R26, R168 ;  /* 0x0000001a0ca8723c */ /* 0x040fec00000018a8 */
[C---:B------:R-:W-:Y:S06]  /*9ce0*/  HMMA.16816.F32 R172, R12.reuse, R20, R172 ;  /* 0x000000140cac723c */ /* 0x040fec00000018ac */
[C---:B------:R-:W-:Y:S06]  /*9cf0*/  HMMA.16816.F32 R184, R12.reuse, R22, R184 ;  /* 0x000000160cb8723c */ /* 0x040fec00000018b8 */
[C---:B------:R-:W-:Y:S06]  /*9d00*/  HMMA.16816.F32 R192, R12.reuse, R28, R192 ;  /* 0x0000001c0cc0723c */ /* 0x040fec00000018c0 */
[----:B--2---:R-:W-:Y:S07]  /*9d10*/  HMMA.16816.F32 R40, R12, R30, R112 ;  /* 0x0000001e0c28723c */ /* 0x004fee0000001870 */
[----:B------:R-:W-:Y:S01]  /*9d20*/  FADD.FTZ R13, R242, R3 ;  /* 0x00000003f20d7221 */ /* 0x000fe20000010000 */
[----:B------:R-:W-:Y:S01]  /*9d30*/  IMAD.MOV.U32 R200, RZ, RZ, R181 ;  /* 0x000000ffffc87224 */ /* 0x000fe200078e00b5 */
[----:B------:R-:W-:-:S02]  /*9d40*/  MOV R199, R180 ;  /* 0x000000b400c77202 */ /* 0x000fc40000000f00 */
[----:B------:R-:W-:Y:S02]  /*9d50*/  MOV R110, R162 ;  /* 0x000000a2006e7202 */ /* 0x000fe40000000f00 */
[----:B------:R-:W-:Y:S02]  /*9d60*/  MOV R198, R182 ;  /* 0x000000b600c67202 */ /* 0x000fe40000000f00 */
[----:B------:R-:W-:Y:S01]  /*9d70*/  MOV R233, R160 ;  /* 0x000000a000e97202 */ /* 0x000fe20000000f00 */
[----:B------:R-:W-:Y:S01]  /*9d80*/  IMAD.MOV.U32 R244, RZ, RZ, R200 ;  /* 0x000000fffff47224 */ /* 0x000fe200078e00c8 */
[----:B------:R-:W-:Y:S02]  /*9d90*/  MOV R241, R199 ;  /* 0x000000c700f17202 */ /* 0x000fe40000000f00 */
[----:B------:R-:W-:Y:S01]  /*9da0*/  MOV R249, R198 ;  /* 0x000000c600f97202 */ /* 0x000fe20000000f00 */
[----:B------:R-:W1:Y:S01]  /*9db0*/  MUFU.EX2 R45, R45 ;  /* 0x0000002d002d7308 */ /* 0x000e620000000800 */
[----:B------:R-:W-:-:S02]  /*9dc0*/  F2FP.F16.F32.PACK_AB R17, R101, R100 ;  /* 0x000000646511723e */ /* 0x000fc400000000ff */
[----:B------:R-:W-:-:S05]  /*9dd0*/  F2FP.F16.F32.PACK_AB R18, R108, R126 ;  /* 0x0000007e6c12723e */ /* 0x000fca00000000ff */
[----:B------:R-:W2:Y:S08]  /*9de0*/  MUFU.EX2 R121, R121 ;  /* 0x0000007900797308 */ /* 0x000eb00000000800 */
[----:B------:R-:W2:Y:S01]  /*9df0*/  MUFU.EX2 R58, R58 ;  /* 0x0000003a003a7308 */ /* 0x000ea20000000800 */
[----:B-1----:R-:W-:-:S07]  /*9e00*/  F2FP.F16.F32.PACK_AB R19, R45, R102 ;  /* 0x000000662d13723e */ /* 0x002fce00000000ff */
[----:B------:R-:W1:Y:S08]  /*9e10*/  MUFU.EX2 R46, R46 ;  /* 0x0000002e002e7308 */ /* 0x000e700000000800 */
[----:B------:R-:W1:Y:S08]  /*9e20*/  MUFU.EX2 R122, R122 ;  /* 0x0000007a007a7308 */ /* 0x000e700000000800 */
[----:B------:R-:W1:Y:S01]  /*9e30*/  MUFU.EX2 R59, R59 ;  /* 0x0000003b003b7308 */ /* 0x000e620000000800 */
[----:B----4-:R-:W-:Y:S01]  /*9e40*/  FADD.FTZ R16, R5, R7 ;  /* 0x0000000705107221 */ /* 0x010fe20000010000 */
[----:B------:R-:W-:Y:S01]  /*9e50*/  FADD.FTZ R7, R246, R0 ;  /* 0x00000000f6077221 */ /* 0x000fe20000010000 */
[----:B------:R-:W-:Y:S01]  /*9e60*/  MOV R246, R236 ;  /* 0x000000ec00f67202 */ /* 0x000fe20000000f00 */
[----:B---3--:R-:W-:-:S02]  /*9e70*/  FADD.FTZ R2, R136, R2 ;  /* 0x0000000288027221 */ /* 0x008fc40000010000 */
        /* <DEDUP_REMOVED lines=23> */
[----:B------:R-:W-:Y:S01]  /*9ff0*/  MOV R243, R247 ;  /* 0x000000f700f37202 */ /* 0x000fe20000000f00 */
[----:B------:R-:W3:Y:S01]  /*a000*/  MUFU.EX2 R47, R47 ;  /* 0x0000002f002f7308 */ /* 0x000ee20000000800 */
[----:B------:R-:W-:Y:S01]  /*a010*/  MOV R246, R214 ;  /* 0x000000d600f67202 */ /* 0x000fe20000000f00 */
[----:B------:R-:W-:Y:S01]  /*a020*/  IMAD.MOV.U32 R250, RZ, RZ, R147 ;  /* 0x000000fffffa7224 */ /* 0x000fe200078e0093 */
[----:B------:R-:W-:Y:S01]  /*a030*/  MOV R147, R212 ;  /* 0x000000d400937202 */ /* 0x000fe20000000f00 */
        /* <DEDUP_REMOVED lines=34> */
[----:B------:R-:W-:Y:S01]  /*a260*/  MOV R246, R177 ;  /* 0x000000b100f67202 */ /* 0x000fe20000000f00 */
[----:B------:R-:W-:Y:S01]  /*a270*/  FADD.FTZ R0, R218, R0 ;  /* 0x00000000da007221 */ /* 0x000fe20000010000 */
[----:B------:R-:W-:Y:S01]  /*a280*/  MOV R212, R146 ;  /* 0x0000009200d47202 */ /* 0x000fe20000000f00 */
[----:B------:R-:W-:Y:S01]  /*a290*/  FADD.FTZ R2, R215, R2 ;  /* 0x00000002d7027221 */ /* 0x000fe20000010000 */
[----:B------:R-:W-:Y:S01]  /*a2a0*/  FADD.FTZ R7, R238, R7 ;  /* 0x00000007ee077221 */ /* 0x000fe20000010000 */
[----:B------:R-:W-:Y:S01]  /*a2b0*/  MOV R239, R188 ;  /* 0x000000bc00ef7202 */ /* 0x000fe20000000f00 */
[----:B------:R-:W-:-:S02]  /*a2c0*/  IMAD.MOV.U32 R214, RZ, RZ, R190 ;  /* 0x000000ffffd67224 */ /* 0x000fc400078e00be */
[----:B------:R-:W-:Y:S01]  /*a2d0*/  FADD.FTZ R3, R242, R3 ;  /* 0x00000003f2037221 */ /* 0x000fe20000010000 */
[----:B------:R-:W-:Y:S01]  /*a2e0*/  MOV R236, R191 ;  /* 0x000000bf00ec7202 */ /* 0x000fe20000000f00 */
        /* <DEDUP_REMOVED lines=39> */
[C---:B------:R-:W-:Y:S01]  /*a560*/  F2FP.F16.F32.PACK_AB R16, R127.reuse, R139 ;  /* 0x0000008b7f10723e */ /* 0x040fe200000000ff */
[----:B------:R-:W-:Y:S01]  /*a570*/  FADD.FTZ R7, R127, R7 ;  /* 0x000000077f077221 */ /* 0x000fe20000010000 */
[----:B------:R-:W-:Y:S01]  /*a580*/  FADD.FTZ R3, R101, R3 ;  /* 0x0000000365037221 */ /* 0x000fe20000010000 */
[----:B------:R-:W-:Y:S01]  /*a590*/  FADD.FTZ R0, R44, R0 ;  /* 0x000000002c007221 */ /* 0x000fe20000010000 */
[----:B------:R-:W-:Y:S01]  /*a5a0*/  FADD.FTZ R2, R97, R2 ;  /* 0x0000000261027221 */ /* 0x000fe20000010000 */
[----:B------:R-:W4:Y:S01]  /*a5b0*/  MUFU.EX2 R123, R123 ;  /* 0x0000007b007b7308 */ /* 0x000f220000000800 */
[----:B------:R-:W-:Y:S01]  /*a5c0*/  FADD.FTZ R7, R126, R7 ;  /* 0x000000077e077221 */ /* 0x000fe20000010000 */
[----:B------:R-:W-:Y:S01]  /*a5d0*/  FADD.FTZ R3, R102, R3 ;  /* 0x0000000366037221 */ /* 0x000fe20000010000 */
[----:B------:R-:W-:Y:S01]  /*a5e0*/  FADD.FTZ R0, R77, R0 ;  /* 0x000000004d007221 */ /* 0x000fe20000010000 */
[----:B------:R-:W4:Y:S01]  /*a5f0*/  LDSM.16.MT88.4 R148, [R221+0xb800] ;  /* 0x00b80000dd94783b */ /* 0x000f220000004200 */
[----:B------:R-:W-:Y:S01]  /*a600*/  HMMA.16816.F32 R36, R16, R20, R36 ;  /* 0x000000141024723c */ /* 0x000fe20000001824 */
[----:B------:R-:W-:-:S02]  /*a610*/  FADD.FTZ R2, R92, R2 ;  /* 0x000000025c027221 */ /* 0x000fc40000010000 */
[----:B------:R-:W4:Y:S01]  /*a620*/  MUFU.EX2 R116, R116 ;  /* 0x0000007400747308 */ /* 0x000f220000000800 */
[----:B------:R-:W4:Y:S01]  /*a630*/  LDSM.16.MT88.4 R180, [R222+0xb800] ;  /* 0x00b80000deb4783b */ /* 0x000f220000004200 */
[----:B------:R-:W-:Y:S01]  /*a640*/  FADD.FTZ R7, R108, R7 ;  /* 0x000000076c077221 */ /* 0x000fe20000010000 */
[----:B------:R-:W-:Y:S01]  /*a650*/  HMMA.16816.F32 R52, R16, R22, R52 ;  /* 0x000000161034723c */ /* 0x000fe20000001834 */
[----:B------:R-:W-:Y:S01]  /*a660*/  FADD.FTZ R3, R45, R3 ;  /* 0x000000032d037221 */ /* 0x000fe20000010000 */
[----:B------:R-:W4:Y:S03]  /*a670*/  LDSM.16.MT88.4 R20, [R223+0xb800] ;  /* 0x00b80000df14783b */ /* 0x000f260000004200 */
[----:B------:R-:W4:Y:S01]  /*a680*/  MUFU.EX2 R56, R56 ;  /* 0x0000003800387308 */ /* 0x000f220000000800 */
[----:B------:R3:W5:Y:S01]  /*a690*/  LDL.LU R136, [R1+0x174] ;  /* 0x0001740001887983 */ /* 0x0007620000300800 */
[----:B------:R-:W-:Y:S01]  /*a6a0*/  FADD.FTZ R0, R78, R0 ;  /* 0x000000004e007221 */ /* 0x000fe20000010000 */
[----:B------:R-:W-:-:S02]  /*a6b0*/  FADD.FTZ R2, R80, R2 ;  /* 0x0000000250027221 */ /* 0x000fc40000010000 */
[----:B------:R3:W5:Y:S03]  /*a6c0*/  LDL.LU R5, [R1+0x170] ;  /* 0x0001700001057983 */ /* 0x0007660000300800 */
[----:B------:R-:W4:Y:S01]  /*a6d0*/  MUFU.EX2 R124, R124 ;  /* 0x0000007c007c7308 */ /* 0x000f220000000800 */
[----:B------:R4:W5:Y:S01]  /*a6e0*/  LDL.LU R6, [R1+0x16c] ;  /* 0x00016c0001067983 */ /* 0x0009620000300800 */
[----:B------:R-:W-:Y:S01]  /*a6f0*/  FADD.FTZ R7, R109, R7 ;  /* 0x000000076d077221 */ /* 0x000fe20000010000 */
[----:B--2---:R-:W-:Y:S02]  /*a700*/  FADD.FTZ R3, R121, R3 ;  /* 0x0000000379037221 */ /* 0x004fe40000010000 */
[----:B------:R2:W5:Y:S03]  /*a710*/  LDL.LU R134, [R1+0x168] ;  /* 0x0001680001867983 */ /* 0x0005660000300800 */
[----:B------:R-:W2:Y:S01]  /*a720*/  MUFU.EX2 R117, R117 ;  /* 0x0000007500757308 */ /* 0x000ea20000000800 */
[----:B------:R2:W5:Y:S01]  /*a730*/  LDL.LU R135, [R1+0x164] ;  /* 0x0001640001877983 */ /* 0x0005620000300800 */
[----:B------:R-:W-:Y:S01]  /*a740*/  FADD.FTZ R0, R58, R0 ;  /* 0x000000003a007221 */ /* 0x000fe20000010000 */
[----:B-1----:R-:W-:-:S02]  /*a750*/  FADD.FTZ R2, R46, R2 ;  /* 0x000000022e027221 */ /* 0x002fc40000010000 */
[----:B------:R1:W5:Y:S03]  /*a760*/  LDL.LU R137, [R1+0x160] ;  /* 0x0001600001897983 */ /* 0x0003660000300800 */
[----:B------:R-:W1:Y:S01]  /*a770*/  MUFU.EX2 R57, R57 ;  /* 0x0000003900397308 */ /* 0x000e620000000800 */
[----:B------:R1:W5:Y:S01]  /*a780*/  LDL.LU R232, [R1+0x15c] ;  /* 0x00015c0001e87983 */ /* 0x0003620000300800 */
[----:B------:R-:W-:Y:S01]  /*a790*/  FADD.FTZ R7, R104, R7 ;  /* 0x0000000768077221 */ /* 0x000fe20000010000 */
[----:B------:R-:W-:Y:S02]  /*a7a0*/  FADD.FTZ R3, R122, R3 ;  /* 0x000000037a037221 */ /* 0x000fe40000010000 */
[----:B------:R1:W5:Y:S01]  /*a7b0*/  LDL.LU R229, [R1+0x158] ;  /* 0x0001580001e57983 */ /* 0x0003620000300800 */
[----:B------:R-:W-:Y:S01]  /*a7c0*/  FADD.FTZ R0, R59, R0 ;  /* 0x000000003b007221 */ /* 0x000fe20000010000 */
[----:B---3--:R-:W-:-:S02]  /*a7d0*/  FADD.FTZ R2, R47, R2 ;  /* 0x000000022f027221 */ /* 0x008fc40000010000 */
[----:B------:R3:W5:Y:S01]  /*a7e0*/  LDL.LU R228, [R1+0x154] ;  /* 0x0001540001e47983 */ /* 0x0007620000300800 */
[----:B------:R-:W-:-:S03]  /*a7f0*/  FADD.FTZ R7, R105, R7 ;  /* 0x0000000769077221 */ /* 0x000fc60000010000 */
[----:B------:R3:W5:Y:S01]  /*a800*/  LDL.LU R227, [R1+0x150] ;  /* 0x0001500001e37983 */ /* 0x0007620000300800 */
[----:B----4-:R-:W-:-:S03]  /*a810*/  FADD.FTZ R3, R123, R3 ;  /* 0x000000037b037221 */ /* 0x010fc60000010000 */
        /* <DEDUP_REMOVED lines=9> */
[----:B------:R-:W-:-:S03]  /*a8b0*/  FADD.FTZ R3, R124, R3 ;  /* 0x000000037c037221 */ /* 0x000fc60000010000 */
[----:B------:R3:W5:Y:S01]  /*a8c0*/  LDL.LU R204, [R1+0x13c] ;  /* 0x00013c0001cc7983 */ /* 0x0007620000300800 */
[C---:B------:R-:W-:Y:S01]  /*a8d0*/  HMMA.16816.F32 R72, R16.reuse, R34, R72 ;  /* 0x000000221048723c */ /* 0x040fe20000001848 */
[----:B--2---:R-:W-:Y:S02]  /*a8e0*/  FADD.FTZ R0, R117, R0 ;  /* 0x0000000075007221 */ /* 0x004fe40000010000 */
[----:B------:R3:W5:Y:S03]  /*a8f0*/  LDL.LU R11, [R1+0x138] ;  /* 0x00013800010b7983 */ /* 0x0007660000300800 */
[----:B------:R-:W-:Y:S01]  /*a900*/  HMMA.16816.F32 R48, R16, R26, R48 ;  /* 0x0000001a1030723c */ /* 0x000fe20000001830 */
[----:B------:R3:W5:Y:S01]  /*a910*/  LDL.LU R10, [R1+0x134] ;  /* 0x00013400010a7983 */ /* 0x0007620000300800 */
[----:B-1----:R-:W-:-:S03]  /*a920*/  FADD.FTZ R2, R57, R2 ;  /* 0x0000000239027221 */ /* 0x002fc60000010000 */
[----:B------:R3:W5:Y:S01]  /*a930*/  LDL.LU R9, [R1+0x130] ;  /* 0x0001300001097983 */ /* 0x0007620000300800 */
[C---:B------:R-:W-:Y:S03]  /*a940*/  HMMA.16816.F32 R68, R16.reuse, R28, R68 ;  /* 0x0000001c1044723c */ /* 0x040fe60000001844 */
[----:B------:R3:W5:Y:S03]  /*a950*/  LDL.LU R8, [R1+0x12c] ;  /* 0x00012c0001087983 */ /* 0x0007660000300800 */
[----:B------:R-:W-:Y:S01]  /*a960*/  HMMA.16816.F32 R60, R16, R30, R60 ;  /* 0x0000001e103c723c */ /* 0x000fe2000000183c */
        /* <DEDUP_REMOVED lines=30> */
[----:B---3--:R-:W-:-:S15]  /*ab50*/  @!P0 BRA `(.L_x_454) ;  /* 0x0000009c00008947 */ /* 0x008fde0003800000 */
[----:B------:R-:W2:Y:S01]  /*ab60*/  LDL.64 R234, [R1+0x110] ;  /* 0x0001100001ea7983 */ /* 0x000ea20000100a00 */
[----:B------:R-:W-:Y:S01]  /*ab70*/  UIADD3 UR22, UR26, -0x2, URZ ;  /* 0xfffffffe1a167890 */ /* 0x000fe2000fffe03f */
[----:B------:R-:W-:Y:S02]  /*ab80*/  ULDC UR4, c[0x0][0x2d0] ;  /* 0x0000b40000047ab9 */ /* 0x000fe40000000800 */
[----:B------:R-:W-:Y:S01]  /*ab90*/  STL [R1+0x160], R148 ;  /* 0x0001609401007387 */ /* 0x000fe20000100800 */
[----:B-----5:R-:W-:Y:S01]  /*aba0*/  ISETP.GE.AND P1, PT, R204, UR4, PT ;  /* 0x00000004cc007c0c */ /* 0x020fe2000bf26270 */
[----:B------:R-:W-:Y:S01]  /*abb0*/  USHF.R.S32.HI UR20, URZ, 0x1f, UR22 ;  /* 0x0000001f3f147899 */ /* 0x000fe20008011416 */
[----:B------:R-:W-:Y:S01]  /*abc0*/  IMAD.U32 R2, RZ, RZ, UR22 ;  /* 0x00000016ff027e24 */ /* 0x000fe2000f8e00ff */
[----:B------:R-:W-:Y:S01]  /*abd0*/  STL [R1+0x15c], R147 ;  /* 0x00015c9301007387 */ /* 0x000fe20000100800 */
[----:B------:R-:W-:Y:S01]  /*abe0*/  UIMAD UR4, UR13, UR22, URZ ;  /* 0x000000160d0472a4 */ /* 0x000fe2000f8e023f */
[----:B------:R-:W-:-:S02]  /*abf0*/  IMAD.U32 R7, RZ, RZ, UR6 ;  /* 0x00000006ff077e24 */ /* 0x000fc4000f8e00ff */
[----:B------:R-:W-:Y:S01]  /*ac00*/  IMAD.U32 R26, RZ, RZ, UR6 ;  /* 0x00000006ff1a7e24 */ /* 0x000fe2000f8e00ff */
[----:B------:R-:W-:Y:S01]  /*ac10*/  STL [R1+0x158], R146 ;  /* 0x0001589201007387 */ /* 0x000fe20000100800 */
[----:B------:R-:W-:Y:S01]  /*ac20*/  IMAD.U32 R13, RZ, RZ, UR6 ;  /* 0x00000006ff0d7e24 */ /* 0x000fe2000f8e00ff */
[----:B------:R-:W-:Y:S01]  /*ac30*/  MOV R14, UR6 ;  /* 0x00000006000e7c02 */ /* 0x000fe20008000f00 */
[----:B------:R-:W-:Y:S01]  /*ac40*/  IMAD.U32 R12, RZ, RZ, UR7 ;  /* 0x00000007ff0c7e24 */ /* 0x000fe2000f8e00ff */
[----:B------:R-:W-:Y:S01]  /*ac50*/  STL [R1+0x154], R145 ;  /* 0x0001549101007387 */ /* 0x000fe20000100800 */
[----:B------:R-:W1:Y:S01]  /*ac60*/  @!P1 LDC.64 R24, c[0x0][0x220] ;  /* 0x00008800ff189b82 */ /* 0x000e620000000a00 */
[----:B------:R-:W-:Y:S01]  /*ac70*/  IMAD.U32 R0, RZ, RZ, UR7 ;  /* 0x00000007ff007e24 */ /* 0x000fe2000f8e00ff */
[----:B------:R-:W-:-:S04]  /*ac80*/  DEPBAR.LE SB0, 0x0 ;  /* 0x000080000000791a */ /* 0x000fc80000000000 */
[----:B------:R-:W-:Y:S02]  /*ac90*/  STL [R1+0x150], R144 ;  /* 0x0001509001007387 */ /* 0x000fe40000100800 */
[----:B------:R-:W3:Y:S02]  /*aca0*/  @!P1 LDC.64 R32, c[0x0][0x220] ;  /* 0x00008800ff209b82 */ /* 0x000ee40000000a00 */
[----:B------:R-:W-:Y:S04]  /*acb0*/  STL [R1+0x14c], R143 ;  /* 0x00014c8f01007387 */ /* 0x000fe80000100800 */
[----:B------:R-:W-:Y:S01]  /*acc0*/  STL [R1+0x148], R142 ;  /* 0x0001488e01007387 */ /* 0x000fe20000100800 */
[----:B------:R-:W-:Y:S01]  /*acd0*/  IMAD.U32 R21, RZ, RZ, UR6 ;  /* 0x00000006ff157e24 */ /* 0x000fe2000f8e00ff */
[----:B------:R-:W4:Y:S02]  /*ace0*/  @!P1 LDC.64 R30, c[0x0][0x220] ;  /* 0x00008800ff1e9b82 */ /* 0x000f240000000a00 */
[----:B------:R-:W-:Y:S04]  /*acf0*/  STL [R1+0x144], R141 ;  /* 0x0001448d01007387 */ /* 0x000fe80000100800 */
[----:B------:R-:W-:Y:S02]  /*ad00*/  STL [R1+0x140], R140 ;  /* 0x0001408c01007387 */ /* 0x000fe40000100800 */
        /* <DEDUP_REMOVED lines=8> */
[----:B------:R-:W-:Y:S01]  /*ad90*/  STL [R1+0x128], R5 ;  /* 0x0001280501007387 */ /* 0x000fe20000100800 */
[----:B------:R-:W-:Y:S01]  /*ada0*/  UIMAD UR4, UR20, UR14, UR4 ;  /* 0x0000000e140472a4 */ /* 0x000fe2000f8e0204 */
[----:B------:R-:W-:Y:S01]  /*adb0*/  BAR.SYNC.DEFER_BLOCKING 0x0 ;  /* 0x0000000000007b1d */ /* 0x000fe20000010000 */
[----:B--2---:R-:W-:-:S05]  /*adc0*/  IMAD.WIDE.U32 R2, R2, UR14, R234 ;  /* 0x0000000e02027c25 */ /* 0x004fca000f8e00ea */
[----:B------:R-:W2:Y:S01]  /*add0*/  LDL.LU R234, [R1+0x60] ;  /* 0x0000600001ea7983 */ /* 0x000ea20000300800 */
[----:B------:R-:W-:Y:S01]  /*ade0*/  VOTEU.ALL UP0, P1 ;  /* 0x00000000003f7886 */ /* 0x000fe20000800000 */
[----:B------:R-:W-:Y:S01]  /*adf0*/  VIADD R3, R3, UR4 ;  /* 0x0000000403037c36 */ /* 0x000fe20008000000 */
[-C--:B------:R-:W-:Y:S01]  /*ae00*/  @!P1 LEA R7, P2, R7, R2.reuse, 0x5 ;  /* 0x0000000207079211 */ /* 0x080fe200078428ff */
[----:B------:R-:W-:Y:S01]  /*ae10*/  IMAD.U32 R18, RZ, RZ, UR6 ;  /* 0x00000006ff127e24 */ /* 0x000fe2000f8e00ff */
[-C--:B------:R-:W-:Y:S01]  /*ae20*/  @!P1 LEA R26, P0, R26, R2.reuse, 0x6 ;  /* 0x000000021a1a9211 */ /* 0x080fe200078030ff */
[--C-:B------:R-:W-:Y:S01]  /*ae30*/  @!P1 IMAD.MOV.U32 R15, RZ, RZ, R3.reuse ;  /* 0x000000ffff0f9224 */ /* 0x100fe200078e0003 */
[-C--:B------:R-:W-:Y:S01]  /*ae40*/  @!P1 LEA.HI.X R27, R13, R3.reuse, R12, 0x5, P2 ;  /* 0x000000030d1b9211 */ /* 0x080fe200010f2c0c */
[----:B------:R-:W-:Y:S01]  /*ae50*/  IMAD.U32 R12, RZ, RZ, UR6 ;  /* 0x00000006ff0c7e24 */ /* 0x000fe2000f8e00ff */
[-C--:B------:R-:W-:Y:S01]  /*ae60*/  @!P1 LEA.HI.X R38, R14, R3.reuse, R0, 0x6, P0 ;  /* 0x000000030e269211 */ /* 0x080fe200000f3400 */
[----:B------:R-:W-:Y:S01]  /*ae70*/  @!P1 IMAD.MOV.U32 R14, RZ, RZ, R2 ;  /* 0x000000ffff0e9224 */ /* 0x000fe200078e0002 */
[----:B------:R-:W-:Y:S01]  /*ae80*/  @!P1 MOV R16, R2 ;  /* 0x0000000200109202 */ /* 0x000fe20000000f00 */
[----:B------:R-:W-:Y:S01]  /*ae90*/  IMAD.U32 R0, RZ, RZ, UR6 ;  /* 0x00000006ff007e24 */ /* 0x000fe2000f8e00ff */
[----:B------:R-:W-:Y:S01]  /*aea0*/  @!P1 MOV R13, R3 ;  /* 0x00000003000d9202 */ /* 0x000fe20000000f00 */
[----:B------:R-:W-:Y:S01]  /*aeb0*/  @!P1 IMAD.MOV.U32 R17, RZ, RZ, R3 ;  /* 0x000000ffff119224 */ /* 0x000fe200078e0003 */
[----:B-1----:R-:W-:Y:S01]  /*aec0*/  @!P1 LEA R20, P2, R2, R24, 0x1 ;  /* 0x0000001802149211 */ /* 0x002fe200078408ff */
[----:B------:R-:W-:Y:S01]  /*aed0*/  @!P1 IMAD.WIDE.U32 R14, R12, 0x60, R14 ;  /* 0x000000600c0e9825 */ /* 0x000fe200078e000e */
[----:B------:R-:W-:Y:S01]  /*aee0*/  @!UP0 UIMAD UR27, UR7, 0x30, URZ ;  /* 0x00000030071b88a4 */ /* 0x000fe2000f8e023f */
[----:B------:R-:W-:Y:S01]  /*aef0*/  @P1 STS.128 [R232+0x8000], RZ ;  /* 0x008000ffe8001388 */ /* 0x000fe20000000c00 */
[----:B------:R-:W-:Y:S01]  /*af00*/  @!UP0 UIMAD UR21, UR7, 0x50, URZ ;  /* 0x00000050071588a4 */ /* 0x000fe2000f8e023f */
[----:B------:R-:W-:Y:S01]  /*af10*/  @!P1 IMAD.MOV.U32 R12, RZ, RZ, R2 ;  /* 0x000000ffff0c9224 */ /* 0x000fe200078e0002 */
[----:B------:R-:W-:Y:S01]  /*af20*/  @!UP0 UIMAD UR20, UR7, 0x60, URZ ;  /* 0x00000060071488a4 */ /* 0x000fe2000f8e023f */
[----:B------:R-:W-:Y:S01]  /*af30*/  @!P1 IMAD.WIDE.U32 R16, R0, 0x50, R16 ;  /* 0x0000005000109825 */ /* 0x000fe200078e0010 */
[----:B------:R-:W-:Y:S01]  /*af40*/  @!P1 IADD3 R0, P0, R2, UR16, RZ ;  /* 0x0000001002009c10 */ /* 0x000fe2000ff1e0ff */
[----:B------:R-:W-:-:S02]  /*af50*/  @!UP0 UIMAD UR4, UR7, 0x70, URZ ;  /* 0x00000070070488a4 */ /* 0x000fc4000f8e023f */
[----:B------:R-:W-:Y:S01]  /*af60*/  @!P1 IMAD.WIDE.U32 R12, R21, 0x70, R12 ;  /* 0x00000070150c9825 */ /* 0x000fe200078e000c */
[--C-:B------:R-:W-:Y:S02]  /*af70*/  @!P1 LEA.HI.X R21, R2, R25, R3.reuse, 0x1, P2 ;  /* 0x0000001902159211 */ /* 0x100fe400010f0c03 */
[----:B------:R-:W-:Y:S01]  /*af80*/  @!P1 IADD3.X R23, R3, UR15, RZ, P0, !PT ;  /* 0x0000000f03179c10 */ /* 0x000fe200087fe4ff */
[----:B------:R-:W1:Y:S01]  /*af90*/  @!P1 LDC.64 R24, c[0x0][0x220] ;  /* 0x00008800ff189b82 */ /* 0x000e620000000a00 */
[----:B---3--:R-:W-:Y:S01]  /*afa0*/  @!P1 LEA R22, P0, R0, R32, 0x1 ;  /* 0x0000002000169211 */ /* 0x008fe200078008ff */
[----:B------:R-:W-:Y:S01]  /*afb0*/  @!P1 IMAD.WIDE.U32 R18, R18, 0x30, R2 ;  /* 0x0000003012129825 */ /* 0x000fe200078e0002 */
[----:B------:R-:W-:Y:S01]  /*afc0*/  @!PT LDS RZ, [RZ] ;  /* 0x00000000fffff984 */ /* 0x000fe20000000800 */
[----:B------:R-:W-:Y:S01]  /*afd0*/  @!PT LDS RZ, [RZ] ;  /* 0x00000000fffff984 */ /* 0x000fe20000000800 */
[----:B------:R-:W-:Y:S01]  /*afe0*/  @!PT LDS RZ, [RZ] ;  /* 0x00000000fffff984 */ /* 0x000fe20000000800 */
[----:B------:R3:W-:Y:S02]  /*aff0*/  @!P1 LDGSTS.E.BYPASS.LTC128B.128 [R232+0x8000], desc[UR24][R20.64] ;  /* 0x0800000014e89fae */ /* 0x0007e4000b901d58 */
[----:B------:R-:W-:Y:S01]  /*b000*/  @!P1 LEA.HI.X R23, R0, R33, R23, 0x1, P0 ;  /* 0x0000002100179211 */ /* 0x000fe200000f0c17 */
[----:B------:R-:W-:Y:S01]  /*b010*/  @!P1 VIADD R0, R19, UR27 ;  /* 0x0000001b13009c36 */ /* 0x000fe20008000000 */
[C---:B----4-:R-:W-:Y:S01]  /*b020*/  @!P1 LEA R2, P0, R7.reuse, R30, 0x1 ;  /* 0x0000001e07029211 */ /* 0x050fe200078008ff */
[----:B------:R-:W3:Y:S01]  /*b030*/  @!P1 LDC.64 R32, c[0x0][0x220] ;  /* 0x00008800ff209b82 */ /* 0x000ee20000000a00 */
[----:B------:R-:W-:Y:S02]  /*b040*/  @P1 STS.128 [R232+0x8800], RZ ;  /* 0x008800ffe8001388 */ /* 0x000fe40000000c00 */
[----:B------:R-:W-:Y:S01]  /*b050*/  @!P1 LEA.HI.X R3, R7, R31, R27, 0x1, P0 ;  /* 0x0000001f07039211 */ /* 0x000fe200000f0c1b */
[----:B------:R-:W-:Y:S01]  /*b060*/  @!P1 VIADD R7, R13, UR4 ;  /* 0x000000040d079c36 */ /* 0x000fe20008000000 */
        /* <DEDUP_REMOVED lines=9> */
[----:B-1----:R-:W-:-:S03]  /*b100*/  @!P1 LEA R24, P2, R18, R24, 0x1 ;  /* 0x0000001812189211 */ /* 0x002fc600078408ff */
[----:B------:R-:W-:Y:S01]  /*b110*/  @P1 STS.128 [R232+0x9800], RZ ;  /* 0x009800ffe8001388 */ /* 0x000fe20000000c00 */
[----:B------:R-:W-:Y:S01]  /*b120*/  @!P1 LEA.HI.X R25, R18, R25, R0, 0x1, P2 ;  /* 0x0000001912199211 */ /* 0x000fe200010f0c00 */
[----:B------:R-:W-:Y:S01]  /*b130*/  @!P1 VIADD R0, R17, UR21 ;  /* 0x0000001511009c36 */ /* 0x000fe20008000000 */
[----:B------:R-:W-:Y:S02]  /*b140*/  @!P1 LEA R18, P2, R14, R34, 0x1 ;  /* 0x000000220e129211 */ /* 0x000fe400078408ff */
[C---:B---3--:R-:W-:Y:S01]  /*b150*/  @!P1 LEA R20, P3, R16.reuse, R32, 0x1 ;  /* 0x0000002010149211 */ /* 0x048fe200078608ff */
[----:B------:R-:W-:Y:S01]  /*b160*/  @!PT LDS RZ, [RZ] ;  /* 0x00000000fffff984 */ /* 0x000fe20000000800 */
[----:B------:R-:W-:Y:S01]  /*b170*/  @!PT LDS RZ, [RZ] ;  /* 0x00000000fffff984 */ /* 0x000fe20000000800 */
[----:B------:R-:W-:Y:S01]  /*b180*/  @!PT LDS RZ, [RZ] ;  /* 0x00000000fffff984 */ /* 0x000fe20000000800 */
[----:B------:R-:W-:Y:S03]  /*b190*/  @!P1 LDGSTS.E.BYPASS.LTC128B.128 [R232+0x9800], desc[UR24][R24.64] ;  /* 0x0980000018e89fae */ /* 0x000fe6000b901d58 */
[----:B------:R-:W-:Y:S01]  /*b1a0*/  @!P1 LEA.HI.X R21, R16, R33, R0, 0x1, P3 ;  /* 0x0000002110159211 */ /* 0x000fe200018f0c00 */
[----:B------:R-:W-:Y:S01]  /*b1b0*/  @P1 STS.128 [R232+0xa000], RZ ;  /* 0x00a000ffe8001388 */ /* 0x000fe20000000c00 */
[----:B----4-:R-:W-:-:S04]  /*b1c0*/  @!P1 LEA R22, P0, R26, R28, 0x1 ;  /* 0x0000001c1a169211 */ /* 0x010fc800078008ff */
[----:B------:R-:W-:Y:S01]  /*b1d0*/  @!P1 LEA.HI.X R23, R26, R29, R38, 0x1, P0 ;  /* 0x0000001d1a179211 */ /* 0x000fe200000f0c26 */
[----:B------:R-:W-:Y:S01]  /*b1e0*/  @!P1 VIADD R3, R15, UR20 ;  /* 0x000000140f039c36 */ /* 0x000fe20008000000 */
[----:B------:R-:W-:-:S03]  /*b1f0*/  @!P1 LEA R2, P0, R12, R36, 0x1 ;  /* 0x000000240c029211 */ /* 0x000fc600078008ff */
[----:B------:R-:W-:Y:S01]  /*b200*/  @!PT LDS RZ, [RZ] ;  /* 0x00000000fffff984 */ /* 0x000fe20000000800 */
[----:B------:R-:W-:Y:S01]  /*b210*/  @!PT LDS RZ, [RZ] ;  /* 0x00000000fffff984 */ /* 0x000fe20000000800 */
[----:B------:R-:W-:Y:S01]  /*b220*/  @!PT LDS RZ, [RZ] ;  /* 0x00000000fffff984 */ /* 0x000fe20000000800 */
[----:B------:R-:W-:Y:S01]  /*b230*/  @!P1 LDGSTS.E.BYPASS.LTC128B.128 [R232+0xa000], desc[UR24][R22.64] ;  /* 0x0a00000016e89fae */ /* 0x000fe2000b901d58 */
[----:B------:R-:W-:-:S03]  /*b240*/  @!P1 LEA.HI.X R19, R14, R35, R3, 0x1, P2 ;  /* 0x000000230e139211 */ /* 0x000fc600010f0c03 */
[----:B------:R-:W-:Y:S01]  /*b250*/  @P1 STS.128 [R232+0xa800], RZ ;  /* 0x00a800ffe8001388 */ /* 0x000fe20000000c00 */
[----:B------:R-:W-:-:S03]  /*b260*/  @!P1 LEA.HI.X R3, R12, R37, R7, 0x1, P0 ;  /* 0x000000250c039211 */ /* 0x000fc600000f0c07 */
        /* <DEDUP_REMOVED lines=15> */
[----:B------:R-:W-:Y:S04]  /*b360*/  LDSM.16.M88.4 R80, [R220+0x4000] ;  /* 0x00400000dc50783b */ /* 0x000fe80000000200 */
[----:B------:R-:W-:Y:S04]  /*b370*/  LDSM.16.M88.4 R76, [R220+0x4800] ;  /* 0x00480000dc4c783b */ /* 0x000fe80000000200 */
[----:B------:R-:W-:Y:S04]  /*b380*/  LDSM.16.M88.4 R68, [R220+0x5800] ;  /* 0x00580000dc44783b */ /* 0x000fe80000000200 */
[----:B-1----:R-:W1:Y:S04]  /*b390*/  LDSM.16.M88.4 R16, [R228+0x2000] ;  /* 0x00200000e410783b */ /* 0x002e680000000200 */
[----:B------:R-:W4:Y:S04]  /*b3a0*/  LDSM.16.M88.4 R64, [R220+0x6000] ;  /* 0x00600000dc40783b */ /* 0x000f280000000200 */
[----:B------:R-:W3:Y:S04]  /*b3b0*/  LDSM.16.M88.4 R60, [R220+0x6800] ;  /* 0x00680000dc3c783b */ /* 0x000ee80000000200 */
[----:B------:R-:W3:Y:S04]  /*b3c0*/  LDSM.16.M88.4 R56, [R220+0x7000] ;  /* 0x00700000dc38783b */ /* 0x000ee80000000200 */
[----:B------:R-:W3:Y:S04]  /*b3d0*/  LDSM.16.M88.4 R52, [R220+0x7800] ;  /* 0x00780000dc34783b */ /* 0x000ee80000000200 */
[----:B------:R-:W-:Y:S04]  /*b3e0*/  LDSM.16.M88.4 R40, [R226+0x5000] ;  /* 0x00500000e228783b */ /* 0x000fe80000000200 */
[----:B------:R-:W-:Y:S04]  /*b3f0*/  LDSM.16.M88.4 R36, [R226+0x5800] ;  /* 0x00580000e224783b */ /* 0x000fe80000000200 */
[----:B------:R-:W-:Y:S04]  /*b400*/  LDSM.16.M88.4 R88, [R226+0x7000] ;  /* 0x00700000e258783b */ /* 0x000fe80000000200 */
[----:B------:R-:W-:Y:S04]  /*b410*/  LDSM.16.M88.4 R84, [R226+0x7800] ;  /* 0x00780000e254783b */ /* 0x000fe80000000200 */
[----:B------:R-:W-:Y:S01]  /*b420*/  LDSM.16.M88.4 R20, [R228] ;  /* 0x00000000e414783b */ /* 0x000fe20000000200 */
[C---:B-1----:R-:W-:Y:S03]  /*b430*/  HMMA.16816.F32 R96, R16.reuse, R72, RZ ;  /* 0x000000481060723c */ /* 0x042fe600000018ff */
[----:B------:R-:W-:Y:S04]  /*b440*/  LDSM.16.M88.4 R32, [R226+0x6000] ;  /* 0x00600000e220783b */ /* 0x000fe80000000200 */
[----:B------:R-:W-:Y:S01]  /*b450*/  LDSM.16.M88.4 R44, [R226+0x4800] ;  /* 0x00480000e22c783b */ /* 0x000fe20000000200 */
[C---:B------:R-:W-:Y:S03]  /*b460*/  HMMA.16816.F32 R104, R16.reuse, R80, RZ ;  /* 0x000000501068723c */ /* 0x040fe600000018ff */
[----:B------:R-:W-:Y:S03]  /*b470*/  LDSM.16.M88.4 R48, [R226+0x4000] ;  /* 0x00400000e230783b */ /* 0x000fe60000000200 */
[C---:B------:R-:W-:Y:S01]  /*b480*/  HMMA.16816.F32 R100, R16.reuse, R76, RZ ;  /* 0x0000004c1064723c */ /* 0x040fe200000018ff */
[----:B------:R-:W-:Y:S04]  /*b490*/  LDSM.16.M88.4 R28, [R226+0x6800] ;  /* 0x00680000e21c783b */ /* 0x000fe80000000200 */
[----:B------:R-:W0:Y:S01]  /*b4a0*/  LDGDEPBAR ;  /* 0x00000000000079af */ /* 0x000e220000000000 */
[C---:B------:R-:W-:Y:S06]  /*b4b0*/  HMMA.16816.F32 R92, R16.reuse, R68, RZ ;  /* 0x00000044105c723c */ /* 0x040fec00000018ff */
[C---:B----4-:R-:W-:Y:S06]  /*b4c0*/  HMMA.16816.F32 R212, R16.reuse, R64, RZ ;  /* 0x0000004010d4723c */ /* 0x050fec00000018ff */
[C---:B---3--:R-:W-:Y:S06]  /*b4d0*/  HMMA.16816.F32 R128, R16.reuse, R60, RZ ;  /* 0x0000003c1080723c */ /* 0x048fec00000018ff */
        /* <DEDUP_REMOVED lines=9> */
[----:B------:R-:W-:Y:S01]  /*b570*/  HMMA.16816.F32 R108, R16, R54, RZ ;  /* 0x00000036106c723c */ /* 0x000fe200000018ff */
[----:B--2---:R-:W1:Y:S04]  /*b580*/  LDSM.16.M88.4 R12, [R234+0x2000] ;  /* 0x00200000ea0c783b */ /* 0x004e680000000200 */
[----:B------:R2:W3:Y:S01]  /*b590*/  LDSM.16.M88.4 R24, [R234] ;  /* 0x00000000ea18783b */ /* 0x0004e20000000200 */
[C---:B-1----:R-:W-:Y:S06]  /*b5a0*/  HMMA.16816.F32 R16, R12.reuse, R40, R96 ;  /* 0x000000280c10723c */ /* 0x042fec0000001860 */
[C---:B------:R-:W-:Y:S06]  /*b5b0*/  HMMA.16816.F32 R120, R12.reuse, R88, R120 ;  /* 0x000000580c78723c */ /* 0x040fec0000001878 */
[----:B------:R-:W-:Y:S06]  /*b5c0*/  HMMA.16816.F32 R112, R12, R84, R112 ;  /* 0x000000540c70723c */ /* 0x000fec0000001870 */
[----:B------:R-:W-:Y:S06]  /*b5d0*/  HMMA.16816.F32 R96, R20, R76, RZ ;  /* 0x0000004c1460723c */ /* 0x000fec00000018ff */
[----:B------:R-:W-:Y:S01]  /*b5e0*/  IMAD.MOV.U32 R233, RZ, RZ, R16 ;  /* 0x000000ffffe97224 */ /* 0x000fe200078e0010 */
[----:B------:R-:W-:Y:S01]  /*b5f0*/  MOV R207, R19 ;  /* 0x0000001300cf7202 */ /* 0x000fe20000000f00 */
[----:B------:R-:W-:Y:S01]  /*b600*/  IMAD.MOV.U32 R231, RZ, RZ, R17 ;  /* 0x000000ffffe77224 */ /* 0x000fe200078e0011 */
[----:B------:R-:W-:Y:S01]  /*b610*/  HMMA.16816.F32 R140, R12, R38, R216 ;  /* 0x000000260c8c723c */ /* 0x000fe200000018d8 */
[----:B------:R-:W-:-:S02]  /*b620*/  IMAD.MOV.U32 R230, RZ, RZ, R18 ;  /* 0x000000ffffe67224 */ /* 0x000fc400078e0012 */
[----:B------:R-:W-:Y:S01]  /*b630*/  MOV R252, R121 ;  /* 0x0000007900fc7202 */ /* 0x000fe20000000f00 */
[----:B------:R-:W-:Y:S02]  /*b640*/  IMAD.MOV.U32 R235, RZ, RZ, R122 ;  /* 0x000000ffffeb7224 */ /* 0x000fe400078e007a */
[----:B------:R-:W-:Y:S01]  /*b650*/  HMMA.16816.F32 R16, R12, R36, R92 ;  /* 0x000000240c10723c */ /* 0x000fe2000000185c */
[----:B--2---:R-:W-:Y:S02]  /*b660*/  IMAD.MOV.U32 R234, RZ, RZ, R123 ;  /* 0x000000ffffea7224 */ /* 0x004fe400078e007b */
[----:B------:R-:W-:Y:S01]  /*b670*/  IMAD.MOV.U32 R206, RZ, RZ, R112 ;  /* 0x000000ffffce7224 */ /* 0x000fe200078e0070 */
[----:B------:R-:W-:Y:S01]  /*b680*/  MOV R7, R115 ;  /* 0x0000007300077202 */ /* 0x000fe20000000f00 */
[----:B------:R-:W-:Y:S01]  /*b690*/  IMAD.MOV.U32 R5, RZ, RZ, R113 ;  /* 0x000000ffff057224 */ /* 0x000fe200078e0071 */
[----:B------:R-:W-:Y:S01]  /*b6a0*/  HMMA.16816.F32 R92, R20, R72, RZ ;  /* 0x00000048145c723c */ /* 0x000fe200000018ff */
[----:B------:R-:W-:-:S05]  /*b6b0*/  IMAD.MOV.U32 R6, RZ, RZ, R114 ;  /* 0x000000ffff067224 */ /* 0x000fca00078e0072 */
[C---:B------:R-:W-:Y:S06]  /*b6c0*/  HMMA.16816.F32 R132, R12.reuse, R34, R208 ;  /* 0x000000220c84723c */ /* 0x040fec00000018d0 */
[C---:B------:R-:W-:Y:S06]  /*b6d0*/  HMMA.16816.F32 R100, R12.reuse, R44, R100 ;  /* 0x0000002c0c64723c */ /* 0x040fec0000001864 */
[----:B------:R-:W-:Y:S01]  /*b6e0*/  IMAD.MOV.U32 R148, RZ, RZ, R16 ;  /* 0x000000ffff947224 */ /* 0x000fe200078e0010 */
[----:B------:R-:W-:Y:S01]  /*b6f0*/  HMMA.16816.F32 R216, R12, R90, R116 ;  /* 0x0000005a0cd8723c */ /* 0x000fe20000001874 */
[----:B------:R-:W-:-:S02]  /*b700*/  IMAD.MOV.U32 R3, RZ, RZ, R17 ;  /* 0x000000ffff037224 */ /* 0x000fc400078e0011 */
[----:B------:R-:W-:Y:S02]  /*b710*/  IMAD.MOV.U32 R2, RZ, RZ, R18 ;  /* 0x000000ffff027224 */ /* 0x000fe400078e0012 */
[----:B------:R-:W-:Y:S01]  /*b720*/  IMAD.MOV.U32 R0, RZ, RZ, R19 ;  /* 0x000000ffff007224 */ /* 0x000fe200078e0013 */
[----:B---3--:R-:W-:Y:S06]  /*b730*/  HMMA.16816.F32 R112, R24, R44, R96 ;  /* 0x0000002c1870723c */ /* 0x008fec0000001860 */
[----:B------:R-:W-:Y:S06]  /*b740*/  HMMA.16816.F32 R16, R20, R68, RZ ;  /* 0x000000441410723c */ /* 0x000fec00000018ff */
[----:B------:R-:W-:Y:S01]  /*b750*/  HMMA.16816.F32 R116, R24, R40, R92 ;  /* 0x000000281874723c */ /* 0x000fe2000000185c */
[----:B------:R-:W-:-:S05]  /*b760*/  IMAD.MOV.U32 R68, RZ, RZ, R120 ;  /* 0x000000ffff447224 */ /* 0x000fca00078e0078 */
[C---:B------:R-:W-:Y:S06]  /*b770*/  HMMA.16816.F32 R96, R20.reuse, R70, RZ ;  /* 0x000000461460723c */ /* 0x040fec00000018ff */
[----:B------:R-:W-:Y:S06]  /*b780*/  HMMA.16816.F32 R92, R20, R74, RZ ;  /* 0x0000004a145c723c */ /* 0x000fec00000018ff */
[----:B------:R-:W-:Y:S06]  /*b790*/  HMMA.16816.F32 R208, R24, R36, R16 ;  /* 0x0000002418d0723c */ /* 0x000fec0000001810 */
[----:B------:R-:W-:Y:S01]  /*b7a0*/  HMMA.16816.F32 R72, R20, R66, RZ ;  /* 0x000000421448723c */ /* 0x000fe200000018ff */
[----:B------:R-:W-:-:S02]  /*b7b0*/  IMAD.MOV.U32 R37, RZ, RZ, R68 ;  /* 0x000000ffff257224 */ /* 0x000fc400078e0044 */
[----:B------:R-:W-:-:S03]  /*b7c0*/  IMAD.MOV.U32 R36, RZ, RZ, R233 ;  /* 0x000000ffff247224 */ /* 0x000fc600078e00e9 */
[C---:B------:R-:W-:Y:S06]  /*b7d0*/  HMMA.16816.F32 R68, R20.reuse, R64, RZ ;  /* 0x000000401444723c */ /* 0x040fec00000018ff */
[----:B------:R-:W-:Y:S06]  /*b7e0*/  HMMA.16816.F32 R64, R20, R60, RZ ;  /* 0x0000003c1440723c */ /* 0x000fec00000018ff */
[C---:B------:R-:W-:Y:S06]  /*b7f0*/  HMMA.16816.F32 R136, R12.reuse, R32, R212 ;  /* 0x000000200c88723c */ /* 0x040fec00000018d4 */
[----:B------:R-:W-:Y:S06]  /*b800*/  HMMA.16816.F32 R120, R12, R42, R236 ;  /* 0x0000002a0c78723c */ /* 0x000fec00000018ec */
[----:B------:R-:W-:Y:S06]  /*b810*/  HMMA.16816.F32 R60, R20, R62, RZ ;  /* 0x0000003e143c723c */ /* 0x000fec00000018ff */
[C---:B------:R-:W-:Y:S06]  /*b820*/  HMMA.16816.F32 R248, R12.reuse, R48, R104 ;  /* 0x000000300cf8723c */ /* 0x040fec0000001868 */
[----:B------:R-:W-:Y:S01]  /*b830*/  HMMA.16816.F32 R144, R12, R28, R128 ;  /* 0x0000001c0c90723c */ /* 0x000fe20000001880 */
[----:B------:R-:W-:Y:S01]  /*b840*/  MOV R106, R103 ;  /* 0x00000067006a7202 */ /* 0x000fe20000000f00 */
[----:B------:R-:W-:-:S02]  /*b850*/  IMAD.MOV.U32 R107, RZ, RZ, R102 ;  /* 0x000000ffff6b7224 */ /* 0x000fc400078e0066 */
[----:B------:R-:W-:Y:S02]  /*b860*/  IMAD.MOV.U32 R105, RZ, RZ, R100 ;  /* 0x000000ffff697224 */ /* 0x000fe400078e0064 */
[C---:B------:R-:W-:Y:S01]  /*b870*/  HMMA.16816.F32 R244, R12.reuse, R50, R244 ;  /* 0x000000320cf4723c */ /* 0x040fe200000018f4 */
[----:B------:R-:W-:Y:S02]  /*b880*/  IMAD.MOV.U32 R104, RZ, RZ, R101 ;  /* 0x000000ffff687224 */ /* 0x000fe400078e0065 */
[----:B------:R-:W-:Y:S02]  /*b890*/  IMAD.MOV.U32 R44, RZ, RZ, R107 ;  /* 0x000000ffff2c7224 */ /* 0x000fe400078e006b */
[----:B------:R-:W-:Y:S01]  /*b8a0*/  IMAD.MOV.U32 R45, RZ, RZ, R106 ;  /* 0x000000ffff2d7224 */ /* 0x000fe200078e006a */
[----:B------:R-:W-:Y:S01]  /*b8b0*/  HMMA.16816.F32 R240, R12, R46, R240 ;  /* 0x0000002e0cf0723c */ /* 0x000fe200000018f0 */
[----:B------:R-:W-:Y:S02]  /*b8c0*/  IMAD.MOV.U32 R40, RZ, RZ, R105 ;  /* 0x000000ffff287224 */ /* 0x000fe400078e0069 */
[----:B------:R-:W-:-:S03]  /*b8d0*/  IMAD.MOV.U32 R41, RZ, RZ, R104 ;  /* 0x000000ffff297224 */ /* 0x000fc600078e0068 */
[C---:B------:R-:W-:Y:S06]  /*b8e0*/  HMMA.16816.F32 R236, R12.reuse, R30, R124 ;  /* 0x0000001e0cec723c */ /* 0x040fec000000187c */
[----:B------:R-:W-:Y:S06]  /*b8f0*/  HMMA.16816.F32 R212, R12, R86, R108 ;  /* 0x000000560cd4723c */ /* 0x000fec000000186c */
[C---:B------:R-:W-:Y:S06]  /*b900*/  HMMA.16816.F32 R16, R20.reuse, R56, RZ ;  /* 0x000000381410723c */ /* 0x040fec00000018ff */
[----:B------:R-:W-:Y:S06]  /*b910*/  HMMA.16816.F32 R12, R20, R52, RZ ;  /* 0x00000034140c723c */ /* 0x000fec00000018ff */
[----:B------:R-:W-:Y:S06]  /*b920*/  HMMA.16816.F32 R124, R24, R32, R68 ;  /* 0x00000020187c723c */ /* 0x000fec0000001844 */
[C---:B------:R-:W-:Y:S06]  /*b930*/  HMMA.16816.F32 R68, R20.reuse, R58, RZ ;  /* 0x0000003a1444723c */ /* 0x040fec00000018ff */
[C---:B------:R-:W-:Y:S06]  /*b940*/  HMMA.16816.F32 R100, R20.reuse, R80, RZ ;  /* 0x000000501464723c */ /* 0x040fec00000018ff */
[C---:B------:R-:W-:Y:S06]  /*b950*/  HMMA.16816.F32 R56, R20.reuse, R54, RZ ;  /* 0x000000361438723c */ /* 0x040fec00000018ff */
[C---:B------:R-:W-:Y:S06]  /*b960*/  HMMA.16816.F32 R80, R20.reuse, R82, RZ ;  /* 0x000000521450723c */ /* 0x040fec00000018ff */
[----:B------:R-:W-:Y:S01]  /*b970*/  HMMA.16816.F32 R76, R20, R78, RZ ;  /* 0x0000004e144c723c */ /* 0x000fe200000018ff */
[----:B------:R-:W-:Y:S05]  /*b980*/  LDSM.16.M88.4 R20, [R4] ;  /* 0x000000000414783b */ /* 0x000fea0000000200 */
[C---:B------:R-:W-:Y:S06]  /*b990*/  HMMA.16816.F32 R108, R24.reuse, R28, R64 ;  /* 0x0000001c186c723c */ /* 0x040fec0000001840 */
[C---:B------:R-:W-:Y:S01]  /*b9a0*/  HMMA.16816.F32 R52, R24.reuse, R30, R60 ;  /* 0x0000001e1834723c */ /* 0x040fe2000000183c */
[----:B------:R-:W1:Y:S05]  /*b9b0*/  LDSM.16.M88.4 R28, [R227+0x800] ;  /* 0x00080000e31c783b */ /* 0x000e6a0000000200 */
[C---:B------:R-:W-:Y:S01]  /*b9c0*/  HMMA.16816.F32 R104, R24.reuse, R88, R16 ;  /* 0x000000581868723c */ /* 0x040fe20000001810 */
[----:B------:R-:W2:Y:S05]  /*b9d0*/  LDSM.16.M88.4 R16, [R227+0x1000] ;  /* 0x00100000e310783b */ /* 0x000eaa0000000200 */
[C---:B------:R-:W-:Y:S01]  /*b9e0*/  HMMA.16816.F32 R128, R24.reuse, R84, R12 ;  /* 0x000000541880723c */ /* 0x040fe2000000180c */
[----:B------:R3:W4:Y:S05]  /*b9f0*/  LDSM.16.M88.4 R12, [R4+0x2000] ;  /* 0x00200000040c783b */ /* 0x00072a0000000200 */
[C---:B------:R-:W-:Y:S01]  /*ba00*/  HMMA.16816.F32 R72, R24.reuse, R34, R72 ;  /* 0x000000221848723c */ /* 0x040fe20000001848 */
[----:B------:R-:W4:Y:S05]  /*ba10*/  LDSM.16.M88.4 R32, [R227] ;  /* 0x00000000e320783b */ /* 0x000f2a0000000200 */
[C---:B------:R-:W-:Y:S06]  /*ba20*/  HMMA.16816.F32 R100, R24.reuse, R48, R100 ;  /* 0x000000301864723c */ /* 0x040fec0000001864 */
[C---:B------:R-:W-:Y:S06]  /*ba30*/  HMMA.16816.F32 R48, R24.reuse, R50, R80 ;  /* 0x000000321830723c */ /* 0x040fec0000001850 */
[----:B------:R-:W-:Y:S01]  /*ba40*/  HMMA.16816.F32 R96, R24, R38, R96 ;  /* 0x000000261860723c */ /* 0x000fe20000001860 */
[----:B------:R-:W-:Y:S01]  /*ba50*/  MOV R80, R40 ;  /* 0x0000002800507202 */ /* 0x000fe20000000f00 */
[----:B------:R-:W-:Y:S01]  /*ba60*/  IMAD.MOV.U32 R81, RZ, RZ, R41 ;  /* 0x000000ffff517224 */ /* 0x000fe200078e0029 */
[----:B---3--:R-:W-:Y:S01]  /*ba70*/  MOV R4, R206 ;  /* 0x000000ce00047202 */ /* 0x008fe20000000f00 */
[----:B------:R-:W-:-:S02]  /*ba80*/  IMAD.MOV.U32 R82, RZ, RZ, R44 ;  /* 0x000000ffff527224 */ /* 0x000fc400078e002c */
[C---:B------:R-:W-:Y:S01]  /*ba90*/  HMMA.16816.F32 R40, R24.reuse, R42, R92 ;  /* 0x0000002a1828723c */ /* 0x040fe2000000185c */
[----:B------:R-:W-:Y:S02]  /*baa0*/  IMAD.MOV.U32 R38, RZ, RZ, R230 ;  /* 0x000000ffff267224 */ /* 0x000fe400078e00e6 */
[----:B------:R-:W-:Y:S02]  /*bab0*/  IMAD.MOV.U32 R39, RZ, RZ, R207 ;  /* 0x000000ffff277224 */ /* 0x000fe400078e00cf */
[----:B------:R-:W-:Y:S01]  /*bac0*/  IMAD.MOV.U32 R83, RZ, RZ, R45 ;  /* 0x000000ffff537224 */ /* 0x000fe200078e002d */
[----:B------:R-:W-:Y:S01]  /*bad0*/  HMMA.16816.F32 R84, R24, R86, R56 ;  /* 0x000000561854723c */ /* 0x000fe20000001838 */
[----:B------:R-:W-:Y:S01]  /*bae0*/  IMAD.MOV.U32 R92, RZ, RZ, R37 ;  /* 0x000000ffff5c7224 */ /* 0x000fe200078e0025 */
[----:B------:R-:W-:Y:S01]  /*baf0*/  MOV R94, R235 ;  /* 0x000000eb005e7202 */ /* 0x000fe20000000f00 */
[----:B------:R-:W-:Y:S02]  /*bb00*/  IMAD.MOV.U32 R37, RZ, RZ, R231 ;  /* 0x000000ffff257224 */ /* 0x000fe400078e00e7 */
[----:B------:R-:W-:Y:S01]  /*bb10*/  IMAD.MOV.U32 R93, RZ, RZ, R252 ;  /* 0x000000ffff5d7224 */ /* 0x000fe200078e00fc */
[----:B-1----:R-:W-:Y:S01]  /*bb20*/  HMMA.16816.F32 R56, R20, R28, R112 ;  /* 0x0000001c1438723c */ /* 0x002fe20000001870 */
[----:B------:R-:W-:-:S05]  /*bb30*/  IMAD.MOV.U32 R95, RZ, RZ, R234 ;  /* 0x000000ffff5f7224 */ /* 0x000fca00078e00ea */
[-C--:B--2---:R-:W-:Y:S06]  /*bb40*/  HMMA.16816.F32 R112, R20, R16.reuse, R116 ;  /* 0x000000101470723c */ /* 0x084fec0000001874 */
[----:B----4-:R-:W-:Y:S01]  /*bb50*/  HMMA.16816.F32 R116, R12, R16, R36 ;  /* 0x000000100c74723c */ /* 0x010fe20000001824 */
[----:B------:R-:W1:Y:S05]  /*bb60*/  LDSM.16.M88.4 R36, [R227+0x3800] ;  /* 0x00380000e324783b */ /* 0x000e6a0000000200 */
[C---:B------:R-:W-:Y:S06]  /*bb70*/  HMMA.16816.F32 R44, R24.reuse, R46, R76 ;  /* 0x0000002e182c723c */ /* 0x040fec000000184c */
[----:B------:R-:W-:Y:S01]  /*bb80*/  HMMA.16816.F32 R88, R24, R90, R68 ;  /* 0x0000005a1858723c */ /* 0x000fe20000001844 */
[----:B------:R-:W-:Y:S05]  /*bb90*/  LDSM.16.M88.4 R24, [R227+0x2800] ;  /* 0x00280000e318783b */ /* 0x000fea0000000200 */
[-C--:B------:R-:W-:Y:S06]  /*bba0*/  HMMA.16816.F32 R76, R12, R32.reuse, R248 ;  /* 0x000000200c4c723c */ /* 0x080fec00000018f8 */
[----:B------:R-:W-:Y:S01]  /*bbb0*/  HMMA.16816.F32 R68, R20, R32, R100 ;  /* 0x000000201444723c */ /* 0x000fe20000001864 */
[----:B------:R-:W-:-:S02]  /*bbc0*/  IMAD.MOV.U32 R248, RZ, RZ, R148 ;  /* 0x000000fffff87224 */ /* 0x000fc400078e0094 */
[----:B------:R-:W-:Y:S02]  /*bbd0*/  IMAD.MOV.U32 R249, RZ, RZ, R3 ;  /* 0x000000fffff97224 */ /* 0x000fe400078e0003 */
[----:B------:R-:W-:Y:S01]  /*bbe0*/  IMAD.MOV.U32 R250, RZ, RZ, R2 ;  /* 0x000000fffffa7224 */ /* 0x000fe200078e0002 */
[----:B------:R-:W-:Y:S01]  /*bbf0*/  HMMA.16816.F32 R64, R12, R34, R244 ;  /* 0x000000220c40723c */ /* 0x000fe200000018f4 */
[----:B------:R-:W-:-:S05]  /*bc00*/  IMAD.MOV.U32 R251, RZ, RZ, R0 ;  /* 0x000000fffffb7224 */ /* 0x000fca00078e0000 */
[----:B------:R-:W-:Y:S01]  /*bc10*/  HMMA.16816.F32 R60, R20, R34, R48 ;  /* 0x00000022143c723c */ /* 0x000fe20000001830 */
[----:B------:R-:W2:Y:S05]  /*bc20*/  LDSM.16.M88.4 R32, [R227+0x1800] ;  /* 0x00180000e320783b */ /* 0x000eaa0000000200 */
[C---:B-1----:R-:W-:Y:S06]  /*bc30*/  HMMA.16816.F32 R4, R12.reuse, R36, R4 ;  /* 0x000000240c04723c */ /* 0x042fec0000001804 */
[-C--:B------:R-:W-:Y:S06]  /*bc40*/  HMMA.16816.F32 R120, R12, R18.reuse, R120 ;  /* 0x000000120c78723c */ /* 0x080fec0000001878 */
[----:B------:R-:W-:Y:S01]  /*bc50*/  HMMA.16816.F32 R40, R20, R18, R40 ;  /* 0x000000121428723c */ /* 0x000fe20000001828 */
[----:B------:R-:W1:Y:S05]  /*bc60*/  LDSM.16.M88.4 R16, [R227+0x3000] ;  /* 0x00300000e310783b */ /* 0x000e6a0000000200 */
[----:B------:R-:W-:Y:S06]  /*bc70*/  HMMA.16816.F32 R48, R12, R28, R80 ;  /* 0x0000001c0c30723c */ /* 0x000fec0000001850 */
[----:B------:R-:W-:Y:S01]  /*bc80*/  HMMA.16816.F32 R80, R20, R30, R44 ;  /* 0x0000001e1450723c */ /* 0x000fe2000000182c */
[----:B------:R-:W-:-:S02]  /*bc90*/  IMAD.MOV.U32 R148, RZ, RZ, R4 ;  /* 0x000000ffff947224 */ /* 0x000fc400078e0004 */
[----:B------:R-:W-:Y:S02]  /*bca0*/  IMAD.MOV.U32 R3, RZ, RZ, R5 ;  /* 0x000000ffff037224 */ /* 0x000fe400078e0005 */
[----:B------:R-:W-:Y:S01]  /*bcb0*/  IMAD.MOV.U32 R2, RZ, RZ, R6 ;  /* 0x000000ffff027224 */ /* 0x000fe200078e0006 */
[C---:B------:R-:W-:Y:S01]  /*bcc0*/  HMMA.16816.F32 R100, R12.reuse, R30, R240 ;  /* 0x0000001e0c64723c */ /* 0x040fe200000018f0 */
[----:B------:R-:W-:Y:S01]  /*bcd0*/  IMAD.MOV.U32 R0, RZ, RZ, R7 ;  /* 0x000000ffff007224 */ /* 0x000fe200078e0007 */
[----:B------:R-:W3:Y:S04]  /*bce0*/  LDSM.16.M88.4 R28, [R227+0x2000] ;  /* 0x00200000e31c783b */ /* 0x000ee80000000200 */
[C---:B--2---:R-:W-:Y:S06]  /*bcf0*/  HMMA.16816.F32 R44, R12.reuse, R32, R248 ;  /* 0x000000200c2c723c */ /* 0x044fec00000018f8 */
[C---:B------:R-:W-:Y:S06]  /*bd00*/  HMMA.16816.F32 R4, R12.reuse, R34, R140 ;  /* 0x000000220c04723c */ /* 0x040fec000000188c */
[----:B------:R-:W-:Y:S06]  /*bd10*/  HMMA.16816.F32 R140, R12, R38, R212 ;  /* 0x000000260c8c723c */ /* 0x000fec00000018d4 */
[C---:B------:R-:W-:Y:S06]  /*bd20*/  HMMA.16816.F32 R248, R20.reuse, R32, R208 ;  /* 0x0000002014f8723c */ /* 0x040fec00000018d0 */
[----:B------:R-:W-:Y:S01]  /*bd30*/  IMAD.MOV.U32 R252, RZ, RZ, R44 ;  /* 0x000000fffffc7224 */ /* 0x000fe200078e002c */
[----:B------:R-:W-:Y:S01]  /*bd40*/  MOV R235, R45 ;  /* 0x0000002d00eb7202 */ /* 0x000fe20000000f00 */
[----:B------:R-:W-:Y:S01]  /*bd50*/  IMAD.MOV.U32 R234, RZ, RZ, R46 ;  /* 0x000000ffffea7224 */ /* 0x000fe200078e002e */
[----:B-1----:R-:W-:Y:S01]  /*bd60*/  HMMA.16816.F32 R212, R20, R16, R104 ;  /* 0x0000001014d4723c */ /* 0x002fe20000001868 */
[----:B------:R-:W-:-:S02]  /*bd70*/  IMAD.MOV.U32 R233, RZ, RZ, R47 ;  /* 0x000000ffffe97224 */ /* 0x000fc400078e002f */
[----:B------:R-:W-:Y:S01]  /*bd80*/  IMAD.MOV.U32 R231, RZ, RZ, R4 ;  /* 0x000000ffffe77224 */ /* 0x000fe200078e0004 */
[----:B------:R-:W-:Y:S01]  /*bd90*/  MOV R230, R5 ;  /* 0x0000000500e67202 */ /* 0x000fe20000000f00 */
[----:B------:R-:W-:Y:S01]  /*bda0*/  IMAD.MOV.U32 R207, RZ, RZ, R6 ;  /* 0x000000ffffcf7224 */ /* 0x000fe200078e0006 */
[----:B------:R-:W-:Y:S01]  /*bdb0*/  HMMA.16816.F32 R44, R12, R16, R92 ;  /* 0x000000100c2c723c */ /* 0x000fe2000000185c */
[----:B------:R-:W-:-:S05]  /*bdc0*/  IMAD.MOV.U32 R206, RZ, RZ, R7 ;  /* 0x000000ffffce7224 */ /* 0x000fca00078e0007 */
[----:B------:R-:W-:Y:S06]  /*bdd0*/  HMMA.16816.F32 R4, R12, R26, R236 ;  /* 0x0000001a0c04723c */ /* 0x000fec00000018ec */
[-C--:B---3--:R-:W-:Y:S06]  /*bde0*/  HMMA.16816.F32 R244, R20, R28.reuse, R124 ;  /* 0x0000001c14f4723c */ /* 0x088fec000000187c */
[C---:B------:R-:W-:Y:S06]  /*bdf0*/  HMMA.16816.F32 R136, R12.reuse, R28, R136 ;  /* 0x0000001c0c88723c */ /* 0x040fec0000001888 */
        /* <DEDUP_REMOVED lines=8> */
[----:B------:R-:W-:Y:S01]  /*be80*/  HMMA.16816.F32 R124, R20, R30, R72 ;  /* 0x0000001e147c723c */ /* 0x000fe20000001848 */
[----:B------:R-:W-:Y:S01]  /*be90*/  IMAD.MOV.U32 R45, RZ, RZ, R6 ;  /* 0x000000ffff2d7224 */ /* 0x000fe200078e0006 */
[----:B------:R-:W-:Y:S04]  /*bea0*/  LDSM.16.M88.4 R28, [R225+0x800] ;  /* 0x00080000e11c783b */ /* 0x000fe80000000200 */
[-C--:B------:R-:W-:Y:S06]  /*beb0*/  HMMA.16816.F32 R4, R12, R18.reuse, R216 ;  /* 0x000000120c04723c */ /* 0x080fec00000018d8 */
[----:B------:R-:W-:Y:S01]  /*bec0*/  HMMA.16816.F32 R208, R20, R18, R88 ;  /* 0x0000001214d0723c */ /* 0x000fe20000001858 */
[----:B------:R-:W1:Y:S05]  /*bed0*/  LDSM.16.M88.4 R16, [R229] ;  /* 0x00000000e510783b */ /* 0x000e6a0000000200 */
[----:B------:R-:W-:Y:S01]  /*bee0*/  HMMA.16816.F32 R144, R12, R24, R144 ;  /* 0x000000180c90723c */ /* 0x000fe20000001890 */
[----:B------:R-:W-:Y:S01]  /*bef0*/  LDSM.16.M88.4 R12, [R229+0x2000] ;  /* 0x00200000e50c783b */ /* 0x000fe20000000200 */
[----:B------:R-:W-:-:S02]  /*bf00*/  IMAD.MOV.U32 R88, RZ, RZ, R252 ;  /* 0x000000ffff587224 */ /* 0x000fc400078e00fc */
[----:B------:R-:W-:Y:S02]  /*bf10*/  IMAD.MOV.U32 R89, RZ, RZ, R235 ;  /* 0x000000ffff597224 */ /* 0x000fe400078e00eb */
[C---:B------:R-:W-:Y:S01]  /*bf20*/  HMMA.16816.F32 R240, R20.reuse, R34, R96 ;  /* 0x0000002214f0723c */ /* 0x040fe20000001860 */
[----:B------:R-:W2:Y:S01]  /*bf30*/  LDSM.16.M88.4 R32, [R225] ;  /* 0x00000000e120783b */ /* 0x000ea20000000200 */
[----:B------:R-:W-:Y:S02]  /*bf40*/  IMAD.MOV.U32 R90, RZ, RZ, R234 ;  /* 0x000000ffff5a7224 */ /* 0x000fe400078e00ea */
[----:B------:R-:W-:Y:S01]  /*bf50*/  IMAD.MOV.U32 R91, RZ, RZ, R233 ;  /* 0x000000ffff5b7224 */ /* 0x000fe200078e00e9 */
[----:B------:R-:W3:Y:S01]  /*bf60*/  S2R R234, SR_TID.X ;  /* 0x0000000000ea7919 */ /* 0x000ee20000002100 */
[C---:B------:R-:W-:Y:S06]  /*bf70*/  HMMA.16816.F32 R236, R20.reuse, R24, R108 ;  /* 0x0000001814ec723c */ /* 0x040fec000000186c */
[C---:B------:R-:W-:Y:S01]  /*bf80*/  HMMA.16816.F32 R216, R20.reuse, R26, R52 ;  /* 0x0000001a14d8723c */ /* 0x040fe20000001834 */
[----:B------:R-:W4:Y:S05]  /*bf90*/  LDSM.16.M88.4 R24, [R225+0x1000] ;  /* 0x00100000e118783b */ /* 0x000f2a0000000200 */
[C---:B------:R-:W-:Y:S06]  /*bfa0*/  HMMA.16816.F32 R108, R20.reuse, R38, R84 ;  /* 0x00000026146c723c */ /* 0x040fec0000001854 */
[----:B------:R-:W-:Y:S01]  /*bfb0*/  HMMA.16816.F32 R128, R20, R36, R128 ;  /* 0x000000241480723c */ /* 0x000fe20000001880 */
[----:B------:R-:W-:Y:S01]  /*bfc0*/  LDSM.16.M88.4 R20, [R225+0x3000] ;  /* 0x00300000e114783b */ /* 0x000fe20000000200 */
[----:B------:R-:W-:-:S02]  /*bfd0*/  IMAD.MOV.U32 R38, RZ, RZ, R207 ;  /* 0x000000ffff267224 */ /* 0x000fc400078e00cf */
[----:B------:R-:W-:Y:S02]  /*bfe0*/  IMAD.MOV.U32 R39, RZ, RZ, R206 ;  /* 0x000000ffff277224 */ /* 0x000fe400078e00ce */
[----:B-1----:R-:W-:Y:S01]  /*bff0*/  HMMA.16816.F32 R72, R16, R28, R56 ;  /* 0x0000001c1048723c */ /* 0x002fe20000001838 */
[----:B------:R-:W-:Y:S01]  /*c000*/  IMAD.MOV.U32 R36, RZ, RZ, R231 ;  /* 0x000000ffff247224 */ /* 0x000fe200078e00e7 */
[----:B------:R-:W-:-:S05]  /*c010*/  MOV R37, R230 ;  /* 0x000000e600257202 */ /* 0x000fca0000000f00 */
[----:B------:R-:W-:Y:S02]  /*c020*/  IMAD.MOV.U32 R56, RZ, RZ, R47 ;  /* 0x000000ffff387224 */ /* 0x000fe400078e002f */
[----:B------:R-:W-:Y:S02]  /*c030*/  IMAD.MOV.U32 R57, RZ, RZ, R46 ;  /* 0x000000ffff397224 */ /* 0x000fe400078e002e */
[----:B------:R-:W-:Y:S01]  /*c040*/  IMAD.MOV.U32 R58, RZ, RZ, R45 ;  /* 0x000000ffff3a7224 */ /* 0x000fe200078e002d */
[----:B--2---:R-:W-:Y:S01]  /*c050*/  HMMA.16816.F32 R96, R12, R34, R64 ;  /* 0x000000220c60723c */ /* 0x004fe20000001840 */
[----:B------:R-:W-:Y:S02]  /*c060*/  IMAD.MOV.U32 R59, RZ, RZ, R44 ;  /* 0x000000ffff3b7224 */ /* 0x000fe400078e002c */
[----:B---3--:R-:W-:-:S03]  /*c070*/  IMAD.SHL.U32 R234, R234, 0x2, RZ ;  /* 0x00000002eaea7824 */ /* 0x008fc600078e00ff */
[----:B------:R-:W-:Y:S02]  /*c080*/  HMMA.16816.F32 R44, R12, R28, R48 ;  /* 0x0000001c0c2c723c */ /* 0x000fe40000001830 */
[----:B------:R-:W-:-:S04]  /*c090*/  LOP3.LUT R234, R234, 0x6, RZ, 0xc0, !PT ;  /* 0x00000006eaea7812 */ /* 0x000fc800078ec0ff */
[-C--:B------:R-:W-:Y:S06]  /*c0a0*/  HMMA.16816.F32 R64, R12, R30.reuse, R100 ;  /* 0x0000001e0c40723c */ /* 0x080fec0000001864 */
[----:B------:R-:W-:Y:S01]  /*c0b0*/  HMMA.16816.F32 R48, R16, R30, R80 ;  /* 0x0000001e1030723c */ /* 0x000fe20000001850 */
[----:B------:R-:W1:Y:S05]  /*c0c0*/  LDSM.16.M88.4 R28, [R225+0x2000] ;  /* 0x00200000e11c783b */ /* 0x000e6a0000000200 */
[----:B------:R-:W-:Y:S06]  /*c0d0*/  HMMA.16816.F32 R104, R12, R32, R76 ;  /* 0x000000200c68723c */ /* 0x000fec000000184c */
[----:B------:R-:W-:Y:S01]  /*c0e0*/  HMMA.16816.F32 R84, R16, R34, R60 ;  /* 0x000000221054723c */ /* 0x000fe2000000183c */
[----:B------:R-:W-:Y:S01]  /*c0f0*/  IMAD.MOV.U32 R76, RZ, RZ, R95 ;  /* 0x000000ffff4c7224 */ /* 0x000fe200078e005f */
[----:B------:R-:W-:Y:S01]  /*c100*/  MOV R79, R92 ;  /* 0x0000005c004f7202 */ /* 0x000fe20000000f00 */
[----:B------:R-:W-:-:S02]  /*c110*/  IMAD.MOV.U32 R77, RZ, RZ, R94 ;  /* 0x000000ffff4d7224 */ /* 0x000fc400078e005e */
[----:B------:R-:W-:Y:S01]  /*c120*/  IMAD.MOV.U32 R78, RZ, RZ, R93 ;  /* 0x000000ffff4e7224 */ /* 0x000fe200078e005d */
[----:B----4-:R-:W-:Y:S06]  /*c130*/  HMMA.16816.F32 R52, R12, R24, R116 ;  /* 0x000000180c34723c */ /* 0x010fec0000001874 */
[C---:B------:R-:W-:Y:S01]  /*c140*/  HMMA.16816.F32 R92, R16.reuse, R32, R68 ;  /* 0x00000020105c723c */ /* 0x040fe20000001844 */
[----:B------:R-:W2:Y:S05]  /*c150*/  LDSM.16.M88.4 R32, [R225+0x1800] ;  /* 0x00180000e120783b */ /* 0x000eaa0000000200 */
[----:B------:R-:W-:Y:S06]  /*c160*/  HMMA.16816.F32 R68, R16, R24, R112 ;  /* 0x000000181044723c */ /* 0x000fec0000001870 */
[-C--:B------:R-:W-:Y:S06]  /*c170*/  HMMA.16816.F32 R80, R12, R26.reuse, R120 ;  /* 0x0000001a0c50723c */ /* 0x080fec0000001878 */
[----:B------:R-:W-:Y:S01]  /*c180*/  HMMA.16816.F32 R60, R16, R26, R40 ;  /* 0x0000001a103c723c */ /* 0x000fe20000001828 */
[----:B------:R-:W3:Y:S04]  /*c190*/  LDSM.16.M88.4 R24, [R225+0x2800] ;  /* 0x00280000e118783b */ /* 0x000ee80000000200 */
[----:B------:R-:W4:Y:S01]  /*c1a0*/  LDSM.16.M88.4 R40, [R225+0x3800] ;  /* 0x00380000e128783b */ /* 0x000f220000000200 */
[----:B-1----:R-:W-:Y:S01]  /*c1b0*/  HMMA.16816.F32 R112, R12, R28, R136 ;  /* 0x0000001c0c70723c */ /* 0x002fe20000001888 */
[----:B------:R-:W-:Y:S01]  /*c1c0*/  UISETP.GE.AND UP1, UPT, UR26, 0x3, UPT ;  /* 0x000000031a00788c */ /* 0x000fe2000bf26270 */
[----:B------:R-:W-:-:S04]  /*c1d0*/  DEPBAR.LE SB0, 0x0 ;  /* 0x000080000000791a */ /* 0x000fc80000000000 */
[----:B------:R-:W-:Y:S06]  /*c1e0*/  HMMA.16816.F32 R4, R12, R22, R4 ;  /* 0x000000160c04723c */ /* 0x000fec0000001804 */
[----:B------:R-:W-:Y:S06]  /*c1f0*/  HMMA.16816.F32 R124, R16, R30, R124 ;  /* 0x0000001e107c723c */ /* 0x000fec000000187c */
[C---:B--2---:R-:W-:Y:S06]  /*c200*/  HMMA.16816.F32 R36, R12.reuse, R34, R36 ;  /* 0x000000220c24723c */ /* 0x044fec0000001824 */
[----:B------:R-:W-:Y:S01]  /*c210*/  IMAD.MOV.U32 R121, RZ, RZ, R114 ;  /* 0x000000ffff797224 */ /* 0x000fe200078e0072 */
[----:B------:R-:W-:Y:S01]  /*c220*/  HMMA.16816.F32 R88, R12, R32, R88 ;  /* 0x000000200c58723c */ /* 0x000fe20000001858 */
[----:B------:R-:W-:-:S02]  /*c230*/  IMAD.MOV.U32 R118, RZ, RZ, R113 ;  /* 0x000000ffff767224 */ /* 0x000fc400078e0071 */
[----:B------:R-:W-:Y:S02]  /*c240*/  IMAD.MOV.U32 R117, RZ, RZ, R115 ;  /* 0x000000ffff757224 */ /* 0x000fe400078e0073 */
[----:B------:R-:W-:Y:S02]  /*c250*/  IMAD.MOV.U32 R116, RZ, RZ, R112 ;  /* 0x000000ffff747224 */ /* 0x000fe400078e0070 */
[----:B------:R-:W-:Y:S01]  /*c260*/  HMMA.16816.F32 R112, R12, R30, R132 ;  /* 0x0000001e0c70723c */ /* 0x000fe20000001884 */
[----:B------:R-:W-:Y:S02]  /*c270*/  IMAD.MOV.U32 R119, RZ, RZ, R6 ;  /* 0x000000ffff777224 */ /* 0x000fe400078e0006 */
[----:B------:R-:W-:-:S03]  /*c280*/  IMAD.MOV.U32 R120, RZ, RZ, R4 ;  /* 0x000000ffff787224 */ /* 0x000fc600078e0004 */
[----:B---3--:R-:W-:Y:S04]  /*c290*/  HMMA.16816.F32 R56, R12, R26, R56 ;  /* 0x0000001a0c38723c */ /* 0x008fe80000001838 */
        /* <DEDUP_REMOVED lines=8> */
[----:B------:R-:W-:Y:S01]  /*c320*/  HMMA.16816.F32 R216, R16, R26, R216 ;  /* 0x0000001a10d8723c */ /* 0x000fe200000018d8 */
[----:B------:R-:W-:Y:S02]  /*c330*/  IMAD.MOV.U32 R38, RZ, RZ, R2 ;  /* 0x000000ffff267224 */ /* 0x000fe400078e0002 */
[----:B------:R-:W-:Y:S02]  /*c340*/  IMAD.U32 R0, RZ, RZ, UR22 ;  /* 0x00000016ff007e24 */ /* 0x000fe4000f8e00ff */
[----:B------:R-:W-:Y:S01]  /*c350*/  IMAD.MOV.U32 R230, RZ, RZ, R115 ;  /* 0x000000ffffe67224 */ /* 0x000fe200078e0073 */
[----:B------:R-:W-:Y:S01]  /*c360*/  MOV R136, R113 ;  /* 0x0000007100887202 */ /* 0x000fe20000000f00 */
[----:B------:R-:W-:Y:S01]  /*c370*/  IMAD.MOV.U32 R139, RZ, RZ, R114 ;  /* 0x000000ffff8b7224 */ /* 0x000fe200078e0072 */
[----:B----4-:R-:W-:Y:S01]  /*c380*/  HMMA.16816.F32 R36, R12, R40, R36 ;  /* 0x000000280c24723c */ /* 0x010fe20000001824 */
[----:B------:R-:W-:-:S02]  /*c390*/  IMAD.MOV.U32 R132, RZ, RZ, R112 ;  /* 0x000000ffff847224 */ /* 0x000fc400078e0070 */
[----:B------:R-:W-:Y:S02]  /*c3a0*/  IMAD.MOV.U32 R123, RZ, RZ, R57 ;  /* 0x000000ffff7b7224 */ /* 0x000fe400078e0039 */
[----:B------:R-:W-:Y:S01]  /*c3b0*/  IMAD.MOV.U32 R122, RZ, RZ, R59 ;  /* 0x000000ffff7a7224 */ /* 0x000fe200078e003b */
[----:B------:R-:W-:Y:S01]  /*c3c0*/  HMMA.16816.F32 R112, R12, R24, R144 ;  /* 0x000000180c70723c */ /* 0x000fe20000001890 */
[----:B------:R-:W-:-:S04]  /*c3d0*/  IMAD R0, R0, 0x80, R234 ;  /* 0x0000008000007824 */ /* 0x000fc800078e02ea */
[C---:B------:R-:W-:Y:S01]  /*c3e0*/  VIADD R30, R0.reuse, 0x21 ;  /* 0x00000021001e7836 */ /* 0x040fe20000000000 */
[----:B------:R-:W-:Y:S01]  /*c3f0*/  I2FP.F32.S32 R3, R0 ;  /* 0x0000000000037245 */ /* 0x000fe20000201400 */
[----:B------:R-:W-:Y:S01]  /*c400*/  IMAD.MOV.U32 R145, RZ, RZ, R56 ;  /* 0x000000ffff917224 */ /* 0x000fe200078e0038 */
[C---:B------:R-:W-:Y:S01]  /*c410*/  IADD3 R27, R0.reuse, 0x30, RZ ;  /* 0x00000030001b7810 */ /* 0x040fe20007ffe0ff */
[----:B------:R-:W-:Y:S02]  /*c420*/  IMAD.MOV.U32 R144, RZ, RZ, R58 ;  /* 0x000000ffff907224 */ /* 0x000fe400078e003a */
[----:B------:R-:W-:Y:S01]  /*c430*/  HMMA.16816.F32 R56, R12, R20, R76 ;  /* 0x000000140c38723c */ /* 0x000fe2000000184c */
[----:B------:R-:W-:-:S05]  /*c440*/  VIADD R31, R0, 0x20 ;  /* 0x00000020001f7836 */ /* 0x000fca0000000000 */
[----:B------:R-:W-:Y:S01]  /*c450*/  HMMA.16816.F32 R12, R12, R42, R140 ;  /* 0x0000002a0c0c723c */ /* 0x000fe2000000188c */
[----:B------:R-:W-:Y:S02]  /*c460*/  IMAD.MOV.U32 R4, RZ, RZ, R38 ;  /* 0x000000ffff047224 */ /* 0x000fe400078e0026 */
[----:B------:R-:W-:-:S03]  /*c470*/  VIADD R38, R0, 0x1 ;  /* 0x0000000100267836 */ /* 0x000fc60000000000 */
[----:B------:R-:W-:Y:S01]  /*c480*/  HMMA.16816.F32 R76, R16, R28, R244 ;  /* 0x0000001c104c723c */ /* 0x000fe200000018f4 */
[----:B------:R-:W-:Y:S02]  /*c490*/  IMAD.MOV.U32 R2, RZ, RZ, R112 ;  /* 0x000000ffff027224 */ /* 0x000fe400078e0070 */
[C---:B------:R-:W-:Y:S01]  /*c4a0*/  FFMA.FTZ R143, R3.reuse, UR5, R104 ;  /* 0x00000005038f7c23 */ /* 0x040fe20008010068 */
[----:B------:R-:W-:Y:S02]  /*c4b0*/  IMAD.MOV.U32 R112, RZ, RZ, R5 ;  /* 0x000000ffff707224 */ /* 0x000fe400078e0005 */
[----:B------:R-:W-:Y:S01]  /*c4c0*/  FFMA.FTZ R142, R3, UR5, R106 ;  /* 0x00000005038e7c23 */ /* 0x000fe2000801006a */
[----:B------:R-:W-:Y:S01]  /*c4d0*/  IMAD.MOV.U32 R147, RZ, RZ, R113 ;  /* 0x000000ffff937224 */ /* 0x000fe200078e0071 */
[----:B------:R-:W-:Y:S01]  /*c4e0*/  MOV R146, R115 ;  /* 0x0000007300927202 */ /* 0x000fe20000000f00 */
[----:B------:R-:W-:Y:S01]  /*c4f0*/  IMAD.MOV.U32 R113, RZ, RZ, R37 ;  /* 0x000000ffff717224 */ /* 0x000fe200078e0025 */
[----:B------:R-:W-:Y:S01]  /*c500*/  MOV R115, R39 ;  /* 0x0000002700737202 */ /* 0x000fe20000000f00 */
[----:B------:R-:W-:-:S02]  /*c510*/  IMAD.MOV.U32 R148, RZ, RZ, R114 ;  /* 0x000000ffff947224 */ /* 0x000fc400078e0072 */
[----:B------:R-:W-:Y:S01]  /*c520*/  VIADD R37, R0, 0x8 ;  /* 0x0000000800257836 */ /* 0x000fe20000000000 */
[----:B------:R-:W-:Y:S01]  /*c530*/  MOV R206, R56 ;  /* 0x0000003800ce7202 */ /* 0x000fe20000000f00 */
[----:B------:R-:W-:Y:S02]  /*c540*/  IMAD.MOV.U32 R207, RZ, RZ, R59 ;  /* 0x000000ffffcf7224 */ /* 0x000fe400078e003b */
[----:B------:R-:W-:Y:S02]  /*c550*/  IMAD.MOV.U32 R138, RZ, RZ, R58 ;  /* 0x000000ffff8a7224 */ /* 0x000fe400078e003a */
[----:B------:R-:W-:Y:S01]  /*c560*/  IMAD.MOV.U32 R133, RZ, RZ, R57 ;  /* 0x000000ffff857224 */ /* 0x000fe200078e0039 */
[----:B------:R-:W-:Y:S01]  /*c570*/  MOV R6, R13 ;  /* 0x0000000d00067202 */ /* 0x000fe20000000f00 */
[----:B------:R-:W-:Y:S01]  /*c580*/  IMAD.MOV.U32 R135, RZ, RZ, R12 ;  /* 0x000000ffff877224 */ /* 0x000fe200078e000c */
[----:B------:R-:W-:Y:S01]  /*c590*/  HMMA.16816.F32 R56, R16, R34, R240 ;  /* 0x000000221038723c */ /* 0x000fe200000018f0 */
[----:B------:R-:W-:-:S02]  /*c5a0*/  IMAD.MOV.U32 R134, RZ, RZ, R14 ;  /* 0x000000ffff867224 */ /* 0x000fc400078e000e */
[----:B------:R-:W-:Y:S02]  /*c5b0*/  IMAD.MOV.U32 R5, RZ, RZ, R15 ;  /* 0x000000ffff057224 */ /* 0x000fe400078e000f */
[----:B------:R-:W-:Y:S01]  /*c5c0*/  IMAD.MOV.U32 R114, RZ, RZ, R36 ;  /* 0x000000ffff727224 */ /* 0x000fe200078e0024 */
[C---:B------:R-:W-:Y:S01]  /*c5d0*/  HMMA.16816.F32 R12, R16.reuse, R32, R248 ;  /* 0x00000020100c723c */ /* 0x040fe200000018f8 */
[C---:B------:R-:W-:Y:S01]  /*c5e0*/  VIADD R36, R0.reuse, 0x9 ;  /* 0x0000000900247836 */ /* 0x040fe20000000000 */
[C---:B------:R-:W-:Y:S01]  /*c5f0*/  IADD3 R35, R0.reuse, 0x10, RZ ;  /* 0x0000001000237810 */ /* 0x040fe20007ffe0ff */
[C---:B------:R-:W-:Y:S02]  /*c600*/  VIADD R34, R0.reuse, 0x11 ;  /* 0x0000001100227836 */ /* 0x040fe40000000000 */
[C---:B------:R-:W-:Y:S01]  /*c610*/  VIADD R28, R0.reuse, 0x29 ;  /* 0x00000029001c7836 */ /* 0x040fe20000000000 */
[----:B------:R-:W-:Y:S01]  /*c620*/  HMMA.16816.F32 R240, R16, R20, R212 ;  /* 0x0000001410f0723c */ /* 0x000fe200000018d4 */
[----:B------:R-:W-:-:S02]  /*c630*/  VIADD R33, R0, 0x18 ;  /* 0x0000001800217836 */ /* 0x000fc40000000000 */
[C---:B------:R-:W-:Y:S02]  /*c640*/  VIADD R32, R0.reuse, 0x19 ;  /* 0x0000001900207836 */ /* 0x040fe40000000000 */
[----:B------:R-:W-:Y:S01]  /*c650*/  VIADD R29, R0, 0x28 ;  /* 0x00000028001d7836 */ /* 0x000fe20000000000 */
[C---:B------:R-:W-:Y:S06]  /*c660*/  HMMA.16816.F32 R248, R16.reuse, R22, R208 ;  /* 0x0000001610f8723c */ /* 0x040fec00000018d0 */
[----:B------:R-:W-:-:S15]  /*c670*/  HMMA.16816.F32 R20, R16, R40, R128 ;  /* 0x000000281014723c */ /* 0x000fde0000001880 */
[----:B------:R-:W-:-:S09]  /*c680*/  NOP ;  /* 0x0000000000007918 */ /* 0x000fd20000000000 */
[----:B------:R-:W-:Y:S01]  /*c690*/  IMAD.MOV.U32 R26, RZ, RZ, R22 ;  /* 0x000000ffff1a7224 */ /* 0x000fe200078e0016 */
[----:B------:R-:W-:Y:S01]  /*c6a0*/  MOV R25, R21 ;  /* 0x0000001500197202 */ /* 0x000fe20000000f00 */
[----:B------:R-:W-:Y:S02]  /*c6b0*/  IMAD.MOV.U32 R24, RZ, RZ, R20 ;  /* 0x000000ffff187224 */ /* 0x000fe400078e0014 */
[----:B------:R-:W-:Y:S02]  /*c6c0*/  IMAD.MOV.U32 R41, RZ, RZ, R23 ;  /* 0x000000ffff297224 */ /* 0x000fe400078e0017 */
[----:B------:R-:W-:Y:S07]  /*c6d0*/  HMMA.16816.F32 R20, R16, R42, R108 ;  /* 0x0000002a1014723c */ /* 0x000fee000000186c */
[----:B------:R-:W-:Y:S01]  /*c6e0*/  IMAD.MOV.U32 R18, RZ, RZ, R2 ;  /* 0x000000ffff127224 */ /* 0x000fe200078e0002 */
[----:B------:R-:W-:Y:S01]  /*c6f0*/  I2FP.F32.S32 R2, R38 ;  /* 0x0000002600027245 */ /* 0x000fe20000201400 */
[----:B------:R-:W-:Y:S01]  /*c700*/  FFMA.FTZ R19, R3, UR5, R92 ;  /* 0x0000000503137c23 */ /* 0x000fe2000801005c */
[----:B------:R-:W-:Y:S01]  /*c710*/  MOV R92, R117 ;  /* 0x00000075005c7202 */ /* 0x000fe20000000f00 */
[----:B------:R-:W-:Y:S01]  /*c720*/  IMAD.MOV.U32 R42, RZ, RZ, R25 ;  /* 0x000000ffff2a7224 */ /* 0x000fe200078e0019 */
[----:B------:R-:W-:Y:S01]  /*c730*/  MOV R43, R26 ;  /* 0x0000001a002b7202 */ /* 0x000fe20000000f00 */
[C---:B------:R-:W-:Y:S01]  /*c740*/  FFMA.FTZ R247, R2.reuse, UR5, R93 ;  /* 0x0000000502f77c23 */ /* 0x040fe2000801005d */
[C---:B------:R-:W-:Y:S01]  /*c750*/  FFMA.FTZ R141, R2.reuse, UR5, R105 ;  /* 0x00000005028d7c23 */ /* 0x040fe20008010069 */
[----:B------:R-:W-:Y:S01]  /*c760*/  FFMA.FTZ R140, R2, UR5, R107 ;  /* 0x00000005028c7c23 */ /* 0x000fe2000801006b */
[----:B------:R-:W-:-:S02]  /*c770*/  IMAD.MOV.U32 R93, RZ, RZ, R132 ;  /* 0x000000ffff5d7224 */ /* 0x000fc400078e0084 */
[C---:B------:R-:W-:Y:S02]  /*c780*/  VIADD R26, R0.reuse, 0x31 ;  /* 0x00000031001a7836 */ /* 0x040fe40000000000 */
[----:B------:R-:W-:-:S04]  /*c790*/  VIADD R25, R0, 0x38 ;  /* 0x0000003800197836 */ /* 0x000fc80000000000 */
[----:B------:R-:W-:Y:S01]  /*c7a0*/  MOV R40, R20 ;  /* 0x0000001400287202 */ /* 0x000fe20000000f00 */
[----:B------:R-:W-:Y:S01]  /*c7b0*/  FFMA.FTZ R20, R3, UR5, R94 ;  /* 0x0000000503147c23 */ /* 0x000fe2000801005e */
[----:B------:R-:W-:Y:S01]  /*c7c0*/  IMAD.MOV.U32 R17, RZ, RZ, R23 ;  /* 0x000000ffff117224 */ /* 0x000fe200078e0017 */
[----:B------:R-:W-:Y:S01]  /*c7d0*/  I2FP.F32.S32 R3, R37 ;  /* 0x0000002500037245 */ /* 0x000fe20000201400 */
[----:B------:R-:W-:Y:S01]  /*c7e0*/  FFMA.FTZ R23, R2, UR5, R95 ;  /* 0x0000000502177c23 */ /* 0x000fe2000801005f */
[----:B------:R-:W-:Y:S01]  /*c7f0*/  I2FP.F32.S32 R2, R36 ;  /* 0x0000002400027245 */ /* 0x000fe20000201400 */
[----:B------:R-:W-:Y:S02]  /*c800*/  IMAD.MOV.U32 R95, RZ, RZ, R20 ;  /* 0x000000ffff5f7224 */ /* 0x000fe400078e0014 */
[C---:B------:R-:W-:Y:S01]  /*c810*/  FFMA.FTZ R234, R3.reuse, UR5, R84 ;  /* 0x0000000503ea7c23 */ /* 0x040fe20008010054 */
[----:B------:R-:W-:Y:S02]  /*c820*/  IMAD.MOV.U32 R84, RZ, RZ, R136 ;  /* 0x000000ffff547224 */ /* 0x000fe400078e0088 */
[C---:B------:R-:W-:Y:S01]  /*c830*/  FFMA.FTZ R137, R3.reuse, UR5, R96 ;  /* 0x0000000503897c23 */ /* 0x040fe20008010060 */
[C---:B------:R-:W-:Y:S01]  /*c840*/  FFMA.FTZ R245, R3.reuse, UR5, R86 ;  /* 0x0000000503f57c23 */ /* 0x040fe20008010056 */
[----:B------:R-:W-:Y:S01]  /*c850*/  FFMA.FTZ R136, R3, UR5, R98 ;  /* 0x0000000503887c23 */ /* 0x000fe20008010062 */
[----:B------:R-:W-:Y:S01]  /*c860*/  FFMA.FTZ R235, R2, UR5, R87 ;  /* 0x0000000502eb7c23 */ /* 0x000fe20008010057 */
[----:B------:R-:W-:Y:S01]  /*c870*/  IMAD.MOV.U32 R96, RZ, RZ, R230 ;  /* 0x000000ffff607224 */ /* 0x000fe200078e00e6 */
[----:B------:R-:W-:Y:S01]  /*c880*/  I2FP.F32.S32 R3, R35 ;  /* 0x0000002300037245 */ /* 0x000fe20000201400 */
[----:B------:R-:W-:-:S02]  /*c890*/  IMAD.MOV.U32 R86, RZ, RZ, R135 ;  /* 0x000000ffff567224 */ /* 0x000fc400078e0087 */
[C---:B------:R-:W-:Y:S01]  /*c8a0*/  FFMA.FTZ R230, R2.reuse, UR5, R85 ;  /* 0x0000000502e67c23 */ /* 0x040fe20008010055 */
[----:B------:R-:W-:Y:S02]  /*c8b0*/  IMAD.MOV.U32 R87, RZ, RZ, R134 ;  /* 0x000000ffff577224 */ /* 0x000fe400078e0086 */
[C---:B------:R-:W-:Y:S01]  /*c8c0*/  FFMA.FTZ R135, R2.reuse, UR5, R97 ;  /* 0x0000000502877c23 */ /* 0x040fe20008010061 */
[----:B------:R-:W-:Y:S01]  /*c8d0*/  FFMA.FTZ R134, R2, UR5, R99 ;  /* 0x0000000502867c23 */ /* 0x000fe20008010063 */
[----:B------:R-:W-:Y:S01]  /*c8e0*/  I2FP.F32.S32 R2, R34 ;  /* 0x0000002200027245 */ /* 0x000fe20000201400 */
[C---:B------:R-:W-:Y:S01]  /*c8f0*/  FFMA.FTZ R213, R3.reuse, UR5, R72 ;  /* 0x0000000503d57c23 */ /* 0x040fe20008010048 */
[C---:B------:R-:W-:Y:S01]  /*c900*/  FFMA.FTZ R215, R3.reuse, UR5, R74 ;  /* 0x0000000503d77c23 */ /* 0x040fe2000801004a */
        /* <DEDUP_REMOVED lines=8> */
[----:B------:R-:W-:-:S02]  /*c990*/  IMAD.MOV.U32 R20, RZ, RZ, R139 ;  /* 0x000000ffff147224 */ /* 0x000fc400078e008b */
[----:B------:R-:W-:Y:S01]  /*c9a0*/  FFMA.FTZ R139, R3, UR5, R48 ;  /* 0x00000005038b7c23 */ /* 0x000fe20008010030 */
[----:B------:R-:W-:Y:S01]  /*c9b0*/  IMAD.MOV.U32 R48, RZ, RZ, R138 ;  /* 0x000000ffff307224 */ /* 0x000fe200078e008a */
[----:B------:R-:W-:Y:S01]  /*c9c0*/  MOV R73, R123 ;  /* 0x0000007b00497202 */ /* 0x000fe20000000f00 */
[C---:B------:R-:W-:Y:S01]  /*c9d0*/  FFMA.FTZ R132, R2.reuse, UR5, R49 ;  /* 0x0000000502847c23 */ /* 0x040fe20008010031 */
[C---:B------:R-:W-:Y:S01]  /*c9e0*/  FFMA.FTZ R138, R2.reuse, UR5, R51 ;  /* 0x00000005028a7c23 */ /* 0x040fe20008010033 */
[C---:B------:R-:W-:Y:S01]  /*c9f0*/  FFMA.FTZ R211, R2.reuse, UR5, R65 ;  /* 0x0000000502d37c23 */ /* 0x040fe20008010041 */
[----:B------:R-:W-:Y:S01]  /*ca00*/  FFMA.FTZ R210, R2, UR5, R67 ;  /* 0x0000000502d27c23 */ /* 0x000fe20008010043 */
[----:B------:R-:W-:Y:S01]  /*ca10*/  I2FP.F32.S32 R2, R30 ;  /* 0x0000001e00027245 */ /* 0x000fe20000201400 */
[----:B------:R-:W-:Y:S01]  /*ca20*/  IMAD.MOV.U32 R45, RZ, RZ, R133 ;  /* 0x000000ffff2d7224 */ /* 0x000fe200078e0085 */
[----:B------:R-:W-:Y:S01]  /*ca30*/  MOV R97, R19 ;  /* 0x0000001300617202 */ /* 0x000fe20000000f00 */
[----:B------:R-:W-:-:S02]  /*ca40*/  IMAD.MOV.U32 R46, RZ, RZ, R122 ;  /* 0x000000ffff2e7224 */ /* 0x000fc400078e007a */
[C---:B------:R-:W-:Y:S01]  /*ca50*/  FFMA.FTZ R231, R3.reuse, UR5, R64 ;  /* 0x0000000503e77c23 */ /* 0x040fe20008010040 */
[C---:B------:R-:W-:Y:S01]  /*ca60*/  FFMA.FTZ R123, R2.reuse, UR5, R69 ;  /* 0x00000005027b7c23 */ /* 0x040fe20008010045 */
[C---:B------:R-:W-:Y:S01]  /*ca70*/  FFMA.FTZ R122, R2.reuse, UR5, R71 ;  /* 0x00000005027a7c23 */ /* 0x040fe20008010047 */
[C---:B------:R-:W-:Y:S01]  /*ca80*/  FFMA.FTZ R133, R2.reuse, UR5, R53 ;  /* 0x0000000502857c23 */ /* 0x040fe20008010035 */
[----:B------:R-:W-:Y:S01]  /*ca90*/  FFMA.FTZ R131, R2, UR5, R55 ;  /* 0x0000000502837c23 */ /* 0x000fe20008010037 */
[----:B------:R-:W-:Y:S01]  /*caa0*/  I2FP.F32.S32 R2, R28 ;  /* 0x0000001c00027245 */ /* 0x000fe20000201400 */
[----:B------:R-:W-:Y:S01]  /*cab0*/  IMAD.MOV.U32 R94, RZ, RZ, R118 ;  /* 0x000000ffff5e7224 */ /* 0x000fe200078e0076 */
[----:B------:R-:W-:Y:S01]  /*cac0*/  MOV R75, R207 ;  /* 0x000000cf004b7202 */ /* 0x000fe20000000f00 */
[----:B------:R-:W-:Y:S02]  /*cad0*/  IMAD.MOV.U32 R98, RZ, RZ, R116 ;  /* 0x000000ffff627224 */ /* 0x000fe400078e0074 */
[----:B------:R-:W-:Y:S01]  /*cae0*/  FFMA.FTZ R207, R3, UR5, R50 ;  /* 0x0000000503cf7c23 */ /* 0x000fe20008010032 */
[----:B------:R-:W-:-:S02]  /*caf0*/  IMAD.MOV.U32 R19, RZ, RZ, R115 ;  /* 0x000000ffff137224 */ /* 0x000fc400078e0073 */
[C---:B------:R-:W-:Y:S01]  /*cb00*/  FFMA.FTZ R117, R2.reuse, UR5, R61 ;  /* 0x0000000502757c23 */ /* 0x040fe2000801003d */
[----:B------:R-:W-:Y:S02]  /*cb10*/  IMAD.MOV.U32 R16, RZ, RZ, R21 ;  /* 0x000000ffff107224 */ /* 0x000fe400078e0015 */
[C---:B------:R-:W-:Y:S01]  /*cb20*/  FFMA.FTZ R116, R2.reuse, UR5, R63 ;  /* 0x0000000502747c23 */ /* 0x040fe2000801003f */
[C---:B------:R-:W-:Y:S01]  /*cb30*/  FFMA.FTZ R118, R2.reuse, UR5, R81 ;  /* 0x0000000502767c23 */ /* 0x040fe20008010051 */
[----:B------:R-:W-:Y:S01]  /*cb40*/  FFMA.FTZ R115, R2, UR5, R83 ;  /* 0x0000000502737c23 */ /* 0x000fe20008010053 */
[----:B------:R-:W-:Y:S01]  /*cb50*/  I2FP.F32.S32 R2, R27 ;  /* 0x0000001b00027245 */ /* 0x000fe20000201400 */
[----:B------:R-:W-:Y:S02]  /*cb60*/  IMAD.MOV.U32 R47, RZ, RZ, R17 ;  /* 0x000000ffff2f7224 */ /* 0x000fe400078e0011 */
[----:B------:R-:W-:Y:S01]  /*cb70*/  FFMA.FTZ R214, R3, UR5, R66 ;  /* 0x0000000503d67c23 */ /* 0x000fe20008010042 */
[----:B------:R-:W-:Y:S01]  /*cb80*/  IMAD.MOV.U32 R64, RZ, RZ, R16 ;  /* 0x000000ffff407224 */ /* 0x000fe200078e0010 */
[----:B------:R-:W-:Y:S01]  /*cb90*/  I2FP.F32.S32 R3, R31 ;  /* 0x0000001f00037245 */ /* 0x000fe20000201400 */
[----:B------:R-:W-:-:S02]  /*cba0*/  IMAD.MOV.U32 R74, RZ, RZ, R114 ;  /* 0x000000ffff4a7224 */ /* 0x000fc400078e0072 */
[C---:B------:R-:W-:Y:S01]  /*cbb0*/  FFMA.FTZ R114, R2.reuse, UR5, R88 ;  /* 0x0000000502727c23 */ /* 0x040fe20008010058 */
[----:B------:R-:W-:Y:S02]  /*cbc0*/  IMAD.MOV.U32 R17, RZ, RZ, R113 ;  /* 0x000000ffff117224 */ /* 0x000fe400078e0071 */
[C---:B------:R-:W-:Y:S01]  /*cbd0*/  FFMA.FTZ R113, R2.reuse, UR5, R12 ;  /* 0x0000000502717c23 */ /* 0x040fe2000801000c */
[----:B------:R-:W-:Y:S02]  /*cbe0*/  IMAD.MOV.U32 R16, RZ, RZ, R112 ;  /* 0x000000ffff107224 */ /* 0x000fe400078e0070 */
[C---:B------:R-:W-:Y:S01]  /*cbf0*/  FFMA.FTZ R112, R2.reuse, UR5, R14 ;  /* 0x0000000502707c23 */ /* 0x040fe2000801000e */
[----:B------:R-:W-:Y:S01]  /*cc00*/  FFMA.FTZ R111, R2, UR5, R90 ;  /* 0x00000005026f7c23 */ /* 0x000fe2000801005a */
[----:B------:R-:W-:Y:S01]  /*cc10*/  I2FP.F32.S32 R2, R26 ;  /* 0x0000001a00027245 */ /* 0x000fe20000201400 */
[----:B------:R-:W-:Y:S02]  /*cc20*/  IMAD.MOV.U32 R85, RZ, RZ, R24 ;  /* 0x000000ffff557224 */ /* 0x000fe400078e0018 */
[----:B------:R-:W-:Y:S01]  /*cc30*/  FFMA.FTZ R129, R3, UR5, R68 ;  /* 0x0000000503817c23 */ /* 0x000fe20008010044 */
[----:B------:R-:W-:-:S02]  /*cc40*/  VIADD R24, R0, 0x39 ;  /* 0x0000003900187836 */ /* 0x000fc40000000000 */
[C---:B------:R-:W-:Y:S01]  /*cc50*/  FFMA.FTZ R128, R3.reuse, UR5, R70 ;  /* 0x0000000503807c23 */ /* 0x040fe20008010046 */
[C---:B------:R-:W-:Y:S01]  /*cc60*/  FFMA.FTZ R109, R2.reuse, UR5, R13 ;  /* 0x00000005026d7c23 */ /* 0x040fe2000801000d */
[C---:B------:R-:W-:Y:S01]  /*cc70*/  FFMA.FTZ R108, R2.reuse, UR5, R15 ;  /* 0x00000005026c7c23 */ /* 0x040fe2000801000f */
[C---:B------:R-:W-:Y:S01]  /*cc80*/  FFMA.FTZ R110, R2.reuse, UR5, R89 ;  /* 0x00000005026e7c23 */ /* 0x040fe20008010059 */
[----:B------:R-:W-:Y:S01]  /*cc90*/  FFMA.FTZ R106, R2, UR5, R91 ;  /* 0x00000005026a7c23 */ /* 0x000fe2000801005b */
[----:B------:R-:W-:Y:S01]  /*cca0*/  I2FP.F32.S32 R2, R25 ;  /* 0x0000001900027245 */ /* 0x000fe20000201400 */
[----:B------:R-:W-:Y:S02]  /*ccb0*/  IMAD.MOV.U32 R51, RZ, RZ, R23 ;  /* 0x000000ffff337224 */ /* 0x000fe400078e0017 */
[----:B------:R-:W-:Y:S01]  /*ccc0*/  FFMA.FTZ R208, R3, UR5, R52 ;  /* 0x0000000503d07c23 */ /* 0x000fe20008010034 */
[----:B------:R-:W-:Y:S02]  /*ccd0*/  IMAD.MOV.U32 R39, RZ, RZ, R22 ;  /* 0x000000ffff277224 */ /* 0x000fe400078e0016 */
[C---:B------:R-:W-:Y:S01]  /*cce0*/  FFMA.FTZ R107, R2.reuse, UR5, R103 ;  /* 0x00000005026b7c23 */ /* 0x040fe20008010067 */
[C---:B------:R-:W-:Y:S01]  /*ccf0*/  FFMA.FTZ R104, R2.reuse, UR5, R56 ;  /* 0x0000000502687c23 */ /* 0x040fe20008010038 */
[C---:B------:R-:W-:Y:S01]  /*cd00*/  FFMA.FTZ R103, R2.reuse, UR5, R58 ;  /* 0x0000000502677c23 */ /* 0x040fe2000801003a */
[----:B------:R-:W-:Y:S01]  /*cd10*/  FFMA.FTZ R105, R2, UR5, R100 ;  /* 0x0000000502697c23 */ /* 0x000fe20008010064 */
[----:B------:R-:W-:Y:S01]  /*cd20*/  I2FP.F32.S32 R2, R24 ;  /* 0x0000001800027245 */ /* 0x000fe20000201400 */
[----:B------:R-:W-:-:S02]  /*cd30*/  VIADD R23, R0, 0x40 ;  /* 0x0000004000177836 */ /* 0x000fc40000000000 */
[----:B------:R-:W-:Y:S02]  /*cd40*/  IMAD.MOV.U32 R22, RZ, RZ, R121 ;  /* 0x000000ffff167224 */ /* 0x000fe400078e0079 */
[C---:B------:R-:W-:Y:S01]  /*cd50*/  FFMA.FTZ R100, R2.reuse, UR5, R57 ;  /* 0x0000000502647c23 */ /* 0x040fe20008010039 */
[C---:B------:R-:W-:Y:S01]  /*cd60*/  FFMA.FTZ R99, R2.reuse, UR5, R59 ;  /* 0x0000000502637c23 */ /* 0x040fe2000801003b */
[C---:B------:R-:W-:Y:S01]  /*cd70*/  FFMA.FTZ R102, R2.reuse, UR5, R102 ;  /* 0x0000000502667c23 */ /* 0x040fe20008010066 */
[----:B------:R-:W-:Y:S01]  /*cd80*/  FFMA.FTZ R101, R2, UR5, R101 ;  /* 0x0000000502657c23 */ /* 0x000fe20008010065 */
[----:B------:R-:W-:Y:S01]  /*cd90*/  I2FP.F32.S32 R2, R23 ;  /* 0x0000001700027245 */ /* 0x000fe20000201400 */
[----:B------:R-:W-:Y:S02]  /*cda0*/  IMAD.MOV.U32 R49, RZ, RZ, R97 ;  /* 0x000000ffff317224 */ /* 0x000fe400078e0061 */
[----:B------:R-:W-:Y:S02]  /*cdb0*/  IMAD.MOV.U32 R67, RZ, RZ, R84 ;  /* 0x000000ffff437224 */ /* 0x000fe400078e0054 */
[----:B------:R-:W-:Y:S01]  /*cdc0*/  FFMA.FTZ R97, R2, UR5, R22 ;  /* 0x0000000502617c23 */ /* 0x000fe20008010016 */
[----:B------:R-:W-:-:S02]  /*cdd0*/  VIADD R22, R0, 0x41 ;  /* 0x0000004100167836 */ /* 0x000fc40000000000 */
[----:B------:R-:W-:Y:S01]  /*cde0*/  IMAD.MOV.U32 R21, RZ, RZ, R120 ;  /* 0x000000ffff157224 */ /* 0x000fe200078e0078 */
[----:B------:R-:W-:Y:S01]  /*cdf0*/  MOV R69, R67 ;  /* 0x0000004300457202 */ /* 0x000fe20000000f00 */
[----:B------:R-:W-:Y:S01]  /*ce00*/  IMAD.MOV.U32 R68, RZ, RZ, R86 ;  /* 0x000000ffff447224 */ /* 0x000fe200078e0056 */
[----:B------:R-:W-:Y:S01]  /*ce10*/  MOV R86, R96 ;  /* 0x0000006000567202 */ /* 0x000fe20000000f00 */
[----:B------:R-:W-:Y:S02]  /*ce20*/  IMAD.MOV.U32 R65, RZ, RZ, R95 ;  /* 0x000000ffff417224 */ /* 0x000fe400078e005f */
[C---:B------:R-:W-:Y:S01]  /*ce30*/  FFMA.FTZ R96, R2.reuse, UR5, R76 ;  /* 0x0000000502607c23 */ /* 0x040fe2000801004c */
[C---:B------:R-:W-:Y:S01]  /*ce40*/  FFMA.FTZ R95, R2.reuse, UR5, R78 ;  /* 0x00000005025f7c23 */ /* 0x040fe2000801004e */
[----:B------:R-:W-:Y:S01]  /*ce50*/  FFMA.FTZ R98, R2, UR5, R98 ;  /* 0x0000000502627c23 */ /* 0x000fe20008010062 */
[----:B------:R-:W-:Y:S01]  /*ce60*/  IMAD.MOV.U32 R67, RZ, RZ, R73 ;  /* 0x000000ffff437224 */ /* 0x000fe200078e0049 */
[----:B------:R-:W-:Y:S01]  /*ce70*/  I2FP.F32.S32 R2, R22 ;  /* 0x0000001600027245 */ /* 0x000fe20000201400 */
[----:B------:R-:W-:Y:S01]  /*ce80*/  IMAD.MOV.U32 R72, RZ, RZ, R206 ;  /* 0x000000ffff487224 */ /* 0x000fe200078e00ce */
[----:B------:R-:W-:Y:S01]  /*ce90*/  MOV R73, R17 ;  /* 0x0000001100497202 */ /* 0x000fe20000000f00 */
[----:B------:R-:W-:Y:S01]  /*cea0*/  IMAD.MOV.U32 R17, RZ, RZ, R21 ;  /* 0x000000ffff117224 */ /* 0x000fe200078e0015 */
[----:B------:R-:W-:Y:S01]  /*ceb0*/  IADD3 R21, R0, 0x48, RZ ;  /* 0x0000004800157810 */ /* 0x000fe20007ffe0ff */
[C---:B------:R-:W-:Y:S01]  /*cec0*/  FFMA.FTZ R89, R2.reuse, UR5, R77 ;  /* 0x0000000502597c23 */ /* 0x040fe2000801004d */
[C---:B------:R-:W-:Y:S01]  /*ced0*/  FFMA.FTZ R88, R2.reuse, UR5, R79 ;  /* 0x0000000502587c23 */ /* 0x040fe2000801004f */
[C---:B------:R-:W-:Y:S01]  /*cee0*/  FFMA.FTZ R94, R2.reuse, UR5, R94 ;  /* 0x00000005025e7c23 */ /* 0x040fe2000801005e */
[----:B------:R-:W-:Y:S01]  /*cef0*/  FFMA.FTZ R92, R2, UR5, R92 ;  /* 0x00000005025c7c23 */ /* 0x000fe2000801005c */
[----:B------:R-:W-:Y:S01]  /*cf00*/  I2FP.F32.S32 R2, R21 ;  /* 0x0000001500027245 */ /* 0x000fe20000201400 */
[----:B------:R-:W-:Y:S01]  /*cf10*/  FFMA.FTZ R206, R3, UR5, R54 ;  /* 0x0000000503ce7c23 */ /* 0x000fe20008010036 */
[----:B------:R-:W-:Y:S01]  /*cf20*/  IMAD.MOV.U32 R44, RZ, RZ, R119 ;  /* 0x000000ffff2c7224 */ /* 0x000fe200078e0077 */
[----:B------:R-:W-:Y:S01]  /*cf30*/  I2FP.F32.S32 R3, R29 ;  /* 0x0000001d00037245 */ /* 0x000fe20000201400 */
[----:B------:R-:W-:-:S02]  /*cf40*/  IMAD.MOV.U32 R52, RZ, RZ, R68 ;  /* 0x000000ffff347224 */ /* 0x000fc400078e0044 */
[----:B------:R-:W-:Y:S01]  /*cf50*/  FFMA.FTZ R90, R2, UR5, R20 ;  /* 0x00000005025a7c23 */ /* 0x000fe20008010014 */
[----:B------:R-:W-:Y:S01]  /*cf60*/  IMAD.MOV.U32 R68, RZ, RZ, R65 ;  /* 0x000000ffff447224 */ /* 0x000fe200078e0041 */
[----:B------:R-:W-:Y:S01]  /*cf70*/  MOV R65, R46 ;  /* 0x0000002e00417202 */ /* 0x000fe20000000f00 */
[----:B------:R-:W-:Y:S02]  /*cf80*/  VIADD R20, R0, 0x49 ;  /* 0x0000004900147836 */ /* 0x000fe40000000000 */
[----:B------:R-:W-:Y:S01]  /*cf90*/  FFMA.FTZ R121, R3, UR5, R82 ;  /* 0x0000000503797c23 */ /* 0x000fe20008010052 */
[----:B------:R-:W-:Y:S02]  /*cfa0*/  IMAD.MOV.U32 R46, RZ, RZ, R44 ;  /* 0x000000ffff2e7224 */ /* 0x000fe400078e002c */
[C---:B------:R-:W-:Y:S01]  /*cfb0*/  FFMA.FTZ R93, R2.reuse, UR5, R93 ;  /* 0x00000005025d7c23 */ /* 0x040fe2000801005d */
[----:B------:R-:W-:Y:S02]  /*cfc0*/  IMAD.MOV.U32 R66, RZ, RZ, R48 ;  /* 0x000000ffff427224 */ /* 0x000fe400078e0030 */
[----:B------:R-:W-:Y:S01]  /*cfd0*/  FFMA.FTZ R82, R2, UR5, R124 ;  /* 0x0000000502527c23 */ /* 0x000fe2000801007c */
[----:B------:R-:W-:-:S02]  /*cfe0*/  IMAD.MOV.U32 R44, RZ, RZ, R85 ;  /* 0x000000ffff2c7224 */ /* 0x000fc400078e0055 */
[----:B------:R-:W-:Y:S01]  /*cff0*/  FFMA.FTZ R85, R2, UR5, R126 ;  /* 0x0000000502557c23 */ /* 0x000fe2000801007e */
[----:B------:R-:W-:Y:S01]  /*d000*/  IMAD.MOV.U32 R48, RZ, RZ, R146 ;  /* 0x000000ffff307224 */ /* 0x000fe200078e0092 */
[----:B------:R-:W-:Y:S01]  /*d010*/  I2FP.F32.S32 R2, R20 ;  /* 0x0000001400027245 */ /* 0x000fe20000201400 */
[----:B------:R-:W-:Y:S02]  /*d020*/  IMAD.MOV.U32 R54, RZ, RZ, R51 ;  /* 0x000000ffff367224 */ /* 0x000fe400078e0033 */
[C---:B------:R-:W-:Y:S01]  /*d030*/  FFMA.FTZ R130, R3.reuse, UR5, R80 ;  /* 0x0000000503827c23 */ /* 0x040fe20008010050 */
[----:B------:R-:W-:Y:S02]  /*d040*/  IMAD.MOV.U32 R70, RZ, RZ, R48 ;  /* 0x000000ffff467224 */ /* 0x000fe400078e0030 */
[----:B------:R-:W-:Y:S01]  /*d050*/  FFMA.FTZ R120, R3, UR5, R60 ;  /* 0x0000000503787c23 */ /* 0x000fe2000801003c */
[----:B------:R-:W-:Y:S02]  /*d060*/  IMAD.MOV.U32 R51, RZ, RZ, R16 ;  /* 0x000000ffff337224 */ /* 0x000fe400078e0010 */
[----:B------:R-:W-:Y:S01]  /*d070*/  FFMA.FTZ R91, R2, UR5, R69 ;  /* 0x00000005025b7c23 */ /* 0x000fe20008010045 */
[----:B------:R-:W-:-:S02]  /*d080*/  IMAD.MOV.U32 R48, RZ, RZ, R74 ;  /* 0x000000ffff307224 */ /* 0x000fc400078e004a */
[----:B------:R-:W-:Y:S01]  /*d090*/  FFMA.FTZ R119, R3, UR5, R62 ;  /* 0x0000000503777c23 */ /* 0x000fe2000801003e */
        /* <DEDUP_REMOVED lines=8> */
[----:B------:R-:W-:Y:S02]  /*d120*/  VIADD R19, R0, 0x50 ;  /* 0x0000005000137836 */ /* 0x000fe40000000000 */
        /* <DEDUP_REMOVED lines=11> */
[----:B------:R-:W-:Y:S01]  /*d1e0*/  MOV R84, R147 ;  /* 0x0000009300547202 */ /* 0x000fe20000000f00 */
[----:B------:R-:W-:Y:S01]  /*d1f0*/  FFMA.FTZ R83, R2, UR5, R18 ;  /* 0x0000000502537c23 */ /* 0x000fe20008010012 */
[----:B------:R-:W-:Y:S01]  /*d200*/  IMAD.MOV.U32 R45, RZ, RZ, R74 ;  /* 0x000000ffff2d7224 */ /* 0x000fe200078e004a */
[----:B------:R-:W-:Y:S01]  /*d210*/  IADD3 R18, R0, 0x51, RZ ;  /* 0x0000005100127810 */ /* 0x000fe20007ffe0ff */
[C---:B------:R-:W-:Y:S01]  /*d220*/  FFMA.FTZ R74, R2.reuse, UR5, R236 ;  /* 0x00000005024a7c23 */ /* 0x040fe200080100ec */
[C---:B------:R-:W-:Y:S01]  /*d230*/  FFMA.FTZ R77, R2.reuse, UR5, R238 ;  /* 0x00000005024d7c23 */ /* 0x040fe200080100ee */
[----:B------:R-:W-:Y:S01]  /*d240*/  FFMA.FTZ R87, R2, UR5, R87 ;  /* 0x0000000502577c23 */ /* 0x000fe20008010057 */
[----:B------:R-:W-:Y:S01]  /*d250*/  IMAD.MOV.U32 R3, RZ, RZ, R51 ;  /* 0x000000ffff037224 */ /* 0x000fe200078e0033 */
[----:B------:R-:W-:Y:S01]  /*d260*/  I2FP.F32.S32 R2, R18 ;  /* 0x0000001200027245 */ /* 0x000fe20000201400 */
[----:B------:R-:W-:Y:S01]  /*d270*/  IMAD.MOV.U32 R51, RZ, RZ, R45 ;  /* 0x000000ffff337224 */ /* 0x000fe200078e002d */
[C---:B------:R-:W-:Y:S01]  /*d280*/  IADD3 R12, R0.reuse, 0x69, RZ ;  /* 0x00000069000c7810 */ /* 0x040fe20007ffe0ff */
[----:B------:R-:W-:Y:S01]  /*d290*/  IMAD.MOV.U32 R55, RZ, RZ, R70 ;  /* 0x000000ffff377224 */ /* 0x000fe200078e0046 */
[CC--:B------:R-:W-:Y:S01]  /*d2a0*/  ISETP.GE.AND P3, PT, R0.reuse, R9.reuse, PT ;  /* 0x000000090000720c */ /* 0x0c0fe20003f66270 */
[----:B------:R-:W-:Y:S01]  /*d2b0*/  IMAD.MOV.U32 R45, RZ, RZ, R17 ;  /* 0x000000ffff2d7224 */ /* 0x000fe200078e0011 */
[----:B------:R-:W-:Y:S01]  /*d2c0*/  IADD3 R17, R0, 0x58, RZ ;  /* 0x0000005800117810 */ /* 0x000fe20007ffe0ff */
[----:B------:R-:W-:Y:S01]  /*d2d0*/  IMAD.MOV.U32 R53, RZ, RZ, R67 ;  /* 0x000000ffff357224 */ /* 0x000fe200078e0043 */
[----:B------:R-:W-:Y:S01]  /*d2e0*/  ISETP.GE.AND P0, PT, R38, R9, PT ;  /* 0x000000092600720c */ /* 0x000fe20003f06270 */
        /* <DEDUP_REMOVED lines=8> */
[-C--:B------:R-:W-:Y:S01]  /*d370*/  ISETP.GE.AND P2, PT, R37, R9.reuse, PT ;  /* 0x000000092500720c */ /* 0x080fe20003f46270 */
[----:B------:R-:W-:Y:S01]  /*d380*/  VIADD R15, R0, 0x60 ;  /* 0x00000060000f7836 */ /* 0x000fe20000000000 */
[-C--:B------:R-:W-:Y:S01]  /*d390*/  ISETP.GE.AND P4, PT, R36, R9.reuse, PT ;  /* 0x000000092400720c */ /* 0x080fe20003f86270 */
[C---:B------:R-:W-:Y:S01]  /*d3a0*/  FFMA.FTZ R80, R2.reuse, UR5, R75 ;  /* 0x0000000502507c23 */ /* 0x040fe2000801004b */
[----:B------:R-:W-:Y:S01]  /*d3b0*/  FFMA.FTZ R75, R2, UR5, R16 ;  /* 0x00000005024b7c23 */ /* 0x000fe20008010010 */
[----:B------:R-:W-:Y:S01]  /*d3c0*/  VIADD R16, R0, 0x59 ;  /* 0x0000005900107836 */ /* 0x000fe20000000000 */
[-C--:B------:R-:W-:Y:S01]  /*d3d0*/  ISETP.GE.AND P6, PT, R35, R9.reuse, PT ;  /* 0x000000092300720c */ /* 0x080fe20003fc6270 */
[----:B------:R-:W-:Y:S01]  /*d3e0*/  IMAD.MOV.U32 R55, RZ, RZ, R54 ;  /* 0x000000ffff377224 */ /* 0x000fe200078e0036 */
[----:B------:R-:W-:Y:S01]  /*d3f0*/  ISETP.GE.AND P5, PT, R34, R9, PT ;  /* 0x000000092200720c */ /* 0x000fe20003fa6270 */
[----:B------:R-:W-:-:S02]  /*d400*/  IMAD.MOV.U32 R53, RZ, RZ, R69 ;  /* 0x000000ffff357224 */ /* 0x000fc400078e0045 */
[C---:B------:R-:W-:Y:S01]  /*d410*/  FFMA.FTZ R69, R2.reuse, UR5, R218 ;  /* 0x0000000502457c23 */ /* 0x040fe200080100da */
[----:B------:R-:W-:Y:S02]  /*d420*/  IMAD.MOV.U32 R54, RZ, RZ, R66 ;  /* 0x000000ffff367224 */ /* 0x000fe400078e0042 */
[----:B------:R-:W-:Y:S01]  /*d430*/  FFMA.FTZ R66, R2, UR5, R216 ;  /* 0x0000000502427c23 */ /* 0x000fe200080100d8 */
[----:B------:R-:W-:Y:S01]  /*d440*/  I2FP.F32.S32 R2, R16 ;  /* 0x0000001000027245 */ /* 0x000fe20000201400 */
[----:B------:R-:W-:Y:S01]  /*d450*/  IMAD.MOV.U32 R60, RZ, RZ, R68 ;  /* 0x000000ffff3c7224 */ /* 0x000fe200078e0044 */
[----:B------:R-:W-:Y:S01]  /*d460*/  MOV R68, R65 ;  /* 0x0000004100447202 */ /* 0x000fe20000000f00 */
[----:B------:R-:W-:Y:S01]  /*d470*/  VIADD R14, R0, 0x61 ;  /* 0x00000061000e7836 */ /* 0x000fe20000000000 */
[----:B------:R1:W5:Y:S01]  /*d480*/  LDL.LU R148, [R1+0x160] ;  /* 0x0001600001947983 */ /* 0x0003620000300800 */
[C---:B------:R-:W-:Y:S01]  /*d490*/  FFMA.FTZ R62, R2.reuse, UR5, R217 ;  /* 0x00000005023e7c23 */ /* 0x040fe200080100d9 */
[C---:B------:R-:W-:Y:S01]  /*d4a0*/  FFMA.FTZ R65, R2.reuse, UR5, R219 ;  /* 0x0000000502417c23 */ /* 0x040fe200080100db */
[C---:B------:R-:W-:Y:S01]  /*d4b0*/  FFMA.FTZ R76, R2.reuse, UR5, R61 ;  /* 0x00000005024c7c23 */ /* 0x040fe2000801003d */
[----:B------:R-:W-:Y:S01]  /*d4c0*/  FFMA.FTZ R71, R2, UR5, R71 ;  /* 0x0000000502477c23 */ /* 0x000fe20008010047 */
[----:B------:R-:W-:Y:S01]  /*d4d0*/  I2FP.F32.S32 R2, R15 ;  /* 0x0000000f00027245 */ /* 0x000fe20000201400 */
[----:B------:R-:W-:-:S02]  /*d4e0*/  VIADD R13, R0, 0x68 ;  /* 0x00000068000d7836 */ /* 0x000fc40000000000 */
[----:B------:R-:W-:Y:S02]  /*d4f0*/  IMAD.MOV.U32 R124, RZ, RZ, R49 ;  /* 0x000000ffff7c7224 */ /* 0x000fe400078e0031 */
[----:B------:R-:W-:Y:S02]  /*d500*/  IMAD.MOV.U32 R127, RZ, RZ, R50 ;  /* 0x000000ffff7f7224 */ /* 0x000fe400078e0032 */
[C---:B------:R-:W-:Y:S01]  /*d510*/  FFMA.FTZ R58, R2.reuse, UR5, R240 ;  /* 0x00000005023a7c23 */ /* 0x040fe200080100f0 */
[C---:B------:R-:W-:Y:S01]  /*d520*/  FFMA.FTZ R61, R2.reuse, UR5, R242 ;  /* 0x00000005023d7c23 */ /* 0x040fe200080100f2 */
[C---:B------:R-:W-:Y:S01]  /*d530*/  FFMA.FTZ R72, R2.reuse, UR5, R72 ;  /* 0x0000000502487c23 */ /* 0x040fe20008010048 */
[----:B------:R-:W-:Y:S01]  /*d540*/  FFMA.FTZ R67, R2, UR5, R67 ;  /* 0x0000000502437c23 */ /* 0x000fe20008010043 */
[----:B------:R-:W-:Y:S01]  /*d550*/  I2FP.F32.S32 R2, R14 ;  /* 0x0000000e00027245 */ /* 0x000fe20000201400 */
[----:B------:R-:W-:Y:S01]  /*d560*/  IMAD.MOV.U32 R125, RZ, RZ, R64 ;  /* 0x000000ffff7d7224 */ /* 0x000fe200078e0040 */
[----:B------:R-:W-:Y:S01]  /*d570*/  MOV R236, R55 ;  /* 0x0000003700ec7202 */ /* 0x000fe20000000f00 */
[----:B------:R-:W-:Y:S01]  /*d580*/  IMAD.MOV.U32 R126, RZ, RZ, R60 ;  /* 0x000000ffff7e7224 */ /* 0x000fe200078e003c */
[----:B------:R1:W5:Y:S01]  /*d590*/  LDL.LU R147, [R1+0x15c] ;  /* 0x00015c0001937983 */ /* 0x0003620000300800 */
[C---:B------:R-:W-:Y:S01]  /*d5a0*/  FFMA.FTZ R57, R2.reuse, UR5, R241 ;  /* 0x0000000502397c23 */ /* 0x040fe200080100f1 */
[C---:B------:R-:W-:Y:S01]  /*d5b0*/  FFMA.FTZ R56, R2.reuse, UR5, R243 ;  /* 0x0000000502387c23 */ /* 0x040fe200080100f3 */
[C---:B------:R-:W-:Y:S01]  /*d5c0*/  FFMA.FTZ R68, R2.reuse, UR5, R68 ;  /* 0x0000000502447c23 */ /* 0x040fe20008010044 */
[----:B------:R-:W-:Y:S01]  /*d5d0*/  FFMA.FTZ R63, R2, UR5, R3 ;  /* 0x00000005023f7c23 */ /* 0x000fe20008010003 */
[----:B------:R-:W-:Y:S01]  /*d5e0*/  I2FP.F32.S32 R2, R13 ;  /* 0x0000000d00027245 */ /* 0x000fe20000201400 */
[----:B------:R-:W-:Y:S01]  /*d5f0*/  IMAD.MOV.U32 R237, RZ, RZ, R236 ;  /* 0x000000ffffed7224 */ /* 0x000fe200078e00ec */
[----:B------:R-:W-:Y:S01]  /*d600*/  FSEL R124, R124, -INF , !P3 ;  /* 0xff8000007c7c7808 */ /* 0x000fe20005800000 */
[----:B------:R-:W-:Y:S01]  /*d610*/  IMAD.MOV.U32 R239, RZ, RZ, R126 ;  /* 0x000000ffffef7224 */ /* 0x000fe200078e007e */
[----:B------:R-:W-:Y:S01]  /*d620*/  MOV R238, R127 ;  /* 0x0000007f00ee7202 */ /* 0x000fe20000000f00 */
[C---:B------:R-:W-:Y:S01]  /*d630*/  FFMA.FTZ R64, R2.reuse, UR5, R45 ;  /* 0x0000000502407c23 */ /* 0x040fe2000801002d */
[C---:B------:R-:W-:Y:S01]  /*d640*/  FFMA.FTZ R50, R2.reuse, UR5, R248 ;  /* 0x0000000502327c23 */ /* 0x040fe200080100f8 */
[C---:B------:R-:W-:Y:S01]  /*d650*/  FFMA.FTZ R49, R2.reuse, UR5, R250 ;  /* 0x0000000502317c23 */ /* 0x040fe200080100fa */
[----:B------:R-:W-:Y:S01]  /*d660*/  FFMA.FTZ R59, R2, UR5, R46 ;  /* 0x00000005023b7c23 */ /* 0x000fe2000801002e */
[----:B------:R-:W-:Y:S01]  /*d670*/  I2FP.F32.S32 R2, R12 ;  /* 0x0000000c00027245 */ /* 0x000fe20000201400 */
[----:B------:R1:W5:Y:S04]  /*d680*/  LDL.LU R146, [R1+0x158] ;  /* 0x0001580001927983 */ /* 0x0003680000300800 */
[C---:B------:R-:W-:Y:S01]  /*d690*/  FFMA.FTZ R60, R2.reuse, UR5, R52 ;  /* 0x00000005023c7c23 */ /* 0x040fe20008010034 */
[----:B------:R-:W-:Y:S01]  /*d6a0*/  FFMA.FTZ R52, R2, UR5, R7 ;  /* 0x0000000502347c23 */ /* 0x000fe20008010007 */
[----:B------:R-:W-:-:S02]  /*d6b0*/  VIADD R7, R0, 0x70 ;  /* 0x0000007000077836 */ /* 0x000fc40000000000 */
[C---:B------:R-:W-:Y:S01]  /*d6c0*/  FFMA.FTZ R46, R2.reuse, UR5, R249 ;  /* 0x00000005022e7c23 */ /* 0x040fe200080100f9 */
[----:B------:R-:W-:Y:S01]  /*d6d0*/  FFMA.FTZ R45, R2, UR5, R251 ;  /* 0x00000005022d7c23 */ /* 0x000fe200080100fb */
[----:B------:R-:W-:Y:S01]  /*d6e0*/  VIADD R3, R0, 0x78 ;  /* 0x0000007800037836 */ /* 0x000fe20000000000 */
[----:B------:R-:W-:Y:S01]  /*d6f0*/  ISETP.GE.AND P3, PT, R33, R9, PT ;  /* 0x000000092100720c */ /* 0x000fe20003f66270 */
[----:B------:R-:W-:Y:S01]  /*d700*/  IMAD.MOV.U32 R236, RZ, RZ, R125 ;  /* 0x000000ffffec7224 */ /* 0x000fe200078e007d */
[----:B------:R-:W-:Y:S01]  /*d710*/  I2FP.F32.S32 R2, R7 ;  /* 0x0000000700027245 */ /* 0x000fe20000201400 */
[----:B------:R1:W5:Y:S04]  /*d720*/  LDL.LU R145, [R1+0x154] ;  /* 0x0001540001917983 */ /* 0x0003680000300800 */
[C---:B------:R-:W-:Y:S01]  /*d730*/  FFMA.FTZ R55, R2.reuse, UR5, R48 ;  /* 0x0000000502377c23 */ /* 0x040fe20008010030 */
[----:B------:R-:W-:Y:S01]  /*d740*/  FFMA.FTZ R48, R2, UR5, R4 ;  /* 0x0000000502307c23 */ /* 0x000fe20008010004 */
[----:B------:R-:W-:-:S02]  /*d750*/  VIADD R4, R0, 0x71 ;  /* 0x0000007100047836 */ /* 0x000fc40000000000 */
[C---:B------:R-:W-:Y:S01]  /*d760*/  FFMA.FTZ R44, R2.reuse, UR5, R44 ;  /* 0x00000005022c7c23 */ /* 0x040fe2000801002c */
[----:B------:R-:W-:Y:S01]  /*d770*/  FFMA.FTZ R43, R2, UR5, R43 ;  /* 0x00000005022b7c23 */ /* 0x000fe2000801002b */
[----:B------:R-:W-:Y:S01]  /*d780*/  FSEL R125, R247, -INF , !P0 ;  /* 0xff800000f77d7808 */ /* 0x000fe20004000000 */
[----:B------:R1:W5:Y:S01]  /*d790*/  LDL.LU R144, [R1+0x150] ;  /* 0x0001500001907983 */ /* 0x0003620000300800 */
[----:B------:R-:W-:Y:S02]  /*d7a0*/  I2FP.F32.S32 R2, R4 ;  /* 0x0000000400027245 */ /* 0x000fe40000201400 */
[----:B------:R-:W-:Y:S02]  /*d7b0*/  ISETP.GE.AND P0, PT, R32, R9, PT ;  /* 0x000000092000720c */ /* 0x000fe40003f06270 */
[----:B------:R-:W-:Y:S01]  /*d7c0*/  FSEL R139, R139, -INF , !P3 ;  /* 0xff8000008b8b7808 */ /* 0x000fe20005800000 */
[C---:B------:R-:W-:Y:S01]  /*d7d0*/  FFMA.FTZ R42, R2.reuse, UR5, R42 ;  /* 0x00000005022a7c23 */ /* 0x040fe2000801002a */
[C---:B------:R-:W-:Y:S01]  /*d7e0*/  FFMA.FTZ R41, R2.reuse, UR5, R41 ;  /* 0x0000000502297c23 */ /* 0x040fe20008010029 */
[C---:B------:R-:W-:Y:S01]  /*d7f0*/  FFMA.FTZ R54, R2.reuse, UR5, R54 ;  /* 0x0000000502367c23 */ /* 0x040fe20008010036 */
[----:B------:R-:W-:Y:S01]  /*d800*/  FFMA.FTZ R51, R2, UR5, R51 ;  /* 0x0000000502337c23 */ /* 0x000fe20008010033 */
[----:B------:R-:W-:-:S02]  /*d810*/  I2FP.F32.S32 R2, R3 ;  /* 0x0000000300027245 */ /* 0x000fc40000201400 */
[----:B------:R-:W-:Y:S02]  /*d820*/  FSEL R126, R234, -INF , !P2 ;  /* 0xff800000ea7e7808 */ /* 0x000fe40005000000 */
[-C--:B------:R-:W-:Y:S01]  /*d830*/  ISETP.GE.AND P3, PT, R27, R9.reuse, PT ;  /* 0x000000091b00720c */ /* 0x080fe20003f66270 */
[----:B------:R-:W-:Y:S01]  /*d840*/  FFMA.FTZ R53, R2, UR5, R53 ;  /* 0x0000000502357c23 */ /* 0x000fe20008010035 */
[----:B------:R-:W-:Y:S01]  /*d850*/  FSEL R132, R132, -INF , !P0 ;  /* 0xff80000084847808 */ /* 0x000fe20004000000 */
[C---:B------:R-:W-:Y:S01]  /*d860*/  FFMA.FTZ R40, R2.reuse, UR5, R40 ;  /* 0x0000000502287c23 */ /* 0x040fe20008010028 */
[-C--:B------:R-:W-:Y:S01]  /*d870*/  ISETP.GE.AND P2, PT, R31, R9.reuse, PT ;  /* 0x000000091f00720c */ /* 0x080fe20003f46270 */
[----:B------:R-:W-:Y:S01]  /*d880*/  FFMA.FTZ R39, R2, UR5, R39 ;  /* 0x0000000502277c23 */ /* 0x000fe20008010027 */
[----:B------:R-:W-:Y:S01]  /*d890*/  FSEL R127, R230, -INF , !P4 ;  /* 0xff800000e67f7808 */ /* 0x000fe20006000000 */
[----:B------:R-:W-:Y:S01]  /*d8a0*/  FFMA.FTZ R47, R2, UR5, R47 ;  /* 0x00000005022f7c23 */ /* 0x000fe2000801002f */
[----:B------:R-:W-:Y:S01]  /*d8b0*/  BAR.SYNC.DEFER_BLOCKING 0x0 ;  /* 0x0000000000007b1d */ /* 0x000fe20000010000 */
[----:B------:R-:W-:-:S02]  /*d8c0*/  ISETP.GE.AND P0, PT, R26, R9, PT ;  /* 0x000000091a00720c */ /* 0x000fc40003f06270 */
[-C--:B------:R-:W-:Y:S02]  /*d8d0*/  ISETP.GE.AND P4, PT, R30, R9.reuse, PT ;  /* 0x000000091e00720c */ /* 0x080fe40003f86270 */
[----:B------:R-:W-:Y:S02]  /*d8e0*/  FSEL R113, R113, -INF , !P3 ;  /* 0xff80000071717808 */ /* 0x000fe40005800000 */
[----:B------:R-:W-:Y:S02]  /*d8f0*/  FSEL R129, R129, -INF , !P2 ;  /* 0xff80000081817808 */ /* 0x000fe40005000000 */
[----:B------:R-:W-:Y:S01]  /*d900*/  FSEL R2, R109, -INF , !P0 ;  /* 0xff8000006d027808 */ /* 0x000fe20004000000 */
[----:B------:R-:W-:Y:S01]  /*d910*/  STL [R1+0x84], R113 ;  /* 0x0000847101007387 */ /* 0x000fe20000100800 */
[----:B------:R-:W-:Y:S02]  /*d920*/  FSEL R213, R213, -INF , !P6 ;  /* 0xff800000d5d57808 */ /* 0x000fe40007000000 */
[----:B------:R-:W-:Y:S01]  /*d930*/  ISETP.GE.AND P2, PT, R25, R9, PT ;  /* 0x000000091900720c */ /* 0x000fe20003f46270 */
[----:B------:R2:W-:Y:S01]  /*d940*/  STL [R1+0x80], R2 ;  /* 0x0000800201007387 */ /* 0x0005e20000100800 */
[----:B------:R-:W-:-:S02]  /*d950*/  FSEL R123, R123, -INF , !P4 ;  /* 0xff8000007b7b7808 */ /* 0x000fc40006000000 */
[-C--:B------:R-:W-:Y:S02]  /*d960*/  ISETP.GE.AND P6, PT, R29, R9.reuse, PT ;  /* 0x000000091d00720c */ /* 0x080fe40003fc6270 */
[----:B------:R-:W-:Y:S02]  /*d970*/  FSEL R209, R209, -INF , !P5 ;  /* 0xff800000d1d17808 */ /* 0x000fe40006800000 */
[-C--:B------:R-:W-:Y:S02]  /*d980*/  ISETP.GE.AND P4, PT, R24, R9.reuse, PT ;  /* 0x000000091800720c */ /* 0x080fe40003f86270 */
[----:B------:R-:W-:Y:S02]  /*d990*/  ISETP.GE.AND P5, PT, R28, R9, PT ;  /* 0x000000091c00720c */ /* 0x000fe40003fa6270 */
[----:B------:R-:W-:Y:S02]  /*d9a0*/  FSEL R104, R104, -INF , !P2 ;  /* 0xff80000068687808 */ /* 0x000fe40005000000 */
[----:B------:R-:W-:-:S02]  /*d9b0*/  FSEL R120, R120, -INF , !P6 ;  /* 0xff80000078787808 */ /* 0x000fc40007000000 */
[-C--:B------:R-:W-:Y:S01]  /*d9c0*/  ISETP.GE.AND P6, PT, R23, R9.reuse, PT ;  /* 0x000000091700720c */ /* 0x080fe20003fc6270 */
[----:B------:R-:W-:Y:S01]  /*d9d0*/  STL [R1+0x7c], R104 ;  /* 0x00007c6801007387 */ /* 0x000fe20000100800 */
[----:B------:R-:W-:Y:S02]  /*d9e0*/  FSEL R117, R117, -INF , !P5 ;  /* 0xff80000075757808 */ /* 0x000fe40006800000 */
[-C--:B------:R-:W-:Y:S02]  /*d9f0*/  ISETP.GE.AND P5, PT, R22, R9.reuse, PT ;  /* 0x000000091600720c */ /* 0x080fe40003fa6270 */
[----:B------:R-:W-:Y:S02]  /*da00*/  FSEL R96, R96, -INF , !P6 ;  /* 0xff80000060607808 */ /* 0x000fe40007000000 */
[----:B------:R-:W-:Y:S02]  /*da10*/  ISETP.GE.AND P3, PT, R21, R9, PT ;  /* 0x000000091500720c */ /* 0x000fe40003f66270 */
[----:B--2---:R-:W-:-:S02]  /*da20*/  FSEL R2, R100, -INF , !P4 ;  /* 0xff80000064027808 */ /* 0x004fc40006000000 */
[-C--:B------:R-:W-:Y:S02]  /*da30*/  ISETP.GE.AND P0, PT, R20, R9.reuse, PT ;  /* 0x000000091400720c */ /* 0x080fe40003f06270 */
[----:B------:R-:W-:Y:S01]  /*da40*/  FSEL R82, R82, -INF , !P3 ;  /* 0xff80000052527808 */ /* 0x000fe20005800000 */
[----:B------:R2:W-:Y:S01]  /*da50*/  STL [R1+0x78], R2 ;  /* 0x0000780201007387 */ /* 0x0005e20000100800 */
[-C--:B------:R-:W-:Y:S02]  /*da60*/  ISETP.GE.AND P2, PT, R19, R9.reuse, PT ;  /* 0x000000091300720c */ /* 0x080fe40003f46270 */
[-C--:B------:R-:W-:Y:S01]  /*da70*/  ISETP.GE.AND P4, PT, R18, R9.reuse, PT ;  /* 0x000000091200720c */ /* 0x080fe20003f86270 */
[----:B------:R-:W-:Y:S01]  /*da80*/  STL [R1+0x74], R96 ;  /* 0x0000746001007387 */ /* 0x000fe20000100800 */
[-C--:B------:R-:W-:Y:S02]  /*da90*/  ISETP.GE.AND P6, PT, R17, R9.reuse, PT ;  /* 0x000000091100720c */ /* 0x080fe40003fc6270 */
[----:B------:R-:W-:-:S02]  /*daa0*/  ISETP.GE.AND P3, PT, R15, R9, PT ;  /* 0x000000090f00720c */ /* 0x000fc40003f66270 */
[----:B------:R-:W-:Y:S02]  /*dab0*/  FSEL R66, R66, -INF , !P6 ;  /* 0xff80000042427808 */ /* 0x000fe40007000000 */
[-C--:B------:R-:W-:Y:S02]  /*dac0*/  ISETP.GE.AND P6, PT, R7, R9.reuse, PT ;  /* 0x000000090700720c */ /* 0x080fe40003fc6270 */
[----:B------:R-:W-:Y:S02]  /*dad0*/  FSEL R58, R58, -INF , !P3 ;  /* 0xff8000003a3a7808 */ /* 0x000fe40005800000 */
[-C--:B------:R-:W-:Y:S02]  /*dae0*/  ISETP.GE.AND P3, PT, R3, R9.reuse, PT ;  /* 0x000000090300720c */ /* 0x080fe40003f66270 */
[----:B--2---:R-:W-:Y:S02]  /*daf0*/  FSEL R2, R89, -INF , !P5 ;  /* 0xff80000059027808 */ /* 0x004fe40006800000 */
[----:B------:R-:W-:-:S02]  /*db00*/  ISETP.GE.AND P5, PT, R16, R9, PT ;  /* 0x000000091000720c */ /* 0x000fc40003fa6270 */
[----:B------:R-:W-:Y:S01]  /*db10*/  FSEL R89, R44, -INF , !P6 ;  /* 0xff8000002c597808 */ /* 0x000fe20007000000 */
[----:B------:R2:W-:Y:S01]  /*db20*/  STL [R1+0x70], R2 ;  /* 0x0000700201007387 */ /* 0x0005e20000100800 */
[----:B------:R-:W-:-:S03]  /*db30*/  ISETP.GE.AND P6, PT, R37, R8, PT ;  /* 0x000000082500720c */ /* 0x000fc60003fc6270 */
[----:B------:R-:W-:Y:S01]  /*db40*/  STL [R1+0x6c], R82 ;  /* 0x00006c5201007387 */ /* 0x000fe20000100800 */
[----:B--2---:R-:W-:Y:S02]  /*db50*/  FSEL R2, R78, -INF , !P0 ;  /* 0xff8000004e027808 */ /* 0x004fe40004000000 */
[----:B------:R-:W-:-:S03]  /*db60*/  ISETP.GE.AND P0, PT, R14, R9, PT ;  /* 0x000000090e00720c */ /* 0x000fc60003f06270 */
[----:B------:R2:W-:Y:S01]  /*db70*/  STL [R1+0x68], R2 ;  /* 0x0000680201007387 */ /* 0x0005e20000100800 */
[----:B------:R-:W-:Y:S02]  /*db80*/  FSEL R57, R57, -INF , !P0 ;  /* 0xff80000039397808 */ /* 0x000fe40004000000 */
[----:B--2---:R-:W-:Y:S02]  /*db90*/  FSEL R2, R74, -INF , !P2 ;  /* 0xff8000004a027808 */ /* 0x004fe40005000000 */
[----:B------:R-:W-:-:S03]  /*dba0*/  ISETP.GE.AND P2, PT, R13, R9, PT ;  /* 0x000000090d00720c */ /* 0x000fc60003f46270 */
[----:B------:R2:W-:Y:S02]  /*dbb0*/  STL [R1+0x64], R2 ;  /* 0x0000640201007387 */ /* 0x0005e40000100800 */
[----:B--2---:R-:W-:Y:S02]  /*dbc0*/  FSEL R2, R70, -INF , !P4 ;  /* 0xff80000046027808 */ /* 0x004fe40006000000 */
[----:B------:R-:W-:-:S03]  /*dbd0*/  ISETP.GE.AND P4, PT, R12, R9, PT ;  /* 0x000000090c00720c */ /* 0x000fc60003f86270 */
[----:B------:R2:W-:Y:S01]  /*dbe0*/  STL [R1+0x60], R2 ;  /* 0x0000600201007387 */ /* 0x0005e20000100800 */
[----:B------:R-:W-:Y:S02]  /*dbf0*/  FSEL R78, R46, -INF , !P4 ;  /* 0xff8000002e4e7808 */ /* 0x000fe40006000000 */
[-C--:B------:R-:W-:Y:S01]  /*dc00*/  ISETP.GE.AND P4, PT, R38, R8.reuse, PT ;  /* 0x000000082600720c */ /* 0x080fe20003f86270 */
[----:B------:R-:W-:Y:S01]  /*dc10*/  STL [R1+0x5c], R66 ;  /* 0x00005c4201007387 */ /* 0x000fe20000100800 */
[----:B------:R-:W-:Y:S02]  /*dc20*/  FSEL R46, R245, -INF , !P6 ;  /* 0xff800000f52e7808 */ /* 0x000fe40007000000 */
[-C--:B------:R-:W-:Y:S02]  /*dc30*/  ISETP.GE.AND P6, PT, R32, R8.reuse, PT ;  /* 0x000000082000720c */ /* 0x080fe40003fc6270 */
[----:B------:R-:W-:Y:S02]  /*dc40*/  FSEL R44, R237, -INF , !P4 ;  /* 0xff800000ed2c7808 */ /* 0x000fe40006000000 */
[----:B------:R-:W-:-:S02]  /*dc50*/  ISETP.GE.AND P4, PT, R33, R8, PT ;  /* 0x000000082100720c */ /* 0x000fc40003f86270 */
[----:B------:R-:W-:Y:S02]  /*dc60*/  FSEL R138, R138, -INF , !P6 ;  /* 0xff8000008a8a7808 */ /* 0x000fe40007000000 */
[-C--:B------:R-:W-:Y:S02]  /*dc70*/  ISETP.GE.AND P6, PT, R27, R8.reuse, PT ;  /* 0x000000081b00720c */ /* 0x080fe40003fc6270 */
[----:B------:R-:W-:Y:S02]  /*dc80*/  FSEL R207, R207, -INF , !P4 ;  /* 0xff800000cfcf7808 */ /* 0x000fe40006000000 */
[----:B------:R-:W-:-:S04]  /*dc90*/  ISETP.GE.AND P4, PT, R28, R8, PT ;  /* 0x000000081c00720c */ /* 0x000fc80003f86270 */
[----:B------:R-:W-:Y:S02]  /*dca0*/  FSEL R116, R116, -INF , !P4 ;  /* 0xff80000074747808 */ /* 0x000fe40006000000 */
[----:B--2---:R-:W-:Y:S02]  /*dcb0*/  FSEL R2, R62, -INF , !P5 ;  /* 0xff8000003e027808 */ /* 0x004fe40006800000 */
[----:B------:R-:W-:Y:S02]  /*dcc0*/  ISETP.GE.AND P5, PT, R4, R9, PT ;  /* 0x000000090400720c */ /* 0x000fe40003fa6270 */
[----:B------:R-:W-:Y:S01]  /*dcd0*/  FSEL R62, R50, -INF , !P2 ;  /* 0xff800000323e7808 */ /* 0x000fe20005000000 */
[----:B------:R2:W-:Y:S01]  /*dce0*/  STL [R1+0x58], R2 ;  /* 0x0000580201007387 */ /* 0x0005e20000100800 */
[----:B------:R-:W-:Y:S02]  /*dcf0*/  FSEL R82, R42, -INF , !P5 ;  /* 0xff8000002a527808 */ /* 0x000fe40006800000 */
[-C--:B------:R-:W-:Y:S01]  /*dd00*/  ISETP.GE.AND P5, PT, R36, R8.reuse, PT ;  /* 0x000000082400720c */ /* 0x080fe20003fa6270 */
[----:B------:R3:W-:Y:S01]  /*dd10*/  STL [R1+0x54], R58 ;  /* 0x0000543a01007387 */ /* 0x0007e20000100800 */
[----:B------:R-:W-:-:S02]  /*dd20*/  ISETP.GE.AND P2, PT, R0, R8, PT ;  /* 0x000000080000720c */ /* 0x000fc40003f46270 */
[----:B------:R-:W-:Y:S01]  /*dd30*/  FSEL R50, R235, -INF , !P5 ;  /* 0xff800000eb327808 */ /* 0x000fe20006800000 */
[----:B------:R-:W-:Y:S01]  /*dd40*/  STL [R1+0x50], R57 ;  /* 0x0000503901007387 */ /* 0x000fe20000100800 */
[----:B------:R-:W-:Y:S02]  /*dd50*/  FSEL R42, R239, -INF , !P2 ;  /* 0xff800000ef2a7808 */ /* 0x000fe40005000000 */
[-C--:B------:R-:W-:Y:S02]  /*dd60*/  ISETP.GE.AND P5, PT, R31, R8.reuse, PT ;  /* 0x000000081f00720c */ /* 0x080fe40003fa6270 */
[----:B------:R-:W-:Y:S02]  /*dd70*/  ISETP.GE.AND P2, PT, R34, R8, PT ;  /* 0x000000082200720c */ /* 0x000fe40003f46270 */
[----:B------:R-:W-:Y:S02]  /*dd80*/  FSEL R128, R128, -INF , !P5 ;  /* 0xff80000080807808 */ /* 0x000fe40006800000 */
[----:B------:R-:W-:-:S02]  /*dd90*/  FSEL R212, R212, -INF , !P2 ;  /* 0xff800000d4d47808 */ /* 0x000fc40005000000 */
[-C--:B------:R-:W-:Y:S02]  /*dda0*/  ISETP.GE.AND P5, PT, R26, R8.reuse, PT ;  /* 0x000000081a00720c */ /* 0x080fe40003fa6270 */
[-C--:B------:R-:W-:Y:S02]  /*ddb0*/  ISETP.GE.AND P2, PT, R29, R8.reuse, PT ;  /* 0x000000081d00720c */ /* 0x080fe40003f46270 */
[-C--:B------:R-:W-:Y:S01]  /*ddc0*/  ISETP.GE.AND P4, PT, R23, R8.reuse, PT ;  /* 0x000000081700720c */ /* 0x080fe20003f86270 */
[----:B--2---:R-:W-:Y:S01]  /*ddd0*/  VIADD R2, R0, 0x79 ;  /* 0x0000007900027836 */ /* 0x004fe20000000000 */
[----:B------:R-:W-:Y:S02]  /*dde0*/  FSEL R119, R119, -INF , !P2 ;  /* 0xff80000077777808 */ /* 0x000fe40005000000 */
[----:B------:R-:W-:Y:S02]  /*ddf0*/  ISETP.GE.AND P2, PT, R24, R8, PT ;  /* 0x000000081800720c */ /* 0x000fe40003f46270 */
[----:B------:R-:W-:-:S02]  /*de00*/  ISETP.GE.AND P0, PT, R2, R9, PT ;  /* 0x000000090200720c */ /* 0x000fc40003f06270 */
[----:B------:R-:W-:Y:S02]  /*de10*/  FSEL R9, R40, -INF , !P3 ;  /* 0xff80000028097808 */ /* 0x000fe40005800000 */
[-C--:B------:R-:W-:Y:S02]  /*de20*/  ISETP.GE.AND P3, PT, R35, R8.reuse, PT ;  /* 0x000000082300720c */ /* 0x080fe40003f66270 */
[----:B------:R-:W-:Y:S01]  /*de30*/  FSEL R40, R112, -INF , !P6 ;  /* 0xff80000070287808 */ /* 0x000fe20007000000 */
[----:B------:R2:W-:Y:S01]  /*de40*/  STL [R1+0x48], R9 ;  /* 0x0000480901007387 */ /* 0x0005e20000100800 */
[----:B------:R-:W-:Y:S02]  /*de50*/  FSEL R215, R215, -INF , !P3 ;  /* 0xff800000d7d77808 */ /* 0x000fe40005800000 */
[-C--:B------:R-:W-:Y:S01]  /*de60*/  ISETP.GE.AND P3, PT, R30, R8.reuse, PT ;  /* 0x000000081e00720c */ /* 0x080fe20003f66270 */
[----:B------:R4:W-:Y:S01]  /*de70*/  STL [R1+0x44], R40 ;  /* 0x0000442801007387 */ /* 0x0009e20000100800 */
[----:B------:R-:W-:-:S02]  /*de80*/  ISETP.GE.AND P6, PT, R22, R8, PT ;  /* 0x000000081600720c */ /* 0x000fc40003fc6270 */
[----:B------:R-:W-:Y:S02]  /*de90*/  FSEL R122, R122, -INF , !P3 ;  /* 0xff8000007a7a7808 */ /* 0x000fe40005800000 */
[-C--:B------:R-:W-:Y:S02]  /*dea0*/  ISETP.GE.AND P3, PT, R25, R8.reuse, PT ;  /* 0x000000081900720c */ /* 0x080fe40003f66270 */
[----:B---3--:R-:W-:Y:S02]  /*deb0*/  FSEL R58, R95, -INF , !P4 ;  /* 0xff8000005f3a7808 */ /* 0x008fe40006000000 */
[-C--:B------:R-:W-:Y:S02]  /*dec0*/  ISETP.GE.AND P4, PT, R18, R8.reuse, PT ;  /* 0x000000081200720c */ /* 0x080fe40003f86270 */
[----:B------:R-:W-:Y:S02]  /*ded0*/  FSEL R112, R88, -INF , !P6 ;  /* 0xff80000058707808 */ /* 0x000fe40007000000 */
[----:B------:R-:W-:-:S02]  /*dee0*/  ISETP.GE.AND P6, PT, R17, R8, PT ;  /* 0x000000081100720c */ /* 0x000fc40003fc6270 */
[----:B------:R-:W-:Y:S02]  /*def0*/  FSEL R109, R73, -INF , !P4 ;  /* 0xff800000496d7808 */ /* 0x000fe40006000000 */
[-C--:B------:R-:W-:Y:S02]  /*df00*/  ISETP.GE.AND P4, PT, R13, R8.reuse, PT ;  /* 0x000000080d00720c */ /* 0x080fe40003f86270 */
[----:B------:R-:W-:Y:S02]  /*df10*/  FSEL R74, R69, -INF , !P6 ;  /* 0xff800000454a7808 */ /* 0x000fe40007000000 */
[----:B--2---:R-:W-:Y:S02]  /*df20*/  FSEL R9, R108, -INF , !P5 ;  /* 0xff8000006c097808 */ /* 0x004fe40006800000 */
[-C--:B------:R-:W-:Y:S02]  /*df30*/  ISETP.GE.AND P5, PT, R21, R8.reuse, PT ;  /* 0x000000081500720c */ /* 0x080fe40003fa6270 */
[----:B----4-:R-:W-:Y:S01]  /*df40*/  FSEL R40, R103, -INF , !P3 ;  /* 0xff80000067287808 */ /* 0x010fe20005800000 */
[----:B------:R2:W-:Y:S01]  /*df50*/  STL [R1+0x40], R9 ;  /* 0x0000400901007387 */ /* 0x0005e20000100800 */
[----:B------:R-:W-:-:S02]  /*df60*/  ISETP.GE.AND P3, PT, R20, R8, PT ;  /* 0x000000081400720c */ /* 0x000fc40003f66270 */
[----:B------:R-:W-:Y:S01]  /*df70*/  FSEL R57, R85, -INF , !P5 ;  /* 0xff80000055397808 */ /* 0x000fe20006800000 */
[----:B------:R-:W-:Y:S01]  /*df80*/  STL [R1+0x3c], R40 ;  /* 0x00003c2801007387 */ /* 0x000fe20000100800 */
[-C--:B------:R-:W-:Y:S02]  /*df90*/  ISETP.GE.AND P5, PT, R16, R8.reuse, PT ;  /* 0x000000081000720c */ /* 0x080fe40003fa6270 */
[----:B------:R-:W-:Y:S02]  /*dfa0*/  FSEL R113, R81, -INF , !P3 ;  /* 0xff80000051717808 */ /* 0x000fe40005800000 */
[-C--:B------:R-:W-:Y:S02]  /*dfb0*/  ISETP.GE.AND P3, PT, R15, R8.reuse, PT ;  /* 0x000000080f00720c */ /* 0x080fe40003f66270 */
[----:B------:R-:W-:Y:S02]  /*dfc0*/  FSEL R70, R65, -INF , !P5 ;  /* 0xff80000041467808 */ /* 0x000fe40006800000 */
[----:B------:R-:W-:-:S02]  /*dfd0*/  ISETP.GE.AND P6, PT, R12, R8, PT ;  /* 0x000000080c00720c */ /* 0x000fc40003fc6270 */
[-C--:B------:R-:W-:Y:S02]  /*dfe0*/  ISETP.GE.AND P5, PT, R7, R8.reuse, PT ;  /* 0x000000080700720c */ /* 0x080fe40003fa6270 */
[----:B------:R-:W-:Y:S02]  /*dff0*/  FSEL R104, R49, -INF , !P4 ;  /* 0xff80000031687808 */ /* 0x000fe40006000000 */
[----:B------:R-:W-:Y:S02]  /*e000*/  ISETP.GE.AND P4, PT, R2, R8, PT ;  /* 0x000000080200720c */ /* 0x000fe40003f86270 */
[----:B------:R-:W-:Y:S02]  /*e010*/  FSEL R45, R45, -INF , !P6 ;  /* 0xff8000002d2d7808 */ /* 0x000fe40007000000 */
[----:B------:R-:W-:Y:S02]  /*e020*/  ISETP.GE.AND P6, PT, R0, R11, PT ;  /* 0x0000000b0000720c */ /* 0x000fe40003fc6270 */
[----:B--2---:R-:W-:-:S02]  /*e030*/  FSEL R9, R99, -INF , !P2 ;  /* 0xff80000063097808 */ /* 0x004fc40005000000 */
[----:B------:R-:W-:-:S03]  /*e040*/  ISETP.GE.AND P2, PT, R19, R8, PT ;  /* 0x000000081300720c */ /* 0x000fc60003f46270 */
[----:B------:R2:W-:Y:S01]  /*e050*/  STL [R1+0x38], R9 ;  /* 0x0000380901007387 */ /* 0x0005e20000100800 */
[----:B------:R-:W-:Y:S02]  /*e060*/  FSEL R77, R77, -INF , !P2 ;  /* 0xff8000004d4d7808 */ /* 0x000fe40005000000 */
[-C--:B------:R-:W-:Y:S01]  /*e070*/  ISETP.GE.AND P2, PT, R14, R8.reuse, PT ;  /* 0x000000080e00720c */ /* 0x080fe20003f46270 */
[----:B------:R-:W-:Y:S03]  /*e080*/  STL [R1+0x34], R112 ;  /* 0x0000347001007387 */ /* 0x000fe60000100800 */
[----:B------:R-:W-:Y:S01]  /*e090*/  FSEL R65, R56, -INF , !P2 ;  /* 0xff80000038417808 */ /* 0x000fe20005000000 */
[----:B------:R-:W-:Y:S01]  /*e0a0*/  STL [R1+0x30], R113 ;  /* 0x0000307101007387 */ /* 0x000fe20000100800 */
[----:B------:R-:W-:-:S03]  /*e0b0*/  ISETP.GE.AND P2, PT, R3, R8, PT ;  /* 0x000000080300720c */ /* 0x000fc60003f46270 */
[----:B------:R-:W-:Y:S04]  /*e0c0*/  STL [R1+0x2c], R77 ;  /* 0x00002c4d01007387 */ /* 0x000fe80000100800 */
[----:B------:R-:W-:Y:S04]  /*e0d0*/  STL [R1+0x28], R109 ;  /* 0x0000286d01007387 */ /* 0x000fe80000100800 */
[----:B------:R-:W-:Y:S04]  /*e0e0*/  STL [R1+0x24], R74 ;  /* 0x0000244a01007387 */ /* 0x000fe80000100800 */
[----:B------:R-:W-:Y:S01]  /*e0f0*/  STL [R1+0x20], R70 ;  /* 0x0000204601007387 */ /* 0x000fe20000100800 */
[----:B--2---:R-:W-:-:S02]  /*e100*/  FSEL R9, R61, -INF , !P3 ;  /* 0xff8000003d097808 */ /* 0x004fc40005800000 */
[----:B------:R-:W-:Y:S02]  /*e110*/  ISETP.GE.AND P3, PT, R4, R8, PT ;  /* 0x000000080400720c */ /* 0x000fe40003f66270 */
[----:B------:R-:W-:Y:S01]  /*e120*/  FSEL R8, R43, -INF , !P5 ;  /* 0xff8000002b087808 */ /* 0x000fe20006800000 */
[----:B------:R-:W-:Y:S01]  /*e130*/  STL [R1+0x1c], R9 ;  /* 0x00001c0901007387 */ /* 0x000fe20000100800 */
[-C--:B------:R-:W-:Y:S02]  /*e140*/  ISETP.GE.AND P5, PT, R0, R10.reuse, PT ;  /* 0x0000000a0000720c */ /* 0x080fe40003fa6270 */
[----:B------:R-:W-:Y:S01]  /*e150*/  FSEL R0, R39, -INF , !P2 ;  /* 0xff80000027007808 */ /* 0x000fe20005000000 */
[----:B------:R-:W-:Y:S01]  /*e160*/  STL [R1+0x14], R65 ;  /* 0x0000144101007387 */ /* 0x000fe20000100800 */
[C---:B------:R-:W-:Y:S02]  /*e170*/  ISETP.GE.AND P2, PT, R38.reuse, R10, PT ;  /* 0x0000000a2600720c */ /* 0x040fe40003f46270 */
[----:B------:R-:W-:Y:S01]  /*e180*/  FSEL R69, R41, -INF , !P3 ;  /* 0xff80000029457808 */ /* 0x000fe20005800000 */
[----:B------:R-:W-:Y:S01]  /*e190*/  STL [R1+0x10], R45 ;  /* 0x0000102d01007387 */ /* 0x000fe20000100800 */
[----:B------:R-:W-:-:S02]  /*e1a0*/  ISETP.GE.AND P3, PT, R38, R11, PT ;  /* 0x0000000b2600720c */ /* 0x000fc40003f66270 */
[----:B------:R-:W-:Y:S01]  /*e1b0*/  FSEL R38, R142, -INF , !P5 ;  /* 0xff8000008e267808 */ /* 0x000fe20006800000 */
[----:B------:R-:W-:Y:S01]  /*e1c0*/  STL [R1+0xc], R8 ;  /* 0x00000c0801007387 */ /* 0x000fe20000100800 */
[----:B------:R-:W-:Y:S02]  /*e1d0*/  FSEL R40, R140, -INF , !P2 ;  /* 0xff8000008c287808 */ /* 0x000fe40005000000 */
[-C--:B------:R-:W-:Y:S01]  /*e1e0*/  ISETP.GE.AND P5, PT, R36, R10.reuse, PT ;  /* 0x0000000a2400720c */ /* 0x080fe20003fa6270 */
[----:B------:R2:W-:Y:S01]  /*e1f0*/  STL [R1+0x4], R0 ;  /* 0x0000040001007387 */ /* 0x0005e20000100800 */
[----:B------:R-:W-:Y:S02]  /*e200*/  ISETP.GE.AND P2, PT, R35, R10, PT ;  /* 0x0000000a2300720c */ /* 0x000fe40003f46270 */
[----:B------:R-:W-:Y:S02]  /*e210*/  FSEL R41, R134, -INF , !P5 ;  /* 0xff80000086297808 */ /* 0x000fe40006800000 */
[----:B------:R-:W-:-:S02]  /*e220*/  FSEL R246, R246, -INF , !P2 ;  /* 0xff800000f6f67808 */ /* 0x000fc40005000000 */
[-C--:B------:R-:W-:Y:S02]  /*e230*/  ISETP.GE.AND P5, PT, R33, R10.reuse, PT ;  /* 0x0000000a2100720c */ /* 0x080fe40003fa6270 */
[-C--:B------:R-:W-:Y:S02]  /*e240*/  ISETP.GE.AND P2, PT, R32, R10.reuse, PT ;  /* 0x0000000a2000720c */ /* 0x080fe40003f46270 */
[----:B------:R-:W-:Y:S02]  /*e250*/  FSEL R214, R214, -INF , !P5 ;  /* 0xff800000d6d67808 */ /* 0x000fe40006800000 */
[----:B------:R-:W-:Y:S02]  /*e260*/  FSEL R210, R210, -INF , !P2 ;  /* 0xff800000d2d27808 */ /* 0x000fe40005000000 */
[-C--:B------:R-:W-:Y:S02]  /*e270*/  ISETP.GE.AND P5, PT, R30, R10.reuse, PT ;  /* 0x0000000a1e00720c */ /* 0x080fe40003fa6270 */
[----:B------:R-:W-:-:S02]  /*e280*/  ISETP.GE.AND P2, PT, R29, R10, PT ;  /* 0x0000000a1d00720c */ /* 0x000fc40003f46270 */
[----:B------:R-:W-:Y:S02]  /*e290*/  FSEL R131, R131, -INF , !P5 ;  /* 0xff80000083837808 */ /* 0x000fe40006800000 */
[----:B------:R-:W-:Y:S02]  /*e2a0*/  FSEL R121, R121, -INF , !P2 ;  /* 0xff80000079797808 */ /* 0x000fe40005000000 */
[-C--:B------:R-:W-:Y:S02]  /*e2b0*/  ISETP.GE.AND P5, PT, R27, R10.reuse, PT ;  /* 0x0000000a1b00720c */ /* 0x080fe40003fa6270 */
[----:B------:R-:W-:Y:S02]  /*e2c0*/  ISETP.GE.AND P2, PT, R26, R10, PT ;  /* 0x0000000a1a00720c */ /* 0x000fe40003f46270 */
[----:B------:R-:W-:Y:S02]  /*e2d0*/  FSEL R66, R111, -INF , !P5 ;  /* 0xff8000006f427808 */ /* 0x000fe40006800000 */
[----:B------:R-:W-:-:S02]  /*e2e0*/  FSEL R106, R106, -INF , !P2 ;  /* 0xff8000006a6a7808 */ /* 0x000fc40005000000 */
[-C--:B------:R-:W-:Y:S02]  /*e2f0*/  ISETP.GE.AND P5, PT, R24, R10.reuse, PT ;  /* 0x0000000a1800720c */ /* 0x080fe40003fa6270 */
[----:B------:R-:W-:Y:S02]  /*e300*/  ISETP.GE.AND P2, PT, R23, R10, PT ;  /* 0x0000000a1700720c */ /* 0x000fe40003f46270 */
[----:B------:R-:W-:Y:S02]  /*e310*/  FSEL R101, R101, -INF , !P5 ;  /* 0xff80000065657808 */ /* 0x000fe40006800000 */
[----:B------:R-:W-:Y:S02]  /*e320*/  FSEL R43, R97, -INF , !P2 ;  /* 0xff800000612b7808 */ /* 0x000fe40005000000 */
[----:B--2---:R-:W-:Y:S02]  /*e330*/  I2FP.F32.S32 R0, R2 ;  /* 0x0000000200007245 */ /* 0x004fe40000201400 */
[----:B------:R-:W-:-:S02]  /*e340*/  ISETP.GE.AND P5, PT, R21, R10, PT ;  /* 0x0000000a1500720c */ /* 0x000fc40003fa6270 */
[-C--:B------:R-:W-:Y:S01]  /*e350*/  ISETP.GE.AND P2, PT, R20, R10.reuse, PT ;  /* 0x0000000a1400720c */ /* 0x080fe20003f46270 */
[----:B------:R-:W-:Y:S01]  /*e360*/  FFMA.FTZ R9, R0, UR5, R238 ;  /* 0x0000000500097c23 */ /* 0x000fe200080100ee */
[----:B------:R-:W-:Y:S01]  /*e370*/  FSEL R251, R90, -INF , !P5 ;  /* 0xff8000005afb7808 */ /* 0x000fe20006800000 */
[----:B------:R-:W-:Y:S01]  /*e380*/  FFMA.FTZ R8, R0, UR5, R236 ;  /* 0x0000000500087c23 */ /* 0x000fe200080100ec */
[----:B------:R-:W-:Y:S02]  /*e390*/  FSEL R250, R86, -INF , !P2 ;  /* 0xff80000056fa7808 */ /* 0x000fe40005000000 */
[-C--:B------:R-:W-:Y:S02]  /*e3a0*/  ISETP.GE.AND P5, PT, R18, R10.reuse, PT ;  /* 0x0000000a1200720c */ /* 0x080fe40003fa6270 */
[----:B------:R-:W-:Y:S02]  /*e3b0*/  ISETP.GE.AND P2, PT, R17, R10, PT ;  /* 0x0000000a1100720c */ /* 0x000fe40003f46270 */
[----:B------:R-:W-:-:S02]  /*e3c0*/  FSEL R248, R79, -INF , !P5 ;  /* 0xff8000004ff87808 */ /* 0x000fc40006800000 */
[----:B------:R-:W-:Y:S02]  /*e3d0*/  FSEL R247, R75, -INF , !P2 ;  /* 0xff8000004bf77808 */ /* 0x000fe40005000000 */
[----:B------:R-:W-:Y:S02]  /*e3e0*/  FSEL R103, R9, -INF , !P0 ;  /* 0xff80000009677808 */ /* 0x000fe40004000000 */
[----:B------:R-:W-:Y:S02]  /*e3f0*/  FSEL R49, R8, -INF , !P4 ;  /* 0xff80000008317808 */ /* 0x000fe40006000000 */
[-C--:B------:R-:W-:Y:S02]  /*e400*/  ISETP.GE.AND P5, PT, R15, R10.reuse, PT ;  /* 0x0000000a0f00720c */ /* 0x080fe40003fa6270 */
[----:B------:R-:W-:Y:S02]  /*e410*/  ISETP.GE.AND P2, PT, R14, R10, PT ;  /* 0x0000000a0e00720c */ /* 0x000fe40003f46270 */
[----:B------:R-:W-:-:S02]  /*e420*/  ISETP.GE.AND P0, PT, R37, R11, PT ;  /* 0x0000000b2500720c */ /* 0x000fc40003f06270 */
[----:B------:R-:W-:Y:S02]  /*e430*/  ISETP.GE.AND P4, PT, R37, R10, PT ;  /* 0x0000000a2500720c */ /* 0x000fe40003f86270 */
[----:B------:R-:W-:Y:S02]  /*e440*/  FSEL R37, R143, -INF , !P6 ;  /* 0xff8000008f257808 */ /* 0x000fe40007000000 */
[----:B------:R1:W5:Y:S01]  /*e450*/  LDL.LU R143, [R1+0x14c] ;  /* 0x00014c00018f7983 */ /* 0x0003620000300800 */
[-C--:B------:R-:W-:Y:S02]  /*e460*/  ISETP.GE.AND P6, PT, R36, R11.reuse, PT ;  /* 0x0000000b2400720c */ /* 0x080fe40003fc6270 */
[----:B------:R-:W-:Y:S01]  /*e470*/  FSEL R36, R141, -INF , !P3 ;  /* 0xff8000008d247808 */ /* 0x000fe20005800000 */
[----:B------:R1:W5:Y:S01]  /*e480*/  LDL.LU R142, [R1+0x148] ;  /* 0x00014800018e7983 */ /* 0x0003620000300800 */
[----:B------:R-:W-:Y:S02]  /*e490*/  FSEL R242, R67, -INF , !P5 ;  /* 0xff80000043f27808 */ /* 0x000fe40006800000 */
[----:B------:R-:W-:Y:S01]  /*e4a0*/  FSEL R240, R63, -INF , !P2 ;  /* 0xff8000003ff07808 */ /* 0x000fe20005000000 */
[----:B------:R1:W5:Y:S01]  /*e4b0*/  LDL.LU R141, [R1+0x144] ;  /* 0x00014400018d7983 */ /* 0x0003620000300800 */
[----:B------:R-:W-:-:S02]  /*e4c0*/  ISETP.GE.AND P3, PT, R35, R11, PT ;  /* 0x0000000b2300720c */ /* 0x000fc40003f66270 */
[-C--:B------:R-:W-:Y:S01]  /*e4d0*/  ISETP.GE.AND P5, PT, R12, R10.reuse, PT ;  /* 0x0000000a0c00720c */ /* 0x080fe20003fa6270 */
[----:B------:R1:W5:Y:S01]  /*e4e0*/  LDL.LU R140, [R1+0x140] ;  /* 0x00014000018c7983 */ /* 0x0003620000300800 */
[-C--:B------:R-:W-:Y:S02]  /*e4f0*/  ISETP.GE.AND P2, PT, R7, R10.reuse, PT ;  /* 0x0000000a0700720c */ /* 0x080fe40003f46270 */
[----:B------:R-:W-:Y:S02]  /*e500*/  FSEL R35, R137, -INF , !P0 ;  /* 0xff80000089237808 */ /* 0x000fe40004000000 */
[----:B------:R-:W-:Y:S01]  /*e510*/  FSEL R39, R136, -INF , !P4 ;  /* 0xff80000088277808 */ /* 0x000fe20006000000 */
[----:B------:R1:W5:Y:S01]  /*e520*/  LDL.LU R137, [R1+0x13c] ;  /* 0x00013c0001897983 */ /* 0x0003620000300800 */
[C---:B------:R-:W-:Y:S02]  /*e530*/  ISETP.GE.AND P0, PT, R34.reuse, R11, PT ;  /* 0x0000000b2200720c */ /* 0x040fe40003f06270 */
[----:B------:R-:W-:Y:S01]  /*e540*/  ISETP.GE.AND P4, PT, R34, R10, PT ;  /* 0x0000000a2200720c */ /* 0x000fe20003f86270 */
[----:B------:R1:W5:Y:S01]  /*e550*/  LDL.LU R136, [R1+0x138] ;  /* 0x0001380001887983 */ /* 0x0003620000300800 */
[----:B------:R-:W-:-:S02]  /*e560*/  FSEL R34, R135, -INF , !P6 ;  /* 0xff80000087227808 */ /* 0x000fc40007000000 */
[----:B------:R-:W-:Y:S01]  /*e570*/  FSEL R236, R52, -INF , !P5 ;  /* 0xff80000034ec7808 */ /* 0x000fe20006800000 */
[----:B------:R1:W5:Y:S01]  /*e580*/  LDL.LU R135, [R1+0x134] ;  /* 0x0001340001877983 */ /* 0x0003620000300800 */
[----:B------:R-:W-:Y:S02]  /*e590*/  FSEL R230, R48, -INF , !P2 ;  /* 0xff80000030e67808 */ /* 0x000fe40005000000 */
[C---:B------:R-:W-:Y:S01]  /*e5a0*/  ISETP.GE.AND P5, PT, R2.reuse, R11, PT ;  /* 0x0000000b0200720c */ /* 0x040fe20003fa6270 */
[----:B------:R1:W5:Y:S01]  /*e5b0*/  LDL.LU R134, [R1+0x130] ;  /* 0x0001300001867983 */ /* 0x0003620000300800 */
[----:B------:R-:W-:Y:S01]  /*e5c0*/  ISETP.GE.AND P2, PT, R2, R10, PT ;  /* 0x0000000a0200720c */ /* 0x000fe20003f46270 */
[C---:B------:R-:W-:Y:S01]  /*e5d0*/  FFMA.FTZ R2, R0.reuse, UR5, R6 ;  /* 0x0000000500027c23 */ /* 0x040fe20008010006 */
[----:B------:R-:W-:Y:S01]  /*e5e0*/  FFMA.FTZ R0, R0, UR5, R5 ;  /* 0x0000000500007c23 */ /* 0x000fe20008010005 */
[----:B------:R1:W-:Y:S01]  /*e5f0*/  STL [R1], R43 ;  /* 0x0000002b01007387 */ /* 0x0003e20000100800 */
[----:B------:R-:W-:-:S02]  /*e600*/  FSEL R244, R244, -INF , !P0 ;  /* 0xff800000f4f47808 */ /* 0x000fc40004000000 */
[----:B------:R-:W-:Y:S01]  /*e610*/  FSEL R252, R252, -INF , !P3 ;  /* 0xff800000fcfc7808 */ /* 0x000fe20005800000 */
[----:B------:R1:W5:Y:S01]  /*e620*/  LDL.LU R6, [R1+0x12c] ;  /* 0x00012c0001067983 */ /* 0x0003620000300800 */
[----:B------:R-:W-:-:S03]  /*e630*/  ISETP.GE.AND P6, PT, R33, R11, PT ;  /* 0x0000000b2100720c */ /* 0x000fc60003fc6270 */
[----:B------:R1:W5:Y:S01]  /*e640*/  LDL.LU R5, [R1+0x128] ;  /* 0x0001280001057983 */ /* 0x0003620000300800 */
[----:B------:R-:W-:-:S04]  /*e650*/  ISETP.GE.AND P0, PT, R31, R11, PT ;  /* 0x0000000b1f00720c */ /* 0x000fc80003f06270 */
[----:B------:R-:W-:Y:S02]  /*e660*/  FSEL R208, R208, -INF , !P0 ;  /* 0xff800000d0d07808 */ /* 0x000fe40004000000 */
[-C--:B------:R-:W-:Y:S02]  /*e670*/  ISETP.GE.AND P0, PT, R28, R11.reuse, PT ;  /* 0x0000000b1c00720c */ /* 0x080fe40003f06270 */
[-C--:B------:R-:W-:Y:S02]  /*e680*/  ISETP.GE.AND P3, PT, R32, R11.reuse, PT ;  /* 0x0000000b2000720c */ /* 0x080fe40003f66270 */
[----:B------:R-:W-:Y:S02]  /*e690*/  FSEL R118, R118, -INF , !P0 ;  /* 0xff80000076767808 */ /* 0x000fe40004000000 */
        /* <DEDUP_REMOVED lines=8> */
[-C--:B------:R-:W-:Y:S02]  /*e720*/  ISETP.GE.AND P3, PT, R29, R11.reuse, PT ;  /* 0x0000000b1d00720c */ /* 0x080fe40003f66270 */
[----:B------:R-:W-:Y:S02]  /*e730*/  FSEL R241, R94, -INF , !P0 ;  /* 0xff8000005ef17808 */ /* 0x000fe40004000000 */
[----:B------:R-:W-:Y:S02]  /*e740*/  FSEL R206, R206, -INF , !P4 ;  /* 0xff800000cece7808 */ /* 0x000fe40006000000 */
[----:B------:R-:W-:Y:S02]  /*e750*/  FSEL R133, R133, -INF , !P6 ;  /* 0xff80000085857808 */ /* 0x000fe40007000000 */
[----:B------:R-:W-:Y:S02]  /*e760*/  FSEL R130, R130, -INF , !P3 ;  /* 0xff80000082827808 */ /* 0x000fe40005800000 */
[----:B------:R-:W-:-:S02]  /*e770*/  ISETP.GE.AND P0, PT, R19, R11, PT ;  /* 0x0000000b1300720c */ /* 0x000fc40003f06270 */
[----:B------:R-:W-:Y:S02]  /*e780*/  ISETP.GE.AND P4, PT, R28, R10, PT ;  /* 0x0000000a1c00720c */ /* 0x000fe40003f86270 */
[-C--:B------:R-:W-:Y:S02]  /*e790*/  ISETP.GE.AND P6, PT, R27, R11.reuse, PT ;  /* 0x0000000b1b00720c */ /* 0x080fe40003fc6270 */
[----:B------:R-:W-:Y:S02]  /*e7a0*/  ISETP.GE.AND P3, PT, R26, R11, PT ;  /* 0x0000000b1a00720c */ /* 0x000fe40003f66270 */
[----:B------:R-:W-:Y:S02]  /*e7b0*/  FSEL R235, R87, -INF , !P0 ;  /* 0xff80000057eb7808 */ /* 0x000fe40004000000 */
[----:B------:R-:W-:Y:S02]  /*e7c0*/  FSEL R115, R115, -INF , !P4 ;  /* 0xff80000073737808 */ /* 0x000fe40006000000 */
[----:B------:R-:W-:-:S02]  /*e7d0*/  FSEL R114, R114, -INF , !P6 ;  /* 0xff80000072727808 */ /* 0x000fc40007000000 */
[----:B------:R-:W-:Y:S02]  /*e7e0*/  FSEL R110, R110, -INF , !P3 ;  /* 0xff8000006e6e7808 */ /* 0x000fe40005800000 */
[-C--:B------:R-:W-:Y:S02]  /*e7f0*/  ISETP.GE.AND P0, PT, R16, R11.reuse, PT ;  /* 0x0000000b1000720c */ /* 0x080fe40003f06270 */
[----:B------:R-:W-:Y:S02]  /*e800*/  ISETP.GE.AND P4, PT, R25, R10, PT ;  /* 0x0000000a1900720c */ /* 0x000fe40003f86270 */
        /* <DEDUP_REMOVED lines=22> */
[----:B------:R-:W-:Y:S02]  /*e970*/  PLOP3.LUT P0, PT, PT, PT, UP1, 0x80, 0x0 ;  /* 0x000000000000781c */ /* 0x000fe40003f0f018 */
[----:B------:R-:W-:Y:S02]  /*e980*/  ISETP.GE.AND P4, PT, R16, R10, PT ;  /* 0x0000000a1000720c */ /* 0x000fe40003f86270 */
[-C--:B------:R-:W-:Y:S02]  /*e990*/  ISETP.GE.AND P6, PT, R15, R11.reuse, PT ;  /* 0x0000000b0f00720c */ /* 0x080fe40003fc6270 */
[----:B------:R-:W-:Y:S02]  /*e9a0*/  ISETP.GE.AND P3, PT, R14, R11, PT ;  /* 0x0000000b0e00720c */ /* 0x000fe40003f66270 */
[----:B------:R-:W-:-:S02]  /*e9b0*/  FSEL R245, R71, -INF , !P4 ;  /* 0xff80000047f57808 */ /* 0x000fc40006000000 */
[----:B------:R-:W-:Y:S02]  /*e9c0*/  FSEL R217, R72, -INF , !P6 ;  /* 0xff80000048d97808 */ /* 0x000fe40007000000 */
[----:B------:R-:W-:Y:S02]  /*e9d0*/  FSEL R100, R68, -INF , !P3 ;  /* 0xff80000044647808 */ /* 0x000fe40005800000 */
[----:B------:R-:W-:Y:S02]  /*e9e0*/  ISETP.GE.AND P4, PT, R13, R10, PT ;  /* 0x0000000a0d00720c */ /* 0x000fe40003f86270 */
[-C--:B------:R-:W-:Y:S02]  /*e9f0*/  ISETP.GE.AND P6, PT, R12, R11.reuse, PT ;  /* 0x0000000b0c00720c */ /* 0x080fe40003fc6270 */
[----:B------:R-:W-:Y:S02]  /*ea00*/  ISETP.GE.AND P3, PT, R7, R11, PT ;  /* 0x0000000b0700720c */ /* 0x000fe40003f66270 */
[----:B------:R-:W-:-:S02]  /*ea10*/  FSEL R238, R59, -INF , !P4 ;  /* 0xff8000003bee7808 */ /* 0x000fc40006000000 */
[----:B------:R-:W-:Y:S02]  /*ea20*/  FSEL R108, R60, -INF , !P6 ;  /* 0xff8000003c6c7808 */ /* 0x000fe40007000000 */
[----:B------:R-:W-:Y:S02]  /*ea30*/  FSEL R96, R55, -INF , !P3 ;  /* 0xff80000037607808 */ /* 0x000fe40005800000 */
[-C--:B------:R-:W-:Y:S02]  /*ea40*/  ISETP.GE.AND P4, PT, R4, R10.reuse, PT ;  /* 0x0000000a0400720c */ /* 0x080fe40003f86270 */
[C---:B------:R-:W-:Y:S02]  /*ea50*/  ISETP.GE.AND P6, PT, R3.reuse, R11, PT ;  /* 0x0000000b0300720c */ /* 0x040fe40003fc6270 */
[----:B------:R-:W-:Y:S02]  /*ea60*/  ISETP.GE.AND P3, PT, R3, R10, PT ;  /* 0x0000000a0300720c */ /* 0x000fe40003f66270 */
[----:B------:R-:W-:-:S02]  /*ea70*/  FSEL R216, R51, -INF , !P4 ;  /* 0xff80000033d87808 */ /* 0x000fc40006000000 */
[----:B------:R-:W-:Y:S02]  /*ea80*/  FSEL R94, R53, -INF , !P6 ;  /* 0xff800000355e7808 */ /* 0x000fe40007000000 */
[----:B------:R-:W-:Y:S02]  /*ea90*/  FSEL R67, R2, -INF , !P5 ;  /* 0xff80000002437808 */ /* 0x000fe40006800000 */
        /* <DEDUP_REMOVED lines=36> */
[----:B------:R-:W1:Y:S01]  /*ece0*/  @!P1 LDC.64 R10, c[0x0][0x218] ;  /* 0x00008600ff0a9b82 */ /* 0x000e620000000a00 */
[C---:B----4-:R-:W-:Y:S01]  /*ecf0*/  @!P1 LEA R14, P2, R8.reuse, R14, 0x1 ;  /* 0x0000000e080e9211 */ /* 0x050fe200078408ff */
[----:B------:R-:W-:Y:S01]  /*ed00*/  @!P1 IMAD.MOV.U32 R9, RZ, RZ, R3 ;  /* 0x000000ffff099224 */ /* 0x000fe200078e0003 */
[----:B------:R-:W-:Y:S02]  /*ed10*/  @!UP0 UIMAD UR4, UR9, 0x60, URZ ;  /* 0x00000060090488a4 */ /* 0x000fe4000f8e023f */
[----:B------:R-:W-:Y:S01]  /*ed20*/  @!P1 LEA.HI.X R15, R8, R15, R0, 0x1, P2 ;  /* 0x0000000f080f9211 */ /* 0x000fe200010f0c00 */
[----:B------:R-:W-:Y:S02]  /*ed30*/  IMAD.U32 R0, RZ, RZ, UR8 ;  /* 0x00000008ff007e24 */ /* 0x000fe4000f8e00ff */
[----:B------:R-:W-:-:S04]  /*ed40*/  @!P1 IMAD.MOV.U32 R8, RZ, RZ, R2 ;  /* 0x000000ffff089224 */ /* 0x000fc800078e0002 */
[----:B------:R-:W-:-:S04]  /*ed50*/  @!P1 IMAD.WIDE.U32 R8, R0, 0x60, R8 ;  /* 0x0000006000089825 */ /* 0x000fc800078e0008 */
[----:B------:R-:W-:Y:S01]  /*ed60*/  @!P1 VIADD R0, R9, UR4 ;  /* 0x0000000409009c36 */ /* 0x000fe20008000000 */
[----:B------:R-:W-:-:S04]  /*ed70*/  @!P1 LEA R12, P2, R8, R12, 0x1 ;  /* 0x0000000c080c9211 */ /* 0x000fc800078408ff */
[----:B------:R-:W-:Y:S02]  /*ed80*/  @!P1 LEA.HI.X R13, R8, R13, R0, 0x1, P2 ;  /* 0x0000000d080d9211 */ /* 0x000fe400010f0c00 */
[----:B------:R-:W-:-:S04]  /*ed90*/  @!P1 IADD3 R0, P3, R2, UR12, RZ ;  /* 0x0000000c02009c10 */ /* 0x000fc8000ff7e0ff */
[----:B-1----:R-:W-:Y:S02]  /*eda0*/  @!P1 LEA R8, P2, R0, R10, 0x1 ;  /* 0x0000000a00089211 */ /* 0x002fe400078408ff */
[----:B------:R-:W-:-:S04]  /*edb0*/  @!P1 IADD3.X R4, R3, UR11, RZ, P3, !PT ;  /* 0x0000000b03049c10 */ /* 0x000fc80009ffe4ff */
[----:B------:R-:W-:Y:S01]  /*edc0*/  @!P1 LEA.HI.X R9, R0, R11, R4, 0x1, P2 ;  /* 0x0000000b00099211 */ /* 0x000fe200010f0c04 */
[----:B------:R-:W-:Y:S01]  /*edd0*/  IMAD.U32 R0, RZ, RZ, UR8 ;  /* 0x00000008ff007e24 */ /* 0x000fe2000f8e00ff */
[----:B------:R-:W-:Y:S01]  /*ede0*/  @!P1 LEA R10, P2, R2, R20, 0x1 ;  /* 0x00000014020a9211 */ /* 0x000fe200078408ff */
[----:B------:R-:W-:-:S03]  /*edf0*/  IMAD.U32 R4, RZ, RZ, UR9 ;  /* 0x00000009ff047e24 */ /* 0x000fc6000f8e00ff */
[----:B------:R-:W-:Y:S02]  /*ee00*/  @!P1 LEA.HI.X R11, R2, R21, R3, 0x1, P2 ;  /* 0x00000015020b9211 */ /* 0x000fe400010f0c03 */
[----:B------:R-:W-:-:S03]  /*ee10*/  @!P1 LEA R0, P2, R0, R2, 0x5 ;  /* 0x0000000200009211 */ /* 0x000fc600078428ff */
        /* <DEDUP_REMOVED lines=10> */
[----:B------:R2:W-:Y:S01]  /*eec0*/  @P1 STS.128 [R232+0x5000], RZ ;  /* 0x005000ffe8001388 */ /* 0x0005e20000000c00 */
[----:B-1----:R-:W-:-:S04]  /*eed0*/  @!P1 LEA R10, P2, R0, R18, 0x1 ;  /* 0x00000012000a9211 */ /* 0x002fc800078408ff */
[----:B------:R-:W-:Y:S01]  /*eee0*/  @!P1 LEA.HI.X R11, R0, R19, R4, 0x1, P2 ;  /* 0x00000013000b9211 */ /* 0x000fe200010f0c04 */
[----:B------:R-:W-:Y:S02]  /*eef0*/  IMAD.U32 R0, RZ, RZ, UR8 ;  /* 0x00000008ff007e24 */ /* 0x000fe4000f8e00ff */
[----:B------:R-:W-:Y:S01]  /*ef00*/  IMAD.U32 R4, RZ, RZ, UR9 ;  /* 0x00000009ff047e24 */ /* 0x000fe2000f8e00ff */
[----:B---3--:R-:W1:Y:S01]  /*ef10*/  @!P1 LDC.64 R8, c[0x0][0x218] ;  /* 0x00008600ff089b82 */ /* 0x008e620000000a00 */
[----:B------:R-:W-:Y:S01]  /*ef20*/  @!PT LDS RZ, [RZ] ;  /* 0x00000000fffff984 */ /* 0x000fe20000000800 */
[----:B------:R-:W-:Y:S01]  /*ef30*/  @!PT LDS RZ, [RZ] ;  /* 0x00000000fffff984 */ /* 0x000fe20000000800 */
[----:B------:R-:W-:Y:S01]  /*ef40*/  @!PT LDS RZ, [RZ] ;  /* 0x00000000fffff984 */ /* 0x000fe20000000800 */
[----:B------:R2:W-:Y:S01]  /*ef50*/  @!P1 LDGSTS.E.BYPASS.LTC128B.128 [R232+0x5000], desc[UR24][R10.64] ;  /* 0x050000000ae89fae */ /* 0x0005e2000b901d58 */
[----:B------:R-:W-:-:S03]  /*ef60*/  @!P1 LEA R0, P2, R0, R2, 0x6 ;  /* 0x0000000200009211 */ /* 0x000fc600078430ff */
[----:B------:R2:W-:Y:S01]  /*ef70*/  @P1 STS.128 [R232+0x5800], RZ ;  /* 0x005800ffe8001388 */ /* 0x0005e20000000c00 */
[----:B------:R-:W-:-:S03]  /*ef80*/  @!P1 LEA.HI.X R4, R7, R3, R4, 0x6, P2 ;  /* 0x0000000307049211 */ /* 0x000fc600010f3404 */
[----:B------:R-:W-:Y:S01]  /*ef90*/  @!PT LDS RZ, [RZ] ;  /* 0x00000000fffff984 */ /* 0x000fe20000000800 */
[----:B------:R-:W-:Y:S01]  /*efa0*/  @!PT LDS RZ, [RZ] ;  /* 0x00000000fffff984 */ /* 0x000fe20000000800 */
[----:B------:R-:W-:Y:S01]  /*efb0*/  @!PT LDS RZ, [RZ] ;  /* 0x00000000fffff984 */ /* 0x000fe20000000800 */
[----:B------:R2:W-:Y:S04]  /*efc0*/  @!P1 LDGSTS.E.BYPASS.LTC128B.128 [R232+0x5800], desc[UR24][R16.64] ;  /* 0x0580000010e89fae */ /* 0x0005e8000b901d58 */
[----:B------:R2:W-:Y:S01]  /*efd0*/  @P1 STS.128 [R232+0x6000], RZ ;  /* 0x006000ffe8001388 */ /* 0x0005e20000000c00 */
[----:B-1----:R-:W-:-:S04]  /*efe0*/  @!P1 LEA R8, P2, R0, R8, 0x1 ;  /* 0x0000000800089211 */ /* 0x002fc800078408ff */
[----:B------:R-:W-:-:S05]  /*eff0*/  @!P1 LEA.HI.X R9, R0, R9, R4, 0x1, P2 ;  /* 0x0000000900099211 */ /* 0x000fca00010f0c04 */
        /* <DEDUP_REMOVED lines=21> */
[----:B--2---:R-:W-:-:S04]  /*f150*/  LEA R8, P1, R2, UR20, 0x1 ;  /* 0x0000001402087c11 */ /* 0x004fc8000f8208ff */
[----:B------:R-:W-:-:S05]  /*f160*/  LEA.HI.X R9, R2, UR21, R0, 0x1, P1 ;  /* 0x0000001502097c11 */ /* 0x000fca00088f0c00 */
[----:B------:R-:W-:Y:S01]  /*f170*/  @!PT LDS RZ, [RZ] ;  /* 0x00000000fffff984 */ /* 0x000fe20000000800 */
[----:B------:R-:W-:Y:S01]  /*f180*/  @!PT LDS RZ, [RZ] ;  /* 0x00000000fffff984 */ /* 0x000fe20000000800 */
[----:B------:R-:W-:Y:S01]  /*f190*/  @!PT LDS RZ, [RZ] ;  /* 0x00000000fffff984 */ /* 0x000fe20000000800 */
[----:B------:R1:W-:Y:S04]  /*f1a0*/  LDGSTS.E.BYPASS.LTC128B.128 [R232+0x7800], desc[UR24][R8.64] ;  /* 0x0780000008e87fae */ /* 0x0003e8000b901d58 */
.L_x_457:
[----:B------:R-:W-:Y:S05]  /*f1b0*/  BSYNC B0 ;  /* 0x0000000000007941 */ /* 0x000fea0003800000 */
.L_x_456:
[----:B------:R-:W0:Y:S02]  /*f1c0*/  LDGDEPBAR ;  /* 0x00000000000079af */ /* 0x000e240000000000 */
.L_x_455:
[----:B------:R-:W3:Y:S04]  /*f1d0*/  LDL.LU R80, [R1+0x84] ;  /* 0x0000840001507983 */ /* 0x000ee80000300800 */
[----:B------:R-:W4:Y:S04]  /*f1e0*/  LDL.LU R81, [R1+0x80] ;  /* 0x0000800001517983 */ /* 0x000f280000300800 */
[----:B------:R-:W4:Y:S04]  /*f1f0*/  LDL.LU R83, [R1+0x7c] ;  /* 0x00007c0001537983 */ /* 0x000f280000300800 */
[----:B------:R-:W4:Y:S04]  /*f200*/  LDL.LU R85, [R1+0x78] ;  /* 0x0000780001557983 */ /* 0x000f280000300800 */
[----:B------:R-:W4:Y:S04]  /*f210*/  LDL.LU R86, [R1+0x44] ;  /* 0x0000440001567983 */ /* 0x000f280000300800 */
[----:B------:R-:W4:Y:S01]  /*f220*/  LDL.LU R87, [R1+0x74] ;  /* 0x0000740001577983 */ /* 0x000f220000300800 */
[----:B-----5:R-:W-:-:S03]  /*f230*/  FMNMX.FTZ R0, R137, R124, !PT ;  /* 0x0000007c89007209 */ /* 0x020fc60007810000 */
[----:B------:R-:W4:Y:S01]  /*f240*/  LDL.LU R88, [R1+0x40] ;  /* 0x0000400001587983 */ /* 0x000f220000300800 */
[----:B------:R-:W-:-:S03]  /*f250*/  FMNMX.FTZ R0, R125, R0, !PT ;  /* 0x000000007d007209 */ /* 0x000fc60007810000 */
[----:B------:R-:W4:Y:S01]  /*f260*/  LDL.LU R90, [R1+0x70] ;  /* 0x00007000015a7983 */ /* 0x000f220000300800 */
[----:B------:R-:W-:-:S03]  /*f270*/  FMNMX.FTZ R0, R126, R0, !PT ;  /* 0x000000007e007209 */ /* 0x000fc60007810000 */
[----:B------:R-:W-:Y:S01]  /*f280*/  STL [R1+0x150], R232 ;  /* 0x000150e801007387 */ /* 0x000fe20000100800 */
[----:B------:R-:W-:-:S03]  /*f290*/  FMNMX.FTZ R0, R127, R0, !PT ;  /* 0x000000007f007209 */ /* 0x000fc60007810000 */
[----:B------:R-:W-:Y:S01]  /*f2a0*/  STL [R1+0x14c], R229 ;  /* 0x00014ce501007387 */ /* 0x000fe20000100800 */
[----:B------:R-:W-:-:S03]  /*f2b0*/  FMNMX.FTZ R0, R213, R0, !PT ;  /* 0x00000000d5007209 */ /* 0x000fc60007810000 */
[----:B------:R-:W-:Y:S01]  /*f2c0*/  STL [R1+0x148], R228 ;  /* 0x000148e401007387 */ /* 0x000fe20000100800 */
[----:B------:R-:W-:-:S03]  /*f2d0*/  FMNMX.FTZ R0, R209, R0, !PT ;  /* 0x00000000d1007209 */ /* 0x000fc60007810000 */
[----:B------:R1:W-:Y:S01]  /*f2e0*/  STL [R1+0x144], R227 ;  /* 0x000144e301007387 */ /* 0x0003e20000100800 */
[----:B------:R-:W-:Y:S02]  /*f2f0*/  FMNMX.FTZ R2, R139, R0, !PT ;  /* 0x000000008b027209 */ /* 0x000fe40007810000 */
[----:B------:R-:W-:Y:S01]  /*f300*/  FMNMX.FTZ R0, R136, R42, !PT ;  /* 0x0000002a88007209 */ /* 0x000fe20007810000 */
[----:B------:R-:W-:Y:S01]  /*f310*/  LDSM.16.MT88.4 R24, [R223+0x8000] ;  /* 0x00800000df18783b */ /* 0x000fe20000004200 */
[----:B------:R-:W-:Y:S02]  /*f320*/  FMNMX.FTZ R2, R132, R2, !PT ;  /* 0x0000000284027209 */ /* 0x000fe40007810000 */
[----:B------:R-:W-:Y:S01]  /*f330*/  FMNMX.FTZ R0, R44, R0, !PT ;  /* 0x000000002c007209 */ /* 0x000fe20007810000 */
[----:B------:R-:W-:Y:S01]  /*f340*/  LDSM.16.MT88.4 R20, [R222+0x8000] ;  /* 0x00800000de14783b */ /* 0x000fe20000004200 */
[----:B------:R-:W-:Y:S02]  /*f350*/  FMNMX.FTZ R3, R129, R2, !PT ;  /* 0x0000000281037209 */ /* 0x000fe40007810000 */
[----:B------:R-:W-:Y:S01]  /*f360*/  FMNMX.FTZ R0, R46, R0, !PT ;  /* 0x000000002e007209 */ /* 0x000fe20007810000 */
[----:B--2---:R-:W-:Y:S01]  /*f370*/  LDSM.16.MT88.4 R16, [R221+0x8000] ;  /* 0x00800000dd10783b */ /* 0x004fe20000004200 */
[----:B------:R-:W-:-:S02]  /*f380*/  FMNMX.FTZ R3, R123, R3, !PT ;  /* 0x000000037b037209 */ /* 0x000fc40007810000 */
[----:B------:R-:W-:Y:S01]  /*f390*/  FMNMX.FTZ R0, R50, R0, !PT ;  /* 0x0000000032007209 */ /* 0x000fe20007810000 */
[----:B------:R-:W-:Y:S01]  /*f3a0*/  LDSM.16.MT88.4 R12, [R224+0x8000] ;  /* 0x00800000e00c783b */ /* 0x000fe20000004200 */
[----:B------:R-:W-:Y:S02]  /*f3b0*/  FMNMX.FTZ R3, R120, R3, !PT ;  /* 0x0000000378037209 */ /* 0x000fe40007810000 */
[----:B------:R-:W-:Y:S02]  /*f3c0*/  FMNMX.FTZ R2, R215, R0, !PT ;  /* 0x00000000d7027209 */ /* 0x000fe40007810000 */
[----:B------:R-:W-:Y:S02]  /*f3d0*/  FMNMX.FTZ R0, R135, R37, !PT ;  /* 0x0000002587007209 */ /* 0x000fe40007810000 */
[----:B------:R-:W-:Y:S02]  /*f3e0*/  FMNMX.FTZ R3, R117, R3, !PT ;  /* 0x0000000375037209 */ /* 0x000fe40007810000 */
[----:B------:R-:W-:Y:S01]  /*f3f0*/  FMNMX.FTZ R2, R212, R2, !PT ;  /* 0x00000002d4027209 */ /* 0x000fe20007810000 */
[----:B-1----:R-:W2:Y:S01]  /*f400*/  LDL.LU R227, [R1+0x6c] ;  /* 0x00006c0001e37983 */ /* 0x002ea20000300800 */
[----:B------:R-:W-:-:S03]  /*f410*/  FMNMX.FTZ R0, R36, R0, !PT ;  /* 0x0000000024007209 */ /* 0x000fc60007810000 */
[----:B------:R-:W-:Y:S01]  /*f420*/  STL [R1+0x140], R226 ;  /* 0x000140e201007387 */ /* 0x000fe20000100800 */
[----:B------:R-:W-:-:S03]  /*f430*/  FMNMX.FTZ R0, R35, R0, !PT ;  /* 0x0000000023007209 */ /* 0x000fc60007810000 */
[----:B------:R1:W-:Y:S01]  /*f440*/  STL [R1+0x13c], R225 ;  /* 0x00013ce101007387 */ /* 0x0003e20000100800 */
[----:B------:R-:W-:-:S03]  /*f450*/  FMNMX.FTZ R0, R34, R0, !PT ;  /* 0x0000000022007209 */ /* 0x000fc60007810000 */
[----:B-1----:R-:W2:Y:S04]  /*f460*/  LDL.LU R225, [R1+0x68] ;  /* 0x0000680001e17983 */ /* 0x002ea80000300800 */
[----:B------:R-:W-:Y:S04]  /*f470*/  STL [R1+0x138], R220 ;  /* 0x000138dc01007387 */ /* 0x000fe80000100800 */
[----:B------:R1:W-:Y:S04]  /*f480*/  STL [R1+0x134], R205 ;  /* 0x000134cd01007387 */ /* 0x0003e80000100800 */
[----:B-1----:R-:W2:Y:S04]  /*f490*/  LDL.LU R205, [R1+0x64] ;  /* 0x0000640001cd7983 */ /* 0x002ea80000300800 */
[----:B------:R1:W-:Y:S04]  /*f4a0*/  STL [R1+0x130], R204 ;  /* 0x000130cc01007387 */ /* 0x0003e80000100800 */
[----:B-1----:R-:W2:Y:S04]  /*f4b0*/  LDL.LU R204, [R1+0x60] ;  /* 0x0000600001cc7983 */ /* 0x002ea80000300800 */
[----:B------:R-:W2:Y:S04]  /*f4c0*/  LDL.LU R56, [R1+0x50] ;  /* 0x0000500001387983 */ /* 0x000ea80000300800 */
[----:B------:R-:W2:Y:S04]  /*f4d0*/  LDL.LU R60, [R1+0x54] ;  /* 0x00005400013c7983 */ /* 0x000ea80000300800 */
[----:B------:R-:W2:Y:S04]  /*f4e0*/  LDL.LU R61, [R1+0x58] ;  /* 0x00005800013d7983 */ /* 0x000ea80000300800 */
[----:B------:R-:W2:Y:S04]  /*f4f0*/  LDL.LU R63, [R1+0x5c] ;  /* 0x00005c00013f7983 */ /* 0x000ea80000300800 */
[----:B------:R-:W2:Y:S04]  /*f500*/  LDL.LU R8, [R1+0x48] ;  /* 0x0000480001087983 */ /* 0x000ea80000300800 */
[----:B------:R-:W2:Y:S04]  /*f510*/  LDL R10, [R1+0x3c] ;  /* 0x00003c00010a7983 */ /* 0x000ea80000100800 */
[----:B------:R-:W2:Y:S04]  /*f520*/  LDL R9, [R1+0x38] ;  /* 0x0000380001097983 */ /* 0x000ea80000100800 */
[----:B------:R-:W-:Y:S04]  /*f530*/  STL [R1+0x12c], R6 ;  /* 0x00012c0601007387 */ /* 0x000fe80000100800 */
[----:B------:R-:W-:Y:S04]  /*f540*/  STL [R1+0x128], R5 ;  /* 0x0001280501007387 */ /* 0x000fe80000100800 */
[----:B------:R1:W-:Y:S01]  /*f550*/  STL [R1+0x164], R243 ;  /* 0x000164f301007387 */ /* 0x0003e20000100800 */
[----:B---3--:R-:W-:-:S02]  /*f560*/  FMNMX.FTZ R4, R80, R3, !PT ;  /* 0x0000000350047209 */ /* 0x008fc40007810000 */
[----:B------:R-:W-:Y:S02]  /*f570*/  FMNMX.FTZ R3, R207, R2, !PT ;  /* 0x00000002cf037209 */ /* 0x000fe40007810000 */
[----:B----4-:R-:W-:Y:S02]  /*f580*/  FMNMX.FTZ R4, R81, R4, !PT ;  /* 0x0000000451047209 */ /* 0x010fe40007810000 */
        /* <DEDUP_REMOVED lines=30> */
[----:B-1----:R-:W3:Y:S01]  /*f770*/  LDL.LU R243, [R1+0xc] ;  /* 0x00000c0001f37983 */ /* 0x002ee20000300800 */
[----:B------:R-:W-:Y:S02]  /*f780*/  FMNMX.FTZ R0, R214, R0, !PT ;  /* 0x00000000d6007209 */ /* 0x000fe40007810000 */
[----:B------:R-:W-:Y:S01]  /*f790*/  FMNMX.FTZ R3, R241, R3, !PT ;  /* 0x00000003f1037209 */ /* 0x000fe20007810000 */
[----:B------:R1:W-:Y:S01]  /*f7a0*/  STL [R1+0x168], R241 ;  /* 0x000168f101007387 */ /* 0x0003e20000100800 */
[----:B--2---:R-:W-:Y:S02]  /*f7b0*/  FMNMX.FTZ R7, R227, R7, !PT ;  /* 0x00000007e3077209 */ /* 0x004fe40007810000 */
[----:B------:R-:W-:-:S04]  /*f7c0*/  FMNMX.FTZ R0, R210, R0, !PT ;  /* 0x00000000d2007209 */ /* 0x000fc80007810000 */
[----:B------:R-:W-:-:S04]  /*f7d0*/  FMNMX.FTZ R0, R206, R0, !PT ;  /* 0x00000000ce007209 */ /* 0x000fc80007810000 */
[----:B------:R-:W-:-:S04]  /*f7e0*/  FMNMX.FTZ R0, R131, R0, !PT ;  /* 0x0000000083007209 */ /* 0x000fc80007810000 */
[----:B------:R-:W-:-:S04]  /*f7f0*/  FMNMX.FTZ R0, R121, R0, !PT ;  /* 0x0000000079007209 */ /* 0x000fc80007810000 */
[----:B------:R-:W-:Y:S01]  /*f800*/  FMNMX.FTZ R0, R115, R0, !PT ;  /* 0x0000000073007209 */ /* 0x000fe20007810000 */
[----:B-1----:R-:W2:Y:S01]  /*f810*/  LDL.LU R241, [R1+0x1c] ;  /* 0x00001c0001f17983 */ /* 0x002ea20000300800 */
[----:B------:R-:W-:-:S04]  /*f820*/  FMNMX.FTZ R7, R225, R7, !PT ;  /* 0x00000007e1077209 */ /* 0x000fc80007810000 */
[----:B------:R-:W-:-:S04]  /*f830*/  FMNMX.FTZ R7, R205, R7, !PT ;  /* 0x00000007cd077209 */ /* 0x000fc80007810000 */
[----:B------:R-:W-:-:S04]  /*f840*/  FMNMX.FTZ R7, R204, R7, !PT ;  /* 0x00000007cc077209 */ /* 0x000fc80007810000 */
[----:B------:R-:W-:-:S04]  /*f850*/  FMNMX.FTZ R7, R63, R7, !PT ;  /* 0x000000073f077209 */ /* 0x000fc80007810000 */
[----:B------:R-:W-:Y:S02]  /*f860*/  FMNMX.FTZ R7, R61, R7, !PT ;  /* 0x000000073d077209 */ /* 0x000fe40007810000 */
[----:B------:R-:W-:Y:S02]  /*f870*/  MOV R84, R8 ;  /* 0x0000000800547202 */ /* 0x000fe40000000f00 */
        /* <DEDUP_REMOVED lines=19> */
[----:B------:R-:W-:Y:S01]  /*f9b0*/  STL [R1+0x16c], R239 ;  /* 0x00016cef01007387 */ /* 0x000fe20000100800 */
[----:B------:R-:W-:Y:S02]  /*f9c0*/  FMNMX.FTZ R2, R105, R0, !PT ;  /* 0x0000000069027209 */ /* 0x000fe40007810000 */
[----:B------:R-:W-:Y:S01]  /*f9d0*/  FMNMX.FTZ R0, R103, R7, !PT ;  /* 0x0000000767007209 */ /* 0x000fe20007810000 */
[----:B------:R-:W-:Y:S01]  /*f9e0*/  STL [R1+0x170], R237 ;  /* 0x000170ed01007387 */ /* 0x000fe20000100800 */
[----:B--2---:R-:W-:-:S03]  /*f9f0*/  FMNMX.FTZ R4, R241, R4, !PT ;  /* 0x00000004f1047209 */ /* 0x004fc60007810000 */
[----:B------:R-:W-:Y:S01]  /*fa00*/  STL [R1+0x174], R241 ;  /* 0x000174f101007387 */ /* 0x000fe20000100800 */
[----:B------:R-:W-:-:S03]  /*fa10*/  FMNMX.FTZ R7, R65, R4, !PT ;  /* 0x0000000441077209 */ /* 0x000fc60007810000 */
[----:B------:R-:W-:Y:S04]  /*fa20*/  STL [R1+0x178], R103 ;  /* 0x0001786701007387 */ /* 0x000fe80000100800 */
[----:B------:R-:W-:Y:S01]  /*fa30*/  STL [R1+0x17c], R235 ;  /* 0x00017ceb01007387 */ /* 0x000fe20000100800 */
[----:B------:R-:W-:-:S03]  /*fa40*/  FMNMX.FTZ R7, R104, R7, !PT ;  /* 0x0000000768077209 */ /* 0x000fc60007810000 */
[----:B------:R-:W-:Y:S04]  /*fa50*/  STL [R1+0x180], R234 ;  /* 0x000180ea01007387 */ /* 0x000fe80000100800 */
[----:B------:R1:W-:Y:S04]  /*fa60*/  STL [R1+0x184], R104 ;  /* 0x0001846801007387 */ /* 0x0003e80000100800 */
[----:B-1----:R-:W2:Y:S01]  /*fa70*/  LDL.LU R104, [R1+0x4] ;  /* 0x0000040001687983 */ /* 0x002ea20000300800 */
[----:B------:R-:W-:-:S03]  /*fa80*/  FMNMX.FTZ R3, R239, R3, !PT ;  /* 0x00000003ef037209 */ /* 0x000fc60007810000 */
[----:B------:R-:W1:Y:S01]  /*fa90*/  SHFL.BFLY PT, R8, R0, 0x2, 0x1f ;  /* 0x0c401f0000087f89 */ /* 0x000e6200000e0000 */
[----:B------:R-:W-:Y:S02]  /*faa0*/  FMNMX.FTZ R3, R237, R3, !PT ;  /* 0x00000003ed037209 */ /* 0x000fe40007810000 */
[----:B------:R-:W-:Y:S01]  /*fab0*/  FMNMX.FTZ R2, R101, R2, !PT ;  /* 0x0000000265027209 */ /* 0x000fe20007810000 */
[----:B------:R-:W-:Y:S01]  /*fac0*/  IMAD.MOV.U32 R220, RZ, RZ, R73 ;  /* 0x000000ffffdc7224 */ /* 0x000fe200078e0049 */
        /* <DEDUP_REMOVED lines=8> */
[----:B------:R-:W-:Y:S02]  /*fb50*/  MOV R91, R69 ;  /* 0x00000045005b7202 */ /* 0x000fe40000000f00 */
[----:B---3--:R-:W-:-:S02]  /*fb60*/  FMNMX.FTZ R7, R243, R7, !PT ;  /* 0x00000007f3077209 */ /* 0x008fc40007810000 */
[----:B------:R-:W-:Y:S02]  /*fb70*/  FMNMX.FTZ R2, R250, R2, !PT ;  /* 0x00000002fa027209 */ /* 0x000fe40007810000 */
[----:B------:R-:W-:Y:S02]  /*fb80*/  FMNMX.FTZ R3, R217, R3, !PT ;  /* 0x00000003d9037209 */ /* 0x000fe40007810000 */
[----:B------:R-:W-:Y:S02]  /*fb90*/  FMNMX.FTZ R7, R91, R7, !PT ;  /* 0x000000075b077209 */ /* 0x000fe40007810000 */
[----:B------:R-:W-:Y:S01]  /*fba0*/  FMNMX.FTZ R4, R249, R2, !PT ;  /* 0x00000002f9047209 */ /* 0x000fe20007810000 */
[----:B------:R-:W-:Y:S01]  /*fbb0*/  IMAD.MOV.U32 R226, RZ, RZ, R49 ;  /* 0x000000ffffe27224 */ /* 0x000fe200078e0031 */
[----:B------:R-:W-:Y:S02]  /*fbc0*/  FMNMX.FTZ R2, R100, R3, !PT ;  /* 0x0000000364027209 */ /* 0x000fe40007810000 */
[----:B-1----:R-:W-:-:S02]  /*fbd0*/  FMNMX.FTZ R0, R0, R8, !PT ;  /* 0x0000000800007209 */ /* 0x002fc40007810000 */
[----:B------:R-:W-:-:S03]  /*fbe0*/  FMNMX.FTZ R4, R248, R4, !PT ;  /* 0x00000004f8047209 */ /* 0x000fc60007810000 */
[----:B------:R-:W1:Y:S02]  /*fbf0*/  SHFL.BFLY PT, R8, R0, 0x1, 0x1f ;  /* 0x0c201f0000087f89 */ /* 0x000e6400000e0000 */
[----:B-1----:R-:W-:-:S04]  /*fc00*/  FMNMX.FTZ R113, R0, R8, !PT ;  /* 0x0000000800717209 */ /* 0x002fc80007810000 */
[----:B------:R-:W-:Y:S02]  /*fc10*/  FSETP.NEU.FTZ.AND P4, PT, R113, -INF , PT ;  /* 0xff8000007100780b */ /* 0x000fe40003f9d000 */
[----:B--2---:R-:W-:Y:S02]  /*fc20*/  FMNMX.FTZ R3, R104, R7, !PT ;  /* 0x0000000768037209 */ /* 0x004fe40007810000 */
        /* <DEDUP_REMOVED lines=13> */
[----:B------:R-:W-:-:S04]  /*fd00*/  FMNMX.FTZ R3, R236, R3, !PT ;  /* 0x00000003ec037209 */ /* 0x000fc80007810000 */
[----:B------:R-:W-:Y:S01]  /*fd10*/  FMNMX.FTZ R0, R230, R3, !PT ;  /* 0x00000003e6007209 */ /* 0x000fe20007810000 */
[----:B------:R-:W2:Y:S03]  /*fd20*/  SHFL.BFLY PT, R10, R7, 0x2, 0x1f ;  /* 0x0c401f00070a7f89 */ /* 0x000ea600000e0000 */
[----:B------:R-:W-:Y:S02]  /*fd30*/  FMNMX.FTZ R0, R216, R0, !PT ;  /* 0x00000000d8007209 */ /* 0x000fe40007810000 */
[----:B-1----:R-:W-:Y:S02]  /*fd40*/  FMNMX.FTZ R2, R2, R4, !PT ;  /* 0x0000000402027209 */ /* 0x002fe40007810000 */
[----:B------:R-:W-:-:S03]  /*fd50*/  FMNMX.FTZ R0, R99, R0, !PT ;  /* 0x0000000063007209 */ /* 0x000fc60007810000 */
[----:B------:R-:W1:Y:S01]  /*fd60*/  SHFL.BFLY PT, R9, R2, 0x1, 0x1f ;  /* 0x0c201f0002097f89 */ /* 0x000e6200000e0000 */
[----:B------:R-:W-:Y:S01]  /*fd70*/  FMNMX.FTZ R0, R98, R0, !PT ;  /* 0x0000000062007209 */ /* 0x000fe20007810000 */
[----:B------:R-:W-:-:S04]  /*fd80*/  FMUL.FTZ R4, R113, UR23 ;  /* 0x0000001771047c20 */ /* 0x000fc80008410000 */
[----:B------:R-:W3:Y:S01]  /*fd90*/  SHFL.BFLY PT, R8, R0, 0x2, 0x1f ;  /* 0x0c401f0000087f89 */ /* 0x000ee200000e0000 */
[----:B------:R-:W-:Y:S02]  /*fda0*/  FSEL R4, R4, RZ, P4 ;  /* 0x000000ff04047208 */ /* 0x000fe40002000000 */
[----:B--2---:R-:W-:-:S03]  /*fdb0*/  FMNMX.FTZ R7, R7, R10, !PT ;  /* 0x0000000a07077209 */ /* 0x004fc60007810000 */
[--C-:B------:R-:W-:Y:S02]  /*fdc0*/  FFMA.FTZ R3, R124, UR23, -R4.reuse ;  /* 0x000000177c037c23 */ /* 0x100fe40008010804 */
[----:B------:R-:W2:Y:S02]  /*fdd0*/  SHFL.BFLY PT, R10, R7, 0x1, 0x1f ;  /* 0x0c201f00070a7f89 */ /* 0x000ea400000e0000 */
[----:B------:R4:W-:Y:S01]  /*fde0*/  MUFU.EX2 R92, R3 ;  /* 0x00000003005c7308 */ /* 0x0009e20000000800 */
[----:B-1----:R-:W-:Y:S01]  /*fdf0*/  FMNMX.FTZ R112, R2, R9, !PT ;  /* 0x0000000902707209 */ /* 0x002fe20007810000 */
[----:B------:R-:W-:-:S03]  /*fe00*/  FFMA.FTZ R2, R126, UR23, -R4 ;  /* 0x000000177e027c23 */ /* 0x000fc60008010804 */
[----:B------:R-:W-:Y:S02]  /*fe10*/  FSETP.NEU.FTZ.AND P3, PT, R112, -INF , PT ;  /* 0xff8000007000780b */ /* 0x000fe40003f7d000 */
[----:B---3--:R-:W-:Y:S01]  /*fe20*/  FMNMX.FTZ R0, R0, R8, !PT ;  /* 0x0000000800007209 */ /* 0x008fe20007810000 */
[----:B----4-:R-:W-:-:S04]  /*fe30*/  FFMA.FTZ R3, R125, UR23, -R4 ;  /* 0x000000177d037c23 */ /* 0x010fc80008010804 */
[----:B------:R1:W-:Y:S01]  /*fe40*/  MUFU.EX2 R241, R3 ;  /* 0x0000000300f17308 */ /* 0x0003e20000000800 */
[----:B------:R-:W3:Y:S07]  /*fe50*/  SHFL.BFLY PT, R8, R0, 0x1, 0x1f ;  /* 0x0c201f0000087f89 */ /* 0x000eee00000e0000 */
[----:B------:R4:W-:Y:S01]  /*fe60*/  MUFU.EX2 R235, R2 ;  /* 0x0000000200eb7308 */ /* 0x0009e20000000800 */
[----:B-1----:R-:W-:-:S05]  /*fe70*/  FMUL.FTZ R3, R112, UR23 ;  /* 0x0000001770037c20 */ /* 0x002fca0008410000 */
[----:B------:R-:W-:Y:S01]  /*fe80*/  FSEL R3, R3, RZ, P3 ;  /* 0x000000ff03037208 */ /* 0x000fe20001800000 */
[----:B----4-:R-:W-:-:S04]  /*fe90*/  FFMA.FTZ R2, R127, UR23, -R4 ;  /* 0x000000177f027c23 */ /* 0x010fc80008010804 */
[----:B------:R1:W-:Y:S01]  /*fea0*/  MUFU.EX2 R234, R2 ;  /* 0x0000000200ea7308 */ /* 0x0003e20000000800 */
[----:B--2---:R-:W-:Y:S01]  /*feb0*/  FMNMX.FTZ R111, R7, R10, !PT ;  /* 0x0000000a076f7209 */ /* 0x004fe20007810000 */
[----:B------:R-:W-:-:S03]  /*fec0*/  FFMA.FTZ R7, R46, UR23, -R3 ;  /* 0x000000172e077c23 */ /* 0x000fc60008010803 */
[----:B------:R-:W-:Y:S01]  /*fed0*/  FSETP.NEU.FTZ.AND P2, PT, R111, -INF , PT ;  /* 0xff8000006f00780b */ /* 0x000fe20003f5d000 */
[----:B-1----:R-:W-:-:S04]  /*fee0*/  FFMA.FTZ R2, R42, UR23, -R3 ;  /* 0x000000172a027c23 */ /* 0x002fc80008010803 */
[----:B------:R1:W-:Y:S01]  /*fef0*/  MUFU.EX2 R93, R2 ;  /* 0x00000002005d7308 */ /* 0x0003e20000000800 */
[----:B---3--:R-:W-:-:S07]  /*ff00*/  FMNMX.FTZ R109, R0, R8, !PT ;  /* 0x00000008006d7209 */ /* 0x008fce0007810000 */
[----:B------:R2:W-:Y:S01]  /*ff10*/  MUFU.EX2 R237, R7 ;  /* 0x0000000700ed7308 */ /* 0x0005e20000000800 */
[----:B-1----:R-:W-:-:S07]  /*ff20*/  FFMA.FTZ R2, R44, UR23, -R3 ;  /* 0x000000172c027c23 */ /* 0x002fce0008010803 */
[----:B------:R1:W-:Y:S01]  /*ff30*/  MUFU.EX2 R127, R2 ;  /* 0x00000002007f7308 */ /* 0x0003e20000000800 */
[----:B--2---:R-:W-:-:S07]  /*ff40*/  FFMA.FTZ R7, R50, UR23, -R3 ;  /* 0x0000001732077c23 */ /* 0x004fce0008010803 */
[----:B------:R2:W-:Y:S01]  /*ff50*/  MUFU.EX2 R5, R7 ;  /* 0x0000000700057308 */ /* 0x0005e20000000800 */
[----:B-1----:R-:W-:-:S05]  /*ff60*/  FMUL.FTZ R2, R111, UR23 ;  /* 0x000000176f027c20 */ /* 0x002fca0008410000 */
[----:B------:R-:W-:-:S05]  /*ff70*/  FSEL R2, R2, RZ, P2 ;  /* 0x000000ff02027208 */ /* 0x000fca0001000000 */
[--C-:B--2---:R-:W-:Y:S01]  /*ff80*/  FFMA.FTZ R7, R37, UR23, -R2.reuse ;  /* 0x0000001725077c23 */ /* 0x104fe20008010802 */
[--C-:B------:R-:W-:Y:S01]  /*ff90*/  FFMA.FTZ R0, R36, UR23, -R2.reuse ;  /* 0x0000001724007c23 */ /* 0x100fe20008010802 */
[----:B------:R-:W-:Y:S02]  /*ffa0*/  FSETP.NEU.FTZ.AND P1, PT, R109, -INF , PT ;  /* 0xff8000006d00780b */ /* 0x000fe40003f3d000 */
[----:B------:R1:W-:Y:S08]  /*ffb0*/  MUFU.EX2 R125, R7 ;  /* 0x00000007007d7308 */ /* 0x0003f00000000800 */
[----:B------:R2:W-:Y:S01]  /*ffc0*/  MUFU.EX2 R103, R0 ;  /* 0x0000000000677308 */ /* 0x0005e20000000800 */
[----:B-1----:R-:W-:-:S07]  /*ffd0*/  FFMA.FTZ R7, R35, UR23, -R2 ;  /* 0x0000001723077c23 */ /* 0x002fce0008010802 */
[----:B------:R1:W-:Y:S01]  /*ffe0*/  MUFU.EX2 R59, R7 ;  /* 0x00000007003b7308 */ /* 0x0003e20000000800 */
[----:B--2---:R-:W-:-:S05]  /*fff0*/  FMUL.FTZ R0, R109, UR23 ;  /* 0x000000176d007c20 */ /* 0x004fca0008410000 */
[----:B------:R-:W-:Y:S01]  /*10000*/  FSEL R0, R0, RZ, P1 ;  /* 0x000000ff00007208 */ /* 0x000fe20000800000 */
[----:B-1----:R-:W-:-:S04]  /*10010*/  FFMA.FTZ R7, R34, UR23, -R2 ;  /* 0x0000001722077c23 */ /* 0x002fc80008010802 */
[----:B------:R1:W2:Y:S02]  /*10020*/  MUFU.EX2 R11, R7 ;  /* 0x00000007000b7308 */ /* 0x0002a40000000800 */
[----:B-1----:R-:W-:-:S06]  /*10030*/  FFMA.FTZ R7, R38, UR23, -R0 ;  /* 0x0000001726077c23 */ /* 0x002fcc0008010800 */
[----:B------:R1:W-:Y:S02]  /*10040*/  MUFU.EX2 R124, R7 ;  /* 0x00000007007c7308 */ /* 0x0003e40000000800 */
[----:B-1----:R-:W-:-:S06]  /*10050*/  FFMA.FTZ R7, R40, UR23, -R0 ;  /* 0x0000001728077c23 */ /* 0x002fcc0008010800 */
[----:B------:R1:W-:Y:S01]  /*10060*/  MUFU.EX2 R6, R7 ;  /* 0x0000000700067308 */ /* 0x0003e20000000800 */
[----:B------:R-:W-:Y:S01]  /*10070*/  FSEL R8, R111, RZ, P2 ;  /* 0x000000ff6f087208 */ /* 0x000fe20001000000 */
[----:B-1----:R-:W-:-:S06]  /*10080*/  FFMA.FTZ R7, R39, UR23, -R0 ;  /* 0x0000001727077c23 */ /* 0x002fcc0008010800 */
[----:B------:R1:W-:Y:S01]  /*10090*/  MUFU.EX2 R239, R7 ;  /* 0x0000000700ef7308 */ /* 0x0003e20000000800 */
[----:B--2---:R-:W-:Y:S01]  /*100a0*/  MOV R39, R11 ;  /* 0x0000000b00277202 */ /* 0x004fe20000000f00 */
[----:B------:R-:W-:Y:S01]  /*100b0*/  FADD.FTZ R8, R135, -R8 ;  /* 0x8000000887087221 */ /* 0x000fe20000010000 */
[----:B-1----:R-:W-:-:S05]  /*100c0*/  FFMA.FTZ R7, R41, UR23, -R0 ;  /* 0x0000001729077c23 */ /* 0x002fca0008010800 */
[----:B------:R1:W2:Y:S01]  /*100d0*/  MUFU.EX2 R11, R7 ;  /* 0x00000007000b7308 */ /* 0x0002a20000000800 */
[----:B------:R-:W-:Y:S01]  /*100e0*/  FMUL.FTZ R8, R8, UR23 ;  /* 0x0000001708087c20 */ /* 0x000fe20008410000 */
[----:B-1----:R-:W-:-:S05]  /*100f0*/  FSEL R7, R109, RZ, P1 ;  /* 0x000000ff6d077208 */ /* 0x002fca0000800000 */
[----:B------:R-:W-:-:S04]  /*10100*/  FADD.FTZ R7, R134, -R7 ;  /* 0x8000000786077221 */ /* 0x000fc80000010000 */
[----:B------:R-:W-:Y:S01]  /*10110*/  FMUL.FTZ R64, R7, UR23 ;  /* 0x0000001707407c20 */ /* 0x000fe20008410000 */
[----:B------:R1:W3:Y:S01]  /*10120*/  MUFU.EX2 R65, R8 ;  /* 0x0000000800417308 */ /* 0x0002e20000000800 */
[----:B------:R-:W-:Y:S02]  /*10130*/  FSEL R7, R112, RZ, P3 ;  /* 0x000000ff70077208 */ /* 0x000fe40001800000 */
[----:B------:R-:W-:-:S05]  /*10140*/  FSEL R9, R113, RZ, P4 ;  /* 0x000000ff71097208 */ /* 0x000fca0002000000 */
[----:B------:R-:W4:Y:S01]  /*10150*/  MUFU.EX2 R64, R64 ;  /* 0x0000004000407308 */ /* 0x000f220000000800 */
[----:B------:R-:W-:Y:S01]  /*10160*/  FADD.FTZ R7, R136, -R7 ;  /* 0x8000000788077221 */ /* 0x000fe20000010000 */
[----:B------:R-:W-:Y:S03]  /*10170*/  STL [R1+0x154], R111 ;  /* 0x0001546f01007387 */ /* 0x000fe60000100800 */
[----:B------:R-:W-:Y:S01]  /*10180*/  FMUL.FTZ R7, R7, UR23 ;  /* 0x0000001707077c20 */ /* 0x000fe20008410000 */
[----:B-1----:R-:W-:Y:S01]  /*10190*/  FADD.FTZ R8, R137, -R9 ;  /* 0x8000000989087221 */ /* 0x002fe20000010000 */
[----:B------:R-:W-:Y:S03]  /*101a0*/  STL [R1+0x158], R109 ;  /* 0x0001586d01007387 */ /* 0x000fe60000100800 */
[----:B------:R-:W-:Y:S01]  /*101b0*/  FMUL.FTZ R8, R8, UR23 ;  /* 0x0000001708087c20 */ /* 0x000fe20008410000 */
[----:B------:R1:W-:Y:S01]  /*101c0*/  MUFU.EX2 R36, R7 ;  /* 0x0000000700247308 */ /* 0x0003e20000000800 */
[----:B--2---:R2:W-:Y:S01]  /*101d0*/  STL [R1+0x118], R11 ;  /* 0x0001180b01007387 */ /* 0x0045e20000100800 */
[----:B------:R-:W-:Y:S01]  /*101e0*/  F2FP.F16.F32.PACK_AB R9, R6, R124 ;  /* 0x0000007c0609723e */ /* 0x000fe200000000ff */
[----:B---3--:R-:W-:Y:S01]  /*101f0*/  FMUL.FTZ R188, R188, R65 ;  /* 0x00000041bcbc7220 */ /* 0x008fe20000410000 */
[----:B------:R-:W-:Y:S01]  /*10200*/  F2FP.F16.F32.PACK_AB R10, R39, R59 ;  /* 0x0000003b270a723e */ /* 0x000fe200000000ff */
[----:B------:R-:W-:Y:S01]  /*10210*/  FMUL.FTZ R189, R189, R65 ;  /* 0x00000041bdbd7220 */ /* 0x000fe20000410000 */
[-C--:B----4-:R-:W-:Y:S01]  /*10220*/  FMUL.FTZ R190, R190, R64.reuse ;  /* 0x00000040bebe7220 */ /* 0x090fe20000410000 */
[----:B------:R-:W-:Y:S01]  /*10230*/  FMUL.FTZ R191, R191, R64 ;  /* 0x00000040bfbf7220 */ /* 0x000fe20000410000 */
[----:B------:R3:W4:Y:S01]  /*10240*/  MUFU.EX2 R37, R8 ;  /* 0x0000000800257308 */ /* 0x0007220000000800 */
[----:B-1----:R-:W-:-:S07]  /*10250*/  FFMA.FTZ R7, R213, UR23, -R4 ;  /* 0x00000017d5077c23 */ /* 0x002fce0008010804 */
[----:B------:R1:W-:Y:S01]  /*10260*/  MUFU.EX2 R137, R7 ;  /* 0x0000000700897308 */ /* 0x0003e20000000800 */
[----:B---3--:R-:W-:Y:S02]  /*10270*/  F2FP.F16.F32.PACK_AB R8, R103, R125 ;  /* 0x0000007d6708723e */ /* 0x008fe400000000ff */
[----:B--2---:R-:W-:-:S07]  /*10280*/  F2FP.F16.F32.PACK_AB R11, R11, R239 ;  /* 0x000000ef0b0b723e */ /* 0x004fce00000000ff */
[----:B------:R-:W-:Y:S01]  /*10290*/  HMMA.16816.F32 R68, R8, R26, R188 ;  /* 0x0000001a0844723c */ /* 0x000fe200000018bc */
[----:B-1----:R-:W-:-:S04]  /*102a0*/  FFMA.FTZ R7, R209, UR23, -R4 ;  /* 0x00000017d1077c23 */ /* 0x002fc80008010804 */
[----:B------:R1:W-:Y:S02]  /*102b0*/  MUFU.EX2 R190, R7 ;  /* 0x0000000700be7308 */ /* 0x0003e40000000800 */
[----:B-1----:R-:W-:-:S06]  /*102c0*/  FFMA.FTZ R7, R139, UR23, -R4 ;  /* 0x000000178b077c23 */ /* 0x002fcc0008010804 */
[----:B------:R1:W-:Y:S01]  /*102d0*/  MUFU.EX2 R191, R7 ;  /* 0x0000000700bf7308 */ /* 0x0003e20000000800 */
[----:B------:R-:W-:Y:S01]  /*102e0*/  FMUL.FTZ R184, R184, R65 ;  /* 0x00000041b8b87220 */ /* 0x000fe20000410000 */
[----:B-1----:R-:W-:-:S06]  /*102f0*/  FFMA.FTZ R7, R132, UR23, -R4 ;  /* 0x0000001784077c23 */ /* 0x002fcc0008010804 */
[----:B------:R1:W-:Y:S01]  /*10300*/  MUFU.EX2 R38, R7 ;  /* 0x0000000700267308 */ /* 0x0003e20000000800 */
[----:B------:R-:W-:Y:S01]  /*10310*/  FMUL.FTZ R185, R185, R65 ;  /* 0x00000041b9b97220 */ /* 0x000fe20000410000 */
[-C--:B------:R-:W-:Y:S01]  /*10320*/  FMUL.FTZ R186, R186, R64.reuse ;  /* 0x00000040baba7220 */ /* 0x080fe20000410000 */
[----:B------:R-:W-:Y:S01]  /*10330*/  FMUL.FTZ R187, R187, R64 ;  /* 0x00000040bbbb7220 */ /* 0x000fe20000410000 */
[----:B-1----:R-:W-:-:S04]  /*10340*/  FFMA.FTZ R7, R215, UR23, -R3 ;  /* 0x00000017d7077c23 */ /* 0x002fc80008010803 */
[----:B------:R1:W-:Y:S02]  /*10350*/  MUFU.EX2 R135, R7 ;  /* 0x0000000700877308 */ /* 0x0003e40000000800 */
[----:B------:R-:W-:Y:S01]  /*10360*/  HMMA.16816.F32 R40, R8, R22, R184 ;  /* 0x000000160828723c */ /* 0x000fe200000018b8 */
[-C--:B------:R-:W-:Y:S01]  /*10370*/  FMUL.FTZ R140, R140, R65.reuse ;  /* 0x000000418c8c7220 */ /* 0x080fe20000410000 */
[----:B------:R-:W-:Y:S01]  /*10380*/  FMUL.FTZ R141, R141, R65 ;  /* 0x000000418d8d7220 */ /* 0x000fe20000410000 */
[----:B-1----:R-:W-:-:S04]  /*10390*/  FFMA.FTZ R7, R212, UR23, -R3 ;  /* 0x00000017d4077c23 */ /* 0x002fc80008010803 */
[----:B------:R1:W-:Y:S01]  /*103a0*/  MUFU.EX2 R188, R7 ;  /* 0x0000000700bc7308 */ /* 0x0003e20000000800 */
[-C--:B------:R-:W-:Y:S01]  /*103b0*/  FMUL.FTZ R152, R152, R65.reuse ;  /* 0x0000004198987220 */ /* 0x080fe20000410000 */
[-C--:B------:R-:W-:Y:S01]  /*103c0*/  FMUL.FTZ R153, R153, R65.reuse ;  /* 0x0000004199997220 */ /* 0x080fe20000410000 */
[-C--:B------:R-:W-:Y:S01]  /*103d0*/  FMUL.FTZ R156, R156, R65.reuse ;  /* 0x000000419c9c7220 */ /* 0x080fe20000410000 */
[-C--:B------:R-:W-:Y:S01]  /*103e0*/  FMUL.FTZ R157, R157, R65.reuse ;  /* 0x000000419d9d7220 */ /* 0x080fe20000410000 */
[----:B------:R-:W-:Y:S01]  /*103f0*/  FMUL.FTZ R168, R168, R65 ;  /* 0x00000041a8a87220 */ /* 0x000fe20000410000 */
[-C--:B------:R-:W-:Y:S01]  /*10400*/  FMUL.FTZ R142, R142, R64.reuse ;  /* 0x000000408e8e7220 */ /* 0x080fe20000410000 */
        /* <DEDUP_REMOVED lines=17> */
[----:B-1----:R-:W-:Y:S01]  /*10520*/  FFMA.FTZ R7, R244, UR23, -R2 ;  /* 0x00000017f4077c23 */ /* 0x002fe20008010802 */
[----:B------:R-:W-:-:S03]  /*10530*/  FMUL.FTZ R195, R195, R64 ;  /* 0x00000040c3c37220 */ /* 0x000fc60000410000 */
[----:B------:R1:W2:Y:S01]  /*10540*/  MUFU.EX2 R187, R7 ;  /* 0x0000000700bb7308 */ /* 0x0002a20000000800 */
[C---:B------:R-:W-:Y:S01]  /*10550*/  HMMA.16816.F32 R32, R8.reuse, R16, R140 ;  /* 0x000000100820723c */ /* 0x040fe2000000188c */
[-C--:B----4-:R-:W-:Y:S01]  /*10560*/  FMUL.FTZ R144, R144, R37.reuse ;  /* 0x0000002590907220 */ /* 0x090fe20000410000 */
[-C--:B------:R-:W-:Y:S01]  /*10570*/  FMUL.FTZ R145, R145, R37.reuse ;  /* 0x0000002591917220 */ /* 0x080fe20000410000 */
[-C--:B------:R-:W-:Y:S01]  /*10580*/  FMUL.FTZ R146, R146, R36.reuse ;  /* 0x0000002492927220 */ /* 0x080fe20000410000 */
[-C--:B------:R-:W-:Y:S01]  /*10590*/  FMUL.FTZ R147, R147, R36.reuse ;  /* 0x0000002493937220 */ /* 0x080fe20000410000 */
[-C--:B------:R-:W-:Y:S01]  /*105a0*/  FMUL.FTZ R148, R148, R37.reuse ;  /* 0x0000002594947220 */ /* 0x080fe20000410000 */
[----:B------:R-:W-:Y:S01]  /*105b0*/  HMMA.16816.F32 R28, R8, R18, R152 ;  /* 0x00000012081c723c */ /* 0x000fe20000001898 */
[----:B------:R-:W-:Y:S01]  /*105c0*/  FMUL.FTZ R149, R149, R37 ;  /* 0x0000002595957220 */ /* 0x000fe20000410000 */
[-C--:B------:R-:W-:Y:S01]  /*105d0*/  FMUL.FTZ R150, R150, R36.reuse ;  /* 0x0000002496967220 */ /* 0x080fe20000410000 */
[----:B------:R-:W-:Y:S01]  /*105e0*/  FMUL.FTZ R151, R151, R36 ;  /* 0x0000002497977220 */ /* 0x000fe20000410000 */
[----:B-1----:R-:W-:-:S02]  /*105f0*/  FFMA.FTZ R7, R231, UR23, -R2 ;  /* 0x00000017e7077c23 */ /* 0x002fc40008010802 */
[C---:B------:R-:W-:Y:S02]  /*10600*/  HMMA.16816.F32 R52, R8.reuse, R12, R156 ;  /* 0x0000000c0834723c */ /* 0x040fe4000000189c */
[----:B------:R1:W-:Y:S01]  /*10610*/  MUFU.EX2 R189, R7 ;  /* 0x0000000700bd7308 */ /* 0x0003e20000000800 */
[-C--:B------:R-:W-:Y:S01]  /*10620*/  FMUL.FTZ R160, R160, R37.reuse ;  /* 0x00000025a0a07220 */ /* 0x080fe20000410000 */
[-C--:B------:R-:W-:Y:S02]  /*10630*/  FMUL.FTZ R161, R161, R37.reuse ;  /* 0x00000025a1a17220 */ /* 0x080fe40000410000 */
[C---:B------:R-:W-:Y:S01]  /*10640*/  HMMA.16816.F32 R48, R8.reuse, R14, R168 ;  /* 0x0000000e0830723c */ /* 0x040fe200000018a8 */
        /* <DEDUP_REMOVED lines=12> */
[----:B-1----:R-:W-:Y:S01]  /*10710*/  FFMA.FTZ R7, R211, UR23, -R2 ;  /* 0x00000017d3077c23 */ /* 0x002fe20008010802 */
[-C--:B------:R-:W-:Y:S01]  /*10720*/  FMUL.FTZ R180, R180, R37.reuse ;  /* 0x00000025b4b47220 */ /* 0x080fe20000410000 */
[----:B------:R-:W-:Y:S01]  /*10730*/  FMUL.FTZ R181, R181, R37 ;  /* 0x00000025b5b57220 */ /* 0x000fe20000410000 */
[-C--:B------:R-:W-:Y:S01]  /*10740*/  FMUL.FTZ R182, R182, R36.reuse ;  /* 0x00000024b6b67220 */ /* 0x080fe20000410000 */
[----:B------:R-:W-:-:S02]  /*10750*/  FMUL.FTZ R183, R183, R36 ;  /* 0x00000024b7b77220 */ /* 0x000fc40000410000 */
[----:B------:R-:W-:Y:S01]  /*10760*/  F2FP.F16.F32.PACK_AB R8, R241, R92 ;  /* 0x0000005cf108723e */ /* 0x000fe200000000ff */
[----:B------:R-:W-:Y:S01]  /*10770*/  FMUL.FTZ R196, R196, R37 ;  /* 0x00000025c4c47220 */ /* 0x000fe20000410000 */
[----:B------:R-:W-:Y:S01]  /*10780*/  F2FP.F16.F32.PACK_AB R9, R127, R93 ;  /* 0x0000005d7f09723e */ /* 0x000fe200000000ff */
[----:B------:R-:W-:Y:S01]  /*10790*/  FMUL.FTZ R197, R197, R37 ;  /* 0x00000025c5c57220 */ /* 0x000fe20000410000 */
[----:B------:R-:W-:Y:S01]  /*107a0*/  F2FP.F16.F32.PACK_AB R10, R234, R235 ;  /* 0x000000ebea0a723e */ /* 0x000fe200000000ff */
[-C--:B------:R-:W-:Y:S01]  /*107b0*/  FMUL.FTZ R198, R198, R36.reuse ;  /* 0x00000024c6c67220 */ /* 0x080fe20000410000 */
[----:B------:R-:W-:Y:S01]  /*107c0*/  F2FP.F16.F32.PACK_AB R11, R5, R237 ;  /* 0x000000ed050b723e */ /* 0x000fe200000000ff */
[-C--:B------:R-:W-:Y:S01]  /*107d0*/  FMUL.FTZ R199, R199, R36.reuse ;  /* 0x00000024c7c77220 */ /* 0x080fe20000410000 */
[-C--:B------:R-:W-:Y:S01]  /*107e0*/  FMUL.FTZ R200, R200, R37.reuse ;  /* 0x00000025c8c87220 */ /* 0x080fe20000410000 */
[----:B------:R-:W-:Y:S01]  /*107f0*/  FMUL.FTZ R201, R201, R37 ;  /* 0x00000025c9c97220 */ /* 0x000fe20000410000 */
[-C--:B------:R-:W-:Y:S01]  /*10800*/  FMUL.FTZ R202, R202, R36.reuse ;  /* 0x00000024caca7220 */ /* 0x080fe20000410000 */
[----:B------:R-:W-:Y:S01]  /*10810*/  FMUL.FTZ R203, R203, R36 ;  /* 0x00000024cbcb7220 */ /* 0x000fe20000410000 */
[----:B------:R1:W-:Y:S01]  /*10820*/  STL [R1+0x15c], R113 ;  /* 0x00015c7101007387 */ /* 0x0003e20000100800 */
[C---:B------:R-:W-:Y:S06]  /*10830*/  HMMA.16816.F32 R144, R8.reuse, R16, R144 ;  /* 0x000000100890723c */ /* 0x040fec0000001890 */
[C---:B------:R-:W-:Y:S01]  /*10840*/  HMMA.16816.F32 R148, R8.reuse, R18, R148 ;  /* 0x000000120894723c */ /* 0x040fe20000001894 */
[----:B------:R-:W-:Y:S05]  /*10850*/  LDSM.16.MT88.4 R16, [R222+0x8800] ;  /* 0x00880000de10783b */ /* 0x000fea0000004200 */
[C---:B------:R-:W-:Y:S06]  /*10860*/  HMMA.16816.F32 R160, R8.reuse, R12, R160 ;  /* 0x0000000c08a0723c */ /* 0x040fec00000018a0 */
[C---:B------:R-:W-:Y:S01]  /*10870*/  HMMA.16816.F32 R164, R8.reuse, R14, R164 ;  /* 0x0000000e08a4723c */ /* 0x040fe200000018a4 */
[----:B------:R-:W-:Y:S01]  /*10880*/  LDSM.16.MT88.4 R12, [R223+0x8800] ;  /* 0x00880000df0c783b */ /* 0x000fe20000004200 */
[----:B-1----:R1:W-:Y:S04]  /*10890*/  MUFU.EX2 R113, R7 ;  /* 0x0000000700717308 */ /* 0x0023e80000000800 */
[C---:B------:R-:W-:Y:S06]  /*108a0*/  HMMA.16816.F32 R176, R8.reuse, R20, R176 ;  /* 0x0000001408b0723c */ /* 0x040fec00000018b0 */
[C---:B------:R-:W-:Y:S01]  /*108b0*/  HMMA.16816.F32 R180, R8.reuse, R22, R180 ;  /* 0x0000001608b4723c */ /* 0x040fe200000018b4 */
[----:B------:R-:W-:Y:S05]  /*108c0*/  LDSM.16.MT88.4 R20, [R224+0x8800] ;  /* 0x00880000e014783b */ /* 0x000fea0000004200 */
[----:B------:R-:W-:Y:S01]  /*108d0*/  HMMA.16816.F32 R196, R8, R24, R196 ;  /* 0x0000001808c4723c */ /* 0x000fe200000018c4 */
[----:B-1----:R-:W-:-:S05]  /*108e0*/  FFMA.FTZ R7, R246, UR23, -R0 ;  /* 0x00000017f6077c23 */ /* 0x002fca0008010800 */
[----:B------:R-:W-:Y:S01]  /*108f0*/  HMMA.16816.F32 R200, R8, R26, R200 ;  /* 0x0000001a08c8723c */ /* 0x000fe200000018c8 */
[----:B------:R-:W1:Y:S01]  /*10900*/  LDSM.16.MT88.4 R24, [R221+0x8800] ;  /* 0x00880000dd18783b */ /* 0x000e620000004200 */
[----:B------:R3:W-:Y:S05]  /*10910*/  MUFU.EX2 R134, R7 ;  /* 0x0000000700867308 */ /* 0x0007ea0000000800 */
[--C-:B------:R-:W-:Y:S01]  /*10920*/  FFMA.FTZ R8, R210, UR23, -R0.reuse ;  /* 0x00000017d2087c23 */ /* 0x100fe20008010800 */
[----:B---3--:R-:W-:-:S04]  /*10930*/  FFMA.FTZ R7, R233, UR23, -R0 ;  /* 0x00000017e9077c23 */ /* 0x008fc80008010800 */
[----:B------:R3:W4:Y:S01]  /*10940*/  MUFU.EX2 R184, R7 ;  /* 0x0000000700b87308 */ /* 0x0007220000000800 */
[----:B------:R2:W-:Y:S01]  /*10950*/  STL [R1+0x160], R112 ;  /* 0x0001607001007387 */ /* 0x0005e20000100800 */
[----:B---3--:R-:W-:-:S06]  /*10960*/  FFMA.FTZ R7, R214, UR23, -R0 ;  /* 0x00000017d6077c23 */ /* 0x008fcc0008010800 */
[----:B------:R3:W-:Y:S08]  /*10970*/  MUFU.EX2 R186, R7 ;  /* 0x0000000700ba7308 */ /* 0x0007f00000000800 */
[----:B------:R-:W1:Y:S01]  /*10980*/  MUFU.EX2 R109, R8 ;  /* 0x00000008006d7308 */ /* 0x000e620000000800 */
[----:B---3--:R-:W-:-:S07]  /*10990*/  FFMA.FTZ R7, R207, UR23, -R3 ;  /* 0x00000017cf077c23 */ /* 0x008fce0008010803 */
[----:B------:R3:W-:Y:S02]  /*109a0*/  MUFU.EX2 R185, R7 ;  /* 0x0000000700b97308 */ /* 0x0007e40000000800 */
[----:B---3--:R-:W-:-:S06]  /*109b0*/  FFMA.FTZ R7, R138, UR23, -R3 ;  /* 0x000000178a077c23 */ /* 0x008fcc0008010803 */
[----:B--2---:R2:W3:Y:S01]  /*109c0*/  MUFU.EX2 R112, R7 ;  /* 0x0000000700707308 */ /* 0x0044e20000000800 */
[----:B------:R-:W-:Y:S02]  /*109d0*/  F2FP.F16.F32.PACK_AB R8, R187, R136 ;  /* 0x00000088bb08723e */ /* 0x000fe400000000ff */
[----:B----4-:R-:W-:Y:S01]  /*109e0*/  F2FP.F16.F32.PACK_AB R9, R184, R134 ;  /* 0x00000086b809723e */ /* 0x010fe200000000ff */
[----:B--2---:R-:W-:-:S04]  /*109f0*/  FFMA.FTZ R7, R129, UR23, -R4 ;  /* 0x0000001781077c23 */ /* 0x004fc80008010804 */
[----:B------:R2:W-:Y:S01]  /*10a00*/  MUFU.EX2 R194, R7 ;  /* 0x0000000700c27308 */ /* 0x0005e20000000800 */
[----:B------:R-:W-:Y:S02]  /*10a10*/  F2FP.F16.F32.PACK_AB R10, R113, R189 ;  /* 0x000000bd710a723e */ /* 0x000fe400000000ff */
[----:B-1----:R-:W-:Y:S01]  /*10a20*/  F2FP.F16.F32.PACK_AB R11, R109, R186 ;  /* 0x000000ba6d0b723e */ /* 0x002fe200000000ff */
[----:B--2---:R-:W-:-:S04]  /*10a30*/  FFMA.FTZ R7, R123, UR23, -R4 ;  /* 0x000000177b077c23 */ /* 0x004fc80008010804 */
[----:B------:R1:W-:Y:S02]  /*10a40*/  MUFU.EX2 R138, R7 ;  /* 0x00000007008a7308 */ /* 0x0003e40000000800 */
[C---:B------:R-:W-:Y:S06]  /*10a50*/  HMMA.16816.F32 R32, R8.reuse, R24, R32 ;  /* 0x000000180820723c */ /* 0x040fec0000001820 */
[----:B------:R-:W-:Y:S01]  /*10a60*/  HMMA.16816.F32 R28, R8, R26, R28 ;  /* 0x0000001a081c723c */ /* 0x000fe2000000181c */
[----:B-1----:R-:W-:-:S04]  /*10a70*/  FFMA.FTZ R7, R120, UR23, -R4 ;  /* 0x0000001778077c23 */ /* 0x002fc80008010804 */
[----:B------:R1:W-:Y:S01]  /*10a80*/  MUFU.EX2 R139, R7 ;  /* 0x00000007008b7308 */ /* 0x0003e20000000800 */
[C---:B------:R-:W-:Y:S06]  /*10a90*/  HMMA.16816.F32 R52, R8.reuse, R20, R52 ;  /* 0x000000140834723c */ /* 0x040fec0000001834 */
[----:B------:R-:W-:Y:S01]  /*10aa0*/  HMMA.16816.F32 R48, R8, R22, R48 ;  /* 0x000000160830723c */ /* 0x000fe20000001830 */
[----:B-1----:R-:W-:-:S05]  /*10ab0*/  FFMA.FTZ R7, R117, UR23, -R4 ;  /* 0x0000001775077c23 */ /* 0x002fca0008010804 */
[C---:B------:R-:W-:Y:S01]  /*10ac0*/  HMMA.16816.F32 R44, R8.reuse, R16, R44 ;  /* 0x00000010082c723c */ /* 0x040fe2000000182c */
[----:B------:R1:W-:Y:S05]  /*10ad0*/  MUFU.EX2 R152, R7 ;  /* 0x0000000700987308 */ /* 0x0003ea0000000800 */
[C---:B------:R-:W-:Y:S06]  /*10ae0*/  HMMA.16816.F32 R40, R8.reuse, R18, R40 ;  /* 0x000000120828723c */ /* 0x040fec0000001828 */
[C---:B------:R-:W-:Y:S06]  /*10af0*/  HMMA.16816.F32 R72, R8.reuse, R12, R72 ;  /* 0x0000000c0848723c */ /* 0x040fec0000001848 */
[----:B------:R-:W-:Y:S01]  /*10b00*/  HMMA.16816.F32 R68, R8, R14, R68 ;  /* 0x0000000e0844723c */ /* 0x000fe20000001844 */
[----:B-1----:R-:W-:-:S06]  /*10b10*/  FFMA.FTZ R7, R128, UR23, -R3 ;  /* 0x0000001780077c23 */ /* 0x002fcc0008010803 */
[----:B------:R-:W-:Y:S02]  /*10b20*/  F2FP.F16.F32.PACK_AB R8, R190, R137 ;  /* 0x00000089be08723e */ /* 0x000fe400000000ff */
[----:B------:R-:W-:Y:S02]  /*10b30*/  F2FP.F16.F32.PACK_AB R9, R188, R135 ;  /* 0x00000087bc09723e */ /* 0x000fe400000000ff */
[----:B------:R-:W-:Y:S02]  /*10b40*/  F2FP.F16.F32.PACK_AB R10, R38, R191 ;  /* 0x000000bf260a723e */ /* 0x000fe400000000ff */
[----:B---3--:R-:W-:Y:S01]  /*10b50*/  F2FP.F16.F32.PACK_AB R11, R112, R185 ;  /* 0x000000b9700b723e */ /* 0x008fe200000000ff */
[----:B------:R1:W-:Y:S01]  /*10b60*/  MUFU.EX2 R195, R7 ;  /* 0x0000000700c37308 */ /* 0x0003e20000000800 */
[----:B------:R-:W-:-:S05]  /*10b70*/  IMAD.MOV.U32 R153, RZ, RZ, R78 ;  /* 0x000000ffff997224 */ /* 0x000fca00078e004e */
[----:B------:R-:W-:Y:S01]  /*10b80*/  HMMA.16816.F32 R76, R8, R12, R196 ;  /* 0x0000000c084c723c */ /* 0x000fe200000018c4 */
[----:B-1----:R-:W-:-:S04]  /*10b90*/  FFMA.FTZ R7, R208, UR23, -R2 ;  /* 0x00000017d0077c23 */ /* 0x002fc80008010802 */
[----:B------:R1:W-:Y:S01]  /*10ba0*/  MUFU.EX2 R199, R7 ;  /* 0x0000000700c77308 */ /* 0x0003e20000000800 */
[----:B------:R-:W-:Y:S01]  /*10bb0*/  MOV R154, R57 ;  /* 0x00000039009a7202 */ /* 0x000fe20000000f00 */
[----:B-1----:R-:W-:-:S06]  /*10bc0*/  FFMA.FTZ R7, R133, UR23, -R2 ;  /* 0x0000001785077c23 */ /* 0x002fcc0008010802 */
[----:B------:R1:W2:Y:S02]  /*10bd0*/  MUFU.EX2 R111, R7 ;  /* 0x00000007006f7308 */ /* 0x0002a40000000800 */
[----:B-1----:R-:W-:-:S06]  /*10be0*/  FFMA.FTZ R7, R130, UR23, -R2 ;  /* 0x0000001782077c23 */ /* 0x002fcc0008010802 */
[----:B------:R1:W-:Y:S02]  /*10bf0*/  MUFU.EX2 R57, R7 ;  /* 0x0000000700397308 */ /* 0x0003e40000000800 */
[----:B-1----:R-:W-:-:S06]  /*10c00*/  FFMA.FTZ R7, R118, UR23, -R2 ;  /* 0x0000001776077c23 */ /* 0x002fcc0008010802 */
[----:B------:R1:W-:Y:S01]  /*10c10*/  MUFU.EX2 R229, R7 ;  /* 0x0000000700e57308 */ /* 0x0003e20000000800 */
[----:B------:R-:W-:Y:S02]  /*10c20*/  IMAD.MOV.U32 R141, RZ, RZ, R56 ;  /* 0x000000ffff8d7224 */ /* 0x000fe400078e0038 */
[----:B-1----:R-:W-:-:S05]  /*10c30*/  FFMA.FTZ R7, R206, UR23, -R0 ;  /* 0x00000017ce077c23 */ /* 0x002fca0008010800 */
[----:B------:R1:W-:Y:S01]  /*10c40*/  MUFU.EX2 R197, R7 ;  /* 0x0000000700c57308 */ /* 0x0003e20000000800 */
[----:B------:R-:W-:Y:S01]  /*10c50*/  HMMA.16816.F32 R160, R8, R20, R160 ;  /* 0x0000001408a0723c */ /* 0x000fe200000018a0 */
[----:B-1----:R-:W-:-:S06]  /*10c60*/  FFMA.FTZ R7, R131, UR23, -R0 ;  /* 0x0000001783077c23 */ /* 0x002fcc0008010800 */
[----:B------:R1:W3:Y:S01]  /*10c70*/  MUFU.EX2 R198, R7 ;  /* 0x0000000700c67308 */ /* 0x0002e20000000800 */
[C---:B------:R-:W-:Y:S01]  /*10c80*/  HMMA.16816.F32 R164, R8.reuse, R22, R164 ;  /* 0x0000001608a4723c */ /* 0x040fe200000018a4 */
[----:B------:R-:W4:Y:S05]  /*10c90*/  LDSM.16.MT88.4 R20, [R221+0x9000] ;  /* 0x00900000dd14783b */ /* 0x000f2a0000004200 */
[----:B------:R-:W-:Y:S01]  /*10ca0*/  HMMA.16816.F32 R144, R8, R24, R144 ;  /* 0x000000180890723c */ /* 0x000fe20000001890 */
[----:B-1----:R-:W-:-:S04]  /*10cb0*/  FFMA.FTZ R7, R121, UR23, -R0 ;  /* 0x0000001779077c23 */ /* 0x002fc80008010800 */
[----:B------:R1:W-:Y:S01]  /*10cc0*/  MUFU.EX2 R56, R7 ;  /* 0x0000000700387308 */ /* 0x0003e20000000800 */
[C---:B------:R-:W-:Y:S01]  /*10cd0*/  HMMA.16816.F32 R148, R8.reuse, R26, R148 ;  /* 0x0000001a0894723c */ /* 0x040fe20000001894 */
[----:B------:R-:W-:Y:S05]  /*10ce0*/  LDSM.16.MT88.4 R24, [R223+0x9000] ;  /* 0x00900000df18783b */ /* 0x000fea0000004200 */
[----:B------:R-:W-:Y:S01]  /*10cf0*/  HMMA.16816.F32 R176, R8, R16, R176 ;  /* 0x0000001008b0723c */ /* 0x000fe200000018b0 */
[----:B-1----:R-:W-:-:S05]  /*10d00*/  FFMA.FTZ R7, R115, UR23, -R0 ;  /* 0x0000001773077c23 */ /* 0x002fca0008010800 */
[C---:B------:R-:W-:Y:S01]  /*10d10*/  HMMA.16816.F32 R180, R8.reuse, R18, R180 ;  /* 0x0000001208b4723c */ /* 0x040fe200000018b4 */
[----:B------:R-:W1:Y:S01]  /*10d20*/  LDSM.16.MT88.4 R16, [R224+0x9000] ;  /* 0x00900000e010783b */ /* 0x000e620000004200 */
[----:B------:R2:W4:Y:S04]  /*10d30*/  MUFU.EX2 R228, R7 ;  /* 0x0000000700e47308 */ /* 0x0005280000000800 */
[----:B------:R-:W-:Y:S01]  /*10d40*/  HMMA.16816.F32 R200, R8, R14, R200 ;  /* 0x0000000e08c8723c */ /* 0x000fe200000018c8 */
[----:B------:R-:W1:Y:S01]  /*10d50*/  LDSM.16.MT88.4 R12, [R222+0x9000] ;  /* 0x00900000de0c783b */ /* 0x000e620000004200 */
[----:B--2---:R-:W-:-:S04]  /*10d60*/  FFMA.FTZ R7, R122, UR23, -R3 ;  /* 0x000000177a077c23 */ /* 0x004fc80008010803 */
[----:B------:R2:W-:Y:S01]  /*10d70*/  MUFU.EX2 R196, R7 ;  /* 0x0000000700c47308 */ /* 0x0005e20000000800 */
[----:B------:R-:W-:Y:S01]  /*10d80*/  MOV R208, R227 ;  /* 0x000000e300d07202 */ /* 0x000fe20000000f00 */
[----:B--2---:R-:W-:-:S06]  /*10d90*/  FFMA.FTZ R7, R119, UR23, -R3 ;  /* 0x0000001777077c23 */ /* 0x004fcc0008010803 */
[----:B------:R2:W1:Y:S01]  /*10da0*/  MUFU.EX2 R132, R7 ;  /* 0x0000000700847308 */ /* 0x0004620000000800 */
[----:B------:R-:W-:Y:S01]  /*10db0*/  MOV R128, R225 ;  /* 0x000000e100807202 */ /* 0x000fe20000000f00 */
[----:B--2---:R-:W-:-:S06]  /*10dc0*/  FFMA.FTZ R7, R116, UR23, -R3 ;  /* 0x0000001774077c23 */ /* 0x004fcc0008010803 */
[----:B------:R2:W1:Y:S01]  /*10dd0*/  MUFU.EX2 R232, R7 ;  /* 0x0000000700e87308 */ /* 0x0004620000000800 */
[----:B------:R-:W-:Y:S01]  /*10de0*/  MOV R117, R205 ;  /* 0x000000cd00757202 */ /* 0x000fe20000000f00 */
[----:B--2---:R-:W-:-:S06]  /*10df0*/  FFMA.FTZ R7, R114, UR23, -R2 ;  /* 0x0000001772077c23 */ /* 0x004fcc0008010802 */
[----:B------:R2:W-:Y:S01]  /*10e00*/  MUFU.EX2 R227, R7 ;  /* 0x0000000700e37308 */ /* 0x0005e20000000800 */
[----:B------:R1:W-:Y:S01]  /*10e10*/  STL [R1+0x108], R38 ;  /* 0x0001082601007387 */ /* 0x0003e20000100800 */
[----:B------:R-:W-:Y:S01]  /*10e20*/  F2FP.F16.F32.PACK_AB R8, R111, R199 ;  /* 0x000000c76f08723e */ /* 0x000fe200000000ff */
[----:B------:R-:W-:Y:S01]  /*10e30*/  IMAD.MOV.U32 R209, RZ, RZ, R6 ;  /* 0x000000ffffd17224 */ /* 0x000fe200078e0006 */
[----:B---3--:R-:W-:Y:S01]  /*10e40*/  F2FP.F16.F32.PACK_AB R9, R198, R197 ;  /* 0x000000c5c609723e */ /* 0x008fe200000000ff */
[----:B------:R-:W3:Y:S01]  /*10e50*/  LDL.LU R158, [R1+0x88] ;  /* 0x00008800019e7983 */ /* 0x000ee20000300800 */
[----:B------:R-:W-:Y:S02]  /*10e60*/  F2FP.F16.F32.PACK_AB R10, R229, R57 ;  /* 0x00000039e50a723e */ /* 0x000fe400000000ff */
[----:B----4-:R-:W-:Y:S01]  /*10e70*/  F2FP.F16.F32.PACK_AB R11, R228, R56 ;  /* 0x00000038e40b723e */ /* 0x010fe200000000ff */
[----:B------:R-:W4:Y:S01]  /*10e80*/  LDL.LU R159, [R1+0x8c] ;  /* 0x00008c00019f7983 */ /* 0x000f220000300800 */
[----:B--2---:R-:W-:-:S04]  /*10e90*/  FFMA.FTZ R7, R110, UR23, -R2 ;  /* 0x000000176e077c23 */ /* 0x004fc80008010802 */
[----:B------:R2:W4:Y:S01]  /*10ea0*/  MUFU.EX2 R225, R7 ;  /* 0x0000000700e17308 */ /* 0x0005220000000800 */
[----:B------:R-:W-:Y:S01]  /*10eb0*/  STL [R1+0x100], R139 ;  /* 0x0001008b01007387 */ /* 0x000fe20000100800 */
[----:B------:R-:W-:Y:S01]  /*10ec0*/  IMAD.MOV.U32 R215, RZ, RZ, R226 ;  /* 0x000000ffffd77224 */ /* 0x000fe200078e00e2 */
[----:B------:R-:W-:Y:S02]  /*10ed0*/  MOV R142, R59 ;  /* 0x0000003b008e7202 */ /* 0x000fe40000000f00 */
[----:B------:R-:W-:Y:S01]  /*10ee0*/  STL [R1+0x104], R152 ;  /* 0x0001049801007387 */ /* 0x000fe20000100800 */
[----:B--2---:R-:W-:-:S04]  /*10ef0*/  FFMA.FTZ R7, R107, UR23, -R2 ;  /* 0x000000176b077c23 */ /* 0x004fc80008010802 */
[----:B------:R2:W-:Y:S01]  /*10f00*/  MUFU.EX2 R205, R7 ;  /* 0x0000000700cd7308 */ /* 0x0005e20000000800 */
[----:B------:R-:W-:Y:S01]  /*10f10*/  STL [R1+0xfc], R57 ;  /* 0x0000fc3901007387 */ /* 0x000fe20000100800 */
[----:B------:R-:W-:Y:S01]  /*10f20*/  IMAD.MOV.U32 R126, RZ, RZ, R63 ;  /* 0x000000ffff7e7224 */ /* 0x000fe200078e003f */
[----:B-1----:R-:W-:Y:S01]  /*10f30*/  MOV R38, R61 ;  /* 0x0000003d00267202 */ /* 0x002fe20000000f00 */
[----:B------:R-:W-:Y:S01]  /*10f40*/  IMAD.MOV.U32 R143, RZ, RZ, R60 ;  /* 0x000000ffff8f7224 */ /* 0x000fe200078e003c */
[----:B------:R-:W-:Y:S01]  /*10f50*/  MOV R140, R58 ;  /* 0x0000003a008c7202 */ /* 0x000fe20000000f00 */
[----:B------:R-:W-:Y:S01]  /*10f60*/  IMAD.MOV.U32 R155, RZ, RZ, R62 ;  /* 0x000000ffff9b7224 */ /* 0x000fe200078e003e */
[----:B------:R1:W-:Y:S01]  /*10f70*/  STL [R1+0xf8], R56 ;  /* 0x0000f83801007387 */ /* 0x0003e20000100800 */
[----:B--2---:R-:W-:-:S04]  /*10f80*/  FFMA.FTZ R7, R102, UR23, -R2 ;  /* 0x0000001766077c23 */ /* 0x004fc80008010802 */
[----:B------:R2:W-:Y:S01]  /*10f90*/  MUFU.EX2 R6, R7 ;  /* 0x0000000700067308 */ /* 0x0005e20000000800 */
[----:B------:R-:W-:Y:S01]  /*10fa0*/  HMMA.16816.F32 R60, R8, R20, R32 ;  /* 0x00000014083c723c */ /* 0x000fe20000001820 */
[----:B------:R1:W-:Y:S01]  /*10fb0*/  STL [R1+0xe4], R132 ;  /* 0x0000e48401007387 */ /* 0x0003e20000100800 */
[----:B------:R-:W-:-:S04]  /*10fc0*/  MOV R121, R80 ;  /* 0x0000005000797202 */ /* 0x000fc80000000f00 */
[----:B------:R-:W-:Y:S01]  /*10fd0*/  HMMA.16816.F32 R52, R8, R16, R52 ;  /* 0x000000100834723c */ /* 0x000fe20000001834 */
[----:B--2---:R-:W-:-:S05]  /*10fe0*/  FFMA.FTZ R7, R66, UR23, -R0 ;  /* 0x0000001742077c23 */ /* 0x004fca0008010800 */
[C---:B-1----:R-:W-:Y:S01]  /*10ff0*/  HMMA.16816.F32 R56, R8.reuse, R22, R28 ;  /* 0x000000160838723c */ /* 0x042fe2000000181c */
[----:B------:R1:W-:Y:S05]  /*11000*/  MUFU.EX2 R226, R7 ;  /* 0x0000000700e27308 */ /* 0x0003ea0000000800 */
[C---:B------:R-:W-:Y:S06]  /*11010*/  HMMA.16816.F32 R48, R8.reuse, R18, R48 ;  /* 0x000000120830723c */ /* 0x040fec0000001830 */
[C---:B------:R-:W-:Y:S06]  /*11020*/  HMMA.16816.F32 R44, R8.reuse, R12, R44 ;  /* 0x0000000c082c723c */ /* 0x040fec000000182c */
[----:B------:R-:W-:Y:S01]  /*11030*/  HMMA.16816.F32 R40, R8, R14, R40 ;  /* 0x0000000e0828723c */ /* 0x000fe20000001828 */
[----:B-1----:R-:W-:-:S05]  /*11040*/  FFMA.FTZ R7, R106, UR23, -R0 ;  /* 0x000000176a077c23 */ /* 0x002fca0008010800 */
[C---:B------:R-:W-:Y:S06]  /*11050*/  HMMA.16816.F32 R32, R8.reuse, R24, R72 ;  /* 0x000000180820723c */ /* 0x040fec0000001848 */
[----:B------:R-:W-:Y:S01]  /*11060*/  HMMA.16816.F32 R28, R8, R26, R68 ;  /* 0x0000001a081c723c */ /* 0x000fe20000001844 */
[----:B------:R-:W-:Y:S02]  /*11070*/  MOV R206, R83 ;  /* 0x0000005300ce7202 */ /* 0x000fe40000000f00 */
[----:B------:R-:W-:Y:S01]  /*11080*/  MOV R130, R87 ;  /* 0x0000005700827202 */ /* 0x000fe20000000f00 */
[----:B------:R-:W-:Y:S01]  /*11090*/  IMAD.MOV.U32 R214, RZ, RZ, R140 ;  /* 0x000000ffffd67224 */ /* 0x000fe200078e008c */
[----:B------:R-:W-:-:S02]  /*110a0*/  MOV R123, R126 ;  /* 0x0000007e007b7202 */ /* 0x000fc40000000f00 */
[----:B------:R-:W-:Y:S01]  /*110b0*/  F2FP.F16.F32.PACK_AB R11, R232, R132 ;  /* 0x00000084e80b723e */ /* 0x000fe200000000ff */
[----:B------:R-:W-:Y:S01]  /*110c0*/  IMAD.MOV.U32 R132, RZ, RZ, R220 ;  /* 0x000000ffff847224 */ /* 0x000fe200078e00dc */
[----:B------:R-:W-:Y:S01]  /*110d0*/  F2FP.F16.F32.PACK_AB R10, R152, R139 ;  /* 0x0000008b980a723e */ /* 0x000fe200000000ff */
[----:B------:R1:W2:Y:S01]  /*110e0*/  MUFU.EX2 R220, R7 ;  /* 0x0000000700dc7308 */ /* 0x0002a20000000800 */
        /* <DEDUP_REMOVED lines=17> */
[----:B------:R-:W-:Y:S01]  /*11200*/  MOV R193, R153 ;  /* 0x0000009900c17202 */ /* 0x000fe20000000f00 */
[----:B------:R-:W-:Y:S02]  /*11210*/  LDSM.16.MT88.4 R68, [R223+0x9800] ;  /* 0x00980000df44783b */ /* 0x000fe40000004200 */
[----:B------:R1:W-:Y:S02]  /*11220*/  MUFU.EX2 R5, R7 ;  /* 0x0000000700057308 */ /* 0x0003e40000000800 */
[----:B-1----:R-:W-:Y:S01]  /*11230*/  FFMA.FTZ R7, R121, UR23, -R4 ;  /* 0x0000001779077c23 */ /* 0x002fe20008010804 */
[----:B------:R-:W-:-:S02]  /*11240*/  MOV R121, R206 ;  /* 0x000000ce00797202 */ /* 0x000fc40000000f00 */
[----:B------:R-:W-:Y:S02]  /*11250*/  MOV R206, R130 ;  /* 0x0000008200ce7202 */ /* 0x000fe40000000f00 */
[----:B------:R-:W-:Y:S02]  /*11260*/  MOV R130, R208 ;  /* 0x000000d000827202 */ /* 0x000fe40000000f00 */
[----:B------:R-:W-:Y:S02]  /*11270*/  MOV R208, R117 ;  /* 0x0000007500d07202 */ /* 0x000fe40000000f00 */
[----:B------:R-:W-:Y:S02]  /*11280*/  MOV R117, R123 ;  /* 0x0000007b00757202 */ /* 0x000fe40000000f00 */
[----:B------:R-:W-:Y:S02]  /*11290*/  MOV R123, R207 ;  /* 0x000000cf007b7202 */ /* 0x000fe40000000f00 */
[----:B------:R-:W-:-:S02]  /*112a0*/  MOV R207, R214 ;  /* 0x000000d600cf7202 */ /* 0x000fc40000000f00 */
[----:B------:R-:W-:Y:S02]  /*112b0*/  MOV R214, R252 ;  /* 0x000000fc00d67202 */ /* 0x000fe40000000f00 */
[----:B------:R-:W2:Y:S01]  /*112c0*/  LDL.LU R252, [R1+0x2c] ;  /* 0x00002c0001fc7983 */ /* 0x000ea20000300800 */
[----:B------:R-:W-:Y:S02]  /*112d0*/  IMAD.MOV.U32 R115, RZ, RZ, R131 ;  /* 0x000000ffff737224 */ /* 0x000fe400078e0083 */
[----:B------:R-:W-:Y:S02]  /*112e0*/  IMAD.MOV.U32 R131, RZ, RZ, R118 ;  /* 0x000000ffff837224 */ /* 0x000fe400078e0076 */
        /* <DEDUP_REMOVED lines=12> */
[----:B------:R-:W-:-:S02]  /*113b0*/  MOV R208, R117 ;  /* 0x0000007500d07202 */ /* 0x000fc40000000f00 */
[----:B------:R-:W-:Y:S01]  /*113c0*/  MOV R117, R123 ;  /* 0x0000007b00757202 */ /* 0x000fe20000000f00 */
[----:B------:R-:W-:Y:S01]  /*113d0*/  IMAD.MOV.U32 R123, RZ, RZ, R207 ;  /* 0x000000ffff7b7224 */ /* 0x000fe200078e00cf */
[----:B------:R-:W-:Y:S02]  /*113e0*/  MOV R207, R214 ;  /* 0x000000d600cf7202 */ /* 0x000fe40000000f00 */
[----:B------:R-:W-:Y:S01]  /*113f0*/  MOV R214, R192 ;  /* 0x000000c000d67202 */ /* 0x000fe20000000f00 */
[----:B-1----:R-:W-:Y:S01]  /*11400*/  FFMA.FTZ R7, R115, UR23, -R4 ;  /* 0x0000001773077c23 */ /* 0x002fe20008010804 */
[----:B------:R-:W-:Y:S01]  /*11410*/  MOV R115, R131 ;  /* 0x0000008300737202 */ /* 0x000fe20000000f00 */
[----:B------:R-:W-:Y:S02]  /*11420*/  IMAD.MOV.U32 R131, RZ, RZ, R118 ;  /* 0x000000ffff837224 */ /* 0x000fe400078e0076 */
[----:B------:R1:W-:Y:S01]  /*11430*/  MUFU.EX2 R192, R7 ;  /* 0x0000000700c07308 */ /* 0x0003e20000000800 */
[----:B------:R-:W-:-:S02]  /*11440*/  MOV R118, R133 ;  /* 0x0000008500767202 */ /* 0x000fc40000000f00 */
[----:B------:R-:W-:Y:S01]  /*11450*/  MOV R133, R128 ;  /* 0x0000008000857202 */ /* 0x000fe20000000f00 */
[----:B------:R-:W-:Y:S01]  /*11460*/  IMAD.MOV.U32 R128, RZ, RZ, R120 ;  /* 0x000000ffff807224 */ /* 0x000fe200078e0078 */
[----:B------:R-:W-:Y:S02]  /*11470*/  MOV R120, R129 ;  /* 0x0000008100787202 */ /* 0x000fe40000000f00 */
[----:B------:R-:W-:Y:S01]  /*11480*/  MOV R129, R210 ;  /* 0x000000d200817202 */ /* 0x000fe20000000f00 */
[----:B-1----:R-:W-:Y:S01]  /*11490*/  FFMA.FTZ R7, R122, UR23, -R4 ;  /* 0x000000177a077c23 */ /* 0x002fe20008010804 */
        /* <DEDUP_REMOVED lines=18> */
[----:B--2---:R-:W-:Y:S02]  /*115c0*/  MOV R246, R252 ;  /* 0x000000fc00f67202 */ /* 0x004fe40000000f00 */
[----:B------:R-:W2:Y:S04]  /*115d0*/  LDL.LU R252, [R1+0x3c] ;  /* 0x00003c0001fc7983 */ /* 0x000ea80000300800 */
[----:B------:R-:W2:Y:S01]  /*115e0*/  LDL.LU R233, [R1+0x24] ;  /* 0x0000240001e97983 */ /* 0x000ea20000300800 */
[----:B---3--:R-:W-:Y:S01]  /*115f0*/  FFMA.FTZ R92, R158, R37, R92 ;  /* 0x000000259e5c7223 */ /* 0x008fe2000001005c */
[----:B----4-:R-:W-:-:S02]  /*11600*/  FFMA.FTZ R93, R159, R36, R93 ;  /* 0x000000249f5d7223 */ /* 0x010fc4000001005d */
[----:B------:R-:W1:Y:S01]  /*11610*/  LDSM.16.MT88.4 R36, [R222+0x9800] ;  /* 0x00980000de24783b */ /* 0x000e620000004200 */
[----:B------:R-:W-:Y:S02]  /*11620*/  F2FP.F16.F32.PACK_AB R8, R138, R194 ;  /* 0x000000c28a08723e */ /* 0x000fe400000000ff */
[----:B------:R-:W-:-:S07]  /*11630*/  F2FP.F16.F32.PACK_AB R9, R196, R195 ;  /* 0x000000c3c409723e */ /* 0x000fce00000000ff */
[----:B------:R-:W-:Y:S07]  /*11640*/  HMMA.16816.F32 R176, R8, R12, R176 ;  /* 0x0000000c08b0723c */ /* 0x000fee00000018b0 */
[----:B------:R-:W-:-:S04]  /*11650*/  FFMA.FTZ R12, R105, UR23, -R0 ;  /* 0x00000017690c7c23 */ /* 0x000fc80008010800 */
[----:B------:R-:W3:Y:S01]  /*11660*/  MUFU.EX2 R204, R12 ;  /* 0x0000000c00cc7308 */ /* 0x000ee20000000800 */
[C---:B------:R-:W-:Y:S06]  /*11670*/  HMMA.16816.F32 R144, R8.reuse, R20, R144 ;  /* 0x000000140890723c */ /* 0x040fec0000001890 */
[C---:B------:R-:W-:Y:S01]  /*11680*/  HMMA.16816.F32 R148, R8.reuse, R22, R148 ;  /* 0x000000160894723c */ /* 0x040fe20000001894 */
[----:B------:R-:W-:Y:S01]  /*11690*/  IMAD.MOV.U32 R127, RZ, RZ, R91 ;  /* 0x000000ffff7f7224 */ /* 0x000fe200078e005b */
[----:B------:R-:W-:Y:S04]  /*116a0*/  LDSM.16.MT88.4 R20, [R224+0x9800] ;  /* 0x00980000e014783b */ /* 0x000fe80000004200 */
[C---:B------:R-:W-:Y:S06]  /*116b0*/  HMMA.16816.F32 R160, R8.reuse, R16, R160 ;  /* 0x0000001008a0723c */ /* 0x040fec00000018a0 */
[C---:B------:R-:W-:Y:S01]  /*116c0*/  HMMA.16816.F32 R164, R8.reuse, R18, R164 ;  /* 0x0000001208a4723c */ /* 0x040fe200000018a4 */
[----:B------:R-:W-:Y:S01]  /*116d0*/  IMAD.MOV.U32 R126, RZ, RZ, R84 ;  /* 0x000000ffff7e7224 */ /* 0x000fe200078e0054 */
[----:B------:R-:W4:Y:S04]  /*116e0*/  LDSM.16.MT88.4 R16, [R221+0x9800] ;  /* 0x00980000dd10783b */ /* 0x000f280000004200 */
[C---:B------:R-:W-:Y:S01]  /*116f0*/  HMMA.16816.F32 R180, R8.reuse, R14, R180 ;  /* 0x0000000e08b4723c */ /* 0x040fe200000018b4 */
[----:B------:R1:W-:Y:S05]  /*11700*/  MUFU.EX2 R15, R7 ;  /* 0x00000007000f7308 */ /* 0x0003ea0000000800 */
[C---:B------:R-:W-:Y:S06]  /*11710*/  HMMA.16816.F32 R76, R8.reuse, R24, R76 ;  /* 0x00000018084c723c */ /* 0x040fec000000184c */
[----:B------:R-:W-:Y:S07]  /*11720*/  HMMA.16816.F32 R200, R8, R26, R200 ;  /* 0x0000001a08c8723c */ /* 0x000fee00000018c8 */
[----:B------:R-:W-:-:S02]  /*11730*/  F2FP.F16.F32.PACK_AB R8, R225, R227 ;  /* 0x000000e3e108723e */ /* 0x000fc400000000ff */
[----:B------:R-:W-:Y:S02]  /*11740*/  F2FP.F16.F32.PACK_AB R9, R220, R226 ;  /* 0x000000e2dc09723e */ /* 0x000fe400000000ff */
[----:B------:R-:W-:Y:S02]  /*11750*/  F2FP.F16.F32.PACK_AB R10, R6, R205 ;  /* 0x000000cd060a723e */ /* 0x000fe400000000ff */
[----:B---3--:R-:W-:Y:S01]  /*11760*/  F2FP.F16.F32.PACK_AB R11, R5, R204 ;  /* 0x000000cc050b723e */ /* 0x008fe200000000ff */
[----:B-1----:R-:W-:Y:S01]  /*11770*/  FFMA.FTZ R7, R122, UR23, -R4 ;  /* 0x000000177a077c23 */ /* 0x002fe20008010804 */
[----:B------:R-:W-:Y:S01]  /*11780*/  MOV R122, R115 ;  /* 0x00000073007a7202 */ /* 0x000fe20000000f00 */
[----:B------:R-:W-:Y:S01]  /*11790*/  IMAD.MOV.U32 R115, RZ, RZ, R121 ;  /* 0x000000ffff737224 */ /* 0x000fe200078e0079 */
[----:B------:R-:W-:Y:S02]  /*117a0*/  MOV R121, R131 ;  /* 0x0000008300797202 */ /* 0x000fe40000000f00 */
[----:B------:R-:W-:Y:S01]  /*117b0*/  MOV R131, R206 ;  /* 0x000000ce00837202 */ /* 0x000fe20000000f00 */
[----:B------:R-:W-:Y:S01]  /*117c0*/  HMMA.16816.F32 R88, R8, R38, R40 ;  /* 0x000000260858723c */ /* 0x000fe20000001828 */
[----:B------:R-:W-:Y:S01]  /*117d0*/  IMAD.MOV.U32 R206, RZ, RZ, R118 ;  /* 0x000000ffffce7224 */ /* 0x000fe200078e0076 */
[----:B------:R1:W-:Y:S01]  /*117e0*/  MUFU.EX2 R40, R7 ;  /* 0x0000000700287308 */ /* 0x0003e20000000800 */
[----:B------:R-:W-:-:S02]  /*117f0*/  MOV R118, R130 ;  /* 0x0000008200767202 */ /* 0x000fc40000000f00 */
[----:B------:R-:W-:Y:S01]  /*11800*/  MOV R130, R133 ;  /* 0x0000008500827202 */ /* 0x000fe20000000f00 */
[----:B------:R-:W-:Y:S01]  /*11810*/  IMAD.MOV.U32 R133, RZ, RZ, R208 ;  /* 0x000000ffff857224 */ /* 0x000fe200078e00d0 */
[----:B------:R-:W-:Y:S02]  /*11820*/  MOV R208, R128 ;  /* 0x0000008000d07202 */ /* 0x000fe40000000f00 */
[----:B------:R-:W-:Y:S01]  /*11830*/  MOV R128, R117 ;  /* 0x0000007500807202 */ /* 0x000fe20000000f00 */
[----:B------:R-:W-:Y:S01]  /*11840*/  IMAD.MOV.U32 R117, RZ, RZ, R120 ;  /* 0x000000ffff757224 */ /* 0x000fe200078e0078 */
[----:B------:R-:W-:Y:S01]  /*11850*/  MOV R120, R123 ;  /* 0x0000007b00787202 */ /* 0x000fe20000000f00 */
[----:B-1----:R-:W-:Y:S01]  /*11860*/  FFMA.FTZ R7, R122, UR23, -R4 ;  /* 0x000000177a077c23 */ /* 0x002fe20008010804 */
        /* <DEDUP_REMOVED lines=11> */
[----:B------:R-:W-:Y:S02]  /*11920*/  MOV R207, R210 ;  /* 0x000000d200cf7202 */ /* 0x000fe40000000f00 */
[----:B------:R-:W-:Y:S02]  /*11930*/  MOV R208, R128 ;  /* 0x0000008000d07202 */ /* 0x000fe40000000f00 */
[----:B------:R-:W-:Y:S01]  /*11940*/  MOV R210, R214 ;  /* 0x000000d600d27202 */ /* 0x000fe20000000f00 */
[----:B-1----:R-:W-:Y:S01]  /*11950*/  FFMA.FTZ R7, R122, UR23, -R4 ;  /* 0x000000177a077c23 */ /* 0x002fe20008010804 */
        /* <DEDUP_REMOVED lines=17> */
[----:B------:R-:W-:Y:S02]  /*11a70*/  MOV R120, R123 ;  /* 0x0000007b00787202 */ /* 0x000fe40000000f00 */
[----:B------:R-:W-:Y:S01]  /*11a80*/  MOV R123, R129 ;  /* 0x00000081007b7202 */ /* 0x000fe20000000f00 */
[----:B------:R-:W-:Y:S02]  /*11a90*/  IMAD.MOV.U32 R129, RZ, RZ, R207 ;  /* 0x000000ffff817224 */ /* 0x000fe400078e00cf */
[----:B--2---:R-:W-:Y:S01]  /*11aa0*/  IMAD.MOV.U32 R214, RZ, RZ, R233 ;  /* 0x000000ffffd67224 */ /* 0x004fe200078e00e9 */
[----:B------:R-:W-:-:S02]  /*11ab0*/  MOV R233, R126 ;  /* 0x0000007e00e97202 */ /* 0x000fc40000000f00 */
[----:B------:R-:W2:Y:S02]  /*11ac0*/  LDL.LU R126, [R1+0x14] ;  /* 0x00001400017e7983 */ /* 0x000ea40000300800 */
[----:B------:R-:W-:Y:S01]  /*11ad0*/  MOV R210, R214 ;  /* 0x000000d600d27202 */ /* 0x000fe20000000f00 */
[----:B------:R-:W-:Y:S01]  /*11ae0*/  IMAD.MOV.U32 R214, RZ, RZ, R233 ;  /* 0x000000ffffd67224 */ /* 0x000fe200078e00e9 */
[----:B------:R-:W-:Y:S02]  /*11af0*/  MOV R233, R244 ;  /* 0x000000f400e97202 */ /* 0x000fe40000000f00 */
[----:B------:R-:W-:Y:S01]  /*11b00*/  MOV R207, R210 ;  /* 0x000000d200cf7202 */ /* 0x000fe20000000f00 */
[----:B------:R-:W3:Y:S01]  /*11b10*/  LDL.LU R244, [R1+0x10] ;  /* 0x0000100001f47983 */ /* 0x000ee20000300800 */
[----:B------:R-:W-:Y:S01]  /*11b20*/  MOV R210, R214 ;  /* 0x000000d600d27202 */ /* 0x000fe20000000f00 */
[----:B------:R-:W-:Y:S01]  /*11b30*/  IMAD.MOV.U32 R214, RZ, RZ, R233 ;  /* 0x000000ffffd67224 */ /* 0x000fe200078e00e9 */
[----:B------:R-:W-:-:S02]  /*11b40*/  MOV R233, R212 ;  /* 0x000000d400e97202 */ /* 0x000fc40000000f00 */
[----:B------:R-:W4:Y:S01]  /*11b50*/  LDL.LU R212, [R1+0x38] ;  /* 0x0000380001d47983 */ /* 0x000f220000300800 */
[----:B------:R1:W-:Y:S02]  /*11b60*/  MUFU.EX2 R42, R7 ;  /* 0x00000007002a7308 */ /* 0x0003e40000000800 */
[----:B-1----:R-:W-:Y:S01]  /*11b70*/  FFMA.FTZ R7, R122, UR23, -R4 ;  /* 0x000000177a077c23 */ /* 0x002fe20008010804 */
[----:B------:R-:W-:Y:S01]  /*11b80*/  MOV R122, R115 ;  /* 0x00000073007a7202 */ /* 0x000fe20000000f00 */
[----:B------:R-:W-:Y:S01]  /*11b90*/  IMAD.MOV.U32 R115, RZ, RZ, R121 ;  /* 0x000000ffff737224 */ /* 0x000fe200078e0079 */
        /* <DEDUP_REMOVED lines=10> */
[----:B------:R-:W-:Y:S02]  /*11c40*/  MOV R123, R129 ;  /* 0x00000081007b7202 */ /* 0x000fe40000000f00 */
[----:B------:R-:W-:Y:S01]  /*11c50*/  MOV R129, R207 ;  /* 0x000000cf00817202 */ /* 0x000fe20000000f00 */
[----:B------:R-:W-:Y:S02]  /*11c60*/  IMAD.MOV.U32 R207, RZ, RZ, R210 ;  /* 0x000000ffffcf7224 */ /* 0x000fe400078e00d2 */
[----:B-1----:R-:W-:Y:S01]  /*11c70*/  FFMA.FTZ R7, R122, UR23, -R4 ;  /* 0x000000177a077c23 */ /* 0x002fe20008010804 */
        /* <DEDUP_REMOVED lines=10> */
[----:B------:R-:W-:-:S02]  /*11d20*/  MOV R117, R120 ;  /* 0x0000007800757202 */ /* 0x000fc40000000f00 */
[----:B------:R-:W-:Y:S01]  /*11d30*/  MOV R120, R123 ;  /* 0x0000007b00787202 */ /* 0x000fe20000000f00 */
[----:B------:R-:W-:Y:S01]  /*11d40*/  IMAD.MOV.U32 R123, RZ, RZ, R129 ;  /* 0x000000ffff7b7224 */ /* 0x000fe200078e0081 */
[----:B------:R-:W-:Y:S02]  /*11d50*/  MOV R129, R207 ;  /* 0x000000cf00817202 */ /* 0x000fe40000000f00 */
[----:B------:R-:W-:Y:S01]  /*11d60*/  MOV R207, R210 ;  /* 0x000000d200cf7202 */ /* 0x000fe20000000f00 */
[----:B------:R-:W-:Y:S02]  /*11d70*/  IMAD.MOV.U32 R210, RZ, RZ, R214 ;  /* 0x000000ffffd27224 */ /* 0x000fe400078e00d6 */
[----:B----4-:R-:W-:Y:S01]  /*11d80*/  IMAD.MOV.U32 R233, RZ, RZ, R212 ;  /* 0x000000ffffe97224 */ /* 0x010fe200078e00d4 */
[----:B------:R-:W-:Y:S02]  /*11d90*/  MOV R212, R104 ;  /* 0x0000006800d47202 */ /* 0x000fe40000000f00 */
[----:B------:R-:W4:Y:S02]  /*11da0*/  LDL.LU R104, [R1+0x184] ;  /* 0x0001840001687983 */ /* 0x000f240000300800 */
[----:B------:R-:W-:-:S02]  /*11db0*/  MOV R214, R233 ;  /* 0x000000e900d67202 */ /* 0x000fc40000000f00 */
[----:B------:R-:W-:Y:S01]  /*11dc0*/  MOV R233, R212 ;  /* 0x000000d400e97202 */ /* 0x000fe20000000f00 */
[----:B------:R-:W-:Y:S02]  /*11dd0*/  IMAD.MOV.U32 R212, RZ, RZ, R215 ;  /* 0x000000ffffd47224 */ /* 0x000fe400078e00d7 */
[----:B------:R-:W2:Y:S01]  /*11de0*/  LDL.LU R215, [R1] ;  /* 0x0000000001d77983 */ /* 0x000ea20000300800 */
[----:B------:R-:W-:Y:S01]  /*11df0*/  HMMA.16816.F32 R172, R8, R36, R44 ;  /* 0x0000002408ac723c */ /* 0x000fe2000000182c */
[----:B------:R1:W-:Y:S02]  /*11e00*/  MUFU.EX2 R44, R7 ;  /* 0x00000007002c7308 */ /* 0x0003e40000000800 */
[----:B-1----:R-:W-:Y:S01]  /*11e10*/  FFMA.FTZ R7, R122, UR23, -R4 ;  /* 0x000000177a077c23 */ /* 0x002fe20008010804 */
        /* <DEDUP_REMOVED lines=19> */
[----:B------:R-:W-:Y:S01]  /*11f50*/  MOV R118, R130 ;  /* 0x0000008200767202 */ /* 0x000fe20000000f00 */
[----:B------:R1:W-:Y:S01]  /*11f60*/  MUFU.EX2 R26, R7 ;  /* 0x00000007001a7308 */ /* 0x0003e20000000800 */
        /* <DEDUP_REMOVED lines=9> */
[----:B-1----:R-:W-:Y:S01]  /*12000*/  FFMA.FTZ R7, R122, UR23, -R4 ;  /* 0x000000177a077c23 */ /* 0x002fe20008010804 */
[----:B------:R-:W-:Y:S01]  /*12010*/  IMAD.MOV.U32 R122, RZ, RZ, R115 ;  /* 0x000000ffff7a7224 */ /* 0x000fe200078e0073 */
[----:B------:R-:W-:Y:S02]  /*12020*/  MOV R115, R121 ;  /* 0x0000007900737202 */ /* 0x000fe40000000f00 */
[----:B------:R-:W-:Y:S01]  /*12030*/  MOV R121, R131 ;  /* 0x0000008300797202 */ /* 0x000fe20000000f00 */
[----:B------:R-:W-:Y:S01]  /*12040*/  IMAD.MOV.U32 R131, RZ, RZ, R206 ;  /* 0x000000ffff837224 */ /* 0x000fe200078e00ce */
[----:B------:R1:W-:Y:S01]  /*12050*/  MUFU.EX2 R25, R7 ;  /* 0x0000000700197308 */ /* 0x0003e20000000800 */
[----:B------:R-:W-:-:S02]  /*12060*/  MOV R129, R207 ;  /* 0x000000cf00817202 */ /* 0x000fc40000000f00 */
[----:B------:R-:W-:Y:S02]  /*12070*/  MOV R206, R118 ;  /* 0x0000007600ce7202 */ /* 0x000fe40000000f00 */
        /* <DEDUP_REMOVED lines=8> */
[----:B------:R-:W-:-:S02]  /*12100*/  MOV R122, R115 ;  /* 0x00000073007a7202 */ /* 0x000fc40000000f00 */
[----:B------:R-:W-:Y:S01]  /*12110*/  MOV R115, R121 ;  /* 0x0000007900737202 */ /* 0x000fe20000000f00 */
[----:B------:R-:W-:Y:S01]  /*12120*/  IMAD.MOV.U32 R121, RZ, RZ, R131 ;  /* 0x000000ffff797224 */ /* 0x000fe200078e0083 */
[----:B------:R-:W-:Y:S01]  /*12130*/  MOV R131, R206 ;  /* 0x000000ce00837202 */ /* 0x000fe20000000f00 */
[----:B------:R-:W-:Y:S01]  /*12140*/  IMAD.MOV.U32 R123, RZ, RZ, R129 ;  /* 0x000000ffff7b7224 */ /* 0x000fe200078e0081 */
[----:B------:R-:W-:Y:S01]  /*12150*/  MOV R206, R118 ;  /* 0x0000007600ce7202 */ /* 0x000fe20000000f00 */
[----:B------:R1:W-:Y:S01]  /*12160*/  MUFU.EX2 R24, R7 ;  /* 0x0000000700187308 */ /* 0x0003e20000000800 */
[----:B------:R-:W-:Y:S01]  /*12170*/  MOV R129, R207 ;  /* 0x000000cf00817202 */ /* 0x000fe20000000f00 */
[----:B------:R-:W-:Y:S01]  /*12180*/  IMAD.MOV.U32 R118, RZ, RZ, R130 ;  /* 0x000000ffff767224 */ /* 0x000fe200078e0082 */
[----:B------:R-:W-:Y:S01]  /*12190*/  MOV R207, R210 ;  /* 0x000000d200cf7202 */ /* 0x000fe20000000f00 */
[----:B------:R-:W-:Y:S01]  /*121a0*/  IMAD.MOV.U32 R210, RZ, RZ, R214 ;  /* 0x000000ffffd27224 */ /* 0x000fe200078e00d6 */
[----:B------:R-:W-:-:S02]  /*121b0*/  MOV R130, R133 ;  /* 0x0000008500827202 */ /* 0x000fc40000000f00 */
[----:B------:R-:W-:Y:S01]  /*121c0*/  MOV R133, R120 ;  /* 0x0000007800857202 */ /* 0x000fe20000000f00 */
[----:B------:R-:W-:Y:S01]  /*121d0*/  IMAD.MOV.U32 R120, RZ, RZ, R123 ;  /* 0x000000ffff787224 */ /* 0x000fe200078e007b */
[----:B------:R-:W-:Y:S01]  /*121e0*/  MOV R123, R129 ;  /* 0x00000081007b7202 */ /* 0x000fe20000000f00 */
[----:B------:R-:W-:Y:S01]  /*121f0*/  HMMA.16816.F32 R80, R8, R70, R28 ;  /* 0x000000460850723c */ /* 0x000fe2000000181c */
[----:B------:R-:W-:Y:S01]  /*12200*/  MOV R129, R207 ;  /* 0x000000cf00817202 */ /* 0x000fe20000000f00 */
[----:B-1----:R-:W-:Y:S01]  /*12210*/  FFMA.FTZ R7, R122, UR23, -R4 ;  /* 0x000000177a077c23 */ /* 0x002fe20008010804 */
[----:B------:R-:W-:Y:S01]  /*12220*/  IMAD.MOV.U32 R122, RZ, RZ, R115 ;  /* 0x000000ffff7a7224 */ /* 0x000fe200078e0073 */
[----:B------:R-:W-:Y:S02]  /*12230*/  MOV R115, R121 ;  /* 0x0000007900737202 */ /* 0x000fe40000000f00 */
[----:B------:R-:W-:Y:S01]  /*12240*/  MOV R121, R131 ;  /* 0x0000008300797202 */ /* 0x000fe20000000f00 */
[----:B------:R-:W-:Y:S01]  /*12250*/  IMAD.MOV.U32 R131, RZ, RZ, R206 ;  /* 0x000000ffff837224 */ /* 0x000fe200078e00ce */
[----:B------:R-:W-:Y:S01]  /*12260*/  MOV R206, R118 ;  /* 0x0000007600ce7202 */ /* 0x000fe20000000f00 */
[----:B------:R-:W-:Y:S01]  /*12270*/  IMAD.MOV.U32 R207, RZ, RZ, R210 ;  /* 0x000000ffffcf7224 */ /* 0x000fe200078e00d2 */
[----:B------:R-:W-:Y:S01]  /*12280*/  MOV R118, R130 ;  /* 0x0000008200767202 */ /* 0x000fe20000000f00 */
[----:B------:R1:W-:Y:S01]  /*12290*/  MUFU.EX2 R28, R7 ;  /* 0x00000007001c7308 */ /* 0x0003e20000000800 */
[----:B------:R-:W-:Y:S01]  /*122a0*/  IMAD.MOV.U32 R130, RZ, RZ, R133 ;  /* 0x000000ffff827224 */ /* 0x000fe200078e0085 */
[----:B------:R-:W-:-:S02]  /*122b0*/  MOV R133, R120 ;  /* 0x0000007800857202 */ /* 0x000fc40000000f00 */
[----:B------:R-:W-:Y:S01]  /*122c0*/  MOV R120, R123 ;  /* 0x0000007b00787202 */ /* 0x000fe20000000f00 */
[----:B------:R-:W-:Y:S01]  /*122d0*/  IMAD.MOV.U32 R123, RZ, RZ, R129 ;  /* 0x000000ffff7b7224 */ /* 0x000fe200078e0081 */
[----:B------:R-:W-:Y:S01]  /*122e0*/  MOV R129, R207 ;  /* 0x000000cf00817202 */ /* 0x000fe20000000f00 */
[----:B------:R-:W-:Y:S02]  /*122f0*/  IMAD.MOV.U32 R231, RZ, RZ, R142 ;  /* 0x000000ffffe77224 */ /* 0x000fe400078e008e */
[----:B-1----:R-:W-:Y:S01]  /*12300*/  FFMA.FTZ R7, R122, UR23, -R4 ;  /* 0x000000177a077c23 */ /* 0x002fe20008010804 */
[----:B------:R-:W-:Y:S02]  /*12310*/  MOV R122, R115 ;  /* 0x00000073007a7202 */ /* 0x000fe40000000f00 */
        /* <DEDUP_REMOVED lines=16> */
[----:B------:R-:W-:Y:S02]  /*12420*/  MOV R130, R133 ;  /* 0x0000008500827202 */ /* 0x000fe40000000f00 */
[----:B------:R-:W-:Y:S02]  /*12430*/  MOV R133, R208 ;  /* 0x000000d000857202 */ /* 0x000fe40000000f00 */
[----:B--2---:R-:W-:Y:S01]  /*12440*/  MOV R212, R215 ;  /* 0x000000d700d47202 */ /* 0x004fe20000000f00 */
[----:B------:R-:W-:-:S03]  /*12450*/  IMAD.MOV.U32 R215, RZ, RZ, R132 ;  /* 0x000000ffffd77224 */ /* 0x000fc600078e0084 */
[----:B------:R-:W-:Y:S01]  /*12460*/  MOV R233, R212 ;  /* 0x000000d400e97202 */ /* 0x000fe20000000f00 */
[----:B------:R-:W-:Y:S01]  /*12470*/  IMAD.MOV.U32 R212, RZ, RZ, R215 ;  /* 0x000000ffffd47224 */ /* 0x000fe200078e00d7 */
[----:B------:R-:W-:Y:S02]  /*12480*/  MOV R215, R139 ;  /* 0x0000008b00d77202 */ /* 0x000fe40000000f00 */
[----:B------:R-:W-:Y:S02]  /*12490*/  MOV R214, R233 ;  /* 0x000000e900d67202 */ /* 0x000fe40000000f00 */
[----:B------:R-:W-:Y:S01]  /*124a0*/  MOV R233, R212 ;  /* 0x000000d400e97202 */ /* 0x000fe20000000f00 */
[----:B------:R-:W-:Y:S01]  /*124b0*/  IMAD.MOV.U32 R212, RZ, RZ, R215 ;  /* 0x000000ffffd47224 */ /* 0x000fe200078e00d7 */
[----:B------:R-:W-:Y:S02]  /*124c0*/  MOV R210, R214 ;  /* 0x000000d600d27202 */ /* 0x000fe40000000f00 */
[----:B------:R-:W-:-:S02]  /*124d0*/  MOV R139, R235 ;  /* 0x000000eb008b7202 */ /* 0x000fc40000000f00 */
[----:B------:R-:W-:Y:S01]  /*124e0*/  MOV R214, R233 ;  /* 0x000000e900d67202 */ /* 0x000fe20000000f00 */
[----:B------:R-:W-:Y:S01]  /*124f0*/  IMAD.MOV.U32 R233, RZ, RZ, R212 ;  /* 0x000000ffffe97224 */ /* 0x000fe200078e00d4 */
[----:B------:R-:W-:Y:S02]  /*12500*/  MOV R215, R139 ;  /* 0x0000008b00d77202 */ /* 0x000fe40000000f00 */
[----:B------:R-:W-:Y:S01]  /*12510*/  MOV R207, R210 ;  /* 0x000000d200cf7202 */ /* 0x000fe20000000f00 */
[----:B------:R-:W-:Y:S01]  /*12520*/  IMAD.MOV.U32 R210, RZ, RZ, R214 ;  /* 0x000000ffffd27224 */ /* 0x000fe200078e00d6 */
[----:B------:R-:W-:Y:S01]  /*12530*/  MOV R139, R209 ;  /* 0x000000d1008b7202 */ /* 0x000fe20000000f00 */
[----:B------:R-:W-:Y:S01]  /*12540*/  IMAD.MOV.U32 R209, RZ, RZ, R103 ;  /* 0x000000ffffd17224 */ /* 0x000fe200078e0067 */
[----:B------:R-:W-:Y:S02]  /*12550*/  MOV R214, R233 ;  /* 0x000000e900d67202 */ /* 0x000fe40000000f00 */
[----:B------:R-:W-:-:S02]  /*12560*/  MOV R212, R215 ;  /* 0x000000d700d47202 */ /* 0x000fc40000000f00 */
[----:B------:R-:W-:Y:S02]  /*12570*/  MOV R233, R211 ;  /* 0x000000d300e97202 */ /* 0x000fe40000000f00 */
[----:B------:R-:W-:Y:S02]  /*12580*/  MOV R132, R234 ;  /* 0x000000ea00847202 */ /* 0x000fe40000000f00 */
[----:B------:R-:W-:Y:S01]  /*12590*/  MOV R215, R139 ;  /* 0x0000008b00d77202 */ /* 0x000fe20000000f00 */
[----:B------:R-:W2:Y:S01]  /*125a0*/  LDL.LU R234, [R1+0x180] ;  /* 0x0001800001ea7983 */ /* 0x000ea20000300800 */
[----:B------:R-:W-:Y:S01]  /*125b0*/  MOV R123, R207 ;  /* 0x000000cf007b7202 */ /* 0x000fe20000000f00 */
[----:B------:R-:W-:Y:S01]  /*125c0*/  IMAD.MOV.U32 R139, RZ, RZ, R209 ;  /* 0x000000ffff8b7224 */ /* 0x000fe200078e00d1 */
[----:B------:R-:W-:Y:S01]  /*125d0*/  MOV R207, R210 ;  /* 0x000000d200cf7202 */ /* 0x000fe20000000f00 */
[----:B------:R-:W2:Y:S01]  /*125e0*/  LDL.LU R235, [R1+0x17c] ;  /* 0x00017c0001eb7983 */ /* 0x000ea20000300800 */
[----:B------:R-:W-:Y:S01]  /*125f0*/  MOV R209, R213 ;  /* 0x000000d500d17202 */ /* 0x000fe20000000f00 */
[----:B------:R-:W-:Y:S01]  /*12600*/  IMAD.MOV.U32 R210, RZ, RZ, R214 ;  /* 0x000000ffffd27224 */ /* 0x000fe200078e00d6 */
[----:B------:R-:W-:Y:S01]  /*12610*/  MOV R213, R241 ;  /* 0x000000f100d57202 */ /* 0x000fe20000000f00 */
[----:B------:R-:W3:Y:S01]  /*12620*/  LDL.LU R103, [R1+0x178] ;  /* 0x0001780001677983 */ /* 0x000ee20000300800 */
[----:B------:R-:W-:Y:S01]  /*12630*/  MOV R214, R233 ;  /* 0x000000e900d67202 */ /* 0x000fe20000000f00 */
[----:B------:R-:W-:Y:S01]  /*12640*/  IMAD.MOV.U32 R211, RZ, RZ, R237 ;  /* 0x000000ffffd37224 */ /* 0x000fe200078e00ed */
[----:B------:R-:W-:Y:S01]  /*12650*/  MOV R233, R231 ;  /* 0x000000e700e97202 */ /* 0x000fe20000000f00 */
[----:B------:R-:W4:Y:S01]  /*12660*/  LDL.LU R241, [R1+0x174] ;  /* 0x0001740001f17983 */ /* 0x000f220000300800 */
[----:B------:R-:W-:-:S03]  /*12670*/  IMAD.MOV.U32 R231, RZ, RZ, R239 ;  /* 0x000000ffffe77224 */ /* 0x000fc600078e00ef */
[----:B------:R-:W2:Y:S04]  /*12680*/  LDL.LU R237, [R1+0x170] ;  /* 0x0001700001ed7983 */ /* 0x000ea80000300800 */
[----:B------:R-:W2:Y:S04]  /*12690*/  LDL.LU R239, [R1+0x16c] ;  /* 0x00016c0001ef7983 */ /* 0x000ea80000300800 */
[----:B------:R-:W3:Y:S01]  /*126a0*/  LDL.LU R208, [R1+0x34] ;  /* 0x0000340001d07983 */ /* 0x000ee20000300800 */
[----:B------:R1:W-:Y:S02]  /*126b0*/  MUFU.EX2 R30, R7 ;  /* 0x00000007001e7308 */ /* 0x0003e40000000800 */
[----:B-1----:R-:W-:Y:S01]  /*126c0*/  FFMA.FTZ R7, R122, UR23, -R4 ;  /* 0x000000177a077c23 */ /* 0x002fe20008010804 */
[----:B------:R-:W-:Y:S01]  /*126d0*/  IMAD.MOV.U32 R122, RZ, RZ, R115 ;  /* 0x000000ffff7a7224 */ /* 0x000fe200078e0073 */
[----:B------:R-:W-:-:S02]  /*126e0*/  MOV R115, R121 ;  /* 0x0000007900737202 */ /* 0x000fc40000000f00 */
[----:B------:R-:W-:Y:S01]  /*126f0*/  MOV R121, R131 ;  /* 0x0000008300797202 */ /* 0x000fe20000000f00 */
[----:B------:R-:W-:Y:S01]  /*12700*/  IMAD.MOV.U32 R131, RZ, RZ, R206 ;  /* 0x000000ffff837224 */ /* 0x000fe200078e00ce */
[----:B------:R-:W-:Y:S02]  /*12710*/  MOV R206, R118 ;  /* 0x0000007600ce7202 */ /* 0x000fe40000000f00 */
[----:B------:R-:W-:Y:S01]  /*12720*/  MOV R118, R130 ;  /* 0x0000008200767202 */ /* 0x000fe20000000f00 */
[----:B------:R-:W-:Y:S01]  /*12730*/  IMAD.MOV.U32 R130, RZ, RZ, R133 ;  /* 0x000000ffff827224 */ /* 0x000fe200078e0085 */
[----:B---3--:R-:W-:Y:S02]  /*12740*/  MOV R133, R208 ;  /* 0x000000d000857202 */ /* 0x008fe40000000f00 */
[----:B------:R-:W-:Y:S02]  /*12750*/  MOV R208, R128 ;  /* 0x0000008000d07202 */ /* 0x000fe40000000f00 */
[----:B------:R-:W3:Y:S01]  /*12760*/  LDL.LU R128, [R1+0x30] ;  /* 0x0000300001807983 */ /* 0x000ee20000300800 */
[----:B------:R1:W-:Y:S01]  /*12770*/  MUFU.EX2 R31, R7 ;  /* 0x00000007001f7308 */ /* 0x0003e20000000800 */
[----:B------:R-:W-:Y:S01]  /*12780*/  HMMA.16816.F32 R84, R8, R68, R32 ;  /* 0x000000440854723c */ /* 0x000fe20000001820 */
[----:B-1----:R-:W-:Y:S01]  /*12790*/  FFMA.FTZ R7, R122, UR23, -R4 ;  /* 0x000000177a077c23 */ /* 0x002fe20008010804 */
[----:B------:R-:W-:Y:S01]  /*127a0*/  IMAD.MOV.U32 R122, RZ, RZ, R115 ;  /* 0x000000ffff7a7224 */ /* 0x000fe200078e0073 */
[----:B------:R-:W-:-:S02]  /*127b0*/  MOV R115, R121 ;  /* 0x0000007900737202 */ /* 0x000fc40000000f00 */
[----:B------:R-:W-:Y:S01]  /*127c0*/  MOV R121, R131 ;  /* 0x0000008300797202 */ /* 0x000fe20000000f00 */
[----:B------:R-:W-:Y:S01]  /*127d0*/  IMAD.MOV.U32 R131, RZ, RZ, R206 ;  /* 0x000000ffff837224 */ /* 0x000fe200078e00ce */
[----:B------:R1:W-:Y:S01]  /*127e0*/  MUFU.EX2 R32, R7 ;  /* 0x0000000700207308 */ /* 0x0003e20000000800 */
[----:B------:R-:W-:Y:S02]  /*127f0*/  MOV R206, R118 ;  /* 0x0000007600ce7202 */ /* 0x000fe40000000f00 */
[----:B------:R-:W-:Y:S01]  /*12800*/  MOV R118, R130 ;  /* 0x0000008200767202 */ /* 0x000fe20000000f00 */
[----:B------:R-:W-:Y:S01]  /*12810*/  IMAD.MOV.U32 R130, RZ, RZ, R133 ;  /* 0x000000ffff827224 */ /* 0x000fe200078e0085 */
[----:B------:R-:W-:Y:S01]  /*12820*/  MOV R133, R208 ;  /* 0x000000d000857202 */ /* 0x000fe20000000f00 */
        /* <DEDUP_REMOVED lines=8> */
[----:B------:R1:W-:Y:S02]  /*128b0*/  MUFU.EX2 R33, R7 ;  /* 0x0000000700217308 */ /* 0x0003e40000000800 */
[----:B-1----:R-:W-:Y:S01]  /*128c0*/  FFMA.FTZ R7, R122, UR23, -R4 ;  /* 0x000000177a077c23 */ /* 0x002fe20008010804 */
[----:B---3--:R-:W-:Y:S01]  /*128d0*/  MOV R208, R128 ;  /* 0x0000008000d07202 */ /* 0x008fe20000000f00 */
[----:B------:R-:W-:Y:S02]  /*128e0*/  IMAD.MOV.U32 R128, RZ, RZ, R246 ;  /* 0x000000ffff807224 */ /* 0x000fe400078e00f6 */
[----:B------:R-:W3:Y:S01]  /*128f0*/  LDL.LU R246, [R1+0x28] ;  /* 0x0000280001f67983 */ /* 0x000ee20000300800 */
[----:B------:R-:W-:Y:S01]  /*12900*/  MOV R133, R208 ;  /* 0x000000d000857202 */ /* 0x000fe20000000f00 */
[----:B------:R-:W-:Y:S01]  /*12910*/  IMAD.MOV.U32 R208, RZ, RZ, R128 ;  /* 0x000000ffffd07224 */ /* 0x000fe200078e0080 */
[----:B------:R-:W-:-:S02]  /*12920*/  MOV R128, R252 ;  /* 0x000000fc00807202 */ /* 0x000fc40000000f00 */
[----:B------:R-:W4:Y:S04]  /*12930*/  LDL.LU R252, [R1+0x20] ;  /* 0x0000200001fc7983 */ /* 0x000f280000300800 */
[----:B------:R-:W2:Y:S02]  /*12940*/  LDL.LU R122, [R1+0x94] ;  /* 0x00009400017a7983 */ /* 0x000ea40000300800 */
[----:B--2---:R-:W-:Y:S02]  /*12950*/  FFMA.FTZ R74, R122, R65, R125 ;  /* 0x000000417a4a7223 */ /* 0x004fe4000001007d */
[----:B------:R-:W2:Y:S01]  /*12960*/  LDL.LU R122, [R1+0x90] ;  /* 0x00009000017a7983 */ /* 0x000ea20000300800 */
[----:B------:R-:W-:-:S04]  /*12970*/  FFMA.FTZ R4, R103, UR23, -R4 ;  /* 0x0000001767047c23 */ /* 0x000fc80008010804 */
[----:B------:R1:W-:Y:S01]  /*12980*/  MUFU.EX2 R35, R4 ;  /* 0x0000000400237308 */ /* 0x0003e20000000800 */
[----:B------:R-:W-:Y:S01]  /*12990*/  HMMA.16816.F32 R140, R8, R16, R60 ;  /* 0x00000010088c723c */ /* 0x000fe2000000183c */
[----:B---3--:R-:W-:-:S05]  /*129a0*/  FFMA.FTZ R65, R246, UR23, -R3 ;  /* 0x00000017f6417c23 */ /* 0x008fca0008010803 */
[----:B------:R-:W-:Y:S01]  /*129b0*/  HMMA.16816.F32 R152, R8, R18, R56 ;  /* 0x000000120898723c */ /* 0x000fe20000001838 */
[----:B--2---:R-:W-:Y:S01]  /*129c0*/  FFMA.FTZ R75, R122, R64, R124 ;  /* 0x000000407a4b7223 */ /* 0x004fe2000001007c */
        /* <DEDUP_REMOVED lines=10> */
[----:B----4-:R-:W-:Y:S02]  /*12a70*/  IMAD.MOV.U32 R117, RZ, RZ, R252 ;  /* 0x000000ffff757224 */ /* 0x010fe400078e00fc */
[----:B-1----:R-:W-:Y:S01]  /*12a80*/  FFMA.FTZ R4, R122, UR23, -R3 ;  /* 0x000000177a047c23 */ /* 0x002fe20008010803 */
[----:B------:R-:W-:Y:S01]  /*12a90*/  IMAD.MOV.U32 R122, RZ, RZ, R208 ;  /* 0x000000ffff7a7224 */ /* 0x000fe200078e00d0 */
[----:B------:R-:W-:Y:S02]  /*12aa0*/  MOV R252, R241 ;  /* 0x000000f100fc7202 */ /* 0x000fe40000000f00 */
[----:B------:R-:W-:Y:S01]  /*12ab0*/  MOV R208, R117 ;  /* 0x0000007500d07202 */ /* 0x000fe20000000f00 */
[----:B------:R-:W2:Y:S01]  /*12ac0*/  LDL.LU R241, [R1+0x168] ;  /* 0x0001680001f17983 */ /* 0x000ea20000300800 */
[----:B------:R-:W-:Y:S02]  /*12ad0*/  MOV R117, R126 ;  /* 0x0000007e00757202 */ /* 0x000fe40000000f00 */
[----:B------:R-:W-:-:S02]  /*12ae0*/  MOV R126, R243 ;  /* 0x000000f3007e7202 */ /* 0x000fc40000000f00 */
[----:B------:R-:W3:Y:S01]  /*12af0*/  LDL.LU R243, [R1+0x164] ;  /* 0x0001640001f37983 */ /* 0x000ee20000300800 */
        /* <DEDUP_REMOVED lines=8> */
[----:B------:R-:W-:-:S02]  /*12b80*/  IMAD.MOV.U32 R128, RZ, RZ, R252 ;  /* 0x000000ffff807224 */ /* 0x000fc400078e00fc */
[----:B------:R1:W-:Y:S01]  /*12b90*/  MUFU.EX2 R252, R4 ;  /* 0x0000000400fc7308 */ /* 0x0003e20000000800 */
[----:B------:R-:W-:Y:S01]  /*12ba0*/  HMMA.16816.F32 R156, R8, R20, R52 ;  /* 0x00000014089c723c */ /* 0x000fe20000001834 */
[--C-:B------:R-:W-:Y:S01]  /*12bb0*/  FFMA.FTZ R103, R117, UR23, -R3.reuse ;  /* 0x0000001775677c23 */ /* 0x100fe20008010803 */
[----:B------:R-:W-:-:S04]  /*12bc0*/  FFMA.FTZ R117, R244, UR23, -R3 ;  /* 0x00000017f4757c23 */ /* 0x000fc80008010803 */
[----:B------:R-:W-:Y:S01]  /*12bd0*/  HMMA.16816.F32 R168, R8, R22, R48 ;  /* 0x0000001608a8723c */ /* 0x000fe20000001830 */
[----:B-1----:R-:W-:-:S06]  /*12be0*/  FFMA.FTZ R4, R119, UR23, -R3 ;  /* 0x0000001777047c23 */ /* 0x002fcc0008010803 */
[--C-:B------:R-:W-:Y:S01]  /*12bf0*/  FFMA.FTZ R9, R122, UR23, -R3.reuse ;  /* 0x000000177a097c23 */ /* 0x100fe20008010803 */
[----:B------:R1:W4:Y:S08]  /*12c00*/  MUFU.EX2 R45, R4 ;  /* 0x00000004002d7308 */ /* 0x0003300000000800 */
[----:B------:R4:W-:Y:S01]  /*12c10*/  MUFU.EX2 R246, R9 ;  /* 0x0000000900f67308 */ /* 0x0009e20000000800 */
[----:B-1----:R-:W-:-:S07]  /*12c20*/  FFMA.FTZ R4, R115, UR23, -R3 ;  /* 0x0000001773047c23 */ /* 0x002fce0008010803 */
[----:B------:R-:W1:Y:S01]  /*12c30*/  MUFU.EX2 R244, R4 ;  /* 0x0000000400f47308 */ /* 0x000e620000000800 */
[--C-:B------:R-:W-:Y:S01]  /*12c40*/  FFMA.FTZ R72, R128, UR23, -R3.reuse ;  /* 0x0000001780487c23 */ /* 0x100fe20008010803 */
[--C-:B------:R-:W-:Y:S01]  /*12c50*/  FFMA.FTZ R128, R120, UR23, -R3.reuse ;  /* 0x0000001778807c23 */ /* 0x100fe20008010803 */
[----:B------:R-:W-:Y:S01]  /*12c60*/  FFMA.FTZ R119, R95, UR23, -R2 ;  /* 0x000000175f777c23 */ /* 0x000fe20008010802 */
[----:B------:R-:W-:Y:S01]  /*12c70*/  FFMA.FTZ R122, R230, UR23, -R0 ;  /* 0x00000017e67a7c23 */ /* 0x000fe20008010800 */
[--C-:B------:R-:W-:Y:S01]  /*12c80*/  FFMA.FTZ R8, R121, UR23, -R3.reuse ;  /* 0x0000001779087c23 */ /* 0x100fe20008010803 */
[--C-:B------:R-:W-:Y:S01]  /*12c90*/  FFMA.FTZ R10, R206, UR23, -R3.reuse ;  /* 0x00000017ce0a7c23 */ /* 0x100fe20008010803 */
[--C-:B------:R-:W-:Y:S01]  /*12ca0*/  FFMA.FTZ R11, R118, UR23, -R3.reuse ;  /* 0x00000017760b7c23 */ /* 0x100fe20008010803 */
[----:B------:R-:W-:Y:S01]  /*12cb0*/  FFMA.FTZ R61, R208, UR23, -R3 ;  /* 0x00000017d03d7c23 */ /* 0x000fe20008010803 */
[----:B------:R-:W-:Y:S01]  /*12cc0*/  FFMA.FTZ R120, R94, UR23, -R2 ;  /* 0x000000175e787c23 */ /* 0x000fe20008010802 */
[----:B----4-:R-:W-:Y:S01]  /*12cd0*/  IMAD.MOV.U32 R95, RZ, RZ, R45 ;  /* 0x000000ffff5f7224 */ /* 0x010fe200078e002d */
[----:B------:R-:W4:Y:S01]  /*12ce0*/  MUFU.EX2 R34, R7 ;  /* 0x0000000700227308 */ /* 0x000f220000000800 */
[----:B------:R-:W-:Y:S01]  /*12cf0*/  IMAD.MOV.U32 R230, RZ, RZ, R40 ;  /* 0x000000ffffe67224 */ /* 0x000fe200078e0028 */
[----:B------:R-:W-:Y:S01]  /*12d00*/  MOV R208, R207 ;  /* 0x000000cf00d07202 */ /* 0x000fe20000000f00 */
[----:B------:R-:W-:Y:S01]  /*12d10*/  IMAD.MOV.U32 R207, RZ, RZ, R214 ;  /* 0x000000ffffcf7224 */ /* 0x000fe200078e00d6 */
[----:B------:R-:W-:Y:S01]  /*12d20*/  MOV R94, R15 ;  /* 0x0000000f005e7202 */ /* 0x000fe20000000f00 */
[--C-:B------:R-:W-:Y:S01]  /*12d30*/  FFMA.FTZ R66, R219, UR23, -R2.reuse ;  /* 0x00000017db427c23 */ /* 0x100fe20008010802 */
[----:B------:R-:W-:Y:S01]  /*12d40*/  MOV R214, R233 ;  /* 0x000000e900d67202 */ /* 0x000fe20000000f00 */
[----:B------:R-:W-:Y:S01]  /*12d50*/  FFMA.FTZ R73, R218, UR23, -R2 ;  /* 0x00000017da497c23 */ /* 0x000fe20008010802 */
[----:B------:R1:W-:Y:S01]  /*12d60*/  MUFU.EX2 R233, R8 ;  /* 0x0000000800e97308 */ /* 0x0003e20000000800 */
[----:B------:R-:W-:-:S07]  /*12d70*/  F2FP.F16.F32.PACK_AB R9, R95, R252 ;  /* 0x000000fc5f09723e */ /* 0x000fce00000000ff */
[----:B------:R4:W-:Y:S08]  /*12d80*/  MUFU.EX2 R219, R10 ;  /* 0x0000000a00db7308 */ /* 0x0009f00000000800 */
[----:B------:R4:W-:Y:S01]  /*12d90*/  MUFU.EX2 R218, R11 ;  /* 0x0000000b00da7308 */ /* 0x0009e20000000800 */
[----:B-1----:R-:W-:Y:S02]  /*12da0*/  F2FP.F16.F32.PACK_AB R8, R192, R193 ;  /* 0x000000c1c008723e */ /* 0x002fe400000000ff */
[----:B----4-:R-:W-:-:S02]  /*12db0*/  F2FP.F16.F32.PACK_AB R10, R230, R94 ;  /* 0x0000005ee60a723e */ /* 0x010fc400000000ff */
[----:B------:R-:W-:Y:S01]  /*12dc0*/  F2FP.F16.F32.PACK_AB R11, R244, R246 ;  /* 0x000000f6f40b723e */ /* 0x000fe200000000ff */
[--C-:B------:R-:W-:Y:S01]  /*12dd0*/  FFMA.FTZ R7, R131, UR23, -R3.reuse ;  /* 0x0000001783077c23 */ /* 0x100fe20008010803 */
[--C-:B------:R-:W-:Y:S01]  /*12de0*/  FFMA.FTZ R60, R130, UR23, -R3.reuse ;  /* 0x00000017823c7c23 */ /* 0x100fe20008010803 */
[----:B------:R-:W-:-:S04]  /*12df0*/  FFMA.FTZ R62, R133, UR23, -R3 ;  /* 0x00000017853e7c23 */ /* 0x000fc80008010803 */
[----:B------:R-:W-:Y:S01]  /*12e00*/  HMMA.16816.F32 R56, R8, R16, R144 ;  /* 0x000000100838723c */ /* 0x000fe20000001890 */
[----:B------:R-:W4:Y:S01]  /*12e10*/  LDL.LU R144, [R1+0x118] ;  /* 0x0001180001907983 */ /* 0x000f220000300800 */
[--C-:B------:R-:W-:Y:S01]  /*12e20*/  FFMA.FTZ R104, R104, UR23, -R3.reuse ;  /* 0x0000001768687c23 */ /* 0x100fe20008010803 */
[--C-:B------:R-:W-:Y:S01]  /*12e30*/  FFMA.FTZ R126, R126, UR23, -R3.reuse ;  /* 0x000000177e7e7c23 */ /* 0x100fe20008010803 */
[--C-:B------:R-:W-:Y:S01]  /*12e40*/  FFMA.FTZ R127, R127, UR23, -R3.reuse ;  /* 0x000000177f7f7c23 */ /* 0x100fe20008010803 */
[----:B------:R-:W-:Y:S01]  /*12e50*/  FFMA.FTZ R129, R129, UR23, -R3 ;  /* 0x0000001781817c23 */ /* 0x000fe20008010803 */
[--C-:B------:R-:W-:Y:S01]  /*12e60*/  FFMA.FTZ R13, R239, UR23, -R2.reuse ;  /* 0x00000017ef0d7c23 */ /* 0x100fe20008010802 */
[----:B------:R-:W-:Y:S01]  /*12e70*/  FFMA.FTZ R12, R237, UR23, -R2 ;  /* 0x00000017ed0c7c23 */ /* 0x000fe20008010802 */
[----:B------:R-:W-:Y:S01]  /*12e80*/  MOV R239, R33 ;  /* 0x0000002100ef7202 */ /* 0x000fe20000000f00 */
[----:B------:R-:W-:Y:S02]  /*12e90*/  IMAD.MOV.U32 R237, RZ, RZ, R32 ;  /* 0x000000ffffed7224 */ /* 0x000fe400078e0020 */
[--C-:B--2---:R-:W-:Y:S01]  /*12ea0*/  FFMA.FTZ R14, R241, UR23, -R2.reuse ;  /* 0x00000017f10e7c23 */ /* 0x104fe20008010802 */
[----:B------:R-:W-:Y:S01]  /*12eb0*/  MOV R241, R34 ;  /* 0x0000002200f17202 */ /* 0x000fe20000000f00 */
[----:B---3--:R-:W-:Y:S01]  /*12ec0*/  FFMA.FTZ R3, R243, UR23, -R2 ;  /* 0x00000017f3037c23 */ /* 0x008fe20008010802 */
[----:B------:R-:W-:-:S02]  /*12ed0*/  IMAD.MOV.U32 R243, RZ, RZ, R35 ;  /* 0x000000fffff37224 */ /* 0x000fc400078e0023 */
[----:B------:R-:W-:Y:S01]  /*12ee0*/  HMMA.16816.F32 R32, R8, R20, R160 ;  /* 0x000000140820723c */ /* 0x000fe200000018a0 */
[----:B------:R-:W2:Y:S01]  /*12ef0*/  LDL.LU R160, [R1+0x108] ;  /* 0x0001080001a07983 */ /* 0x000ea20000300800 */
[--C-:B------:R-:W-:Y:S01]  /*12f00*/  FFMA.FTZ R64, R235, UR23, -R2.reuse ;  /* 0x00000017eb407c23 */ /* 0x100fe20008010802 */
[--C-:B------:R-:W-:Y:S01]  /*12f10*/  FFMA.FTZ R63, R234, UR23, -R2.reuse ;  /* 0x00000017ea3f7c23 */ /* 0x100fe20008010802 */
[--C-:B------:R-:W-:Y:S01]  /*12f20*/  FFMA.FTZ R107, R97, UR23, -R2.reuse ;  /* 0x00000017616b7c23 */ /* 0x100fe20008010802 */
[----:B------:R-:W-:Y:S01]  /*12f30*/  FFMA.FTZ R118, R96, UR23, -R2 ;  /* 0x0000001760767c23 */ /* 0x000fe20008010802 */
[----:B------:R-:W-:Y:S01]  /*12f40*/  MOV R235, R31 ;  /* 0x0000001f00eb7202 */ /* 0x000fe20000000f00 */
[----:B------:R-:W-:Y:S01]  /*12f50*/  IMAD.MOV.U32 R97, RZ, RZ, R29 ;  /* 0x000000ffff617224 */ /* 0x000fe200078e001d */
[----:B------:R-:W-:Y:S02]  /*12f60*/  MOV R234, R30 ;  /* 0x0000001e00ea7202 */ /* 0x000fe40000000f00 */
[----:B------:R-:W-:-:S02]  /*12f70*/  MOV R96, R28 ;  /* 0x0000001c00607202 */ /* 0x000fc40000000f00 */
[----:B------:R-:W1:Y:S01]  /*12f80*/  LDSM.16.MT88.4 R28, [R221+0xa000] ;  /* 0x00a00000dd1c783b */ /* 0x000e620000004200 */
[----:B------:R-:W-:Y:S01]  /*12f90*/  IMAD.MOV.U32 R133, RZ, RZ, R123 ;  /* 0x000000ffff857224 */ /* 0x000fe200078e007b */
[----:B------:R-:W-:Y:S01]  /*12fa0*/  MOV R123, R210 ;  /* 0x000000d2007b7202 */ /* 0x000fe20000000f00 */
[--C-:B------:R-:W-:Y:S01]  /*12fb0*/  FFMA.FTZ R105, R217, UR23, -R2.reuse ;  /* 0x00000017d9697c23 */ /* 0x100fe20008010802 */
[----:B------:R-:W-:Y:S01]  /*12fc0*/  MOV R210, R231 ;  /* 0x000000e700d27202 */ /* 0x000fe20000000f00 */
[--C-:B------:R-:W-:Y:S01]  /*12fd0*/  FFMA.FTZ R106, R100, UR23, -R2.reuse ;  /* 0x00000017646a7c23 */ /* 0x100fe20008010802 */
[----:B------:R3:W1:Y:S01]  /*12fe0*/  MUFU.EX2 R231, R7 ;  /* 0x0000000700e77308 */ /* 0x0006620000000800 */
        /* <DEDUP_REMOVED lines=8> */
[----:B------:R-:W-:Y:S01]  /*13070*/  MOV R130, R123 ;  /* 0x0000007b00827202 */ /* 0x000fe20000000f00 */
[--C-:B------:R-:W-:Y:S01]  /*13080*/  FFMA.FTZ R101, R245, UR23, -R0.reuse ;  /* 0x00000017f5657c23 */ /* 0x100fe20008010800 */
[--C-:B------:R-:W-:Y:S01]  /*13090*/  FFMA.FTZ R110, R242, UR23, -R0.reuse ;  /* 0x00000017f26e7c23 */ /* 0x100fe20008010800 */
[--C-:B------:R-:W-:Y:S01]  /*130a0*/  FFMA.FTZ R114, R240, UR23, -R0.reuse ;  /* 0x00000017f0727c23 */ /* 0x100fe20008010800 */
[--C-:B------:R-:W-:Y:S01]  /*130b0*/  FFMA.FTZ R115, R238, UR23, -R0.reuse ;  /* 0x00000017ee737c23 */ /* 0x100fe20008010800 */
[----:B------:R-:W-:Y:S01]  /*130c0*/  FFMA.FTZ R116, R236, UR23, -R0 ;  /* 0x00000017ec747c23 */ /* 0x000fe20008010800 */
[----:B------:R-:W-:-:S02]  /*130d0*/  IMAD.MOV.U32 R250, RZ, RZ, R27 ;  /* 0x000000fffffa7224 */ /* 0x000fc400078e001b */
[----:B---3--:R-:W-:Y:S01]  /*130e0*/  FFMA.FTZ R7, R133, UR23, -R0 ;  /* 0x0000001785077c23 */ /* 0x008fe20008010800 */
[----:B------:R-:W-:Y:S01]  /*130f0*/  MOV R247, R26 ;  /* 0x0000001a00f77202 */ /* 0x000fe20000000f00 */
[----:B------:R-:W-:Y:S01]  /*13100*/  IMAD.MOV.U32 R249, RZ, RZ, R24 ;  /* 0x000000fffff97224 */ /* 0x000fe200078e0018 */
[----:B------:R-:W-:Y:S01]  /*13110*/  MOV R248, R25 ;  /* 0x0000001900f87202 */ /* 0x000fe20000000f00 */
        /* <DEDUP_REMOVED lines=8> */
[----:B------:R-:W-:Y:S01]  /*131a0*/  LDSM.16.MT88.4 R24, [R224+0xa000] ;  /* 0x00a00000e018783b */ /* 0x000fe20000004200 */
[----:B------:R-:W-:Y:S01]  /*131b0*/  MOV R0, R215 ;  /* 0x000000d700007202 */ /* 0x000fe20000000f00 */
[----:B------:R3:W-:Y:S01]  /*131c0*/  MUFU.EX2 R217, R3 ;  /* 0x0000000300d97308 */ /* 0x0007e20000000800 */
[----:B------:R-:W-:Y:S01]  /*131d0*/  MOV R146, R213 ;  /* 0x000000d500927202 */ /* 0x000fe20000000f00 */
[----:B------:R-:W-:Y:S01]  /*131e0*/  HMMA.16816.F32 R44, R8, R18, R148 ;  /* 0x00000012082c723c */ /* 0x000fe20000001894 */
[----:B------:R-:W4:Y:S05]  /*131f0*/  LDSM.16.MT88.4 R20, [R222+0xa000] ;  /* 0x00a00000de14783b */ /* 0x000f2a0000004200 */
[----:B------:R-:W-:Y:S01]  /*13200*/  MUFU.EX2 R208, R15 ;  /* 0x0000000f00d07308 */ /* 0x000fe20000000800 */
[----:B------:R-:W-:Y:S01]  /*13210*/  IMAD.MOV.U32 R240, RZ, RZ, R43 ;  /* 0x000000fffff07224 */ /* 0x000fe200078e002b */
[----:B------:R-:W-:-:S02]  /*13220*/  MOV R238, R42 ;  /* 0x0000002a00ee7202 */ /* 0x000fc40000000f00 */
[----:B------:R-:W-:Y:S01]  /*13230*/  MOV R236, R41 ;  /* 0x0000002900ec7202 */ /* 0x000fe20000000f00 */
[----:B------:R-:W-:Y:S01]  /*13240*/  IMAD.MOV.U32 R133, RZ, RZ, R139 ;  /* 0x000000ffff857224 */ /* 0x000fe200078e008b */
[C---:B------:R-:W-:Y:S01]  /*13250*/  HMMA.16816.F32 R76, R8.reuse, R68, R76 ;  /* 0x00000044084c723c */ /* 0x040fe2000000184c */
[----:B------:R-:W-:Y:S01]  /*13260*/  MOV R245, R210 ;  /* 0x000000d200f57202 */ /* 0x000fe20000000f00 */
[----:B------:R-:W1:Y:S01]  /*13270*/  MUFU.EX2 R215, R14 ;  /* 0x0000000e00d77308 */ /* 0x000e620000000800 */
[----:B------:R-:W-:Y:S01]  /*13280*/  MOV R131, R207 ;  /* 0x000000cf00837202 */ /* 0x000fe20000000f00 */
[----:B------:R-:W4:Y:S02]  /*13290*/  LDSM.16.MT88.4 R16, [R223+0xa000] ;  /* 0x00a00000df10783b */ /* 0x000f240000004200 */
[----:B------:R-:W-:Y:S01]  /*132a0*/  HMMA.16816.F32 R52, R8, R36, R176 ;  /* 0x000000240834723c */ /* 0x000fe200000018b0 */
[----:B------:R-:W-:-:S03]  /*132b0*/  MOV R251, R138 ;  /* 0x0000008a00fb7202 */ /* 0x000fc60000000f00 */
[----:B------:R-:W-:Y:S01]  /*132c0*/  MUFU.EX2 R206, R65 ;  /* 0x0000004100ce7308 */ /* 0x000fe20000000800 */
[----:B------:R-:W-:-:S07]  /*132d0*/  IMAD.MOV.U32 R145, RZ, RZ, R95 ;  /* 0x000000ffff917224 */ /* 0x000fce00078e005f */
[----:B------:R-:W-:Y:S08]  /*132e0*/  MUFU.EX2 R103, R103 ;  /* 0x0000006700677308 */ /* 0x000ff00000000800 */
[----:B------:R-:W-:Y:S08]  /*132f0*/  MUFU.EX2 R104, R104 ;  /* 0x0000006800687308 */ /* 0x000ff00000000800 */
[----:B------:R-:W-:Y:S01]  /*13300*/  MUFU.EX2 R117, R117 ;  /* 0x0000007500757308 */ /* 0x000fe20000000800 */
[----:B------:R-:W-:Y:S01]  /*13310*/  IMAD.MOV.U32 R161, RZ, RZ, R194 ;  /* 0x000000ffffa17224 */ /* 0x000fe200078e00c2 */
[----:B------:R-:W-:Y:S01]  /*13320*/  MOV R162, R195 ;  /* 0x000000c300a27202 */ /* 0x000fe20000000f00 */
[----:B------:R-:W-:Y:S05]  /*13330*/  LDSM.16.MT88.4 R164, [R224+0xb800] ;  /* 0x00b80000e0a4783b */ /* 0x000fea0000004200 */
[----:B------:R-:W-:Y:S08]  /*13340*/  MUFU.EX2 R216, R13 ;  /* 0x0000000d00d87308 */ /* 0x000ff00000000800 */
[----:B------:R1:W-:Y:S08]  /*13350*/  MUFU.EX2 R214, R12 ;  /* 0x0000000c00d67308 */ /* 0x0003f00000000800 */
[----:B------:R-:W-:Y:S08]  /*13360*/  MUFU.EX2 R213, R7 ;  /* 0x0000000700d57308 */ /* 0x000ff00000000800 */
[----:B------:R4:W4:Y:S08]  /*13370*/  MUFU.EX2 R212, R4 ;  /* 0x0000000400d47308 */ /* 0x0009300000000800 */
[----:B------:R4:W4:Y:S01]  /*13380*/  MUFU.EX2 R211, R2 ;  /* 0x0000000200d37308 */ /* 0x0009220000000800 */
[----:B---3--:R-:W-:Y:S01]  /*13390*/  MOV R3, R209 ;  /* 0x000000d100037202 */ /* 0x008fe20000000f00 */
[----:B------:R-:W-:Y:S01]  /*133a0*/  HMMA.16816.F32 R40, R8, R38, R180 ;  /* 0x000000260828723c */ /* 0x000fe200000018b4 */
[----:B------:R-:W-:Y:S01]  /*133b0*/  FADD.FTZ R0, R0, R75 ;  /* 0x0000004b00007221 */ /* 0x000fe20000010000 */
[----:B-1----:R-:W-:-:S02]  /*133c0*/  F2FP.F16.F32.PACK_AB R12, R238, R236 ;  /* 0x000000ecee0c723e */ /* 0x002fc400000000ff */
[----:B------:R-:W-:Y:S02]  /*133d0*/  F2FP.F16.F32.PACK_AB R14, R242, R240 ;  /* 0x000000f0f20e723e */ /* 0x000fe400000000ff */
[----:B------:R-:W-:Y:S01]  /*133e0*/  HMMA.16816.F32 R68, R8, R70, R200 ;  /* 0x000000460844723c */ /* 0x000fe200000018c8 */
[----:B----4-:R-:W-:Y:S01]  /*133f0*/  FADD.FTZ R4, R146, R92 ;  /* 0x0000005c92047221 */ /* 0x010fe20000010000 */
[----:B------:R-:W-:Y:S02]  /*13400*/  F2FP.F16.F32.PACK_AB R13, R231, R233 ;  /* 0x000000e9e70d723e */ /* 0x000fe400000000ff */
[----:B------:R-:W-:Y:S01]  /*13410*/  F2FP.F16.F32.PACK_AB R15, R218, R219 ;  /* 0x000000dbda0f723e */ /* 0x000fe200000000ff */
[----:B------:R-:W-:Y:S01]  /*13420*/  FADD.FTZ R3, R3, R93 ;  /* 0x0000005d03037221 */ /* 0x000fe20000010000 */
[----:B------:R-:W-:Y:S01]  /*13430*/  IMAD.MOV.U32 R151, RZ, RZ, R131 ;  /* 0x000000ffff977224 */ /* 0x000fe200078e0083 */
[----:B------:R-:W-:Y:S01]  /*13440*/  F2FP.F16.F32.PACK_AB R8, R215, R217 ;  /* 0x000000d9d708723e */ /* 0x000fe200000000ff */
[----:B------:R-:W-:Y:S01]  /*13450*/  FADD.FTZ R2, R133, R74 ;  /* 0x0000004a85027221 */ /* 0x000fe20000010000 */
[----:B------:R-:W-:Y:S01]  /*13460*/  F2FP.F16.F32.PACK_AB R9, R212, R213 ;  /* 0x000000d5d409723e */ /* 0x000fe200000000ff */
[----:B------:R-:W-:Y:S01]  /*13470*/  MUFU.EX2 R210, R72 ;  /* 0x0000004800d27308 */ /* 0x000fe20000000800 */
[----:B------:R-:W-:Y:S01]  /*13480*/  F2FP.F16.F32.PACK_AB R10, R214, R216 ;  /* 0x000000d8d60a723e */ /* 0x000fe200000000ff */
[----:B------:R-:W-:Y:S01]  /*13490*/  LDSM.16.MT88.4 R36, [R224+0xa800] ;  /* 0x00a80000e024783b */ /* 0x000fe20000004200 */
[----:B------:R-:W-:Y:S01]  /*134a0*/  F2FP.F16.F32.PACK_AB R11, R208, R211 ;  /* 0x000000d3d00b723e */ /* 0x000fe200000000ff */
[----:B------:R-:W-:Y:S01]  /*134b0*/  FADD.FTZ R4, R147, R4 ;  /* 0x0000000493047221 */ /* 0x000fe20000010000 */
[----:B------:R-:W-:Y:S01]  /*134c0*/  FADD.FTZ R0, R245, R0 ;  /* 0x00000000f5007221 */ /* 0x000fe20000010000 */
[----:B------:R-:W-:Y:S01]  /*134d0*/  IMAD.MOV.U32 R245, RZ, RZ, R250 ;  /* 0x000000fffff57224 */ /* 0x000fe200078e00fa */
[----:B------:R-:W-:Y:S01]  /*134e0*/  MOV R147, R251 ;  /* 0x000000fb00937202 */ /* 0x000fe20000000f00 */
[----:B------:R-:W-:Y:S01]  /*134f0*/  FADD.FTZ R3, R98, R3 ;  /* 0x0000000362037221 */ /* 0x000fe20000010000 */
[----:B------:R-:W-:Y:S01]  /*13500*/  FADD.FTZ R2, R99, R2 ;  /* 0x0000000263027221 */ /* 0x000fe20000010000 */
[----:B------:R-:W-:Y:S01]  /*13510*/  MOV R250, R96 ;  /* 0x0000006000fa7202 */ /* 0x000fe20000000f00 */
[----:B------:R1:W-:Y:S01]  /*13520*/  MUFU.EX2 R131, R73 ;  /* 0x0000004900837308 */ /* 0x0003e20000000800 */
[----:B------:R-:W-:Y:S01]  /*13530*/  MOV R251, R97 ;  /* 0x0000006100fb7202 */ /* 0x000fe20000000f00 */
[C---:B------:R-:W-:Y:S01]  /*13540*/  HMMA.16816.F32 R140, R8.reuse, R28, R140 ;  /* 0x0000001c088c723c */ /* 0x040fe2000000188c */
[----:B------:R-:W-:Y:S01]  /*13550*/  MOV R150, R130 ;  /* 0x0000008200967202 */ /* 0x000fe20000000f00 */
[----:B------:R-:W-:Y:S04]  /*13560*/  LDSM.16.MT88.4 R180, [R222+0xb800] ;  /* 0x00b80000deb4783b */ /* 0x000fe80000004200 */
[-C--:B------:R-:W-:Y:S06]  /*13570*/  HMMA.16816.F32 R152, R8, R30.reuse, R152 ;  /* 0x0000001e0898723c */ /* 0x080fec0000001898 */
[C---:B------:R-:W-:Y:S06]  /*13580*/  HMMA.16816.F32 R96, R12.reuse, R30, R44 ;  /* 0x0000001e0c60723c */ /* 0x040fec000000182c */
[----:B-1----:R-:W-:Y:S01]  /*13590*/  HMMA.16816.F32 R72, R12, R28, R56 ;  /* 0x0000001c0c48723c */ /* 0x002fe20000001838 */
[----:B------:R-:W1:Y:S01]  /*135a0*/  LDSM.16.MT88.4 R28, [R221+0xa800] ;  /* 0x00a80000dd1c783b */ /* 0x000e620000004200 */
[----:B------:R-:W-:Y:S01]  /*135b0*/  MUFU.EX2 R139, R60 ;  /* 0x0000003c008b7308 */ /* 0x000fe20000000800 */
[----:B------:R-:W-:-:S03]  /*135c0*/  MOV R149, R132 ;  /* 0x0000008400957202 */ /* 0x000fc60000000f00 */
[C---:B------:R-:W-:Y:S01]  /*135d0*/  HMMA.16816.F32 R44, R12.reuse, R22, R40 ;  /* 0x000000160c2c723c */ /* 0x040fe20000001828 */
[----:B------:R-:W-:Y:S03]  /*135e0*/  LDSM.16.MT88.4 R40, [R223+0xa800] ;  /* 0x00a80000df28783b */ /* 0x000fe60000004200 */
[----:B------:R-:W-:Y:S08]  /*135f0*/  MUFU.EX2 R207, R62 ;  /* 0x0000003e00cf7308 */ /* 0x000ff00000000800 */
[----:B------:R-:W-:Y:S08]  /*13600*/  MUFU.EX2 R209, R61 ;  /* 0x0000003d00d17308 */ /* 0x000ff00000000800 */
[----:B------:R3:W-:Y:S08]  /*13610*/  MUFU.EX2 R133, R63 ;  /* 0x0000003f00857308 */ /* 0x0007f00000000800 */
[----:B------:R-:W4:Y:S01]  /*13620*/  MUFU.EX2 R138, R64 ;  /* 0x00000040008a7308 */ /* 0x000f220000000800 */
[----:B---3--:R-:W-:Y:S01]  /*13630*/  HMMA.16816.F32 R60, R12, R24, R32 ;  /* 0x000000180c3c723c */ /* 0x008fe20000001820 */
[----:B------:R-:W3:Y:S06]  /*13640*/  LDSM.16.MT88.4 R32, [R222+0xa800] ;  /* 0x00a80000de20783b */ /* 0x000eec0000004200 */
[----:B------:R-:W-:Y:S08]  /*13650*/  MUFU.EX2 R132, R66 ;  /* 0x0000004200847308 */ /* 0x000ff00000000800 */
[----:B------:R-:W-:Y:S08]  /*13660*/  MUFU.EX2 R130, R67 ;  /* 0x0000004300827308 */ /* 0x000ff00000000800 */
[----:B------:R-:W1:Y:S08]  /*13670*/  MUFU.EX2 R100, R100 ;  /* 0x0000006400647308 */ /* 0x000e700000000800 */
[----:B------:R-:W-:Y:S08]  /*13680*/  MUFU.EX2 R102, R102 ;  /* 0x0000006600667308 */ /* 0x000ff00000000800 */
[----:B------:R-:W3:Y:S01]  /*13690*/  MUFU.EX2 R101, R101 ;  /* 0x0000006500657308 */ /* 0x000ee20000000800 */
[----:B------:R-:W-:Y:S01]  /*136a0*/  MOV R146, R94 ;  /* 0x0000005e00927202 */ /* 0x000fe20000000f00 */
[C---:B------:R-:W-:Y:S06]  /*136b0*/  HMMA.16816.F32 R172, R8.reuse, R20, R172 ;  /* 0x0000001408ac723c */ /* 0x040fec00000018ac */
[----:B------:R-:W-:Y:S06]  /*136c0*/  HMMA.16816.F32 R88, R8, R22, R88 ;  /* 0x000000160858723c */ /* 0x000fec0000001858 */
[C---:B------:R-:W-:Y:S06]  /*136d0*/  HMMA.16816.F32 R92, R12.reuse, R26, R48 ;  /* 0x0000001a0c5c723c */ /* 0x040fec0000001830 */
[----:B------:R-:W-:Y:S01]  /*136e0*/  HMMA.16816.F32 R56, R12, R20, R52 ;  /* 0x000000140c38723c */ /* 0x000fe20000001834 */
[----:B------:R-:W-:Y:S05]  /*136f0*/  LDSM.16.MT88.4 R20, [R224+0xb000] ;  /* 0x00b00000e014783b */ /* 0x000fea0000004200 */
[C---:B------:R-:W-:Y:S06]  /*13700*/  HMMA.16816.F32 R156, R8.reuse, R24, R156 ;  /* 0x00000018089c723c */ /* 0x040fec000000189c */
[C---:B------:R-:W-:Y:S01]  /*13710*/  HMMA.16816.F32 R168, R8.reuse, R26, R168 ;  /* 0x0000001a08a8723c */ /* 0x040fe200000018a8 */
[----:B------:R-:W2:Y:S05]  /*13720*/  LDSM.16.MT88.4 R24, [R221+0xb000] ;  /* 0x00b00000dd18783b */ /* 0x000eaa0000004200 */
[C---:B------:R-:W-:Y:S06]  /*13730*/  HMMA.16816.F32 R84, R8.reuse, R16, R84 ;  /* 0x000000100854723c */ /* 0x040fec0000001854 */
[----:B------:R-:W-:Y:S06]  /*13740*/  HMMA.16816.F32 R80, R8, R18, R80 ;  /* 0x000000120850723c */ /* 0x000fec0000001850 */
[----:B------:R-:W-:Y:S01]  /*13750*/  HMMA.16816.F32 R48, R12, R16, R76 ;  /* 0x000000100c30723c */ /* 0x000fe2000000184c */
[----:B----4-:R-:W-:-:S02]  /*13760*/  F2FP.F16.F32.PACK_AB R8, R133, R138 ;  /* 0x0000008a8508723e */ /* 0x010fc400000000ff */
[----:B-1----:R-:W-:Y:S02]  /*13770*/  F2FP.F16.F32.PACK_AB R9, R100, R130 ;  /* 0x000000826409723e */ /* 0x002fe400000000ff */
[----:B------:R-:W-:Y:S01]  /*13780*/  F2FP.F16.F32.PACK_AB R10, R131, R132 ;  /* 0x00000084830a723e */ /* 0x000fe200000000ff */
[----:B------:R-:W-:Y:S01]  /*13790*/  HMMA.16816.F32 R52, R12, R18, R68 ;  /* 0x000000120c34723c */ /* 0x000fe20000001844 */
[----:B---3--:R-:W-:Y:S01]  /*137a0*/  F2FP.F16.F32.PACK_AB R11, R101, R102 ;  /* 0x00000066650b723e */ /* 0x008fe200000000ff */
[----:B------:R-:W1:Y:S05]  /*137b0*/  LDSM.16.MT88.4 R16, [R222+0xb000] ;  /* 0x00b00000de10783b */ /* 0x000e6a0000004200 */
[----:B------:R-:W-:-:S02]  /*137c0*/  F2FP.F16.F32.PACK_AB R12, R247, R245 ;  /* 0x000000f5f70c723e */ /* 0x000fc400000000ff */
[----:B------:R-:W-:Y:S02]  /*137d0*/  F2FP.F16.F32.PACK_AB R13, R206, R139 ;  /* 0x0000008bce0d723e */ /* 0x000fe400000000ff */
[----:B------:R-:W-:Y:S02]  /*137e0*/  F2FP.F16.F32.PACK_AB R14, R249, R248 ;  /* 0x000000f8f90e723e */ /* 0x000fe400000000ff */
[----:B------:R-:W-:Y:S01]  /*137f0*/  F2FP.F16.F32.PACK_AB R15, R209, R207 ;  /* 0x000000cfd10f723e */ /* 0x000fe200000000ff */
[C---:B------:R-:W-:Y:S06]  /*13800*/  HMMA.16816.F32 R140, R8.reuse, R28, R140 ;  /* 0x0000001c088c723c */ /* 0x040fec000000188c */
[----:B------:R-:W-:Y:S06]  /*13810*/  HMMA.16816.F32 R152, R8, R30, R152 ;  /* 0x0000001e0898723c */ /* 0x000fec0000001898 */
[C---:B------:R-:W-:Y:S06]  /*13820*/  HMMA.16816.F32 R72, R12.reuse, R28, R72 ;  /* 0x0000001c0c48723c */ /* 0x040fec0000001848 */
[----:B------:R-:W-:Y:S01]  /*13830*/  HMMA.16816.F32 R64, R12, R30, R96 ;  /* 0x0000001e0c40723c */ /* 0x000fe20000001860 */
[----:B------:R-:W3:Y:S01]  /*13840*/  LDSM.16.MT88.4 R28, [R223+0xb000] ;  /* 0x00b00000df1c783b */ /* 0x000ee20000004200 */
[----:B------:R-:W-:Y:S01]  /*13850*/  FADD.FTZ R4, R149, R4 ;  /* 0x0000000495047221 */ /* 0x000fe20000010000 */
[----:B------:R-:W-:-:S03]  /*13860*/  FADD.FTZ R3, R150, R3 ;  /* 0x0000000396037221 */ /* 0x000fc60000010000 */
[----:B------:R-:W-:Y:S01]  /*13870*/  HMMA.16816.F32 R172, R8, R32, R172 ;  /* 0x0000002008ac723c */ /* 0x000fe200000018ac */
[----:B------:R-:W-:-:S05]  /*13880*/  FADD.FTZ R2, R151, R2 ;  /* 0x0000000297027221 */ /* 0x000fca0000010000 */
[----:B------:R-:W-:Y:S06]  /*13890*/  HMMA.16816.F32 R88, R8, R34, R88 ;  /* 0x000000220858723c */ /* 0x000fec0000001858 */
[C---:B------:R-:W-:Y:S06]  /*138a0*/  HMMA.16816.F32 R56, R12.reuse, R32, R56 ;  /* 0x000000200c38723c */ /* 0x040fec0000001838 */
[----:B------:R-:W-:Y:S01]  /*138b0*/  HMMA.16816.F32 R44, R12, R34, R44 ;  /* 0x000000220c2c723c */ /* 0x000fe2000000182c */
[----:B------:R-:W-:-:S05]  /*138c0*/  FADD.FTZ R4, R137, R4 ;  /* 0x0000000489047221 */ /* 0x000fca0000010000 */
[C---:B------:R-:W-:Y:S06]  /*138d0*/  HMMA.16816.F32 R156, R8.reuse, R36, R156 ;  /* 0x00000024089c723c */ /* 0x040fec000000189c */
[C---:B------:R-:W-:Y:S06]  /*138e0*/  HMMA.16816.F32 R168, R8.reuse, R38, R168 ;  /* 0x0000002608a8723c */ /* 0x040fec00000018a8 */
[C---:B------:R-:W-:Y:S06]  /*138f0*/  HMMA.16816.F32 R84, R8.reuse, R40, R84 ;  /* 0x000000280854723c */ /* 0x040fec0000001854 */
[----:B------:R-:W-:Y:S06]  /*13900*/  HMMA.16816.F32 R80, R8, R42, R80 ;  /* 0x0000002a0850723c */ /* 0x000fec0000001850 */
[C---:B------:R-:W-:Y:S01]  /*13910*/  HMMA.16816.F32 R60, R12.reuse, R36, R60 ;  /* 0x000000240c3c723c */ /* 0x040fe2000000183c */
[----:B------:R-:W-:Y:S01]  /*13920*/  FADD.FTZ R3, R135, R3 ;  /* 0x0000000387037221 */ /* 0x000fe20000010000 */
[----:B------:R-:W-:Y:S01]  /*13930*/  FADD.FTZ R0, R144, R0 ;  /* 0x0000000090007221 */ /* 0x000fe20000010000 */
[----:B------:R-:W-:Y:S01]  /*13940*/  MOV R163, R147 ;  /* 0x0000009300a37202 */ /* 0x000fe20000000f00 */
[----:B------:R-:W-:Y:S08]  /*13950*/  MUFU.EX2 R105, R105 ;  /* 0x0000006900697308 */ /* 0x000ff00000000800 */
[----:B------:R-:W4:Y:S01]  /*13960*/  MUFU.EX2 R106, R106 ;  /* 0x0000006a006a7308 */ /* 0x000f220000000800 */
[C---:B------:R-:W-:Y:S07]  /*13970*/  HMMA.16816.F32 R32, R12.reuse, R40, R48 ;  /* 0x000000280c20723c */ /* 0x040fee0000001830 */
[----:B------:R-:W-:Y:S01]  /*13980*/  MUFU.EX2 R107, R107 ;  /* 0x0000006b006b7308 */ /* 0x000fe20000000800 */
[C---:B------:R-:W-:Y:S07]  /*13990*/  HMMA.16816.F32 R36, R12.reuse, R38, R92 ;  /* 0x000000260c24723c */ /* 0x040fee000000185c */
[----:B------:R-:W-:Y:S01]  /*139a0*/  MUFU.EX2 R108, R108 ;  /* 0x0000006c006c7308 */ /* 0x000fe20000000800 */
[----:B------:R-:W-:Y:S01]  /*139b0*/  HMMA.16816.F32 R40, R12, R42, R52 ;  /* 0x0000002a0c28723c */ /* 0x000fe20000001834 */
[----:B------:R-:W-:Y:S01]  /*139c0*/  FADD.FTZ R2, R136, R2 ;  /* 0x0000000288027221 */ /* 0x000fe20000010000 */
[----:B------:R-:W-:Y:S01]  /*139d0*/  FADD.FTZ R4, R190, R4 ;  /* 0x00000004be047221 */ /* 0x000fe20000010000 */
[----:B------:R-:W-:-:S04]  /*139e0*/  FADD.FTZ R3, R188, R3 ;  /* 0x00000003bc037221 */ /* 0x000fc80000010000 */
[----:B------:R-:W-:Y:S01]  /*139f0*/  MUFU.EX2 R110, R110 ;  /* 0x0000006e006e7308 */ /* 0x000fe20000000800 */
[----:B------:R-:W-:Y:S01]  /*13a00*/  FADD.FTZ R2, R187, R2 ;  /* 0x00000002bb027221 */ /* 0x000fe20000010000 */
[----:B------:R-:W-:Y:S01]  /*13a10*/  FADD.FTZ R7, R191, R4 ;  /* 0x00000004bf077221 */ /* 0x000fe20000010000 */
[----:B------:R-:W-:Y:S01]  /*13a20*/  FADD.FTZ R0, R134, R0 ;  /* 0x0000000086007221 */ /* 0x000fe20000010000 */
[----:B------:R-:W-:Y:S01]  /*13a30*/  FADD.FTZ R4, R185, R3 ;  /* 0x00000003b9047221 */ /* 0x000fe20000010000 */
[----:B------:R-:W-:Y:S01]  /*13a40*/  FADD.FTZ R3, R189, R2 ;  /* 0x00000002bd037221 */ /* 0x000fe20000010000 */
[----:B--2---:R-:W-:Y:S01]  /*13a50*/  FADD.FTZ R2, R160, R7 ;  /* 0x00000007a0027221 */ /* 0x004fe20000010000 */
        /* <DEDUP_REMOVED lines=8> */
[----:B------:R-:W-:Y:S01]  /*13ae0*/  FADD.FTZ R0, R186, R0 ;  /* 0x00000000ba007221 */ /* 0x000fe20000010000 */
[----:B------:R-:W-:Y:S01]  /*13af0*/  FADD.FTZ R2, R161, R2 ;  /* 0x00000002a1027221 */ /* 0x000fe20000010000 */
[----:B------:R-:W-:Y:S01]  /*13b00*/  FADD.FTZ R4, R199, R4 ;  /* 0x00000004c7047221 */ /* 0x000fe20000010000 */
[----:B------:R-:W2:Y:S01]  /*13b10*/  LDL.LU R112, [R1+0x160] ;  /* 0x0001600001707983 */ /* 0x000ea20000300800 */
[----:B------:R-:W-:-:S02]  /*13b20*/  FADD.FTZ R3, R109, R0 ;  /* 0x000000006d037221 */ /* 0x000fc40000010000 */
[C---:B------:R-:W-:Y:S01]  /*13b30*/  HMMA.16816.F32 R72, R12.reuse, R24, R72 ;  /* 0x000000180c48723c */ /* 0x040fe20000001848 */
[----:B------:R-:W2:Y:S04]  /*13b40*/  LDL.LU R113, [R1+0x15c] ;  /* 0x00015c0001717983 */ /* 0x000ea80000300800 */
[----:B------:R-:W2:Y:S01]  /*13b50*/  LDL.LU R109, [R1+0x158] ;  /* 0x00015800016d7983 */ /* 0x000ea20000300800 */
[C---:B------:R-:W-:Y:S01]  /*13b60*/  HMMA.16816.F32 R64, R12.reuse, R26, R64 ;  /* 0x0000001a0c40723c */ /* 0x040fe20000001840 */
[----:B------:R-:W-:Y:S08]  /*13b70*/  MUFU.EX2 R115, R115 ;  /* 0x0000007300737308 */ /* 0x000ff00000000800 */
[----:B------:R-:W2:Y:S01]  /*13b80*/  MUFU.EX2 R116, R116 ;  /* 0x0000007400747308 */ /* 0x000ea20000000800 */
[C---:B------:R-:W-:Y:S07]  /*13b90*/  HMMA.16816.F32 R60, R12.reuse, R20, R60 ;  /* 0x000000140c3c723c */ /* 0x040fee000000183c */
[----:B------:R-:W-:Y:S01]  /*13ba0*/  MUFU.EX2 R118, R118 ;  /* 0x0000007600767308 */ /* 0x000fe20000000800 */
[C---:B------:R-:W-:Y:S07]  /*13bb0*/  HMMA.16816.F32 R36, R12.reuse, R22, R36 ;  /* 0x000000160c24723c */ /* 0x040fee0000001824 */
[----:B------:R-:W2:Y:S01]  /*13bc0*/  MUFU.EX2 R119, R119 ;  /* 0x0000007700777308 */ /* 0x000ea20000000800 */
[C---:B-1----:R-:W-:Y:S07]  /*13bd0*/  HMMA.16816.F32 R56, R12.reuse, R16, R56 ;  /* 0x000000100c38723c */ /* 0x042fee0000001838 */
[----:B------:R-:W-:Y:S01]  /*13be0*/  MUFU.EX2 R120, R120 ;  /* 0x0000007800787308 */ /* 0x000fe20000000800 */
[C---:B------:R-:W-:Y:S07]  /*13bf0*/  HMMA.16816.F32 R44, R12.reuse, R18, R44 ;  /* 0x000000120c2c723c */ /* 0x040fee000000182c */
[----:B------:R-:W-:Y:S01]  /*13c00*/  MUFU.EX2 R121, R121 ;  /* 0x0000007900797308 */ /* 0x000fe20000000800 */
[C---:B---3--:R-:W-:Y:S07]  /*13c10*/  HMMA.16816.F32 R32, R12.reuse, R28, R32 ;  /* 0x0000001c0c20723c */ /* 0x048fee0000001820 */
[----:B------:R-:W-:Y:S01]  /*13c20*/  MUFU.EX2 R122, R122 ;  /* 0x0000007a007a7308 */ /* 0x000fe20000000800 */
[----:B------:R-:W-:Y:S07]  /*13c30*/  HMMA.16816.F32 R40, R12, R30, R40 ;  /* 0x0000001e0c28723c */ /* 0x000fee0000001828 */
[----:B------:R-:W1:Y:S01]  /*13c40*/  MUFU.EX2 R123, R123 ;  /* 0x0000007b007b7308 */ /* 0x000e620000000800 */
[----:B------:R-:W-:Y:S01]  /*13c50*/  FADD.FTZ R12, R163, R2 ;  /* 0x00000002a30c7221 */ /* 0x000fe20000010000 */
[----:B------:R-:W-:-:S06]  /*13c60*/  FADD.FTZ R2, R111, R4 ;  /* 0x000000046f027221 */ /* 0x000fcc0000010000 */
[----:B------:R-:W-:Y:S01]  /*13c70*/  MUFU.EX2 R124, R124 ;  /* 0x0000007c007c7308 */ /* 0x000fe20000000800 */
[----:B------:R-:W3:Y:S04]  /*13c80*/  LDL.LU R111, [R1+0x154] ;  /* 0x00015400016f7983 */ /* 0x000ee80000300800 */
[----:B------:R-:W3:Y:S04]  /*13c90*/  LDL.LU R99, [R1+0x100] ;  /* 0x0001000001637983 */ /* 0x000ee80000300800 */
[----:B------:R-:W3:Y:S04]  /*13ca0*/  LDL.LU R68, [R1+0xe4] ;  /* 0x0000e40001447983 */ /* 0x000ee80000300800 */
[----:B------:R-:W3:Y:S04]  /*13cb0*/  LDL.LU R69, [R1+0xfc] ;  /* 0x0000fc0001457983 */ /* 0x000ee80000300800 */
[----:B------:R-:W3:Y:S04]  /*13cc0*/  LDL.LU R70, [R1+0xf8] ;  /* 0x0000f80001467983 */ /* 0x000ee80000300800 */
[----:B------:R-:W3:Y:S01]  /*13cd0*/  LDL.LU R71, [R1+0x104] ;  /* 0x0001040001477983 */ /* 0x000ee20000300800 */
[----:B----4-:R-:W-:-:S02]  /*13ce0*/  F2FP.F16.F32.PACK_AB R8, R106, R105 ;  /* 0x000000696a08723e */ /* 0x010fc400000000ff */
[----:B--2---:R-:W-:Y:S01]  /*13cf0*/  F2FP.F16.F32.PACK_AB R9, R114, R110 ;  /* 0x0000006e7209723e */ /* 0x004fe200000000ff */
[----:B------:R-:W2:Y:S01]  /*13d00*/  MUFU.EX2 R125, R125 ;  /* 0x0000007d007d7308 */ /* 0x000ea20000000800 */
[----:B------:R-:W-:Y:S01]  /*13d10*/  F2FP.F16.F32.PACK_AB R10, R108, R107 ;  /* 0x0000006b6c0a723e */ /* 0x000fe200000000ff */
[----:B------:R-:W-:Y:S01]  /*13d20*/  LDSM.16.MT88.4 R148, [R221+0xb800] ;  /* 0x00b80000dd94783b */ /* 0x000fe20000004200 */
[----:B------:R-:W-:Y:S01]  /*13d30*/  F2FP.F16.F32.PACK_AB R11, R116, R115 ;  /* 0x00000073740b723e */ /* 0x000fe200000000ff */
[----:B------:R-:W-:Y:S01]  /*13d40*/  IMAD.MOV.U32 R144, RZ, RZ, R146 ;  /* 0x000000ffff907224 */ /* 0x000fe200078e0092 */
[----:B------:R-:W-:Y:S02]  /*13d50*/  MOV R147, R193 ;  /* 0x000000c100937202 */ /* 0x000fe40000000f00 */
[----:B------:R-:W-:-:S03]  /*13d60*/  MOV R146, R192 ;  /* 0x000000c000927202 */ /* 0x000fc60000000f00 */
        /* <DEDUP_REMOVED lines=8> */
[----:B------:R-:W4:Y:S01]  /*13df0*/  LDSM.16.MT88.4 R8, [R223+0xb800] ;  /* 0x00b80000df08783b */ /* 0x000f220000004200 */
[----:B------:R-:W-:Y:S08]  /*13e00*/  MUFU.EX2 R17, R126 ;  /* 0x0000007e00117308 */ /* 0x000ff00000000800 */
[----:B------:R-:W2:Y:S08]  /*13e10*/  MUFU.EX2 R16, R127 ;  /* 0x0000007f00107308 */ /* 0x000eb00000000800 */
[----:B------:R-:W-:Y:S08]  /*13e20*/  MUFU.EX2 R14, R128 ;  /* 0x00000080000e7308 */ /* 0x000ff00000000800 */
[----:B------:R-:W4:Y:S01]  /*13e30*/  MUFU.EX2 R13, R129 ;  /* 0x00000081000d7308 */ /* 0x000f220000000800 */
[----:B------:R-:W-:Y:S01]  /*13e40*/  FADD.FTZ R0, R162, R7 ;  /* 0x00000007a2007221 */ /* 0x000fe20000010000 */
[----:B------:R-:W-:Y:S01]  /*13e50*/  FADD.FTZ R3, R197, R3 ;  /* 0x00000003c5037221 */ /* 0x000fe20000010000 */
[----:B------:R-:W-:-:S02]  /*13e60*/  F2FP.F16.F32.PACK_AB R188, R119, R118 ;  /* 0x0000007677bc723e */ /* 0x000fc400000000ff */
[----:B-1----:R-:W-:Y:S01]  /*13e70*/  F2FP.F16.F32.PACK_AB R189, R123, R122 ;  /* 0x0000007a7bbd723e */ /* 0x002fe200000000ff */
[----:B------:R-:W-:Y:S01]  /*13e80*/  FADD.FTZ R7, R196, R0 ;  /* 0x00000000c4077221 */ /* 0x000fe20000010000 */
[----:B------:R-:W-:Y:S02]  /*13e90*/  F2FP.F16.F32.PACK_AB R190, R121, R120 ;  /* 0x0000007879be723e */ /* 0x000fe400000000ff */
[----:B--2---:R-:W-:Y:S02]  /*13ea0*/  F2FP.F16.F32.PACK_AB R191, R125, R124 ;  /* 0x0000007c7dbf723e */ /* 0x004fe400000000ff */
[----:B------:R-:W-:Y:S02]  /*13eb0*/  F2FP.F16.F32.PACK_AB R200, R239, R237 ;  /* 0x000000edefc8723e */ /* 0x000fe400000000ff */
[----:B------:R-:W-:Y:S02]  /*13ec0*/  F2FP.F16.F32.PACK_AB R201, R16, R17 ;  /* 0x0000001110c9723e */ /* 0x000fe400000000ff */
[----:B------:R-:W-:-:S02]  /*13ed0*/  F2FP.F16.F32.PACK_AB R202, R243, R241 ;  /* 0x000000f1f3ca723e */ /* 0x000fc400000000ff */
[----:B----4-:R-:W-:Y:S01]  /*13ee0*/  F2FP.F16.F32.PACK_AB R203, R13, R14 ;  /* 0x0000000e0dcb723e */ /* 0x010fe200000000ff */
[----:B------:R-:W-:Y:S01]  /*13ef0*/  FADD.FTZ R0, R198, R3 ;  /* 0x00000003c6007221 */ /* 0x000fe20000010000 */
[----:B------:R-:W-:Y:S01]  /*13f00*/  HMMA.16816.F32 R192, R188, R8, R192 ;  /* 0x00000008bcc0723c */ /* 0x000fe200000018c0 */
[----:B------:R-:W-:Y:S01]  /*13f10*/  IMAD.MOV.U32 R76, RZ, RZ, R147 ;  /* 0x000000ffff4c7224 */ /* 0x000fe200078e0093 */
[----:B------:R-:W-:-:S04]  /*13f20*/  MOV R77, R146 ;  /* 0x00000092004d7202 */ /* 0x000fc80000000f00 */
[----:B------:R-:W-:Y:S01]  /*13f30*/  HMMA.16816.F32 R196, R200, R8, R32 ;  /* 0x00000008c8c4723c */ /* 0x000fe20000001820 */
[----:B------:R-:W-:Y:S01]  /*13f40*/  MOV R78, R145 ;  /* 0x00000091004e7202 */ /* 0x000fe20000000f00 */
[----:B------:R-:W-:Y:S01]  /*13f50*/  IMAD.MOV.U32 R79, RZ, RZ, R144 ;  /* 0x000000ffff4f7224 */ /* 0x000fe200078e0090 */
[----:B------:R-:W-:-:S03]  /*13f60*/  @UP1 UIADD3 UR26, UR26, -0x3, URZ ;  /* 0xfffffffd1a1a1890 */ /* 0x000fc6000fffe03f */
        /* <DEDUP_REMOVED lines=8> */
[C---:B------:R-:W-:Y:S06]  /*13ff0*/  HMMA.16816.F32 R176, R200.reuse, R180, R56 ;  /* 0x000000b4c8b0723c */ /* 0x040fec0000001838 */
[C---:B------:R-:W-:Y:S06]  /*14000*/  HMMA.16816.F32 R148, R200.reuse, R150, R64 ;  /* 0x00000096c894723c */ /* 0x040fec0000001840 */
[----:B------:R-:W-:Y:S01]  /*14010*/  HMMA.16816.F32 R164, R200, R166, R36 ;  /* 0x000000a6c8a4723c */ /* 0x000fe20000001824 */
[----:B---3--:R-:W-:Y:S01]  /*14020*/  FADD.FTZ R4, R99, R12 ;  /* 0x0000000c63047221 */ /* 0x008fe20000010000 */
[----:B------:R-:W-:Y:S01]  /*14030*/  FADD.FTZ R3, R68, R7 ;  /* 0x0000000744037221 */ /* 0x000fe20000010000 */
[----:B------:R-:W-:-:S03]  /*14040*/  FADD.FTZ R2, R69, R2 ;  /* 0x0000000245027221 */ /* 0x000fc60000010000 */
[----:B------:R-:W-:Y:S02]  /*14050*/  FADD.FTZ R8, R232, R3 ;  /* 0x00000003e8087221 */ /* 0x000fe40000010000 */
[----:B------:R1:W5:Y:S01]  /*14060*/  LDL.LU R232, [R1+0x150] ;  /* 0x0001500001e87983 */ /* 0x0003620000300800 */
[----:B------:R-:W-:Y:S01]  /*14070*/  FADD.FTZ R0, R70, R0 ;  /* 0x0000000046007221 */ /* 0x000fe20000010000 */
[----:B------:R-:W-:Y:S01]  /*14080*/  FADD.FTZ R7, R229, R2 ;  /* 0x00000002e5077221 */ /* 0x000fe20000010000 */
[----:B------:R-:W-:Y:S02]  /*14090*/  FADD.FTZ R9, R71, R4 ;  /* 0x0000000447097221 */ /* 0x000fe40000010000 */
        /* <DEDUP_REMOVED lines=100> */
[----:B------:R-:W-:Y:S01]  /*146e0*/  MOV R135, R111 ;  /* 0x0000006f00877202 */ /* 0x000fe20000000f00 */
[----:B------:R-:W-:Y:S01]  /*146f0*/  @P0 IMAD.MOV.U32 R137, RZ, RZ, R113 ;  /* 0x000000ffff890224 */ /* 0x000fe200078e0071 */
[----:B------:R-:W-:-:S03]  /*14700*/  @P0 MOV R136, R112 ;  /* 0x0000007000880202 */ /* 0x000fc60000000f00 */
[----:B------:R-:W-:Y:S01]  /*14710*/  HMMA.16816.F32 R200, R200, R10, R40 ;  /* 0x0000000ac8c8723c */ /* 0x000fe20000001828 */
[----:B------:R-:W-:Y:S02]  /*14720*/  @P0 MOV R134, R109 ;  /* 0x0000006d00860202 */ /* 0x000fe40000000f00 */
[----:B------:R-:W-:Y:S01]  /*14730*/  @P0 MOV R135, R111 ;  /* 0x0000006f00870202 */ /* 0x000fe20000000f00 */
[----:B------:R-:W-:-:S05]  /*14740*/  NOP ;  /* 0x0000000000007918 */ /* 0x000fca0000000000 */
[----:B------:R-:W-:-:S15]  /*14750*/  @P0 BRA `(.L_x_458) ;  /* 0x0000000000040947 */ /* 0x000fde0003800000 */
.L_x_454:
[----:B------:R-:W-:-:S12]  /*14760*/  UIADD3 UR26, UR22, -0x1, URZ ;  /* 0xffffffff161a7890 */ /* 0x000fd8000fffe03f */
.L_x_458:
[----:B------:R-:W-:-:S13]  /*14770*/  ISETP.LE.AND P0, PT, RZ, UR26, PT ;  /* 0x0000001aff007c0c */ /* 0x000fda000bf03270 */
[----:B------:R-:W-:Y:S05]  /*14780*/  @!P0 BRA `(.L_x_459) ;  /* 0x0000006800f88947 */ /* 0x000fea0003800000 */
[----:B------:R-:W-:Y:S01]  /*14790*/  ULDC UR27, c[0x0][0x2d0] ;  /* 0x0000b400001b7ab9 */ /* 0x000fe20000000800 */
[----:B------:R-:W-:Y:S01]  /*147a0*/  UIMAD UR4, UR7, 0x30, URZ ;  /* 0x00000030070478a4 */ /* 0x000fe2000f8e023f */
[----:B-----5:R-:W-:Y:S01]  /*147b0*/  ISETP.GE.AND P0, PT, R204, UR27, PT ;  /* 0x0000001bcc007c0c */ /* 0x020fe2000bf06270 */
[----:B------:R-:W-:Y:S01]  /*147c0*/  UIMAD.WIDE.U32 UR36, UR6, 0x30, URZ ;  /* 0x00000030062478a5 */ /* 0x000fe2000f8e003f */
[----:B------:R-:W-:Y:S01]  /*147d0*/  IMAD.MOV.U32 R133, RZ, RZ, R136 ;  /* 0x000000ffff857224 */ /* 0x000fe200078e0088 */
[----:B------:R-:W-:Y:S01]  /*147e0*/  UIMAD.WIDE.U32 UR34, UR6, 0x50, URZ ;  /* 0x00000050062278a5 */ /* 0x000fe2000f8e003f */
[----:B------:R-:W-:Y:S01]  /*147f0*/  MOV R132, R137 ;  /* 0x0000008900847202 */ /* 0x000fe20000000f00 */
[----:B------:R-:W-:Y:S01]  /*14800*/  UIMAD UR33, UR7, 0x50, URZ ;  /* 0x00000050072178a4 */ /* 0x000fe2000f8e023f */
[----:B------:R-:W-:Y:S01]  /*14810*/  IMAD.MOV.U32 R138, RZ, RZ, R134 ;  /* 0x000000ffff8a7224 */ /* 0x000fe200078e0086 */
[----:B------:R-:W-:Y:S01]  /*14820*/  UIMAD.WIDE.U32 UR28, UR6, 0x60, URZ ;  /* 0x00000060061c78a5 */ /* 0x000fe2000f8e003f */
[----:B------:R-:W-:Y:S01]  /*14830*/  MOV R139, R135 ;  /* 0x00000087008b7202 */ /* 0x000fe20000000f00 */
[----:B------:R-:W-:Y:S01]  /*14840*/  UIMAD UR38, UR7, 0x60, URZ ;  /* 0x00000060072678a4 */ /* 0x000fe2000f8e023f */
[----:B------:R-:W-:Y:S01]  /*14850*/  IMAD R231, R6, 0x2, R228 ;  /* 0x0000000206e77824 */ /* 0x000fe200078e02e4 */
[----:B------:R-:W-:-:S02]  /*14860*/  UIMAD.WIDE.U32 UR46, UR6, 0x70, URZ ;  /* 0x00000070062e78a5 */ /* 0x000fc4000f8e003f */
[----:B------:R-:W2:Y:S01]  /*14870*/  @!P0 LDC.64 R8, c[0x0][0x220] ;  /* 0x00008800ff088b82 */ /* 0x000ea20000000a00 */
[----:B------:R-:W-:Y:S01]  /*14880*/  UIMAD UR39, UR7, 0x70, URZ ;  /* 0x00000070072778a4 */ /* 0x000fe2000f8e023f */
[----:B------:R-:W-:Y:S01]  /*14890*/  LEA R230, R5, R228, 0x1 ;  /* 0x000000e405e67211 */ /* 0x000fe200078e08ff */
[----:B------:R-:W-:Y:S02]  /*148a0*/  UIMAD.WIDE.U32 UR52, UR8, 0x30, URZ ;  /* 0x00000030083478a5 */ /* 0x000fe4000f8e003f */
[----:B------:R-:W-:Y:S02]  /*148b0*/  UIMAD UR40, UR9, 0x30, URZ ;  /* 0x00000030092878a4 */ /* 0x000fe4000f8e023f */
[----:B------:R-:W-:Y:S01]  /*148c0*/  UIMAD.WIDE.U32 UR50, UR8, 0x50, URZ ;  /* 0x00000050083278a5 */ /* 0x000fe2000f8e003f */
[----:B-1----:R-:W1:Y:S01]  /*148d0*/  @!P0 LDC.64 R2, c[0x0][0x220] ;  /* 0x00008800ff028b82 */ /* 0x002e620000000a00 */
[----:B------:R-:W-:Y:S02]  /*148e0*/  UIMAD UR41, UR9, 0x50, URZ ;  /* 0x00000050092978a4 */ /* 0x000fe4000f8e023f */
[----:B------:R-:W-:-:S02]  /*148f0*/  UIMAD.WIDE.U32 UR48, UR8, 0x60, URZ ;  /* 0x00000060083078a5 */ /* 0x000fc4000f8e003f */
[----:B------:R-:W-:Y:S02]  /*14900*/  UIMAD UR42, UR9, 0x60, URZ ;  /* 0x00000060092a78a4 */ /* 0x000fe4000f8e023f */
[----:B------:R-:W-:Y:S01]  /*14910*/  UIMAD.WIDE.U32 UR54, UR8, 0x70, URZ ;  /* 0x00000070083678a5 */ /* 0x000fe2000f8e003f */
[----:B------:R-:W3:Y:S01]  /*14920*/  @!P0 LDC.64 R10, c[0x0][0x220] ;  /* 0x00008800ff0a8b82 */ /* 0x000ee20000000a00 */
[----:B------:R-:W-:Y:S02]  /*14930*/  UIMAD UR43, UR9, 0x70, URZ ;  /* 0x00000070092b78a4 */ /* 0x000fe4000f8e023f */
[----:B------:R-:W-:Y:S02]  /*14940*/  USHF.L.U64.HI UR27, UR8, 0x5, UR9 ;  /* 0x00000005081b7899 */ /* 0x000fe40008010209 */
[----:B------:R-:W-:Y:S02]  /*14950*/  USHF.L.U64.HI UR31, UR8, 0x6, UR9 ;  /* 0x00000006081f7899 */ /* 0x000fe40008010209 */
[----:B------:R-:W-:Y:S01]  /*14960*/  USHF.L.U64.HI UR20, UR6, 0x5, UR7 ;  /* 0x0000000506147899 */ /* 0x000fe20008010207 */
[----:B--2---:R2:W-:Y:S01]  /*14970*/  @!P0 STL.64 [R1+0xe0], R8 ;  /* 0x0000e00801008387 */ /* 0x0045e20000100a00 */
[----:B------:R-:W-:-:S02]  /*14980*/  USHF.L.U32 UR21, UR6, 0x5, URZ ;  /* 0x0000000506157899 */ /* 0x000fc4000800063f */
[----:B------:R-:W-:Y:S02]  /*14990*/  USHF.L.U64.HI UR22, UR6, 0x6, UR7 ;  /* 0x0000000606167899 */ /* 0x000fe40008010207 */
[----:B------:R-:W-:Y:S02]  /*149a0*/  USHF.L.U32 UR23, UR6, 0x6, URZ ;  /* 0x0000000606177899 */ /* 0x000fe4000800063f */
[----:B------:R-:W-:Y:S01]  /*149b0*/  UIADD3 UR9, UR4, UR37, URZ ;  /* 0x0000002504097290 */ /* 0x000fe2000fffe03f */
[----:B-1----:R1:W-:Y:S01]  /*149c0*/  @!P0 STL.64 [R1+0xd8], R2 ;  /* 0x0000d80201008387 */ /* 0x0023e20000100a00 */
[----:B------:R-:W-:Y:S02]  /*149d0*/  USHF.L.U32 UR30, UR8, 0x5, URZ ;  /* 0x00000005081e7899 */ /* 0x000fe4000800063f */
[----:B------:R-:W-:Y:S02]  /*149e0*/  USHF.L.U32 UR32, UR8, 0x6, URZ ;  /* 0x0000000608207899 */ /* 0x000fe4000800063f */
        /* <DEDUP_REMOVED lines=8> */
[----:B--2---:R-:W2:Y:S01]  /*14a70*/  @!P0 LDC.64 R8, c[0x0][0x220] ;  /* 0x00008800ff088b82 */ /* 0x004ea20000000a00 */
[----:B------:R-:W-:Y:S01]  /*14a80*/  ULDC UR4, c[0x0][0x2ec] ;  /* 0x0000bb0000047ab9 */ /* 0x000fe20000000800 */
[----:B------:R-:W-:-:S06]  /*14a90*/  ULDC.64 UR6, c[0x0][0x248] ;  /* 0x0000920000067ab9 */ /* 0x000fcc0000000a00 */
[----:B-1----:R-:W1:Y:S08]  /*14aa0*/  @!P0 LDC.64 R2, c[0x0][0x220] ;  /* 0x00008800ff028b82 */ /* 0x002e700000000a00 */
[----:B---3--:R-:W3:Y:S01]  /*14ab0*/  @!P0 LDC.64 R10, c[0x0][0x220] ;  /* 0x00008800ff0a8b82 */ /* 0x008ee20000000a00 */
[----:B--2---:R2:W-:Y:S04]  /*14ac0*/  @!P0 STL.64 [R1+0xc8], R8 ;  /* 0x0000c80801008387 */ /* 0x0045e80000100a00 */
[----:B-1----:R1:W-:Y:S04]  /*14ad0*/  @!P0 STL.64 [R1+0xc0], R2 ;  /* 0x0000c00201008387 */ /* 0x0023e80000100a00 */
[----:B---3--:R-:W-:Y:S01]  /*14ae0*/  @!P0 STL.64 [R1+0xb8], R10 ;  /* 0x0000b80a01008387 */ /* 0x008fe20000100a00 */
[----:B--2---:R-:W2:Y:S08]  /*14af0*/  @!P0 LDC.64 R8, c[0x0][0x220] ;  /* 0x00008800ff088b82 */ /* 0x004eb00000000a00 */
[----:B-1----:R-:W1:Y:S01]  /*14b00*/  @!P0 LDC.64 R2, c[0x0][0x220] ;  /* 0x00008800ff028b82 */ /* 0x002e620000000a00 */
[----:B--2---:R2:W-:Y:S04]  /*14b10*/  @!P0 STL.64 [R1+0xb0], R8 ;  /* 0x0000b00801008387 */ /* 0x0045e80000100a00 */
[----:B-1----:R1:W-:Y:S04]  /*14b20*/  @!P0 STL.64 [R1+0xa8], R2 ;  /* 0x0000a80201008387 */ /* 0x0023e80000100a00 */
[----:B--2---:R-:W2:Y:S04]  /*14b30*/  LDL.LU.64 R8, [R1+0x110] ;  /* 0x0001100001087983 */ /* 0x004ea80000300a00 */
[----:B-1----:R-:W2:Y:S02]  /*14b40*/  LDL.LU.64 R2, [R1+0x120] ;  /* 0x0001200001027983 */ /* 0x002ea40000300a00 */
[----:B--2---:R-:W-:-:S05]  /*14b50*/  IMAD.MOV.U32 R3, RZ, RZ, R9 ;  /* 0x000000ffff037224 */ /* 0x004fca00078e0009 */
[----:B------:R1:W-:Y:S01]  /*14b60*/  STL.64 [R1+0xa0], R2 ;  /* 0x0000a00201007387 */ /* 0x0003e20000100a00 */
[----:B------:R-:W-:Y:S05]  /*14b70*/  BRA `(.L_x_460) ;  /* 0x0000000400747947 */ /* 0x000fea0003800000 */
.L_x_462:
        /* <DEDUP_REMOVED lines=24> */
[C---:B-----5:R-:W-:Y:S02]  /*14d00*/  @!P0 LEA R136, P3, R3.reuse, R136, 0x1 ;  /* 0x0000008803888211 */ /* 0x060fe400078608ff */
        /* <DEDUP_REMOVED lines=13> */
[----:B------:R3:W-:Y:S03]  /*14de0*/  @!P0 LDGSTS.E.BYPASS.LTC128B.128 [R232+0x4800], desc[UR24][R136.64] ;  /* 0x0480000088e88fae */ /* 0x0007e6000b901d58 */
[----:B------:R-:W-:Y:S01]  /*14df0*/  @!P0 LEA.HI.X R135, R135, R207, R3, 0x1, P3 ;  /* 0x000000cf87878211 */ /* 0x000fe200018f0c03 */
[----:B------:R2:W-:Y:S01]  /*14e00*/  @P0 STS.128 [R232+0x5000], RZ ;  /* 0x005000ffe8000388 */ /* 0x0005e20000000c00 */
[C---:B------:R-:W-:Y:S03]  /*14e10*/  @!P0 IADD3 R3, P3, R0.reuse, UR52, RZ ;  /* 0x0000003400038c10 */ /* 0x040fe6000ff7e0ff */
[----:B------:R-:W-:Y:S01]  /*14e20*/  @!PT LDS RZ, [RZ] ;  /* 0x00000000fffff984 */ /* 0x000fe20000000800 */
[----:B------:R-:W-:Y:S01]  /*14e30*/  @!PT LDS RZ, [RZ] ;  /* 0x00000000fffff984 */ /* 0x000fe20000000800 */
[----:B------:R-:W-:Y:S01]  /*14e40*/  @!PT LDS RZ, [RZ] ;  /* 0x00000000fffff984 */ /* 0x000fe20000000800 */
[----:B------:R4:W-:Y:S04]  /*14e50*/  @!P0 LDGSTS.E.BYPASS.LTC128B.128 [R232+0x5000], desc[UR24][R134.64] ;  /* 0x0500000086e88fae */ /* 0x0009e8000b901d58 */
[----:B------:R2:W-:Y:S01]  /*14e60*/  @P0 STS.128 [R232+0x5800], RZ ;  /* 0x005800ffe8000388 */ /* 0x0005e20000000c00 */
[----:B-1----:R-:W1:Y:S01]  /*14e70*/  @!P0 LDC.64 R204, c[0x0][0x218] ;  /* 0x00008600ffcc8b82 */ /* 0x002e620000000a00 */
[----:B---3--:R-:W-:Y:S02]  /*14e80*/  @!P0 IADD3 R137, P5, R0, UR48, RZ ;  /* 0x0000003000898c10 */ /* 0x008fe4000ffbe0ff */
[C---:B----4-:R-:W-:Y:S02]  /*14e90*/  @!P0 LEA R134, P2, R3.reuse, R214, 0x1 ;  /* 0x000000d603868211 */ /* 0x050fe400078408ff */
[----:B------:R-:W-:Y:S04]  /*14ea0*/  @!P0 IADD3.X R135, R2, UR40, RZ, P3, !PT ;  /* 0x0000002802878c10 */ /* 0x000fe80009ffe4ff */
[----:B------:R-:W-:Y:S02]  /*14eb0*/  @!P0 LEA.HI.X R135, R3, R215, R135, 0x1, P2 ;  /* 0x000000d703878211 */ /* 0x000fe400010f0c87 */
[----:B------:R-:W-:Y:S03]  /*14ec0*/  @!P0 IADD3 R3, P2, R0, UR32, RZ ;  /* 0x0000002000038c10 */ /* 0x000fe6000ff5e0ff */
[----:B------:R-:W-:Y:S01]  /*14ed0*/  @!PT LDS RZ, [RZ] ;  /* 0x00000000fffff984 */ /* 0x000fe20000000800 */
[----:B------:R-:W-:Y:S01]  /*14ee0*/  @!PT LDS RZ, [RZ] ;  /* 0x00000000fffff984 */ /* 0x000fe20000000800 */
[----:B------:R-:W-:Y:S01]  /*14ef0*/  @!PT LDS RZ, [RZ] ;  /* 0x00000000fffff984 */ /* 0x000fe20000000800 */
[----:B------:R3:W-:Y:S01]  /*14f00*/  @!P0 LDGSTS.E.BYPASS.LTC128B.128 [R232+0x5800], desc[UR24][R134.64] ;  /* 0x0580000086e88fae */ /* 0x0007e2000b901d58 */
[C---:B------:R-:W-:Y:S02]  /*14f10*/  @!P0 LEA R206, P3, R3.reuse, R208, 0x1 ;  /* 0x000000d003ce8211 */ /* 0x040fe400078608ff */
[C---:B------:R-:W-:Y:S01]  /*14f20*/  @!P0 IADD3.X R136, R2.reuse, UR31, RZ, P2, !PT ;  /* 0x0000001f02888c10 */ /* 0x040fe200097fe4ff */
[----:B------:R2:W-:Y:S01]  /*14f30*/  @P0 STS.128 [R232+0x6000], RZ ;  /* 0x006000ffe8000388 */ /* 0x0005e20000000c00 */
[----:B------:R-:W-:Y:S02]  /*14f40*/  @!P0 IADD3.X R208, R2, UR42, RZ, P5, !PT ;  /* 0x0000002a02d08c10 */ /* 0x000fe4000affe4ff */
        /* <DEDUP_REMOVED lines=32> */
.L_x_460:
        /* <DEDUP_REMOVED lines=8> */
[----:B-----5:R-:W5:Y:S05]  /*151d0*/  LDL R7, [R1+0xe0] ;  /* 0x0000e00001077983 */ /* 0x020f6a0000100800 */
        /* <DEDUP_REMOVED lines=33> */
[C---:B------:R-:W-:Y:S02]  /*153f0*/  @!P0 IADD3 R7, P4, R2.reuse, UR23, RZ ;  /* 0x0000001702078c10 */ /* 0x040fe4000ff9e0ff */
[----:B------:R-:W-:Y:S01]  /*15400*/  @P0 STS.128 [R232+0x8800], RZ ;  /* 0x008800ffe8000388 */ /* 0x000fe20000000c00 */
[C---:B------:R-:W-:Y:S02]  /*15410*/  @!P0 LEA R10, P5, R5.reuse, R10, 0x1 ;  /* 0x0000000a050a8211 */ /* 0x040fe400078a08ff */
[----:B------:R-:W-:Y:S02]  /*15420*/  @!P0 IADD3 R18, P3, R2, UR34, RZ ;  /* 0x0000002202128c10 */ /* 0x000fe4000ff7e0ff */
[----:B------:R-:W-:Y:S01]  /*15430*/  @!PT LDS RZ, [RZ] ;  /* 0x00000000fffff984 */ /* 0x000fe20000000800 */
[----:B------:R-:W-:Y:S01]  /*15440*/  @!PT LDS RZ, [RZ] ;  /* 0x00000000fffff984 */ /* 0x000fe20000000800 */
[----:B------:R-:W-:Y:S01]  /*15450*/  @!PT LDS RZ, [RZ] ;  /* 0x00000000fffff984 */ /* 0x000fe20000000800 */
[----:B------:R1:W-:Y:S01]  /*15460*/  @!P0 LDGSTS.E.BYPASS.LTC128B.128 [R232+0x8800], desc[UR24][R16.64] ;  /* 0x0880000010e88fae */ /* 0x0003e2000b901d58 */
[----:B------:R-:W-:Y:S02]  /*15470*/  @!P0 LEA.HI.X R11, R5, R20, R8, 0x1, P5 ;  /* 0x00000014050b8211 */ /* 0x000fe400028f0c08 */
[C---:B------:R-:W-:Y:S02]  /*15480*/  @!P0 IADD3.X R5, R0.reuse, UR22, RZ, P4, !PT ;  /* 0x0000001600058c10 */ /* 0x040fe4000a7fe4ff */
        /* <DEDUP_REMOVED lines=38> */
[----:B------:R2:W-:Y:S05]  /*156f0*/  @!P0 LDGSTS.E.BYPASS.LTC128B.128 [R232+0xb000], desc[UR24][R4.64] ;  /* 0x0b00000004e88fae */ /* 0x0005ea000b901d58 */
        /* <DEDUP_REMOVED lines=8> */
[----:B------:R-:W4:Y:S05]  /*15780*/  LDSM.16.M88.4 R32, [R220+0x4800] ;  /* 0x00480000dc20783b */ /* 0x000f2a0000000200 */
[----:B------:R-:W0:Y:S05]  /*15790*/  LDGDEPBAR ;  /* 0x00000000000079af */ /* 0x000e2a0000000000 */
[----:B------:R-:W5:Y:S05]  /*157a0*/  LDSM.16.M88.4 R48, [R220+0x5000] ;  /* 0x00500000dc30783b */ /* 0x000f6a0000000200 */
[----:B------:R-:W3:Y:S05]  /*157b0*/  LDSM.16.M88.4 R64, [R220+0x5800] ;  /* 0x00580000dc40783b */ /* 0x000eea0000000200 */
[----:B------:R-:W3:Y:S05]  /*157c0*/  LDSM.16.M88.4 R80, [R220+0x6000] ;  /* 0x00600000dc50783b */ /* 0x000eea0000000200 */
[----:B------:R-:W3:Y:S05]  /*157d0*/  LDSM.16.M88.4 R96, [R220+0x6800] ;  /* 0x00680000dc60783b */ /* 0x000eea0000000200 */
[----:B------:R-:W3:Y:S01]  /*157e0*/  LDSM.16.M88.4 R112, [R220+0x7000] ;  /* 0x00700000dc70783b */ /* 0x000ee20000000200 */
        /* <DEDUP_REMOVED lines=16> */
[-C--:B---3--:R-:W-:Y:S06]  /*158f0*/  HMMA.16816.F32 R52, R128, R64.reuse, RZ ;  /* 0x000000408034723c */ /* 0x088fec00000018ff */
        /* <DEDUP_REMOVED lines=67> */
[-C--:B---3--:R-:W-:Y:S06]  /*15d30*/  HMMA.16816.F32 R20, R212, R208.reuse, R20 ;  /* 0x000000d0d414723c */ /* 0x088fec0000001814 */
        /* <DEDUP_REMOVED lines=72> */
[-C--:B--2---:R-:W-:Y:S06]  /*161c0*/  HMMA.16816.F32 R116, R204, R212.reuse, R116 ;  /* 0x000000d4cc74723c */ /* 0x084fec0000001874 */
[C---:B------:R-:W-:Y:S06]  /*161d0*/  HMMA.16816.F32 R120, R208.reuse, R212, R120 ;  /* 0x000000d4d078723c */ /* 0x040fec0000001878 */
[-C--:B------:R-:W-:Y:S06]  /*161e0*/  HMMA.16816.F32 R124, R208, R214.reuse, R124 ;  /* 0x000000d6d07c723c */ /* 0x080fec000000187c */
[----:B------:R-:W-:Y:S01]  /*161f0*/  HMMA.16816.F32 R128, R204, R214, R128 ;  /* 0x000000d6cc80723c */ /* 0x000fe20000001880 */
[----:B------:R-:W-:Y:S11]  /*16200*/  @!UPT UIADD3 URZ, URZ, URZ, URZ ;  /* 0x0000003f3f3ff290 */ /* 0x000ff6000fffe03f */
[----:B------:R-:W-:Y:S01]  /*16210*/  @!UPT UIADD3 URZ, URZ, URZ, URZ ;  /* 0x0000003f3f3ff290 */ /* 0x000fe2000fffe03f */
[----:B------:R-:W-:Y:S11]  /*16220*/  @P1 BRA `(.L_x_462) ;  /* 0xffffffe800541947 */ /* 0x000ff6000383ffff */
.L_x_461:
[----:B------:R-:W1:Y:S01]  /*16230*/  S2R R2, SR_TID.X ;  /* 0x0000000000027919 */ /* 0x000e620000002100 */
[----:B------:R-:W-:Y:S01]  /*16240*/  MOV R0, UR26 ;  /* 0x0000001a00007c02 */ /* 0x000fe20008000f00 */
[----:B------:R-:W-:Y:S01]  /*16250*/  UIADD3 UR26, UR26, -0x1, URZ ;  /* 0xffffffff1a1a7890 */ /* 0x000fe2000fffe03f */
[----:B------:R-:W-:Y:S04]  /*16260*/  STL [R1+0x148], R232 ;  /* 0x000148e801007387 */ /* 0x000fe80000100800 */
[----:B------:R-:W-:Y:S04]  /*16270*/  STL [R1+0x144], R231 ;  /* 0x000144e701007387 */ /* 0x000fe80000100800 */
[----:B------:R-:W-:Y:S04]  /*16280*/  STL [R1+0x140], R230 ;  /* 0x000140e601007387 */ /* 0x000fe80000100800 */
[----:B------:R-:W-:Y:S04]  /*16290*/  STL [R1+0x13c], R229 ;  /* 0x00013ce501007387 */ /* 0x000fe80000100800 */
[----:B------:R-:W-:Y:S04]  /*162a0*/  STL [R1+0x138], R228 ;  /* 0x000138e401007387 */ /* 0x000fe80000100800 */
[----:B------:R-:W-:Y:S04]  /*162b0*/  STL [R1+0x134], R227 ;  /* 0x000134e301007387 */ /* 0x000fe80000100800 */
[----:B------:R-:W-:Y:S01]  /*162c0*/  STL [R1+0x130], R226 ;  /* 0x000130e201007387 */ /* 0x000fe20000100800 */
[----:B-1----:R-:W-:Y:S03]  /*162d0*/  SHF.L.U32 R2, R2, 0x1, RZ ;  /* 0x0000000102027819 */ /* 0x002fe600000006ff */
[----:B------:R-:W-:Y:S01]  /*162e0*/  STL [R1+0x12c], R225 ;  /* 0x00012ce101007387 */ /* 0x000fe20000100800 */
[----:B------:R-:W-:Y:S03]  /*162f0*/  LOP3.LUT R2, R2, 0x6, RZ, 0xc0, !PT ;  /* 0x0000000602027812 */ /* 0x000fe600078ec0ff */
[----:B------:R-:W-:Y:S01]  /*16300*/  STL [R1+0x128], R220 ;  /* 0x000128dc01007387 */ /* 0x000fe20000100800 */
[----:B------:R-:W-:Y:S04]  /*16310*/  LEA R0, R0, R2, 0x7 ;  /* 0x0000000200007211 */ /* 0x000fe800078e38ff */
[C---:B------:R-:W-:Y:S02]  /*16320*/  IADD3 R3, R0.reuse, 0x1, RZ ;  /* 0x0000000100037810 */ /* 0x040fe40007ffe0ff */
[----:B------:R-:W-:Y:S02]  /*16330*/  I2FP.F32.S32 R2, R0 ;  /* 0x0000000000027245 */ /* 0x000fe40000201400 */
[----:B------:R-:W-:Y:S02]  /*16340*/  I2FP.F32.S32 R3, R3 ;  /* 0x0000000300037245 */ /* 0x000fe40000201400 */
[----:B--2---:R-:W-:Y:S01]  /*16350*/  IADD3 R135, R0, 0x8, RZ ;  /* 0x0000000800877810 */ /* 0x004fe20007ffe0ff */
[C---:B------:R-:W-:Y:S01]  /*16360*/  FFMA.FTZ R4, R2.reuse, UR5, R4 ;  /* 0x0000000502047c23 */ /* 0x040fe20008010004 */
[C---:B------:R-:W-:Y:S01]  /*16370*/  FFMA.FTZ R6, R2.reuse, UR5, R6 ;  /* 0x0000000502067c23 */ /* 0x040fe20008010006 */
[C---:B------:R-:W-:Y:S01]  /*16380*/  FFMA.FTZ R10, R2.reuse, UR5, R10 ;  /* 0x00000005020a7c23 */ /* 0x040fe2000801000a */
[----:B------:R-:W-:Y:S01]  /*16390*/  FFMA.FTZ R8, R2, UR5, R8 ;  /* 0x0000000502087c23 */ /* 0x000fe20008010008 */
[C---:B------:R-:W-:Y:S01]  /*163a0*/  IADD3 R2, R0.reuse, 0x10, RZ ;  /* 0x0000001000027810 */ /* 0x040fe20007ffe0ff */
[C---:B------:R-:W-:Y:S01]  /*163b0*/  FFMA.FTZ R5, R3.reuse, UR5, R5 ;  /* 0x0000000503057c23 */ /* 0x040fe20008010005 */
[C---:B------:R-:W-:Y:S01]  /*163c0*/  FFMA.FTZ R7, R3.reuse, UR5, R7 ;  /* 0x0000000503077c23 */ /* 0x040fe20008010007 */
[C---:B------:R-:W-:Y:S01]  /*163d0*/  FFMA.FTZ R11, R3.reuse, UR5, R11 ;  /* 0x00000005030b7c23 */ /* 0x040fe2000801000b */
[----:B------:R-:W-:Y:S01]  /*163e0*/  FFMA.FTZ R9, R3, UR5, R9 ;  /* 0x0000000503097c23 */ /* 0x000fe20008010009 */
[----:B------:R-:W-:Y:S02]  /*163f0*/  IADD3 R3, R0, 0x11, RZ ;  /* 0x0000001100037810 */ /* 0x000fe40007ffe0ff */
[----:B------:R-:W-:Y:S02]  /*16400*/  I2FP.F32.S32 R2, R2 ;  /* 0x0000000200027245 */ /* 0x000fe40000201400 */
[----:B------:R-:W-:Y:S02]  /*16410*/  I2FP.F32.S32 R3, R3 ;  /* 0x0000000300037245 */ /* 0x000fe40000201400 */
[----:B------:R-:W-:Y:S01]  /*16420*/  I2FP.F32.S32 R135, R135 ;  /* 0x0000008700877245 */ /* 0x000fe20000201400 */
        /* <DEDUP_REMOVED lines=9> */
[C---:B------:R-:W-:Y:S01]  /*164c0*/  IADD3 R3, R0.reuse, 0x21, RZ ;  /* 0x0000002100037810 */ /* 0x040fe20007ffe0ff */
[C---:B------:R-:W-:Y:S01]  /*164d0*/  FFMA.FTZ R16, R135.reuse, UR5, R16 ;  /* 0x0000000587107c23 */ /* 0x040fe20008010010 */
[----:B------:R-:W-:Y:S01]  /*164e0*/  I2FP.F32.S32 R2, R2 ;  /* 0x0000000200027245 */ /* 0x000fe20000201400 */
[C---:B------:R-:W-:Y:S01]  /*164f0*/  FFMA.FTZ R12, R135.reuse, UR5, R12 ;  /* 0x00000005870c7c23 */ /* 0x040fe2000801000c */
[C---:B------:R-:W-:Y:S01]  /*16500*/  FFMA.FTZ R18, R135.reuse, UR5, R18 ;  /* 0x0000000587127c23 */ /* 0x040fe20008010012 */
[----:B------:R-:W-:Y:S01]  /*16510*/  FFMA.FTZ R14, R135, UR5, R14 ;  /* 0x00000005870e7c23 */ /* 0x000fe2000801000e */
[----:B------:R-:W-:Y:S01]  /*16520*/  IADD3 R135, R0, 0x18, RZ ;  /* 0x0000001800877810 */ /* 0x000fe20007ffe0ff */
[C---:B------:R-:W-:Y:S01]  /*16530*/  FFMA.FTZ R36, R2.reuse, UR5, R36 ;  /* 0x0000000502247c23 */ /* 0x040fe20008010024 */
[----:B------:R-:W-:Y:S01]  /*16540*/  I2FP.F32.S32 R3, R3 ;  /* 0x0000000300037245 */ /* 0x000fe20000201400 */
[C---:B------:R-:W-:Y:S01]  /*16550*/  FFMA.FTZ R38, R2.reuse, UR5, R38 ;  /* 0x0000000502267c23 */ /* 0x040fe20008010026 */
[----:B------:R-:W-:Y:S01]  /*16560*/  I2FP.F32.S32 R135, R135 ;  /* 0x0000008700877245 */ /* 0x000fe20000201400 */
[C---:B------:R-:W-:Y:S01]  /*16570*/  FFMA.FTZ R42, R2.reuse, UR5, R42 ;  /* 0x00000005022a7c23 */ /* 0x040fe2000801002a */
[----:B------:R-:W-:Y:S01]  /*16580*/  FFMA.FTZ R40, R2, UR5, R40 ;  /* 0x0000000502287c23 */ /* 0x000fe20008010028 */
[C---:B------:R-:W-:Y:S01]  /*16590*/  IADD3 R2, R0.reuse, 0x30, RZ ;  /* 0x0000003000027810 */ /* 0x040fe20007ffe0ff */
[C---:B------:R-:W-:Y:S01]  /*165a0*/  FFMA.FTZ R39, R3.reuse, UR5, R39 ;  /* 0x0000000503277c23 */ /* 0x040fe20008010027 */
[C---:B------:R-:W-:Y:S01]  /*165b0*/  IADD3 R134, R0.reuse, 0x9, RZ ;  /* 0x0000000900867810 */ /* 0x040fe20007ffe0ff */
[C---:B------:R-:W-:Y:S01]  /*165c0*/  FFMA.FTZ R37, R3.reuse, UR5, R37 ;  /* 0x0000000503257c23 */ /* 0x040fe20008010025 */
[C---:B------:R-:W-:Y:S01]  /*165d0*/  FFMA.FTZ R41, R3.reuse, UR5, R41 ;  /* 0x0000000503297c23 */ /* 0x040fe20008010029 */
[----:B------:R-:W-:Y:S01]  /*165e0*/  FFMA.FTZ R43, R3, UR5, R43 ;  /* 0x00000005032b7c23 */ /* 0x000fe2000801002b */
[----:B------:R-:W-:Y:S02]  /*165f0*/  VIADD R3, R0, 0x31 ;  /* 0x0000003100037836 */ /* 0x000fe40000000000 */
[C---:B------:R-:W-:Y:S01]  /*16600*/  FFMA.FTZ R28, R135.reuse, UR5, R28 ;  /* 0x00000005871c7c23 */ /* 0x040fe2000801001c */
[----:B------:R-:W-:Y:S01]  /*16610*/  I2FP.F32.S32 R2, R2 ;  /* 0x0000000200027245 */ /* 0x000fe20000201400 */
[C---:B------:R-:W-:Y:S01]  /*16620*/  FFMA.FTZ R32, R135.reuse, UR5, R32 ;  /* 0x0000000587207c23 */ /* 0x040fe20008010020 */
[C---:B------:R-:W-:Y:S01]  /*16630*/  FFMA.FTZ R34, R135.reuse, UR5, R34 ;  /* 0x0000000587227c23 */ /* 0x040fe20008010022 */
[----:B------:R-:W-:Y:S01]  /*16640*/  FFMA.FTZ R30, R135, UR5, R30 ;  /* 0x00000005871e7c23 */ /* 0x000fe2000801001e */
[----:B------:R-:W-:Y:S01]  /*16650*/  I2FP.F32.S32 R134, R134 ;  /* 0x0000008600867245 */ /* 0x000fe20000201400 */
[----:B------:R-:W-:Y:S01]  /*16660*/  FFMA.FTZ R54, R2, UR5, R54 ;  /* 0x0000000502367c23 */ /* 0x000fe20008010036 */
[----:B------:R-:W-:Y:S01]  /*16670*/  IADD3 R135, R0, 0x28, RZ ;  /* 0x0000002800877810 */ /* 0x000fe20007ffe0ff */
[C---:B------:R-:W-:Y:S01]  /*16680*/  FFMA.FTZ R52, R2.reuse, UR5, R52 ;  /* 0x0000000502347c23 */ /* 0x040fe20008010034 */
[----:B------:R-:W-:Y:S01]  /*16690*/  I2FP.F32.S32 R3, R3 ;  /* 0x0000000300037245 */ /* 0x000fe20000201400 */
[C---:B------:R-:W-:Y:S01]  /*166a0*/  FFMA.FTZ R56, R2.reuse, UR5, R56 ;  /* 0x0000000502387c23 */ /* 0x040fe20008010038 */
[----:B------:R-:W-:Y:S01]  /*166b0*/  I2FP.F32.S32 R135, R135 ;  /* 0x0000008700877245 */ /* 0x000fe20000201400 */
[----:B------:R-:W-:Y:S01]  /*166c0*/  FFMA.FTZ R58, R2, UR5, R58 ;  /* 0x00000005023a7c23 */ /* 0x000fe2000801003a */
[C---:B------:R-:W-:Y:S01]  /*166d0*/  FFMA.FTZ R17, R134.reuse, UR5, R17 ;  /* 0x0000000586117c23 */ /* 0x040fe20008010011 */
[----:B------:R-:W-:Y:S01]  /*166e0*/  FFMA.FTZ R19, R134, UR5, R19 ;  /* 0x0000000586137c23 */ /* 0x000fe20008010013 */
[----:B------:R-:W-:Y:S01]  /*166f0*/  IADD3 R2, R0, 0x40, RZ ;  /* 0x0000004000027810 */ /* 0x000fe20007ffe0ff */
[C---:B------:R-:W-:Y:S01]  /*16700*/  FFMA.FTZ R13, R134.reuse, UR5, R13 ;  /* 0x00000005860d7c23 */ /* 0x040fe2000801000d */
[----:B------:R-:W-:Y:S01]  /*16710*/  FFMA.FTZ R15, R134, UR5, R15 ;  /* 0x00000005860f7c23 */ /* 0x000fe2000801000f */
[C---:B------:R-:W-:Y:S01]  /*16720*/  IADD3 R134, R0.reuse, 0x19, RZ ;  /* 0x0000001900867810 */ /* 0x040fe20007ffe0ff */
[C---:B------:R-:W-:Y:S01]  /*16730*/  FFMA.FTZ R55, R3.reuse, UR5, R55 ;  /* 0x0000000503377c23 */ /* 0x040fe20008010037 */
[C---:B------:R-:W-:Y:S01]  /*16740*/  FFMA.FTZ R53, R3.reuse, UR5, R53 ;  /* 0x0000000503357c23 */ /* 0x040fe20008010035 */
[C---:B------:R-:W-:Y:S01]  /*16750*/  FFMA.FTZ R57, R3.reuse, UR5, R57 ;  /* 0x0000000503397c23 */ /* 0x040fe20008010039 */
[----:B------:R-:W-:Y:S01]  /*16760*/  FFMA.FTZ R59, R3, UR5, R59 ;  /* 0x00000005033b7c23 */ /* 0x000fe2000801003b */
[C---:B------:R-:W-:Y:S01]  /*16770*/  FFMA.FTZ R44, R135.reuse, UR5, R44 ;  /* 0x00000005872c7c23 */ /* 0x040fe2000801002c */
[----:B------:R-:W-:Y:S01]  /*16780*/  I2FP.F32.S32 R2, R2 ;  /* 0x0000000200027245 */ /* 0x000fe20000201400 */
[C---:B------:R-:W-:Y:S01]  /*16790*/  FFMA.FTZ R48, R135.reuse, UR5, R48 ;  /* 0x0000000587307c23 */ /* 0x040fe20008010030 */
[C---:B------:R-:W-:Y:S01]  /*167a0*/  FFMA.FTZ R50, R135.reuse, UR5, R50 ;  /* 0x0000000587327c23 */ /* 0x040fe20008010032 */
[----:B------:R-:W-:Y:S01]  /*167b0*/  IADD3 R3, R0, 0x41, RZ ;  /* 0x0000004100037810 */ /* 0x000fe20007ffe0ff */
[----:B------:R-:W-:Y:S01]  /*167c0*/  FFMA.FTZ R46, R135, UR5, R46 ;  /* 0x00000005872e7c23 */ /* 0x000fe2000801002e */
[----:B------:R-:W-:Y:S01]  /*167d0*/  I2FP.F32.S32 R134, R134 ;  /* 0x0000008600867245 */ /* 0x000fe20000201400 */
[----:B------:R-:W-:Y:S01]  /*167e0*/  FFMA.FTZ R72, R2, UR5, R72 ;  /* 0x0000000502487c23 */ /* 0x000fe20008010048 */
[----:B------:R-:W-:Y:S01]  /*167f0*/  IADD3 R135, R0, 0x38, RZ ;  /* 0x0000003800877810 */ /* 0x000fe20007ffe0ff */
[C---:B------:R-:W-:Y:S01]  /*16800*/  FFMA.FTZ R70, R2.reuse, UR5, R70 ;  /* 0x0000000502467c23 */ /* 0x040fe20008010046 */
[----:B------:R-:W-:Y:S01]  /*16810*/  I2FP.F32.S32 R3, R3 ;  /* 0x0000000300037245 */ /* 0x000fe20000201400 */
[C---:B------:R-:W-:Y:S01]  /*16820*/  FFMA.FTZ R74, R2.reuse, UR5, R74 ;  /* 0x00000005024a7c23 */ /* 0x040fe2000801004a */
[----:B------:R-:W-:Y:S01]  /*16830*/  FFMA.FTZ R68, R2, UR5, R68 ;  /* 0x0000000502447c23 */ /* 0x000fe20008010044 */
[----:B------:R-:W-:Y:S01]  /*16840*/  I2FP.F32.S32 R135, R135 ;  /* 0x0000008700877245 */ /* 0x000fe20000201400 */
[C---:B------:R-:W-:Y:S01]  /*16850*/  FFMA.FTZ R29, R134.reuse, UR5, R29 ;  /* 0x00000005861d7c23 */ /* 0x040fe2000801001d */
[C---:B------:R-:W-:Y:S01]  /*16860*/  FFMA.FTZ R31, R134.reuse, UR5, R31 ;  /* 0x00000005861f7c23 */ /* 0x040fe2000801001f */
        /* <DEDUP_REMOVED lines=8> */
[C---:B------:R-:W-:Y:S01]  /*168f0*/  FFMA.FTZ R62, R135.reuse, UR5, R62 ;  /* 0x00000005873e7c23 */ /* 0x040fe2000801003e */
[C---:B------:R-:W-:Y:S01]  /*16900*/  FFMA.FTZ R64, R135.reuse, UR5, R64 ;  /* 0x0000000587407c23 */ /* 0x040fe20008010040 */
[----:B------:R-:W-:Y:S01]  /*16910*/  I2FP.F32.S32 R2, R2 ;  /* 0x0000000200027245 */ /* 0x000fe20000201400 */
[C---:B------:R-:W-:Y:S01]  /*16920*/  FFMA.FTZ R60, R135.reuse, UR5, R60 ;  /* 0x00000005873c7c23 */ /* 0x040fe2000801003c */
[----:B------:R-:W-:Y:S01]  /*16930*/  FFMA.FTZ R66, R135, UR5, R66 ;  /* 0x0000000587427c23 */ /* 0x000fe20008010042 */
[----:B------:R-:W-:Y:S02]  /*16940*/  IADD3 R3, R0, 0x51, RZ ;  /* 0x0000005100037810 */ /* 0x000fe40007ffe0ff */
        /* <DEDUP_REMOVED lines=20> */
[C---:B------:R-:W-:Y:S01]  /*16a90*/  FFMA.FTZ R80, R135.reuse, UR5, R80 ;  /* 0x0000000587507c23 */ /* 0x040fe20008010050 */
[----:B------:R-:W-:Y:S01]  /*16aa0*/  FFMA.FTZ R82, R135, UR5, R82 ;  /* 0x0000000587527c23 */ /* 0x000fe20008010052 */
[----:B------:R-:W-:Y:S02]  /*16ab0*/  I2FP.F32.S32 R2, R2 ;  /* 0x0000000200027245 */ /* 0x000fe40000201400 */
        /* <DEDUP_REMOVED lines=22> */
[----:B------:R-:W-:Y:S01]  /*16c20*/  I2FP.F32.S32 R3, R2 ;  /* 0x0000000200037245 */ /* 0x000fe20000201400 */
[----:B------:R-:W-:Y:S01]  /*16c30*/  FFMA.FTZ R92, R135, UR5, R92 ;  /* 0x00000005875c7c23 */ /* 0x000fe2000801005c */
[----:B------:R-:W-:Y:S01]  /*16c40*/  I2FP.F32.S32 R134, R134 ;  /* 0x0000008600867245 */ /* 0x000fe20000201400 */
[C---:B------:R-:W-:Y:S01]  /*16c50*/  VIADD R2, R0.reuse, 0x70 ;  /* 0x0000007000027836 */ /* 0x040fe20000000000 */
[----:B------:R-:W-:Y:S01]  /*16c60*/  IADD3 R135, R0, 0x68, RZ ;  /* 0x0000006800877810 */ /* 0x000fe20007ffe0ff */
[C---:B------:R-:W-:Y:S01]  /*16c70*/  FFMA.FTZ R111, R3.reuse, UR5, R111 ;  /* 0x00000005036f7c23 */ /* 0x040fe2000801006f */
[C---:B------:R-:W-:Y:S01]  /*16c80*/  FFMA.FTZ R109, R3.reuse, UR5, R109 ;  /* 0x00000005036d7c23 */ /* 0x040fe2000801006d */
[C---:B------:R-:W-:Y:S01]  /*16c90*/  FFMA.FTZ R79, R134.reuse, UR5, R79 ;  /* 0x00000005864f7c23 */ /* 0x040fe2000801004f */
[----:B------:R-:W-:Y:S01]  /*16ca0*/  I2FP.F32.S32 R135, R135 ;  /* 0x0000008700877245 */ /* 0x000fe20000201400 */
[C---:B------:R-:W-:Y:S01]  /*16cb0*/  FFMA.FTZ R77, R134.reuse, UR5, R77 ;  /* 0x00000005864d7c23 */ /* 0x040fe2000801004d */
[C---:B------:R-:W-:Y:S01]  /*16cc0*/  FFMA.FTZ R81, R134.reuse, UR5, R81 ;  /* 0x0000000586517c23 */ /* 0x040fe20008010051 */
[----:B------:R-:W-:Y:S01]  /*16cd0*/  FFMA.FTZ R83, R134, UR5, R83 ;  /* 0x0000000586537c23 */ /* 0x000fe20008010053 */
[----:B------:R-:W-:Y:S01]  /*16ce0*/  I2FP.F32.S32 R2, R2 ;  /* 0x0000000200027245 */ /* 0x000fe20000201400 */
[C---:B------:R-:W-:Y:S01]  /*16cf0*/  FFMA.FTZ R113, R3.reuse, UR5, R113 ;  /* 0x0000000503717c23 */ /* 0x040fe20008010071 */
[----:B------:R-:W-:Y:S01]  /*16d00*/  IADD3 R134, R0, 0x59, RZ ;  /* 0x0000005900867810 */ /* 0x000fe20007ffe0ff */
[----:B------:R-:W-:Y:S01]  /*16d10*/  FFMA.FTZ R115, R3, UR5, R115 ;  /* 0x0000000503737c23 */ /* 0x000fe20008010073 */
[----:B------:R-:W-:Y:S01]  /*16d20*/  FMNMX.FTZ R3, R4, R132, !PT ;  /* 0x0000008404037209 */ /* 0x000fe20007810000 */
[C---:B------:R-:W-:Y:S01]  /*16d30*/  FFMA.FTZ R110, R135.reuse, UR5, R110 ;  /* 0x00000005876e7c23 */ /* 0x040fe2000801006e */
        /* <DEDUP_REMOVED lines=8> */
[----:B------:R-:W-:Y:S02]  /*16dc0*/  IADD3 R135, R0, 0x78, RZ ;  /* 0x0000007800877810 */ /* 0x000fe40007ffe0ff */
[----:B------:R-:W-:Y:S01]  /*16dd0*/  FMNMX.FTZ R2, R5, R3, !PT ;  /* 0x0000000305027209 */ /* 0x000fe20007810000 */
[C---:B------:R-:W-:Y:S01]  /*16de0*/  FFMA.FTZ R95, R134.reuse, UR5, R95 ;  /* 0x00000005865f7c23 */ /* 0x040fe2000801005f */
[----:B------:R-:W-:Y:S01]  /*16df0*/  I2FP.F32.S32 R3, R135 ;  /* 0x0000008700037245 */ /* 0x000fe20000201400 */
[C---:B------:R-:W-:Y:S01]  /*16e00*/  FFMA.FTZ R97, R134.reuse, UR5, R97 ;  /* 0x0000000586617c23 */ /* 0x040fe20008010061 */
[----:B------:R-:W-:Y:S01]  /*16e10*/  FFMA.FTZ R99, R134, UR5, R99 ;  /* 0x0000000586637c23 */ /* 0x000fe20008010063 */
[----:B------:R-:W-:Y:S01]  /*16e20*/  FMNMX.FTZ R135, R6, R133, !PT ;  /* 0x0000008506877209 */ /* 0x000fe20007810000 */
[----:B------:R-:W-:Y:S01]  /*16e30*/  FFMA.FTZ R93, R134, UR5, R93 ;  /* 0x00000005865d7c23 */ /* 0x000fe2000801005d */
[----:B------:R-:W-:Y:S01]  /*16e40*/  FMNMX.FTZ R2, R16, R2, !PT ;  /* 0x0000000210027209 */ /* 0x000fe20007810000 */
[C---:B------:R-:W-:Y:S01]  /*16e50*/  FFMA.FTZ R128, R3.reuse, UR5, R128 ;  /* 0x0000000503807c23 */ /* 0x040fe20008010080 */
[----:B------:R-:W-:Y:S01]  /*16e60*/  IADD3 R134, R0, 0x71, RZ ;  /* 0x0000007100867810 */ /* 0x000fe20007ffe0ff */
[----:B------:R-:W-:Y:S01]  /*16e70*/  FFMA.FTZ R130, R3, UR5, R130 ;  /* 0x0000000503827c23 */ /* 0x000fe20008010082 */
[----:B------:R-:W-:Y:S01]  /*16e80*/  FMNMX.FTZ R136, R17, R2, !PT ;  /* 0x0000000211887209 */ /* 0x000fe20007810000 */
[----:B------:R-:W-:Y:S01]  /*16e90*/  FFMA.FTZ R126, R3, UR5, R126 ;  /* 0x00000005037e7c23 */ /* 0x000fe2000801007e */
[----:B------:R-:W-:Y:S01]  /*16ea0*/  FMNMX.FTZ R135, R7, R135, !PT ;  /* 0x0000008707877209 */ /* 0x000fe20007810000 */
[----:B------:R-:W-:Y:S01]  /*16eb0*/  FFMA.FTZ R124, R3, UR5, R124 ;  /* 0x00000005037c7c23 */ /* 0x000fe2000801007c */
[----:B------:R-:W-:Y:S02]  /*16ec0*/  I2FP.F32.S32 R134, R134 ;  /* 0x0000008600867245 */ /* 0x000fe40000201400 */
[----:B------:R-:W-:Y:S02]  /*16ed0*/  FMNMX.FTZ R2, R10, R138, !PT ;  /* 0x0000008a0a027209 */ /* 0x000fe40007810000 */
[----:B------:R-:W-:Y:S01]  /*16ee0*/  FMNMX.FTZ R135, R18, R135, !PT ;  /* 0x0000008712877209 */ /* 0x000fe20007810000 */
[C---:B------:R-:W-:Y:S01]  /*16ef0*/  FFMA.FTZ R117, R134.reuse, UR5, R117 ;  /* 0x0000000586757c23 */ /* 0x040fe20008010075 */
[----:B------:R-:W-:Y:S01]  /*16f00*/  FMNMX.FTZ R2, R11, R2, !PT ;  /* 0x000000020b027209 */ /* 0x000fe20007810000 */
[C---:B------:R-:W-:Y:S01]  /*16f10*/  FFMA.FTZ R123, R134.reuse, UR5, R123 ;  /* 0x00000005867b7c23 */ /* 0x040fe2000801007b */
[C---:B------:R-:W-:Y:S01]  /*16f20*/  FFMA.FTZ R119, R134.reuse, UR5, R119 ;  /* 0x0000000586777c23 */ /* 0x040fe20008010077 */
[----:B------:R-:W-:Y:S01]  /*16f30*/  FFMA.FTZ R121, R134, UR5, R121 ;  /* 0x0000000586797c23 */ /* 0x000fe20008010079 */
        /* <DEDUP_REMOVED lines=95> */
[----:B------:R-:W-:Y:S02]  /*17530*/  IADD3 R0, R0, 0x79, RZ ;  /* 0x0000007900007810 */ /* 0x000fe40007ffe0ff */
[----:B------:R-:W-:Y:S02]  /*17540*/  FMNMX.FTZ R2, R107, R2, !PT ;  /* 0x000000026b027209 */ /* 0x000fe40007810000 */
[----:B------:R-:W-:Y:S02]  /*17550*/  FMNMX.FTZ R137, R116, R137, !PT ;  /* 0x0000008974897209 */ /* 0x000fe40007810000 */
[----:B------:R-:W-:Y:S02]  /*17560*/  FMNMX.FTZ R134, R104, R134, !PT ;  /* 0x0000008668867209 */ /* 0x000fe40007810000 */
[----:B------:R-:W-:Y:S02]  /*17570*/  FMNMX.FTZ R135, R115, R135, !PT ;  /* 0x0000008773877209 */ /* 0x000fe40007810000 */
[----:B------:R-:W-:Y:S02]  /*17580*/  I2FP.F32.S32 R0, R0 ;  /* 0x0000000000007245 */ /* 0x000fe40000201400 */
[----:B------:R-:W-:Y:S02]  /*17590*/  FMNMX.FTZ R2, R110, R2, !PT ;  /* 0x000000026e027209 */ /* 0x000fe40007810000 */
[----:B------:R-:W-:Y:S01]  /*175a0*/  FMNMX.FTZ R137, R117, R137, !PT ;  /* 0x0000008975897209 */ /* 0x000fe20007810000 */
[C---:B------:R-:W-:Y:S01]  /*175b0*/  FFMA.FTZ R129, R0.reuse, UR5, R129 ;  /* 0x0000000500817c23 */ /* 0x040fe20008010081 */
[----:B------:R-:W-:Y:S01]  /*175c0*/  FMNMX.FTZ R134, R105, R134, !PT ;  /* 0x0000008669867209 */ /* 0x000fe20007810000 */
[----:B------:R-:W-:Y:S01]  /*175d0*/  FFMA.FTZ R131, R0, UR5, R131 ;  /* 0x0000000500837c23 */ /* 0x000fe20008010083 */
[----:B------:R-:W-:Y:S01]  /*175e0*/  FMNMX.FTZ R135, R118, R135, !PT ;  /* 0x0000008776877209 */ /* 0x000fe20007810000 */
[C---:B------:R-:W-:Y:S01]  /*175f0*/  FFMA.FTZ R127, R0.reuse, UR5, R127 ;  /* 0x00000005007f7c23 */ /* 0x040fe2000801007f */
[----:B------:R-:W-:Y:S01]  /*17600*/  FMNMX.FTZ R2, R111, R2, !PT ;  /* 0x000000026f027209 */ /* 0x000fe20007810000 */
[----:B------:R-:W-:Y:S01]  /*17610*/  FFMA.FTZ R125, R0, UR5, R125 ;  /* 0x00000005007d7c23 */ /* 0x000fe2000801007d */
[----:B------:R-:W-:Y:S02]  /*17620*/  FMNMX.FTZ R137, R128, R137, !PT ;  /* 0x0000008980897209 */ /* 0x000fe40007810000 */
[----:B------:R-:W-:Y:S02]  /*17630*/  FMNMX.FTZ R136, R108, R134, !PT ;  /* 0x000000866c887209 */ /* 0x000fe40007810000 */
[----:B------:R-:W-:Y:S02]  /*17640*/  FMNMX.FTZ R134, R119, R135, !PT ;  /* 0x0000008777867209 */ /* 0x000fe40007810000 */
[----:B------:R-:W-:Y:S02]  /*17650*/  FMNMX.FTZ R2, R122, R2, !PT ;  /* 0x000000027a027209 */ /* 0x000fe40007810000 */
[----:B------:R-:W-:Y:S02]  /*17660*/  FMNMX.FTZ R137, R129, R137, !PT ;  /* 0x0000008981897209 */ /* 0x000fe40007810000 */
[----:B------:R-:W-:Y:S02]  /*17670*/  FMNMX.FTZ R134, R130, R134, !PT ;  /* 0x0000008682867209 */ /* 0x000fe40007810000 */
[----:B------:R-:W-:Y:S01]  /*17680*/  FMNMX.FTZ R2, R123, R2, !PT ;  /* 0x000000027b027209 */ /* 0x000fe20007810000 */
[----:B------:R-:W1:Y:S01]  /*17690*/  SHFL.BFLY PT, R204, R137, 0x2, 0x1f ;  /* 0x0c401f0089cc7f89 */ /* 0x000e6200000e0000 */
[----:B------:R-:W-:Y:S02]  /*176a0*/  FMNMX.FTZ R135, R109, R136, !PT ;  /* 0x000000886d877209 */ /* 0x000fe40007810000 */
[----:B------:R-:W-:Y:S02]  /*176b0*/  FMNMX.FTZ R136, R131, R134, !PT ;  /* 0x0000008683887209 */ /* 0x000fe40007810000 */
[----:B------:R-:W-:Y:S02]  /*176c0*/  FMNMX.FTZ R2, R126, R2, !PT ;  /* 0x000000027e027209 */ /* 0x000fe40007810000 */
[----:B------:R-:W-:Y:S01]  /*176d0*/  FMNMX.FTZ R134, R120, R135, !PT ;  /* 0x0000008778867209 */ /* 0x000fe20007810000 */
[----:B------:R-:W2:Y:S01]  /*176e0*/  SHFL.BFLY PT, R3, R136, 0x2, 0x1f ;  /* 0x0c401f0088037f89 */ /* 0x000ea200000e0000 */
[----:B------:R-:W-:Y:S02]  /*176f0*/  FMNMX.FTZ R2, R127, R2, !PT ;  /* 0x000000027f027209 */ /* 0x000fe40007810000 */
[----:B------:R-:W-:Y:S05]  /*17700*/  FMNMX.FTZ R134, R121, R134, !PT ;  /* 0x0000008679867209 */ /* 0x000fea0007810000 */
[----:B------:R-:W3:Y:S01]  /*17710*/  SHFL.BFLY PT, R0, R2, 0x2, 0x1f ;  /* 0x0c401f0002007f89 */ /* 0x000ee200000e0000 */
[----:B------:R-:W-:Y:S04]  /*17720*/  FMNMX.FTZ R134, R124, R134, !PT ;  /* 0x000000867c867209 */ /* 0x000fe80007810000 */
[----:B------:R-:W-:Y:S02]  /*17730*/  FMNMX.FTZ R134, R125, R134, !PT ;  /* 0x000000867d867209 */ /* 0x000fe40007810000 */
[----:B-1----:R-:W-:Y:S03]  /*17740*/  FMNMX.FTZ R137, R137, R204, !PT ;  /* 0x000000cc89897209 */ /* 0x002fe60007810000 */
[----:B------:R-:W1:Y:S08]  /*17750*/  SHFL.BFLY PT, R135, R134, 0x2, 0x1f ;  /* 0x0c401f0086877f89 */ /* 0x000e7000000e0000 */
[----:B------:R-:W4:Y:S01]  /*17760*/  SHFL.BFLY PT, R204, R137, 0x1, 0x1f ;  /* 0x0c201f0089cc7f89 */ /* 0x000f2200000e0000 */
[----:B--2---:R-:W-:Y:S07]  /*17770*/  FMNMX.FTZ R136, R136, R3, !PT ;  /* 0x0000000388887209 */ /* 0x004fee0007810000 */
[----:B------:R-:W2:Y:S01]  /*17780*/  SHFL.BFLY PT, R205, R136, 0x1, 0x1f ;  /* 0x0c201f0088cd7f89 */ /* 0x000ea200000e0000 */
[----:B---3--:R-:W-:Y:S07]  /*17790*/  FMNMX.FTZ R2, R2, R0, !PT ;  /* 0x0000000002027209 */ /* 0x008fee0007810000 */
[----:B------:R-:W3:Y:S01]  /*177a0*/  SHFL.BFLY PT, R3, R2, 0x1, 0x1f ;  /* 0x0c201f0002037f89 */ /* 0x000ee200000e0000 */
[----:B-1----:R-:W-:Y:S02]  /*177b0*/  FMNMX.FTZ R135, R134, R135, !PT ;  /* 0x0000008786877209 */ /* 0x002fe40007810000 */
[----:B----4-:R-:W-:Y:S05]  /*177c0*/  FMNMX.FTZ R137, R137, R204, !PT ;  /* 0x000000cc89897209 */ /* 0x010fea0007810000 */
[----:B------:R-:W1:Y:S01]  /*177d0*/  SHFL.BFLY PT, R206, R135, 0x1, 0x1f ;  /* 0x0c201f0087ce7f89 */ /* 0x000e6200000e0000 */
[C---:B------:R-:W-:Y:S01]  /*177e0*/  FSETP.NEU.FTZ.AND P2, PT, R137.reuse, -INF , PT ;  /* 0xff8000008900780b */ /* 0x040fe20003f5d000 */
[C---:B------:R-:W-:Y:S06]  /*177f0*/  FADD.FTZ R0, -R137.reuse, R132 ;  /* 0x0000008489007221 */ /* 0x040fec0000010100 */
[----:B------:R4:W-:Y:S01]  /*17800*/  STL [R1+0x14c], R137 ;  /* 0x00014c8901007387 */ /* 0x0009e20000100800 */
[----:B--2---:R-:W-:Y:S01]  /*17810*/  FMNMX.FTZ R136, R136, R205, !PT ;  /* 0x000000cd88887209 */ /* 0x004fe20007810000 */
[----:B------:R-:W-:Y:S03]  /*17820*/  FMUL.FTZ R132, R0, UR4 ;  /* 0x0000000400847c20 */ /* 0x000fe60008410000 */
[C---:B------:R-:W-:Y:S01]  /*17830*/  FSETP.NEU.FTZ.AND P3, PT, R136.reuse, -INF , PT ;  /* 0xff8000008800780b */ /* 0x040fe20003f7d000 */
[----:B------:R-:W-:Y:S01]  /*17840*/  FADD.FTZ R0, -R136, R133 ;  /* 0x0000008588007221 */ /* 0x000fe20000010100 */
[----:B---3--:R-:W-:Y:S01]  /*17850*/  FMNMX.FTZ R134, R2, R3, !PT ;  /* 0x0000000302867209 */ /* 0x008fe20007810000 */
[----:B------:R-:W2:Y:S01]  /*17860*/  MUFU.EX2 R133, R132 ;  /* 0x0000008400857308 */ /* 0x000ea20000000800 */
[----:B------:R-:W-:Y:S01]  /*17870*/  STL [R1+0x150], R136 ;  /* 0x0001508801007387 */ /* 0x000fe20000100800 */
[----:B------:R-:W-:Y:S02]  /*17880*/  FMUL.FTZ R2, R0, UR4 ;  /* 0x0000000400027c20 */ /* 0x000fe40008410000 */
[----:B------:R-:W-:Y:S01]  /*17890*/  FADD.FTZ R0, -R134, R138 ;  /* 0x0000008a86007221 */ /* 0x000fe20000010100 */
[----:B------:R-:W-:Y:S05]  /*178a0*/  FMUL.FTZ R138, R137, UR4 ;  /* 0x00000004898a7c20 */ /* 0x000fea0008410000 */
[----:B------:R3:W-:Y:S01]  /*178b0*/  MUFU.EX2 R132, R2 ;  /* 0x0000000200847308 */ /* 0x0007e20000000800 */
[----:B------:R-:W-:Y:S01]  /*178c0*/  FMUL.FTZ R0, R0, UR4 ;  /* 0x0000000400007c20 */ /* 0x000fe20008410000 */
[----:B------:R-:W-:Y:S02]  /*178d0*/  FSEL R138, R138, RZ, P2 ;  /* 0x000000ff8a8a7208 */ /* 0x000fe40001000000 */
[----:B-1----:R-:W-:Y:S02]  /*178e0*/  FMNMX.FTZ R135, R135, R206, !PT ;  /* 0x000000ce87877209 */ /* 0x002fe40007810000 */
[----:B------:R-:W-:Y:S01]  /*178f0*/  FSETP.NEU.FTZ.AND P2, PT, R134, -INF , PT ;  /* 0xff8000008600780b */ /* 0x000fe20003f5d000 */
[--C-:B------:R-:W-:Y:S03]  /*17900*/  FFMA.FTZ R232, R96, UR4, -R138.reuse ;  /* 0x0000000460e87c23 */ /* 0x100fe6000801088a */
[----:B------:R1:W-:Y:S01]  /*17910*/  MUFU.EX2 R3, R0 ;  /* 0x0000000000037308 */ /* 0x0003e20000000800 */
[--C-:B------:R-:W-:Y:S01]  /*17920*/  FFMA.FTZ R208, R20, UR4, -R138.reuse ;  /* 0x0000000414d07c23 */ /* 0x100fe2000801088a */
[--C-:B------:R-:W-:Y:S01]  /*17930*/  FFMA.FTZ R20, R69, UR4, -R138.reuse ;  /* 0x0000000445147c23 */ /* 0x100fe2000801088a */
[--C-:B------:R-:W-:Y:S01]  /*17940*/  FFMA.FTZ R4, R4, UR4, -R138.reuse ;  /* 0x0000000404047c23 */ /* 0x100fe2000801088a */
[--C-:B------:R-:W-:Y:S01]  /*17950*/  FFMA.FTZ R204, R5, UR4, -R138.reuse ;  /* 0x0000000405cc7c23 */ /* 0x100fe2000801088a */
[--C-:B------:R-:W-:Y:S01]  /*17960*/  FFMA.FTZ R5, R80, UR4, -R138.reuse ;  /* 0x0000000450057c23 */ /* 0x100fe2000801088a */
[--C-:B----4-:R-:W-:Y:S01]  /*17970*/  FFMA.FTZ R137, R85, UR4, -R138.reuse ;  /* 0x0000000455897c23 */ /* 0x110fe2000801088a */
[----:B------:R-:W-:Y:S03]  /*17980*/  STL [R1+0x1c], R20 ;  /* 0x00001c1401007387 */ /* 0x000fe60000100800 */
[----:B------:R4:W-:Y:S01]  /*17990*/  MUFU.EX2 R209, R4 ;  /* 0x0000000400d17308 */ /* 0x0009e20000000800 */
[----:B---3--:R-:W-:Y:S01]  /*179a0*/  FADD.FTZ R2, -R135, R139 ;  /* 0x0000008b87027221 */ /* 0x008fe20000010100 */
[--C-:B------:R-:W-:Y:S01]  /*179b0*/  FFMA.FTZ R16, R16, UR4, -R138.reuse ;  /* 0x0000000410107c23 */ /* 0x100fe2000801088a */
[----:B------:R3:W-:Y:S01]  /*179c0*/  STL [R1+0x18], R5 ;  /* 0x0000180501007387 */ /* 0x0007e20000100800 */
[--C-:B------:R-:W-:Y:S01]  /*179d0*/  FFMA.FTZ R231, R97, UR4, -R138.reuse ;  /* 0x0000000461e77c23 */ /* 0x100fe2000801088a */
[--C-:B------:R-:W-:Y:S01]  /*179e0*/  FFMA.FTZ R207, R21, UR4, -R138.reuse ;  /* 0x0000000415cf7c23 */ /* 0x100fe2000801088a */
[----:B------:R-:W-:Y:S01]  /*179f0*/  FMUL.FTZ R139, R136, UR4 ;  /* 0x00000004888b7c20 */ /* 0x000fe20008410000 */
[--C-:B------:R-:W-:Y:S03]  /*17a00*/  FFMA.FTZ R206, R32, UR4, -R138.reuse ;  /* 0x0000000420ce7c23 */ /* 0x100fe6000801088a */
[----:B------:R2:W-:Y:S01]  /*17a10*/  MUFU.EX2 R218, R16 ;  /* 0x0000001000da7308 */ /* 0x0005e20000000800 */
[----:B-1----:R-:W-:Y:S01]  /*17a20*/  FMUL.FTZ R0, R2, UR4 ;  /* 0x0000000402007c20 */ /* 0x002fe20008410000 */
[--C-:B------:R-:W-:Y:S01]  /*17a30*/  FFMA.FTZ R2, R81, UR4, -R138.reuse ;  /* 0x0000000451027c23 */ /* 0x100fe2000801088a */
[--C-:B------:R-:W-:Y:S01]  /*17a40*/  FFMA.FTZ R214, R36, UR4, -R138.reuse ;  /* 0x0000000424d67c23 */ /* 0x100fe2000801088a */
[--C-:B------:R-:W-:Y:S01]  /*17a50*/  FFMA.FTZ R211, R49, UR4, -R138.reuse ;  /* 0x0000000431d37c23 */ /* 0x100fe2000801088a */
[--C-:B------:R-:W-:Y:S01]  /*17a60*/  FFMA.FTZ R243, R52, UR4, -R138.reuse ;  /* 0x0000000434f37c23 */ /* 0x100fe2000801088a */
[--C-:B------:R-:W-:Y:S01]  /*17a70*/  FFMA.FTZ R242, R53, UR4, -R138.reuse ;  /* 0x0000000435f27c23 */ /* 0x100fe2000801088a */
[----:B------:R1:W-:Y:S03]  /*17a80*/  STL [R1+0x14], R2 ;  /* 0x0000140201007387 */ /* 0x0003e60000100800 */
[----:B------:R-:W-:Y:S01]  /*17a90*/  MUFU.EX2 R210, R204 ;  /* 0x000000cc00d27308 */ /* 0x000fe20000000800 */
[--C-:B------:R-:W-:Y:S01]  /*17aa0*/  FFMA.FTZ R241, R64, UR4, -R138.reuse ;  /* 0x0000000440f17c23 */ /* 0x100fe2000801088a */
[--C-:B------:R-:W-:Y:S01]  /*17ab0*/  FFMA.FTZ R240, R65, UR4, -R138.reuse ;  /* 0x0000000441f07c23 */ /* 0x100fe2000801088a */
[----:B------:R-:W-:Y:S01]  /*17ac0*/  STL [R1+0x154], R137 ;  /* 0x0001548901007387 */ /* 0x000fe20000100800 */
[--C-:B------:R-:W-:Y:S01]  /*17ad0*/  FFMA.FTZ R53, R116, UR4, -R138.reuse ;  /* 0x0000000474357c23 */ /* 0x100fe2000801088a */
[--C-:B------:R-:W-:Y:S01]  /*17ae0*/  FFMA.FTZ R52, R117, UR4, -R138.reuse ;  /* 0x0000000475347c23 */ /* 0x100fe2000801088a */
[--C-:B------:R-:W-:Y:S01]  /*17af0*/  FFMA.FTZ R36, R128, UR4, -R138.reuse ;  /* 0x0000000480247c23 */ /* 0x100fe2000801088a */
[----:B------:R1:W-:Y:S03]  /*17b00*/  STL [R1+0x158], R232 ;  /* 0x000158e801007387 */ /* 0x0003e60000100800 */
        /* <DEDUP_REMOVED lines=8> */
[----:B------:R-:W1:Y:S01]  /*17b90*/  MUFU.EX2 R233, R17 ;  /* 0x0000001100e97308 */ /* 0x000e620000000800 */
[--C-:B------:R-:W-:Y:S01]  /*17ba0*/  FFMA.FTZ R64, R101, UR4, -R138.reuse ;  /* 0x0000000465407c23 */ /* 0x100fe2000801088a */
[--C-:B------:R-:W-:Y:S01]  /*17bb0*/  FFMA.FTZ R65, R112, UR4, -R138.reuse ;  /* 0x0000000470417c23 */ /* 0x100fe2000801088a */
[--C-:B------:R-:W-:Y:S01]  /*17bc0*/  FFMA.FTZ R49, R113, UR4, -R138.reuse ;  /* 0x0000000471317c23 */ /* 0x100fe2000801088a */
[----:B----4-:R-:W-:Y:S01]  /*17bd0*/  FSEL R4, R139, RZ, P3 ;  /* 0x000000ff8b047208 */ /* 0x010fe20001800000 */
[----:B------:R-:W-:Y:S01]  /*17be0*/  FFMA.FTZ R138, R129, UR4, -R138 ;  /* 0x00000004818a7c23 */ /* 0x000fe2000801088a */
[----:B------:R4:W-:Y:S01]  /*17bf0*/  STL [R1+0x15c], R231 ;  /* 0x00015ce701007387 */ /* 0x0009e20000100800 */
[----:B---3--:R-:W-:Y:S03]  /*17c00*/  FMUL.FTZ R5, R135, UR4 ;  /* 0x0000000487057c20 */ /* 0x008fe60008410000 */
[----:B------:R-:W-:Y:S01]  /*17c10*/  MUFU.EX2 R208, R208 ;  /* 0x000000d000d07308 */ /* 0x000fe20000000800 */
[--C-:B--2---:R-:W-:Y:S01]  /*17c20*/  FFMA.FTZ R16, R70, UR4, -R4.reuse ;  /* 0x0000000446107c23 */ /* 0x104fe20008010804 */
[----:B------:R-:W-:Y:S01]  /*17c30*/  STL [R1+0x160], R138 ;  /* 0x0001608a01007387 */ /* 0x000fe20000100800 */
[--C-:B------:R-:W-:Y:S01]  /*17c40*/  FFMA.FTZ R96, R22, UR4, -R4.reuse ;  /* 0x0000000416607c23 */ /* 0x100fe20008010804 */
[--C-:B------:R-:W-:Y:S01]  /*17c50*/  FFMA.FTZ R97, R23, UR4, -R4.reuse ;  /* 0x0000000417617c23 */ /* 0x100fe20008010804 */
[----:B-1----:R-:W-:Y:S01]  /*17c60*/  FMUL.FTZ R2, R134, UR4 ;  /* 0x0000000486027c20 */ /* 0x002fe20008410000 */
[----:B------:R1:W-:Y:S01]  /*17c70*/  STL [R1+0x8], R16 ;  /* 0x0000081001007387 */ /* 0x0003e20000100800 */
[----:B------:R-:W-:Y:S01]  /*17c80*/  FSETP.NEU.FTZ.AND P3, PT, R135, -INF , PT ;  /* 0xff8000008700780b */ /* 0x000fe20003f7d000 */
[--C-:B------:R-:W-:Y:S01]  /*17c90*/  FFMA.FTZ R37, R99, UR4, -R4.reuse ;  /* 0x0000000463257c23 */ /* 0x100fe20008010804 */
[--C-:B------:R-:W-:Y:S01]  /*17ca0*/  FFMA.FTZ R100, R34, UR4, -R4.reuse ;  /* 0x0000000422647c23 */ /* 0x100fe20008010804 */
[----:B------:R-:W2:Y:S01]  /*17cb0*/  LDSM.16.MT88.4 R20, [R221+0x8000] ;  /* 0x00800000dd14783b */ /* 0x000ea20000004200 */
[--C-:B------:R-:W-:Y:S01]  /*17cc0*/  FFMA.FTZ R117, R38, UR4, -R4.reuse ;  /* 0x0000000426757c23 */ /* 0x100fe20008010804 */
[--C-:B------:R-:W-:Y:S01]  /*17cd0*/  FFMA.FTZ R129, R50, UR4, -R4.reuse ;  /* 0x0000000432817c23 */ /* 0x100fe20008010804 */
[--C-:B------:R-:W-:Y:S01]  /*17ce0*/  FFMA.FTZ R101, R35, UR4, -R4.reuse ;  /* 0x0000000423657c23 */ /* 0x100fe20008010804 */
[--C-:B------:R-:W-:Y:S01]  /*17cf0*/  FFMA.FTZ R116, R51, UR4, -R4.reuse ;  /* 0x0000000433747c23 */ /* 0x100fe20008010804 */
[--C-:B------:R-:W-:Y:S01]  /*17d00*/  FFMA.FTZ R139, R39, UR4, -R4.reuse ;  /* 0x00000004278b7c23 */ /* 0x100fe20008010804 */
[--C-:B------:R-:W-:Y:S01]  /*17d10*/  FFMA.FTZ R236, R54, UR4, -R4.reuse ;  /* 0x0000000436ec7c23 */ /* 0x100fe20008010804 */
[----:B------:R-:W-:Y:S01]  /*17d20*/  MUFU.EX2 R117, R117 ;  /* 0x0000007500757308 */ /* 0x000fe20000000800 */
[--C-:B------:R-:W-:Y:S01]  /*17d30*/  FFMA.FTZ R239, R55, UR4, -R4.reuse ;  /* 0x0000000437ef7c23 */ /* 0x100fe20008010804 */
[--C-:B------:R-:W-:Y:S01]  /*17d40*/  FFMA.FTZ R232, R82, UR4, -R4.reuse ;  /* 0x0000000452e87c23 */ /* 0x100fe20008010804 */
[--C-:B------:R-:W-:Y:S01]  /*17d50*/  FFMA.FTZ R137, R83, UR4, -R4.reuse ;  /* 0x0000000453897c23 */ /* 0x100fe20008010804 */
[--C-:B------:R-:W-:Y:S01]  /*17d60*/  FFMA.FTZ R230, R86, UR4, -R4.reuse ;  /* 0x0000000456e67c23 */ /* 0x100fe20008010804 */
[--C-:B------:R-:W-:Y:S01]  /*17d70*/  FFMA.FTZ R229, R87, UR4, -R4.reuse ;  /* 0x0000000457e57c23 */ /* 0x100fe20008010804 */
[--C-:B----4-:R-:W-:Y:S01]  /*17d80*/  FFMA.FTZ R231, R71, UR4, -R4.reuse ;  /* 0x0000000447e77c23 */ /* 0x110fe20008010804 */
        /* <DEDUP_REMOVED lines=8> */
[----:B------:R3:W-:Y:S01]  /*17e10*/  MUFU.EX2 R128, R6 ;  /* 0x0000000600807308 */ /* 0x0007e20000000800 */
[--C-:B------:R-:W-:Y:S01]  /*17e20*/  FFMA.FTZ R238, R66, UR4, -R4.reuse ;  /* 0x0000000442ee7c23 */ /* 0x100fe20008010804 */
[--C-:B------:R-:W-:Y:S01]  /*17e30*/  FFMA.FTZ R237, R67, UR4, -R4.reuse ;  /* 0x0000000443ed7c23 */ /* 0x100fe20008010804 */
[--C-:B------:R-:W-:Y:S01]  /*17e40*/  FFMA.FTZ R99, R103, UR4, -R4.reuse ;  /* 0x0000000467637c23 */ /* 0x100fe20008010804 */
[--C-:B-1----:R-:W-:Y:S01]  /*17e50*/  FFMA.FTZ R16, R115, UR4, -R4.reuse ;  /* 0x0000000473107c23 */ /* 0x102fe20008010804 */
[--C-:B------:R-:W-:Y:S01]  /*17e60*/  FFMA.FTZ R34, R118, UR4, -R4.reuse ;  /* 0x0000000476227c23 */ /* 0x100fe20008010804 */
[--C-:B------:R-:W-:Y:S01]  /*17e70*/  FFMA.FTZ R51, R119, UR4, -R4.reuse ;  /* 0x0000000477337c23 */ /* 0x100fe20008010804 */
[----:B------:R-:W-:Y:S03]  /*17e80*/  FFMA.FTZ R35, R130, UR4, -R4 ;  /* 0x0000000482237c23 */ /* 0x000fe60008010804 */
[----:B------:R1:W-:Y:S01]  /*17e90*/  MUFU.EX2 R204, R7 ;  /* 0x0000000700cc7308 */ /* 0x0003e20000000800 */
[----:B------:R-:W-:Y:S02]  /*17ea0*/  FSEL R2, R2, RZ, P2 ;  /* 0x000000ff02027208 */ /* 0x000fe40001000000 */
[----:B------:R-:W-:Y:S01]  /*17eb0*/  FSEL R4, R5, RZ, P3 ;  /* 0x000000ff05047208 */ /* 0x000fe20001800000 */
[----:B------:R-:W-:Y:S01]  /*17ec0*/  FMUL.FTZ R5, R133, R145 ;  /* 0x0000009185057220 */ /* 0x000fe20000410000 */
[----:B------:R-:W-:Y:S01]  /*17ed0*/  F2FP.F16.F32.PACK_AB R70, R233, R218 ;  /* 0x000000dae946723e */ /* 0x000fe200000000ff */
[--C-:B------:R-:W-:Y:S01]  /*17ee0*/  FFMA.FTZ R225, R95, UR4, -R2.reuse ;  /* 0x000000045fe17c23 */ /* 0x100fe20008010802 */
[--C-:B------:R-:W-:Y:S03]  /*17ef0*/  FFMA.FTZ R226, R94, UR4, -R2.reuse ;  /* 0x000000045ee27c23 */ /* 0x100fe60008010802 */
        /* <DEDUP_REMOVED lines=8> */
[----:B------:R-:W4:Y:S01]  /*17f80*/  MUFU.EX2 R217, R19 ;  /* 0x0000001300d97308 */ /* 0x000f220000000800 */
[--C-:B------:R-:W-:Y:S01]  /*17f90*/  FFMA.FTZ R8, R8, UR4, -R4.reuse ;  /* 0x0000000408087c23 */ /* 0x100fe20008010804 */
[--C-:B------:R-:W-:Y:S01]  /*17fa0*/  FFMA.FTZ R9, R9, UR4, -R4.reuse ;  /* 0x0000000409097c23 */ /* 0x100fe20008010804 */
[--C-:B------:R-:W-:Y:S01]  /*17fb0*/  FFMA.FTZ R12, R12, UR4, -R4.reuse ;  /* 0x000000040c0c7c23 */ /* 0x100fe20008010804 */
[----:B------:R-:W-:Y:S01]  /*17fc0*/  FFMA.FTZ R13, R13, UR4, -R4 ;  /* 0x000000040d0d7c23 */ /* 0x000fe20008010804 */
[--C-:B------:R-:W-:Y:S01]  /*17fd0*/  FFMA.FTZ R10, R10, UR4, -R2.reuse ;  /* 0x000000040a0a7c23 */ /* 0x100fe20008010802 */
[--C-:B------:R-:W-:Y:S01]  /*17fe0*/  FFMA.FTZ R11, R11, UR4, -R2.reuse ;  /* 0x000000040b0b7c23 */ /* 0x100fe20008010802 */
[--C-:B------:R-:W-:Y:S03]  /*17ff0*/  FFMA.FTZ R14, R14, UR4, -R2.reuse ;  /* 0x000000040e0e7c23 */ /* 0x100fe60008010802 */
[----:B------:R2:W-:Y:S01]  /*18000*/  MUFU.EX2 R103, R8 ;  /* 0x0000000800677308 */ /* 0x0005e20000000800 */
[--C-:B------:R-:W-:Y:S01]  /*18010*/  FFMA.FTZ R15, R15, UR4, -R2.reuse ;  /* 0x000000040f0f7c23 */ /* 0x100fe20008010802 */
[----:B------:R-:W-:Y:S01]  /*18020*/  FFMA.FTZ R234, R59, UR4, -R2 ;  /* 0x000000043bea7c23 */ /* 0x000fe20008010802 */
[----:B------:R-:W-:Y:S01]  /*18030*/  FFMA.FTZ R95, R105, UR4, -R4 ;  /* 0x00000004695f7c23 */ /* 0x000fe20008010804 */
[----:B------:R-:W-:Y:S01]  /*18040*/  FFMA.FTZ R33, R107, UR4, -R2 ;  /* 0x000000046b217c23 */ /* 0x000fe20008010802 */
[----:B------:R-:W-:Y:S01]  /*18050*/  FFMA.FTZ R251, R92, UR4, -R4 ;  /* 0x000000045cfb7c23 */ /* 0x000fe20008010804 */
[----:B------:R-:W-:Y:S01]  /*18060*/  FFMA.FTZ R59, R106, UR4, -R2 ;  /* 0x000000046a3b7c23 */ /* 0x000fe20008010802 */
[--C-:B------:R-:W-:Y:S03]  /*18070*/  FFMA.FTZ R83, R29, UR4, -R4.reuse ;  /* 0x000000041d537c23 */ /* 0x100fe60008010804 */
[----:B------:R-:W-:Y:S01]  /*18080*/  MUFU.EX2 R102, R10 ;  /* 0x0000000a00667308 */ /* 0x000fe20000000800 */
[--C-:B------:R-:W-:Y:S01]  /*18090*/  FFMA.FTZ R126, R73, UR4, -R4.reuse ;  /* 0x00000004497e7c23 */ /* 0x100fe20008010804 */
[----:B------:R-:W-:Y:S01]  /*180a0*/  FFMA.FTZ R88, R125, UR4, -R4 ;  /* 0x000000047d587c23 */ /* 0x000fe20008010804 */
[--C-:B------:R-:W-:Y:S01]  /*180b0*/  FFMA.FTZ R249, R74, UR4, -R2.reuse ;  /* 0x000000044af97c23 */ /* 0x100fe20008010802 */
[--C-:B------:R-:W-:Y:S01]  /*180c0*/  FFMA.FTZ R74, R122, UR4, -R2.reuse ;  /* 0x000000047a4a7c23 */ /* 0x100fe20008010802 */
[----:B------:R-:W-:Y:S01]  /*180d0*/  FFMA.FTZ R130, R91, UR4, -R2 ;  /* 0x000000045b827c23 */ /* 0x000fe20008010802 */
[--C-:B------:R-:W-:Y:S01]  /*180e0*/  FFMA.FTZ R91, R44, UR4, -R4.reuse ;  /* 0x000000042c5b7c23 */ /* 0x100fe20008010804 */
[----:B------:R-:W-:Y:S03]  /*180f0*/  MOV R44, R37 ;  /* 0x00000025002c7202 */ /* 0x000fe60000000f00 */
[----:B------:R-:W2:Y:S01]  /*18100*/  MUFU.EX2 R112, R11 ;  /* 0x0000000b00707308 */ /* 0x000ea20000000800 */
[----:B------:R-:W-:Y:S01]  /*18110*/  FFMA.FTZ R122, R56, UR4, -R4 ;  /* 0x00000004387a7c23 */ /* 0x000fe20008010804 */
[----:B------:R-:W-:Y:S01]  /*18120*/  MOV R56, R36 ;  /* 0x0000002400387202 */ /* 0x000fe20000000f00 */
[--C-:B------:R-:W-:Y:S01]  /*18130*/  FFMA.FTZ R247, R78, UR4, -R2.reuse ;  /* 0x000000044ef77c23 */ /* 0x100fe20008010802 */
[----:B------:R-:W-:Y:S01]  /*18140*/  FFMA.FTZ R78, R123, UR4, -R2 ;  /* 0x000000047b4e7c23 */ /* 0x000fe20008010802 */
[--C-:B------:R-:W-:Y:S01]  /*18150*/  FFMA.FTZ R123, R72, UR4, -R4.reuse ;  /* 0x00000004487b7c23 */ /* 0x100fe20008010804 */
[--C-:B------:R-:W-:Y:S01]  /*18160*/  FFMA.FTZ R252, R89, UR4, -R4.reuse ;  /* 0x0000000459fc7c23 */ /* 0x100fe20008010804 */
[--C-:B------:R-:W-:Y:S03]  /*18170*/  FFMA.FTZ R89, R124, UR4, -R4.reuse ;  /* 0x000000047c597c23 */ /* 0x100fe60008010804 */
[----:B------:R-:W-:Y:S01]  /*18180*/  MUFU.EX2 R107, R14 ;  /* 0x0000000e006b7308 */ /* 0x000fe20000000800 */
[--C-:B------:R-:W-:Y:S01]  /*18190*/  FFMA.FTZ R119, R57, UR4, -R4.reuse ;  /* 0x0000000439777c23 */ /* 0x100fe20008010804 */
[--C-:B------:R-:W-:Y:S01]  /*181a0*/  FFMA.FTZ R110, R61, UR4, -R4.reuse ;  /* 0x000000043d6e7c23 */ /* 0x100fe20008010804 */
[--C-:B------:R-:W-:Y:S01]  /*181b0*/  FFMA.FTZ R245, R76, UR4, -R4.reuse ;  /* 0x000000044cf57c23 */ /* 0x100fe20008010804 */
[----:B------:R-:W-:Y:S01]  /*181c0*/  MOV R76, R50 ;  /* 0x00000032004c7202 */ /* 0x000fe20000000f00 */
[----:B------:R-:W-:Y:S01]  /*181d0*/  FFMA.FTZ R244, R77, UR4, -R4 ;  /* 0x000000044df47c23 */ /* 0x000fe20008010804 */
[----:B------:R-:W-:Y:S01]  /*181e0*/  MOV R77, R48 ;  /* 0x00000030004d7202 */ /* 0x000fe20000000f00 */
[C---:B---3--:R-:W-:Y:S03]  /*181f0*/  FMUL.FTZ R6, R132.reuse, R146 ;  /* 0x0000009284067220 */ /* 0x048fe60000410000 */
[----:B------:R-:W3:Y:S01]  /*18200*/  MUFU.EX2 R215, R15 ;  /* 0x0000000f00d77308 */ /* 0x000ee20000000800 */
[----:B-1----:R-:W-:Y:S01]  /*18210*/  FMUL.FTZ R7, R132, R147 ;  /* 0x0000009384077220 */ /* 0x002fe20000410000 */
[----:B----4-:R-:W-:Y:S01]  /*18220*/  F2FP.F16.F32.PACK_AB R71, R217, R216 ;  /* 0x000000d8d947723e */ /* 0x010fe200000000ff */
[--C-:B------:R-:W-:Y:S01]  /*18230*/  FFMA.FTZ R113, R47, UR4, -R2.reuse ;  /* 0x000000042f717c23 */ /* 0x100fe20008010802 */
[----:B--2---:R-:W-:Y:S01]  /*18240*/  FMUL.FTZ R8, R0, R140 ;  /* 0x0000008c00087220 */ /* 0x004fe20000410000 */
[--C-:B------:R-:W-:Y:S01]  /*18250*/  FFMA.FTZ R87, R26, UR4, -R2.reuse ;  /* 0x000000041a577c23 */ /* 0x100fe20008010802 */
[--C-:B------:R-:W-:Y:S01]  /*18260*/  FFMA.FTZ R84, R31, UR4, -R2.reuse ;  /* 0x000000041f547c23 */ /* 0x100fe20008010802 */
[--C-:B------:R-:W-:Y:S03]  /*18270*/  FFMA.FTZ R248, R75, UR4, -R2.reuse ;  /* 0x000000044bf87c23 */ /* 0x100fe60008010802 */
[----:B------:R1:W2:Y:S01]  /*18280*/  MUFU.EX2 R106, R9 ;  /* 0x00000009006a7308 */ /* 0x0002a20000000800 */
[----:B------:R-:W-:Y:S01]  /*18290*/  MOV R75, R53 ;  /* 0x00000035004b7202 */ /* 0x000fe20000000f00 */
[--C-:B------:R-:W-:Y:S01]  /*182a0*/  FFMA.FTZ R246, R79, UR4, -R2.reuse ;  /* 0x000000044ff67c23 */ /* 0x100fe20008010802 */
[----:B------:R-:W-:Y:S01]  /*182b0*/  MOV R79, R52 ;  /* 0x00000034004f7202 */ /* 0x000fe20000000f00 */
[C---:B------:R-:W-:Y:S01]  /*182c0*/  FMUL.FTZ R18, R132.reuse, R150 ;  /* 0x0000009684127220 */ /* 0x040fe20000410000 */
[----:B------:R-:W-:Y:S01]  /*182d0*/  LDSM.16.MT88.4 R52, [R222+0x8000] ;  /* 0x00800000de34783b */ /* 0x000fe20000004200 */
[----:B------:R-:W-:Y:S01]  /*182e0*/  FMUL.FTZ R19, R132, R151 ;  /* 0x0000009784137220 */ /* 0x000fe20000410000 */
[C---:B------:R-:W-:Y:S03]  /*182f0*/  FMUL.FTZ R24, R0.reuse, R156 ;  /* 0x0000009c00187220 */ /* 0x040fe60000410000 */
[----:B------:R4:W-:Y:S01]  /*18300*/  MUFU.EX2 R92, R12 ;  /* 0x0000000c005c7308 */ /* 0x0009e20000000800 */
[C---:B------:R-:W-:Y:S01]  /*18310*/  FMUL.FTZ R25, R0.reuse, R157 ;  /* 0x0000009d00197220 */ /* 0x040fe20000410000 */
[C---:B------:R-:W-:Y:S01]  /*18320*/  FMUL.FTZ R28, R0.reuse, R168 ;  /* 0x000000a8001c7220 */ /* 0x040fe20000410000 */
[----:B------:R-:W-:Y:S01]  /*18330*/  FMUL.FTZ R29, R0, R169 ;  /* 0x000000a9001d7220 */ /* 0x000fe20000410000 */
[----:B------:R-:W-:Y:S02]  /*18340*/  IMAD.MOV.U32 R57, RZ, RZ, R33 ;  /* 0x000000ffff397224 */ /* 0x000fe400078e0021 */
[C---:B------:R-:W-:Y:S01]  /*18350*/  FMUL.FTZ R33, R133.reuse, R165 ;  /* 0x000000a585217220 */ /* 0x040fe20000410000 */
[----:B------:R-:W-:Y:S01]  /*18360*/  FMUL.FTZ R48, R133, R180 ;  /* 0x000000b485307220 */ /* 0x000fe20000410000 */
[----:B------:R-:W-:Y:S02]  /*18370*/  FMUL.FTZ R50, R132, R182 ;  /* 0x000000b684327220 */ /* 0x000fe40000410000 */
[----:B------:R-:W4:Y:S01]  /*18380*/  MUFU.EX2 R105, R13 ;  /* 0x0000000d00697308 */ /* 0x000f220000000800 */
[----:B------:R-:W-:Y:S01]  /*18390*/  FFMA.FTZ R131, R63, UR4, -R2 ;  /* 0x000000043f837c23 */ /* 0x000fe20008010802 */
[----:B------:R-:W-:Y:S01]  /*183a0*/  FFMA.FTZ R63, R109, UR4, -R4 ;  /* 0x000000046d3f7c23 */ /* 0x000fe20008010804 */
[----:B------:R-:W-:Y:S01]  /*183b0*/  MOV R109, R38 ;  /* 0x00000026006d7202 */ /* 0x000fe20000000f00 */
[----:B------:R-:W-:Y:S01]  /*183c0*/  FFMA.FTZ R17, R90, UR4, -R2 ;  /* 0x000000045a117c23 */ /* 0x000fe20008010802 */
[----:B------:R-:W-:Y:S01]  /*183d0*/  FFMA.FTZ R90, R45, UR4, -R4 ;  /* 0x000000042d5a7c23 */ /* 0x000fe20008010804 */
[--C-:B------:R-:W-:Y:S01]  /*183e0*/  FFMA.FTZ R115, R43, UR4, -R2.reuse ;  /* 0x000000042b737c23 */ /* 0x100fe20008010802 */
[--C-:B------:R-:W-:Y:S03]  /*183f0*/  FFMA.FTZ R114, R46, UR4, -R2.reuse ;  /* 0x000000042e727c23 */ /* 0x100fe60008010802 */
[----:B------:R-:W-:Y:S01]  /*18400*/  MUFU.EX2 R157, R119 ;  /* 0x00000077009d7308 */ /* 0x000fe20000000800 */
[----:B------:R-:W-:Y:S01]  /*18410*/  FFMA.FTZ R219, R62, UR4, -R2 ;  /* 0x000000043edb7c23 */ /* 0x000fe20008010802 */
[--C-:B------:R-:W-:Y:S01]  /*18420*/  FFMA.FTZ R94, R41, UR4, -R4.reuse ;  /* 0x00000004295e7c23 */ /* 0x100fe20008010804 */
[----:B------:R-:W4:Y:S01]  /*18430*/  LDSM.16.MT88.4 R36, [R224+0x8000] ;  /* 0x00800000e024783b */ /* 0x000f220000004200 */
[----:B------:R-:W-:Y:S01]  /*18440*/  MOV R62, R68 ;  /* 0x00000044003e7202 */ /* 0x000fe20000000f00 */
        /* <DEDUP_REMOVED lines=9> */
[----:B------:R-:W-:Y:S01]  /*184e0*/  FMUL.FTZ R4, R133, R144 ;  /* 0x0000009085047220 */ /* 0x000fe20000410000 */
[----:B------:R-:W-:Y:S03]  /*184f0*/  F2FP.F16.F32.PACK_AB R69, R204, R128 ;  /* 0x00000080cc45723e */ /* 0x000fe600000000ff */
[----:B------:R-:W-:Y:S01]  /*18500*/  MUFU.EX2 R150, R84 ;  /* 0x0000005400967308 */ /* 0x000fe20000000800 */
[----:B------:R-:W-:Y:S01]  /*18510*/  F2FP.F16.F32.PACK_AB R68, R210, R209 ;  /* 0x000000d1d244723e */ /* 0x000fe200000000ff */
[--C-:B------:R-:W-:Y:S01]  /*18520*/  FFMA.FTZ R235, R58, UR4, -R2.reuse ;  /* 0x000000043aeb7c23 */ /* 0x100fe20008010802 */
[----:B------:R-:W-:Y:S01]  /*18530*/  MOV R47, R65 ;  /* 0x00000041002f7202 */ /* 0x000fe20000000f00 */
[----:B-1----:R-:W-:Y:S01]  /*18540*/  FMUL.FTZ R9, R0, R141 ;  /* 0x0000008d00097220 */ /* 0x002fe20000410000 */
[----:B------:R-:W-:Y:S01]  /*18550*/  MOV R58, R64 ;  /* 0x00000040003a7202 */ /* 0x000fe20000000f00 */
[C---:B------:R-:W-:Y:S01]  /*18560*/  FMUL.FTZ R10, R3.reuse, R142 ;  /* 0x0000008e030a7220 */ /* 0x040fe20000410000 */
[----:B------:R-:W-:Y:S03]  /*18570*/  FMUL.FTZ R11, R3, R143 ;  /* 0x0000008f030b7220 */ /* 0x000fe60000410000 */
[----:B------:R-:W-:Y:S01]  /*18580*/  MUFU.EX2 R180, R212 ;  /* 0x000000d400b47308 */ /* 0x000fe20000000800 */
[----:B------:R-:W-:Y:S01]  /*18590*/  F2FP.F16.F32.PACK_AB R65, R112, R102 ;  /* 0x000000667041723e */ /* 0x000fe200000000ff */
[-C--:B------:R-:W-:Y:S05]  /*185a0*/  HMMA.16816.F32 R4, R68, R20.reuse, R4 ;  /* 0x000000144404723c */ /* 0x080fea0000001804 */
[----:B---3--:R-:W-:Y:S03]  /*185b0*/  F2FP.F16.F32.PACK_AB R67, R215, R107 ;  /* 0x0000006bd743723e */ /* 0x008fe600000000ff */
[----:B------:R-:W-:Y:S03]  /*185c0*/  MUFU.EX2 R182, R211 ;  /* 0x000000d300b67308 */ /* 0x000fe60000000800 */
[----:B--2---:R-:W-:Y:S01]  /*185d0*/  F2FP.F16.F32.PACK_AB R64, R106, R103 ;  /* 0x000000676a40723e */ /* 0x004fe200000000ff */
[C---:B----4-:R-:W-:Y:S01]  /*185e0*/  FMUL.FTZ R12, R0.reuse, R152 ;  /* 0x00000098000c7220 */ /* 0x050fe20000410000 */
[----:B------:R-:W-:Y:S01]  /*185f0*/  F2FP.F16.F32.PACK_AB R66, R105, R92 ;  /* 0x0000005c6942723e */ /* 0x000fe200000000ff */
[----:B------:R-:W-:Y:S01]  /*18600*/  FMUL.FTZ R13, R0, R153 ;  /* 0x00000099000d7220 */ /* 0x000fe20000410000 */
[C---:B------:R-:W-:Y:S03]  /*18610*/  FMUL.FTZ R14, R3.reuse, R154 ;  /* 0x0000009a030e7220 */ /* 0x040fe60000410000 */
[----:B------:R-:W-:Y:S01]  /*18620*/  MUFU.EX2 R153, R114 ;  /* 0x0000007200997308 */ /* 0x000fe20000000800 */
[----:B------:R-:W-:Y:S01]  /*18630*/  FMUL.FTZ R15, R3, R155 ;  /* 0x0000009b030f7220 */ /* 0x000fe20000410000 */
[--C-:B------:R-:W-:Y:S01]  /*18640*/  FFMA.FTZ R86, R27, UR4, -R2.reuse ;  /* 0x000000041b567c23 */ /* 0x100fe20008010802 */
[--C-:B------:R-:W-:Y:S01]  /*18650*/  FFMA.FTZ R85, R30, UR4, -R2.reuse ;  /* 0x000000041e557c23 */ /* 0x100fe20008010802 */
[C---:B------:R-:W-:Y:S06]  /*18660*/  HMMA.16816.F32 R8, R64.reuse, R20, R8 ;  /* 0x000000144008723c */ /* 0x040fec0000001808 */
[----:B------:R-:W-:Y:S01]  /*18670*/  MUFU.EX2 R97, R86 ;  /* 0x0000005600617308 */ /* 0x000fe20000000800 */
[--C-:B------:R-:W-:Y:S01]  /*18680*/  FFMA.FTZ R98, R42, UR4, -R2.reuse ;  /* 0x000000042a627c23 */ /* 0x100fe20008010802 */
[----:B------:R-:W-:Y:S03]  /*18690*/  FFMA.FTZ R2, R127, UR4, -R2 ;  /* 0x000000047f027c23 */ /* 0x000fe60008010802 */
[----:B------:R-:W-:Y:S01]  /*186a0*/  MOV R127, R17 ;  /* 0x00000011007f7202 */ /* 0x000fe20000000f00 */
[C---:B------:R-:W-:Y:S01]  /*186b0*/  FMUL.FTZ R17, R133.reuse, R149 ;  /* 0x0000009585117220 */ /* 0x040fe20000410000 */
[-C--:B------:R-:W-:Y:S03]  /*186c0*/  HMMA.16816.F32 R12, R64, R22.reuse, R12 ;  /* 0x00000016400c723c */ /* 0x080fe6000000180c */
[----:B------:R-:W-:Y:S01]  /*186d0*/  MUFU.EX2 R147, R85 ;  /* 0x0000005500937308 */ /* 0x000fe20000000800 */
[----:B------:R-:W-:Y:S01]  /*186e0*/  MOV R60, R16 ;  /* 0x00000010003c7202 */ /* 0x000fe20000000f00 */
[C---:B------:R-:W-:Y:S01]  /*186f0*/  FMUL.FTZ R16, R133.reuse, R148 ;  /* 0x0000009485107220 */ /* 0x040fe20000410000 */
[C---:B------:R-:W-:Y:S01]  /*18700*/  FMUL.FTZ R20, R133.reuse, R160 ;  /* 0x000000a085147220 */ /* 0x040fe20000410000 */
[----:B------:R-:W-:Y:S01]  /*18710*/  FMUL.FTZ R21, R133, R161 ;  /* 0x000000a185157220 */ /* 0x000fe20000410000 */
[C---:B------:R-:W-:Y:S05]  /*18720*/  FMUL.FTZ R26, R3.reuse, R158 ;  /* 0x0000009e031a7220 */ /* 0x040fea0000410000 */
[----:B------:R-:W-:Y:S01]  /*18730*/  MUFU.EX2 R161, R131 ;  /* 0x0000008300a17308 */ /* 0x000fe20000000800 */
[C---:B------:R-:W-:Y:S04]  /*18740*/  HMMA.16816.F32 R16, R68.reuse, R22, R16 ;  /* 0x000000164410723c */ /* 0x040fe80000001810 */
[C---:B------:R-:W-:Y:S01]  /*18750*/  FMUL.FTZ R27, R3.reuse, R159 ;  /* 0x0000009f031b7220 */ /* 0x040fe20000410000 */
[C---:B------:R-:W-:Y:S01]  /*18760*/  FMUL.FTZ R30, R3.reuse, R170 ;  /* 0x000000aa031e7220 */ /* 0x040fe20000410000 */
[----:B------:R-:W-:Y:S03]  /*18770*/  FMUL.FTZ R31, R3, R171 ;  /* 0x000000ab031f7220 */ /* 0x000fe60000410000 */
[----:B------:R-:W-:Y:S02]  /*18780*/  MUFU.EX2 R148, R100 ;  /* 0x0000006400947308 */ /* 0x000fe40000000800 */
[C---:B------:R-:W-:Y:S01]  /*18790*/  FMUL.FTZ R22, R132.reuse, R162 ;  /* 0x000000a284167220 */ /* 0x040fe20000410000 */
[C---:B------:R-:W-:Y:S01]  /*187a0*/  FMUL.FTZ R23, R132.reuse, R163 ;  /* 0x000000a384177220 */ /* 0x040fe20000410000 */
[----:B------:R-:W-:Y:S01]  /*187b0*/  MOV R40, R35 ;  /* 0x0000002300287202 */ /* 0x000fe20000000f00 */
[C---:B------:R-:W-:Y:S01]  /*187c0*/  FMUL.FTZ R35, R132.reuse, R167 ;  /* 0x000000a784237220 */ /* 0x040fe20000410000 */
[----:B------:R-:W-:Y:S04]  /*187d0*/  MOV R42, R34 ;  /* 0x00000022002a7202 */ /* 0x000fe80000000f00 */
[----:B------:R-:W-:Y:S01]  /*187e0*/  MUFU.EX2 R170, R101 ;  /* 0x0000006500aa7308 */ /* 0x000fe20000000800 */
[----:B------:R-:W-:Y:S01]  /*187f0*/  MOV R61, R32 ;  /* 0x00000020003d7202 */ /* 0x000fe20000000f00 */
[C---:B------:R-:W-:Y:S01]  /*18800*/  FMUL.FTZ R32, R133.reuse, R164 ;  /* 0x000000a485207220 */ /* 0x040fe20000410000 */
[-C--:B------:R-:W-:Y:S03]  /*18810*/  HMMA.16816.F32 R20, R68, R36.reuse, R20 ;  /* 0x000000244414723c */ /* 0x080fe60000001814 */
[----:B------:R-:W-:Y:S01]  /*18820*/  FMUL.FTZ R34, R132, R166 ;  /* 0x000000a684227220 */ /* 0x000fe20000410000 */
[----:B------:R-:W-:Y:S03]  /*18830*/  MOV R144, R40 ;  /* 0x0000002800907202 */ /* 0x000fe60000000f00 */
[----:B------:R-:W-:Y:S01]  /*18840*/  MUFU.EX2 R100, R81 ;  /* 0x0000005100647308 */ /* 0x000fe20000000800 */
[C---:B------:R-:W-:Y:S04]  /*18850*/  HMMA.16816.F32 R24, R64.reuse, R36, R24 ;  /* 0x000000244018723c */ /* 0x040fe80000001818 */
[----:B------:R-:W-:Y:S02]  /*18860*/  FMUL.FTZ R40, R0, R172 ;  /* 0x000000ac00287220 */ /* 0x000fe40000410000 */
[-C--:B------:R-:W-:Y:S03]  /*18870*/  HMMA.16816.F32 R28, R64, R38.reuse, R28 ;  /* 0x00000026401c723c */ /* 0x080fe6000000181c */
[----:B------:R-:W-:Y:S02]  /*18880*/  MUFU.EX2 R149, R80 ;  /* 0x0000005000957308 */ /* 0x000fe40000000800 */
[C---:B------:R-:W-:Y:S01]  /*18890*/  FMUL.FTZ R36, R133.reuse, R176 ;  /* 0x000000b085247220 */ /* 0x040fe20000410000 */
[C---:B------:R-:W-:Y:S07]  /*188a0*/  HMMA.16816.F32 R32, R68.reuse, R38, R32 ;  /* 0x000000264420723c */ /* 0x040fee0000001820 */
[----:B------:R-:W-:Y:S01]  /*188b0*/  MUFU.EX2 R164, R83 ;  /* 0x0000005300a47308 */ /* 0x000fe20000000800 */
[----:B------:R-:W-:Y:S03]  /*188c0*/  FMUL.FTZ R37, R133, R177 ;  /* 0x000000b185257220 */ /* 0x000fe60000410000 */
[----:B------:R-:W-:Y:S01]  /*188d0*/  MOV R177, R42 ;  /* 0x0000002a00b17202 */ /* 0x000fe20000000f00 */
[C---:B------:R-:W-:Y:S01]  /*188e0*/  FMUL.FTZ R38, R132.reuse, R178 ;  /* 0x000000b284267220 */ /* 0x040fe20000410000 */
[----:B------:R-:W-:Y:S04]  /*188f0*/  FMUL.FTZ R39, R132, R179 ;  /* 0x000000b384277220 */ /* 0x000fe80000410000 */
[----:B------:R-:W-:Y:S01]  /*18900*/  MUFU.EX2 R154, R139 ;  /* 0x0000008b009a7308 */ /* 0x000fe20000000800 */
[C---:B------:R-:W-:Y:S01]  /*18910*/  FMUL.FTZ R42, R3.reuse, R174 ;  /* 0x000000ae032a7220 */ /* 0x040fe20000410000 */
[----:B------:R-:W-:Y:S01]  /*18920*/  MOV R174, R43 ;  /* 0x0000002b00ae7202 */ /* 0x000fe20000000f00 */
[----:B------:R-:W-:Y:S01]  /*18930*/  FMUL.FTZ R43, R3, R175 ;  /* 0x000000af032b7220 */ /* 0x000fe20000410000 */
[----:B------:R-:W-:Y:S01]  /*18940*/  MOV R172, R41 ;  /* 0x0000002900ac7202 */ /* 0x000fe20000000f00 */
[C---:B------:R-:W-:Y:S01]  /*18950*/  FMUL.FTZ R41, R0.reuse, R173 ;  /* 0x000000ad00297220 */ /* 0x040fe20000410000 */
[-C--:B------:R-:W-:Y:S04]  /*18960*/  HMMA.16816.F32 R36, R68, R52.reuse, R36 ;  /* 0x000000344424723c */ /* 0x080fe80000001824 */
[----:B------:R-:W-:Y:S01]  /*18970*/  MUFU.EX2 R166, R129 ;  /* 0x0000008100a67308 */ /* 0x000fe20000000800 */
[----:B------:R-:W-:Y:S01]  /*18980*/  MOV R124, R57 ;  /* 0x00000039007c7202 */ /* 0x000fe20000000f00 */
[----:B------:R-:W-:Y:S01]  /*18990*/  IMAD.MOV.U32 R120, RZ, RZ, R75 ;  /* 0x000000ffff787224 */ /* 0x000fe200078e004b */
[----:B------:R-:W-:Y:S01]  /*189a0*/  MOV R57, R74 ;  /* 0x0000004a00397202 */ /* 0x000fe20000000f00 */
[C---:B------:R-:W-:Y:S01]  /*189b0*/  HMMA.16816.F32 R40, R64.reuse, R52, R40 ;  /* 0x000000344028723c */ /* 0x040fe20000001828 */
[----:B------:R-:W1:Y:S05]  /*189c0*/  LDSM.16.MT88.4 R72, [R223+0x8000] ;  /* 0x00800000df48783b */ /* 0x000e6a0000004200 */
[----:B------:R-:W-:Y:S01]  /*189d0*/  MUFU.EX2 R171, R116 ;  /* 0x0000007400ab7308 */ /* 0x000fe20000000800 */
[----:B------:R-:W-:Y:S01]  /*189e0*/  MOV R175, R56 ;  /* 0x0000003800af7202 */ /* 0x000fe20000000f00 */
[----:B------:R-:W-:Y:S03]  /*189f0*/  FMUL.FTZ R53, R133, R197 ;  /* 0x000000c585357220 */ /* 0x000fe60000410000 */
[----:B------:R-:W-:Y:S01]  /*18a00*/  MOV R197, R57 ;  /* 0x0000003900c57202 */ /* 0x000fe20000000f00 */
[C---:B------:R-:W-:Y:S04]  /*18a10*/  FMUL.FTZ R57, R0.reuse, R193 ;  /* 0x000000c100397220 */ /* 0x040fe80000410000 */
[----:B------:R-:W-:Y:S01]  /*18a20*/  MUFU.EX2 R98, R98 ;  /* 0x0000006200627308 */ /* 0x000fe20000000800 */
[----:B------:R-:W-:Y:S01]  /*18a30*/  MOV R193, R62 ;  /* 0x0000003e00c17202 */ /* 0x000fe20000000f00 */
[----:B------:R-:W-:Y:S01]  /*18a40*/  FMUL.FTZ R62, R3, R190 ;  /* 0x000000be033e7220 */ /* 0x000fe20000410000 */
[----:B------:R-:W-:Y:S01]  /*18a50*/  MOV R56, R49 ;  /* 0x0000003100387202 */ /* 0x000fe20000000f00 */
[----:B------:R-:W2:Y:S01]  /*18a60*/  LDL.LU R190, [R1+0x90] ;  /* 0x0000900001be7983 */ /* 0x000ea20000300800 */
[C---:B------:R-:W-:Y:S01]  /*18a70*/  FMUL.FTZ R49, R133.reuse, R181 ;  /* 0x000000b585317220 */ /* 0x040fe20000410000 */
[----:B------:R-:W-:Y:S01]  /*18a80*/  MOV R178, R130 ;  /* 0x0000008200b27202 */ /* 0x000fe20000000f00 */
[----:B------:R-:W-:Y:S03]  /*18a90*/  FMUL.FTZ R52, R133, R196 ;  /* 0x000000c485347220 */ /* 0x000fe60000410000 */
[----:B------:R3:W-:Y:S01]  /*18aa0*/  MUFU.EX2 R181, R206 ;  /* 0x000000ce00b57308 */ /* 0x0007e20000000800 */
[----:B------:R-:W-:Y:S02]  /*18ab0*/  MOV R125, R60 ;  /* 0x0000003c007d7202 */ /* 0x000fe40000000f00 */
[----:B------:R-:W-:Y:S02]  /*18ac0*/  MOV R93, R58 ;  /* 0x0000003a005d7202 */ /* 0x000fe40000000f00 */
[----:B------:R-:W-:Y:S01]  /*18ad0*/  MOV R60, R46 ;  /* 0x0000002e003c7202 */ /* 0x000fe20000000f00 */
[C---:B------:R-:W-:Y:S01]  /*18ae0*/  FMUL.FTZ R46, R3.reuse, R186 ;  /* 0x000000ba032e7220 */ /* 0x040fe20000410000 */
[----:B------:R-:W-:Y:S03]  /*18af0*/  MOV R173, R45 ;  /* 0x0000002d00ad7202 */ /* 0x000fe60000000f00 */
[----:B------:R-:W-:Y:S01]  /*18b00*/  MUFU.EX2 R130, R214 ;  /* 0x000000d600827308 */ /* 0x000fe20000000800 */
[----:B------:R-:W-:Y:S01]  /*18b10*/  MOV R121, R44 ;  /* 0x0000002c00797202 */ /* 0x000fe20000000f00 */
[C---:B------:R-:W-:Y:S01]  /*18b20*/  FMUL.FTZ R44, R0.reuse, R184 ;  /* 0x000000b8002c7220 */ /* 0x040fe20000410000 */
[----:B------:R-:W-:Y:S01]  /*18b30*/  MOV R58, R47 ;  /* 0x0000002f003a7202 */ /* 0x000fe20000000f00 */
[C---:B------:R-:W-:Y:S01]  /*18b40*/  FMUL.FTZ R47, R3.reuse, R187 ;  /* 0x000000bb032f7220 */ /* 0x040fe20000410000 */
[----:B------:R-:W-:Y:S01]  /*18b50*/  FMUL.FTZ R45, R0, R185 ;  /* 0x000000b9002d7220 */ /* 0x000fe20000410000 */
[----:B------:R-:W-:Y:S04]  /*18b60*/  MOV R179, R61 ;  /* 0x0000003d00b37202 */ /* 0x000fe80000000f00 */
[----:B------:R-:W-:Y:S01]  /*18b70*/  MUFU.EX2 R165, R113 ;  /* 0x0000007100a57308 */ /* 0x000fe20000000800 */
[----:B------:R-:W-:Y:S01]  /*18b80*/  MOV R61, R51 ;  /* 0x00000033003d7202 */ /* 0x000fe20000000f00 */
[----:B------:R-:W-:Y:S01]  /*18b90*/  FMUL.FTZ R51, R132, R183 ;  /* 0x000000b784337220 */ /* 0x000fe20000410000 */
[----:B------:R-:W-:Y:S01]  /*18ba0*/  MOV R108, R104 ;  /* 0x00000068006c7202 */ /* 0x000fe20000000f00 */
[-C--:B------:R-:W-:Y:S03]  /*18bb0*/  HMMA.16816.F32 R44, R64, R54.reuse, R44 ;  /* 0x00000036402c723c */ /* 0x080fe6000000182c */
[----:B------:R-:W-:Y:S03]  /*18bc0*/  MOV R185, R76 ;  /* 0x0000004c00b97202 */ /* 0x000fe60000000f00 */
[----:B------:R4:W1:Y:S01]  /*18bd0*/  MUFU.EX2 R183, R205 ;  /* 0x000000cd00b77308 */ /* 0x0008620000000800 */
[----:B------:R-:W-:Y:S01]  /*18be0*/  MOV R184, R79 ;  /* 0x0000004f00b87202 */ /* 0x000fe20000000f00 */
[C---:B------:R-:W-:Y:S04]  /*18bf0*/  HMMA.16816.F32 R48, R68.reuse, R54, R48 ;  /* 0x000000364430723c */ /* 0x040fe80000001830 */
[----:B------:R-:W-:Y:S04]  /*18c00*/  MOV R187, R78 ;  /* 0x0000004e00bb7202 */ /* 0x000fe80000000f00 */
[----:B------:R1:W-:Y:S03]  /*18c10*/  MUFU.EX2 R104, R207 ;  /* 0x000000cf00687308 */ /* 0x0003e60000000800 */
[----:B---3--:R-:W-:Y:S01]  /*18c20*/  MOV R206, R58 ;  /* 0x0000003a00ce7202 */ /* 0x008fe20000000f00 */
[C---:B------:R-:W-:Y:S01]  /*18c30*/  FMUL.FTZ R58, R3.reuse, R194 ;  /* 0x000000c2033a7220 */ /* 0x040fe20000410000 */
[----:B------:R-:W-:Y:S01]  /*18c40*/  MOV R194, R59 ;  /* 0x0000003b00c27202 */ /* 0x000fe20000000f00 */
[C---:B------:R-:W-:Y:S01]  /*18c50*/  FMUL.FTZ R59, R3.reuse, R195 ;  /* 0x000000c3033b7220 */ /* 0x040fe20000410000 */
[----:B------:R-:W-:Y:S03]  /*18c60*/  IMAD.MOV.U32 R195, RZ, RZ, R56 ;  /* 0x000000ffffc37224 */ /* 0x000fe600078e0038 */
[----:B------:R-:W-:Y:S01]  /*18c70*/  MUFU.EX2 R118, R118 ;  /* 0x0000007600767308 */ /* 0x000fe20000000800 */
[----:B------:R-:W-:Y:S01]  /*18c80*/  FMUL.FTZ R56, R0, R192 ;  /* 0x000000c000387220 */ /* 0x000fe20000410000 */
[----:B------:R-:W-:Y:S01]  /*18c90*/  MOV R186, R63 ;  /* 0x0000003f00ba7202 */ /* 0x000fe20000000f00 */
[----:B------:R-:W-:Y:S01]  /*18ca0*/  FMUL.FTZ R63, R3, R191 ;  /* 0x000000bf033f7220 */ /* 0x000fe20000410000 */
[----:B------:R-:W-:Y:S01]  /*18cb0*/  MOV R192, R77 ;  /* 0x0000004d00c07202 */ /* 0x000fe20000000f00 */
[C---:B------:R-:W-:Y:S01]  /*18cc0*/  FMUL.FTZ R55, R132.reuse, R199 ;  /* 0x000000c784377220 */ /* 0x040fe20000410000 */
[----:B------:R-:W-:Y:S01]  /*18cd0*/  FMUL.FTZ R54, R132, R198 ;  /* 0x000000c684367220 */ /* 0x000fe20000410000 */
[----:B------:R-:W-:Y:S01]  /*18ce0*/  MOV R199, R93 ;  /* 0x0000005d00c77202 */ /* 0x000fe20000000f00 */
[----:B------:R-:W3:Y:S01]  /*18cf0*/  LDSM.16.MT88.4 R76, [R221+0x8800] ;  /* 0x00880000dd4c783b */ /* 0x000ee20000004200 */
[----:B------:R-:W-:Y:S01]  /*18d00*/  MOV R198, R120 ;  /* 0x0000007800c67202 */ /* 0x000fe20000000f00 */
[----:B------:R-:W-:Y:S01]  /*18d10*/  MUFU.EX2 R167, R90 ;  /* 0x0000005a00a77308 */ /* 0x000fe20000000800 */
[----:B----4-:R-:W-:Y:S02]  /*18d20*/  MOV R205, R121 ;  /* 0x0000007900cd7202 */ /* 0x010fe40000000f00 */
[-C--:B-1----:R-:W-:Y:S03]  /*18d30*/  HMMA.16816.F32 R52, R68, R72.reuse, R52 ;  /* 0x000000484434723c */ /* 0x082fe60000001834 */
[----:B------:R-:W-:Y:S02]  /*18d40*/  MOV R207, R144 ;  /* 0x0000009000cf7202 */ /* 0x000fe40000000f00 */
[----:B------:R-:W-:Y:S01]  /*18d50*/  MOV R176, R60 ;  /* 0x0000003c00b07202 */ /* 0x000fe20000000f00 */
[C---:B------:R-:W-:Y:S01]  /*18d60*/  HMMA.16816.F32 R56, R64.reuse, R72, R56 ;  /* 0x000000484038723c */ /* 0x040fe20000001838 */
[----:B------:R-:W-:Y:S04]  /*18d70*/  MUFU.EX2 R144, R213 ;  /* 0x000000d500907308 */ /* 0x000fe80000000800 */
[C---:B------:R-:W-:Y:S01]  /*18d80*/  FMUL.FTZ R60, R0.reuse, R188 ;  /* 0x000000bc003c7220 */ /* 0x040fe20000410000 */
[----:B------:R-:W-:Y:S01]  /*18d90*/  MOV R93, R61 ;  /* 0x0000003d005d7202 */ /* 0x000fe20000000f00 */
[----:B------:R-:W-:Y:S01]  /*18da0*/  FMUL.FTZ R61, R0, R189 ;  /* 0x000000bd003d7220 */ /* 0x000fe20000410000 */
[----:B------:R-:W-:Y:S03]  /*18db0*/  MOV R196, R95 ;  /* 0x0000005f00c47202 */ /* 0x000fe60000000f00 */
[----:B------:R-:W-:Y:S01]  /*18dc0*/  MUFU.EX2 R139, R231 ;  /* 0x000000e7008b7308 */ /* 0x000fe20000000800 */
[----:B------:R-:W-:Y:S02]  /*18dd0*/  MOV R121, R99 ;  /* 0x0000006300797202 */ /* 0x000fe40000000f00 */
[-C--:B------:R-:W-:Y:S07]  /*18de0*/  HMMA.16816.F32 R60, R64, R74.reuse, R60 ;  /* 0x0000004a403c723c */ /* 0x080fee000000183c */
[----:B------:R-:W1:Y:S01]  /*18df0*/  MUFU.EX2 R99, R96 ;  /* 0x0000006000637308 */ /* 0x000e620000000800 */
[C---:B------:R-:W-:Y:S03]  /*18e00*/  FMUL.FTZ R64, R133.reuse, R200 ;  /* 0x000000c885407220 */ /* 0x040fe60000410000 */
[----:B------:R-:W-:Y:S01]  /*18e10*/  FMUL.FTZ R65, R133, R201 ;  /* 0x000000c985417220 */ /* 0x000fe20000410000 */
[C---:B------:R-:W-:Y:S01]  /*18e20*/  FMUL.FTZ R66, R132.reuse, R202 ;  /* 0x000000ca84427220 */ /* 0x040fe20000410000 */
[----:B------:R-:W-:Y:S04]  /*18e30*/  FMUL.FTZ R67, R132, R203 ;  /* 0x000000cb84437220 */ /* 0x000fe80000410000 */
[----:B------:R-:W4:Y:S03]  /*18e40*/  MUFU.EX2 R95, R87 ;  /* 0x00000057005f7308 */ /* 0x000f260000000800 */
[----:B------:R-:W-:Y:S07]  /*18e50*/  HMMA.16816.F32 R64, R68, R74, R64 ;  /* 0x0000004a4440723c */ /* 0x000fee0000001840 */
[----:B------:R-:W3:Y:S01]  /*18e60*/  MUFU.EX2 R96, R82 ;  /* 0x0000005200607308 */ /* 0x000ee20000000800 */
[----:B------:R-:W-:Y:S09]  /*18e70*/  F2FP.F16.F32.PACK_AB R70, R183, R181 ;  /* 0x000000b5b746723e */ /* 0x000ff200000000ff */
[----:B------:R-:W2:Y:S01]  /*18e80*/  MUFU.EX2 R120, R115 ;  /* 0x0000007300787308 */ /* 0x000ea20000000800 */
[----:B-1----:R-:W-:Y:S02]  /*18e90*/  F2FP.F16.F32.PACK_AB R69, R151, R99 ;  /* 0x000000639745723e */ /* 0x002fe400000000ff */
[----:B------:R-:W-:Y:S02]  /*18ea0*/  F2FP.F16.F32.PACK_AB R71, R170, R148 ;  /* 0x00000094aa47723e */ /* 0x000fe400000000ff */
[----:B------:R-:W-:Y:S02]  /*18eb0*/  F2FP.F16.F32.PACK_AB R68, R104, R208 ;  /* 0x000000d06844723e */ /* 0x000fe400000000ff */
[----:B----4-:R-:W-:Y:S03]  /*18ec0*/  F2FP.F16.F32.PACK_AB R73, R97, R95 ;  /* 0x0000005f6149723e */ /* 0x010fe600000000ff */
[----:B------:R-:W1:Y:S01]  /*18ed0*/  MUFU.EX2 R152, R94 ;  /* 0x0000005e00987308 */ /* 0x000e620000000800 */
[----:B------:R-:W-:Y:S02]  /*18ee0*/  F2FP.F16.F32.PACK_AB R75, R150, R147 ;  /* 0x00000093964b723e */ /* 0x000fe400000000ff */
[----:B---3--:R-:W-:Y:S01]  /*18ef0*/  F2FP.F16.F32.PACK_AB R72, R100, R96 ;  /* 0x000000606448723e */ /* 0x008fe200000000ff */
[-C--:B------:R-:W-:Y:S03]  /*18f00*/  HMMA.16816.F32 R4, R68, R76.reuse, R4 ;  /* 0x0000004c4404723c */ /* 0x080fe60000001804 */
[----:B------:R-:W-:Y:S03]  /*18f10*/  F2FP.F16.F32.PACK_AB R74, R164, R149 ;  /* 0x00000095a44a723e */ /* 0x000fe600000000ff */
[----:B------:R-:W3:Y:S04]  /*18f20*/  MUFU.EX2 R155, R91 ;  /* 0x0000005b009b7308 */ /* 0x000ee80000000800 */
[C---:B------:R-:W-:Y:S06]  /*18f30*/  HMMA.16816.F32 R8, R72.reuse, R76, R8 ;  /* 0x0000004c4808723c */ /* 0x040fec0000001808 */
[----:B------:R-:W-:Y:S01]  /*18f40*/  MUFU.EX2 R145, R243 ;  /* 0x000000f300917308 */ /* 0x000fe20000000800 */
[-C--:B------:R-:W-:Y:S09]  /*18f50*/  HMMA.16816.F32 R12, R72, R78.reuse, R12 ;  /* 0x0000004e480c723c */ /* 0x080ff2000000180c */
[----:B------:R-:W-:Y:S01]  /*18f60*/  MUFU.EX2 R146, R242 ;  /* 0x000000f200927308 */ /* 0x000fe20000000800 */
[C---:B------:R-:W-:Y:S01]  /*18f70*/  HMMA.16816.F32 R16, R68.reuse, R78, R16 ;  /* 0x0000004e4410723c */ /* 0x040fe20000001810 */
[----:B------:R-:W4:Y:S08]  /*18f80*/  LDSM.16.MT88.4 R76, [R224+0x8800] ;  /* 0x00880000e04c783b */ /* 0x000f300000004200 */
[----:B------:R-:W-:Y:S10]  /*18f90*/  MUFU.EX2 R163, R241 ;  /* 0x000000f100a37308 */ /* 0x000ff40000000800 */
[----:B------:R-:W-:Y:S10]  /*18fa0*/  MUFU.EX2 R169, R240 ;  /* 0x000000f000a97308 */ /* 0x000ff40000000800 */
[----:B------:R-:W-:Y:S10]  /*18fb0*/  MUFU.EX2 R162, R237 ;  /* 0x000000ed00a27308 */ /* 0x000ff40000000800 */
[----:B------:R-:W-:Y:S10]  /*18fc0*/  MUFU.EX2 R168, R110 ;  /* 0x0000006e00a87308 */ /* 0x000ff40000000800 */
[----:B------:R-:W-:Y:S01]  /*18fd0*/  MUFU.EX2 R142, R122 ;  /* 0x0000007a008e7308 */ /* 0x000fe20000000800 */
[-C--:B----4-:R-:W-:Y:S09]  /*18fe0*/  HMMA.16816.F32 R20, R68, R76.reuse, R20 ;  /* 0x0000004c4414723c */ /* 0x090ff20000001814 */
[----:B------:R-:W-:Y:S01]  /*18ff0*/  MUFU.EX2 R141, R236 ;  /* 0x000000ec008d7308 */ /* 0x000fe20000000800 */
[C---:B------:R-:W-:Y:S06]  /*19000*/  HMMA.16816.F32 R24, R72.reuse, R76, R24 ;  /* 0x0000004c4818723c */ /* 0x040fec0000001818 */
[-C--:B------:R-:W-:Y:S03]  /*19010*/  HMMA.16816.F32 R28, R72, R78.reuse, R28 ;  /* 0x0000004e481c723c */ /* 0x080fe6000000181c */
[----:B------:R-:W-:Y:S03]  /*19020*/  MUFU.EX2 R156, R239 ;  /* 0x000000ef009c7308 */ /* 0x000fe60000000800 */
[C---:B------:R-:W-:Y:S01]  /*19030*/  HMMA.16816.F32 R32, R68.reuse, R78, R32 ;  /* 0x0000004e4420723c */ /* 0x040fe20000001820 */
[----:B------:R-:W4:Y:S06]  /*19040*/  LDSM.16.MT88.4 R76, [R222+0x8800] ;  /* 0x00880000de4c783b */ /* 0x000f2c0000004200 */
[----:B------:R-:W-:Y:S10]  /*19050*/  MUFU.EX2 R159, R238 ;  /* 0x000000ee009f7308 */ /* 0x000ff40000000800 */
[----:B------:R-:W-:Y:S10]  /*19060*/  MUFU.EX2 R140, R235 ;  /* 0x000000eb008c7308 */ /* 0x000ff40000000800 */
[----:B------:R-:W3:Y:S10]  /*19070*/  MUFU.EX2 R143, R234 ;  /* 0x000000ea008f7308 */ /* 0x000ef40000000800 */
[----:B------:R-:W3:Y:S10]  /*19080*/  MUFU.EX2 R158, R219 ;  /* 0x000000db009e7308 */ /* 0x000ef40000000800 */
[----:B------:R-:W3:Y:S01]  /*19090*/  MUFU.EX2 R160, R111 ;  /* 0x0000006f00a07308 */ /* 0x000ee20000000800 */
[-C--:B----4-:R-:W-:Y:S09]  /*190a0*/  HMMA.16816.F32 R36, R68, R76.reuse, R36 ;  /* 0x0000004c4424723c */ /* 0x090ff20000001824 */
[----:B------:R-:W-:Y:S01]  /*190b0*/  MUFU.EX2 R116, R249 ;  /* 0x000000f900747308 */ /* 0x000fe20000000800 */
[C---:B------:R-:W-:Y:S09]  /*190c0*/  HMMA.16816.F32 R40, R72.reuse, R76, R40 ;  /* 0x0000004c4828723c */ /* 0x040ff20000001828 */
[----:B------:R-:W-:Y:S01]  /*190d0*/  MUFU.EX2 R129, R245 ;  /* 0x000000f500817308 */ /* 0x000fe20000000800 */
[-C--:B------:R-:W-:Y:S06]  /*190e0*/  HMMA.16816.F32 R44, R72, R78.reuse, R44 ;  /* 0x0000004e482c723c */ /* 0x080fec000000182c */
[C---:B------:R-:W-:Y:S01]  /*190f0*/  HMMA.16816.F32 R48, R68.reuse, R78, R48 ;  /* 0x0000004e4430723c */ /* 0x040fe20000001830 */
[----:B------:R-:W4:Y:S02]  /*19100*/  LDSM.16.MT88.4 R76, [R223+0x8800] ;  /* 0x00880000df4c783b */ /* 0x000f240000004200 */
[----:B------:R-:W-:Y:S10]  /*19110*/  MUFU.EX2 R176, R176 ;  /* 0x000000b000b07308 */ /* 0x000ff40000000800 */
[----:B------:R-:W-:Y:S10]  /*19120*/  MUFU.EX2 R185, R185 ;  /* 0x000000b900b97308 */ /* 0x000ff40000000800 */
[----:B------:R-:W-:Y:S10]  /*19130*/  MUFU.EX2 R206, R206 ;  /* 0x000000ce00ce7308 */ /* 0x000ff40000000800 */
[----:B------:R-:W-:Y:S01]  /*19140*/  MUFU.EX2 R108, R108 ;  /* 0x0000006c006c7308 */ /* 0x000fe20000000800 */
[-C--:B----4-:R-:W-:Y:S03]  /*19150*/  HMMA.16816.F32 R52, R68, R76.reuse, R52 ;  /* 0x0000004c4434723c */ /* 0x090fe60000001834 */
[----:B--2---:R-:W-:Y:S01]  /*19160*/  FFMA.FTZ R3, R3, R190, R102 ;  /* 0x000000be03037223 */ /* 0x004fe20000010066 */
[----:B------:R-:W-:Y:S02]  /*19170*/  MOV R190, R193 ;  /* 0x000000c100be7202 */ /* 0x000fe40000000f00 */
[C---:B------:R-:W-:Y:S03]  /*19180*/  HMMA.16816.F32 R56, R72.reuse, R76, R56 ;  /* 0x0000004c4838723c */ /* 0x040fe60000001838 */
[----:B------:R2:W-:Y:S02]  /*19190*/  MUFU.EX2 R119, R190 ;  /* 0x000000be00777308 */ /* 0x0005e40000000800 */
[----:B------:R-:W-:Y:S01]  /*191a0*/  MOV R193, R192 ;  /* 0x000000c000c17202 */ /* 0x000fe20000000f00 */
[-C--:B------:R-:W-:Y:S01]  /*191b0*/  HMMA.16816.F32 R60, R72, R78.reuse, R60 ;  /* 0x0000004e483c723c */ /* 0x080fe2000000183c */
[----:B------:R-:W4:Y:S04]  /*191c0*/  LDSM.16.MT88.4 R72, [R221+0x9000] ;  /* 0x00900000dd48783b */ /* 0x000f280000004200 */
[----:B------:R-:W-:Y:S01]  /*191d0*/  IMAD.MOV.U32 R192, RZ, RZ, R195 ;  /* 0x000000ffffc07224 */ /* 0x000fe200078e00c3 */
[----:B------:R-:W-:Y:S01]  /*191e0*/  HMMA.16816.F32 R64, R68, R78, R64 ;  /* 0x0000004e4440723c */ /* 0x000fe20000001840 */
[----:B------:R-:W-:Y:S04]  /*191f0*/  MUFU.EX2 R193, R193 ;  /* 0x000000c100c17308 */ /* 0x000fe80000000800 */
[----:B------:R-:W-:Y:S01]  /*19200*/  MOV R195, R194 ;  /* 0x000000c200c37202 */ /* 0x000fe20000000f00 */
[----:B------:R-:W-:Y:S01]  /*19210*/  FADD.FTZ R3, R112, R3 ;  /* 0x0000000370037221 */ /* 0x000fe20000010000 */
[----:B------:R-:W-:Y:S04]  /*19220*/  MOV R194, R199 ;  /* 0x000000c700c27202 */ /* 0x000fe80000000f00 */
[----:B------:R-:W-:Y:S02]  /*19230*/  MOV R199, R198 ;  /* 0x000000c600c77202 */ /* 0x000fe40000000f00 */
        /* <DEDUP_REMOVED lines=9> */
[----:B------:R-:W3:Y:S01]  /*192d0*/  LDL.LU R138, [R1+0x160] ;  /* 0x00016000018a7983 */ /* 0x000ee20000300800 */
[----:B------:R-:W-:Y:S02]  /*192e0*/  F2FP.F16.F32.PACK_AB R70, R182, R180 ;  /* 0x000000b4b646723e */ /* 0x000fe400000000ff */
[----:B------:R-:W-:Y:S01]  /*192f0*/  F2FP.F16.F32.PACK_AB R71, R171, R166 ;  /* 0x000000a6ab47723e */ /* 0x000fe200000000ff */
[----:B--2---:R-:W2:Y:S01]  /*19300*/  LDL.LU R190, [R1+0x1c] ;  /* 0x00001c0001be7983 */ /* 0x004ea20000300800 */
[----:B------:R-:W-:Y:S01]  /*19310*/  F2FP.F16.F32.PACK_AB R68, R144, R130 ;  /* 0x000000829044723e */ /* 0x000fe200000000ff */
[----:B------:R-:W-:Y:S01]  /*19320*/  MUFU.EX2 R109, R109 ;  /* 0x0000006d006d7308 */ /* 0x000fe20000000800 */
[----:B------:R-:W-:Y:S02]  /*19330*/  F2FP.F16.F32.PACK_AB R69, R154, R117 ;  /* 0x000000759a45723e */ /* 0x000fe400000000ff */
[----:B------:R-:W-:Y:S02]  /*19340*/  F2FP.F16.F32.PACK_AB R77, R120, R98 ;  /* 0x00000062784d723e */ /* 0x000fe400000000ff */
[----:B------:R-:W-:Y:S02]  /*19350*/  F2FP.F16.F32.PACK_AB R79, R165, R153 ;  /* 0x00000099a54f723e */ /* 0x000fe400000000ff */
[----:B-1----:R-:W-:Y:S01]  /*19360*/  F2FP.F16.F32.PACK_AB R76, R152, R118 ;  /* 0x00000076984c723e */ /* 0x002fe200000000ff */
[-C--:B----4-:R-:W-:Y:S03]  /*19370*/  HMMA.16816.F32 R4, R68, R72.reuse, R4 ;  /* 0x000000484404723c */ /* 0x090fe60000001804 */
[----:B---3--:R-:W-:Y:S07]  /*19380*/  F2FP.F16.F32.PACK_AB R78, R167, R155 ;  /* 0x0000009ba74e723e */ /* 0x008fee00000000ff */
[C---:B------:R-:W-:Y:S06]  /*19390*/  HMMA.16816.F32 R8, R76.reuse, R72, R8 ;  /* 0x000000484c08723c */ /* 0x040fec0000001808 */
[-C--:B------:R-:W-:Y:S06]  /*193a0*/  HMMA.16816.F32 R12, R76, R74.reuse, R12 ;  /* 0x0000004a4c0c723c */ /* 0x080fec000000180c */
[C---:B------:R-:W-:Y:S01]  /*193b0*/  HMMA.16816.F32 R16, R68.reuse, R74, R16 ;  /* 0x0000004a4410723c */ /* 0x040fe20000001810 */
[----:B------:R-:W1:Y:S05]  /*193c0*/  LDSM.16.MT88.4 R72, [R224+0x9000] ;  /* 0x00900000e048783b */ /* 0x000e6a0000004200 */
[-C--:B-1----:R-:W-:Y:S06]  /*193d0*/  HMMA.16816.F32 R20, R68, R72.reuse, R20 ;  /* 0x000000484414723c */ /* 0x082fec0000001814 */
        /* <DEDUP_REMOVED lines=11> */
[-C--:B------:R-:W-:Y:S01]  /*19490*/  HMMA.16816.F32 R60, R76, R74.reuse, R60 ;  /* 0x0000004a4c3c723c */ /* 0x080fe2000000183c */
[----:B------:R-:W1:Y:S04]  /*194a0*/  LDSM.16.MT88.4 R76, [R221+0x9800] ;  /* 0x00980000dd4c783b */ /* 0x000e680000004200 */
[----:B------:R-:W-:Y:S01]  /*194b0*/  F2FP.F16.F32.PACK_AB R73, R143, R140 ;  /* 0x0000008c8f49723e */ /* 0x000fe200000000ff */
[----:B------:R-:W-:Y:S05]  /*194c0*/  HMMA.16816.F32 R64, R68, R74, R64 ;  /* 0x0000004a4440723c */ /* 0x000fea0000001840 */
[----:B------:R-:W-:Y:S02]  /*194d0*/  F2FP.F16.F32.PACK_AB R72, R157, R142 ;  /* 0x0000008e9d48723e */ /* 0x000fe400000000ff */
[----:B------:R-:W-:Y:S04]  /*194e0*/  F2FP.F16.F32.PACK_AB R68, R146, R145 ;  /* 0x000000919244723e */ /* 0x000fe800000000ff */
[----:B------:R-:W-:Y:S02]  /*194f0*/  F2FP.F16.F32.PACK_AB R70, R169, R163 ;  /* 0x000000a3a946723e */ /* 0x000fe400000000ff */
[----:B------:R-:W-:Y:S02]  /*19500*/  F2FP.F16.F32.PACK_AB R69, R156, R141 ;  /* 0x0000008d9c45723e */ /* 0x000fe400000000ff */
[----:B------:R-:W-:Y:S02]  /*19510*/  F2FP.F16.F32.PACK_AB R71, R162, R159 ;  /* 0x0000009fa247723e */ /* 0x000fe400000000ff */
[----:B------:R-:W-:Y:S02]  /*19520*/  F2FP.F16.F32.PACK_AB R75, R161, R158 ;  /* 0x0000009ea14b723e */ /* 0x000fe400000000ff */
[----:B------:R-:W-:Y:S03]  /*19530*/  F2FP.F16.F32.PACK_AB R74, R168, R160 ;  /* 0x000000a0a84a723e */ /* 0x000fe600000000ff */
[-C--:B-1----:R-:W-:Y:S06]  /*19540*/  HMMA.16816.F32 R4, R68, R76.reuse, R4 ;  /* 0x0000004c4404723c */ /* 0x082fec0000001804 */
[C---:B------:R-:W-:Y:S06]  /*19550*/  HMMA.16816.F32 R8, R72.reuse, R76, R8 ;  /* 0x0000004c4808723c */ /* 0x040fec0000001808 */
[-C--:B------:R-:W-:Y:S06]  /*19560*/  HMMA.16816.F32 R12, R72, R78.reuse, R12 ;  /* 0x0000004e480c723c */ /* 0x080fec000000180c */
[C---:B------:R-:W-:Y:S01]  /*19570*/  HMMA.16816.F32 R16, R68.reuse, R78, R16 ;  /* 0x0000004e4410723c */ /* 0x040fe20000001810 */
[----:B------:R-:W1:Y:S01]  /*19580*/  LDSM.16.MT88.4 R76, [R224+0x9800] ;  /* 0x00980000e04c783b */ /* 0x000e620000004200 */
[----:B------:R-:W-:Y:S04]  /*19590*/  MUFU.EX2 R138, R138 ;  /* 0x0000008a008a7308 */ /* 0x000fe80000000800 */
[-C--:B-1----:R-:W-:Y:S06]  /*195a0*/  HMMA.16816.F32 R20, R68, R76.reuse, R20 ;  /* 0x0000004c4414723c */ /* 0x082fec0000001814 */
[----:B--2---:R1:W2:Y:S01]  /*195b0*/  MUFU.EX2 R131, R190 ;  /* 0x000000be00837308 */ /* 0x0042a20000000800 */
[C---:B------:R-:W-:Y:S06]  /*195c0*/  HMMA.16816.F32 R24, R72.reuse, R76, R24 ;  /* 0x0000004c4818723c */ /* 0x040fec0000001818 */
[-C--:B------:R-:W-:Y:S06]  /*195d0*/  HMMA.16816.F32 R28, R72, R78.reuse, R28 ;  /* 0x0000004e481c723c */ /* 0x080fec000000181c */
[C---:B------:R-:W-:Y:S01]  /*195e0*/  HMMA.16816.F32 R32, R68.reuse, R78, R32 ;  /* 0x0000004e4420723c */ /* 0x040fe20000001820 */
[----:B------:R-:W3:Y:S04]  /*195f0*/  LDSM.16.MT88.4 R76, [R222+0x9800] ;  /* 0x00980000de4c783b */ /* 0x000ee80000004200 */
[----:B-1----:R-:W-:Y:S02]  /*19600*/  MOV R190, R192 ;  /* 0x000000c000be7202 */ /* 0x002fe40000000f00 */
[----:B------:R-:W-:Y:S04]  /*19610*/  MOV R192, R195 ;  /* 0x000000c300c07202 */ /* 0x000fe80000000f00 */
[----:B------:R-:W-:Y:S01]  /*19620*/  MOV R195, R194 ;  /* 0x000000c200c37202 */ /* 0x000fe20000000f00 */
[----:B------:R-:W-:Y:S01]  /*19630*/  IMAD.MOV.U32 R194, RZ, RZ, R199 ;  /* 0x000000ffffc27224 */ /* 0x000fe200078e00c7 */
[----:B------:R-:W-:Y:S02]  /*19640*/  MOV R199, R198 ;  /* 0x000000c600c77202 */ /* 0x000fe40000000f00 */
[----:B------:R-:W-:Y:S02]  /*19650*/  MOV R198, R205 ;  /* 0x000000cd00c67202 */ /* 0x000fe40000000f00 */
[----:B------:R-:W-:Y:S01]  /*19660*/  MOV R205, R207 ;  /* 0x000000cf00cd7202 */ /* 0x000fe20000000f00 */
[----:B------:R-:W-:Y:S01]  /*19670*/  MUFU.EX2 R195, R195 ;  /* 0x000000c300c37308 */ /* 0x000fe20000000800 */
[----:B------:R-:W-:Y:S02]  /*19680*/  MOV R207, R173 ;  /* 0x000000ad00cf7202 */ /* 0x000fe40000000f00 */
[----:B------:R-:W-:Y:S02]  /*19690*/  MOV R191, R190 ;  /* 0x000000be00bf7202 */ /* 0x000fe40000000f00 */
[----:B------:R-:W-:Y:S02]  /*196a0*/  MOV R173, R172 ;  /* 0x000000ac00ad7202 */ /* 0x000fe40000000f00 */
[----:B------:R-:W-:Y:S02]  /*196b0*/  MOV R190, R192 ;  /* 0x000000c000be7202 */ /* 0x000fe40000000f00 */
[----:B------:R-:W-:Y:S02]  /*196c0*/  MOV R172, R175 ;  /* 0x000000af00ac7202 */ /* 0x000fe40000000f00 */
[----:B------:R-:W-:Y:S02]  /*196d0*/  MOV R192, R194 ;  /* 0x000000c200c07202 */ /* 0x000fe40000000f00 */
[----:B------:R-:W-:Y:S02]  /*196e0*/  MOV R175, R174 ;  /* 0x000000ae00af7202 */ /* 0x000fe40000000f00 */
[----:B------:R-:W-:Y:S01]  /*196f0*/  MOV R194, R199 ;  /* 0x000000c700c27202 */ /* 0x000fe20000000f00 */
[----:B------:R-:W4:Y:S01]  /*19700*/  LDL.LU R174, [R1+0x18] ;  /* 0x0000180001ae7983 */ /* 0x000f220000300800 */
[----:B------:R-:W-:Y:S02]  /*19710*/  MOV R199, R205 ;  /* 0x000000cd00c77202 */ /* 0x000fe40000000f00 */
[----:B------:R-:W-:Y:S02]  /*19720*/  MOV R205, R207 ;  /* 0x000000cf00cd7202 */ /* 0x000fe40000000f00 */
[----:B------:R-:W-:Y:S01]  /*19730*/  MOV R207, R173 ;  /* 0x000000ad00cf7202 */ /* 0x000fe20000000f00 */
[----:B------:R-:W-:Y:S01]  /*19740*/  MUFU.EX2 R194, R194 ;  /* 0x000000c200c27308 */ /* 0x000fe20000000800 */
[-C--:B---3--:R-:W-:Y:S03]  /*19750*/  HMMA.16816.F32 R36, R68, R76.reuse, R36 ;  /* 0x0000004c4424723c */ /* 0x088fe60000001824 */
[----:B------:R-:W-:Y:S01]  /*19760*/  MOV R173, R175 ;  /* 0x000000af00ad7202 */ /* 0x000fe20000000f00 */
[----:B------:R-:W-:Y:S01]  /*19770*/  IMAD.MOV.U32 R175, RZ, RZ, R179 ;  /* 0x000000ffffaf7224 */ /* 0x000fe200078e00b3 */
[----:B------:R-:W-:Y:S01]  /*19780*/  MOV R179, R178 ;  /* 0x000000b200b37202 */ /* 0x000fe20000000f00 */
[C---:B------:R-:W-:Y:S01]  /*19790*/  HMMA.16816.F32 R40, R72.reuse, R76, R40 ;  /* 0x0000004c4828723c */ /* 0x040fe20000001828 */
[----:B------:R-:W3:Y:S04]  /*197a0*/  LDL.LU R178, [R1+0x14] ;  /* 0x0000140001b27983 */ /* 0x000ee80000300800 */
[----:B------:R-:W3:Y:S01]  /*197b0*/  LDL.LU R188, [R1+0x8] ;  /* 0x0000080001bc7983 */ /* 0x000ee20000300800 */
[-C--:B------:R-:W-:Y:S03]  /*197c0*/  HMMA.16816.F32 R44, R72, R78.reuse, R44 ;  /* 0x0000004e482c723c */ /* 0x080fe6000000182c */
[----:B------:R-:W3:Y:S02]  /*197d0*/  LDL.LU R231, [R1+0x15c] ;  /* 0x00015c0001e77983 */ /* 0x000ee40000300800 */
[----:B------:R-:W-:Y:S01]  /*197e0*/  MOV R101, R172 ;  /* 0x000000ac00657202 */ /* 0x000fe20000000f00 */
[C---:B------:R-:W-:Y:S01]  /*197f0*/  HMMA.16816.F32 R48, R68.reuse, R78, R48 ;  /* 0x0000004e4430723c */ /* 0x040fe20000001830 */
[----:B------:R-:W1:Y:S01]  /*19800*/  LDSM.16.MT88.4 R76, [R223+0x9800] ;  /* 0x00980000df4c783b */ /* 0x000e620000004200 */
[----:B------:R-:W-:Y:S04]  /*19810*/  MUFU.EX2 R172, R247 ;  /* 0x000000f700ac7308 */ /* 0x000fe80000000800 */
[-C--:B-1----:R-:W-:Y:S06]  /*19820*/  HMMA.16816.F32 R52, R68, R76.reuse, R52 ;  /* 0x0000004c4434723c */ /* 0x082fec0000001834 */
[C---:B------:R-:W-:Y:S06]  /*19830*/  HMMA.16816.F32 R56, R72.reuse, R76, R56 ;  /* 0x0000004c4838723c */ /* 0x040fec0000001838 */
[-C--:B------:R-:W-:Y:S06]  /*19840*/  HMMA.16816.F32 R60, R72, R78.reuse, R60 ;  /* 0x0000004e483c723c */ /* 0x080fec000000183c */
[----:B------:R-:W-:Y:S07]  /*19850*/  HMMA.16816.F32 R64, R68, R78, R64 ;  /* 0x0000004e4440723c */ /* 0x000fee0000001840 */
[----:B--2---:R-:W-:Y:S01]  /*19860*/  F2FP.F16.F32.PACK_AB R68, R131, R119 ;  /* 0x000000778344723e */ /* 0x004fe200000000ff */
[----:B----4-:R-:W-:Y:S10]  /*19870*/  MUFU.EX2 R174, R174 ;  /* 0x000000ae00ae7308 */ /* 0x010ff40000000800 */
[----:B---3--:R-:W1:Y:S10]  /*19880*/  MUFU.EX2 R178, R178 ;  /* 0x000000b200b27308 */ /* 0x008e740000000800 */
[----:B------:R2:W3:Y:S01]  /*19890*/  MUFU.EX2 R122, R188 ;  /* 0x000000bc007a7308 */ /* 0x0004e20000000800 */
[----:B-1----:R-:W-:Y:S02]  /*198a0*/  F2FP.F16.F32.PACK_AB R70, R178, R174 ;  /* 0x000000aeb246723e */ /* 0x002fe400000000ff */
[----:B--2---:R-:W-:Y:S02]  /*198b0*/  MOV R188, R191 ;  /* 0x000000bf00bc7202 */ /* 0x004fe40000000f00 */
        /* <DEDUP_REMOVED lines=8> */
[----:B------:R-:W-:Y:S02]  /*19940*/  MOV R191, R190 ;  /* 0x000000be00bf7202 */ /* 0x000fe40000000f00 */
[----:B------:R-:W-:Y:S02]  /*19950*/  MOV R190, R192 ;  /* 0x000000c000be7202 */ /* 0x000fe40000000f00 */
[----:B------:R-:W-:Y:S01]  /*19960*/  MOV R192, R205 ;  /* 0x000000cd00c07202 */ /* 0x000fe20000000f00 */
[----:B------:R-:W-:Y:S01]  /*19970*/  IMAD.MOV.U32 R87, RZ, RZ, R191 ;  /* 0x000000ffff577224 */ /* 0x000fe200078e00bf */
[----:B------:R-:W-:Y:S03]  /*19980*/  MOV R205, R179 ;  /* 0x000000b300cd7202 */ /* 0x000fe60000000f00 */
[----:B------:R-:W-:Y:S01]  /*19990*/  MUFU.EX2 R207, R207 ;  /* 0x000000cf00cf7308 */ /* 0x000fe20000000800 */
[----:B------:R-:W-:Y:S02]  /*199a0*/  MOV R85, R189 ;  /* 0x000000bd00557202 */ /* 0x000fe40000000f00 */
[----:B------:R-:W-:Y:S02]  /*199b0*/  MOV R86, R188 ;  /* 0x000000bc00567202 */ /* 0x000fe40000000f00 */
[----:B------:R-:W-:Y:S02]  /*199c0*/  MOV R201, R85 ;  /* 0x0000005500c97202 */ /* 0x000fe40000000f00 */
[----:B------:R-:W-:Y:S03]  /*199d0*/  MOV R188, R124 ;  /* 0x0000007c00bc7202 */ /* 0x000fe60000000f00 */
[----:B------:R2:W4:Y:S01]  /*199e0*/  MUFU.EX2 R179, R137 ;  /* 0x0000008900b37308 */ /* 0x0005220000000800 */
[----:B-1----:R-:W4:Y:S01]  /*199f0*/  LDL.LU R232, [R1+0x158] ;  /* 0x0001580001e87983 */ /* 0x002f220000300800 */
[----:B------:R-:W-:Y:S02]  /*19a00*/  MOV R200, R86 ;  /* 0x0000005600c87202 */ /* 0x000fe40000000f00 */
[----:B------:R-:W-:Y:S02]  /*19a10*/  MOV R191, R192 ;  /* 0x000000c000bf7202 */ /* 0x000fe40000000f00 */
[----:B------:R-:W-:Y:S02]  /*19a20*/  MOV R189, R177 ;  /* 0x000000b100bd7202 */ /* 0x000fe40000000f00 */
[----:B------:R-:W-:Y:S02]  /*19a30*/  MOV R192, R127 ;  /* 0x0000007f00c07202 */ /* 0x000fe40000000f00 */
[----:B------:R-:W-:Y:S01]  /*19a40*/  MUFU.EX2 R124, R123 ;  /* 0x0000007b007c7308 */ /* 0x000fe20000000800 */
[----:B------:R-:W-:Y:S02]  /*19a50*/  MOV R84, R87 ;  /* 0x0000005700547202 */ /* 0x000fe40000000f00 */
[----:B------:R-:W-:Y:S02]  /*19a60*/  MOV R85, R101 ;  /* 0x0000006500557202 */ /* 0x000fe40000000f00 */
[----:B------:R-:W-:Y:S02]  /*19a70*/  MOV R202, R201 ;  /* 0x000000c900ca7202 */ /* 0x000fe40000000f00 */
[----:B------:R-:W-:Y:S01]  /*19a80*/  MOV R86, R188 ;  /* 0x000000bc00567202 */ /* 0x000fe20000000f00 */
[----:B--2---:R-:W2:Y:S01]  /*19a90*/  LDL.LU R137, [R1+0x154] ;  /* 0x0001540001897983 */ /* 0x004ea20000300800 */
[----:B------:R-:W-:Y:S01]  /*19aa0*/  MOV R201, R200 ;  /* 0x000000c800c97202 */ /* 0x000fe20000000f00 */
[----:B------:R-:W-:Y:S01]  /*19ab0*/  IMAD.MOV.U32 R188, RZ, RZ, R136 ;  /* 0x000000ffffbc7224 */ /* 0x000fe200078e0088 */
[----:B------:R-:W-:Y:S01]  /*19ac0*/  MOV R101, R189 ;  /* 0x000000bd00657202 */ /* 0x000fe20000000f00 */
[----:B------:R-:W2:Y:S01]  /*19ad0*/  LDL.LU R80, [R1+0x88] ;  /* 0x0000880001507983 */ /* 0x000ea20000300800 */
[----:B------:R-:W-:Y:S01]  /*19ae0*/  MOV R200, R84 ;  /* 0x0000005400c87202 */ /* 0x000fe20000000f00 */
[----:B------:R-:W1:Y:S01]  /*19af0*/  MUFU.EX2 R127, R248 ;  /* 0x000000f8007f7308 */ /* 0x000e620000000800 */
[----:B------:R-:W-:Y:S01]  /*19b00*/  MOV R87, R192 ;  /* 0x000000c000577202 */ /* 0x000fe20000000f00 */
[----:B------:R-:W2:Y:S01]  /*19b10*/  LDL.LU R136, [R1+0x150] ;  /* 0x0001500001887983 */ /* 0x000ea20000300800 */
[----:B------:R-:W-:Y:S02]  /*19b20*/  MOV R189, R205 ;  /* 0x000000cd00bd7202 */ /* 0x000fe40000000f00 */
[----:B------:R-:W-:Y:S02]  /*19b30*/  MOV R84, R85 ;  /* 0x0000005500547202 */ /* 0x000fe40000000f00 */
[----:B------:R-:W-:Y:S03]  /*19b40*/  MOV R203, R202 ;  /* 0x000000ca00cb7202 */ /* 0x000fe60000000f00 */
[----:B------:R-:W1:Y:S01]  /*19b50*/  MUFU.EX2 R177, R246 ;  /* 0x000000f600b17308 */ /* 0x000e620000000800 */
[----:B------:R-:W-:Y:S02]  /*19b60*/  MOV R85, R86 ;  /* 0x0000005600557202 */ /* 0x000fe40000000f00 */
[----:B------:R-:W-:Y:S01]  /*19b70*/  MOV R202, R201 ;  /* 0x000000c900ca7202 */ /* 0x000fe20000000f00 */
[----:B------:R-:W-:Y:S01]  /*19b80*/  IMAD.MOV.U32 R201, RZ, RZ, R200 ;  /* 0x000000ffffc97224 */ /* 0x000fe200078e00c8 */
[----:B------:R-:W-:Y:S02]  /*19b90*/  MOV R86, R87 ;  /* 0x0000005700567202 */ /* 0x000fe40000000f00 */
[----:B------:R-:W-:Y:S03]  /*19ba0*/  MOV R87, R189 ;  /* 0x000000bd00577202 */ /* 0x000fe60000000f00 */
[----:B------:R-:W-:Y:S01]  /*19bb0*/  MUFU.EX2 R123, R226 ;  /* 0x000000e2007b7308 */ /* 0x000fe20000000800 */
[----:B------:R-:W-:Y:S02]  /*19bc0*/  MOV R200, R84 ;  /* 0x0000005400c87202 */ /* 0x000fe40000000f00 */
        /* <DEDUP_REMOVED lines=20> */
[----:B------:R-:W-:Y:S01]  /*19d10*/  IMAD.MOV.U32 R86, RZ, RZ, R87 ;  /* 0x000000ffff567224 */ /* 0x000fe200078e0057 */
        /* <DEDUP_REMOVED lines=9> */
[----:B------:R-:W-:Y:S01]  /*19db0*/  MUFU.EX2 R197, R231 ;  /* 0x000000e700c57308 */ /* 0x000fe20000000800 */
        /* <DEDUP_REMOVED lines=20> */
[----:B---3--:R-:W-:Y:S03]  /*19f00*/  F2FP.F16.F32.PACK_AB R69, R139, R122 ;  /* 0x0000007a8b45723e */ /* 0x008fe600000000ff */
[----:B------:R-:W3:Y:S01]  /*19f10*/  MUFU.EX2 R125, R126 ;  /* 0x0000007e007d7308 */ /* 0x000ee20000000800 */
[----:B----4-:R-:W-:Y:S02]  /*19f20*/  F2FP.F16.F32.PACK_AB R71, R179, R175 ;  /* 0x000000afb347723e */ /* 0x010fe400000000ff */
[----:B------:R-:W-:Y:S02]  /*19f30*/  MOV R212, R213 ;  /* 0x000000d500d47202 */ /* 0x000fe40000000f00 */
[----:B------:R-:W-:Y:S02]  /*19f40*/  MOV R213, R203 ;  /* 0x000000cb00d57202 */ /* 0x000fe40000000f00 */
[----:B------:R-:W-:Y:S03]  /*19f50*/  MOV R203, R200 ;  /* 0x000000c800cb7202 */ /* 0x000fe60000000f00 */
[----:B------:R-:W4:Y:S01]  /*19f60*/  MUFU.EX2 R173, R244 ;  /* 0x000000f400ad7308 */ /* 0x000f220000000800 */
[----:B------:R-:W-:Y:S02]  /*19f70*/  MOV R200, R84 ;  /* 0x0000005400c87202 */ /* 0x000fe40000000f00 */
[----:B------:R-:W-:Y:S02]  /*19f80*/  MOV R84, R85 ;  /* 0x0000005500547202 */ /* 0x000fe40000000f00 */
[----:B------:R-:W-:Y:S02]  /*19f90*/  MOV R85, R86 ;  /* 0x0000005600557202 */ /* 0x000fe40000000f00 */
[----:B-1----:R-:W-:Y:S03]  /*19fa0*/  F2FP.F16.F32.PACK_AB R73, R127, R116 ;  /* 0x000000747f49723e */ /* 0x002fe600000000ff */
[----:B------:R-:W-:Y:S01]  /*19fb0*/  MUFU.EX2 R126, R251 ;  /* 0x000000fb007e7308 */ /* 0x000fe20000000800 */
[----:B------:R-:W-:Y:S02]  /*19fc0*/  F2FP.F16.F32.PACK_AB R75, R177, R172 ;  /* 0x000000acb14b723e */ /* 0x000fe400000000ff */
[----:B---3--:R-:W-:Y:S02]  /*19fd0*/  F2FP.F16.F32.PACK_AB R72, R125, R124 ;  /* 0x0000007c7d48723e */ /* 0x008fe400000000ff */
[----:B------:R-:W-:Y:S01]  /*19fe0*/  MOV R86, R87 ;  /* 0x0000005700567202 */ /* 0x000fe20000000f00 */
[----:B------:R-:W-:Y:S01]  /*19ff0*/  IMAD.MOV.U32 R87, RZ, RZ, R188 ;  /* 0x000000ffff577224 */ /* 0x000fe200078e00bc */
[----:B------:R-:W-:Y:S03]  /*1a000*/  MOV R90, R213 ;  /* 0x000000d5005a7202 */ /* 0x000fe60000000f00 */
[----:B------:R-:W-:Y:S01]  /*1a010*/  MUFU.EX2 R192, R192 ;  /* 0x000000c000c07308 */ /* 0x000fe20000000800 */
[----:B----4-:R-:W-:Y:S02]  /*1a020*/  F2FP.F16.F32.PACK_AB R74, R173, R129 ;  /* 0x00000081ad4a723e */ /* 0x010fe400000000ff */
[----:B------:R-:W-:Y:S02]  /*1a030*/  MOV R91, R200 ;  /* 0x000000c8005b7202 */ /* 0x000fe40000000f00 */
[----:B------:R-:W-:Y:S02]  /*1a040*/  MOV R114, R211 ;  /* 0x000000d300727202 */ /* 0x000fe40000000f00 */
[----:B------:R-:W-:Y:S03]  /*1a050*/  MOV R200, R84 ;  /* 0x0000005400c87202 */ /* 0x000fe60000000f00 */
[----:B------:R1:W-:Y:S01]  /*1a060*/  MUFU.EX2 R110, R90 ;  /* 0x0000005a006e7308 */ /* 0x0003e20000000800 */
[----:B------:R-:W-:Y:S02]  /*1a070*/  MOV R113, R85 ;  /* 0x0000005500717202 */ /* 0x000fe40000000f00 */
[----:B------:R-:W-:Y:S02]  /*1a080*/  MOV R213, R86 ;  /* 0x0000005600d57202 */ /* 0x000fe40000000f00 */
[----:B------:R-:W-:Y:S02]  /*1a090*/  MOV R211, R87 ;  /* 0x0000005700d37202 */ /* 0x000fe40000000f00 */
[----:B------:R-:W-:Y:S01]  /*1a0a0*/  LDSM.16.MT88.4 R84, [R222+0xa000] ;  /* 0x00a00000de54783b */ /* 0x000fe20000004200 */
[----:B------:R-:W-:Y:S01]  /*1a0b0*/  MOV R240, R214 ;  /* 0x000000d600f07202 */ /* 0x000fe20000000f00 */
[----:B------:R-:W-:Y:S01]  /*1a0c0*/  IMAD.MOV.U32 R214, RZ, RZ, R191 ;  /* 0x000000ffffd67224 */ /* 0x000fe200078e00bf */
[----:B------:R-:W-:Y:S01]  /*1a0d0*/  MOV R243, R202 ;  /* 0x000000ca00f37202 */ /* 0x000fe20000000f00 */
        /* <DEDUP_REMOVED lines=8> */
[----:B-1----:R-:W-:Y:S01]  /*1a160*/  LDSM.16.MT88.4 R88, [R223+0xa000] ;  /* 0x00a00000df58783b */ /* 0x002fe20000004200 */
[----:B------:R-:W-:Y:S02]  /*1a170*/  MOV R188, R228 ;  /* 0x000000e400bc7202 */ /* 0x000fe40000000f00 */
[----:B------:R-:W-:Y:S02]  /*1a180*/  MOV R242, R113 ;  /* 0x0000007100f27202 */ /* 0x000fe40000000f00 */
        /* <DEDUP_REMOVED lines=11> */
[----:B------:R-:W-:Y:S09]  /*1a240*/  MOV R236, R121 ;  /* 0x0000007900ec7202 */ /* 0x000ff20000000f00 */
[----:B------:R-:W1:Y:S10]  /*1a250*/  MUFU.EX2 R115, R115 ;  /* 0x0000007300737308 */ /* 0x000e740000000800 */
[----:B------:R-:W-:Y:S10]  /*1a260*/  MUFU.EX2 R121, R252 ;  /* 0x000000fc00797308 */ /* 0x000ff40000000800 */
[----:B------:R-:W-:Y:S10]  /*1a270*/  MUFU.EX2 R112, R240 ;  /* 0x000000f000707308 */ /* 0x000ff40000000800 */
[----:B------:R-:W-:Y:S10]  /*1a280*/  MUFU.EX2 R196, R232 ;  /* 0x000000e800c47308 */ /* 0x000ff40000000800 */
[----:B--2---:R2:W3:Y:S01]  /*1a290*/  MUFU.EX2 R186, R137 ;  /* 0x0000008900ba7308 */ /* 0x0044e20000000800 */
[----:B------:R-:W-:Y:S02]  /*1a2a0*/  FFMA.FTZ R133, R133, R80, R209 ;  /* 0x0000005085857223 */ /* 0x000fe400000100d1 */
[----:B------:R-:W4:Y:S07]  /*1a2b0*/  LDSM.16.MT88.4 R80, [R221+0xa000] ;  /* 0x00a00000dd50783b */ /* 0x000f2e0000004200 */
[----:B------:R-:W-:Y:S01]  /*1a2c0*/  MUFU.EX2 R209, R239 ;  /* 0x000000ef00d17308 */ /* 0x000fe20000000800 */
[----:B------:R-:W-:Y:S04]  /*1a2d0*/  FADD.FTZ R94, R210, R133 ;  /* 0x00000085d25e7221 */ /* 0x000fe80000010000 */
[----:B------:R-:W-:Y:S05]  /*1a2e0*/  FADD.FTZ R94, R218, R94 ;  /* 0x0000005eda5e7221 */ /* 0x000fea0000010000 */
[----:B------:R-:W-:Y:S01]  /*1a2f0*/  MUFU.EX2 R133, R250 ;  /* 0x000000fa00857308 */ /* 0x000fe20000000800 */
[----:B--2---:R-:W2:Y:S04]  /*1a300*/  LDL.LU R137, [R1+0x14c] ;  /* 0x00014c0001897983 */ /* 0x004ea80000300800 */
[----:B------:R1:W5:Y:S04]  /*1a310*/  LDL.LU R232, [R1+0x148] ;  /* 0x0001480001e87983 */ /* 0x0003680000300800 */
[----:B------:R1:W5:Y:S04]  /*1a320*/  LDL.LU R231, [R1+0x144] ;  /* 0x0001440001e77983 */ /* 0x0003680000300800 */
[----:B------:R1:W5:Y:S04]  /*1a330*/  LDL.LU R230, [R1+0x140] ;  /* 0x0001400001e67983 */ /* 0x0003680000300800 */
[----:B------:R1:W5:Y:S04]  /*1a340*/  LDL.LU R229, [R1+0x13c] ;  /* 0x00013c0001e57983 */ /* 0x0003680000300800 */
[----:B------:R-:W3:Y:S01]  /*1a350*/  LDL.LU R76, [R1+0x8c] ;  /* 0x00008c00014c7983 */ /* 0x000ee20000300800 */
[-C--:B----4-:R-:W-:Y:S06]  /*1a360*/  HMMA.16816.F32 R4, R68, R80.reuse, R4 ;  /* 0x000000504404723c */ /* 0x090fec0000001804 */
[C---:B------:R-:W-:Y:S06]  /*1a370*/  HMMA.16816.F32 R8, R72.reuse, R80, R8 ;  /* 0x000000504808723c */ /* 0x040fec0000001808 */
[-C--:B------:R-:W-:Y:S06]  /*1a380*/  HMMA.16816.F32 R12, R72, R82.reuse, R12 ;  /* 0x00000052480c723c */ /* 0x080fec000000180c */
[C---:B------:R-:W-:Y:S01]  /*1a390*/  HMMA.16816.F32 R16, R68.reuse, R82, R16 ;  /* 0x000000524410723c */ /* 0x040fe20000001810 */
[----:B------:R-:W-:Y:S04]  /*1a3a0*/  LDSM.16.MT88.4 R80, [R224+0xa800] ;  /* 0x00a80000e050783b */ /* 0x000fe80000004200 */
[----:B---3--:R-:W-:Y:S04]  /*1a3b0*/  FFMA.FTZ R132, R132, R76, R128 ;  /* 0x0000004c84847223 */ /* 0x008fe80000010080 */
[----:B------:R-:W3:Y:S01]  /*1a3c0*/  LDL.LU R76, [R1+0x94] ;  /* 0x00009400014c7983 */ /* 0x000ee20000300800 */
[----:B------:R4:W1:Y:S01]  /*1a3d0*/  MUFU.EX2 R128, R225 ;  /* 0x000000e100807308 */ /* 0x0008620000000800 */
[----:B------:R-:W-:Y:S02]  /*1a3e0*/  FADD.FTZ R132, R204, R132 ;  /* 0x00000084cc847221 */ /* 0x000fe40000010000 */
[----:B------:R1:W5:Y:S04]  /*1a3f0*/  LDL.LU R228, [R1+0x138] ;  /* 0x0001380001e47983 */ /* 0x0003680000300800 */
[----:B------:R1:W5:Y:S03]  /*1a400*/  LDL.LU R227, [R1+0x134] ;  /* 0x0001340001e37983 */ /* 0x0003660000300800 */
[----:B------:R-:W-:Y:S01]  /*1a410*/  MUFU.EX2 R204, R236 ;  /* 0x000000ec00cc7308 */ /* 0x000fe20000000800 */
[----:B------:R1:W5:Y:S04]  /*1a420*/  LDL.LU R226, [R1+0x130] ;  /* 0x0001300001e27983 */ /* 0x0003680000300800 */
[----:B----4-:R4:W5:Y:S04]  /*1a430*/  LDL.LU R225, [R1+0x12c] ;  /* 0x00012c0001e17983 */ /* 0x0109680000300800 */
[----:B------:R4:W5:Y:S01]  /*1a440*/  LDL.LU R220, [R1+0x128] ;  /* 0x0001280001dc7983 */ /* 0x0009620000300800 */
[----:B---3--:R-:W-:Y:S03]  /*1a450*/  FFMA.FTZ R0, R0, R76, R103 ;  /* 0x0000004c00007223 */ /* 0x008fe60000010067 */
[----:B------:R-:W3:Y:S01]  /*1a460*/  LDSM.16.MT88.4 R76, [R224+0xa000] ;  /* 0x00a00000e04c783b */ /* 0x000ee20000004200 */
[----:B------:R-:W-:Y:S01]  /*1a470*/  MUFU.EX2 R103, R213 ;  /* 0x000000d500677308 */ /* 0x000fe20000000800 */
[----:B------:R-:W-:Y:S01]  /*1a480*/  FADD.FTZ R93, R106, R0 ;  /* 0x000000006a5d7221 */ /* 0x000fe20000010000 */
[----:B------:R-:W-:Y:S01]  /*1a490*/  FADD.FTZ R0, R107, R3 ;  /* 0x000000036b007221 */ /* 0x000fe20000010000 */
[----:B------:R-:W-:Y:S01]  /*1a4a0*/  FADD.FTZ R3, R216, R132 ;  /* 0x00000084d8037221 */ /* 0x000fe20000010000 */
[----:B--2---:R-:W-:Y:S01]  /*1a4b0*/  MOV R132, R137 ;  /* 0x0000008900847202 */ /* 0x004fe20000000f00 */
[----:B------:R-:W-:Y:S01]  /*1a4c0*/  FADD.FTZ R93, R92, R93 ;  /* 0x0000005d5c5d7221 */ /* 0x000fe20000010000 */
[----:B------:R-:W-:Y:S01]  /*1a4d0*/  FADD.FTZ R92, R215, R0 ;  /* 0x00000000d75c7221 */ /* 0x000fe20000010000 */
[----:B------:R-:W-:Y:S03]  /*1a4e0*/  FADD.FTZ R0, R233, R94 ;  /* 0x0000005ee9007221 */ /* 0x000fe60000010000 */
[----:B------:R-:W-:Y:S01]  /*1a4f0*/  MUFU.EX2 R107, R242 ;  /* 0x000000f2006b7308 */ /* 0x000fe20000000800 */
[----:B------:R-:W-:Y:S04]  /*1a500*/  FADD.FTZ R0, R208, R0 ;  /* 0x00000000d0007221 */ /* 0x000fe80000010000 */
[----:B------:R-:W-:Y:S05]  /*1a510*/  FADD.FTZ R94, R104, R0 ;  /* 0x00000000685e7221 */ /* 0x000fea0000010000 */
[----:B------:R-:W-:Y:S10]  /*1a520*/  MUFU.EX2 R106, R243 ;  /* 0x000000f3006a7308 */ /* 0x000ff40000000800 */
[----:B------:R-:W2:Y:S01]  /*1a530*/  MUFU.EX2 R104, R212 ;  /* 0x000000d400687308 */ /* 0x000ea20000000800 */
[-C--:B---3--:R-:W-:Y:S06]  /*1a540*/  HMMA.16816.F32 R20, R68, R76.reuse, R20 ;  /* 0x0000004c4414723c */ /* 0x088fec0000001814 */
        /* <DEDUP_REMOVED lines=9> */
[-C--:B------:R-:W-:Y:S06]  /*1a5e0*/  HMMA.16816.F32 R52, R68, R88.reuse, R52 ;  /* 0x000000584434723c */ /* 0x080fec0000001834 */
[C---:B------:R-:W-:Y:S06]  /*1a5f0*/  HMMA.16816.F32 R56, R72.reuse, R88, R56 ;  /* 0x000000584838723c */ /* 0x040fec0000001838 */
[-C--:B------:R-:W-:Y:S05]  /*1a600*/  HMMA.16816.F32 R60, R72, R90.reuse, R60 ;  /* 0x0000005a483c723c */ /* 0x080fea000000183c */
[----:B------:R-:W-:Y:S01]  /*1a610*/  FADD.FTZ R89, R217, R3 ;  /* 0x00000003d9597221 */ /* 0x000fe20000010000 */
[----:B------:R-:W-:Y:S05]  /*1a620*/  HMMA.16816.F32 R64, R68, R90, R64 ;  /* 0x0000005a4440723c */ /* 0x000fea0000001840 */
[----:B-1----:R-:W-:Y:S01]  /*1a630*/  F2FP.F16.F32.PACK_AB R73, R115, R110 ;  /* 0x0000006e7349723e */ /* 0x002fe200000000ff */
[----:B------:R-:W-:Y:S01]  /*1a640*/  FADD.FTZ R88, R105, R93 ;  /* 0x0000005d69587221 */ /* 0x000fe20000010000 */
[----:B------:R-:W-:Y:S01]  /*1a650*/  F2FP.F16.F32.PACK_AB R68, R186, R176 ;  /* 0x000000b0ba44723e */ /* 0x000fe200000000ff */
[----:B------:R-:W-:Y:S01]  /*1a660*/  FADD.FTZ R3, R95, R92 ;  /* 0x0000005c5f037221 */ /* 0x000fe20000010000 */
[----:B------:R-:W1:Y:S02]  /*1a670*/  MUFU.EX2 R105, R211 ;  /* 0x000000d300697308 */ /* 0x000e640000000800 */
[----:B------:R-:W-:Y:S01]  /*1a680*/  F2FP.F16.F32.PACK_AB R70, R197, R196 ;  /* 0x000000c4c546723e */ /* 0x000fe200000000ff */
[----:B------:R-:W-:Y:S01]  /*1a690*/  FADD.FTZ R93, R99, R89 ;  /* 0x00000059635d7221 */ /* 0x000fe20000010000 */
        /* <DEDUP_REMOVED lines=9> */
[-C--:B---3--:R-:W-:Y:S01]  /*1a730*/  HMMA.16816.F32 R4, R68, R76.reuse, R4 ;  /* 0x0000004c4404723c */ /* 0x088fe20000001804 */
[----:B------:R-:W-:Y:S02]  /*1a740*/  MUFU.EX2 R100, R203 ;  /* 0x000000cb00647308 */ /* 0x000fe40000000800 */
[----:B------:R-:W-:Y:S01]  /*1a750*/  FADD.FTZ R92, R149, R92 ;  /* 0x0000005c955c7221 */ /* 0x000fe20000010000 */
[----:B------:R-:W-:Y:S02]  /*1a760*/  FADD.FTZ R3, R97, R3 ;  /* 0x0000000361037221 */ /* 0x000fe40000010000 */
[C---:B------:R-:W-:Y:S05]  /*1a770*/  HMMA.16816.F32 R8, R72.reuse, R76, R8 ;  /* 0x0000004c4808723c */ /* 0x040fea0000001808 */
[----:B------:R3:W-:Y:S01]  /*1a780*/  MUFU.EX2 R99, R202 ;  /* 0x000000ca00637308 */ /* 0x0007e20000000800 */
[----:B------:R-:W-:Y:S01]  /*1a790*/  FADD.FTZ R3, R147, R3 ;  /* 0x0000000393037221 */ /* 0x000fe20000010000 */
[-C--:B------:R-:W-:Y:S08]  /*1a7a0*/  HMMA.16816.F32 R12, R72, R78.reuse, R12 ;  /* 0x0000004e480c723c */ /* 0x080ff0000000180c */
[----:B------:R2:W-:Y:S01]  /*1a7b0*/  MUFU.EX2 R97, R200 ;  /* 0x000000c800617308 */ /* 0x0005e20000000800 */
[C---:B------:R-:W-:Y:S01]  /*1a7c0*/  HMMA.16816.F32 R16, R68.reuse, R78, R16 ;  /* 0x0000004e4410723c */ /* 0x040fe20000001810 */
[----:B------:R-:W1:Y:S05]  /*1a7d0*/  LDSM.16.MT88.4 R76, [R221+0xb000] ;  /* 0x00b00000dd4c783b */ /* 0x000e6a0000004200 */
[-C--:B------:R-:W-:Y:S05]  /*1a7e0*/  HMMA.16816.F32 R20, R68, R80.reuse, R20 ;  /* 0x000000504414723c */ /* 0x080fea0000001814 */
[----:B---3--:R-:W-:Y:S01]  /*1a7f0*/  F2FP.F16.F32.PACK_AB R202, R138, R102 ;  /* 0x000000668aca723e */ /* 0x008fe200000000ff */
[C---:B------:R-:W-:Y:S05]  /*1a800*/  HMMA.16816.F32 R24, R72.reuse, R80, R24 ;  /* 0x000000504818723c */ /* 0x040fea0000001818 */
[----:B--2---:R-:W-:Y:S01]  /*1a810*/  F2FP.F16.F32.PACK_AB R200, R103, R104 ;  /* 0x0000006867c8723e */ /* 0x004fe200000000ff */
        /* <DEDUP_REMOVED lines=9> */
[-C--:B-1----:R-:W-:Y:S01]  /*1a8b0*/  HMMA.16816.F32 R52, R68, R88.reuse, R52 ;  /* 0x000000584434723c */ /* 0x082fe20000001834 */
[----:B------:R-:W1:Y:S04]  /*1a8c0*/  LDSM.16.MT88.4 R84, [R222+0xb000] ;  /* 0x00b00000de54783b */ /* 0x000e680000004200 */
[----:B------:R-:W-:Y:S01]  /*1a8d0*/  FADD.FTZ R94, R148, R0 ;  /* 0x00000000945e7221 */ /* 0x000fe20000010000 */
[C---:B------:R-:W-:Y:S05]  /*1a8e0*/  HMMA.16816.F32 R56, R72.reuse, R88, R56 ;  /* 0x000000584838723c */ /* 0x040fea0000001838 */
[----:B------:R-:W-:Y:S01]  /*1a8f0*/  FADD.FTZ R0, R150, R3 ;  /* 0x0000000396007221 */ /* 0x000fe20000010000 */
[-C--:B------:R-:W-:Y:S01]  /*1a900*/  HMMA.16816.F32 R60, R72, R90.reuse, R60 ;  /* 0x0000005a483c723c */ /* 0x080fe2000000183c */
[----:B------:R-:W-:Y:S04]  /*1a910*/  LDSM.16.MT88.4 R148, [R221+0xb800] ;  /* 0x00b80000dd94783b */ /* 0x000fe80000004200 */
[----:B------:R-:W-:Y:S01]  /*1a920*/  FADD.FTZ R88, R170, R94 ;  /* 0x0000005eaa587221 */ /* 0x000fe20000010000 */
[----:B------:R-:W-:Y:S01]  /*1a930*/  HMMA.16816.F32 R64, R68, R90, R64 ;  /* 0x0000005a4440723c */ /* 0x000fe20000001840 */
[----:B------:R-:W-:Y:S04]  /*1a940*/  MUFU.EX2 R90, R188 ;  /* 0x000000bc005a7308 */ /* 0x000fe80000000800 */
[----:B------:R-:W-:Y:S01]  /*1a950*/  F2FP.F16.F32.PACK_AB R73, R112, R114 ;  /* 0x000000727049723e */ /* 0x000fe200000000ff */
[----:B------:R-:W-:Y:S01]  /*1a960*/  FADD.FTZ R3, R164, R92 ;  /* 0x0000005ca4037221 */ /* 0x000fe20000010000 */
[----:B------:R-:W-:Y:S01]  /*1a970*/  F2FP.F16.F32.PACK_AB R68, R195, R192 ;  /* 0x000000c0c344723e */ /* 0x000fe200000000ff */
[----:B------:R-:W-:Y:S03]  /*1a980*/  FADD.FTZ R89, R130, R93 ;  /* 0x0000005d82597221 */ /* 0x000fe60000010000 */
[----:B------:R-:W3:Y:S01]  /*1a990*/  MUFU.EX2 R91, R189 ;  /* 0x000000bd005b7308 */ /* 0x000ee20000000800 */
[----:B------:R-:W4:Y:S01]  /*1a9a0*/  LDSM.16.MT88.4 R92, [R223+0xb000] ;  /* 0x00b00000df5c783b */ /* 0x000f220000004200 */
[----:B------:R-:W-:Y:S01]  /*1a9b0*/  F2FP.F16.F32.PACK_AB R70, R209, R206 ;  /* 0x000000ced146723e */ /* 0x000fe200000000ff */
[----:B------:R-:W-:Y:S01]  /*1a9c0*/  FADD.FTZ R89, R144, R89 ;  /* 0x0000005990597221 */ /* 0x000fe20000010000 */
[----:B------:R-:W-:Y:S01]  /*1a9d0*/  F2FP.F16.F32.PACK_AB R69, R204, R193 ;  /* 0x000000c1cc45723e */ /* 0x000fe200000000ff */
[----:B------:R-:W-:Y:S01]  /*1a9e0*/  FADD.FTZ R0, R98, R0 ;  /* 0x0000000062007221 */ /* 0x000fe20000010000 */
[----:B------:R-:W-:Y:S01]  /*1a9f0*/  F2FP.F16.F32.PACK_AB R71, R205, R207 ;  /* 0x000000cfcd47723e */ /* 0x000fe200000000ff */
[----:B------:R-:W-:Y:S01]  /*1aa00*/  FADD.FTZ R96, R117, R88 ;  /* 0x0000005875607221 */ /* 0x000fe20000010000 */
[----:B------:R-:W-:Y:S02]  /*1aa10*/  F2FP.F16.F32.PACK_AB R75, R111, R109 ;  /* 0x0000006d6f4b723e */ /* 0x000fe400000000ff */
[----:B------:R1:W1:Y:S01]  /*1aa20*/  MUFU.EX2 R98, R201 ;  /* 0x000000c900627308 */ /* 0x0002620000000800 */
[----:B------:R-:W-:Y:S01]  /*1aa30*/  F2FP.F16.F32.PACK_AB R72, R107, R108 ;  /* 0x0000006c6b48723e */ /* 0x000fe200000000ff */
[----:B------:R-:W-:Y:S01]  /*1aa40*/  FADD.FTZ R88, R118, R3 ;  /* 0x0000000376587221 */ /* 0x000fe20000010000 */
[----:B------:R-:W-:Y:S01]  /*1aa50*/  F2FP.F16.F32.PACK_AB R74, R105, R106 ;  /* 0x0000006a694a723e */ /* 0x000fe200000000ff */
[-C--:B------:R-:W-:Y:S03]  /*1aa60*/  HMMA.16816.F32 R4, R68, R76.reuse, R4 ;  /* 0x0000004c4404723c */ /* 0x080fe60000001804 */
[----:B------:R-:W-:Y:S01]  /*1aa70*/  FADD.FTZ R3, R120, R0 ;  /* 0x0000000078037221 */ /* 0x000fe20000010000 */
[----:B------:R-:W-:Y:S01]  /*1aa80*/  FADD.FTZ R0, R152, R88 ;  /* 0x0000005898007221 */ /* 0x000fe20000010000 */
[----:B---3--:R-:W-:Y:S01]  /*1aa90*/  F2FP.F16.F32.PACK_AB R189, R91, R97 ;  /* 0x000000615bbd723e */ /* 0x008fe200000000ff */
[C---:B------:R-:W-:Y:S05]  /*1aaa0*/  HMMA.16816.F32 R8, R72.reuse, R76, R8 ;  /* 0x0000004c4808723c */ /* 0x040fea0000001808 */
[----:B------:R-:W-:Y:S01]  /*1aab0*/  FADD.FTZ R3, R153, R3 ;  /* 0x0000000399037221 */ /* 0x000fe20000010000 */
[-C--:B------:R-:W-:Y:S05]  /*1aac0*/  HMMA.16816.F32 R12, R72, R78.reuse, R12 ;  /* 0x0000004e480c723c */ /* 0x080fea000000180c */
[----:B------:R-:W-:Y:S01]  /*1aad0*/  FADD.FTZ R77, R165, R3 ;  /* 0x00000003a54d7221 */ /* 0x000fe20000010000 */
[C---:B------:R-:W-:Y:S01]  /*1aae0*/  HMMA.16816.F32 R16, R68.reuse, R78, R16 ;  /* 0x0000004e4410723c */ /* 0x040fe20000001810 */
[----:B------:R-:W-:Y:S04]  /*1aaf0*/  MUFU.EX2 R79, R198 ;  /* 0x000000c6004f7308 */ /* 0x000fe80000000800 */
[----:B------:R-:W-:Y:S01]  /*1ab00*/  FADD.FTZ R76, R180, R89 ;  /* 0x00000059b44c7221 */ /* 0x000fe20000010000 */
[-C--:B--2---:R-:W-:Y:S05]  /*1ab10*/  HMMA.16816.F32 R20, R68, R80.reuse, R20 ;  /* 0x000000504414723c */ /* 0x084fea0000001814 */
[----:B------:R-:W-:Y:S01]  /*1ab20*/  FADD.FTZ R78, R182, R76 ;  /* 0x0000004cb64e7221 */ /* 0x000fe20000010000 */
[C---:B------:R-:W-:Y:S01]  /*1ab30*/  HMMA.16816.F32 R24, R72.reuse, R80, R24 ;  /* 0x000000504818723c */ /* 0x040fe20000001818 */
[----:B------:R-:W-:Y:S01]  /*1ab40*/  LDSM.16.MT88.4 R180, [R222+0xb800] ;  /* 0x00b80000deb4783b */ /* 0x000fe20000004200 */
[----:B------:R-:W-:Y:S03]  /*1ab50*/  MUFU.EX2 R80, R199 ;  /* 0x000000c700507308 */ /* 0x000fe60000000800 */
[----:B------:R-:W-:Y:S01]  /*1ab60*/  FADD.FTZ R0, R155, R0 ;  /* 0x000000009b007221 */ /* 0x000fe20000010000 */
[-C--:B------:R-:W-:Y:S06]  /*1ab70*/  HMMA.16816.F32 R28, R72, R82.reuse, R28 ;  /* 0x00000052481c723c */ /* 0x080fec000000181c */
[----:B------:R-:W-:Y:S01]  /*1ab80*/  MUFU.EX2 R81, R191 ;  /* 0x000000bf00517308 */ /* 0x000fe20000000800 */
[----:B------:R-:W-:Y:S01]  /*1ab90*/  FADD.FTZ R3, R167, R0 ;  /* 0x00000000a7037221 */ /* 0x000fe20000010000 */
[C---:B------:R-:W-:Y:S04]  /*1aba0*/  HMMA.16816.F32 R32, R68.reuse, R82, R32 ;  /* 0x000000524420723c */ /* 0x040fe80000001820 */
[----:B-1----:R-:W-:Y:S02]  /*1abb0*/  F2FP.F16.F32.PACK_AB R201, R100, R101 ;  /* 0x0000006564c9723e */ /* 0x002fe400000000ff */
[-C--:B------:R-:W-:Y:S02]  /*1abc0*/  HMMA.16816.F32 R36, R68, R84.reuse, R36 ;  /* 0x000000544424723c */ /* 0x080fe40000001824 */
[----:B------:R1:W2:Y:S03]  /*1abd0*/  MUFU.EX2 R83, R2 ;  /* 0x0000000200537308 */ /* 0x0002a60000000800 */
[----:B------:R-:W-:Y:S01]  /*1abe0*/  F2FP.F16.F32.PACK_AB R203, R98, R99 ;  /* 0x0000006362cb723e */ /* 0x000fe200000000ff */
[C---:B------:R-:W-:Y:S06]  /*1abf0*/  HMMA.16816.F32 R40, R72.reuse, R84, R40 ;  /* 0x000000544828723c */ /* 0x040fec0000001828 */
[----:B------:R-:W3:Y:S01]  /*1ac00*/  MUFU.EX2 R82, R190 ;  /* 0x000000be00527308 */ /* 0x000ee20000000800 */
[----:B------:R-:W-:Y:S01]  /*1ac10*/  FADD.FTZ R0, R145, R78 ;  /* 0x0000004e91007221 */ /* 0x000fe20000010000 */
[-C--:B------:R-:W-:Y:S06]  /*1ac20*/  HMMA.16816.F32 R44, R72, R86.reuse, R44 ;  /* 0x00000056482c723c */ /* 0x080fec000000182c */
[C---:B------:R-:W-:Y:S05]  /*1ac30*/  HMMA.16816.F32 R48, R68.reuse, R86, R48 ;  /* 0x000000564430723c */ /* 0x040fea0000001830 */
[----:B-1----:R-:W-:Y:S01]  /*1ac40*/  FADD.FTZ R2, R154, R96 ;  /* 0x000000609a027221 */ /* 0x002fe20000010000 */
[-C--:B----4-:R-:W-:Y:S05]  /*1ac50*/  HMMA.16816.F32 R52, R68, R92.reuse, R52 ;  /* 0x0000005c4434723c */ /* 0x090fea0000001834 */
[----:B------:R-:W-:Y:S01]  /*1ac60*/  FADD.FTZ R2, R166, R2 ;  /* 0x00000002a6027221 */ /* 0x000fe20000010000 */
[C---:B------:R-:W-:Y:S01]  /*1ac70*/  HMMA.16816.F32 R56, R72.reuse, R92, R56 ;  /* 0x0000005c4838723c */ /* 0x040fe20000001838 */
[----:B------:R-:W1:Y:S04]  /*1ac80*/  LDSM.16.MT88.4 R164, [R224+0xb800] ;  /* 0x00b80000e0a4783b */ /* 0x000e680000004200 */
[----:B--2---:R-:W-:Y:S01]  /*1ac90*/  F2FP.F16.F32.PACK_AB R191, R83, R90 ;  /* 0x0000005a53bf723e */ /* 0x004fe200000000ff */
[-C--:B------:R-:W-:Y:S05]  /*1aca0*/  HMMA.16816.F32 R60, R72, R94.reuse, R60 ;  /* 0x0000005e483c723c */ /* 0x080fea000000183c */
[----:B---3--:R-:W-:Y:S01]  /*1acb0*/  F2FP.F16.F32.PACK_AB R188, R82, R81 ;  /* 0x0000005152bc723e */ /* 0x008fe200000000ff */
[----:B------:R-:W-:Y:S05]  /*1acc0*/  HMMA.16816.F32 R64, R68, R94, R64 ;  /* 0x0000005e4440723c */ /* 0x000fea0000001840 */
[----:B------:R-:W-:Y:S01]  /*1acd0*/  FADD.FTZ R73, R146, R0 ;  /* 0x0000000092497221 */ /* 0x000fe20000010000 */
[----:B------:R-:W-:Y:S01]  /*1ace0*/  F2FP.F16.F32.PACK_AB R190, R79, R80 ;  /* 0x000000504fbe723e */ /* 0x000fe200000000ff */
[-C--:B------:R-:W-:Y:S05]  /*1acf0*/  HMMA.16816.F32 R144, R200, R148.reuse, R4 ;  /* 0x00000094c890723c */ /* 0x080fea0000001804 */
[----:B------:R-:W-:Y:S01]  /*1ad00*/  FADD.FTZ R76, R171, R2 ;  /* 0x00000002ab4c7221 */ /* 0x000fe20000010000 */
[----:B------:R-:W-:Y:S01]  /*1ad10*/  FADD.FTZ R2, R140, R77 ;  /* 0x0000004d8c027221 */ /* 0x000fe20000010000 */
[----:B------:R-:W-:Y:S01]  /*1ad20*/  FADD.FTZ R72, R142, R3 ;  /* 0x000000038e487221 */ /* 0x000fe20000010000 */
[----:B------:R-:W-:Y:S03]  /*1ad30*/  FADD.FTZ R5, R163, R73 ;  /* 0x00000049a3057221 */ /* 0x000fe60000010000 */
        /* <DEDUP_REMOVED lines=20> */
[C---:B------:R-:W-:Y:S01]  /*1ae80*/  HMMA.16816.F32 R156, R188.reuse, R164, R24 ;  /* 0x000000a4bc9c723c */ /* 0x040fe20000001818 */
[----:B------:R-:W1:Y:S04]  /*1ae90*/  LDSM.16.MT88.4 R4, [R223+0xb800] ;  /* 0x00b80000df04783b */ /* 0x000e680000004200 */
[----:B------:R-:W-:Y:S01]  /*1aea0*/  FADD.FTZ R9, R124, R0 ;  /* 0x000000007c097221 */ /* 0x000fe20000010000 */
[-C--:B------:R-:W-:Y:S05]  /*1aeb0*/  HMMA.16816.F32 R168, R188, R166.reuse, R28 ;  /* 0x000000a6bca8723c */ /* 0x080fea000000181c */
[----:B------:R-:W-:Y:S01]  /*1aec0*/  FADD.FTZ R0, R127, R2 ;  /* 0x000000027f007221 */ /* 0x000fe20000010000 */
[C---:B------:R-:W-:Y:S05]  /*1aed0*/  HMMA.16816.F32 R164, R200.reuse, R166, R32 ;  /* 0x000000a6c8a4723c */ /* 0x040fea0000001820 */
[----:B------:R-:W-:Y:S01]  /*1aee0*/  FADD.FTZ R0, R172, R0 ;  /* 0x00000000ac007221 */ /* 0x000fe20000010000 */
[----:B------:R-:W-:Y:S01]  /*1aef0*/  FADD.FTZ R3, R139, R3 ;  /* 0x000000038b037221 */ /* 0x000fe20000010000 */
[----:B------:R-:W-:Y:S01]  /*1af00*/  FADD.FTZ R2, R125, R9 ;  /* 0x000000097d027221 */ /* 0x000fe20000010000 */
[----:B------:R-:W-:Y:S03]  /*1af10*/  MOV R139, R135 ;  /* 0x00000087008b7202 */ /* 0x000fe60000000f00 */
        /* <DEDUP_REMOVED lines=69> */
.L_x_459:
[----:B-12---:R-:W2:Y:S04]  /*1b370*/  LDL.LU R2, [R1+0x88] ;  /* 0x0000880001027983 */ /* 0x006ea80000300800 */
[----:B------:R-:W3:Y:S04]  /*1b380*/  LDL.LU R7, [R1+0x8c] ;  /* 0x00008c0001077983 */ /* 0x000ee80000300800 */
[----:B------:R-:W4:Y:S04]  /*1b390*/  LDL.LU R13, [R1+0x94] ;  /* 0x00009400010d7983 */ /* 0x000f280000300800 */
[----:B------:R-:W4:Y:S01]  /*1b3a0*/  LDL.LU R12, [R1+0x90] ;  /* 0x00009000010c7983 */ /* 0x000f220000300800 */
[----:B------:R-:W1:Y:S01]  /*1b3b0*/  S2UR UR6, SR_CgaCtaId ;  /* 0x00000000000679c3 */ /* 0x000e620000008800 */
[----:B------:R-:W-:Y:S01]  /*1b3c0*/  UISETP.NE.AND UP0, UPT, UR17, -0x1, UPT ;  /* 0xffffffff1100788c */ /* 0x000fe2000bf05270 */
[----:B------:R-:W-:Y:S01]  /*1b3d0*/  IMAD.MOV.U32 R36, RZ, RZ, 0x20 ;  /* 0x00000020ff247424 */ /* 0x000fe200078e00ff */
[----:B-----5:R-:W1:Y:S01]  /*1b3e0*/  S2R R11, SR_TID.X ;  /* 0x00000000000b7919 */ /* 0x020e620000002100 */
[----:B------:R-:W-:Y:S01]  /*1b3f0*/  UMOV UR7, 0x400 ;  /* 0x0000040000077882 */ /* 0x000fe20000000000 */
[----:B------:R-:W2:Y:S07]  /*1b400*/  S2R R46, SR_TID.X ;  /* 0x00000000002e7919 */ /* 0x000eae0000002100 */
[----:B------:R-:W-:-:S02]  /*1b410*/  @UP0 ULDC.64 UR4, c[0x0][0x298] ;  /* 0x0000a60000040ab9 */ /* 0x000fc40000000a00 */
[----:B------:R-:W-:Y:S02]  /*1b420*/  @UP0 UIMAD.WIDE.U32 UR8, UR17, UR4, URZ ;  /* 0x00000004110802a5 */ /* 0x000fe4000f8e003f */
[----:B-1----:R-:W-:Y:S02]  /*1b430*/  ULEA UR7, UR6, UR7, 0x18 ;  /* 0x0000000706077291 */ /* 0x002fe4000f8ec03f */
[----:B------:R-:W-:Y:S01]  /*1b440*/  @UP0 UIMAD UR6, UR17, UR5, UR9 ;  /* 0x00000005110602a4 */ /* 0x000fe2000f8e0209 */
[----:B------:R-:W-:-:S04]  /*1b450*/  SHF.R.S32.HI R37, RZ, 0x1f, R11 ;  /* 0x0000001fff257819 */ /* 0x000fc8000001140b */
[CC--:B------:R-:W-:Y:S02]  /*1b460*/  LEA.HI R3, R37.reuse, R11.reuse, RZ, 0x2 ;  /* 0x0000000b25037211 */ /* 0x0c0fe400078f10ff */
[----:B------:R-:W-:Y:S02]  /*1b470*/  LEA.HI R10, R37, R11, RZ, 0x5 ;  /* 0x0000000b250a7211 */ /* 0x000fe400078f28ff */
[--C-:B------:R-:W-:Y:S02]  /*1b480*/  SHF.R.S32.HI R6, RZ, 0x2, R3.reuse ;  /* 0x00000002ff067819 */ /* 0x100fe40000011403 */
[----:B------:R-:W-:Y:S01]  /*1b490*/  SHF.R.S32.HI R8, RZ, 0x5, R10 ;  /* 0x00000005ff087819 */ /* 0x000fe2000001140a */
        /* <DEDUP_REMOVED lines=9> */
[----:B------:R-:W1:Y:S02]  /*1b530*/  SHFL.BFLY PT, R41, R0, 0x1, 0x1f ;  /* 0x0c201f0000297f89 */ /* 0x000e6400000e0000 */
[----:B------:R-:W-:Y:S01]  /*1b540*/  IMAD.IADD R7, R11, 0x1, -R3 ;  /* 0x000000010b077824 */ /* 0x000fe200078e0a03 */
[----:B------:R-:W-:Y:S01]  /*1b550*/  LOP3.LUT R2, R2, 0xfffffff8, RZ, 0xc0, !PT ;  /* 0xfffffff802027812 */ /* 0x000fe200078ec0ff */
[----:B---3--:R-:W-:Y:S01]  /*1b560*/  FADD.FTZ R3, R5, R13 ;  /* 0x0000000d05037221 */ /* 0x008fe20000010000 */
[----:B------:R2:W3:Y:S01]  /*1b570*/  SHFL.BFLY PT, R42, R4, 0x1, 0x1f ;  /* 0x0c201f00042a7f89 */ /* 0x0004e200000e0000 */
[----:B------:R-:W-:Y:S02]  /*1b580*/  IMAD R7, R8, 0x200, R7 ;  /* 0x0000020008077824 */ /* 0x000fe400078e0207 */
[----:B----4-:R-:W-:Y:S01]  /*1b590*/  FADD.FTZ R5, R9, R12 ;  /* 0x0000000c09057221 */ /* 0x010fe20000010000 */
[----:B------:R-:W-:Y:S01]  /*1b5a0*/  IMAD.IADD R2, R6, 0x1, -R2 ;  /* 0x0000000106027824 */ /* 0x000fe200078e0a02 */
[----:B------:R2:W4:Y:S03]  /*1b5b0*/  SHFL.BFLY PT, R43, R3, 0x1, 0x1f ;  /* 0x0c201f00032b7f89 */ /* 0x00052600000e0000 */
[C---:B------:R-:W-:Y:S01]  /*1b5c0*/  IMAD.SHL.U32 R6, R2.reuse, 0x40, RZ ;  /* 0x0000004002067824 */ /* 0x040fe200078e00ff */
[----:B------:R-:W-:Y:S01]  /*1b5d0*/  R2P PR, R2, 0x6 ;  /* 0x0000000602007804 */ /* 0x000fe20000000000 */
[----:B------:R2:W2:Y:S01]  /*1b5e0*/  SHFL.BFLY PT, R44, R5, 0x1, 0x1f ;  /* 0x0c201f00052c7f89 */ /* 0x0004a200000e0000 */
[----:B------:R-:W-:-:S02]  /*1b5f0*/  PLOP3.LUT P3, PT, PT, PT, UP0, 0x80, 0x0 ;  /* 0x000000000000781c */ /* 0x000fc40003f6f008 */
        /* <DEDUP_REMOVED lines=18> */
.L_x_463:
        /* <DEDUP_REMOVED lines=22> */
.L_x_464:
[----:B------:R-:W-:Y:S01]  /*1b880*/  ISETP.NE.AND P2, PT, RZ, UR7, PT ;  /* 0x00000007ff007c0c */ /* 0x000fe2000bf45270 */
[----:B------:R-:W-:Y:S01]  /*1b890*/  FADD.FTZ R44, R5, R44 ;  /* 0x0000002c052c7221 */ /* 0x000fe20000010000 */
[----:B------:R-:W-:Y:S01]  /*1b8a0*/  LOP3.LUT R2, R2, 0x1, RZ, 0xc0, !PT ;  /* 0x0000000102027812 */ /* 0x000fe200078ec0ff */
[C---:B--2---:R-:W-:Y:S01]  /*1b8b0*/  FMUL.FTZ R144, R0.reuse, R144 ;  /* 0x0000009000907220 */ /* 0x044fe20000410000 */
[----:B------:R-:W-:Y:S01]  /*1b8c0*/  MOV R40, 0x10 ;  /* 0x0000001000287802 */ /* 0x000fe20000000f00 */
[----:B------:R-:W-:Y:S01]  /*1b8d0*/  FMUL.FTZ R6, R0, R145 ;  /* 0x0000009100067220 */ /* 0x000fe20000410000 */
[----:B------:R-:W-:Y:S01]  /*1b8e0*/  ISETP.NE.U32.AND P1, PT, R2, 0x1, PT ;  /* 0x000000010200780c */ /* 0x000fe20003f25070 */
[----:B------:R-:W-:Y:S01]  /*1b8f0*/  FMUL.FTZ R148, R0, R148 ;  /* 0x0000009400947220 */ /* 0x000fe20000410000 */
        /* <DEDUP_REMOVED lines=9> */
[C---:B------:R-:W-:Y:S01]  /*1b990*/  FMUL.FTZ R164, R0.reuse, R164 ;  /* 0x000000a400a47220 */ /* 0x040fe20000410000 */
[----:B------:R-:W-:Y:S01]  /*1b9a0*/  LOP3.LUT R3, R47, 0xfffffff8, RZ, 0xc0, !PT ;  /* 0xfffffff82f037812 */ /* 0x000fe200078ec0ff */
[C---:B------:R-:W-:Y:S01]  /*1b9b0*/  FMUL.FTZ R9, R0.reuse, R165 ;  /* 0x000000a500097220 */ /* 0x040fe20000410000 */
        /* <DEDUP_REMOVED lines=115> */
[----:B------:R-:W-:Y:S01]  /*1c0f0*/  IADD3 R0, R23, 0x400, RZ ;  /* 0x0000040017007810 */ /* 0x000fe20007ffe0ff */
[----:B------:R-:W-:Y:S01]  /*1c100*/  STS [R3], R9 ;  /* 0x0000000903007388 */ /* 0x000fe20000000800 */
[----:B------:R-:W-:Y:S01]  /*1c110*/  F2FP.F16.F32.PACK_AB R32, R195, R32 ;  /* 0x00000020c320723e */ /* 0x000fe200000000ff */
[----:B------:R-:W4:Y:S01]  /*1c120*/  @P3 LDC R14, c[0x0][0x2e8] ;  /* 0x0000ba00ff0e3b82 */ /* 0x000f220000000800 */
[C---:B------:R-:W-:Y:S01]  /*1c130*/  IADD3 R4, R40.reuse, R0, R36 ;  /* 0x0000000028047210 */ /* 0x040fe20007ffe024 */
        /* <DEDUP_REMOVED lines=62> */
[----:B------:R-:W1:Y:S02]  /*1c520*/  S2R R4, SR_TID.X ;  /* 0x0000000000047919 */ /* 0x000e640000002100 */
[----:B-1----:R-:W-:-:S04]  /*1c530*/  SHF.R.S32.HI R2, RZ, 0x1f, R4 ;  /* 0x0000001fff027819 */ /* 0x002fc80000011404 */
[----:B------:R-:W-:-:S04]  /*1c540*/  LEA.HI R2, R2, R4, RZ, 0x5 ;  /* 0x0000000402027211 */ /* 0x000fc800078f28ff */
[----:B------:R-:W-:Y:S02]  /*1c550*/  SHF.R.S32.HI R0, RZ, 0x5, R2 ;  /* 0x00000005ff007819 */ /* 0x000fe40000011402 */
[----:B------:R-:W-:Y:S02]  /*1c560*/  LOP3.LUT R2, R2, 0xffffffe0, RZ, 0xc0, !PT ;  /* 0xffffffe002027812 */ /* 0x000fe400078ec0ff */
[----:B------:R-:W-:-:S03]  /*1c570*/  SHF.R.S32.HI R3, RZ, 0x1f, R0 ;  /* 0x0000001fff037819 */ /* 0x000fc60000011400 */
[----:B------:R-:W-:Y:S01]  /*1c580*/  IMAD.IADD R2, R4, 0x1, -R2 ;  /* 0x0000000104027824 */ /* 0x000fe200078e0a02 */
[----:B------:R-:W-:-:S04]  /*1c590*/  LEA.HI R3, R3, R0, RZ, 0x2 ;  /* 0x0000000003037211 */ /* 0x000fc800078f10ff */
        /* <DEDUP_REMOVED lines=41> */
.L_x_466:
[----:B------:R-:W-:Y:S05]  /*1c830*/  BSYNC B0 ;  /* 0x0000000000007941 */ /* 0x000fea0003800000 */
.L_x_465:
        /* <DEDUP_REMOVED lines=45> */
.L_x_468:
[----:B------:R-:W-:Y:S05]  /*1cb10*/  BSYNC B0 ;  /* 0x0000000000007941 */ /* 0x000fea0003800000 */
.L_x_467:
        /* <DEDUP_REMOVED lines=18> */
.L_x_470:
[----:B------:R-:W-:Y:S05]  /*1cc40*/  BSYNC B0 ;  /* 0x0000000000007941 */ /* 0x000fea0003800000 */
.L_x_469:
        /* <DEDUP_REMOVED lines=16> */
.L_x_472:
[----:B------:R-:W-:Y:S05]  /*1cd50*/  BSYNC B0 ;  /* 0x0000000000007941 */ /* 0x000fea0003800000 */
.L_x_471:
        /* <DEDUP_REMOVED lines=16> */
.L_x_474:
[----:B------:R-:W-:Y:S05]  /*1ce60*/  BSYNC B0 ;  /* 0x0000000000007941 */ /* 0x000fea0003800000 */
.L_x_473:
        /* <DEDUP_REMOVED lines=16> */
.L_x_476:
[----:B------:R-:W-:Y:S05]  /*1cf70*/  BSYNC B0 ;  /* 0x0000000000007941 */ /* 0x000fea0003800000 */
.L_x_475:
        /* <DEDUP_REMOVED lines=16> */
.L_x_478:
[----:B------:R-:W-:Y:S05]  /*1d080*/  BSYNC B0 ;  /* 0x0000000000007941 */ /* 0x000fea0003800000 */
.L_x_477:
        /* <DEDUP_REMOVED lines=16> */
.L_x_480:
[----:B------:R-:W-:Y:S05]  /*1d190*/  BSYNC B0 ;  /* 0x0000000000007941 */ /* 0x000fea0003800000 */
.L_x_479:
        /* <DEDUP_REMOVED lines=15> */
.L_x_400:
        /* <DEDUP_REMOVED lines=88> */
.L_x_482:
[----:B------:R-:W-:Y:S05]  /*1d810*/  BSYNC B0 ;  /* 0x0000000000007941 */ /* 0x000fea0003800000 */
.L_x_481:
        /* <DEDUP_REMOVED lines=16> */
.L_x_484:
[----:B------:R-:W-:Y:S05]  /*1d920*/  BSYNC B0 ;  /* 0x0000000000007941 */ /* 0x000fea0003800000 */
.L_x_483:
        /* <DEDUP_REMOVED lines=16> */
.L_x_486:
[----:B------:R-:W-:Y:S05]  /*1da30*/  BSYNC B0 ;  /* 0x0000000000007941 */ /* 0x000fea0003800000 */
.L_x_485:
        /* <DEDUP_REMOVED lines=16> */
.L_x_488:
[----:B------:R-:W-:Y:S05]  /*1db40*/  BSYNC B0 ;  /* 0x0000000000007941 */ /* 0x000fea0003800000 */
.L_x_487:
        /* <DEDUP_REMOVED lines=16> */
.L_x_490:
[----:B------:R-:W-:Y:S05]  /*1dc50*/  BSYNC B0 ;  /* 0x0000000000007941 */ /* 0x000fea0003800000 */
.L_x_489:
        /* <DEDUP_REMOVED lines=25> */
.L_x_492:
[----:B------:R-:W-:Y:S05]  /*1ddf0*/  BSYNC B0 ;  /* 0x0000000000007941 */ /* 0x000fea0003800000 */
.L_x_491:
        /* <DEDUP_REMOVED lines=19> */
.L_x_494:
[----:B------:R-:W-:Y:S05]  /*1df30*/  BSYNC B0 ;  /* 0x0000000000007941 */ /* 0x000fea0003800000 */
.L_x_493:
        /* <DEDUP_REMOVED lines=16> */
.L_x_496:
[----:B------:R-:W-:Y:S05]  /*1e040*/  BSYNC B0 ;  /* 0x0000000000007941 */ /* 0x000fea0003800000 */
.L_x_495:
        /* <DEDUP_REMOVED lines=11> */
.L_x_498:
[----:B------:R-:W-:Y:S05]  /*1e100*/  BSYNC B0 ;  /* 0x0000000000007941 */ /* 0x000fea0003800000 */
.L_x_497:
        /* <DEDUP_REMOVED lines=11> */
.L_x_500:
[----:B------:R-:W-:Y:S05]  /*1e1c0*/  BSYNC B0 ;  /* 0x0000000000007941 */ /* 0x000fea0003800000 */
.L_x_499:
        /* <DEDUP_REMOVED lines=10> */
.L_x_502:
[----:B------:R-:W-:Y:S05]  /*1e270*/  BSYNC B0 ;  /* 0x0000000000007941 */ /* 0x000fea0003800000 */
.L_x_501:
        /* <DEDUP_REMOVED lines=10> */
.L_x_504:
[----:B------:R-:W-:Y:S05]  /*1e320*/  BSYNC B0 ;  /* 0x0000000000007941 */ /* 0x000fea0003800000 */
.L_x_503:
        /* <DEDUP_REMOVED lines=10> */
.L_x_506:
[----:B------:R-:W-:Y:S05]  /*1e3d0*/  BSYNC B0 ;  /* 0x0000000000007941 */ /* 0x000fea0003800000 */
.L_x_505:
        /* <DEDUP_REMOVED lines=10> */
.L_x_508:
[----:B------:R-:W-:Y:S05]  /*1e480*/  BSYNC B0 ;  /* 0x0000000000007941 */ /* 0x000fea0003800000 */
.L_x_507:
        /* <DEDUP_REMOVED lines=10> */
.L_x_510:
[----:B------:R-:W-:Y:S05]  /*1e530*/  BSYNC B0 ;  /* 0x0000000000007941 */ /* 0x000fea0003800000 */
.L_x_509:
        /* <DEDUP_REMOVED lines=10> */
.L_x_511:
        /* <DEDUP_REMOVED lines=10> */
.L_x_1421:


//--------------------- .text._ZN5flash16flash_fwd_kernelI23Flash_fwd_kernel_traitsILi64ELi128ELi128ELi4ELb0ELb0EN7cutlass6half_tE19Flash_kernel_traitsILi64ELi128ELi128ELi4ES3_EELb0ELb1ELb0ELb1ELb0ELb0ELb1ELb0EEEvNS_16Flash_fwd_paramsE --------------------------
	.section	.text._ZN5flash16flash_fwd_kernelI23Flash_fwd_kernel_traitsILi64ELi128ELi128ELi4ELb0ELb0EN7cutlass6half_tE19Flash_kernel_traitsILi64ELi128ELi128ELi4ES3_EELb0ELb1ELb0ELb1ELb0ELb0ELb1ELb0EEEvNS_16Flash_fwd_paramsE,"ax",@progbits
	.align	128
        .global         _ZN5flash16flash_fwd_kernelI23Flash_fwd_kernel_traitsILi64ELi128ELi128ELi4ELb0ELb0EN7cutlass6half_tE19Flash_kernel_traitsILi64ELi128ELi128ELi4ES3_EELb0ELb1ELb0ELb1ELb0ELb0ELb1ELb0EEEvNS_16Flash_fwd_paramsE
        .type           _ZN5flash16flash_fwd_kernelI23Flash_fwd_kernel_traitsILi64ELi128ELi128ELi4ELb0ELb0EN7cutlass6half_tE19Flash_kernel_traitsILi64ELi128ELi128ELi4ES3_EELb0ELb1ELb0ELb1ELb0ELb0ELb1ELb0EEEvNS_16Flash_fwd_paramsE,@function
        .size           _ZN5flash16flash_fwd_kernelI23Flash_fwd_kernel_traitsILi64ELi128ELi128ELi4ELb0ELb0EN7cutlass6half_tE19Flash_kernel_traitsILi64ELi128ELi128ELi4ES3_EELb0ELb1ELb0ELb1ELb0ELb0ELb1ELb0EEEvNS_16Flash_fwd_paramsE,(.L_x_1422 - _ZN5flash16flash_fwd_kernelI23Flash_fwd_kernel_traitsILi64ELi128ELi128ELi4ELb0ELb0EN7cutlass6half_tE19Flash_kernel_traitsILi64ELi128ELi128ELi4ES3_EELb0ELb1ELb0ELb1ELb0ELb0ELb1ELb0EEEvNS_16Flash_fwd_paramsE)
        .other          _ZN5flash16flash_fwd_kernelI23Flash_fwd_kernel_traitsILi64ELi128ELi128ELi4ELb0ELb0EN7cutlass6half_tE19Flash_kernel_traitsILi64ELi128ELi128ELi4ES3_EELb0ELb1ELb0ELb1ELb0ELb0ELb1ELb0EEEvNS_16Flash_fwd_paramsE,@"STO_CUDA_ENTRY STV_DEFAULT"
_ZN5flash16flash_fwd_kernelI23Flash_fwd_kernel_traitsILi64ELi128ELi128ELi4ELb0ELb0EN7cutlass6half_tE19Flash_kernel_traitsILi64ELi128ELi128ELi4ES3_EELb0ELb1ELb0ELb1ELb0ELb0ELb1ELb0EEEvNS_16Flash_fwd_paramsE:
.text._ZN5flash16flash_fwd_kernelI23Flash_fwd_kernel_traitsILi64ELi128ELi128ELi4ELb0ELb0EN7cutlass6half_tE19Flash_kernel_traitsILi64ELi128ELi128ELi4ES3_EELb0ELb1ELb0ELb1ELb0ELb0ELb1ELb0EEEvNS_16Flash_fwd_paramsE:
        /* <DEDUP_REMOVED lines=55> */
.L_x_512:
[----:B------:R-:W-:-:S05]  /*0370*/  ULDC UR6, c[0x0][0x2c8] ;  /* 0x0000b20000067ab9 */ /* 0x000fca0000000800 */
.L_x_513:
        /* <DEDUP_REMOVED lines=98> */
.L_x_515:
        /* <DEDUP_REMOVED lines=24> */
.L_x_516:
        /* <DEDUP_REMOVED lines=52> */
.L_x_518:
[----:B------:R-:W-:Y:S05]  /*0e60*/  BSYNC B0 ;  /* 0x0000000000007941 */ /* 0x000fea0003800000 */
.L_x_517:
        /* <DEDUP_REMOVED lines=24> */
.L_x_520:
[----:B------:R-:W-:Y:S05]  /*0ff0*/  BSYNC B0 ;  /* 0x0000000000007941 */ /* 0x000fea0003800000 */
.L_x_519:
        /* <DEDUP_REMOVED lines=24> */
.L_x_522:
[----:B------:R-:W-:Y:S05]  /*1180*/  BSYNC B0 ;  /* 0x0000000000007941 */ /* 0x000fea0003800000 */
.L_x_521:
        /* <DEDUP_REMOVED lines=25> */
.L_x_524:
[----:B------:R-:W-:Y:S05]  /*1320*/  BSYNC B0 ;  /* 0x0000000000007941 */ /* 0x000fea0003800000 */
.L_x_523:
        /* <DEDUP_REMOVED lines=22> */
.L_x_526:
[----:B------:R-:W-:Y:S05]  /*1490*/  BSYNC B0 ;  /* 0x0000000000007941 */ /* 0x000fea0003800000 */
.L_x_525:
        /* <DEDUP_REMOVED lines=22> */
.L_x_528:
[----:B------:R-:W-:Y:S05]  /*1600*/  BSYNC B0 ;  /* 0x0000000000007941 */ /* 0x000fea0003800000 */
.L_x_527:
        /* <DEDUP_REMOVED lines=22> */
.L_x_530:
[----:B------:R-:W-:Y:S05]  /*1770*/  BSYNC B0 ;  /* 0x0000000000007941 */ /* 0x000fea0003800000 */
.L_x_529:
        /* <DEDUP_REMOVED lines=22> */
.L_x_532:
[----:B------:R-:W-:Y:S05]  /*18e0*/  BSYNC B0 ;  /* 0x0000000000007941 */ /* 0x000fea0003800000 */
.L_x_531:
        /* <DEDUP_REMOVED lines=67> */
.L_x_534:
[----:B------:R-:W-:Y:S05]  /*1d20*/  BSYNC B0 ;  /* 0x0000000000007941 */ /* 0x000fea0003800000 */
.L_x_533:
        /* <DEDUP_REMOVED lines=18> */
.L_x_536:
[----:B------:R-:W-:Y:S05]  /*1e50*/  BSYNC B0 ;  /* 0x0000000000007941 */ /* 0x000fea0003800000 */
.L_x_535:
        /* <DEDUP_REMOVED lines=18> */
.L_x_538:
[----:B------:R-:W-:Y:S05]  /*1f80*/  BSYNC B0 ;  /* 0x0000000000007941 */ /* 0x000fea0003800000 */
.L_x_537:
        /* <DEDUP_REMOVED lines=18> */
.L_x_540:
[----:B------:R-:W-:Y:S05]  /*20b0*/  BSYNC B0 ;  /* 0x0000000000007941 */ /* 0x000fea0003800000 */
.L_x_539:
        /* <DEDUP_REMOVED lines=18> */
.L_x_542:
[----:B------:R-:W-:Y:S05]  /*21e0*/  BSYNC B0 ;  /* 0x0000000000007941 */ /* 0x000fea0003800000 */
.L_x_541:
        /* <DEDUP_REMOVED lines=19> */
.L_x_544:
[----:B------:R-:W-:Y:S05]  /*2320*/  BSYNC B0 ;  /* 0x0000000000007941 */ /* 0x000fea0003800000 */
.L_x_543:
        /* <DEDUP_REMOVED lines=19> */
.L_x_546:
[----:B------:R-:W-:Y:S05]  /*2460*/  BSYNC B0 ;  /* 0x0000000000007941 */ /* 0x000fea0003800000 */
.L_x_545:
        /* <DEDUP_REMOVED lines=18> */
.L_x_548:
[----:B------:R-:W-:Y:S05]  /*2590*/  BSYNC B0 ;  /* 0x0000000000007941 */ /* 0x000fea0003800000 */
.L_x_547:
        /* <DEDUP_REMOVED lines=89> */
.L_x_550:
[----:B------:R-:W-:Y:S05]  /*2b30*/  BSYNC B0 ;  /* 0x0000000000007941 */ /* 0x000fea0003800000 */
.L_x_549:
        /* <DEDUP_REMOVED lines=22> */
.L_x_552:
[----:B------:R-:W-:Y:S05]  /*2ca0*/  BSYNC B0 ;  /* 0x0000000000007941 */ /* 0x000fea0003800000 */
.L_x_551:
        /* <DEDUP_REMOVED lines=19> */
.L_x_554:
[----:B------:R-:W-:Y:S05]  /*2de0*/  BSYNC B0 ;  /* 0x0000000000007941 */ /* 0x000fea0003800000 */
.L_x_553:
        /* <DEDUP_REMOVED lines=19> */
.L_x_556:
[----:B------:R-:W-:Y:S05]  /*2f20*/  BSYNC B0 ;  /* 0x0000000000007941 */ /* 0x000fea0003800000 */
.L_x_555:
        /* <DEDUP_REMOVED lines=19> */
.L_x_558:
[----:B------:R-:W-:Y:S05]  /*3060*/  BSYNC B0 ;  /* 0x0000000000007941 */ /* 0x000fea0003800000 */
.L_x_557:
        /* <DEDUP_REMOVED lines=20> */
.L_x_560:
[----:B------:R-:W-:Y:S05]  /*31b0*/  BSYNC B0 ;  /* 0x0000000000007941 */ /* 0x000fea0003800000 */
.L_x_559:
        /* <DEDUP_REMOVED lines=20> */
.L_x_562:
[----:B------:R-:W-:Y:S05]  /*3300*/  BSYNC B0 ;  /* 0x0000000000007941 */ /* 0x000fea0003800000 */
.L_x_561:
        /* <DEDUP_REMOVED lines=20> */
.L_x_564:
[----:B------:R-:W-:Y:S05]  /*3450*/  BSYNC B0 ;  /* 0x0000000000007941 */ /* 0x000fea0003800000 */
.L_x_563:
[----:B------:R-:W-:Y:S01]  /*3460*/  LDSM.16.M88.4 R32, [R224] ;  /* 0x00000000e020783b */ /* 0x000fe20000000200 */
[----:B------:R-:W-:Y:S01]  /*3470*/  LOP3.LUT P0, RZ, R40, 0x2, RZ, 0xc0, !PT ;  /* 0x0000000228ff7812 */ /* 0x000fe2000780c0ff */
[--C-:B------:R-:W-:Y:S01]  /*3480*/  IMAD R248, R5, 0x2, R224.reuse ;  /* 0x0000000205f87824 */ /* 0x100fe200078e02e0 */
[----:B------:R-:W-:Y:S01]  /*3490*/  ULDC UR29, c[0x0][0x39c] ;  /* 0x0000e700001d7ab9 */ /* 0x000fe20000000800 */
[----:B-1----:R-:W1:Y:S01]  /*34a0*/  LDSM.16.M88.4 R12, [R216+0x4000] ;  /* 0x00400000d80c783b */ /* 0x002e620000000200 */
[----:B------:R-:W-:Y:S01]  /*34b0*/  SEL R2, R28, 0xfffffff0, !P0 ;  /* 0xfffffff01c027807 */ /* 0x000fe20004000000 */
[----:B------:R-:W-:Y:S01]  /*34c0*/  IMAD R4, R6, 0x2, R224 ;  /* 0x0000000206047824 */ /* 0x000fe200078e02e0 */
[----:B------:R-:W-:Y:S01]  /*34d0*/  LOP3.LUT P0, RZ, R40, 0x4, RZ, 0xc0, !PT ;  /* 0x0000000428ff7812 */ /* 0x000fe2000780c0ff */
[----:B------:R-:W5:Y:S01]  /*34e0*/  LDSM.16.M88.4 R8, [R224+0x2000] ;  /* 0x00200000e008783b */ /* 0x000f620000000200 */
[----:B------:R-:W-:Y:S01]  /*34f0*/  VIADD R3, R216, 0x4000 ;  /* 0x00004000d8037836 */ /* 0x000fe20000000000 */
[----:B------:R-:W-:Y:S01]  /*3500*/  UISETP.GE.AND UP0, UPT, UR26, 0x2, UPT ;  /* 0x000000021a00788c */ /* 0x000fe2000bf06270 */
[----:B------:R-:W-:Y:S01]  /*3510*/  IMAD R222, R2, 0x2, R216 ;  /* 0x0000000202de7824 */ /* 0x000fe200078e02d8 */
[----:B----4-:R-:W-:Y:S01]  /*3520*/  LDSM.16.M88.4 R28, [R248] ;  /* 0x00000000f81c783b */ /* 0x010fe20000000200 */
[----:B------:R-:W-:Y:S01]  /*3530*/  SEL R0, R41, 0xffffffe0, !P0 ;  /* 0xffffffe029007807 */ /* 0x000fe20004000000 */
[----:B------:R-:W-:-:S02]  /*3540*/  IMAD R225, R5, 0x2, R4 ;  /* 0x0000000205e17824 */ /* 0x000fc400078e0204 */
[----:B------:R-:W4:Y:S01]  /*3550*/  LDSM.16.M88.4 R36, [R222+0x4000] ;  /* 0x00400000de24783b */ /* 0x000f220000000200 */
[----:B------:R-:W-:Y:S02]  /*3560*/  IMAD.SHL.U32 R219, R219, 0x2, RZ ;  /* 0x00000002dbdb7824 */ /* 0x000fe400078e00ff */
[C---:B------:R-:W-:Y:S01]  /*3570*/  IMAD R7, R0.reuse, 0x2, R216 ;  /* 0x0000000200077824 */ /* 0x040fe200078e02d8 */
[----:B------:R-:W2:Y:S01]  /*3580*/  LDSM.16.M88.4 R24, [R248+0x2000] ;  /* 0x00200000f818783b */ /* 0x000ea20000000200 */
[----:B------:R-:W-:-:S03]  /*3590*/  IMAD R223, R0, 0x2, R3 ;  /* 0x0000000200df7824 */ /* 0x000fc600078e0203 */
[----:B------:R-:W3:Y:S01]  /*35a0*/  LDSM.16.M88.4 R72, [R216+0x5000] ;  /* 0x00500000d848783b */ /* 0x000ee20000000200 */
[----:B------:R-:W-:-:S03]  /*35b0*/  IMAD R221, R2, 0x2, R223 ;  /* 0x0000000202dd7824 */ /* 0x000fc600078e02df */
[----:B------:R-:W3:Y:S04]  /*35c0*/  LDSM.16.M88.4 R60, [R216+0x6800] ;  /* 0x00680000d83c783b */ /* 0x000ee80000000200 */
[----:B------:R-:W-:Y:S04]  /*35d0*/  LDSM.16.M88.4 R84, [R7+0x4000] ;  /* 0x004000000754783b */ /* 0x000fe80000000200 */
[----:B------:R-:W-:Y:S04]  /*35e0*/  LDSM.16.M88.4 R76, [R216+0x4800] ;  /* 0x00480000d84c783b */ /* 0x000fe80000000200 */
[----:B------:R-:W-:Y:S01]  /*35f0*/  LDSM.16.M88.4 R68, [R216+0x5800] ;  /* 0x00580000d844783b */ /* 0x000fe20000000200 */
[-C--:B-1----:R-:W-:Y:S03]  /*3600*/  HMMA.16816.F32 R20, R32, R12.reuse, RZ ;  /* 0x0000000c2014723c */ /* 0x082fe600000018ff */
[----:B------:R-:W-:Y:S04]  /*3610*/  LDSM.16.M88.4 R64, [R216+0x6000] ;  /* 0x00600000d840783b */ /* 0x000fe80000000200 */
[----:B------:R-:W-:Y:S01]  /*3620*/  LDSM.16.M88.4 R56, [R216+0x7000] ;  /* 0x00700000d838783b */ /* 0x000fe20000000200 */
[C---:B-----5:R-:W-:Y:S03]  /*3630*/  HMMA.16816.F32 R16, R8.reuse, R12, RZ ;  /* 0x0000000c0810723c */ /* 0x060fe600000018ff */
[----:B------:R-:W-:Y:S03]  /*3640*/  LDSM.16.M88.4 R88, [R216+0x7800] ;  /* 0x00780000d858783b */ /* 0x000fe60000000200 */
[-C--:B------:R-:W-:Y:S01]  /*3650*/  HMMA.16816.F32 R112, R8, R14.reuse, RZ ;  /* 0x0000000e0870723c */ /* 0x080fe200000018ff */
[----:B------:R-:W-:Y:S04]  /*3660*/  LDSM.16.M88.4 R100, [R221] ;  /* 0x00000000dd64783b */ /* 0x000fe80000000200 */
[----:B------:R-:W-:Y:S01]  /*3670*/  LDSM.16.M88.4 R40, [R222+0x5800] ;  /* 0x00580000de28783b */ /* 0x000fe20000000200 */
[----:B------:R-:W-:Y:S03]  /*3680*/  HMMA.16816.F32 R116, R32, R14, RZ ;  /* 0x0000000e2074723c */ /* 0x000fe600000018ff */
[----:B------:R-:W-:Y:S03]  /*3690*/  LDSM.16.M88.4 R12, [R225] ;  /* 0x00000000e10c783b */ /* 0x000fe60000000200 */
[-C--:B----4-:R-:W-:Y:S01]  /*36a0*/  HMMA.16816.F32 R104, R28, R36.reuse, R20 ;  /* 0x000000241c68723c */ /* 0x090fe20000001814 */
[----:B------:R-:W1:Y:S04]  /*36b0*/  LDSM.16.M88.4 R20, [R4] ;  /* 0x000000000414783b */ /* 0x000e680000000200 */
[----:B------:R-:W-:Y:S01]  /*36c0*/  LDSM.16.M88.4 R80, [R222+0x6800] ;  /* 0x00680000de50783b */ /* 0x000fe20000000200 */
[----:B--2---:R-:W-:Y:S03]  /*36d0*/  HMMA.16816.F32 R132, R24, R36, R16 ;  /* 0x000000241884723c */ /* 0x004fe60000001810 */
[----:B------:R-:W2:Y:S03]  /*36e0*/  LDSM.16.M88.4 R16, [R4+0x2000] ;  /* 0x002000000410783b */ /* 0x000ea60000000200 */
[C---:B---3--:R-:W-:Y:S01]  /*36f0*/  HMMA.16816.F32 R164, R8.reuse, R72, RZ ;  /* 0x0000004808a4723c */ /* 0x048fe200000018ff */
[----:B------:R-:W-:Y:S04]  /*3700*/  LDSM.16.M88.4 R48, [R222+0x4800] ;  /* 0x00480000de30783b */ /* 0x000fe80000000200 */
[----:B------:R-:W-:Y:S01]  /*3710*/  LDSM.16.M88.4 R44, [R222+0x5000] ;  /* 0x00500000de2c783b */ /* 0x000fe20000000200 */
[----:B------:R-:W-:Y:S03]  /*3720*/  HMMA.16816.F32 R172, R8, R74, RZ ;  /* 0x0000004a08ac723c */ /* 0x000fe600000018ff */
[----:B------:R-:W-:Y:S03]  /*3730*/  LDSM.16.M88.4 R52, [R222+0x6000] ;  /* 0x00600000de34783b */ /* 0x000fe60000000200 */
[C---:B------:R-:W-:Y:S01]  /*3740*/  HMMA.16816.F32 R120, R32.reuse, R72, RZ ;  /* 0x000000482078723c */ /* 0x040fe200000018ff */
[----:B------:R-:W-:Y:S04]  /*3750*/  LDSM.16.M88.4 R92, [R222+0x7000] ;  /* 0x00700000de5c783b */ /* 0x000fe80000000200 */
[----:B------:R-:W-:Y:S01]  /*3760*/  LDSM.16.M88.4 R96, [R222+0x7800] ;  /* 0x00780000de60783b */ /* 0x000fe20000000200 */
[----:B------:R-:W-:Y:S03]  /*3770*/  HMMA.16816.F32 R184, R32, R74, RZ ;  /* 0x0000004a20b8723c */ /* 0x000fe600000018ff */
[----:B------:R-:W0:Y:S03]  /*3780*/  LDGDEPBAR ;  /* 0x00000000000079af */ /* 0x000e260000000000 */
[C---:B------:R-:W-:Y:S06]  /*3790*/  HMMA.16816.F32 R148, R8.reuse, R60, RZ ;  /* 0x0000003c0894723c */ /* 0x040fec00000018ff */
[----:B------:R-:W-:Y:S06]  /*37a0*/  HMMA.16816.F32 R180, R8, R62, RZ ;  /* 0x0000003e08b4723c */ /* 0x000fec00000018ff */
[C---:B------:R-:W-:Y:S06]  /*37b0*/  HMMA.16816.F32 R72, R32.reuse, R60, RZ ;  /* 0x0000003c2048723c */ /* 0x040fec00000018ff */
[----:B------:R-:W-:Y:S06]  /*37c0*/  HMMA.16816.F32 R196, R32, R62, RZ ;  /* 0x0000003e20c4723c */ /* 0x000fec00000018ff */
[----:B-1----:R-:W-:Y:S06]  /*37d0*/  HMMA.16816.F32 R60, R20, R84, R104 ;  /* 0x00000054143c723c */ /* 0x002fec0000001868 */
        /* <DEDUP_REMOVED lines=10> */
[----:B------:R-:W1:Y:S05]  /*3880*/  LDSM.16.M88.4 R8, [R225+0x2000] ;  /* 0x00200000e108783b */ /* 0x000e6a0000000200 */
        /* <DEDUP_REMOVED lines=10> */
[----:B------:R-:W-:Y:S06]  /*3930*/  HMMA.16816.F32 R88, R24, R38, R112 ;  /* 0x000000261858723c */ /* 0x000fec0000001870 */
[----:B--2---:R-:W-:Y:S06]  /*3940*/  HMMA.16816.F32 R32, R16, R84, R132 ;  /* 0x000000541020723c */ /* 0x004fec0000001884 */
[----:B------:R-:W-:Y:S06]  /*3950*/  HMMA.16816.F32 R36, R28, R38, R116 ;  /* 0x000000261c24723c */ /* 0x000fec0000001874 */
[----:B------:R-:W-:Y:S06]  /*3960*/  HMMA.16816.F32 R56, R12, R100, R60 ;  /* 0x000000640c38723c */ /* 0x000fec000000183c */
[C---:B------:R-:W-:Y:S06]  /*3970*/  HMMA.16816.F32 R160, R24.reuse, R40, R160 ;  /* 0x0000002818a0723c */ /* 0x040fec00000018a0 */
[----:B------:R-:W-:Y:S06]  /*3980*/  HMMA.16816.F32 R208, R24, R42, R208 ;  /* 0x0000002a18d0723c */ /* 0x000fec00000018d0 */
[C---:B------:R-:W-:Y:S06]  /*3990*/  HMMA.16816.F32 R108, R28.reuse, R40, R108 ;  /* 0x000000281c6c723c */ /* 0x040fec000000186c */
[----:B------:R-:W-:Y:S01]  /*39a0*/  HMMA.16816.F32 R156, R28, R42, R156 ;  /* 0x0000002a1c9c723c */ /* 0x000fe2000000189c */
[----:B------:R-:W-:-:S04]  /*39b0*/  FMUL.FTZ R0, R56, UR29 ;  /* 0x0000001d38007c20 */ /* 0x000fc80008410000 */
[----:B------:R2:W-:Y:S01]  /*39c0*/  MUFU.TANH R252, R0 ;  /* 0x0000000000fc7308 */ /* 0x0005e20000002400 */
[----:B------:R-:W-:Y:S06]  /*39d0*/  HMMA.16816.F32 R132, R24, R80, R148 ;  /* 0x000000501884723c */ /* 0x000fec0000001894 */
[----:B-1----:R-:W-:Y:S06]  /*39e0*/  HMMA.16816.F32 R40, R8, R100, R32 ;  /* 0x000000640828723c */ /* 0x002fec0000001820 */
[----:B------:R-:W-:Y:S01]  /*39f0*/  HMMA.16816.F32 R168, R24, R48, R168 ;  /* 0x0000003018a8723c */ /* 0x000fe200000018a8 */
[----:B--2---:R-:W-:-:S05]  /*3a00*/  FMUL.FTZ R0, R57, UR29 ;  /* 0x0000001d39007c20 */ /* 0x004fca0008410000 */
[C---:B------:R-:W-:Y:S01]  /*3a10*/  HMMA.16816.F32 R164, R24.reuse, R44, R164 ;  /* 0x0000002c18a4723c */ /* 0x040fe200000018a4 */
[----:B------:R1:W2:Y:S05]  /*3a20*/  MUFU.TANH R247, R0 ;  /* 0x0000000000f77308 */ /* 0x0002aa0000002400 */
        /* <DEDUP_REMOVED lines=8> */
[----:B-1----:R-:W-:-:S05]  /*3ab0*/  FMUL.FTZ R0, R59, UR29 ;  /* 0x0000001d3b007c20 */ /* 0x002fca0008410000 */
[C---:B------:R-:W-:Y:S01]  /*3ac0*/  HMMA.16816.F32 R180, R24.reuse, R82, R180 ;  /* 0x0000005218b4723c */ /* 0x040fe200000018b4 */
[----:B------:R1:W-:Y:S05]  /*3ad0*/  MUFU.TANH R246, R0 ;  /* 0x0000000000f67308 */ /* 0x0003ea0000002400 */
[C---:B------:R-:W-:Y:S06]  /*3ae0*/  HMMA.16816.F32 R176, R24.reuse, R94, R176 ;  /* 0x0000005e18b0723c */ /* 0x040fec00000018b0 */
[----:B------:R-:W-:Y:S01]  /*3af0*/  HMMA.16816.F32 R128, R24, R98, R128 ;  /* 0x000000621880723c */ /* 0x000fe20000001880 */
[----:B------:R-:W3:Y:S05]  /*3b00*/  LDSM.16.M88.4 R24, [R7+0x4800] ;  /* 0x004800000718783b */ /* 0x000eea0000000200 */
[----:B------:R-:W-:Y:S01]  /*3b10*/  HMMA.16816.F32 R32, R20, R86, R36 ;  /* 0x000000561420723c */ /* 0x000fe20000001824 */
[----:B-1----:R-:W-:Y:S01]  /*3b20*/  FMUL.FTZ R0, R40, UR29 ;  /* 0x0000001d28007c20 */ /* 0x002fe20008410000 */
[----:B------:R-:W-:Y:S03]  /*3b30*/  LDSM.16.M88.4 R36, [R7+0x5000] ;  /* 0x005000000724783b */ /* 0x000fe60000000200 */
[----:B------:R1:W-:Y:S01]  /*3b40*/  MUFU.TANH R250, R0 ;  /* 0x0000000000fa7308 */ /* 0x0003e20000002400 */
[C---:B------:R-:W-:Y:S06]  /*3b50*/  HMMA.16816.F32 R60, R28.reuse, R48, R124 ;  /* 0x000000301c3c723c */ /* 0x040fec000000187c */
[C---:B------:R-:W-:Y:S06]  /*3b60*/  HMMA.16816.F32 R240, R28.reuse, R96, R64 ;  /* 0x000000601cf0723c */ /* 0x040fec0000001840 */
[----:B------:R-:W-:Y:S01]  /*3b70*/  HMMA.16816.F32 R64, R28, R50, R188 ;  /* 0x000000321c40723c */ /* 0x000fe200000018bc */
[----:B-1----:R-:W-:-:S05]  /*3b80*/  FMUL.FTZ R0, R41, UR29 ;  /* 0x0000001d29007c20 */ /* 0x002fca0008410000 */
[----:B------:R-:W-:Y:S01]  /*3b90*/  HMMA.16816.F32 R48, R16, R86, R88 ;  /* 0x000000561030723c */ /* 0x000fe20000001858 */
[----:B------:R1:W-:Y:S05]  /*3ba0*/  MUFU.TANH R245, R0 ;  /* 0x0000000000f57308 */ /* 0x0003ea0000002400 */
[C---:B------:R-:W-:Y:S06]  /*3bb0*/  HMMA.16816.F32 R120, R28.reuse, R44, R120 ;  /* 0x0000002c1c78723c */ /* 0x040fec0000001878 */
[----:B------:R-:W-:Y:S06]  /*3bc0*/  HMMA.16816.F32 R184, R28, R46, R184 ;  /* 0x0000002e1cb8723c */ /* 0x000fec00000018b8 */
[----:B------:R-:W-:Y:S01]  /*3bd0*/  HMMA.16816.F32 R44, R12, R102, R32 ;  /* 0x000000660c2c723c */ /* 0x000fe20000001820 */
[----:B------:R-:W4:Y:S01]  /*3be0*/  LDSM.16.M88.4 R32, [R221+0x800] ;  /* 0x00080000dd20783b */ /* 0x000f220000000200 */
[----:B-1----:R-:W-:-:S04]  /*3bf0*/  FMUL.FTZ R0, R42, UR29 ;  /* 0x0000001d2a007c20 */ /* 0x002fc80008410000 */
[----:B------:R1:W-:Y:S01]  /*3c00*/  MUFU.TANH R249, R0 ;  /* 0x0000000000f97308 */ /* 0x0003e20000002400 */
[----:B------:R-:W-:Y:S06]  /*3c10*/  HMMA.16816.F32 R48, R8, R102, R48 ;  /* 0x000000660830723c */ /* 0x000fec0000001830 */
[----:B---3--:R-:W-:Y:S06]  /*3c20*/  HMMA.16816.F32 R56, R16, R24, R168 ;  /* 0x000000181038723c */ /* 0x008fec00000018a8 */
[----:B------:R-:W-:Y:S01]  /*3c30*/  HMMA.16816.F32 R204, R28, R52, R76 ;  /* 0x000000341ccc723c */ /* 0x000fe2000000184c */
[----:B------:R-:W-:Y:S01]  /*3c40*/  LOP3.LUT R169, R219, 0x6, RZ, 0xc0, !PT ;  /* 0x00000006dba97812 */ /* 0x000fe200078ec0ff */
[----:B-1----:R-:W-:-:S04]  /*3c50*/  FMUL.FTZ R0, R43, UR29 ;  /* 0x0000001d2b007c20 */ /* 0x002fc80008410000 */
[----:B------:R-:W-:Y:S01]  /*3c60*/  HMMA.16816.F32 R40, R20, R24, R60 ;  /* 0x000000181428723c */ /* 0x000fe2000000183c */
[----:B------:R1:W3:Y:S05]  /*3c70*/  MUFU.TANH R230, R0 ;  /* 0x0000000000e67308 */ /* 0x0002ea0000002400 */
[----:B------:R-:W-:Y:S06]  /*3c80*/  HMMA.16816.F32 R112, R28, R54, R192 ;  /* 0x000000361c70723c */ /* 0x000fec00000018c0 */
[-C--:B------:R-:W-:Y:S06]  /*3c90*/  HMMA.16816.F32 R52, R20, R26.reuse, R64 ;  /* 0x0000001a1434723c */ /* 0x080fec0000001840 */
[----:B------:R-:W-:Y:S01]  /*3ca0*/  HMMA.16816.F32 R60, R16, R26, R136 ;  /* 0x0000001a103c723c */ /* 0x000fe20000001888 */
[----:B-1----:R-:W-:Y:S01]  /*3cb0*/  FMUL.FTZ R0, R44, UR29 ;  /* 0x0000001d2c007c20 */ /* 0x002fe20008410000 */
[----:B------:R-:W-:Y:S03]  /*3cc0*/  LDSM.16.M88.4 R24, [R7+0x6000] ;  /* 0x006000000718783b */ /* 0x000fe60000000200 */
[----:B------:R1:W5:Y:S01]  /*3cd0*/  MUFU.TANH R231, R0 ;  /* 0x0000000000e77308 */ /* 0x0003620000002400 */
[----:B----4-:R-:W-:Y:S01]  /*3ce0*/  HMMA.16816.F32 R64, R12, R32, R40 ;  /* 0x000000200c40723c */ /* 0x010fe20000001828 */
[----:B------:R-:W4:Y:S05]  /*3cf0*/  LDSM.16.M88.4 R40, [R7+0x7000] ;  /* 0x007000000728783b */ /* 0x000f2a0000000200 */
[----:B------:R-:W-:Y:S06]  /*3d00*/  HMMA.16816.F32 R84, R28, R94, R212 ;  /* 0x0000005e1c54723c */ /* 0x000fec00000018d4 */
[----:B------:R-:W-:Y:S01]  /*3d10*/  HMMA.16816.F32 R56, R8, R32, R56 ;  /* 0x000000200838723c */ /* 0x000fe20000001838 */
[----:B-1----:R-:W-:-:S05]  /*3d20*/  FMUL.FTZ R0, R45, UR29 ;  /* 0x0000001d2d007c20 */ /* 0x002fca0008410000 */
[-C--:B------:R-:W-:Y:S01]  /*3d30*/  HMMA.16816.F32 R60, R8, R34.reuse, R60 ;  /* 0x00000022083c723c */ /* 0x080fe2000000183c */
[----:B------:R1:W-:Y:S05]  /*3d40*/  MUFU.TANH R244, R0 ;  /* 0x0000000000f47308 */ /* 0x0003ea0000002400 */
[----:B------:R-:W-:Y:S01]  /*3d50*/  HMMA.16816.F32 R52, R12, R34, R52 ;  /* 0x000000220c34723c */ /* 0x000fe20000001834 */
[----:B------:R-:W-:Y:S05]  /*3d60*/  LDSM.16.M88.4 R32, [R221+0x1000] ;  /* 0x00100000dd20783b */ /* 0x000fea0000000200 */
[C---:B------:R-:W-:Y:S06]  /*3d70*/  HMMA.16816.F32 R232, R28.reuse, R80, R72 ;  /* 0x000000501ce8723c */ /* 0x040fec0000001848 */
[----:B------:R-:W-:Y:S01]  /*3d80*/  HMMA.16816.F32 R196, R28, R82, R196 ;  /* 0x000000521cc4723c */ /* 0x000fe200000018c4 */
[----:B-1----:R-:W-:-:S04]  /*3d90*/  FMUL.FTZ R0, R46, UR29 ;  /* 0x0000001d2e007c20 */ /* 0x002fc80008410000 */
[----:B------:R1:W5:Y:S01]  /*3da0*/  MUFU.TANH R227, R0 ;  /* 0x0000000000e37308 */ /* 0x0003620000002400 */
[C---:B------:R-:W-:Y:S06]  /*3db0*/  HMMA.16816.F32 R236, R28.reuse, R92, R68 ;  /* 0x0000005c1cec723c */ /* 0x040fec0000001844 */
[----:B------:R-:W-:Y:S01]  /*3dc0*/  HMMA.16816.F32 R80, R28, R98, R104 ;  /* 0x000000621c50723c */ /* 0x000fe20000001868 */
[----:B------:R-:W2:Y:S05]  /*3dd0*/  LDSM.16.M88.4 R28, [R7+0x5800] ;  /* 0x00580000071c783b */ /* 0x000eaa0000000200 */
[----:B------:R-:W-:Y:S01]  /*3de0*/  HMMA.16816.F32 R68, R20, R36, R120 ;  /* 0x000000241444723c */ /* 0x000fe20000001878 */
[----:B-1----:R-:W-:-:S02]  /*3df0*/  FMUL.FTZ R0, R47, UR29 ;  /* 0x0000001d2f007c20 */ /* 0x002fc40008410000 */
[----:B------:R-:W1:Y:S03]  /*3e00*/  LDSM.16.M88.4 R44, [R7+0x6800] ;  /* 0x00680000072c783b */ /* 0x000e660000000200 */
[C---:B------:R-:W-:Y:S01]  /*3e10*/  HMMA.16816.F32 R72, R16.reuse, R36, R164 ;  /* 0x000000241048723c */ /* 0x040fe200000018a4 */
[----:B------:R3:W-:Y:S05]  /*3e20*/  MUFU.TANH R229, R0 ;  /* 0x0000000000e57308 */ /* 0x0007ea0000002400 */
[C---:B----4-:R-:W-:Y:S06]  /*3e30*/  HMMA.16816.F32 R140, R16.reuse, R40, R144 ;  /* 0x00000028108c723c */ /* 0x050fec0000001890 */
[----:B------:R-:W-:Y:S01]  /*3e40*/  HMMA.16816.F32 R120, R16, R24, R152 ;  /* 0x000000181078723c */ /* 0x000fe20000001898 */
[----:B---3--:R-:W-:-:S05]  /*3e50*/  FMUL.FTZ R0, R48, UR29 ;  /* 0x0000001d30007c20 */ /* 0x008fca0008410000 */
[C---:B------:R-:W-:Y:S01]  /*3e60*/  HMMA.16816.F32 R116, R16.reuse, R26, R116 ;  /* 0x0000001a1074723c */ /* 0x040fe20000001874 */
[----:B------:R3:W4:Y:S05]  /*3e70*/  MUFU.TANH R220, R0 ;  /* 0x0000000000dc7308 */ /* 0x00072a0000002400 */
[C---:B------:R-:W-:Y:S06]  /*3e80*/  HMMA.16816.F32 R136, R16.reuse, R42, R176 ;  /* 0x0000002a1088723c */ /* 0x040fec00000018b0 */
[C---:B--2---:R-:W-:Y:S06]  /*3e90*/  HMMA.16816.F32 R88, R16.reuse, R28, R160 ;  /* 0x0000001c1058723c */ /* 0x044fec00000018a0 */
[----:B------:R-:W-:Y:S01]  /*3ea0*/  HMMA.16816.F32 R76, R16, R30, R208 ;  /* 0x0000001e104c723c */ /* 0x000fe200000018d0 */
[----:B---3--:R-:W-:-:S04]  /*3eb0*/  FMUL.FTZ R0, R49, UR29 ;  /* 0x0000001d31007c20 */ /* 0x008fc80008410000 */
[----:B------:R2:W-:Y:S01]  /*3ec0*/  MUFU.TANH R226, R0 ;  /* 0x0000000000e27308 */ /* 0x0005e20000002400 */
[C---:B-1----:R-:W-:Y:S06]  /*3ed0*/  HMMA.16816.F32 R124, R16.reuse, R46, R180 ;  /* 0x0000002e107c723c */ /* 0x042fec00000018b4 */
[----:B------:R-:W-:Y:S06]  /*3ee0*/  HMMA.16816.F32 R132, R16, R44, R132 ;  /* 0x0000002c1084723c */ /* 0x000fec0000001884 */
[----:B------:R-:W-:Y:S01]  /*3ef0*/  HMMA.16816.F32 R112, R20, R26, R112 ;  /* 0x0000001a1470723c */ /* 0x000fe20000001870 */
[----:B--2---:R-:W-:-:S05]  /*3f00*/  FMUL.FTZ R0, R50, UR29 ;  /* 0x0000001d32007c20 */ /* 0x004fca0008410000 */
[C---:B------:R-:W-:Y:S01]  /*3f10*/  HMMA.16816.F32 R96, R20.reuse, R44, R232 ;  /* 0x0000002c1460723c */ /* 0x040fe200000018e8 */
[----:B------:R1:W2:Y:S05]  /*3f20*/  MUFU.TANH R214, R0 ;  /* 0x0000000000d67308 */ /* 0x0002aa0000002400 */
[C---:B------:R-:W-:Y:S06]  /*3f30*/  HMMA.16816.F32 R100, R20.reuse, R46, R196 ;  /* 0x0000002e1464723c */ /* 0x040fec00000018c4 */
[C---:B------:R-:W-:Y:S06]  /*3f40*/  HMMA.16816.F32 R104, R20.reuse, R40, R236 ;  /* 0x000000281468723c */ /* 0x040fec00000018ec */
[----:B------:R-:W-:Y:S01]  /*3f50*/  HMMA.16816.F32 R84, R20, R42, R84 ;  /* 0x0000002a1454723c */ /* 0x000fe20000001854 */
[----:B-1----:R-:W-:-:S02]  /*3f60*/  FMUL.FTZ R0, R51, UR29 ;  /* 0x0000001d33007c20 */ /* 0x002fc40008410000 */
[----:B------:R-:W1:Y:S02]  /*3f70*/  LDSM.16.M88.4 R48, [R7+0x7800] ;  /* 0x007800000730783b */ /* 0x000e640000000200 */
[----:B------:R3:W2:Y:S02]  /*3f80*/  MUFU.TANH R218, R0 ;  /* 0x0000000000da7308 */ /* 0x0006a40000002400 */
[----:B---3--:R-:W-:-:S06]  /*3f90*/  FMUL.FTZ R0, R64, UR29 ;  /* 0x0000001d40007c20 */ /* 0x008fcc0008410000 */
[----:B------:R3:W-:Y:S02]  /*3fa0*/  MUFU.TANH R213, R0 ;  /* 0x0000000000d57308 */ /* 0x0007e40000002400 */
[----:B---3--:R-:W-:Y:S01]  /*3fb0*/  FMUL.FTZ R0, R65, UR29 ;  /* 0x0000001d41007c20 */ /* 0x008fe20008410000 */
[C---:B-1----:R-:W-:Y:S05]  /*3fc0*/  HMMA.16816.F32 R144, R16.reuse, R48, R148 ;  /* 0x000000301090723c */ /* 0x042fea0000001894 */
[----:B------:R1:W-:Y:S01]  /*3fd0*/  MUFU.TANH R215, R0 ;  /* 0x0000000000d77308 */ /* 0x0003e20000002400 */
[----:B------:R-:W-:Y:S06]  /*3fe0*/  HMMA.16816.F32 R128, R16, R50, R128 ;  /* 0x000000321080723c */ /* 0x000fec0000001880 */
[C---:B------:R-:W-:Y:S06]  /*3ff0*/  HMMA.16816.F32 R92, R20.reuse, R48, R240 ;  /* 0x00000030145c723c */ /* 0x040fec00000018f0 */
[----:B------:R-:W-:Y:S01]  /*4000*/  HMMA.16816.F32 R80, R20, R50, R80 ;  /* 0x000000321450723c */ /* 0x000fe20000001850 */
[----:B-1----:R-:W-:-:S04]  /*4010*/  FMUL.FTZ R0, R66, UR29 ;  /* 0x0000001d42007c20 */ /* 0x002fc80008410000 */
[----:B------:R1:W3:Y:S02]  /*4020*/  MUFU.TANH R212, R0 ;  /* 0x0000000000d47308 */ /* 0x0002e40000002400 */
[----:B-1----:R-:W-:Y:S02]  /*4030*/  FMUL.FTZ R0, R67, UR29 ;  /* 0x0000001d43007c20 */ /* 0x002fe40008410000 */
[-C--:B------:R-:W-:Y:S04]  /*4040*/  HMMA.16816.F32 R64, R16, R38.reuse, R172 ;  /* 0x000000261040723c */ /* 0x080fe800000018ac */
[----:B------:R1:W-:Y:S02]  /*4050*/  MUFU.TANH R195, R0 ;  /* 0x0000000000c37308 */ /* 0x0003e40000002400 */
[----:B------:R-:W-:Y:S06]  /*4060*/  HMMA.16816.F32 R16, R20, R38, R184 ;  /* 0x000000261410723c */ /* 0x000fec00000018b8 */
[----:B------:R-:W-:Y:S01]  /*4070*/  HMMA.16816.F32 R36, R8, R32, R72 ;  /* 0x000000200824723c */ /* 0x000fe20000001848 */
[----:B-1----:R-:W-:-:S04]  /*4080*/  FMUL.FTZ R0, R56, UR29 ;  /* 0x0000001d38007c20 */ /* 0x002fc80008410000 */
[----:B------:R1:W3:Y:S07]  /*4090*/  MUFU.TANH R194, R0 ;  /* 0x0000000000c27308 */ /* 0x0002ee0000002400 */
[-C--:B------:R-:W-:Y:S06]  /*40a0*/  HMMA.16816.F32 R44, R8, R34.reuse, R64 ;  /* 0x00000022082c723c */ /* 0x080fec0000001840 */
[----:B------:R-:W-:Y:S01]  /*40b0*/  HMMA.16816.F32 R16, R12, R34, R16 ;  /* 0x000000220c10723c */ /* 0x000fe20000001810 */
[----:B-1----:R-:W-:-:S04]  /*40c0*/  FMUL.FTZ R0, R57, UR29 ;  /* 0x0000001d39007c20 */ /* 0x002fc80008410000 */
[----:B------:R1:W-:Y:S02]  /*40d0*/  MUFU.TANH R193, R0 ;  /* 0x0000000000c17308 */ /* 0x0003e40000002400 */
[----:B-1----:R-:W-:-:S06]  /*40e0*/  FMUL.FTZ R0, R58, UR29 ;  /* 0x0000001d3a007c20 */ /* 0x002fcc0008410000 */
[----:B------:R1:W3:Y:S02]  /*40f0*/  MUFU.TANH R189, R0 ;  /* 0x0000000000bd7308 */ /* 0x0002e40000002400 */
[----:B-1----:R-:W-:Y:S02]  /*4100*/  FMUL.FTZ R0, R59, UR29 ;  /* 0x0000001d3b007c20 */ /* 0x002fe40008410000 */
[C---:B------:R-:W-:Y:S04]  /*4110*/  HMMA.16816.F32 R56, R20.reuse, R28, R108 ;  /* 0x0000001c1438723c */ /* 0x040fe8000000186c */
[----:B------:R1:W3:Y:S02]  /*4120*/  MUFU.TANH R188, R0 ;  /* 0x0000000000bc7308 */ /* 0x0002e40000002400 */
[----:B------:R-:W-:Y:S01]  /*4130*/  HMMA.16816.F32 R108, R20, R24, R204 ;  /* 0x00000018146c723c */ /* 0x000fe200000018cc */
[----:B------:R-:W5:Y:S01]  /*4140*/  LDSM.16.M88.4 R24, [R221+0x1800] ;  /* 0x00180000dd18783b */ /* 0x000f620000000200 */
[----:B-1----:R-:W-:-:S04]  /*4150*/  FMUL.FTZ R0, R52, UR29 ;  /* 0x0000001d34007c20 */ /* 0x002fc80008410000 */
[----:B------:R1:W3:Y:S02]  /*4160*/  MUFU.TANH R191, R0 ;  /* 0x0000000000bf7308 */ /* 0x0002e40000002400 */
[----:B-1----:R-:W-:-:S06]  /*4170*/  FMUL.FTZ R0, R53, UR29 ;  /* 0x0000001d35007c20 */ /* 0x002fcc0008410000 */
[----:B------:R1:W-:Y:S04]  /*4180*/  MUFU.TANH R192, R0 ;  /* 0x0000000000c07308 */ /* 0x0003e80000002400 */
[----:B-----5:R-:W-:Y:S06]  /*4190*/  HMMA.16816.F32 R40, R12, R24, R56 ;  /* 0x000000180c28723c */ /* 0x020fec0000001838 */
[----:B------:R-:W-:Y:S01]  /*41a0*/  HMMA.16816.F32 R48, R8, R26, R76 ;  /* 0x0000001a0830723c */ /* 0x000fe2000000184c */
[----:B-1----:R-:W-:-:S04]  /*41b0*/  FMUL.FTZ R0, R54, UR29 ;  /* 0x0000001d36007c20 */ /* 0x002fc80008410000 */
[----:B------:R1:W5:-:S15]  /*41c0*/  MUFU.TANH R183, R0 ;  /* 0x0000000000b77308 */ /* 0x00035e0000002400 */
[----:B------:R-:W-:-:S04]  /*41d0*/  NOP ;  /* 0x0000000000007918 */ /* 0x000fc80000000000 */
[----:B------:R-:W-:Y:S01]  /*41e0*/  FMUL.FTZ R2, R50, UR29 ;  /* 0x0000001d32027c20 */ /* 0x000fe20008410000 */
[----:B-1----:R-:W-:Y:S02]  /*41f0*/  FMUL.FTZ R0, R55, UR29 ;  /* 0x0000001d37007c20 */ /* 0x002fe40008410000 */
[----:B------:R-:W-:Y:S01]  /*4200*/  HMMA.16816.F32 R52, R12, R32, R68 ;  /* 0x000000200c34723c */ /* 0x000fe20000001844 */
[----:B------:R-:W1:Y:S01]  /*4210*/  LDSM.16.M88.4 R32, [R221+0x2000] ;  /* 0x00200000dd20783b */ /* 0x000e620000000200 */
[----:B------:R4:W-:Y:S02]  /*4220*/  MUFU.TANH R190, R0 ;  /* 0x0000000000be7308 */ /* 0x0009e40000002400 */
[----:B----4-:R-:W-:-:S06]  /*4230*/  FMUL.FTZ R0, R60, UR29 ;  /* 0x0000001d3c007c20 */ /* 0x010fcc0008410000 */
[----:B------:R4:W5:Y:S02]  /*4240*/  MUFU.TANH R181, R0 ;  /* 0x0000000000b57308 */ /* 0x0009640000002400 */
[----:B----4-:R-:W-:Y:S01]  /*4250*/  FMUL.FTZ R0, R61, UR29 ;  /* 0x0000001d3d007c20 */ /* 0x010fe20008410000 */
[C---:B-1----:R-:W-:Y:S05]  /*4260*/  HMMA.16816.F32 R68, R8.reuse, R32, R120 ;  /* 0x000000200844723c */ /* 0x042fea0000001878 */
[----:B------:R1:W-:Y:S01]  /*4270*/  MUFU.TANH R182, R0 ;  /* 0x0000000000b67308 */ /* 0x0003e20000002400 */
[----:B------:R-:W-:Y:S01]  /*4280*/  HMMA.16816.F32 R72, R8, R34, R116 ;  /* 0x000000220848723c */ /* 0x000fe20000001874 */
[----:B-1----:R-:W-:-:S06]  /*4290*/  FMUL.FTZ R0, R62, UR29 ;  /* 0x0000001d3e007c20 */ /* 0x002fcc0008410000 */
[----:B------:R1:W4:Y:S11]  /*42a0*/  MUFU.TANH R178, R0 ;  /* 0x0000000000b27308 */ /* 0x0003360000002400 */
[----:B------:R-:W-:Y:S01]  /*42b0*/  FMUL.FTZ R7, R68, UR29 ;  /* 0x0000001d44077c20 */ /* 0x000fe20008410000 */
[----:B------:R-:W-:-:S05]  /*42c0*/  FMUL.FTZ R3, R69, UR29 ;  /* 0x0000001d45037c20 */ /* 0x000fca0008410000 */
[----:B------:R-:W-:Y:S01]  /*42d0*/  FMUL.FTZ R74, R74, UR29 ;  /* 0x0000001d4a4a7c20 */ /* 0x000fe20008410000 */
[----:B------:R-:W-:Y:S01]  /*42e0*/  FMUL.FTZ R72, R72, UR29 ;  /* 0x0000001d48487c20 */ /* 0x000fe20008410000 */
[----:B------:R-:W-:Y:S01]  /*42f0*/  FMUL.FTZ R73, R73, UR29 ;  /* 0x0000001d49497c20 */ /* 0x000fe20008410000 */
[----:B------:R-:W-:-:S03]  /*4300*/  FMUL.FTZ R75, R75, UR29 ;  /* 0x0000001d4b4b7c20 */ /* 0x000fc60008410000 */
[----:B------:R-:W-:Y:S01]  /*4310*/  MUFU.TANH R74, R74 ;  /* 0x0000004a004a7308 */ /* 0x000fe20000002400 */
[----:B-1----:R-:W-:Y:S02]  /*4320*/  FMUL.FTZ R0, R63, UR29 ;  /* 0x0000001d3f007c20 */ /* 0x002fe40008410000 */
[----:B------:R-:W-:Y:S01]  /*4330*/  HMMA.16816.F32 R60, R20, R30, R156 ;  /* 0x0000001e143c723c */ /* 0x000fe2000000189c */
[----:B------:R-:W1:Y:S04]  /*4340*/  LDSM.16.M88.4 R28, [R221+0x2800] ;  /* 0x00280000dd1c783b */ /* 0x000e680000000200 */
[----:B------:R2:W4:Y:S01]  /*4350*/  MUFU.TANH R180, R0 ;  /* 0x0000000000b47308 */ /* 0x0005220000002400 */
[----:B------:R-:W3:Y:S07]  /*4360*/  LDSM.16.M88.4 R20, [R221+0x3800] ;  /* 0x00380000dd14783b */ /* 0x000eee0000000200 */
[----:B------:R-:W-:Y:S08]  /*4370*/  MUFU.TANH R72, R72 ;  /* 0x0000004800487308 */ /* 0x000ff00000002400 */
[----:B------:R-:W-:Y:S01]  /*4380*/  MUFU.TANH R73, R73 ;  /* 0x0000004900497308 */ /* 0x000fe20000002400 */
[----:B--2---:R-:W-:-:S07]  /*4390*/  FMUL.FTZ R0, R52, UR29 ;  /* 0x0000001d34007c20 */ /* 0x004fce0008410000 */
[----:B------:R2:W-:Y:S08]  /*43a0*/  MUFU.TANH R177, R0 ;  /* 0x0000000000b17308 */ /* 0x0005f00000002400 */
[----:B------:R-:W-:Y:S01]  /*43b0*/  MUFU.TANH R75, R75 ;  /* 0x0000004b004b7308 */ /* 0x000fe20000002400 */
[----:B-1----:R-:W-:Y:S01]  /*43c0*/  HMMA.16816.F32 R76, R8, R28, R132 ;  /* 0x0000001c084c723c */ /* 0x002fe20000001884 */
[----:B--2---:R-:W-:-:S06]  /*43d0*/  FMUL.FTZ R0, R53, UR29 ;  /* 0x0000001d35007c20 */ /* 0x004fcc0008410000 */
[----:B------:R1:W-:Y:S01]  /*43e0*/  MUFU.TANH R179, R0 ;  /* 0x0000000000b37308 */ /* 0x0003e20000002400 */
[----:B------:R-:W-:Y:S01]  /*43f0*/  HMMA.16816.F32 R64, R8, R30, R124 ;  /* 0x0000001e0840723c */ /* 0x000fe2000000187c */
[----:B-1----:R-:W-:-:S15]  /*4400*/  FMUL.FTZ R0, R54, UR29 ;  /* 0x0000001d36007c20 */ /* 0x002fde0008410000 */
[----:B------:R-:W-:Y:S01]  /*4410*/  FMUL.FTZ R76, R76, UR29 ;  /* 0x0000001d4c4c7c20 */ /* 0x000fe20008410000 */
[----:B------:R-:W-:Y:S01]  /*4420*/  FMUL.FTZ R78, R78, UR29 ;  /* 0x0000001d4e4e7c20 */ /* 0x000fe20008410000 */
[----:B------:R-:W-:Y:S01]  /*4430*/  FMUL.FTZ R77, R77, UR29 ;  /* 0x0000001d4d4d7c20 */ /* 0x000fe20008410000 */
[----:B------:R1:W2:Y:S01]  /*4440*/  MUFU.TANH R171, R0 ;  /* 0x0000000000ab7308 */ /* 0x0002a20000002400 */
[----:B------:R-:W-:-:S04]  /*4450*/  FMUL.FTZ R79, R79, UR29 ;  /* 0x0000001d4f4f7c20 */ /* 0x000fc80008410000 */
[----:B------:R-:W-:Y:S01]  /*4460*/  FMUL.FTZ R66, R66, UR29 ;  /* 0x0000001d42427c20 */ /* 0x000fe20008410000 */
[----:B------:R-:W-:Y:S02]  /*4470*/  FMUL.FTZ R64, R64, UR29 ;  /* 0x0000001d40407c20 */ /* 0x000fe40008410000 */
[----:B------:R-:W-:Y:S08]  /*4480*/  MUFU.TANH R76, R76 ;  /* 0x0000004c004c7308 */ /* 0x000ff00000002400 */
[----:B------:R-:W-:Y:S01]  /*4490*/  MUFU.TANH R77, R77 ;  /* 0x0000004d004d7308 */ /* 0x000fe20000002400 */
[----:B-1----:R-:W-:-:S02]  /*44a0*/  FMUL.FTZ R0, R55, UR29 ;  /* 0x0000001d37007c20 */ /* 0x002fc40008410000 */
[----:B---3--:R-:W-:Y:S05]  /*44b0*/  HMMA.16816.F32 R52, R8, R20, R144 ;  /* 0x000000140834723c */ /* 0x008fea0000001890 */
[----:B------:R1:W-:Y:S02]  /*44c0*/  MUFU.TANH R170, R0 ;  /* 0x0000000000aa7308 */ /* 0x0003e40000002400 */
[----:B-1----:R-:W-:-:S15]  /*44d0*/  FMUL.FTZ R0, R36, UR29 ;  /* 0x0000001d24007c20 */ /* 0x002fde0008410000 */
[----:B------:R-:W-:-:S02]  /*44e0*/  NOP ;  /* 0x0000000000007918 */ /* 0x000fc40000000000 */
[----:B------:R-:W-:Y:S01]  /*44f0*/  FMUL.FTZ R135, R52, UR29 ;  /* 0x0000001d34877c20 */ /* 0x000fe20008410000 */
[----:B------:R-:W-:Y:S01]  /*4500*/  FMUL.FTZ R172, R55, UR29 ;  /* 0x0000001d37ac7c20 */ /* 0x000fe20008410000 */
[----:B------:R1:W3:Y:S01]  /*4510*/  MUFU.TANH R168, R0 ;  /* 0x0000000000a87308 */ /* 0x0002e20000002400 */
[----:B------:R-:W-:Y:S01]  /*4520*/  FMUL.FTZ R166, R54, UR29 ;  /* 0x0000001d36a67c20 */ /* 0x000fe20008410000 */
[----:B------:R-:W-:Y:S01]  /*4530*/  FMUL.FTZ R164, R53, UR29 ;  /* 0x0000001d35a47c20 */ /* 0x000fe20008410000 */
[----:B-1----:R-:W-:-:S05]  /*4540*/  FMUL.FTZ R0, R37, UR29 ;  /* 0x0000001d25007c20 */ /* 0x002fca0008410000 */
[----:B------:R1:W-:Y:S02]  /*4550*/  MUFU.TANH R165, R0 ;  /* 0x0000000000a57308 */ /* 0x0003e40000002400 */
[----:B-1----:R-:W-:-:S06]  /*4560*/  FMUL.FTZ R0, R38, UR29 ;  /* 0x0000001d26007c20 */ /* 0x002fcc0008410000 */
[----:B------:R1:W3:Y:S02]  /*4570*/  MUFU.TANH R160, R0 ;  /* 0x0000000000a07308 */ /* 0x0002e40000002400 */
[----:B-1----:R-:W-:Y:S02]  /*4580*/  FMUL.FTZ R0, R39, UR29 ;  /* 0x0000001d27007c20 */ /* 0x002fe40008410000 */
[----:B------:R-:W-:Y:S04]  /*4590*/  HMMA.16816.F32 R36, R8, R24, R88 ;  /* 0x000000180824723c */ /* 0x000fe80000001858 */
[----:B------:R1:W3:Y:S02]  /*45a0*/  MUFU.TANH R159, R0 ;  /* 0x00000000009f7308 */ /* 0x0002e40000002400 */
[----:B------:R-:W-:Y:S01]  /*45b0*/  HMMA.16816.F32 R24, R12, R26, R60 ;  /* 0x0000001a0c18723c */ /* 0x000fe2000000183c */
[----:B-1----:R-:W-:-:S05]  /*45c0*/  FMUL.FTZ R0, R16, UR29 ;  /* 0x0000001d10007c20 */ /* 0x002fca0008410000 */
[----:B------:R1:W3:Y:S02]  /*45d0*/  MUFU.TANH R161, R0 ;  /* 0x0000000000a17308 */ /* 0x0002e40000002400 */
[----:B-1----:R-:W-:-:S06]  /*45e0*/  FMUL.FTZ R0, R17, UR29 ;  /* 0x0000001d11007c20 */ /* 0x002fcc0008410000 */
[----:B------:R1:W-:Y:S02]  /*45f0*/  MUFU.TANH R162, R0 ;  /* 0x0000000000a27308 */ /* 0x0003e40000002400 */
[----:B-1----:R-:W-:-:S06]  /*4600*/  FMUL.FTZ R0, R18, UR29 ;  /* 0x0000001d12007c20 */ /* 0x002fcc0008410000 */
[----:B------:R1:W3:Y:S02]  /*4610*/  MUFU.TANH R158, R0 ;  /* 0x00000000009e7308 */ /* 0x0002e40000002400 */
[----:B-1----:R-:W-:Y:S02]  /*4620*/  FMUL.FTZ R0, R19, UR29 ;  /* 0x0000001d13007c20 */ /* 0x002fe40008410000 */
[----:B------:R-:W1:Y:S01]  /*4630*/  LDSM.16.M88.4 R16, [R221+0x3000] ;  /* 0x00300000dd10783b */ /* 0x000e620000000200 */
[----:B------:R-:W-:-:S04]  /*4640*/  DEPBAR.LE SB0, 0x0 ;  /* 0x000080000000791a */ /* 0x000fc80000000000 */
[----:B------:R5:W-:Y:S02]  /*4650*/  MUFU.TANH R157, R0 ;  /* 0x00000000009d7308 */ /* 0x000be40000002400 */
[----:B-----5:R-:W-:-:S06]  /*4660*/  FMUL.FTZ R0, R44, UR29 ;  /* 0x0000001d2c007c20 */ /* 0x020fcc0008410000 */
[----:B------:R5:W3:Y:S01]  /*4670*/  MUFU.TANH R155, R0 ;  /* 0x00000000009b7308 */ /* 0x000ae20000002400 */
[----:B-1----:R-:W-:Y:S01]  /*4680*/  HMMA.16816.F32 R60, R8, R16, R140 ;  /* 0x00000010083c723c */ /* 0x002fe2000000188c */
[----:B-----5:R-:W-:-:S05]  /*4690*/  FMUL.FTZ R0, R45, UR29 ;  /* 0x0000001d2d007c20 */ /* 0x020fca0008410000 */
[----:B------:R-:W-:Y:S01]  /*46a0*/  HMMA.16816.F32 R56, R8, R18, R136 ;  /* 0x000000120838723c */ /* 0x000fe20000001888 */
[----:B------:R1:W-:Y:S02]  /*46b0*/  MUFU.TANH R156, R0 ;  /* 0x00000000009c7308 */ /* 0x0003e40000002400 */
[----:B-1----:R-:W-:-:S15]  /*46c0*/  FMUL.FTZ R0, R46, UR29 ;  /* 0x0000001d2e007c20 */ /* 0x002fde0008410000 */
[----:B------:R-:W-:Y:S01]  /*46d0*/  FMUL.FTZ R88, R63, UR29 ;  /* 0x0000001d3f587c20 */ /* 0x000fe20008410000 */
[----:B------:R1:W5:Y:S05]  /*46e0*/  MUFU.TANH R152, R0 ;  /* 0x0000000000987308 */ /* 0x00036a0000002400 */
[----:B------:R-:W-:Y:S01]  /*46f0*/  FMUL.FTZ R127, R58, UR29 ;  /* 0x0000001d3a7f7c20 */ /* 0x000fe20008410000 */
[----:B------:R-:W-:Y:S01]  /*4700*/  FMUL.FTZ R125, R57, UR29 ;  /* 0x0000001d397d7c20 */ /* 0x000fe20008410000 */
[----:B-1----:R-:W-:Y:S02]  /*4710*/  FMUL.FTZ R0, R47, UR29 ;  /* 0x0000001d2f007c20 */ /* 0x002fe40008410000 */
[----:B------:R-:W-:Y:S02]  /*4720*/  HMMA.16816.F32 R44, R8, R22, R128 ;  /* 0x00000016082c723c */ /* 0x000fe40000001880 */
[----:B------:R1:W5:Y:S04]  /*4730*/  MUFU.TANH R153, R0 ;  /* 0x0000000000997308 */ /* 0x0003680000002400 */
[----:B------:R-:W-:Y:S01]  /*4740*/  HMMA.16816.F32 R8, R12, R20, R92 ;  /* 0x000000140c08723c */ /* 0x000fe2000000185c */
[----:B------:R-:W-:-:S03]  /*4750*/  FMUL.FTZ R128, R59, UR29 ;  /* 0x0000001d3b807c20 */ /* 0x000fc60008410000 */
[----:B------:R4:W-:Y:S03]  /*4760*/  MUFU.TANH R95, R2 ;  /* 0x00000002005f7308 */ /* 0x0009e60000002400 */
[----:B------:R-:W-:Y:S01]  /*4770*/  FMUL.FTZ R21, R71, UR29 ;  /* 0x0000001d47157c20 */ /* 0x000fe20008410000 */
[----:B------:R-:W-:Y:S01]  /*4780*/  FMUL.FTZ R71, R61, UR29 ;  /* 0x0000001d3d477c20 */ /* 0x000fe20008410000 */
[----:B------:R-:W-:Y:S01]  /*4790*/  FMUL.FTZ R94, R56, UR29 ;  /* 0x0000001d385e7c20 */ /* 0x000fe20008410000 */
[----:B-1----:R-:W-:-:S04]  /*47a0*/  FMUL.FTZ R0, R40, UR29 ;  /* 0x0000001d28007c20 */ /* 0x002fc80008410000 */
[----:B------:R1:W-:Y:S04]  /*47b0*/  MUFU.TANH R151, R0 ;  /* 0x0000000000977308 */ /* 0x0003e80000002400 */
[----:B------:R-:W-:Y:S01]  /*47c0*/  FMUL.FTZ R186, R47, UR29 ;  /* 0x0000001d2fba7c20 */ /* 0x000fe20008410000 */
[----:B------:R-:W-:Y:S01]  /*47d0*/  FMUL.FTZ R175, R46, UR29 ;  /* 0x0000001d2eaf7c20 */ /* 0x000fe20008410000 */
[----:B------:R-:W-:Y:S01]  /*47e0*/  FMUL.FTZ R176, R45, UR29 ;  /* 0x0000001d2db07c20 */ /* 0x000fe20008410000 */
[----:B----4-:R-:W-:Y:S01]  /*47f0*/  FMUL.FTZ R2, R51, UR29 ;  /* 0x0000001d33027c20 */ /* 0x010fe20008410000 */
[----:B------:R-:W-:Y:S02]  /*4800*/  FMUL.FTZ R173, R44, UR29 ;  /* 0x0000001d2cad7c20 */ /* 0x000fe40008410000 */
[----:B------:R-:W-:Y:S01]  /*4810*/  FMUL.FTZ R132, R10, UR29 ;  /* 0x0000001d0a847c20 */ /* 0x000fe20008410000 */
[----:B------:R4:W-:Y:S01]  /*4820*/  MUFU.TANH R93, R2 ;  /* 0x00000002005d7308 */ /* 0x0009e20000002400 */
[----:B------:R-:W-:Y:S01]  /*4830*/  FMUL.FTZ R133, R11, UR29 ;  /* 0x0000001d0b857c20 */ /* 0x000fe20008410000 */
[----:B------:R-:W-:-:S02]  /*4840*/  IMAD.MOV.U32 R11, RZ, RZ, 0x40 ;  /* 0x00000040ff0b7424 */ /* 0x000fc400078e00ff */
[----:B------:R-:W-:Y:S01]  /*4850*/  FMUL.FTZ R126, R8, UR29 ;  /* 0x0000001d087e7c20 */ /* 0x000fe20008410000 */
[----:B------:R-:W-:Y:S02]  /*4860*/  IMAD.MOV.U32 R10, RZ, RZ, 0x48 ;  /* 0x00000048ff0a7424 */ /* 0x000fe400078e00ff */
[----:B------:R-:W-:Y:S01]  /*4870*/  FMUL.FTZ R130, R9, UR29 ;  /* 0x0000001d09827c20 */ /* 0x000fe20008410000 */
[C---:B------:R-:W-:Y:S01]  /*4880*/  VIMNMX R9, R202.reuse, UR28, PT ;  /* 0x0000001cca097c48 */ /* 0x040fe2000bfe0100 */
[----:B------:R-:W-:Y:S01]  /*4890*/  MUFU.TANH R51, R3 ;  /* 0x0000000300337308 */ /* 0x000fe20000002400 */
[----:B-1----:R-:W-:Y:S01]  /*48a0*/  FMUL.FTZ R0, R41, UR29 ;  /* 0x0000001d29007c20 */ /* 0x002fe20008410000 */
[C---:B------:R-:W-:Y:S02]  /*48b0*/  VIADDMNMX R11, R202.reuse, R11, UR28, PT ;  /* 0x0000001cca0b7e46 */ /* 0x040fe4000b80010b */
[----:B------:R-:W-:-:S04]  /*48c0*/  VIADDMNMX R10, R202, R10, UR28, PT ;  /* 0x0000001cca0a7e46 */ /* 0x000fc8000b80010a */
[----:B------:R1:W-:Y:S01]  /*48d0*/  MUFU.TANH R154, R0 ;  /* 0x00000000009a7308 */ /* 0x0003e20000002400 */
[----:B----4-:R-:W-:Y:S01]  /*48e0*/  FMUL.FTZ R2, R70, UR29 ;  /* 0x0000001d46027c20 */ /* 0x010fe20008410000 */
[----:B------:R-:W-:-:S06]  /*48f0*/  FMUL.FTZ R70, R60, UR29 ;  /* 0x0000001d3c467c20 */ /* 0x000fcc0008410000 */
[----:B------:R4:W-:Y:S01]  /*4900*/  MUFU.TANH R60, R7 ;  /* 0x00000007003c7308 */ /* 0x0009e20000002400 */
[----:B-1----:R-:W-:-:S07]  /*4910*/  FMUL.FTZ R0, R42, UR29 ;  /* 0x0000001d2a007c20 */ /* 0x002fce0008410000 */
[----:B------:R1:W5:Y:S01]  /*4920*/  MUFU.TANH R150, R0 ;  /* 0x0000000000967308 */ /* 0x0003620000002400 */
[----:B----4-:R-:W-:-:S05]  /*4930*/  IMAD.MOV.U32 R7, RZ, RZ, 0x8 ;  /* 0x00000008ff077424 */ /* 0x010fca00078e00ff */
[----:B------:R-:W-:Y:S01]  /*4940*/  VIADDMNMX R8, R202, R7, UR28, PT ;  /* 0x0000001cca087e46 */ /* 0x000fe2000b800107 */
[----:B-1----:R-:W-:Y:S02]  /*4950*/  FMUL.FTZ R0, R43, UR29 ;  /* 0x0000001d2b007c20 */ /* 0x002fe40008410000 */
[----:B------:R-:W-:Y:S02]  /*4960*/  HMMA.16816.F32 R40, R12, R32, R108 ;  /* 0x000000200c28723c */ /* 0x000fe4000000186c */
[----:B------:R1:W-:Y:S02]  /*4970*/  MUFU.TANH R148, R0 ;  /* 0x0000000000947308 */ /* 0x0003e40000002400 */
[----:B-1----:R-:W-:-:S06]  /*4980*/  FMUL.FTZ R0, R36, UR29 ;  /* 0x0000001d24007c20 */ /* 0x002fcc0008410000 */
[----:B------:R1:W4:-:S14]  /*4990*/  MUFU.TANH R140, R0 ;  /* 0x00000000008c7308 */ /* 0x00031c0000002400 */
[----:B------:R-:W-:Y:S01]  /*49a0*/  FMUL.FTZ R41, R41, UR29 ;  /* 0x0000001d29297c20 */ /* 0x000fe20008410000 */
[----:B------:R-:W-:Y:S01]  /*49b0*/  FMUL.FTZ R42, R42, UR29 ;  /* 0x0000001d2a2a7c20 */ /* 0x000fe20008410000 */
[----:B------:R-:W-:Y:S02]  /*49c0*/  FMUL.FTZ R20, R43, UR29 ;  /* 0x0000001d2b147c20 */ /* 0x000fe40008410000 */
[----:B------:R-:W-:Y:S01]  /*49d0*/  MUFU.TANH R89, R41 ;  /* 0x0000002900597308 */ /* 0x000fe20000002400 */
[----:B-1----:R-:W-:-:S07]  /*49e0*/  FMUL.FTZ R0, R37, UR29 ;  /* 0x0000001d25007c20 */ /* 0x002fce0008410000 */
[----:B------:R1:W-:Y:S02]  /*49f0*/  MUFU.TANH R139, R0 ;  /* 0x00000000008b7308 */ /* 0x0003e40000002400 */
[----:B-1----:R-:W-:-:S06]  /*4a00*/  FMUL.FTZ R0, R38, UR29 ;  /* 0x0000001d26007c20 */ /* 0x002fcc0008410000 */
[----:B------:R1:W4:Y:S02]  /*4a10*/  MUFU.TANH R138, R0 ;  /* 0x00000000008a7308 */ /* 0x0003240000002400 */
[----:B-1----:R-:W-:Y:S02]  /*4a20*/  FMUL.FTZ R0, R39, UR29 ;  /* 0x0000001d27007c20 */ /* 0x002fe40008410000 */
[C---:B------:R-:W-:Y:S04]  /*4a30*/  HMMA.16816.F32 R36, R12.reuse, R34, R112 ;  /* 0x000000220c24723c */ /* 0x040fe80000001870 */
[----:B------:R1:W4:Y:S02]  /*4a40*/  MUFU.TANH R136, R0 ;  /* 0x0000000000887308 */ /* 0x0003240000002400 */
[C---:B------:R-:W-:Y:S06]  /*4a50*/  HMMA.16816.F32 R32, R12.reuse, R28, R96 ;  /* 0x0000001c0c20723c */ /* 0x040fec0000001860 */
[----:B------:R-:W-:Y:S01]  /*4a60*/  HMMA.16816.F32 R28, R12, R30, R100 ;  /* 0x0000001e0c1c723c */ /* 0x000fe20000001864 */
[----:B-1----:R-:W-:-:S04]  /*4a70*/  FMUL.FTZ R0, R24, UR29 ;  /* 0x0000001d18007c20 */ /* 0x002fc80008410000 */
[----:B------:R1:W4:Y:S07]  /*4a80*/  MUFU.TANH R137, R0 ;  /* 0x0000000000897308 */ /* 0x00032e0000002400 */
[----:B------:R-:W-:Y:S01]  /*4a90*/  FMUL.FTZ R36, R36, UR29 ;  /* 0x0000001d24247c20 */ /* 0x000fe20008410000 */
[----:B------:R-:W-:-:S05]  /*4aa0*/  FMUL.FTZ R39, R39, UR29 ;  /* 0x0000001d27277c20 */ /* 0x000fca0008410000 */
[----:B------:R-:W-:Y:S01]  /*4ab0*/  FMUL.FTZ R32, R32, UR29 ;  /* 0x0000001d20207c20 */ /* 0x000fe20008410000 */
[----:B------:R-:W-:Y:S01]  /*4ac0*/  MUFU.TANH R46, R39 ;  /* 0x00000027002e7308 */ /* 0x000fe20000002400 */
[----:B------:R-:W-:Y:S01]  /*4ad0*/  FMUL.FTZ R33, R33, UR29 ;  /* 0x0000001d21217c20 */ /* 0x000fe20008410000 */
[----:B------:R-:W-:Y:S01]  /*4ae0*/  FMUL.FTZ R34, R34, UR29 ;  /* 0x0000001d22227c20 */ /* 0x000fe20008410000 */
[----:B------:R-:W-:Y:S02]  /*4af0*/  FMUL.FTZ R35, R35, UR29 ;  /* 0x0000001d23237c20 */ /* 0x000fe40008410000 */
[----:B------:R-:W-:Y:S01]  /*4b00*/  FMUL.FTZ R28, R28, UR29 ;  /* 0x0000001d1c1c7c20 */ /* 0x000fe20008410000 */
[----:B------:R-:W-:Y:S01]  /*4b10*/  FMUL.FTZ R29, R29, UR29 ;  /* 0x0000001d1d1d7c20 */ /* 0x000fe20008410000 */
[----:B------:R-:W-:Y:S01]  /*4b20*/  FMUL.FTZ R31, R31, UR29 ;  /* 0x0000001d1f1f7c20 */ /* 0x000fe20008410000 */
[----:B------:R-:W-:Y:S01]  /*4b30*/  MUFU.TANH R45, R33 ;  /* 0x00000021002d7308 */ /* 0x000fe20000002400 */
[----:B-1----:R-:W-:-:S07]  /*4b40*/  FMUL.FTZ R0, R25, UR29 ;  /* 0x0000001d19007c20 */ /* 0x002fce0008410000 */
[----:B------:R1:W-:Y:S08]  /*4b50*/  MUFU.TANH R149, R0 ;  /* 0x0000000000957308 */ /* 0x0003f00000002400 */
[----:B------:R-:W-:Y:S08]  /*4b60*/  MUFU.TANH R44, R35 ;  /* 0x00000023002c7308 */ /* 0x000ff00000002400 */
[----:B------:R-:W-:Y:S01]  /*4b70*/  MUFU.TANH R43, R29 ;  /* 0x0000001d002b7308 */ /* 0x000fe20000002400 */
[----:B-1----:R-:W-:-:S07]  /*4b80*/  FMUL.FTZ R0, R26, UR29 ;  /* 0x0000001d1a007c20 */ /* 0x002fce0008410000 */
[----:B------:R1:W4:Y:S08]  /*4b90*/  MUFU.TANH R134, R0 ;  /* 0x0000000000867308 */ /* 0x0003300000002400 */
[----:B------:R-:W-:Y:S08]  /*4ba0*/  MUFU.TANH R29, R64 ;  /* 0x00000040001d7308 */ /* 0x000ff00000002400 */
[----:B------:R-:W-:Y:S01]  /*4bb0*/  MUFU.TANH R41, R31 ;  /* 0x0000001f00297308 */ /* 0x000fe20000002400 */
[----:B-1----:R-:W-:-:S02]  /*4bc0*/  FMUL.FTZ R0, R27, UR29 ;  /* 0x0000001d1b007c20 */ /* 0x002fc40008410000 */
[C---:B------:R-:W-:Y:S05]  /*4bd0*/  HMMA.16816.F32 R24, R12.reuse, R16, R104 ;  /* 0x000000100c18723c */ /* 0x040fea0000001868 */
[----:B------:R1:W-:Y:S01]  /*4be0*/  MUFU.TANH R145, R0 ;  /* 0x0000000000917308 */ /* 0x0003e20000002400 */
[C---:B------:R-:W-:Y:S06]  /*4bf0*/  HMMA.16816.F32 R16, R12.reuse, R18, R84 ;  /* 0x000000120c10723c */ /* 0x040fec0000001854 */
[----:B------:R-:W-:Y:S01]  /*4c00*/  HMMA.16816.F32 R12, R12, R22, R80 ;  /* 0x000000160c0c723c */ /* 0x000fe20000001850 */
[----:B------:R-:W-:Y:S01]  /*4c10*/  FMUL.FTZ R85, R62, UR29 ;  /* 0x0000001d3e557c20 */ /* 0x000fe20008410000 */
[----:B------:R-:W-:Y:S05]  /*4c20*/  MUFU.TANH R83, R42 ;  /* 0x0000002a00537308 */ /* 0x000fea0000002400 */
[----:B------:R-:W-:Y:S01]  /*4c30*/  FMUL.FTZ R22, R40, UR29 ;  /* 0x0000001d28167c20 */ /* 0x000fe20008410000 */
[----:B------:R-:W-:Y:S01]  /*4c40*/  FMUL.FTZ R23, R38, UR29 ;  /* 0x0000001d26177c20 */ /* 0x000fe20008410000 */
[----:B------:R-:W-:Y:S01]  /*4c50*/  FMUL.FTZ R38, R67, UR29 ;  /* 0x0000001d43267c20 */ /* 0x000fe20008410000 */
[----:B-1----:R-:W-:Y:S01]  /*4c60*/  FMUL.FTZ R0, R48, UR29 ;  /* 0x0000001d30007c20 */ /* 0x002fe20008410000 */
[----:B------:R1:W-:Y:S01]  /*4c70*/  MUFU.TANH R90, R22 ;  /* 0x00000016005a7308 */ /* 0x0003e20000002400 */
[----:B------:R-:W-:Y:S01]  /*4c80*/  FMUL.FTZ R50, R24, UR29 ;  /* 0x0000001d18327c20 */ /* 0x000fe20008410000 */
[----:B------:R-:W-:Y:S01]  /*4c90*/  FMUL.FTZ R69, R27, UR29 ;  /* 0x0000001d1b457c20 */ /* 0x000fe20008410000 */
[----:B------:R-:W-:Y:S01]  /*4ca0*/  FMUL.FTZ R67, R26, UR29 ;  /* 0x0000001d1a437c20 */ /* 0x000fe20008410000 */
[----:B------:R-:W-:Y:S01]  /*4cb0*/  FMUL.FTZ R40, R65, UR29 ;  /* 0x0000001d41287c20 */ /* 0x000fe20008410000 */
[----:B------:R-:W-:-:S02]  /*4cc0*/  FMUL.FTZ R65, R25, UR29 ;  /* 0x0000001d19417c20 */ /* 0x000fc40008410000 */
[----:B------:R-:W-:Y:S01]  /*4cd0*/  FMUL.FTZ R86, R16, UR29 ;  /* 0x0000001d10567c20 */ /* 0x000fe20008410000 */
[----:B------:R2:W-:Y:S01]  /*4ce0*/  MUFU.TANH R48, R2 ;  /* 0x0000000200307308 */ /* 0x0005e20000002400 */
[----:B------:R-:W-:Y:S01]  /*4cf0*/  FMUL.FTZ R87, R17, UR29 ;  /* 0x0000001d11577c20 */ /* 0x000fe20008410000 */
[----:B------:R-:W-:Y:S01]  /*4d00*/  FMUL.FTZ R91, R18, UR29 ;  /* 0x0000001d125b7c20 */ /* 0x000fe20008410000 */
[----:B------:R-:W-:Y:S02]  /*4d10*/  FMUL.FTZ R92, R19, UR29 ;  /* 0x0000001d135c7c20 */ /* 0x000fe40008410000 */
[----:B------:R-:W-:Y:S01]  /*4d20*/  FMUL.FTZ R167, R13, UR29 ;  /* 0x0000001d0da77c20 */ /* 0x000fe20008410000 */
[----:B------:R-:W-:Y:S01]  /*4d30*/  FMUL.FTZ R174, R15, UR29 ;  /* 0x0000001d0fae7c20 */ /* 0x000fe20008410000 */
[----:B------:R-:W-:Y:S01]  /*4d40*/  FMUL.FTZ R163, R12, UR29 ;  /* 0x0000001d0ca37c20 */ /* 0x000fe20008410000 */
[----:B------:R3:W4:Y:S01]  /*4d50*/  MUFU.TANH R131, R0 ;  /* 0x0000000000837308 */ /* 0x0007220000002400 */
[----:B-1----:R-:W-:Y:S01]  /*4d60*/  FMUL.FTZ R22, R37, UR29 ;  /* 0x0000001d25167c20 */ /* 0x002fe20008410000 */
[----:B------:R-:W-:-:S06]  /*4d70*/  FMUL.FTZ R37, R30, UR29 ;  /* 0x0000001d1e257c20 */ /* 0x000fcc0008410000 */
[----:B------:R-:W-:Y:S01]  /*4d80*/  MUFU.TANH R80, R20 ;  /* 0x0000001400507308 */ /* 0x000fe20000002400 */
[----:B--2---:R-:W-:-:S04]  /*4d90*/  IMAD.U32 R2, RZ, RZ, UR22 ;  /* 0x00000016ff027e24 */ /* 0x004fc8000f8e00ff */
[----:B------:R-:W-:Y:S02]  /*4da0*/  IMAD R2, R2, 0x80, R169 ;  /* 0x0000008002027824 */ /* 0x000fe400078e02a9 */
[----:B------:R-:W-:Y:S01]  /*4db0*/  FMUL.FTZ R169, R14, UR29 ;  /* 0x0000001d0ea97c20 */ /* 0x000fe20008410000 */
[----:B------:R-:W-:Y:S01]  /*4dc0*/  MUFU.TANH R24, R21 ;  /* 0x0000001500187308 */ /* 0x000fe20000002400 */
[C---:B------:R-:W-:Y:S01]  /*4dd0*/  VIADD R12, R2.reuse, 0x9 ;  /* 0x00000009020c7836 */ /* 0x040fe20000000000 */
[----:B------:R-:W-:Y:S01]  /*4de0*/  IADD3 R3, R2, 0x1, RZ ;  /* 0x0000000102037810 */ /* 0x000fe20007ffe0ff */
[----:B---3--:R-:W-:-:S03]  /*4df0*/  FMUL.FTZ R0, R49, UR29 ;  /* 0x0000001d31007c20 */ /* 0x008fc60008410000 */
[----:B------:R-:W-:Y:S02]  /*4e00*/  I2FP.F32.S32 R7, R3 ;  /* 0x0000000300077245 */ /* 0x000fe40000201400 */
[C---:B------:R-:W-:Y:S01]  /*4e10*/  ISETP.GE.AND P3, PT, R3.reuse, R9, PT ;  /* 0x000000090300720c */ /* 0x040fe20003f66270 */
[----:B------:R1:W2:Y:S01]  /*4e20*/  MUFU.TANH R129, R0 ;  /* 0x0000000000817308 */ /* 0x0002a20000002400 */
[----:B------:R-:W-:Y:S01]  /*4e30*/  ISETP.GE.AND P1, PT, R3, R8, PT ;  /* 0x000000080300720c */ /* 0x000fe20003f26270 */
[----:B------:R-:W-:Y:S01]  /*4e40*/  FFMA.FTZ R13, R7, UR5, R247 ;  /* 0x00000005070d7c23 */ /* 0x000fe200080100f7 */
[----:B------:R-:W-:Y:S01]  /*4e50*/  ISETP.GE.AND P0, PT, R3, R11, PT ;  /* 0x0000000b0300720c */ /* 0x000fe20003f06270 */
[----:B------:R-:W-:Y:S01]  /*4e60*/  FFMA.FTZ R14, R7, UR5, R230 ;  /* 0x00000005070e7c23 */ /* 0x000fe200080100e6 */
[----:B------:R-:W-:Y:S01]  /*4e70*/  ISETP.GE.AND P4, PT, R3, R10, PT ;  /* 0x0000000a0300720c */ /* 0x000fe20003f86270 */
[----:B------:R-:W-:Y:S01]  /*4e80*/  VIADD R3, R2, 0x8 ;  /* 0x0000000802037836 */ /* 0x000fe20000000000 */
[----:B------:R-:W-:Y:S01]  /*4e90*/  FSEL R52, R13, -INF , !P3 ;  /* 0xff8000000d347808 */ /* 0x000fe20005800000 */
[C---:B------:R-:W-:Y:S01]  /*4ea0*/  FFMA.FTZ R15, R7.reuse, UR5, R246 ;  /* 0x00000005070f7c23 */ /* 0x040fe200080100f6 */
[----:B------:R-:W-:Y:S01]  /*4eb0*/  FFMA.FTZ R16, R7, UR5, R245 ;  /* 0x0000000507107c23 */ /* 0x000fe200080100f5 */
[----:B------:R-:W-:Y:S01]  /*4ec0*/  FSEL R61, R14, -INF , !P4 ;  /* 0xff8000000e3d7808 */ /* 0x000fe20006000000 */
[----:B------:R-:W-:Y:S01]  /*4ed0*/  VIADD R7, R2, 0x10 ;  /* 0x0000001002077836 */ /* 0x000fe20000000000 */
[C---:B------:R-:W-:Y:S01]  /*4ee0*/  ISETP.GE.AND P2, PT, R3.reuse, R9, PT ;  /* 0x000000090300720c */ /* 0x040fe20003f46270 */
[----:B------:R-:W3:Y:S01]  /*4ef0*/  MUFU.TANH R49, R36 ;  /* 0x0000002400317308 */ /* 0x000ee20000002400 */
[----:B------:R-:W-:-:S02]  /*4f00*/  ISETP.GE.AND P6, PT, R3, R8, PT ;  /* 0x000000080300720c */ /* 0x000fc40003fc6270 */
[----:B------:R-:W-:Y:S01]  /*4f10*/  ISETP.GE.AND P5, PT, R3, R11, PT ;  /* 0x0000000b0300720c */ /* 0x000fe20003fa6270 */
[----:B-1----:R-:W-:Y:S01]  /*4f20*/  IMAD.IADD R0, R217, 0x1, R203 ;  /* 0x00000001d9007824 */ /* 0x002fe200078e02cb */
[----:B------:R-:W-:Y:S02]  /*4f30*/  ISETP.GE.AND P3, PT, R3, R10, PT ;  /* 0x0000000a0300720c */ /* 0x000fe40003f66270 */
[----:B------:R-:W-:Y:S01]  /*4f40*/  I2FP.F32.S32 R3, R3 ;  /* 0x0000000300037245 */ /* 0x000fe20000201400 */
[----:B------:R-:W-:Y:S01]  /*4f50*/  MUFU.TANH R42, R28 ;  /* 0x0000001c002a7308 */ /* 0x000fe20000002400 */
[----:B------:R-:W-:Y:S02]  /*4f60*/  FSEL R81, R15, -INF , !P1 ;  /* 0xff8000000f517808 */ /* 0x000fe40004800000 */
[----:B------:R-:W-:Y:S01]  /*4f70*/  FSEL R56, R16, -INF , !P0 ;  /* 0xff80000010387808 */ /* 0x000fe20004000000 */
[C---:B------:R-:W-:Y:S01]  /*4f80*/  FFMA.FTZ R13, R3.reuse, UR5, R231 ;  /* 0x00000005030d7c23 */ /* 0x040fe200080100e7 */
[C---:B------:R-:W-:Y:S01]  /*4f90*/  FFMA.FTZ R14, R3.reuse, UR5, R227 ;  /* 0x00000005030e7c23 */ /* 0x040fe200080100e3 */
[C---:B------:R-:W-:Y:S01]  /*4fa0*/  ISETP.GE.AND P1, PT, R12.reuse, R9, PT ;  /* 0x000000090c00720c */ /* 0x040fe20003f26270 */
[----:B------:R-:W-:Y:S01]  /*4fb0*/  FFMA.FTZ R15, R3, UR5, R220 ;  /* 0x00000005030f7c23 */ /* 0x000fe200080100dc */
[----:B------:R-:W-:Y:S01]  /*4fc0*/  ISETP.GE.AND P0, PT, R12, R8, PT ;  /* 0x000000080c00720c */ /* 0x000fe20003f06270 */
[----:B------:R-:W-:Y:S01]  /*4fd0*/  MUFU.TANH R28, R37 ;  /* 0x00000025001c7308 */ /* 0x000fe20000002400 */
[----:B------:R-:W-:-:S02]  /*4fe0*/  FSEL R55, R13, -INF , !P2 ;  /* 0xff8000000d377808 */ /* 0x000fc40005000000 */
[C---:B------:R-:W-:Y:S02]  /*4ff0*/  ISETP.GE.AND P4, PT, R12.reuse, R11, PT ;  /* 0x0000000b0c00720c */ /* 0x040fe40003f86270 */
[----:B------:R-:W-:Y:S02]  /*5000*/  ISETP.GE.AND P2, PT, R12, R10, PT ;  /* 0x0000000a0c00720c */ /* 0x000fe40003f46270 */
[----:B------:R-:W-:Y:S01]  /*5010*/  I2FP.F32.S32 R13, R12 ;  /* 0x0000000c000d7245 */ /* 0x000fe20000201400 */
[----:B------:R-:W-:Y:S01]  /*5020*/  FFMA.FTZ R12, R3, UR5, R214 ;  /* 0x00000005030c7c23 */ /* 0x000fe200080100d6 */
[----:B------:R-:W-:Y:S01]  /*5030*/  FSEL R84, R14, -INF , !P6 ;  /* 0xff8000000e547808 */ /* 0x000fe20007000000 */
[----:B------:R-:W-:Y:S01]  /*5040*/  VIADD R3, R2, 0x11 ;  /* 0x0000001102037836 */ /* 0x000fe20000000000 */
[----:B------:R-:W-:Y:S01]  /*5050*/  FSEL R58, R15, -INF , !P5 ;  /* 0xff8000000f3a7808 */ /* 0x000fe20006800000 */
[C---:B------:R-:W-:Y:S01]  /*5060*/  FFMA.FTZ R14, R13.reuse, UR5, R244 ;  /* 0x000000050d0e7c23 */ /* 0x040fe200080100f4 */
[----:B------:R-:W-:Y:S01]  /*5070*/  FSEL R68, R12, -INF , !P3 ;  /* 0xff8000000c447808 */ /* 0x000fe20005800000 */
[C---:B------:R-:W-:Y:S01]  /*5080*/  FFMA.FTZ R15, R13.reuse, UR5, R229 ;  /* 0x000000050d0f7c23 */ /* 0x040fe200080100e5 */
[----:B------:R-:W-:Y:S01]  /*5090*/  I2FP.F32.S32 R12, R7 ;  /* 0x00000007000c7245 */ /* 0x000fe20000201400 */
[----:B------:R1:W-:Y:S01]  /*50a0*/  MUFU.TANH R37, R69 ;  /* 0x0000004500257308 */ /* 0x0003e20000002400 */
[----:B------:R-:W-:Y:S01]  /*50b0*/  FSEL R54, R14, -INF , !P1 ;  /* 0xff8000000e367808 */ /* 0x000fe20004800000 */
[----:B------:R-:W-:Y:S01]  /*50c0*/  FFMA.FTZ R14, R13, UR5, R226 ;  /* 0x000000050d0e7c23 */ /* 0x000fe200080100e2 */
[----:B------:R-:W-:Y:S01]  /*50d0*/  ISETP.GE.AND P6, PT, R7, R9, PT ;  /* 0x000000090700720c */ /* 0x000fe20003fc6270 */
[----:B------:R-:W-:Y:S01]  /*50e0*/  FFMA.FTZ R13, R13, UR5, R218 ;  /* 0x000000050d0d7c23 */ /* 0x000fe200080100da */
[C---:B------:R-:W-:Y:S01]  /*50f0*/  ISETP.GE.AND P5, PT, R7.reuse, R8, PT ;  /* 0x000000080700720c */ /* 0x040fe20003fa6270 */
[C---:B------:R-:W-:Y:S01]  /*5100*/  FFMA.FTZ R16, R12.reuse, UR5, R212 ;  /* 0x000000050c107c23 */ /* 0x040fe200080100d4 */
[C---:B------:R-:W-:Y:S01]  /*5110*/  ISETP.GE.AND P3, PT, R7.reuse, R11, PT ;  /* 0x0000000b0700720c */ /* 0x040fe20003f66270 */
[----:B------:R-:W3:Y:S01]  /*5120*/  MUFU.TANH R21, R23 ;  /* 0x0000001700157308 */ /* 0x000ee20000002400 */
[----:B------:R-:W-:Y:S01]  /*5130*/  ISETP.GE.AND P1, PT, R7, R10, PT ;  /* 0x0000000a0700720c */ /* 0x000fe20003f26270 */
[C---:B------:R-:W-:Y:S01]  /*5140*/  FFMA.FTZ R7, R12.reuse, UR5, R213 ;  /* 0x000000050c077c23 */ /* 0x040fe200080100d5 */
[----:B------:R-:W-:Y:S01]  /*5150*/  FSEL R82, R15, -INF , !P0 ;  /* 0xff8000000f527808 */ /* 0x000fe20004000000 */
[----:B------:R-:W-:Y:S01]  /*5160*/  FFMA.FTZ R15, R12, UR5, R194 ;  /* 0x000000050c0f7c23 */ /* 0x000fe200080100c2 */
[----:B------:R-:W-:-:S02]  /*5170*/  FSEL R57, R14, -INF , !P4 ;  /* 0xff8000000e397808 */ /* 0x000fc40006000000 */
[----:B------:R-:W-:Y:S01]  /*5180*/  FSEL R53, R7, -INF , !P6 ;  /* 0xff80000007357808 */ /* 0x000fe20007000000 */
[----:B------:R-:W3:Y:S01]  /*5190*/  MUFU.TANH R47, R22 ;  /* 0x00000016002f7308 */ /* 0x000ee20000002400 */
[----:B------:R-:W-:Y:S02]  /*51a0*/  I2FP.F32.S32 R7, R3 ;  /* 0x0000000300077245 */ /* 0x000fe40000201400 */
        /* <DEDUP_REMOVED lines=12> */
[----:B------:R-:W-:Y:S01]  /*5270*/  FSEL R102, R15, -INF , !P3 ;  /* 0xff8000000f667808 */ /* 0x000fe20005800000 */
[C---:B------:R-:W-:Y:S01]  /*5280*/  VIADD R12, R2.reuse, 0x19 ;  /* 0x00000019020c7836 */ /* 0x040fe20000000000 */
[----:B------:R-:W-:Y:S01]  /*5290*/  FSEL R106, R13, -INF , !P1 ;  /* 0xff8000000d6a7808 */ /* 0x000fe20004800000 */
[----:B------:R-:W-:Y:S01]  /*52a0*/  VIADD R7, R2, 0x20 ;  /* 0x0000002002077836 */ /* 0x000fe20000000000 */
[----:B------:R-:W-:Y:S01]  /*52b0*/  FSEL R59, R14, -INF , !P0 ;  /* 0xff8000000e3b7808 */ /* 0x000fe20004000000 */
[----:B------:R-:W-:Y:S01]  /*52c0*/  MUFU.TANH R22, R32 ;  /* 0x0000002000167308 */ /* 0x000fe20000002400 */
[----:B------:R-:W-:-:S02]  /*52d0*/  ISETP.GE.AND P5, PT, R3, R9, PT ;  /* 0x000000090300720c */ /* 0x000fc40003fa6270 */
[C---:B------:R-:W-:Y:S02]  /*52e0*/  ISETP.GE.AND P3, PT, R3.reuse, R8, PT ;  /* 0x000000080300720c */ /* 0x040fe40003f66270 */
[C---:B------:R-:W-:Y:S02]  /*52f0*/  ISETP.GE.AND P1, PT, R3.reuse, R11, PT ;  /* 0x0000000b0300720c */ /* 0x040fe40003f26270 */
[----:B------:R-:W-:Y:S01]  /*5300*/  ISETP.GE.AND P0, PT, R3, R10, PT ;  /* 0x0000000a0300720c */ /* 0x000fe20003f06270 */
[----:B------:R-:W3:Y:S01]  /*5310*/  MUFU.TANH R30, R34 ;  /* 0x00000022001e7308 */ /* 0x000ee20000002400 */
[----:B------:R-:W-:Y:S02]  /*5320*/  I2FP.F32.S32 R3, R3 ;  /* 0x0000000300037245 */ /* 0x000fe40000201400 */
[----:B------:R-:W-:Y:S02]  /*5330*/  FSEL R98, R18, -INF , !P4 ;  /* 0xff80000012627808 */ /* 0x000fe40006000000 */
[----:B------:R-:W-:Y:S01]  /*5340*/  FSEL R101, R19, -INF , !P2 ;  /* 0xff80000013657808 */ /* 0x000fe20005000000 */
[----:B------:R-:W-:Y:S01]  /*5350*/  FFMA.FTZ R13, R3, UR5, R191 ;  /* 0x00000005030d7c23 */ /* 0x000fe200080100bf */
[----:B------:R-:W-:Y:S01]  /*5360*/  FSEL R103, R17, -INF , !P6 ;  /* 0xff80000011677808 */ /* 0x000fe20007000000 */
[C---:B------:R-:W-:Y:S01]  /*5370*/  FFMA.FTZ R14, R3.reuse, UR5, R183 ;  /* 0x00000005030e7c23 */ /* 0x040fe200080100b7 */
[C---:B------:R-:W-:Y:S01]  /*5380*/  ISETP.GE.AND P4, PT, R12.reuse, R9, PT ;  /* 0x000000090c00720c */ /* 0x040fe20003f86270 */
[----:B------:R-:W-:Y:S01]  /*5390*/  FFMA.FTZ R15, R3, UR5, R181 ;  /* 0x00000005030f7c23 */ /* 0x000fe200080100b5 */
[----:B------:R-:W-:Y:S01]  /*53a0*/  FSEL R62, R13, -INF , !P5 ;  /* 0xff8000000d3e7808 */ /* 0x000fe20006800000 */
[----:B------:R-:W3:Y:S01]  /*53b0*/  MUFU.TANH R20, R78 ;  /* 0x0000004e00147308 */ /* 0x000ee20000002400 */
[----:B------:R-:W-:-:S02]  /*53c0*/  ISETP.GE.AND P2, PT, R12, R8, PT ;  /* 0x000000080c00720c */ /* 0x000fc40003f46270 */
        /* <DEDUP_REMOVED lines=11> */
[----:B------:R-:W3:Y:S01]  /*5480*/  MUFU.TANH R26, R79 ;  /* 0x0000004f001a7308 */ /* 0x000ee20000002400 */
        /* <DEDUP_REMOVED lines=14> */
[----:B------:R-:W-:Y:S01]  /*5570*/  MUFU.TANH R27, R50 ;  /* 0x00000032001b7308 */ /* 0x000fe20000002400 */
        /* <DEDUP_REMOVED lines=14> */
[----:B------:R-:W-:Y:S01]  /*5660*/  VIADD R12, R2, 0x29 ;  /* 0x00000029020c7836 */ /* 0x000fe20000000000 */
[----:B------:R-:W-:Y:S01]  /*5670*/  FSEL R122, R13, -INF , !P4 ;  /* 0xff8000000d7a7808 */ /* 0x000fe20006000000 */
[----:B------:R-:W3:Y:S01]  /*5680*/  MUFU.TANH R40, R40 ;  /* 0x0000002800287308 */ /* 0x000ee20000002400 */
[----:B------:R-:W-:-:S02]  /*5690*/  FSEL R115, R14, -INF , !P2 ;  /* 0xff8000000e737808 */ /* 0x000fc40005000000 */
[C---:B------:R-:W-:Y:S02]  /*56a0*/  ISETP.GE.AND P1, PT, R3.reuse, R9, PT ;  /* 0x000000090300720c */ /* 0x040fe40003f26270 */
[C---:B------:R-:W-:Y:S02]  /*56b0*/  ISETP.GE.AND P0, PT, R3.reuse, R8, PT ;  /* 0x000000080300720c */ /* 0x040fe40003f06270 */
[C---:B------:R-:W-:Y:S01]  /*56c0*/  ISETP.GE.AND P4, PT, R3.reuse, R11, PT ;  /* 0x0000000b0300720c */ /* 0x040fe20003f86270 */
[----:B------:R-:W3:Y:S01]  /*56d0*/  MUFU.TANH R38, R38 ;  /* 0x0000002600267308 */ /* 0x000ee20000002400 */
[----:B------:R-:W-:Y:S02]  /*56e0*/  ISETP.GE.AND P2, PT, R3, R10, PT ;  /* 0x0000000a0300720c */ /* 0x000fe40003f46270 */
[----:B------:R-:W-:Y:S02]  /*56f0*/  I2FP.F32.S32 R3, R3 ;  /* 0x0000000300037245 */ /* 0x000fe40000201400 */
[----:B------:R-:W-:-:S02]  /*5700*/  FSEL R117, R18, -INF , !P6 ;  /* 0xff80000012757808 */ /* 0x000fc40007000000 */
[----:B------:R-:W-:Y:S01]  /*5710*/  FSEL R116, R19, -INF , !P5 ;  /* 0xff80000013747808 */ /* 0x000fe20006800000 */
[----:B------:R-:W-:Y:S01]  /*5720*/  FFMA.FTZ R13, R3, UR5, R161 ;  /* 0x00000005030d7c23 */ /* 0x000fe200080100a1 */
[----:B------:R-:W-:Y:S01]  /*5730*/  FSEL R118, R17, -INF , !P3 ;  /* 0xff80000011767808 */ /* 0x000fe20005800000 */
[C---:B------:R-:W-:Y:S01]  /*5740*/  FFMA.FTZ R14, R3.reuse, UR5, R158 ;  /* 0x00000005030e7c23 */ /* 0x040fe2000801009e */
[C---:B------:R-:W-:Y:S01]  /*5750*/  ISETP.GE.AND P6, PT, R12.reuse, R9, PT ;  /* 0x000000090c00720c */ /* 0x040fe20003fc6270 */
[----:B------:R-:W-:Y:S01]  /*5760*/  FFMA.FTZ R15, R3, UR5, R155 ;  /* 0x00000005030f7c23 */ /* 0x000fe2000801009b */
[----:B------:R-:W-:Y:S01]  /*5770*/  FSEL R111, R13, -INF , !P1 ;  /* 0xff8000000d6f7808 */ /* 0x000fe20004800000 */
[----:B------:R-:W-:Y:S01]  /*5780*/  MUFU.TANH R39, R65 ;  /* 0x0000004100277308 */ /* 0x000fe20000002400 */
[C---:B------:R-:W-:Y:S02]  /*5790*/  ISETP.GE.AND P5, PT, R12.reuse, R8, PT ;  /* 0x000000080c00720c */ /* 0x040fe40003fa6270 */
[----:B------:R-:W-:-:S02]  /*57a0*/  ISETP.GE.AND P3, PT, R12, R11, PT ;  /* 0x0000000b0c00720c */ /* 0x000fc40003f66270 */
[----:B------:R-:W-:Y:S02]  /*57b0*/  ISETP.GE.AND P1, PT, R12, R10, PT ;  /* 0x0000000a0c00720c */ /* 0x000fe40003f26270 */
[----:B------:R-:W-:Y:S01]  /*57c0*/  I2FP.F32.S32 R13, R12 ;  /* 0x0000000c000d7245 */ /* 0x000fe20000201400 */
[----:B-----5:R-:W-:Y:S01]  /*57d0*/  FFMA.FTZ R12, R3, UR5, R152 ;  /* 0x00000005030c7c23 */ /* 0x020fe20008010098 */
[C---:B------:R-:W-:Y:S01]  /*57e0*/  IADD3 R7, R2.reuse, 0x30, RZ ;  /* 0x0000003002077810 */ /* 0x040fe20007ffe0ff */
[----:B------:R-:W-:Y:S01]  /*57f0*/  VIADD R3, R2, 0x31 ;  /* 0x0000003102037836 */ /* 0x000fe20000000000 */
[----:B------:R-:W-:Y:S01]  /*5800*/  FSEL R124, R14, -INF , !P0 ;  /* 0xff8000000e7c7808 */ /* 0x000fe20004000000 */
[----:B------:R-:W-:Y:S01]  /*5810*/  FFMA.FTZ R14, R13, UR5, R162 ;  /* 0x000000050d0e7c23 */ /* 0x000fe200080100a2 */
[----:B------:R-:W-:Y:S01]  /*5820*/  FSEL R114, R12, -INF , !P2 ;  /* 0xff8000000c727808 */ /* 0x000fe20005000000 */
[----:B------:R-:W5:Y:S01]  /*5830*/  MUFU.TANH R36, R67 ;  /* 0x0000004300247308 */ /* 0x000f620000002400 */
[----:B------:R-:W-:-:S02]  /*5840*/  I2FP.F32.S32 R12, R7 ;  /* 0x00000007000c7245 */ /* 0x000fc40000201400 */
[----:B------:R-:W-:Y:S01]  /*5850*/  FSEL R113, R15, -INF , !P4 ;  /* 0xff8000000f717808 */ /* 0x000fe20006000000 */
[C---:B------:R-:W-:Y:S01]  /*5860*/  FFMA.FTZ R15, R13.reuse, UR5, R157 ;  /* 0x000000050d0f7c23 */ /* 0x040fe2000801009d */
[----:B------:R-:W-:Y:S01]  /*5870*/  FSEL R109, R14, -INF , !P6 ;  /* 0xff8000000e6d7808 */ /* 0x000fe20007000000 */
[----:B------:R-:W-:Y:S01]  /*5880*/  FFMA.FTZ R14, R13, UR5, R156 ;  /* 0x000000050d0e7c23 */ /* 0x000fe2000801009c */
[----:B------:R-:W-:Y:S01]  /*5890*/  ISETP.GE.AND P0, PT, R7, R9, PT ;  /* 0x000000090700720c */ /* 0x000fe20003f06270 */
[----:B------:R-:W-:Y:S01]  /*58a0*/  FFMA.FTZ R13, R13, UR5, R153 ;  /* 0x000000050d0d7c23 */ /* 0x000fe20008010099 */
[C---:B------:R-:W-:Y:S01]  /*58b0*/  ISETP.GE.AND P4, PT, R7.reuse, R8, PT ;  /* 0x000000080700720c */ /* 0x040fe20003f86270 */
[C---:B------:R-:W-:Y:S01]  /*58c0*/  FFMA.FTZ R16, R12.reuse, UR5, R150 ;  /* 0x000000050c107c23 */ /* 0x040fe20008010096 */
[C---:B------:R-:W-:Y:S01]  /*58d0*/  ISETP.GE.AND P2, PT, R7.reuse, R11, PT ;  /* 0x0000000b0700720c */ /* 0x040fe20003f46270 */
[----:B------:R-:W5:Y:S01]  /*58e0*/  MUFU.TANH R33, R70 ;  /* 0x0000004600217308 */ /* 0x000f620000002400 */
[----:B------:R-:W-:Y:S01]  /*58f0*/  ISETP.GE.AND P6, PT, R7, R10, PT ;  /* 0x0000000a0700720c */ /* 0x000fe20003fc6270 */
[C---:B------:R-:W-:Y:S01]  /*5900*/  FFMA.FTZ R7, R12.reuse, UR5, R151 ;  /* 0x000000050c077c23 */ /* 0x040fe20008010097 */
[----:B------:R-:W-:Y:S01]  /*5910*/  FSEL R123, R15, -INF , !P5 ;  /* 0xff8000000f7b7808 */ /* 0x000fe20006800000 */
[----:B----4-:R-:W-:Y:S01]  /*5920*/  FFMA.FTZ R15, R12, UR5, R140 ;  /* 0x000000050c0f7c23 */ /* 0x010fe2000801008c */
[----:B------:R-:W-:-:S02]  /*5930*/  FSEL R110, R14, -INF , !P3 ;  /* 0xff8000000e6e7808 */ /* 0x000fc40005800000 */
[----:B------:R-:W-:Y:S01]  /*5940*/  FSEL R146, R7, -INF , !P0 ;  /* 0xff80000007927808 */ /* 0x000fe20004000000 */
[----:B------:R-:W4:Y:S01]  /*5950*/  MUFU.TANH R23, R85 ;  /* 0x0000005500177308 */ /* 0x000f220000002400 */
        /* <DEDUP_REMOVED lines=18> */
[----:B------:R-:W4:Y:S01]  /*5a80*/  MUFU.TANH R35, R71 ;  /* 0x0000004700237308 */ /* 0x000f220000002400 */
[----:B------:R-:W-:-:S02]  /*5a90*/  ISETP.GE.AND P4, PT, R3, R9, PT ;  /* 0x000000090300720c */ /* 0x000fc40003f86270 */
[C---:B------:R-:W-:Y:S02]  /*5aa0*/  ISETP.GE.AND P2, PT, R3.reuse, R8, PT ;  /* 0x000000080300720c */ /* 0x040fe40003f46270 */
[C---:B------:R-:W-:Y:S01]  /*5ab0*/  ISETP.GE.AND P6, PT, R3.reuse, R11, PT ;  /* 0x0000000b0300720c */ /* 0x040fe20003fc6270 */
[----:B------:R-:W-:Y:S01]  /*5ac0*/  BAR.SYNC.DEFER_BLOCKING 0x0 ;  /* 0x0000000000007b1d */ /* 0x000fe20000010000 */
[----:B------:R-:W-:Y:S02]  /*5ad0*/  ISETP.GE.AND P5, PT, R3, R10, PT ;  /* 0x0000000a0300720c */ /* 0x000fe40003fa6270 */
[----:B------:R-:W-:Y:S02]  /*5ae0*/  I2FP.F32.S32 R3, R3 ;  /* 0x0000000300037245 */ /* 0x000fe40000201400 */
[----:B------:R-:W-:Y:S01]  /*5af0*/  FSEL R141, R18, -INF , !P3 ;  /* 0xff800000128d7808 */ /* 0x000fe20005800000 */
[----:B------:R-:W-:Y:S01]  /*5b00*/  MUFU.TANH R32, R86 ;  /* 0x0000005600207308 */ /* 0x000fe20000002400 */
        /* <DEDUP_REMOVED lines=20> */
[----:B------:R-:W-:Y:S01]  /*5c50*/  MUFU.TANH R31, R92 ;  /* 0x0000005c001f7308 */ /* 0x000fe20000002400 */
[----:B------:R-:W-:Y:S01]  /*5c60*/  FSEL R131, R14, -INF , !P3 ;  /* 0xff8000000e837808 */ /* 0x000fe20005800000 */
[----:B--2---:R-:W-:Y:S01]  /*5c70*/  FFMA.FTZ R14, R13, UR5, R129 ;  /* 0x000000050d0e7c23 */ /* 0x004fe20008010081 */
[----:B------:R-:W-:Y:S01]  /*5c80*/  ISETP.GE.AND P2, PT, R7, R9, PT ;  /* 0x000000090700720c */ /* 0x000fe20003f46270 */
[----:B------:R-:W-:Y:S01]  /*5c90*/  FFMA.FTZ R13, R13, UR5, R93 ;  /* 0x000000050d0d7c23 */ /* 0x000fe2000801005d */
[C---:B------:R-:W-:Y:S01]  /*5ca0*/  ISETP.GE.AND P6, PT, R7.reuse, R8, PT ;  /* 0x000000080700720c */ /* 0x040fe20003fc6270 */
[----:B------:R-:W-:Y:S01]  /*5cb0*/  FFMA.FTZ R16, R12, UR5, R83 ;  /* 0x000000050c107c23 */ /* 0x000fe20008010053 */
[----:B------:R-:W-:-:S02]  /*5cc0*/  ISETP.GE.AND P5, PT, R7, R11, PT ;  /* 0x0000000b0700720c */ /* 0x000fc40003fa6270 */
[----:B------:R-:W-:Y:S01]  /*5cd0*/  ISETP.GE.AND P3, PT, R7, R10, PT ;  /* 0x0000000a0700720c */ /* 0x000fe20003f66270 */
[C---:B------:R-:W-:Y:S01]  /*5ce0*/  FFMA.FTZ R7, R12.reuse, UR5, R90 ;  /* 0x000000050c077c23 */ /* 0x040fe2000801005a */
[----:B------:R-:W-:Y:S01]  /*5cf0*/  FSEL R145, R15, -INF , !P1 ;  /* 0xff8000000f917808 */ /* 0x000fe20004800000 */
[----:B------:R-:W-:Y:S01]  /*5d00*/  FFMA.FTZ R15, R12, UR5, R60 ;  /* 0x000000050c0f7c23 */ /* 0x000fe2000801003c */
[----:B-1----:R-:W-:Y:S02]  /*5d10*/  FSEL R69, R14, -INF , !P0 ;  /* 0xff8000000e457808 */ /* 0x002fe40004000000 */
[----:B------:R-:W-:Y:S02]  /*5d20*/  FSEL R162, R7, -INF , !P2 ;  /* 0xff80000007a27808 */ /* 0x000fe40005000000 */
        /* <DEDUP_REMOVED lines=18> */
[----:B------:R-:W1:Y:S01]  /*5e50*/  MUFU.TANH R24, R88 ;  /* 0x0000005800187308 */ /* 0x000e620000002400 */
[----:B------:R-:W-:-:S02]  /*5e60*/  ISETP.GE.AND P6, PT, R3, R9, PT ;  /* 0x000000090300720c */ /* 0x000fc40003fc6270 */
[C---:B------:R-:W-:Y:S02]  /*5e70*/  ISETP.GE.AND P5, PT, R3.reuse, R8, PT ;  /* 0x000000080300720c */ /* 0x040fe40003fa6270 */
[C---:B------:R-:W-:Y:S02]  /*5e80*/  ISETP.GE.AND P3, PT, R3.reuse, R11, PT ;  /* 0x0000000b0300720c */ /* 0x040fe40003f66270 */
[----:B------:R-:W-:Y:S02]  /*5e90*/  ISETP.GE.AND P1, PT, R3, R10, PT ;  /* 0x0000000a0300720c */ /* 0x000fe40003f26270 */
[----:B------:R-:W-:Y:S02]  /*5ea0*/  I2FP.F32.S32 R3, R3 ;  /* 0x0000000300037245 */ /* 0x000fe40000201400 */
[----:B------:R-:W-:Y:S02]  /*5eb0*/  FSEL R155, R18, -INF , !P0 ;  /* 0xff800000129b7808 */ /* 0x000fe40004000000 */
[----:B------:R-:W-:Y:S01]  /*5ec0*/  FSEL R154, R19, -INF , !P4 ;  /* 0xff800000139a7808 */ /* 0x000fe20006000000 */
[----:B---3--:R-:W-:Y:S01]  /*5ed0*/  FFMA.FTZ R13, R3, UR5, R49 ;  /* 0x00000005030d7c23 */ /* 0x008fe20008010031 */
[----:B------:R-:W-:Y:S01]  /*5ee0*/  FSEL R156, R17, -INF , !P2 ;  /* 0xff800000119c7808 */ /* 0x000fe20005000000 */
[C---:B------:R-:W-:Y:S01]  /*5ef0*/  FFMA.FTZ R14, R3.reuse, UR5, R21 ;  /* 0x00000005030e7c23 */ /* 0x040fe20008010015 */
[C---:B------:R-:W-:Y:S01]  /*5f00*/  ISETP.GE.AND P0, PT, R12.reuse, R9, PT ;  /* 0x000000090c00720c */ /* 0x040fe20003f06270 */
[----:B------:R-:W-:Y:S01]  /*5f10*/  FFMA.FTZ R15, R3, UR5, R72 ;  /* 0x00000005030f7c23 */ /* 0x000fe20008010048 */
[----:B------:R-:W-:Y:S01]  /*5f20*/  FSEL R152, R13, -INF , !P6 ;  /* 0xff8000000d987808 */ /* 0x000fe20007000000 */
[----:B------:R-:W2:Y:S01]  /*5f30*/  MUFU.TANH R21, R91 ;  /* 0x0000005b00157308 */ /* 0x000ea20000002400 */
        /* <DEDUP_REMOVED lines=10> */
[----:B------:R-:W-:Y:S01]  /*5fe0*/  FFMA.FTZ R15, R13, UR5, R46 ;  /* 0x000000050d0f7c23 */ /* 0x000fe2000801002e */
[----:B------:R-:W-:-:S02]  /*5ff0*/  I2FP.F32.S32 R12, R7 ;  /* 0x00000007000c7245 */ /* 0x000fc40000201400 */
[----:B------:R-:W-:Y:S01]  /*6000*/  FSEL R149, R14, -INF , !P0 ;  /* 0xff8000000e957808 */ /* 0x000fe20004000000 */
[----:B------:R-:W-:Y:S01]  /*6010*/  FFMA.FTZ R14, R13, UR5, R73 ;  /* 0x000000050d0e7c23 */ /* 0x000fe20008010049 */
[----:B------:R-:W-:Y:S01]  /*6020*/  ISETP.GE.AND P5, PT, R7, R9, PT ;  /* 0x000000090700720c */ /* 0x000fe20003fa6270 */
[----:B------:R-:W-:Y:S01]  /*6030*/  FFMA.FTZ R13, R13, UR5, R75 ;  /* 0x000000050d0d7c23 */ /* 0x000fe2000801004b */
[C---:B------:R-:W-:Y:S01]  /*6040*/  ISETP.GE.AND P3, PT, R7.reuse, R8, PT ;  /* 0x000000080700720c */ /* 0x040fe20003f66270 */
[C---:B------:R-:W-:Y:S01]  /*6050*/  FFMA.FTZ R16, R12.reuse, UR5, R30 ;  /* 0x000000050c107c23 */ /* 0x040fe2000801001e */
[C---:B------:R-:W-:Y:S01]  /*6060*/  ISETP.GE.AND P1, PT, R7.reuse, R11, PT ;  /* 0x0000000b0700720c */ /* 0x040fe20003f26270 */
[----:B------:R-:W-:Y:S01]  /*6070*/  MUFU.TANH R30, R125 ;  /* 0x0000007d001e7308 */ /* 0x000fe20000002400 */
        /* <DEDUP_REMOVED lines=31> */
[----:B------:R-:W-:-:S02]  /*6270*/  IADD3 R12, R2, 0x59, RZ ;  /* 0x00000059020c7810 */ /* 0x000fc40007ffe0ff */
[----:B------:R-:W-:Y:S01]  /*6280*/  FSEL R229, R18, -INF , !P2 ;  /* 0xff80000012e57808 */ /* 0x000fe20005000000 */
[----:B------:R-:W-:Y:S01]  /*6290*/  FFMA.FTZ R13, R3, UR5, R42 ;  /* 0x00000005030d7c23 */ /* 0x000fe2000801002a */
[----:B------:R-:W-:Y:S01]  /*62a0*/  FSEL R180, R19, -INF , !P6 ;  /* 0xff80000013b47808 */ /* 0x000fe20007000000 */
[----:B------:R-:W-:Y:S01]  /*62b0*/  FFMA.FTZ R14, R3, UR5, R28 ;  /* 0x00000005030e7c23 */ /* 0x000fe2000801001c */
[----:B------:R-:W-:Y:S01]  /*62c0*/  FSEL R181, R17, -INF , !P5 ;  /* 0xff80000011b57808 */ /* 0x000fe20006800000 */
[----:B------:R-:W-:Y:S01]  /*62d0*/  FFMA.FTZ R15, R3, UR5, R29 ;  /* 0x00000005030f7c23 */ /* 0x000fe2000801001d */
[----:B------:R-:W-:Y:S01]  /*62e0*/  FSEL R215, R13, -INF , !P3 ;  /* 0xff8000000dd77808 */ /* 0x000fe20005800000 */
[----:B------:R-:W-:Y:S01]  /*62f0*/  MUFU.TANH R28, R126 ;  /* 0x0000007e001c7308 */ /* 0x000fe20000002400 */
[C---:B------:R-:W-:Y:S02]  /*6300*/  ISETP.GE.AND P2, PT, R12.reuse, R9, PT ;  /* 0x000000090c00720c */ /* 0x040fe40003f46270 */
[----:B------:R-:W-:-:S02]  /*6310*/  ISETP.GE.AND P6, PT, R12, R8, PT ;  /* 0x000000080c00720c */ /* 0x000fc40003fc6270 */
[C---:B------:R-:W-:Y:S02]  /*6320*/  ISETP.GE.AND P5, PT, R12.reuse, R11, PT ;  /* 0x0000000b0c00720c */ /* 0x040fe40003fa6270 */
[----:B------:R-:W-:Y:S01]  /*6330*/  ISETP.GE.AND P3, PT, R12, R10, PT ;  /* 0x0000000a0c00720c */ /* 0x000fe20003f66270 */
[----:B------:R-:W-:Y:S01]  /*6340*/  MUFU.TANH R29, R130 ;  /* 0x00000082001d7308 */ /* 0x000fe20000002400 */
        /* <DEDUP_REMOVED lines=15> */
[----:B-----5:R-:W-:Y:S01]  /*6440*/  FFMA.FTZ R16, R12, UR5, R36 ;  /* 0x000000050c107c23 */ /* 0x020fe20008010024 */
[----:B------:R-:W-:-:S02]  /*6450*/  ISETP.GE.AND P4, PT, R7, R11, PT ;  /* 0x0000000b0700720c */ /* 0x000fc40003f86270 */
[----:B------:R-:W-:Y:S01]  /*6460*/  ISETP.GE.AND P2, PT, R7, R10, PT ;  /* 0x0000000a0700720c */ /* 0x000fe20003f46270 */
[C---:B------:R-:W-:Y:S01]  /*6470*/  FFMA.FTZ R7, R12.reuse, UR5, R27 ;  /* 0x000000050c077c23 */ /* 0x040fe2000801001b */
[----:B------:R-:W-:Y:S01]  /*6480*/  FSEL R214, R15, -INF , !P6 ;  /* 0xff8000000fd67808 */ /* 0x000fe20007000000 */
[----:B------:R-:W-:Y:S01]  /*6490*/  FFMA.FTZ R15, R12, UR5, R33 ;  /* 0x000000050c0f7c23 */ /* 0x000fe20008010021 */
[----:B------:R-:W-:Y:S01]  /*64a0*/  FSEL R165, R14, -INF , !P5 ;  /* 0xff8000000ea57808 */ /* 0x000fe20006800000 */
[----:B------:R-:W-:Y:S01]  /*64b0*/  MUFU.TANH R27, R133 ;  /* 0x00000085001b7308 */ /* 0x000fe20000002400 */
[----:B------:R-:W-:Y:S02]  /*64c0*/  FSEL R209, R7, -INF , !P1 ;  /* 0xff80000007d17808 */ /* 0x000fe40004800000 */
[----:B------:R-:W-:Y:S02]  /*64d0*/  I2FP.F32.S32 R7, R3 ;  /* 0x0000000300077245 */ /* 0x000fe40000201400 */
[----:B------:R-:W-:Y:S01]  /*64e0*/  FSEL R168, R13, -INF , !P3 ;  /* 0xff8000000da87808 */ /* 0x000fe20005800000 */
[----:B----4-:R-:W-:Y:S01]  /*64f0*/  FFMA.FTZ R13, R12, UR5, R23 ;  /* 0x000000050c0d7c23 */ /* 0x010fe20008010017 */
        /* <DEDUP_REMOVED lines=9> */
[----:B-1----:R-:W-:Y:S01]  /*6590*/  FFMA.FTZ R17, R7, UR5, R24 ;  /* 0x0000000507117c23 */ /* 0x002fe20008010018 */
        /* <DEDUP_REMOVED lines=9> */
[----:B------:R-:W-:Y:S01]  /*6630*/  ISETP.GE.AND P6, PT, R3, R10, PT ;  /* 0x0000000a0300720c */ /* 0x000fe20003fc6270 */
[----:B------:R-:W4:Y:S01]  /*6640*/  MUFU.TANH R16, R166 ;  /* 0x000000a600107308 */ /* 0x000f220000002400 */
[----:B------:R-:W-:Y:S02]  /*6650*/  I2FP.F32.S32 R3, R3 ;  /* 0x0000000300037245 */ /* 0x000fe40000201400 */
[----:B------:R-:W-:Y:S02]  /*6660*/  FSEL R205, R18, -INF , !P5 ;  /* 0xff80000012cd7808 */ /* 0x000fe40006800000 */
[----:B------:R-:W-:Y:S01]  /*6670*/  FSEL R207, R19, -INF , !P3 ;  /* 0xff80000013cf7808 */ /* 0x000fe20005800000 */
[----:B------:R-:W-:Y:S01]  /*6680*/  FFMA.FTZ R13, R3, UR5, R32 ;  /* 0x00000005030d7c23 */ /* 0x000fe20008010020 */
[----:B------:R-:W-:Y:S01]  /*6690*/  FSEL R210, R17, -INF , !P1 ;  /* 0xff80000011d27808 */ /* 0x000fe20004800000 */
[C---:B--2---:R-:W-:Y:S01]  /*66a0*/  FFMA.FTZ R14, R3.reuse, UR5, R21 ;  /* 0x00000005030e7c23 */ /* 0x044fe20008010015 */
[C---:B------:R-:W-:Y:S01]  /*66b0*/  ISETP.GE.AND P5, PT, R12.reuse, R9, PT ;  /* 0x000000090c00720c */ /* 0x040fe20003fa6270 */
[----:B---3--:R-:W-:Y:S01]  /*66c0*/  FFMA.FTZ R15, R3, UR5, R22 ;  /* 0x00000005030f7c23 */ /* 0x008fe20008010016 */
        /* <DEDUP_REMOVED lines=14> */
[----:B------:R-:W2:Y:S01]  /*67b0*/  MUFU.TANH R24, R164 ;  /* 0x000000a400187308 */ /* 0x000ea20000002400 */
        /* <DEDUP_REMOVED lines=11> */
[----:B-1----:R-:W-:Y:S01]  /*6870*/  FFMA.FTZ R15, R12, UR5, R23 ;  /* 0x000000050c0f7c23 */ /* 0x002fe20008010017 */
[----:B------:R-:W-:Y:S01]  /*6880*/  FSEL R197, R14, -INF , !P1 ;  /* 0xff8000000ec57808 */ /* 0x000fe20004800000 */
[----:B----4-:R-:W-:Y:S01]  /*6890*/  FFMA.FTZ R12, R12, UR5, R16 ;  /* 0x000000050c0c7c23 */ /* 0x010fe20008010010 */
[----:B------:R-:W-:Y:S01]  /*68a0*/  FSEL R184, R7, -INF , !P4 ;  /* 0xff80000007b87808 */ /* 0x000fe20006000000 */
[----:B------:R-:W-:Y:S01]  /*68b0*/  MUFU.TANH R20, R169 ;  /* 0x000000a900147308 */ /* 0x000fe20000002400 */
[----:B------:R-:W-:-:S02]  /*68c0*/  I2FP.F32.S32 R7, R3 ;  /* 0x0000000300077245 */ /* 0x000fc40000201400 */
[----:B------:R-:W-:Y:S02]  /*68d0*/  FSEL R203, R13, -INF , !P0 ;  /* 0xff8000000dcb7808 */ /* 0x000fe40004000000 */
[----:B------:R-:W-:Y:S01]  /*68e0*/  ISETP.GE.AND P3, PT, R3, R9, PT ;  /* 0x000000090300720c */ /* 0x000fe20003f66270 */
[----:B------:R-:W-:Y:S01]  /*68f0*/  FFMA.FTZ R13, R7, UR5, R29 ;  /* 0x00000005070d7c23 */ /* 0x000fe2000801001d */
[C---:B------:R-:W-:Y:S01]  /*6900*/  ISETP.GE.AND P1, PT, R3.reuse, R8, PT ;  /* 0x000000080300720c */ /* 0x040fe20003f26270 */
[----:B------:R-:W1:Y:S01]  /*6910*/  MUFU.TANH R19, R173 ;  /* 0x000000ad00137308 */ /* 0x000e620000002400 */
[----:B------:R-:W-:Y:S01]  /*6920*/  ISETP.GE.AND P0, PT, R3, R11, PT ;  /* 0x0000000b0300720c */ /* 0x000fe20003f06270 */
[----:B------:R-:W-:Y:S01]  /*6930*/  FFMA.FTZ R16, R7, UR5, R27 ;  /* 0x0000000507107c23 */ /* 0x000fe2000801001b */
[----:B------:R-:W-:Y:S01]  /*6940*/  ISETP.GE.AND P4, PT, R3, R10, PT ;  /* 0x0000000a0300720c */ /* 0x000fe20003f86270 */
[----:B------:R-:W-:Y:S01]  /*6950*/  VIADD R3, R2, 0x78 ;  /* 0x0000007802037836 */ /* 0x000fe20000000000 */
[----:B------:R-:W-:Y:S01]  /*6960*/  FSEL R192, R15, -INF , !P6 ;  /* 0xff8000000fc07808 */ /* 0x000fe20007000000 */
[----:B--2---:R-:W-:Y:S01]  /*6970*/  FFMA.FTZ R18, R7, UR5, R24 ;  /* 0x0000000507127c23 */ /* 0x004fe20008010018 */
[----:B------:R-:W-:Y:S01]  /*6980*/  FSEL R185, R17, -INF , !P2 ;  /* 0xff80000011b97808 */ /* 0x000fe20005000000 */
[----:B------:R-:W2:Y:S01]  /*6990*/  MUFU.TANH R15, R175 ;  /* 0x000000af000f7308 */ /* 0x000ea20000002400 */
[----:B------:R-:W-:Y:S01]  /*69a0*/  FSEL R195, R12, -INF , !P5 ;  /* 0xff8000000cc37808 */ /* 0x000fe20006800000 */
[----:B---3--:R-:W-:Y:S01]  /*69b0*/  FFMA.FTZ R14, R7, UR5, R21 ;  /* 0x00000005070e7c23 */ /* 0x008fe20008010015 */
[----:B------:R-:W-:-:S02]  /*69c0*/  FSEL R177, R13, -INF , !P3 ;  /* 0xff8000000db17808 */ /* 0x000fc40005800000 */
[C---:B------:R-:W-:Y:S02]  /*69d0*/  ISETP.GE.AND P2, PT, R3.reuse, R9, PT ;  /* 0x000000090300720c */ /* 0x040fe40003f46270 */
[C---:B------:R-:W-:Y:S01]  /*69e0*/  ISETP.GE.AND P6, PT, R3.reuse, R8, PT ;  /* 0x000000080300720c */ /* 0x040fe20003fc6270 */
[----:B------:R3:W-:Y:S01]  /*69f0*/  MUFU.TANH R21, R174 ;  /* 0x000000ae00157308 */ /* 0x0007e20000002400 */
[C---:B------:R-:W-:Y:S02]  /*6a00*/  ISETP.GE.AND P5, PT, R3.reuse, R11, PT ;  /* 0x0000000b0300720c */ /* 0x040fe40003fa6270 */
[----:B------:R-:W-:Y:S02]  /*6a10*/  ISETP.GE.AND P3, PT, R3, R10, PT ;  /* 0x0000000a0300720c */ /* 0x000fe40003f66270 */
[----:B------:R-:W-:Y:S02]  /*6a20*/  I2FP.F32.S32 R3, R3 ;  /* 0x0000000300037245 */ /* 0x000fe40000201400 */
[----:B------:R-:W-:Y:S01]  /*6a30*/  I2FP.F32.S32 R7, R2 ;  /* 0x0000000200077245 */ /* 0x000fe20000201400 */
[----:B------:R-:W4:Y:S01]  /*6a40*/  MUFU.TANH R26, R167 ;  /* 0x000000a7001a7308 */ /* 0x000f220000002400 */
[----:B------:R-:W-:Y:S01]  /*6a50*/  FSEL R179, R16, -INF , !P1 ;  /* 0xff80000010b37808 */ /* 0x000fe20004800000 */
[C---:B------:R-:W-:Y:S01]  /*6a60*/  FFMA.FTZ R12, R3.reuse, UR5, R22 ;  /* 0x00000005030c7c23 */ /* 0x040fe20008010016 */
[----:B-1----:R-:W-:Y:S01]  /*6a70*/  FFMA.FTZ R13, R3, UR5, R19 ;  /* 0x00000005030d7c23 */ /* 0x002fe20008010013 */
[----:B------:R-:W-:-:S02]  /*6a80*/  FSEL R187, R18, -INF , !P0 ;  /* 0xff80000012bb7808 */ /* 0x000fc40004000000 */
[----:B------:R-:W-:Y:S02]  /*6a90*/  ISETP.GE.AND P0, PT, R2, R8, PT ;  /* 0x000000080200720c */ /* 0x000fe40003f06270 */
[----:B------:R1:W5:Y:S01]  /*6aa0*/  MUFU.TANH R17, R176 ;  /* 0x000000b000117308 */ /* 0x0003620000002400 */
[----:B---3--:R-:W-:Y:S01]  /*6ab0*/  FSEL R174, R12, -INF , !P2 ;  /* 0xff8000000cae7808 */ /* 0x008fe20005000000 */
[C---:B------:R-:W-:Y:S01]  /*6ac0*/  FFMA.FTZ R12, R3.reuse, UR5, R20 ;  /* 0x00000005030c7c23 */ /* 0x040fe20008010014 */
[----:B--2---:R-:W-:Y:S01]  /*6ad0*/  FFMA.FTZ R3, R3, UR5, R15 ;  /* 0x0000000503037c23 */ /* 0x004fe2000801000f */
[C---:B------:R-:W-:Y:S01]  /*6ae0*/  FFMA.FTZ R15, R7.reuse, UR5, R251 ;  /* 0x00000005070f7c23 */ /* 0x040fe200080100fb */
[----:B------:R-:W-:Y:S01]  /*6af0*/  FSEL R193, R14, -INF , !P4 ;  /* 0xff8000000ec17808 */ /* 0x000fe20006000000 */
[----:B------:R-:W-:Y:S01]  /*6b00*/  FFMA.FTZ R14, R7, UR5, R250 ;  /* 0x00000005070e7c23 */ /* 0x000fe200080100fa */
[C---:B------:R-:W-:Y:S01]  /*6b10*/  ISETP.GE.AND P1, PT, R2.reuse, R9, PT ;  /* 0x000000090200720c */ /* 0x040fe20003f26270 */
[----:B------:R2:W3:Y:S01]  /*6b20*/  MUFU.TANH R16, R186 ;  /* 0x000000ba00107308 */ /* 0x0004e20000002400 */
[----:B------:R-:W-:-:S02]  /*6b30*/  ISETP.GE.AND P4, PT, R2, R11, PT ;  /* 0x0000000b0200720c */ /* 0x000fc40003f86270 */
[C---:B------:R-:W-:Y:S01]  /*6b40*/  ISETP.GE.AND P2, PT, R2.reuse, R10, PT ;  /* 0x0000000a0200720c */ /* 0x040fe20003f46270 */
[----:B------:R-:W-:Y:S01]  /*6b50*/  VIADD R2, R2, 0x79 ;  /* 0x0000007902027836 */ /* 0x000fe20000000000 */
[----:B------:R-:W-:Y:S02]  /*6b60*/  FSEL R44, R15, -INF , !P0 ;  /* 0xff8000000f2c7808 */ /* 0x000fe40004000000 */
[----:B------:R-:W-:Y:S02]  /*6b70*/  PLOP3.LUT P0, PT, PT, PT, UP0, 0x80, 0x0 ;  /* 0x000000000000781c */ /* 0x000fe40003f0f008 */
[----:B-1----:R-:W-:Y:S01]  /*6b80*/  FSEL R176, R12, -INF , !P6 ;  /* 0xff8000000cb07808 */ /* 0x002fe20007000000 */
[----:B------:R-:W-:Y:S01]  /*6b90*/  FFMA.FTZ R12, R7, UR5, R252 ;  /* 0x00000005070c7c23 */ /* 0x000fe200080100fc */
[----:B------:R-:W-:Y:S01]  /*6ba0*/  FSEL R178, R13, -INF , !P5 ;  /* 0xff8000000db27808 */ /* 0x000fe20006800000 */
[----:B------:R-:W-:Y:S01]  /*6bb0*/  FFMA.FTZ R7, R7, UR5, R249 ;  /* 0x0000000507077c23 */ /* 0x000fe200080100f9 */
[----:B------:R-:W-:-:S02]  /*6bc0*/  ISETP.GE.AND P6, PT, R2, R9, PT ;  /* 0x000000090200720c */ /* 0x000fc40003fc6270 */
[----:B------:R-:W-:Y:S02]  /*6bd0*/  FSEL R41, R12, -INF , !P1 ;  /* 0xff8000000c297808 */ /* 0x000fe40004800000 */
[----:B--2---:R-:W-:Y:S02]  /*6be0*/  FSEL R186, R3, -INF , !P3 ;  /* 0xff80000003ba7808 */ /* 0x004fe40005800000 */
[C---:B------:R-:W-:Y:S02]  /*6bf0*/  ISETP.GE.AND P5, PT, R2.reuse, R8, PT ;  /* 0x000000080200720c */ /* 0x040fe40003fa6270 */
[C---:B------:R-:W-:Y:S02]  /*6c00*/  ISETP.GE.AND P3, PT, R2.reuse, R11, PT ;  /* 0x0000000b0200720c */ /* 0x040fe40003f66270 */
[----:B------:R-:W-:Y:S02]  /*6c10*/  ISETP.GE.AND P1, PT, R2, R10, PT ;  /* 0x0000000a0200720c */ /* 0x000fe40003f26270 */
[----:B------:R-:W-:-:S02]  /*6c20*/  I2FP.F32.S32 R2, R2 ;  /* 0x0000000200027245 */ /* 0x000fc40000201400 */
[----:B------:R-:W-:Y:S02]  /*6c30*/  FSEL R42, R14, -INF , !P4 ;  /* 0xff8000000e2a7808 */ /* 0x000fe40006000000 */
[----:B------:R-:W-:Y:S01]  /*6c40*/  FSEL R43, R7, -INF , !P2 ;  /* 0xff800000072b7808 */ /* 0x000fe20005000000 */
[C---:B----4-:R-:W-:Y:S01]  /*6c50*/  FFMA.FTZ R13, R2.reuse, UR5, R26 ;  /* 0x00000005020d7c23 */ /* 0x050fe2000801001a */
[C---:B------:R-:W-:Y:S01]  /*6c60*/  FFMA.FTZ R12, R2.reuse, UR5, R21 ;  /* 0x00000005020c7c23 */ /* 0x040fe20008010015 */
[C---:B-----5:R-:W-:Y:S01]  /*6c70*/  FFMA.FTZ R3, R2.reuse, UR5, R17 ;  /* 0x0000000502037c23 */ /* 0x060fe20008010011 */
[----:B---3--:R-:W-:Y:S02]  /*6c80*/  FFMA.FTZ R2, R2, UR5, R16 ;  /* 0x0000000502027c23 */ /* 0x008fe40008010010 */
        /* <DEDUP_REMOVED lines=30> */
[----:B------:R-:W3:Y:S08]  /*6e70*/  @!P1 LDC.64 R36, c[0x0][0x218] ;  /* 0x00008600ff249b82 */ /* 0x000ef00000000a00 */
[----:B------:R-:W3:Y:S01]  /*6e80*/  @!P1 LDC.64 R38, c[0x0][0x218] ;  /* 0x00008600ff269b82 */ /* 0x000ee20000000a00 */
[----:B--2---:R-:W-:-:S04]  /*6e90*/  IMAD.WIDE.U32 R12, R12, UR27, R234 ;  /* 0x0000001b0c0c7c25 */ /* 0x004fc8000f8e00ea */
        /* <DEDUP_REMOVED lines=52> */
[----:B---3--:R-:W-:-:S03]  /*71e0*/  @!P1 LEA R20, P3, R16, R36, 0x1 ;  /* 0x0000002410149211 */ /* 0x008fc600078608ff */
        /* <DEDUP_REMOVED lines=29> */
.L_x_567:
[----:B------:R-:W-:Y:S05]  /*73c0*/  BSYNC B0 ;  /* 0x0000000000007941 */ /* 0x000fea0003800000 */
.L_x_566:
[----:B------:R-:W0:Y:S02]  /*73d0*/  LDGDEPBAR ;  /* 0x00000000000079af */ /* 0x000e240000000000 */
.L_x_565:
[----:B------:R-:W-:Y:S01]  /*73e0*/  FMNMX.FTZ R2, R41, R52, !PT ;  /* 0x0000003429027209 */ /* 0x000fe20007810000 */
[----:B------:R-:W-:Y:S01]  /*73f0*/  ULDC UR23, c[0x0][0x2ec] ;  /* 0x0000bb0000177ab9 */ /* 0x000fe20000000800 */
        /* <DEDUP_REMOVED lines=12> */
[----:B------:R-:W-:Y:S03]  /*74c0*/  STL [R1+0x120], R223 ;  /* 0x000120df01007387 */ /* 0x000fe60000100800 */
[----:B------:R-:W-:Y:S01]  /*74d0*/  FMNMX.FTZ R2, R62, R2, !PT ;  /* 0x000000023e027209 */ /* 0x000fe20007810000 */
[----:B------:R-:W-:Y:S03]  /*74e0*/  STL [R1+0x11c], R222 ;  /* 0x00011cde01007387 */ /* 0x000fe60000100800 */
[----:B------:R-:W-:Y:S01]  /*74f0*/  FMNMX.FTZ R2, R96, R2, !PT ;  /* 0x0000000260027209 */ /* 0x000fe20007810000 */
[----:B------:R-:W-:Y:S03]  /*7500*/  STL [R1+0x118], R221 ;  /* 0x000118dd01007387 */ /* 0x000fe60000100800 */
        /* <DEDUP_REMOVED lines=31> */
[----:B--2---:R-:W-:Y:S01]  /*7700*/  LDSM.16.MT88.4 R24, [R218+0x8000] ;  /* 0x00800000da18783b */ /* 0x004fe20000004200 */
        /* <DEDUP_REMOVED lines=93> */
[----:B------:R-:W-:Y:S01]  /*7ce0*/  FMUL.FTZ R7, R73, UR23 ;  /* 0x0000001749077c20 */ /* 0x000fe20008410000 */
[----:B------:R-:W-:Y:S01]  /*7cf0*/  FMNMX.FTZ R3, R229, R3, !PT ;  /* 0x00000003e5037209 */ /* 0x000fe20007810000 */
[----:B------:R-:W1:Y:S01]  /*7d00*/  SHFL.BFLY PT, R13, R2, 0x2, 0x1f ;  /* 0x0c401f00020d7f89 */ /* 0x000e6200000e0000 */
[----:B------:R-:W-:-:S02]  /*7d10*/  FSETP.NEU.FTZ.AND P1, PT, R73, -INF , PT ;  /* 0xff8000004900780b */ /* 0x000fc40003f3d000 */
[----:B------:R-:W-:Y:S01]  /*7d20*/  FMNMX.FTZ R3, R226, R3, !PT ;  /* 0x00000003e2037209 */ /* 0x000fe20007810000 */
[----:B------:R-:W2:Y:S01]  /*7d30*/  SHFL.BFLY PT, R14, R71, 0x1, 0x1f ;  /* 0x0c201f00470e7f89 */ /* 0x000ea200000e0000 */
[----:B------:R-:W-:Y:S02]  /*7d40*/  FSEL R7, R7, RZ, P1 ;  /* 0x000000ff07077208 */ /* 0x000fe40000800000 */
[----:B------:R-:W-:-:S03]  /*7d50*/  FMNMX.FTZ R3, R214, R3, !PT ;  /* 0x00000003d6037209 */ /* 0x000fc60007810000 */
[----:B------:R-:W-:Y:S01]  /*7d60*/  FFMA.FTZ R12, R41, UR23, -R7 ;  /* 0x00000017290c7c23 */ /* 0x000fe20008010807 */
[----:B------:R-:W-:-:S03]  /*7d70*/  FMNMX.FTZ R3, R208, R3, !PT ;  /* 0x00000003d0037209 */ /* 0x000fc60007810000 */
[----:B------:R3:W-:Y:S01]  /*7d80*/  MUFU.EX2 R166, R12 ;  /* 0x0000000c00a67308 */ /* 0x0007e20000000800 */
[----:B-1----:R-:W-:Y:S01]  /*7d90*/  FMNMX.FTZ R2, R2, R13, !PT ;  /* 0x0000000d02027209 */ /* 0x002fe20007810000 */
[----:B------:R-:W-:Y:S01]  /*7da0*/  FFMA.FTZ R13, R53, UR23, -R7 ;  /* 0x00000017350d7c23 */ /* 0x000fe20008010807 */
[----:B--2---:R-:W-:-:S03]  /*7db0*/  FMNMX.FTZ R71, R71, R14, !PT ;  /* 0x0000000e47477209 */ /* 0x004fc60007810000 */
[----:B------:R-:W1:Y:S02]  /*7dc0*/  SHFL.BFLY PT, R70, R2, 0x1, 0x1f ;  /* 0x0c201f0002467f89 */ /* 0x000e6400000e0000 */
[----:B------:R-:W-:Y:S01]  /*7dd0*/  MUFU.EX2 R238, R13 ;  /* 0x0000000d00ee7308 */ /* 0x000fe20000000800 */
[----:B---3--:R-:W-:Y:S01]  /*7de0*/  FMNMX.FTZ R12, R205, R3, !PT ;  /* 0x00000003cd0c7209 */ /* 0x008fe20007810000 */
[----:B------:R-:W-:Y:S01]  /*7df0*/  FFMA.FTZ R3, R52, UR23, -R7 ;  /* 0x0000001734037c23 */ /* 0x000fe20008010807 */
[C---:B------:R-:W-:Y:S01]  /*7e00*/  FMUL.FTZ R14, R71.reuse, UR23 ;  /* 0x00000017470e7c20 */ /* 0x040fe20008410000 */
[----:B------:R-:W-:Y:S02]  /*7e10*/  FSETP.NEU.FTZ.AND P1, PT, R71, -INF , PT ;  /* 0xff8000004700780b */ /* 0x000fe40003f3d000 */
[----:B------:R-:W-:Y:S02]  /*7e20*/  FMNMX.FTZ R12, R199, R12, !PT ;  /* 0x0000000cc70c7209 */ /* 0x000fe40007810000 */
[----:B------:R2:W-:Y:S02]  /*7e30*/  MUFU.EX2 R164, R3 ;  /* 0x0000000300a47308 */ /* 0x0005e40000000800 */
[----:B------:R-:W-:-:S04]  /*7e40*/  FMNMX.FTZ R12, R196, R12, !PT ;  /* 0x0000000cc40c7209 */ /* 0x000fc80007810000 */
[----:B------:R-:W-:-:S04]  /*7e50*/  FMNMX.FTZ R12, R185, R12, !PT ;  /* 0x0000000cb90c7209 */ /* 0x000fc80007810000 */
[----:B------:R-:W-:-:S04]  /*7e60*/  FMNMX.FTZ R12, R179, R12, !PT ;  /* 0x0000000cb30c7209 */ /* 0x000fc80007810000 */
[----:B------:R-:W-:Y:S02]  /*7e70*/  FMNMX.FTZ R12, R176, R12, !PT ;  /* 0x0000000cb00c7209 */ /* 0x000fe40007810000 */
[----:B-1----:R-:W-:Y:S01]  /*7e80*/  FMNMX.FTZ R70, R2, R70, !PT ;  /* 0x0000004602467209 */ /* 0x002fe20007810000 */
[----:B--2---:R-:W-:Y:S01]  /*7e90*/  FFMA.FTZ R3, R55, UR23, -R7 ;  /* 0x0000001737037c23 */ /* 0x004fe20008010807 */
[----:B------:R-:W-:-:S03]  /*7ea0*/  FMNMX.FTZ R12, R172, R12, !PT ;  /* 0x0000000cac0c7209 */ /* 0x000fc60007810000 */
[----:B------:R1:W2:Y:S02]  /*7eb0*/  MUFU.EX2 R17, R3 ;  /* 0x0000000300117308 */ /* 0x0002a40000000800 */
[----:B-1----:R-:W-:Y:S01]  /*7ec0*/  FFMA.FTZ R3, R54, UR23, -R7 ;  /* 0x0000001736037c23 */ /* 0x002fe20008010807 */
[----:B--2---:R-:W-:Y:S04]  /*7ed0*/  STL [R1+0xa4], R17 ;  /* 0x0000a41101007387 */ /* 0x004fe80000100800 */
[----:B------:R-:W-:Y:S01]  /*7ee0*/  STL [R1+0x138], R71 ;  /* 0x0001384701007387 */ /* 0x000fe20000100800 */
[----:B------:R-:W1:Y:S03]  /*7ef0*/  MUFU.EX2 R3, R3 ;  /* 0x0000000300037308 */ /* 0x000e660000000800 */
[----:B-1----:R1:W-:Y:S02]  /*7f00*/  STL [R1+0xac], R3 ;  /* 0x0000ac0301007387 */ /* 0x0023e40000100800 */
[----:B-1----:R-:W-:-:S02]  /*7f10*/  FSEL R3, R14, RZ, P1 ;  /* 0x000000ff0e037208 */ /* 0x002fc40000800000 */
[----:B------:R-:W-:Y:S01]  /*7f20*/  FSETP.NEU.FTZ.AND P1, PT, R70, -INF , PT ;  /* 0xff8000004600780b */ /* 0x000fe20003f3d000 */
[----:B------:R-:W1:Y:S02]  /*7f30*/  SHFL.BFLY PT, R14, R12, 0x2, 0x1f ;  /* 0x0c401f000c0e7f89 */ /* 0x000e6400000e0000 */
[--C-:B------:R-:W-:Y:S01]  /*7f40*/  FFMA.FTZ R13, R42, UR23, -R3.reuse ;  /* 0x000000172a0d7c23 */ /* 0x100fe20008010803 */
[----:B------:R-:W-:-:S03]  /*7f50*/  FFMA.FTZ R2, R56, UR23, -R3 ;  /* 0x0000001738027c23 */ /* 0x000fc60008010803 */
[----:B------:R2:W3:Y:S08]  /*7f60*/  MUFU.EX2 R9, R13 ;  /* 0x0000000d00097308 */ /* 0x0004f00000000800 */
[----:B------:R4:W4:Y:S01]  /*7f70*/  MUFU.EX2 R10, R2 ;  /* 0x00000002000a7308 */ /* 0x0009220000000800 */
[----:B--2---:R-:W-:Y:S01]  /*7f80*/  FFMA.FTZ R13, R58, UR23, -R3 ;  /* 0x000000173a0d7c23 */ /* 0x004fe20008010803 */
[----:B---3--:R-:W-:Y:S01]  /*7f90*/  STL [R1+0x50], R9 ;  /* 0x0000500901007387 */ /* 0x008fe20000100800 */
[----:B-1----:R-:W-:-:S05]  /*7fa0*/  FMNMX.FTZ R12, R12, R14, !PT ;  /* 0x0000000e0c0c7209 */ /* 0x002fca0007810000 */
[----:B------:R1:W-:Y:S01]  /*7fb0*/  MUFU.EX2 R167, R13 ;  /* 0x0000000d00a77308 */ /* 0x0003e20000000800 */
[----:B----4-:R-:W-:Y:S01]  /*7fc0*/  FMUL.FTZ R2, R70, UR23 ;  /* 0x0000001746027c20 */ /* 0x010fe20008410000 */
[----:B------:R-:W-:Y:S04]  /*7fd0*/  STL [R1+0x4c], R10 ;  /* 0x00004c0a01007387 */ /* 0x000fe80000100800 */
[----:B------:R-:W-:Y:S01]  /*7fe0*/  FSEL R2, R2, RZ, P1 ;  /* 0x000000ff02027208 */ /* 0x000fe20000800000 */
[----:B------:R2:W-:Y:S04]  /*7ff0*/  STL [R1+0x13c], R70 ;  /* 0x00013c4601007387 */ /* 0x0005e80000100800 */
[----:B------:R-:W-:Y:S01]  /*8000*/  FFMA.FTZ R0, R61, UR23, -R2 ;  /* 0x000000173d007c23 */ /* 0x000fe20008010802 */
[----:B-1----:R-:W-:-:S03]  /*8010*/  FFMA.FTZ R13, R57, UR23, -R3 ;  /* 0x00000017390d7c23 */ /* 0x002fc60008010803 */
[----:B------:R1:W-:Y:S08]  /*8020*/  MUFU.EX2 R8, R0 ;  /* 0x0000000000087308 */ /* 0x0003f00000000800 */
[----:B--2---:R2:W-:Y:S01]  /*8030*/  MUFU.EX2 R70, R13 ;  /* 0x0000000d00467308 */ /* 0x0045e20000000800 */
[----:B-1----:R-:W-:-:S07]  /*8040*/  FFMA.FTZ R0, R68, UR23, -R2 ;  /* 0x0000001744007c23 */ /* 0x002fce0008010802 */
[----:B------:R1:W-:Y:S01]  /*8050*/  MUFU.EX2 R125, R0 ;  /* 0x00000000007d7308 */ /* 0x0003e20000000800 */
[----:B--2---:R-:W-:-:S07]  /*8060*/  FFMA.FTZ R13, R43, UR23, -R2 ;  /* 0x000000172b0d7c23 */ /* 0x004fce0008010802 */
[----:B------:R-:W2:Y:S01]  /*8070*/  MUFU.EX2 R4, R13 ;  /* 0x0000000d00047308 */ /* 0x000ea20000000800 */
[----:B-1----:R-:W-:-:S07]  /*8080*/  FFMA.FTZ R0, R63, UR23, -R2 ;  /* 0x000000173f007c23 */ /* 0x002fce0008010802 */
[----:B------:R1:W3:Y:S01]  /*8090*/  MUFU.EX2 R71, R0 ;  /* 0x0000000000477308 */ /* 0x0002e20000000800 */
[----:B--2---:R-:W-:Y:S04]  /*80a0*/  STL [R1+0x3c], R4 ;  /* 0x00003c0401007387 */ /* 0x004fe80000100800 */
[----:B------:R-:W-:Y:S04]  /*80b0*/  STL [R1+0x38], R8 ;  /* 0x0000380801007387 */ /* 0x000fe80000100800 */
[----:B------:R-:W-:Y:S01]  /*80c0*/  STL [R1+0x140], R6 ;  /* 0x0001400601007387 */ /* 0x000fe20000100800 */
[----:B-1----:R-:W-:-:S03]  /*80d0*/  FFMA.FTZ R0, R59, UR23, -R7 ;  /* 0x000000173b007c23 */ /* 0x002fc60008010807 */
[----:B------:R1:W-:Y:S01]  /*80e0*/  STL [R1+0x144], R5 ;  /* 0x0001440501007387 */ /* 0x0003e20000100800 */
[----:B------:R2:W-:Y:S03]  /*80f0*/  MUFU.EX2 R235, R0 ;  /* 0x0000000000eb7308 */ /* 0x0005e60000000800 */
[----:B------:R-:W4:Y:S04]  /*8100*/  SHFL.BFLY PT, R13, R12, 0x1, 0x1f ;  /* 0x0c201f000c0d7f89 */ /* 0x000f2800000e0000 */
[----:B-1----:R-:W3:Y:S01]  /*8110*/  LDL.LU R5, [R1+0xac] ;  /* 0x0000ac0001057983 */ /* 0x002ee20000300800 */
[----:B----4-:R-:W-:-:S04]  /*8120*/  FMNMX.FTZ R72, R12, R13, !PT ;  /* 0x0000000d0c487209 */ /* 0x010fc80007810000 */
[C---:B------:R-:W-:Y:S01]  /*8130*/  FSETP.NEU.FTZ.AND P1, PT, R72.reuse, -INF , PT ;  /* 0xff8000004800780b */ /* 0x040fe20003f3d000 */
[----:B--2---:R-:W-:-:S05]  /*8140*/  FMUL.FTZ R0, R72, UR23 ;  /* 0x0000001748007c20 */ /* 0x004fca0008410000 */
[----:B------:R-:W-:Y:S01]  /*8150*/  FSEL R0, R0, RZ, P1 ;  /* 0x000000ff00007208 */ /* 0x000fe20000800000 */
[----:B------:R-:W-:Y:S01]  /*8160*/  FFMA.FTZ R12, R62, UR23, -R7 ;  /* 0x000000173e0c7c23 */ /* 0x000fe20008010807 */
[----:B------:R-:W-:-:S03]  /*8170*/  F2FP.F16.F32.PACK_AB R13, R8, R4 ;  /* 0x00000004080d723e */ /* 0x000fc600000000ff */
[----:B------:R-:W-:-:S04]  /*8180*/  FFMA.FTZ R16, R44, UR23, -R0 ;  /* 0x000000172c107c23 */ /* 0x000fc80008010800 */
[----:B------:R1:W-:Y:S01]  /*8190*/  MUFU.EX2 R4, R16 ;  /* 0x0000001000047308 */ /* 0x0003e20000000800 */
[----:B------:R-:W-:Y:S02]  /*81a0*/  F2FP.F16.F32.PACK_AB R14, R70, R167 ;  /* 0x000000a7460e723e */ /* 0x000fe400000000ff */
[----:B---3--:R-:W-:Y:S01]  /*81b0*/  F2FP.F16.F32.PACK_AB R15, R71, R125 ;  /* 0x0000007d470f723e */ /* 0x008fe200000000ff */
[----:B------:R-:W-:Y:S04]  /*81c0*/  STL [R1+0x148], R72 ;  /* 0x0001484801007387 */ /* 0x000fe80000100800 */
[----:B------:R2:W-:Y:S01]  /*81d0*/  MUFU.EX2 R243, R12 ;  /* 0x0000000c00f37308 */ /* 0x0005e20000000800 */
[----:B------:R-:W-:Y:S01]  /*81e0*/  STL [R1+0x14c], R70 ;  /* 0x00014c4601007387 */ /* 0x000fe20000100800 */
[----:B-1----:R-:W-:-:S06]  /*81f0*/  FFMA.FTZ R16, R81, UR23, -R0 ;  /* 0x0000001751107c23 */ /* 0x002fcc0008010800 */
[----:B------:R1:W-:Y:S01]  /*8200*/  MUFU.EX2 R8, R16 ;  /* 0x0000001000087308 */ /* 0x0003e20000000800 */
[----:B--2---:R-:W-:Y:S01]  /*8210*/  F2FP.F16.F32.PACK_AB R12, R10, R9 ;  /* 0x000000090a0c723e */ /* 0x004fe200000000ff */
[----:B------:R2:W-:Y:S06]  /*8220*/  STL [R1+0x150], R71 ;  /* 0x0001504701007387 */ /* 0x0005ec0000100800 */
[----:B------:R-:W-:Y:S01]  /*8230*/  HMMA.16816.F32 R92, R12, R32, RZ ;  /* 0x000000200c5c723c */ /* 0x000fe200000018ff */
[----:B-1----:R-:W-:-:S05]  /*8240*/  FFMA.FTZ R16, R84, UR23, -R0 ;  /* 0x0000001754107c23 */ /* 0x002fca0008010800 */
[C---:B------:R-:W-:Y:S06]  /*8250*/  HMMA.16816.F32 R88, R12.reuse, R34, RZ ;  /* 0x000000220c58723c */ /* 0x040fec00000018ff */
[C---:B------:R-:W-:Y:S01]  /*8260*/  HMMA.16816.F32 R84, R12.reuse, R28, RZ ;  /* 0x0000001c0c54723c */ /* 0x040fe200000018ff */
[----:B--2---:R1:W-:Y:S05]  /*8270*/  MUFU.EX2 R71, R16 ;  /* 0x0000001000477308 */ /* 0x0043ea0000000800 */
[C---:B------:R-:W-:Y:S06]  /*8280*/  HMMA.16816.F32 R76, R12.reuse, R24, RZ ;  /* 0x000000180c4c723c */ /* 0x040fec00000018ff */
[C---:B------:R-:W-:Y:S06]  /*8290*/  HMMA.16816.F32 R64, R12.reuse, R26, RZ ;  /* 0x0000001a0c40723c */ /* 0x040fec00000018ff */
[----:B------:R-:W-:Y:S01]  /*82a0*/  HMMA.16816.F32 R60, R12, R20, RZ ;  /* 0x000000140c3c723c */ /* 0x000fe200000018ff */
[----:B-1----:R-:W-:-:S05]  /*82b0*/  FFMA.FTZ R16, R82, UR23, -R0 ;  /* 0x0000001752107c23 */ /* 0x002fca0008010800 */
[C---:B------:R-:W-:Y:S06]  /*82c0*/  HMMA.16816.F32 R80, R12.reuse, R30, RZ ;  /* 0x0000001e0c50723c */ /* 0x040fec00000018ff */
[----:B------:R-:W-:Y:S01]  /*82d0*/  HMMA.16816.F32 R52, R12, R22, RZ ;  /* 0x000000160c34723c */ /* 0x000fe200000018ff */
[----:B------:R1:W2:Y:S06]  /*82e0*/  MUFU.EX2 R6, R16 ;  /* 0x0000001000067308 */ /* 0x0002ac0000000800 */
[----:B------:R-:W-:-:S04]  /*82f0*/  FFMA.FTZ R12, R98, UR23, -R0 ;  /* 0x00000017620c7c23 */ /* 0x000fc80008010800 */
[----:B------:R3:W-:Y:S01]  /*8300*/  MUFU.EX2 R223, R12 ;  /* 0x0000000c00df7308 */ /* 0x0007e20000000800 */
[----:B-1----:R-:W-:Y:S01]  /*8310*/  FFMA.FTZ R16, R96, UR23, -R7 ;  /* 0x0000001760107c23 */ /* 0x002fe20008010807 */
[----:B---3--:R-:W-:-:S06]  /*8320*/  FFMA.FTZ R12, R102, UR23, -R3 ;  /* 0x00000017660c7c23 */ /* 0x008fcc0008010803 */
[----:B------:R1:W-:Y:S01]  /*8330*/  MUFU.EX2 R228, R12 ;  /* 0x0000000c00e47308 */ /* 0x0003e20000000800 */
[----:B--2---:R-:W-:-:S07]  /*8340*/  F2FP.F16.F32.PACK_AB R19, R6, R71 ;  /* 0x000000470613723e */ /* 0x004fce00000000ff */
[----:B------:R2:W-:Y:S01]  /*8350*/  MUFU.EX2 R70, R16 ;  /* 0x0000001000467308 */ /* 0x0005e20000000800 */
[----:B-1----:R-:W-:-:S07]  /*8360*/  FFMA.FTZ R12, R101, UR23, -R3 ;  /* 0x00000017650c7c23 */ /* 0x002fce0008010803 */
[----:B------:R1:W-:Y:S01]  /*8370*/  MUFU.EX2 R222, R12 ;  /* 0x0000000c00de7308 */ /* 0x0003e20000000800 */
[----:B--2---:R-:W-:-:S07]  /*8380*/  FFMA.FTZ R16, R97, UR23, -R0 ;  /* 0x0000001761107c23 */ /* 0x004fce0008010800 */
[----:B------:R2:W-:Y:S01]  /*8390*/  MUFU.EX2 R248, R16 ;  /* 0x0000001000f87308 */ /* 0x0005e20000000800 */
[----:B-1----:R-:W-:-:S07]  /*83a0*/  FFMA.FTZ R12, R100, UR23, -R3 ;  /* 0x00000017640c7c23 */ /* 0x002fce0008010803 */
[----:B------:R1:W-:Y:S01]  /*83b0*/  MUFU.EX2 R216, R12 ;  /* 0x0000000c00d87308 */ /* 0x0003e20000000800 */
[----:B--2---:R-:W-:Y:S01]  /*83c0*/  F2FP.F16.F32.PACK_AB R16, R164, R166 ;  /* 0x000000a6a410723e */ /* 0x004fe200000000ff */
[----:B-1----:R-:W-:-:S06]  /*83d0*/  FFMA.FTZ R12, R99, UR23, -R3 ;  /* 0x00000017630c7c23 */ /* 0x002fcc0008010803 */
[----:B------:R1:W2:Y:S02]  /*83e0*/  MUFU.EX2 R252, R12 ;  /* 0x0000000c00fc7308 */ /* 0x0002a40000000800 */
[----:B-1----:R-:W-:-:S06]  /*83f0*/  FFMA.FTZ R12, R106, UR23, -R2 ;  /* 0x000000176a0c7c23 */ /* 0x002fcc0008010802 */
[----:B------:R1:W-:Y:S01]  /*8400*/  MUFU.EX2 R225, R12 ;  /* 0x0000000c00e17308 */ /* 0x0003e20000000800 */
[--C-:B------:R-:W-:Y:S01]  /*8410*/  FFMA.FTZ R13, R105, UR23, -R2.reuse ;  /* 0x00000017690d7c23 */ /* 0x100fe20008010802 */
[----:B-1----:R-:W-:-:S06]  /*8420*/  FFMA.FTZ R12, R103, UR23, -R2 ;  /* 0x00000017670c7c23 */ /* 0x002fcc0008010802 */
[----:B------:R1:W3:Y:S08]  /*8430*/  MUFU.EX2 R232, R12 ;  /* 0x0000000c00e87308 */ /* 0x0002f00000000800 */
[----:B------:R-:W-:Y:S01]  /*8440*/  MUFU.EX2 R9, R13 ;  /* 0x0000000d00097308 */ /* 0x000fe20000000800 */
[----:B-1----:R-:W-:-:S07]  /*8450*/  FFMA.FTZ R12, R104, UR23, -R2 ;  /* 0x00000017680c7c23 */ /* 0x002fce0008010802 */
[----:B------:R1:W4:Y:S01]  /*8460*/  MUFU.EX2 R201, R12 ;  /* 0x0000000c00c97308 */ /* 0x0003220000000800 */
[----:B--2---:R-:W-:Y:S01]  /*8470*/  F2FP.F16.F32.PACK_AB R14, R252, R216 ;  /* 0x000000d8fc0e723e */ /* 0x004fe200000000ff */
[----:B-1----:R-:W-:Y:S01]  /*8480*/  FFMA.FTZ R12, R108, UR23, -R0 ;  /* 0x000000176c0c7c23 */ /* 0x002fe20008010800 */
[----:B------:R-:W-:Y:S02]  /*8490*/  F2FP.F16.F32.PACK_AB R18, R5, R17 ;  /* 0x000000110512723e */ /* 0x000fe400000000ff */
[----:B------:R-:W-:-:S07]  /*84a0*/  F2FP.F16.F32.PACK_AB R17, R8, R4 ;  /* 0x000000040811723e */ /* 0x000fce00000000ff */
        /* <DEDUP_REMOVED lines=10> */
[----:B------:R-:W2:Y:S04]  /*8550*/  LDSM.16.MT88.4 R20, [R218+0x8800] ;  /* 0x00880000da14783b */ /* 0x000ea80000004200 */
[----:B------:R-:W2:Y:S01]  /*8560*/  LDSM.16.MT88.4 R16, [R219+0x8800] ;  /* 0x00880000db10783b */ /* 0x000ea20000004200 */
[----:B------:R1:W-:Y:S01]  /*8570*/  MUFU.EX2 R221, R12 ;  /* 0x0000000c00dd7308 */ /* 0x0003e20000000800 */
[----:B---3--:R-:W-:-:S02]  /*8580*/  F2FP.F16.F32.PACK_AB R13, R232, R225 ;  /* 0x000000e1e80d723e */ /* 0x008fc400000000ff */
[----:B----4-:R-:W-:Y:S01]  /*8590*/  F2FP.F16.F32.PACK_AB R15, R9, R201 ;  /* 0x000000c9090f723e */ /* 0x010fe200000000ff */
[----:B-1----:R-:W-:-:S04]  /*85a0*/  FFMA.FTZ R12, R107, UR23, -R0 ;  /* 0x000000176b0c7c23 */ /* 0x002fc80008010800 */
[----:B------:R1:W3:Y:S02]  /*85b0*/  MUFU.EX2 R11, R12 ;  /* 0x0000000c000b7308 */ /* 0x0002e40000000800 */
[----:B-1----:R-:W-:-:S07]  /*85c0*/  F2FP.F16.F32.PACK_AB R12, R222, R228 ;  /* 0x000000e4de0c723e */ /* 0x002fce00000000ff */
[C---:B------:R-:W-:Y:S06]  /*85d0*/  HMMA.16816.F32 R132, R12.reuse, R28, R92 ;  /* 0x0000001c0c84723c */ /* 0x040fec000000185c */
[C---:B------:R-:W-:Y:S06]  /*85e0*/  HMMA.16816.F32 R104, R12.reuse, R30, R88 ;  /* 0x0000001e0c68723c */ /* 0x040fec0000001858 */
[C---:B--2---:R-:W-:Y:S06]  /*85f0*/  HMMA.16816.F32 R92, R12.reuse, R24, R84 ;  /* 0x000000180c5c723c */ /* 0x044fec0000001854 */
        /* <DEDUP_REMOVED lines=8> */
[----:B---3--:R-:W-:-:S07]  /*8680*/  F2FP.F16.F32.PACK_AB R15, R11, R221 ;  /* 0x000000dd0b0f723e */ /* 0x008fce00000000ff */
[C---:B------:R-:W-:Y:S06]  /*8690*/  HMMA.16816.F32 R60, R12.reuse, R28, R56 ;  /* 0x0000001c0c3c723c */ /* 0x040fec0000001838 */
[C---:B------:R-:W-:Y:S01]  /*86a0*/  HMMA.16816.F32 R56, R12.reuse, R30, R48 ;  /* 0x0000001e0c38723c */ /* 0x040fe20000001830 */
[----:B------:R1:W-:Y:S04]  /*86b0*/  STL [R1+0x10], R4 ;  /* 0x0000100401007387 */ /* 0x0003e80000100800 */
[----:B------:R-:W2:Y:S01]  /*86c0*/  LDSM.16.MT88.4 R28, [R217+0x9000] ;  /* 0x00900000d91c783b */ /* 0x000ea20000004200 */
[C---:B------:R-:W-:Y:S06]  /*86d0*/  HMMA.16816.F32 R52, R12.reuse, R24, R44 ;  /* 0x000000180c34723c */ /* 0x040fec000000182c */
[C---:B------:R-:W-:Y:S01]  /*86e0*/  HMMA.16816.F32 R48, R12.reuse, R26, R40 ;  /* 0x0000001a0c30723c */ /* 0x040fe20000001828 */
[----:B------:R-:W3:Y:S05]  /*86f0*/  LDSM.16.MT88.4 R24, [R220+0x9000] ;  /* 0x00900000dc18783b */ /* 0x000eea0000004200 */
[C---:B------:R-:W-:Y:S06]  /*8700*/  HMMA.16816.F32 R44, R12.reuse, R20, R36 ;  /* 0x000000140c2c723c */ /* 0x040fec0000001824 */
[C---:B------:R-:W-:Y:S01]  /*8710*/  HMMA.16816.F32 R40, R12.reuse, R22, R96 ;  /* 0x000000160c28723c */ /* 0x040fe20000001860 */
[----:B------:R-:W4:Y:S05]  /*8720*/  LDSM.16.MT88.4 R20, [R218+0x9000] ;  /* 0x00900000da14783b */ /* 0x000f2a0000004200 */
[C---:B------:R-:W-:Y:S06]  /*8730*/  HMMA.16816.F32 R36, R12.reuse, R16, R100 ;  /* 0x000000100c24723c */ /* 0x040fec0000001864 */
[----:B------:R-:W-:Y:S01]  /*8740*/  HMMA.16816.F32 R32, R12, R18, R32 ;  /* 0x000000120c20723c */ /* 0x000fe20000001820 */
[----:B------:R-:W4:Y:S06]  /*8750*/  LDSM.16.MT88.4 R16, [R219+0x9000] ;  /* 0x00900000db10783b */ /* 0x000f2c0000004200 */
        /* <DEDUP_REMOVED lines=20> */
[--C-:B------:R-:W-:Y:S01]  /*88a0*/  FFMA.FTZ R13, R112, UR23, -R2.reuse ;  /* 0x00000017700d7c23 */ /* 0x100fe20008010802 */
[----:B-1----:R-:W-:-:S06]  /*88b0*/  FFMA.FTZ R12, R122, UR23, -R2 ;  /* 0x000000177a0c7c23 */ /* 0x002fcc0008010802 */
[----:B------:R1:W-:Y:S01]  /*88c0*/  MUFU.EX2 R224, R12 ;  /* 0x0000000c00e07308 */ /* 0x0003e20000000800 */
[----:B------:R2:W-:Y:S01]  /*88d0*/  STL [R1+0xc], R8 ;  /* 0x00000c0801007387 */ /* 0x0005e20000100800 */
[----:B-1----:R-:W-:-:S06]  /*88e0*/  FFMA.FTZ R12, R118, UR23, -R2 ;  /* 0x00000017760c7c23 */ /* 0x002fcc0008010802 */
[----:B------:R1:W3:Y:S08]  /*88f0*/  MUFU.EX2 R169, R12 ;  /* 0x0000000c00a97308 */ /* 0x0002f00000000800 */
[----:B------:R-:W-:Y:S01]  /*8900*/  MUFU.EX2 R234, R13 ;  /* 0x0000000d00ea7308 */ /* 0x000fe20000000800 */
[----:B-1----:R-:W-:-:S07]  /*8910*/  FFMA.FTZ R12, R114, UR23, -R2 ;  /* 0x00000017720c7c23 */ /* 0x002fce0008010802 */
[----:B------:R1:W4:Y:S02]  /*8920*/  MUFU.EX2 R126, R12 ;  /* 0x0000000c007e7308 */ /* 0x0003240000000800 */
[----:B-1----:R-:W-:-:S06]  /*8930*/  FFMA.FTZ R12, R124, UR23, -R0 ;  /* 0x000000177c0c7c23 */ /* 0x002fcc0008010800 */
[----:B--2---:R1:W-:Y:S01]  /*8940*/  MUFU.EX2 R8, R12 ;  /* 0x0000000c00087308 */ /* 0x0043e20000000800 */
[----:B---3--:R-:W-:Y:S02]  /*8950*/  F2FP.F16.F32.PACK_AB R13, R169, R224 ;  /* 0x000000e0a90d723e */ /* 0x008fe400000000ff */
[----:B------:R-:W-:Y:S01]  /*8960*/  F2FP.F16.F32.PACK_AB R14, R233, R240 ;  /* 0x000000f0e90e723e */ /* 0x000fe200000000ff */
[----:B-1----:R-:W-:-:S04]  /*8970*/  FFMA.FTZ R12, R123, UR23, -R0 ;  /* 0x000000177b0c7c23 */ /* 0x002fc80008010800 */
[----:B------:R1:W2:Y:S01]  /*8980*/  MUFU.EX2 R244, R12 ;  /* 0x0000000c00f47308 */ /* 0x0002a20000000800 */
[----:B----4-:R-:W-:Y:S02]  /*8990*/  F2FP.F16.F32.PACK_AB R15, R234, R126 ;  /* 0x0000007eea0f723e */ /* 0x010fe400000000ff */
[----:B-1----:R-:W-:-:S07]  /*89a0*/  F2FP.F16.F32.PACK_AB R12, R72, R236 ;  /* 0x000000ec480c723e */ /* 0x002fce00000000ff */
[C---:B------:R-:W-:Y:S06]  /*89b0*/  HMMA.16816.F32 R132, R12.reuse, R28, R132 ;  /* 0x0000001c0c84723c */ /* 0x040fec0000001884 */
[C---:B------:R-:W-:Y:S06]  /*89c0*/  HMMA.16816.F32 R96, R12.reuse, R30, R104 ;  /* 0x0000001e0c60723c */ /* 0x040fec0000001868 */
        /* <DEDUP_REMOVED lines=22> */
[----:B------:R-:W-:-:S04]  /*8b30*/  FFMA.FTZ R12, R146, UR23, -R7 ;  /* 0x00000017920c7c23 */ /* 0x000fc80008010807 */
        /* <DEDUP_REMOVED lines=11> */
[----:B--2---:R-:W-:Y:S02]  /*8bf0*/  IMAD.MOV.U32 R141, RZ, RZ, R10 ;  /* 0x000000ffff8d7224 */ /* 0x004fe400078e000a */
[----:B-1----:R-:W-:-:S05]  /*8c00*/  FFMA.FTZ R12, R144, UR23, -R3 ;  /* 0x00000017900c7c23 */ /* 0x002fca0008010803 */
        /* <DEDUP_REMOVED lines=11> */
[----:B--2---:R-:W-:Y:S01]  /*8cc0*/  MOV R142, R13 ;  /* 0x0000000d008e7202 */ /* 0x004fe20000000f00 */
[----:B------:R-:W-:-:S06]  /*8cd0*/  FFMA.FTZ R13, R129, UR23, -R2 ;  /* 0x00000017810d7c23 */ /* 0x000fcc0008010802 */
[----:B------:R-:W-:Y:S01]  /*8ce0*/  MUFU.EX2 R188, R13 ;  /* 0x0000000d00bc7308 */ /* 0x000fe20000000800 */
[----:B-1----:R-:W-:-:S07]  /*8cf0*/  FFMA.FTZ R12, R138, UR23, -R2 ;  /* 0x000000178a0c7c23 */ /* 0x002fce0008010802 */
[----:B------:R1:W2:Y:S02]  /*8d00*/  MUFU.EX2 R14, R12 ;  /* 0x0000000c000e7308 */ /* 0x0002a40000000800 */
[----:B-1----:R-:W-:-:S06]  /*8d10*/  FFMA.FTZ R12, R148, UR23, -R0 ;  /* 0x00000017940c7c23 */ /* 0x002fcc0008010800 */
[----:B------:R1:W-:Y:S01]  /*8d20*/  MUFU.EX2 R200, R12 ;  /* 0x0000000c00c87308 */ /* 0x0003e20000000800 */
[----:B--2---:R-:W-:Y:S01]  /*8d30*/  IMAD.MOV.U32 R148, RZ, RZ, R14 ;  /* 0x000000ffff947224 */ /* 0x004fe200078e000e */
[----:B------:R-:W-:Y:S02]  /*8d40*/  F2FP.F16.F32.PACK_AB R13, R242, R140 ;  /* 0x0000008cf20d723e */ /* 0x000fe400000000ff */
[----:B------:R-:W-:Y:S01]  /*8d50*/  F2FP.F16.F32.PACK_AB R14, R189, R137 ;  /* 0x00000089bd0e723e */ /* 0x000fe200000000ff */
[----:B-1----:R-:W-:-:S04]  /*8d60*/  FFMA.FTZ R12, R145, UR23, -R0 ;  /* 0x00000017910c7c23 */ /* 0x002fc80008010800 */
[----:B------:R1:W2:Y:S01]  /*8d70*/  MUFU.EX2 R190, R12 ;  /* 0x0000000c00be7308 */ /* 0x0002a20000000800 */
[----:B------:R-:W-:Y:S02]  /*8d80*/  F2FP.F16.F32.PACK_AB R15, R188, R148 ;  /* 0x00000094bc0f723e */ /* 0x000fe400000000ff */
[----:B------:R-:W-:Y:S01]  /*8d90*/  MOV R145, R127 ;  /* 0x0000007f00917202 */ /* 0x000fe20000000f00 */
[----:B------:R-:W-:Y:S02]  /*8da0*/  IMAD.MOV.U32 R139, RZ, RZ, R126 ;  /* 0x000000ffff8b7224 */ /* 0x000fe400078e007e */
[----:B------:R-:W-:Y:S01]  /*8db0*/  IMAD.MOV.U32 R138, RZ, RZ, R125 ;  /* 0x000000ffff8a7224 */ /* 0x000fe200078e007d */
        /* <DEDUP_REMOVED lines=16> */
[----:B------:R-:W-:Y:S01]  /*8ec0*/  MOV R147, R70 ;  /* 0x0000004600937202 */ /* 0x000fe20000000f00 */
[----:B------:R-:W1:Y:S04]  /*8ed0*/  LDSM.16.MT88.4 R28, [R217+0xa000] ;  /* 0x00a00000d91c783b */ /* 0x000e680000004200 */
[C---:B------:R-:W-:Y:S06]  /*8ee0*/  HMMA.16816.F32 R92, R12.reuse, R24, R52 ;  /* 0x000000180c5c723c */ /* 0x040fec0000001834 */
[C---:B------:R-:W-:Y:S01]  /*8ef0*/  HMMA.16816.F32 R88, R12.reuse, R26, R48 ;  /* 0x0000001a0c58723c */ /* 0x040fe20000001830 */
[----:B------:R-:W2:Y:S05]  /*8f00*/  LDSM.16.MT88.4 R24, [R220+0xa000] ;  /* 0x00a00000dc18783b */ /* 0x000eaa0000004200 */
        /* <DEDUP_REMOVED lines=19> */
[----:B------:R-:W-:Y:S02]  /*9040*/  IMAD.MOV.U32 R159, RZ, RZ, R252 ;  /* 0x000000ffff9f7224 */ /* 0x000fe400078e00fc */
[----:B-1----:R-:W-:-:S05]  /*9050*/  FFMA.FTZ R12, R154, UR23, -R3 ;  /* 0x000000179a0c7c23 */ /* 0x002fca0008010803 */
[----:B------:R1:W-:Y:S02]  /*9060*/  MUFU.EX2 R247, R12 ;  /* 0x0000000c00f77308 */ /* 0x0003e40000000800 */
[----:B-1----:R-:W-:-:S06]  /*9070*/  FFMA.FTZ R12, R150, UR23, -R3 ;  /* 0x00000017960c7c23 */ /* 0x002fcc0008010803 */
[----:B------:R1:W-:Y:S01]  /*9080*/  MUFU.EX2 R250, R12 ;  /* 0x0000000c00fa7308 */ /* 0x0003e20000000800 */
[----:B------:R-:W-:Y:S01]  /*9090*/  MOV R162, R243 ;  /* 0x000000f300a27202 */ /* 0x000fe20000000f00 */
[----:B-1----:R-:W-:-:S06]  /*90a0*/  FFMA.FTZ R12, R74, UR23, -R3 ;  /* 0x000000174a0c7c23 */ /* 0x002fcc0008010803 */
[----:B------:R1:W-:Y:S01]  /*90b0*/  MUFU.EX2 R252, R12 ;  /* 0x0000000c00fc7308 */ /* 0x0003e20000000800 */
[----:B------:R-:W-:Y:S01]  /*90c0*/  MOV R74, R138 ;  /* 0x0000008a004a7202 */ /* 0x000fe20000000f00 */
[----:B------:R-:W-:Y:S01]  /*90d0*/  FFMA.FTZ R13, R75, UR23, -R2 ;  /* 0x000000174b0d7c23 */ /* 0x000fe20008010802 */
[----:B------:R-:W-:Y:S02]  /*90e0*/  IMAD.MOV.U32 R138, RZ, RZ, R244 ;  /* 0x000000ffff8a7224 */ /* 0x000fe400078e00f4 */
[----:B-1----:R-:W-:Y:S01]  /*90f0*/  FFMA.FTZ R12, R160, UR23, -R2 ;  /* 0x00000017a00c7c23 */ /* 0x002fe20008010802 */
[----:B------:R-:W-:-:S03]  /*9100*/  MOV R160, R241 ;  /* 0x000000f100a07202 */ /* 0x000fc60000000f00 */
[----:B------:R1:W-:Y:S02]  /*9110*/  MUFU.EX2 R241, R12 ;  /* 0x0000000c00f17308 */ /* 0x0003e40000000800 */
[----:B-1----:R-:W-:-:S06]  /*9120*/  FFMA.FTZ R12, R156, UR23, -R2 ;  /* 0x000000179c0c7c23 */ /* 0x002fcc0008010802 */
[----:B------:R1:W2:Y:S01]  /*9130*/  MUFU.EX2 R243, R12 ;  /* 0x0000000c00f37308 */ /* 0x0002a20000000800 */
[----:B------:R-:W-:Y:S01]  /*9140*/  IMAD.MOV.U32 R156, RZ, RZ, R147 ;  /* 0x000000ffff9c7224 */ /* 0x000fe200078e0093 */
[----:B------:R-:W-:-:S06]  /*9150*/  MOV R147, R245 ;  /* 0x000000f500937202 */ /* 0x000fcc0000000f00 */
[----:B------:R-:W-:Y:S01]  /*9160*/  MUFU.EX2 R245, R13 ;  /* 0x0000000d00f57308 */ /* 0x000fe20000000800 */
[----:B-1----:R-:W-:-:S07]  /*9170*/  FFMA.FTZ R12, R151, UR23, -R2 ;  /* 0x00000017970c7c23 */ /* 0x002fce0008010802 */
[----:B------:R1:W3:Y:S02]  /*9180*/  MUFU.EX2 R244, R12 ;  /* 0x0000000c00f47308 */ /* 0x0002e40000000800 */
[----:B-1----:R-:W-:Y:S01]  /*9190*/  FFMA.FTZ R12, R161, UR23, -R0 ;  /* 0x00000017a10c7c23 */ /* 0x002fe20008010800 */
[----:B------:R-:W-:Y:S01]  /*91a0*/  IMAD.MOV.U32 R161, RZ, RZ, R146 ;  /* 0x000000ffffa17224 */ /* 0x000fe200078e0092 */
[----:B------:R-:W-:-:S04]  /*91b0*/  MOV R146, R240 ;  /* 0x000000f000927202 */ /* 0x000fc80000000f00 */
[----:B------:R1:W-:Y:S01]  /*91c0*/  MUFU.EX2 R240, R12 ;  /* 0x0000000c00f07308 */ /* 0x0003e20000000800 */
[----:B--2---:R-:W-:Y:S02]  /*91d0*/  F2FP.F16.F32.PACK_AB R13, R243, R241 ;  /* 0x000000f1f30d723e */ /* 0x004fe400000000ff */
[----:B------:R-:W-:Y:S01]  /*91e0*/  F2FP.F16.F32.PACK_AB R14, R252, R250 ;  /* 0x000000fafc0e723e */ /* 0x000fe200000000ff */
[----:B-1----:R-:W-:Y:S01]  /*91f0*/  FFMA.FTZ R12, R157, UR23, -R0 ;  /* 0x000000179d0c7c23 */ /* 0x002fe20008010800 */
[----:B------:R-:W-:-:S03]  /*9200*/  IMAD.MOV.U32 R157, RZ, RZ, R242 ;  /* 0x000000ffff9d7224 */ /* 0x000fc600078e00f2 */
[----:B------:R1:W2:Y:S01]  /*9210*/  MUFU.EX2 R242, R12 ;  /* 0x0000000c00f27308 */ /* 0x0002a20000000800 */
[----:B---3--:R-:W-:Y:S02]  /*9220*/  F2FP.F16.F32.PACK_AB R15, R245, R244 ;  /* 0x000000f4f50f723e */ /* 0x008fe400000000ff */
[----:B-1----:R-:W-:-:S07]  /*9230*/  F2FP.F16.F32.PACK_AB R12, R247, R246 ;  /* 0x000000f6f70c723e */ /* 0x002fce00000000ff */
[C---:B------:R-:W-:Y:S06]  /*9240*/  HMMA.16816.F32 R76, R12.reuse, R28, R132 ;  /* 0x0000001c0c4c723c */ /* 0x040fec0000001884 */
[C---:B------:R-:W-:Y:S06]  /*9250*/  HMMA.16816.F32 R64, R12.reuse, R30, R128 ;  /* 0x0000001e0c40723c */ /* 0x040fec0000001880 */
[C---:B------:R-:W-:Y:S06]  /*9260*/  HMMA.16816.F32 R60, R12.reuse, R24, R124 ;  /* 0x000000180c3c723c */ /* 0x040fec000000187c */
[C---:B------:R-:W-:Y:S06]  /*9270*/  HMMA.16816.F32 R56, R12.reuse, R26, R120 ;  /* 0x0000001a0c38723c */ /* 0x040fec0000001878 */
[C---:B------:R-:W-:Y:S06]  /*9280*/  HMMA.16816.F32 R52, R12.reuse, R20, R116 ;  /* 0x000000140c34723c */ /* 0x040fec0000001874 */
[C---:B------:R-:W-:Y:S06]  /*9290*/  HMMA.16816.F32 R48, R12.reuse, R22, R112 ;  /* 0x000000160c30723c */ /* 0x040fec0000001870 */
[C---:B----4-:R-:W-:Y:S06]  /*92a0*/  HMMA.16816.F32 R44, R12.reuse, R16, R108 ;  /* 0x000000100c2c723c */ /* 0x050fec000000186c */
[----:B------:R-:W-:Y:S07]  /*92b0*/  HMMA.16816.F32 R36, R12, R18, R100 ;  /* 0x000000120c24723c */ /* 0x000fee0000001864 */
[----:B------:R-:W-:-:S02]  /*92c0*/  F2FP.F16.F32.PACK_AB R12, R70, R69 ;  /* 0x00000045460c723e */ /* 0x000fc400000000ff */
[----:B------:R-:W-:Y:S02]  /*92d0*/  F2FP.F16.F32.PACK_AB R13, R251, R249 ;  /* 0x000000f9fb0d723e */ /* 0x000fe400000000ff */
[----:B------:R-:W-:Y:S02]  /*92e0*/  F2FP.F16.F32.PACK_AB R14, R144, R136 ;  /* 0x00000088900e723e */ /* 0x000fe400000000ff */
[----:B--2---:R-:W-:Y:S01]  /*92f0*/  F2FP.F16.F32.PACK_AB R15, R242, R240 ;  /* 0x000000f0f20f723e */ /* 0x004fe200000000ff */
[----:B------:R-:W-:-:S06]  /*9300*/  IMAD.MOV.U32 R158, RZ, RZ, R236 ;  /* 0x000000ffff9e7224 */ /* 0x000fcc00078e00ec */
[C---:B------:R-:W-:Y:S06]  /*9310*/  HMMA.16816.F32 R116, R12.reuse, R28, R104 ;  /* 0x0000001c0c74723c */ /* 0x040fec0000001868 */
[C---:B------:R-:W-:Y:S01]  /*9320*/  HMMA.16816.F32 R112, R12.reuse, R30, R96 ;  /* 0x0000001e0c70723c */ /* 0x040fe20000001860 */
[----:B------:R-:W-:Y:S05]  /*9330*/  LDSM.16.MT88.4 R28, [R219+0xa800] ;  /* 0x00a80000db1c783b */ /* 0x000fea0000004200 */
[C---:B------:R-:W-:Y:S06]  /*9340*/  HMMA.16816.F32 R104, R12.reuse, R26, R88 ;  /* 0x0000001a0c68723c */ /* 0x040fec0000001858 */
[C---:B------:R-:W-:Y:S06]  /*9350*/  HMMA.16816.F32 R100, R12.reuse, R20, R84 ;  /* 0x000000140c64723c */ /* 0x040fec0000001854 */
[C---:B------:R-:W-:Y:S01]  /*9360*/  HMMA.16816.F32 R108, R12.reuse, R24, R92 ;  /* 0x000000180c6c723c */ /* 0x040fe2000000185c */
[----:B------:R-:W1:Y:S05]  /*9370*/  LDSM.16.MT88.4 R24, [R217+0xa800] ;  /* 0x00a80000d918783b */ /* 0x000e6a0000004200 */
[C---:B------:R-:W-:Y:S06]  /*9380*/  HMMA.16816.F32 R96, R12.reuse, R22, R80 ;  /* 0x000000160c60723c */ /* 0x040fec0000001850 */
[C---:B------:R-:W-:Y:S06]  /*9390*/  HMMA.16816.F32 R88, R12.reuse, R16, R40 ;  /* 0x000000100c58723c */ /* 0x040fec0000001828 */
[----:B------:R-:W-:Y:S01]  /*93a0*/  HMMA.16816.F32 R84, R12, R18, R32 ;  /* 0x000000120c54723c */ /* 0x000fe20000001820 */
[----:B------:R-:W-:Y:S01]  /*93b0*/  MOV R95, R162 ;  /* 0x000000a2005f7202 */ /* 0x000fe20000000f00 */
[----:B------:R-:W-:Y:S01]  /*93c0*/  IMAD.MOV.U32 R80, RZ, RZ, R238 ;  /* 0x000000ffff507224 */ /* 0x000fe200078e00ee */
[----:B------:R-:W2:Y:S04]  /*93d0*/  LDSM.16.MT88.4 R20, [R220+0xa800] ;  /* 0x00a80000dc14783b */ /* 0x000ea80000004200 */
[--C-:B------:R-:W-:Y:S01]  /*93e0*/  FFMA.FTZ R12, R182, UR23, -R3.reuse ;  /* 0x00000017b60c7c23 */ /* 0x100fe20008010803 */
[----:B------:R-:W-:Y:S01]  /*93f0*/  MOV R81, R239 ;  /* 0x000000ef00517202 */ /* 0x000fe20000000f00 */
[----:B------:R-:W3:Y:S02]  /*9400*/  LDSM.16.MT88.4 R16, [R218+0xa800] ;  /* 0x00a80000da10783b */ /* 0x000ee40000004200 */
[----:B------:R4:W-:Y:S01]  /*9410*/  MUFU.EX2 R236, R12 ;  /* 0x0000000c00ec7308 */ /* 0x0009e20000000800 */
[----:B------:R-:W-:Y:S01]  /*9420*/  MOV R162, R237 ;  /* 0x000000ed00a27202 */ /* 0x000fe20000000f00 */
[----:B----4-:R-:W-:-:S06]  /*9430*/  FFMA.FTZ R12, R180, UR23, -R3 ;  /* 0x00000017b40c7c23 */ /* 0x010fcc0008010803 */
[----:B------:R4:W-:Y:S01]  /*9440*/  MUFU.EX2 R237, R12 ;  /* 0x0000000c00ed7308 */ /* 0x0009e20000000800 */
[----:B------:R-:W-:Y:S01]  /*9450*/  MOV R152, R232 ;  /* 0x000000e800987202 */ /* 0x000fe20000000f00 */
[----:B----4-:R-:W-:-:S06]  /*9460*/  FFMA.FTZ R12, R170, UR23, -R3 ;  /* 0x00000017aa0c7c23 */ /* 0x010fcc0008010803 */
[----:B------:R4:W-:Y:S01]  /*9470*/  MUFU.EX2 R238, R12 ;  /* 0x0000000c00ee7308 */ /* 0x0009e20000000800 */
[----:B------:R-:W-:Y:S02]  /*9480*/  IMAD.MOV.U32 R82, RZ, RZ, R146 ;  /* 0x000000ffff527224 */ /* 0x000fe400078e0092 */
[----:B------:R-:W-:Y:S02]  /*9490*/  IMAD.MOV.U32 R146, RZ, RZ, R233 ;  /* 0x000000ffff927224 */ /* 0x000fe400078e00e9 */
[----:B----4-:R-:W-:-:S04]  /*94a0*/  FFMA.FTZ R12, R165, UR23, -R3 ;  /* 0x00000017a50c7c23 */ /* 0x010fc80008010803 */
[----:B------:R4:W-:Y:S01]  /*94b0*/  MUFU.EX2 R239, R12 ;  /* 0x0000000c00ef7308 */ /* 0x0009e20000000800 */
[--C-:B------:R-:W-:Y:S01]  /*94c0*/  FFMA.FTZ R13, R168, UR23, -R2.reuse ;  /* 0x00000017a80d7c23 */ /* 0x100fe20008010802 */
[----:B------:R-:W-:Y:S01]  /*94d0*/  MOV R93, R147 ;  /* 0x00000093005d7202 */ /* 0x000fe20000000f00 */
[----:B------:R-:W-:Y:S01]  /*94e0*/  IMAD.MOV.U32 R149, RZ, RZ, R235 ;  /* 0x000000ffff957224 */ /* 0x000fe200078e00eb */
[----:B------:R-:W-:Y:S01]  /*94f0*/  MOV R147, R234 ;  /* 0x000000ea00937202 */ /* 0x000fe20000000f00 */
[----:B----4-:R-:W-:-:S04]  /*9500*/  FFMA.FTZ R12, R183, UR23, -R2 ;  /* 0x00000017b70c7c23 */ /* 0x010fc80008010802 */
[----:B------:R4:W-:Y:S08]  /*9510*/  MUFU.EX2 R232, R12 ;  /* 0x0000000c00e87308 */ /* 0x0009f00000000800 */
[----:B------:R-:W-:Y:S01]  /*9520*/  MUFU.EX2 R235, R13 ;  /* 0x0000000d00eb7308 */ /* 0x000fe20000000800 */
[----:B----4-:R-:W-:-:S07]  /*9530*/  FFMA.FTZ R12, R181, UR23, -R2 ;  /* 0x00000017b50c7c23 */ /* 0x010fce0008010802 */
[----:B------:R4:W1:Y:S02]  /*9540*/  MUFU.EX2 R233, R12 ;  /* 0x0000000c00e97308 */ /* 0x0008640000000800 */
[----:B----4-:R-:W-:-:S06]  /*9550*/  FFMA.FTZ R12, R171, UR23, -R2 ;  /* 0x00000017ab0c7c23 */ /* 0x010fcc0008010802 */
[----:B------:R4:W2:Y:S01]  /*9560*/  MUFU.EX2 R234, R12 ;  /* 0x0000000c00ea7308 */ /* 0x0008a20000000800 */
[----:B-1----:R-:W-:Y:S02]  /*9570*/  F2FP.F16.F32.PACK_AB R13, R233, R232 ;  /* 0x000000e8e90d723e */ /* 0x002fe400000000ff */
[----:B------:R-:W-:Y:S02]  /*9580*/  F2FP.F16.F32.PACK_AB R14, R239, R238 ;  /* 0x000000eeef0e723e */ /* 0x000fe400000000ff */
[----:B------:R-:W-:Y:S01]  /*9590*/  MOV R153, R137 ;  /* 0x0000008900997202 */ /* 0x000fe20000000f00 */
[----:B------:R-:W-:Y:S01]  /*95a0*/  IMAD.MOV.U32 R94, RZ, RZ, R138 ;  /* 0x000000ffff5e7224 */ /* 0x000fe200078e008a */
[----:B------:R-:W-:Y:S01]  /*95b0*/  MOV R83, R136 ;  /* 0x0000008800537202 */ /* 0x000fe20000000f00 */
[----:B------:R-:W-:Y:S01]  /*95c0*/  IMAD.MOV.U32 R92, RZ, RZ, R139 ;  /* 0x000000ffff5c7224 */ /* 0x000fe200078e008b */
[----:B----4-:R-:W-:Y:S02]  /*95d0*/  F2FP.F16.F32.PACK_AB R12, R237, R236 ;  /* 0x000000eced0c723e */ /* 0x010fe400000000ff */
[----:B--2---:R-:W-:Y:S01]  /*95e0*/  F2FP.F16.F32.PACK_AB R15, R235, R234 ;  /* 0x000000eaeb0f723e */ /* 0x004fe200000000ff */
[----:B------:R-:W-:Y:S01]  /*95f0*/  IMAD.MOV.U32 R124, RZ, RZ, R167 ;  /* 0x000000ffff7c7224 */ /* 0x000fe200078e00a7 */
[----:B------:R-:W-:-:S05]  /*9600*/  MOV R130, R169 ;  /* 0x000000a900827202 */ /* 0x000fca0000000f00 */
[C---:B------:R-:W-:Y:S07]  /*9610*/  HMMA.16816.F32 R136, R12.reuse, R24, R76 ;  /* 0x000000180c88723c */ /* 0x040fee000000184c */
[----:B------:R-:W-:Y:S01]  /*9620*/  IMAD.MOV.U32 R79, RZ, RZ, R149 ;  /* 0x000000ffff4f7224 */ /* 0x000fe200078e0095 */
[----:B------:R-:W-:Y:S01]  /*9630*/  MOV R78, R152 ;  /* 0x00000098004e7202 */ /* 0x000fe20000000f00 */
[----:B------:R-:W-:Y:S01]  /*9640*/  IMAD.MOV.U32 R77, RZ, RZ, R153 ;  /* 0x000000ffff4d7224 */ /* 0x000fe200078e0099 */
[----:B------:R-:W-:Y:S01]  /*9650*/  MOV R76, R148 ;  /* 0x00000094004c7202 */ /* 0x000fe20000000f00 */
[C---:B------:R-:W-:Y:S06]  /*9660*/  HMMA.16816.F32 R152, R12.reuse, R20, R60 ;  /* 0x000000140c98723c */ /* 0x040fec000000183c */
[----:B------:R-:W-:Y:S01]  /*9670*/  HMMA.16816.F32 R148, R12, R26, R64 ;  /* 0x0000001a0c94723c */ /* 0x000fe20000001840 */
[----:B------:R-:W-:Y:S01]  /*9680*/  IMAD.MOV.U32 R62, RZ, RZ, R166 ;  /* 0x000000ffff3e7224 */ /* 0x000fe200078e00a6 */
[----:B------:R-:W-:-:S04]  /*9690*/  MOV R61, R164 ;  /* 0x000000a4003d7202 */ /* 0x000fc80000000f00 */
[C---:B------:R-:W-:Y:S01]  /*96a0*/  HMMA.16816.F32 R164, R12.reuse, R22, R56 ;  /* 0x000000160ca4723c */ /* 0x040fe20000001838 */
[----:B------:R-:W-:Y:S01]  /*96b0*/  IMAD.MOV.U32 R67, RZ, RZ, R191 ;  /* 0x000000ffff437224 */ /* 0x000fe200078e00bf */
[----:B------:R-:W-:Y:S01]  /*96c0*/  MOV R66, R190 ;  /* 0x000000be00427202 */ /* 0x000fe20000000f00 */
[----:B------:R-:W-:Y:S01]  /*96d0*/  IMAD.MOV.U32 R65, RZ, RZ, R189 ;  /* 0x000000ffff417224 */ /* 0x000fe200078e00bd */
[----:B------:R-:W-:Y:S02]  /*96e0*/  MOV R64, R188 ;  /* 0x000000bc00407202 */ /* 0x000fe40000000f00 */
[C---:B---3--:R-:W-:Y:S06]  /*96f0*/  HMMA.16816.F32 R168, R12.reuse, R16, R52 ;  /* 0x000000100ca8723c */ /* 0x048fec0000001834 */
[C---:B------:R-:W-:Y:S06]  /*9700*/  HMMA.16816.F32 R180, R12.reuse, R18, R48 ;  /* 0x000000120cb4723c */ /* 0x040fec0000001830 */
[C---:B------:R-:W-:Y:S06]  /*9710*/  HMMA.16816.F32 R188, R12.reuse, R28, R44 ;  /* 0x0000001c0cbc723c */ /* 0x040fec000000182c */
[----:B------:R-:W-:Y:S07]  /*9720*/  HMMA.16816.F32 R120, R12, R30, R36 ;  /* 0x0000001e0c78723c */ /* 0x000fee0000001824 */
[----:B------:R-:W-:-:S04]  /*9730*/  FFMA.FTZ R12, R231, UR23, -R7 ;  /* 0x00000017e70c7c23 */ /* 0x000fc80008010807 */
[----:B------:R1:W-:Y:S02]  /*9740*/  MUFU.EX2 R135, R12 ;  /* 0x0000000c00877308 */ /* 0x0003e40000000800 */
[----:B-1----:R-:W-:-:S06]  /*9750*/  FFMA.FTZ R12, R227, UR23, -R7 ;  /* 0x00000017e30c7c23 */ /* 0x002fcc0008010807 */
[----:B------:R1:W2:Y:S01]  /*9760*/  MUFU.EX2 R227, R12 ;  /* 0x0000000c00e37308 */ /* 0x0002a20000000800 */
[--C-:B------:R-:W-:Y:S01]  /*9770*/  FFMA.FTZ R15, R202, UR23, -R7.reuse ;  /* 0x00000017ca0f7c23 */ /* 0x100fe20008010807 */
[----:B-1----:R-:W-:-:S06]  /*9780*/  FFMA.FTZ R12, R215, UR23, -R7 ;  /* 0x00000017d70c7c23 */ /* 0x002fcc0008010807 */
[----:B------:R1:W-:Y:S01]  /*9790*/  MUFU.EX2 R215, R12 ;  /* 0x0000000c00d77308 */ /* 0x0003e20000000800 */
[--C-:B------:R-:W-:Y:S01]  /*97a0*/  FFMA.FTZ R14, R198, UR23, -R7.reuse ;  /* 0x00000017c60e7c23 */ /* 0x100fe20008010807 */
[--C-:B------:R-:W-:Y:S01]  /*97b0*/  FFMA.FTZ R42, R194, UR23, -R7.reuse ;  /* 0x00000017c22a7c23 */ /* 0x100fe20008010807 */
[--C-:B------:R-:W-:Y:S01]  /*97c0*/  FFMA.FTZ R41, R184, UR23, -R7.reuse ;  /* 0x00000017b8297c23 */ /* 0x100fe20008010807 */
[--C-:B------:R-:W-:Y:S01]  /*97d0*/  FFMA.FTZ R40, R177, UR23, -R7.reuse ;  /* 0x00000017b1287c23 */ /* 0x100fe20008010807 */
[--C-:B------:R-:W-:Y:S01]  /*97e0*/  FFMA.FTZ R39, R174, UR23, -R7.reuse ;  /* 0x00000017ae277c23 */ /* 0x100fe20008010807 */
[--C-:B------:R-:W-:Y:S01]  /*97f0*/  FFMA.FTZ R38, R163, UR23, -R7.reuse ;  /* 0x00000017a3267c23 */ /* 0x100fe20008010807 */
[----:B-1----:R-:W-:-:S04]  /*9800*/  FFMA.FTZ R12, R212, UR23, -R7 ;  /* 0x00000017d40c7c23 */ /* 0x002fc80008010807 */
[----:B------:R1:W-:Y:S01]  /*9810*/  MUFU.EX2 R212, R12 ;  /* 0x0000000c00d47308 */ /* 0x0003e20000000800 */
[----:B------:R-:W-:Y:S02]  /*9820*/  IMAD.MOV.U32 R63, RZ, RZ, R69 ;  /* 0x000000ffff3f7224 */ /* 0x000fe400078e0045 */
[--C-:B------:R-:W-:Y:S01]  /*9830*/  FFMA.FTZ R13, R229, UR23, -R0.reuse ;  /* 0x00000017e50d7c23 */ /* 0x100fe20008010800 */
[--C-:B------:R-:W-:Y:S01]  /*9840*/  FFMA.FTZ R37, R208, UR23, -R0.reuse ;  /* 0x00000017d0257c23 */ /* 0x100fe20008010800 */
[--C-:B------:R-:W-:Y:S01]  /*9850*/  FFMA.FTZ R36, R205, UR23, -R0.reuse ;  /* 0x00000017cd247c23 */ /* 0x100fe20008010800 */
[--C-:B------:R-:W-:Y:S01]  /*9860*/  FFMA.FTZ R35, R199, UR23, -R0.reuse ;  /* 0x00000017c7237c23 */ /* 0x100fe20008010800 */
[--C-:B------:R-:W-:Y:S01]  /*9870*/  FFMA.FTZ R45, R196, UR23, -R0.reuse ;  /* 0x00000017c42d7c23 */ /* 0x100fe20008010800 */
[--C-:B------:R-:W-:Y:S01]  /*9880*/  FFMA.FTZ R125, R185, UR23, -R0.reuse ;  /* 0x00000017b97d7c23 */ /* 0x100fe20008010800 */
[----:B-1----:R-:W-:Y:S01]  /*9890*/  FFMA.FTZ R12, R209, UR23, -R7 ;  /* 0x00000017d10c7c23 */ /* 0x002fe20008010807 */
[----:B------:R-:W-:-:S03]  /*98a0*/  FFMA.FTZ R7, R214, UR23, -R0 ;  /* 0x00000017d6077c23 */ /* 0x000fc60008010800 */
[----:B------:R1:W-:Y:S01]  /*98b0*/  MUFU.EX2 R202, R12 ;  /* 0x0000000c00ca7308 */ /* 0x0003e20000000800 */
        /* <DEDUP_REMOVED lines=12> */
[----:B------:R1:W-:Y:S01]  /*9980*/  MUFU.EX2 R129, R7 ;  /* 0x0000000700817308 */ /* 0x0003e20000000800 */
[--C-:B------:R-:W-:Y:S01]  /*9990*/  FFMA.FTZ R44, R210, UR23, -R2.reuse ;  /* 0x00000017d22c7c23 */ /* 0x100fe20008010802 */
[--C-:B------:R-:W-:Y:S01]  /*99a0*/  FFMA.FTZ R43, R206, UR23, -R2.reuse ;  /* 0x00000017ce2b7c23 */ /* 0x100fe20008010802 */
[--C-:B------:R-:W-:Y:S01]  /*99b0*/  FFMA.FTZ R58, R195, UR23, -R2.reuse ;  /* 0x00000017c33a7c23 */ /* 0x100fe20008010802 */
[--C-:B------:R-:W-:Y:S01]  /*99c0*/  FFMA.FTZ R59, R193, UR23, -R2.reuse ;  /* 0x00000017c13b7c23 */ /* 0x100fe20008010802 */
[----:B------:R-:W-:-:S03]  /*99d0*/  FFMA.FTZ R68, R186, UR23, -R2 ;  /* 0x00000017ba447c23 */ /* 0x000fc60008010802 */
[----:B------:R3:W-:Y:S01]  /*99e0*/  MUFU.EX2 R134, R12 ;  /* 0x0000000c00867308 */ /* 0x0007e20000000800 */
[--C-:B------:R-:W-:Y:S01]  /*99f0*/  FFMA.FTZ R69, R175, UR23, -R2.reuse ;  /* 0x00000017af457c23 */ /* 0x100fe20008010802 */
[----:B-1----:R-:W-:Y:S01]  /*9a00*/  FFMA.FTZ R7, R203, UR23, -R2 ;  /* 0x00000017cb077c23 */ /* 0x002fe20008010802 */
[----:B---3--:R-:W-:Y:S01]  /*9a10*/  FFMA.FTZ R12, R226, UR23, -R0 ;  /* 0x00000017e20c7c23 */ /* 0x008fe20008010800 */
[----:B------:R-:W-:Y:S01]  /*9a20*/  FFMA.FTZ R0, R197, UR23, -R3 ;  /* 0x00000017c5007c23 */ /* 0x000fe20008010803 */
[----:B------:R-:W-:Y:S01]  /*9a30*/  FFMA.FTZ R3, R213, UR23, -R2 ;  /* 0x00000017d5037c23 */ /* 0x000fe20008010802 */
        /* <DEDUP_REMOVED lines=19> */
[----:B------:R-:W3:Y:S04]  /*9b70*/  LDL.LU R61, [R1+0xc] ;  /* 0x00000c00013d7983 */ /* 0x000ee80000300800 */
[----:B------:R-:W3:Y:S04]  /*9b80*/  LDL.LU R74, [R1+0x10] ;  /* 0x00001000014a7983 */ /* 0x000ee80000300800 */
[----:B------:R-:W4:Y:S01]  /*9b90*/  LDL.LU R60, [R1+0x4c] ;  /* 0x00004c00013c7983 */ /* 0x000f220000300800 */
[----:B---3--:R-:W-:Y:S01]  /*9ba0*/  FADD.FTZ R74, R74, R61 ;  /* 0x0000003d4a4a7221 */ /* 0x008fe20000010000 */
        /* <DEDUP_REMOVED lines=19> */
[----:B------:R-:W4:Y:S04]  /*9ce0*/  LDL.LU R75, [R1+0x50] ;  /* 0x00005000014b7983 */ /* 0x000f280000300800 */
[----:B------:R-:W3:Y:S01]  /*9cf0*/  LDL.LU R55, [R1+0x38] ;  /* 0x0000380001377983 */ /* 0x000ee20000300800 */
[----:B------:R-:W1:Y:S08]  /*9d00*/  MUFU.EX2 R133, R13 ;  /* 0x0000000d00857308 */ /* 0x000e700000000800 */
[----:B------:R2:W1:Y:S01]  /*9d10*/  MUFU.EX2 R132, R12 ;  /* 0x0000000c00847308 */ /* 0x0004620000000800 */
        /* <DEDUP_REMOVED lines=21> */
[----:B------:R-:W3:Y:S04]  /*9e70*/  LDL.LU R124, [R1+0x3c] ;  /* 0x00003c00017c7983 */ /* 0x000ee80000300800 */
[----:B------:R-:W4:Y:S01]  /*9e80*/  LDL.LU R207, [R1+0xa4] ;  /* 0x0000a40001cf7983 */ /* 0x000f220000300800 */
[----:B------:R-:W-:Y:S01]  /*9e90*/  IMAD.MOV.U32 R199, RZ, RZ, R130 ;  /* 0x000000ffffc77224 */ /* 0x000fe200078e0082 */
[----:B------:R1:W-:Y:S01]  /*9ea0*/  MUFU.EX2 R131, R15 ;  /* 0x0000000f00837308 */ /* 0x0003e20000000800 */
[----:B--2---:R-:W-:-:S02]  /*9eb0*/  F2FP.F16.F32.PACK_AB R12, R227, R135 ;  /* 0x00000087e30c723e */ /* 0x004fc400000000ff */
[----:B-1----:R-:W-:-:S05]  /*9ec0*/  F2FP.F16.F32.PACK_AB R13, R133, R134 ;  /* 0x00000086850d723e */ /* 0x002fca00000000ff */
[----:B------:R1:W-:Y:S01]  /*9ed0*/  MUFU.EX2 R130, R14 ;  /* 0x0000000e00827308 */ /* 0x0003e20000000800 */
[----:B------:R-:W-:Y:S01]  /*9ee0*/  MOV R230, R60 ;  /* 0x0000003c00e67202 */ /* 0x000fe20000000f00 */
[----:B------:R-:W-:Y:S01]  /*9ef0*/  IMAD.MOV.U32 R226, RZ, RZ, R62 ;  /* 0x000000ffffe27224 */ /* 0x000fe200078e003e */
[----:B------:R-:W-:Y:S02]  /*9f00*/  MOV R229, R61 ;  /* 0x0000003d00e57202 */ /* 0x000fe40000000f00 */
[----:B------:R-:W-:Y:S02]  /*9f10*/  F2FP.F16.F32.PACK_AB R15, R129, R132 ;  /* 0x00000084810f723e */ /* 0x000fe400000000ff */
[----:B------:R-:W-:Y:S02]  /*9f20*/  MOV R214, R63 ;  /* 0x0000003f00d67202 */ /* 0x000fe40000000f00 */
[----:B-1----:R-:W-:-:S07]  /*9f30*/  F2FP.F16.F32.PACK_AB R14, R212, R215 ;  /* 0x000000d7d40e723e */ /* 0x002fce00000000ff */
[C---:B------:R-:W-:Y:S01]  /*9f40*/  HMMA.16816.F32 R60, R12.reuse, R30, R84 ;  /* 0x0000001e0c3c723c */ /* 0x040fe20000001854 */
[----:B------:R1:W-:Y:S01]  /*9f50*/  MUFU.EX2 R84, R3 ;  /* 0x0000000300547308 */ /* 0x0003e20000000800 */
[----:B------:R-:W-:Y:S01]  /*9f60*/  IMAD.MOV.U32 R179, RZ, RZ, R76 ;  /* 0x000000ffffb37224 */ /* 0x000fe200078e004c */
[----:B------:R-:W-:Y:S01]  /*9f70*/  MOV R176, R77 ;  /* 0x0000004d00b07202 */ /* 0x000fe20000000f00 */
[----:B------:R-:W-:Y:S01]  /*9f80*/  IMAD.MOV.U32 R177, RZ, RZ, R79 ;  /* 0x000000ffffb17224 */ /* 0x000fe200078e004f */
[----:B------:R-:W-:Y:S01]  /*9f90*/  MOV R174, R78 ;  /* 0x0000004e00ae7202 */ /* 0x000fe20000000f00 */
[----:B------:R-:W-:Y:S01]  /*9fa0*/  IMAD.MOV.U32 R172, RZ, RZ, R93 ;  /* 0x000000ffffac7224 */ /* 0x000fe200078e005d */
[----:B------:R-:W-:Y:S01]  /*9fb0*/  MOV R211, R95 ;  /* 0x0000005f00d37202 */ /* 0x000fe20000000f00 */
[----:B------:R-:W-:Y:S01]  /*9fc0*/  HMMA.16816.F32 R76, R12, R28, R88 ;  /* 0x0000001c0c4c723c */ /* 0x000fe20000001858 */
[----:B-1----:R-:W-:Y:S01]  /*9fd0*/  FADD.FTZ R3, R71, R74 ;  /* 0x0000004a47037221 */ /* 0x002fe20000010000 */
[----:B------:R-:W-:Y:S01]  /*9fe0*/  MOV R196, R66 ;  /* 0x0000004200c47202 */ /* 0x000fe20000000f00 */
[----:B------:R-:W2:Y:S01]  /*9ff0*/  LDL.LU R71, [R1+0x150] ;  /* 0x0001500001477983 */ /* 0x000ea20000300800 */
[----:B------:R4:W-:Y:S01]  /*a000*/  MUFU.EX2 R88, R0 ;  /* 0x0000000000587308 */ /* 0x0009e20000000800 */
        /* <DEDUP_REMOVED lines=8> */
[----:B------:R-:W-:Y:S01]  /*a090*/  HMMA.16816.F32 R48, R12, R22, R104 ;  /* 0x000000160c30723c */ /* 0x000fe20000001868 */
[----:B------:R-:W-:Y:S01]  /*a0a0*/  MOV R231, R92 ;  /* 0x0000005c00e77202 */ /* 0x000fe20000000f00 */
[----:B------:R-:W-:Y:S01]  /*a0b0*/  LDSM.16.MT88.4 R28, [R219+0xb000] ;  /* 0x00b00000db1c783b */ /* 0x000fe20000004200 */
[----:B----4-:R-:W-:Y:S01]  /*a0c0*/  FADD.FTZ R0, R207, R2 ;  /* 0x00000002cf007221 */ /* 0x010fe20000010000 */
        /* <DEDUP_REMOVED lines=13> */
[----:B------:R-:W4:Y:S01]  /*a1a0*/  LDL.LU R70, [R1+0x14c] ;  /* 0x00014c0001467983 */ /* 0x000f220000300800 */
[----:B------:R-:W-:Y:S01]  /*a1b0*/  FADD.FTZ R2, R207, R75 ;  /* 0x0000004bcf027221 */ /* 0x000fe20000010000 */
[----:B------:R-:W-:Y:S01]  /*a1c0*/  MOV R207, R211 ;  /* 0x000000d300cf7202 */ /* 0x000fe20000000f00 */
[----:B---3--:R-:W-:Y:S01]  /*a1d0*/  FADD.FTZ R124, R124, R55 ;  /* 0x000000377c7c7221 */ /* 0x008fe20000010000 */
[----:B------:R-:W-:Y:S01]  /*a1e0*/  IMAD.MOV.U32 R211, RZ, RZ, R172 ;  /* 0x000000ffffd37224 */ /* 0x000fe200078e00ac */
[----:B------:R-:W-:Y:S02]  /*a1f0*/  MOV R172, R176 ;  /* 0x000000b000ac7202 */ /* 0x000fe40000000f00 */
[----:B------:R-:W-:Y:S01]  /*a200*/  MOV R176, R179 ;  /* 0x000000b300b07202 */ /* 0x000fe20000000f00 */
[----:B------:R-:W-:Y:S01]  /*a210*/  IMAD.MOV.U32 R179, RZ, RZ, R185 ;  /* 0x000000ffffb37224 */ /* 0x000fe200078e00b9 */
[----:B------:R-:W-:Y:S01]  /*a220*/  MOV R185, R196 ;  /* 0x000000c400b97202 */ /* 0x000fe20000000f00 */
[----:B-1----:R-:W-:Y:S01]  /*a230*/  FADD.FTZ R7, R207, R124 ;  /* 0x0000007ccf077221 */ /* 0x002fe20000010000 */
[----:B------:R-:W-:Y:S01]  /*a240*/  HMMA.16816.F32 R80, R12, R26, R112 ;  /* 0x0000001a0c50723c */ /* 0x000fe20000001870 */
[----:B------:R-:W-:Y:S01]  /*a250*/  MOV R196, R199 ;  /* 0x000000c700c47202 */ /* 0x000fe20000000f00 */
[----:B------:R-:W-:Y:S01]  /*a260*/  MUFU.EX2 R113, R39 ;  /* 0x0000002700717308 */ /* 0x000fe20000000800 */
[----:B------:R-:W-:Y:S01]  /*a270*/  MOV R207, R211 ;  /* 0x000000d300cf7202 */ /* 0x000fe20000000f00 */
[----:B------:R-:W-:-:S02]  /*a280*/  IMAD.MOV.U32 R199, RZ, RZ, R72 ;  /* 0x000000ffffc77224 */ /* 0x000fc400078e0048 */
[----:B------:R-:W-:Y:S01]  /*a290*/  FADD.FTZ R0, R5, R0 ;  /* 0x0000000005007221 */ /* 0x000fe20000010000 */
[C---:B------:R-:W-:Y:S01]  /*a2a0*/  HMMA.16816.F32 R64, R12.reuse, R20, R108 ;  /* 0x000000140c40723c */ /* 0x040fe2000000186c */
[----:B------:R-:W-:Y:S01]  /*a2b0*/  MOV R211, R172 ;  /* 0x000000ac00d37202 */ /* 0x000fe20000000f00 */
[----:B------:R-:W-:Y:S01]  /*a2c0*/  IMAD.MOV.U32 R172, RZ, RZ, R176 ;  /* 0x000000ffffac7224 */ /* 0x000fe200078e00b0 */
[----:B------:R-:W-:Y:S01]  /*a2d0*/  MOV R163, R94 ;  /* 0x0000005e00a37202 */ /* 0x000fe20000000f00 */
[----:B------:R-:W-:Y:S01]  /*a2e0*/  MUFU.EX2 R114, R38 ;  /* 0x0000002600727308 */ /* 0x000fe20000000800 */
[----:B------:R-:W-:Y:S01]  /*a2f0*/  MOV R176, R179 ;  /* 0x000000b300b07202 */ /* 0x000fe20000000f00 */
[----:B------:R-:W-:Y:S01]  /*a300*/  HMMA.16816.F32 R92, R12, R24, R116 ;  /* 0x000000180c5c723c */ /* 0x000fe20000001874 */
[----:B------:R-:W-:Y:S01]  /*a310*/  LDSM.16.MT88.4 R24, [R220+0xb000] ;  /* 0x00b00000dc18783b */ /* 0x000fe20000004200 */
[----:B------:R-:W-:-:S03]  /*a320*/  MOV R179, R185 ;  /* 0x000000b900b37202 */ /* 0x000fc60000000f00 */
[----:B------:R-:W-:Y:S01]  /*a330*/  LDSM.16.MT88.4 R20, [R218+0xb000] ;  /* 0x00b00000da14783b */ /* 0x000fe20000004200 */
[----:B------:R-:W-:Y:S01]  /*a340*/  MUFU.EX2 R108, R37 ;  /* 0x00000025006c7308 */ /* 0x000fe20000000800 */
[----:B------:R-:W-:Y:S01]  /*a350*/  IMAD.MOV.U32 R185, RZ, RZ, R196 ;  /* 0x000000ffffb97224 */ /* 0x000fe200078e00c4 */
[----:B------:R-:W-:-:S06]  /*a360*/  MOV R196, R199 ;  /* 0x000000c700c47202 */ /* 0x000fcc0000000f00 */
[----:B------:R-:W-:Y:S01]  /*a370*/  MUFU.EX2 R104, R34 ;  /* 0x0000002200687308 */ /* 0x000fe20000000800 */
[----:B------:R-:W-:-:S07]  /*a380*/  MOV R199, R163 ;  /* 0x000000a300c77202 */ /* 0x000fce0000000f00 */
[----:B------:R-:W1:Y:S01]  /*a390*/  MUFU.EX2 R105, R33 ;  /* 0x0000002100697308 */ /* 0x000e620000000800 */
[----:B------:R-:W-:-:S07]  /*a3a0*/  IMAD.MOV.U32 R163, RZ, RZ, R73 ;  /* 0x000000ffffa37224 */ /* 0x000fce00078e0049 */
[----:B------:R-:W3:Y:S08]  /*a3b0*/  MUFU.EX2 R44, R44 ;  /* 0x0000002c002c7308 */ /* 0x000ef00000000800 */
[----:B------:R-:W3:Y:S01]  /*a3c0*/  MUFU.EX2 R85, R43 ;  /* 0x0000002b00557308 */ /* 0x000ee20000000800 */
[----:B------:R-:W-:Y:S01]  /*a3d0*/  MOV R173, R158 ;  /* 0x0000009e00ad7202 */ /* 0x000fe20000000f00 */
[----:B------:R-:W-:Y:S01]  /*a3e0*/  FADD.FTZ R3, R6, R3 ;  /* 0x0000000306037221 */ /* 0x000fe20000010000 */
[----:B------:R-:W-:Y:S05]  /*a3f0*/  HMMA.16816.F32 R52, R12, R18, R96 ;  /* 0x000000120c34723c */ /* 0x000fea0000001860 */
[----:B------:R-:W-:Y:S01]  /*a400*/  MUFU.EX2 R112, R40 ;  /* 0x0000002800707308 */ /* 0x000fe20000000800 */
[----:B------:R-:W-:Y:S01]  /*a410*/  MOV R115, R142 ;  /* 0x0000008e00737202 */ /* 0x000fe20000000f00 */
[----:B------:R1:W5:Y:S06]  /*a420*/  LDL.LU R72, [R1+0x148] ;  /* 0x0001480001487983 */ /* 0x00036c0000300800 */
[----:B------:R2:W-:Y:S08]  /*a430*/  MUFU.EX2 R109, R36 ;  /* 0x00000024006d7308 */ /* 0x0005f00000000800 */
[----:B------:R-:W-:Y:S01]  /*a440*/  MUFU.EX2 R110, R35 ;  /* 0x00000023006e7308 */ /* 0x000fe20000000800 */
[----:B------:R-:W-:-:S07]  /*a450*/  FADD.FTZ R3, R248, R3 ;  /* 0x00000003f8037221 */ /* 0x000fce0000010000 */
[----:B------:R-:W-:Y:S01]  /*a460*/  MUFU.EX2 R116, R42 ;  /* 0x0000002a00747308 */ /* 0x000fe20000000800 */
[----:B--2---:R-:W-:Y:S07]  /*a470*/  HMMA.16816.F32 R36, R12, R16, R100 ;  /* 0x000000100c24723c */ /* 0x004fee0000001864 */
[----:B------:R-:W-:Y:S01]  /*a480*/  MUFU.EX2 R117, R41 ;  /* 0x0000002900757308 */ /* 0x000fe20000000800 */
[----:B------:R-:W-:Y:S01]  /*a490*/  FADD.FTZ R16, R71, R7 ;  /* 0x0000000747107221 */ /* 0x000fe20000010000 */
[----:B------:R-:W-:Y:S01]  /*a4a0*/  FADD.FTZ R7, R207, R0 ;  /* 0x00000000cf077221 */ /* 0x000fe20000010000 */
[----:B------:R-:W-:Y:S01]  /*a4b0*/  MOV R207, R211 ;  /* 0x000000d300cf7202 */ /* 0x000fe20000000f00 */
[----:B------:R-:W-:Y:S01]  /*a4c0*/  IMAD.MOV.U32 R118, RZ, RZ, R140 ;  /* 0x000000ffff767224 */ /* 0x000fe200078e008c */
[----:B------:R-:W-:Y:S01]  /*a4d0*/  MOV R158, R162 ;  /* 0x000000a2009e7202 */ /* 0x000fe20000000f00 */
[----:B------:R2:W5:Y:S02]  /*a4e0*/  LDL.LU R5, [R1+0x144] ;  /* 0x0001440001057983 */ /* 0x0005640000300800 */
[----:B------:R2:W2:Y:S01]  /*a4f0*/  MUFU.EX2 R100, R32 ;  /* 0x0000002000647308 */ /* 0x0004a20000000800 */
[----:B------:R-:W-:Y:S01]  /*a500*/  MOV R211, R172 ;  /* 0x000000ac00d37202 */ /* 0x000fe20000000f00 */
[----:B------:R-:W-:Y:S01]  /*a510*/  IMAD.MOV.U32 R172, RZ, RZ, R176 ;  /* 0x000000ffffac7224 */ /* 0x000fe200078e00b0 */
[----:B------:R-:W-:Y:S01]  /*a520*/  MOV R176, R179 ;  /* 0x000000b300b07202 */ /* 0x000fe20000000f00 */
[----:B------:R-:W-:Y:S01]  /*a530*/  FADD.FTZ R7, R207, R7 ;  /* 0x00000007cf077221 */ /* 0x000fe20000010000 */
[----:B------:R-:W-:Y:S01]  /*a540*/  MOV R179, R185 ;  /* 0x000000b900b37202 */ /* 0x000fe20000000f00 */
[----:B------:R-:W-:Y:S01]  /*a550*/  IMAD.MOV.U32 R185, RZ, RZ, R196 ;  /* 0x000000ffffb97224 */ /* 0x000fe200078e00c4 */
[----:B------:R-:W-:-:S02]  /*a560*/  MOV R196, R199 ;  /* 0x000000c700c47202 */ /* 0x000fc40000000f00 */
[----:B-1----:R-:W-:Y:S02]  /*a570*/  F2FP.F16.F32.PACK_AB R12, R105, R104 ;  /* 0x00000068690c723e */ /* 0x002fe400000000ff */
[----:B---3--:R-:W-:Y:S02]  /*a580*/  F2FP.F16.F32.PACK_AB R13, R44, R84 ;  /* 0x000000542c0d723e */ /* 0x008fe400000000ff */
[----:B------:R-:W-:Y:S01]  /*a590*/  F2FP.F16.F32.PACK_AB R15, R86, R85 ;  /* 0x00000055560f723e */ /* 0x000fe200000000ff */
[----:B------:R-:W-:Y:S01]  /*a5a0*/  FADD.FTZ R0, R225, R16 ;  /* 0x00000010e1007221 */ /* 0x000fe20000010000 */
[----:B------:R-:W-:Y:S01]  /*a5b0*/  FADD.FTZ R3, R223, R3 ;  /* 0x00000003df037221 */ /* 0x000fe20000010000 */
[----:B------:R-:W-:Y:S01]  /*a5c0*/  MOV R101, R194 ;  /* 0x000000c200657202 */ /* 0x000fe20000000f00 */
[----:B--2---:R-:W1:Y:S01]  /*a5d0*/  LDSM.16.MT88.4 R32, [R217+0xb000] ;  /* 0x00b00000d920783b */ /* 0x004e620000004200 */
[----:B------:R-:W-:Y:S01]  /*a5e0*/  MOV R199, R163 ;  /* 0x000000a300c77202 */ /* 0x000fe20000000f00 */
[----:B------:R-:W-:Y:S01]  /*a5f0*/  IMAD.MOV.U32 R163, RZ, RZ, R174 ;  /* 0x000000ffffa37224 */ /* 0x000fe200078e00ae */
[----:B------:R-:W-:Y:S01]  /*a600*/  MOV R174, R177 ;  /* 0x000000b100ae7202 */ /* 0x000fe20000000f00 */
[----:B------:R-:W-:Y:S01]  /*a610*/  IMAD.MOV.U32 R102, RZ, RZ, R198 ;  /* 0x000000ffff667224 */ /* 0x000fe200078e00c6 */
[----:B------:R-:W-:Y:S01]  /*a620*/  MOV R177, R184 ;  /* 0x000000b800b17202 */ /* 0x000fe20000000f00 */
[----:B------:R-:W-:Y:S01]  /*a630*/  IMAD.MOV.U32 R184, RZ, RZ, R231 ;  /* 0x000000ffffb87224 */ /* 0x000fe200078e00e7 */
[----:B------:R-:W-:Y:S01]  /*a640*/  MOV R231, R157 ;  /* 0x0000009d00e77202 */ /* 0x000fe20000000f00 */
[----:B------:R-:W2:Y:S01]  /*a650*/  MUFU.EX2 R45, R45 ;  /* 0x0000002d002d7308 */ /* 0x000ea20000000800 */
[----:B------:R-:W-:Y:S01]  /*a660*/  MOV R157, R161 ;  /* 0x000000a1009d7202 */ /* 0x000fe20000000f00 */
[----:B------:R-:W-:Y:S01]  /*a670*/  IMAD.MOV.U32 R161, RZ, RZ, R156 ;  /* 0x000000ffffa17224 */ /* 0x000fe200078e009c */
[----:B------:R-:W-:Y:S01]  /*a680*/  MOV R156, R160 ;  /* 0x000000a0009c7202 */ /* 0x000fe20000000f00 */
[----:B------:R3:W5:Y:S01]  /*a690*/  LDL.LU R6, [R1+0x140] ;  /* 0x0001400001067983 */ /* 0x0007620000300800 */
[----:B------:R-:W-:Y:S01]  /*a6a0*/  MOV R160, R159 ;  /* 0x0000009f00a07202 */ /* 0x000fe20000000f00 */
[----:B------:R-:W-:-:S02]  /*a6b0*/  IMAD.MOV.U32 R159, RZ, RZ, R224 ;  /* 0x000000ffff9f7224 */ /* 0x000fc400078e00e0 */
[----:B------:R-:W-:Y:S02]  /*a6c0*/  IMAD.MOV.U32 R203, RZ, RZ, R184 ;  /* 0x000000ffffcb7224 */ /* 0x000fe400078e00b8 */
[----:B------:R-:W-:Y:S01]  /*a6d0*/  IMAD.MOV.U32 R206, RZ, RZ, R161 ;  /* 0x000000ffffce7224 */ /* 0x000fe200078e00a1 */
[----:B------:R-:W-:Y:S01]  /*a6e0*/  MOV R210, R160 ;  /* 0x000000a000d27202 */ /* 0x000fe20000000f00 */
[----:B------:R-:W-:Y:S02]  /*a6f0*/  IMAD.MOV.U32 R213, RZ, RZ, R159 ;  /* 0x000000ffffd57224 */ /* 0x000fe400078e009f */
[----:B------:R-:W-:Y:S01]  /*a700*/  FADD.FTZ R7, R203, R7 ;  /* 0x00000007cb077221 */ /* 0x000fe20000010000 */
[----:B------:R-:W-:Y:S01]  /*a710*/  IMAD.MOV.U32 R187, RZ, RZ, R163 ;  /* 0x000000ffffbb7224 */ /* 0x000fe200078e00a3 */
[----:B------:R-:W-:Y:S01]  /*a720*/  MOV R192, R199 ;  /* 0x000000c700c07202 */ /* 0x000fe20000000f00 */
[----:B------:R-:W-:Y:S01]  /*a730*/  IMAD.MOV.U32 R204, RZ, RZ, R185 ;  /* 0x000000ffffcc7224 */ /* 0x000fe200078e00b9 */
[----:B------:R-:W-:-:S02]  /*a740*/  MOV R203, R206 ;  /* 0x000000ce00cb7202 */ /* 0x000fc40000000f00 */
[----:B------:R-:W-:Y:S02]  /*a750*/  MOV R197, R196 ;  /* 0x000000c400c57202 */ /* 0x000fe40000000f00 */
[----:B------:R-:W-:Y:S02]  /*a760*/  MOV R207, R179 ;  /* 0x000000b300cf7202 */ /* 0x000fe40000000f00 */
[----:B------:R-:W-:Y:S01]  /*a770*/  F2FP.F16.F32.PACK_AB R14, R88, R100 ;  /* 0x00000064580e723e */ /* 0x000fe200000000ff */
        /* <DEDUP_REMOVED lines=19> */
[----:B------:R-:W3:Y:S01]  /*a8b0*/  MUFU.EX2 R125, R125 ;  /* 0x0000007d007d7308 */ /* 0x000ee20000000800 */
[----:B------:R-:W-:Y:S01]  /*a8c0*/  MOV R185, R157 ;  /* 0x0000009d00b97202 */ /* 0x000fe20000000f00 */
[----:B------:R-:W-:Y:S01]  /*a8d0*/  LDSM.16.MT88.4 R160, [R220+0xb800] ;  /* 0x00b80000dca0783b */ /* 0x000fe20000004200 */
[----:B------:R-:W-:Y:S02]  /*a8e0*/  MOV R172, R200 ;  /* 0x000000c800ac7202 */ /* 0x000fe40000000f00 */
[----:B------:R-:W-:Y:S01]  /*a8f0*/  MOV R187, R192 ;  /* 0x000000c000bb7202 */ /* 0x000fe20000000f00 */
[----:B------:R-:W-:Y:S01]  /*a900*/  IMAD.MOV.U32 R192, RZ, RZ, R197 ;  /* 0x000000ffffc07224 */ /* 0x000fe200078e00c5 */
[----:B------:R-:W-:Y:S01]  /*a910*/  MOV R196, R231 ;  /* 0x000000e700c47202 */ /* 0x000fe20000000f00 */
[----:B-1----:R-:W-:Y:S01]  /*a920*/  HMMA.16816.F32 R136, R12, R32, R136 ;  /* 0x000000200c88723c */ /* 0x002fe20000001888 */
[----:B------:R-:W-:-:S02]  /*a930*/  MOV R197, R204 ;  /* 0x000000cc00c57202 */ /* 0x000fc40000000f00 */
[----:B------:R-:W-:Y:S02]  /*a940*/  MOV R175, R213 ;  /* 0x000000d500af7202 */ /* 0x000fe40000000f00 */
[----:B------:R-:W-:Y:S01]  /*a950*/  MOV R204, R172 ;  /* 0x000000ac00cc7202 */ /* 0x000fe20000000f00 */
[----:B------:R-:W-:Y:S01]  /*a960*/  HMMA.16816.F32 R148, R12, R34, R148 ;  /* 0x000000220c94723c */ /* 0x000fe20000001894 */
[----:B------:R-:W-:Y:S01]  /*a970*/  MOV R193, R187 ;  /* 0x000000bb00c17202 */ /* 0x000fe20000000f00 */
[----:B------:R-:W-:Y:S01]  /*a980*/  IMAD.MOV.U32 R172, RZ, RZ, R185 ;  /* 0x000000ffffac7224 */ /* 0x000fe200078e00b9 */
[----:B------:R-:W-:-:S03]  /*a990*/  MOV R185, R196 ;  /* 0x000000c400b97202 */ /* 0x000fc60000000f00 */
[----:B------:R-:W-:Y:S01]  /*a9a0*/  HMMA.16816.F32 R152, R12, R24, R152 ;  /* 0x000000180c98723c */ /* 0x000fe20000001898 */
[----:B------:R-:W-:Y:S01]  /*a9b0*/  MOV R195, R210 ;  /* 0x000000d200c37202 */ /* 0x000fe20000000f00 */
[----:B------:R-:W-:Y:S01]  /*a9c0*/  FADD.FTZ R0, R201, R0 ;  /* 0x00000000c9007221 */ /* 0x000fe20000010000 */
[----:B------:R-:W-:-:S03]  /*a9d0*/  MOV R196, R10 ;  /* 0x0000000a00c47202 */ /* 0x000fc60000000f00 */
[C---:B------:R-:W-:Y:S06]  /*a9e0*/  HMMA.16816.F32 R164, R12.reuse, R26, R164 ;  /* 0x0000001a0ca4723c */ /* 0x040fec00000018a4 */
[C---:B------:R-:W-:Y:S06]  /*a9f0*/  HMMA.16816.F32 R168, R12.reuse, R20, R168 ;  /* 0x000000140ca8723c */ /* 0x040fec00000018a8 */
[C---:B------:R-:W-:Y:S06]  /*aa00*/  HMMA.16816.F32 R180, R12.reuse, R22, R180 ;  /* 0x000000160cb4723c */ /* 0x040fec00000018b4 */
[C---:B------:R-:W-:Y:S06]  /*aa10*/  HMMA.16816.F32 R188, R12.reuse, R28, R188 ;  /* 0x0000001c0cbc723c */ /* 0x040fec00000018bc */
[----:B------:R-:W-:Y:S01]  /*aa20*/  HMMA.16816.F32 R40, R12, R30, R120 ;  /* 0x0000001e0c28723c */ /* 0x000fe20000001878 */
[----:B------:R-:W-:-:S02]  /*aa30*/  IMAD.MOV.U32 R213, RZ, RZ, R197 ;  /* 0x000000ffffd57224 */ /* 0x000fc400078e00c5 */
[----:B------:R-:W-:Y:S01]  /*aa40*/  IMAD.MOV.U32 R197, RZ, RZ, R196 ;  /* 0x000000ffffc57224 */ /* 0x000fe200078e00c4 */
[----:B------:R-:W-:-:S03]  /*aa50*/  MOV R196, R8 ;  /* 0x0000000800c47202 */ /* 0x000fc60000000f00 */
[----:B------:R-:W-:Y:S01]  /*aa60*/  FADD.FTZ R13, R11, R3 ;  /* 0x000000030b0d7221 */ /* 0x000fe20000010000 */
[----:B------:R-:W-:Y:S01]  /*aa70*/  FADD.FTZ R3, R9, R0 ;  /* 0x0000000009037221 */ /* 0x000fe20000010000 */
[----:B------:R-:W-:Y:S02]  /*aa80*/  MOV R199, R174 ;  /* 0x000000ae00c77202 */ /* 0x000fe40000000f00 */
[----:B------:R-:W-:Y:S02]  /*aa90*/  MOV R210, R192 ;  /* 0x000000c000d27202 */ /* 0x000fe40000000f00 */
[----:B------:R-:W-:Y:S02]  /*aaa0*/  MOV R174, R177 ;  /* 0x000000b100ae7202 */ /* 0x000fe40000000f00 */
[----:B------:R-:W-:Y:S01]  /*aab0*/  MOV R97, R196 ;  /* 0x000000c400617202 */ /* 0x000fe20000000f00 */
[----:B------:R-:W-:Y:S01]  /*aac0*/  IMAD.MOV.U32 R98, RZ, RZ, R199 ;  /* 0x000000ffff627224 */ /* 0x000fe200078e00c7 */
[----:B------:R-:W-:-:S02]  /*aad0*/  MOV R157, R146 ;  /* 0x00000092009d7202 */ /* 0x000fc40000000f00 */
[----:B------:R-:W-:Y:S02]  /*aae0*/  MOV R156, R147 ;  /* 0x00000093009c7202 */ /* 0x000fe40000000f00 */
[----:B------:R-:W-:Y:S02]  /*aaf0*/  MOV R99, R174 ;  /* 0x000000ae00637202 */ /* 0x000fe40000000f00 */
[----:B------:R-:W-:Y:S02]  /*ab00*/  MOV R103, R157 ;  /* 0x0000009d00677202 */ /* 0x000fe40000000f00 */
[----:B------:R-:W-:Y:S01]  /*ab10*/  MOV R106, R156 ;  /* 0x0000009c006a7202 */ /* 0x000fe20000000f00 */
[----:B------:R-:W-:Y:S01]  /*ab20*/  IMAD.MOV.U32 R107, RZ, RZ, R159 ;  /* 0x000000ffff6b7224 */ /* 0x000fe200078e009f */
[----:B------:R-:W-:Y:S02]  /*ab30*/  MOV R111, R158 ;  /* 0x0000009e006f7202 */ /* 0x000fe40000000f00 */
[----:B------:R-:W-:-:S02]  /*ab40*/  MOV R192, R185 ;  /* 0x000000b900c07202 */ /* 0x000fc40000000f00 */
[----:B------:R-:W-:Y:S01]  /*ab50*/  MOV R119, R141 ;  /* 0x0000008d00777202 */ /* 0x000fe20000000f00 */
[----:B----4-:R-:W-:Y:S01]  /*ab60*/  FADD.FTZ R2, R70, R2 ;  /* 0x0000000246027221 */ /* 0x010fe20000010000 */
[----:B------:R-:W-:Y:S01]  /*ab70*/  MOV R211, R176 ;  /* 0x000000b000d37202 */ /* 0x000fe20000000f00 */
[----:B------:R-:W-:Y:S01]  /*ab80*/  IMAD.MOV.U32 R231, RZ, RZ, R144 ;  /* 0x000000ffffe77224 */ /* 0x000fe200078e0090 */
[----:B------:R-:W1:Y:S01]  /*ab90*/  MUFU.EX2 R58, R58 ;  /* 0x0000003a003a7308 */ /* 0x000e620000000800 */
[----:B------:R-:W-:Y:S01]  /*aba0*/  FADD.FTZ R2, R228, R2 ;  /* 0x00000002e4027221 */ /* 0x000fe20000010000 */
[----:B------:R-:W-:Y:S01]  /*abb0*/  F2FP.F16.F32.PACK_AB R16, R131, R202 ;  /* 0x000000ca8310723e */ /* 0x000fe200000000ff */
[----:B------:R-:W4:Y:S02]  /*abc0*/  LDSM.16.MT88.4 R144, [R217+0xb800] ;  /* 0x00b80000d990783b */ /* 0x000f240000004200 */
[----:B------:R-:W-:Y:S01]  /*abd0*/  FADD.FTZ R2, R222, R2 ;  /* 0x00000002de027221 */ /* 0x000fe20000010000 */
[----:B------:R-:W-:Y:S01]  /*abe0*/  F2FP.F16.F32.PACK_AB R17, R109, R108 ;  /* 0x0000006c6d11723e */ /* 0x000fe200000000ff */
[----:B------:R-:W4:Y:S02]  /*abf0*/  LDSM.16.MT88.4 R176, [R218+0xb800] ;  /* 0x00b80000dab0783b */ /* 0x000f240000004200 */
[----:B------:R-:W-:Y:S01]  /*ac00*/  FADD.FTZ R2, R216, R2 ;  /* 0x00000002d8027221 */ /* 0x000fe20000010000 */
[----:B------:R-:W1:Y:S01]  /*ac10*/  MUFU.EX2 R46, R46 ;  /* 0x0000002e002e7308 */ /* 0x000e620000000800 */
[----:B------:R-:W-:Y:S01]  /*ac20*/  F2FP.F16.F32.PACK_AB R18, R116, R130 ;  /* 0x000000827412723e */ /* 0x000fe200000000ff */
[----:B------:R1:W5:Y:S01]  /*ac30*/  LDL.LU R70, [R1+0x13c] ;  /* 0x00013c0001467983 */ /* 0x0003620000300800 */
[----:B------:R-:W-:Y:S01]  /*ac40*/  FADD.FTZ R12, R203, R2 ;  /* 0x00000002cb0c7221 */ /* 0x000fe20000010000 */
[----:B------:R-:W-:-:S02]  /*ac50*/  IMAD.MOV.U32 R203, RZ, RZ, R206 ;  /* 0x000000ffffcb7224 */ /* 0x000fc400078e00ce */
[----:B------:R-:W-:Y:S01]  /*ac60*/  FADD.FTZ R2, R175, R7 ;  /* 0x00000007af027221 */ /* 0x000fe20000010000 */
[----:B------:R-:W-:Y:S01]  /*ac70*/  IMAD.MOV.U32 R175, RZ, RZ, R193 ;  /* 0x000000ffffaf7224 */ /* 0x000fe200078e00c1 */
[----:B------:R-:W-:Y:S01]  /*ac80*/  MOV R193, R195 ;  /* 0x000000c300c17202 */ /* 0x000fe20000000f00 */
[----:B------:R-:W-:Y:S01]  /*ac90*/  IMAD.MOV.U32 R206, RZ, RZ, R173 ;  /* 0x000000ffffce7224 */ /* 0x000fe200078e00ad */
[----:B------:R-:W-:Y:S01]  /*aca0*/  MOV R173, R172 ;  /* 0x000000ac00ad7202 */ /* 0x000fe20000000f00 */
[----:B------:R-:W4:Y:S01]  /*acb0*/  MUFU.EX2 R126, R126 ;  /* 0x0000007e007e7308 */ /* 0x000f220000000800 */
[----:B------:R-:W-:Y:S01]  /*acc0*/  MOV R195, R203 ;  /* 0x000000cb00c37202 */ /* 0x000fe20000000f00 */
        /* <DEDUP_REMOVED lines=74> */
[----:B--2---:R-:W-:Y:S01]  /*b170*/  F2FP.F16.F32.PACK_AB R19, R45, R110 ;  /* 0x0000006e2d13723e */ /* 0x004fe200000000ff */
[----:B------:R-:W-:Y:S01]  /*b180*/  FADD.FTZ R7, R131, R7 ;  /* 0x0000000783077221 */ /* 0x000fe20000010000 */
[----:B------:R-:W2:Y:S01]  /*b190*/  MUFU.EX2 R59, R59 ;  /* 0x0000003b003b7308 */ /* 0x000ea20000000800 */
[----:B------:R-:W-:Y:S01]  /*b1a0*/  FADD.FTZ R3, R109, R3 ;  /* 0x000000036d037221 */ /* 0x000fe20000010000 */
[----:B------:R-:W-:Y:S01]  /*b1b0*/  FADD.FTZ R0, R44, R0 ;  /* 0x000000002c007221 */ /* 0x000fe20000010000 */
[----:B------:R-:W-:Y:S01]  /*b1c0*/  FADD.FTZ R2, R105, R2 ;  /* 0x0000000269027221 */ /* 0x000fe20000010000 */
[----:B------:R-:W-:Y:S01]  /*b1d0*/  FADD.FTZ R7, R130, R7 ;  /* 0x0000000782077221 */ /* 0x000fe20000010000 */
[----:B------:R-:W-:-:S03]  /*b1e0*/  FADD.FTZ R3, R110, R3 ;  /* 0x000000036e037221 */ /* 0x000fc60000010000 */
[----:B------:R-:W2:Y:S01]  /*b1f0*/  MUFU.EX2 R47, R47 ;  /* 0x0000002f002f7308 */ /* 0x000ea20000000800 */
[----:B------:R-:W-:Y:S01]  /*b200*/  FADD.FTZ R0, R85, R0 ;  /* 0x0000000055007221 */ /* 0x000fe20000010000 */
[----:B------:R-:W-:Y:S01]  /*b210*/  HMMA.16816.F32 R36, R16, R20, R36 ;  /* 0x000000141024723c */ /* 0x000fe20000001824 */
[----:B------:R-:W-:Y:S01]  /*b220*/  FADD.FTZ R2, R100, R2 ;  /* 0x0000000264027221 */ /* 0x000fe20000010000 */
[----:B------:R-:W-:-:S04]  /*b230*/  FADD.FTZ R7, R116, R7 ;  /* 0x0000000774077221 */ /* 0x000fc80000010000 */
[----:B------:R-:W2:Y:S01]  /*b240*/  MUFU.EX2 R127, R127 ;  /* 0x0000007f007f7308 */ /* 0x000ea20000000800 */
[----:B------:R-:W-:Y:S01]  /*b250*/  HMMA.16816.F32 R52, R16, R22, R52 ;  /* 0x000000161034723c */ /* 0x000fe20000001834 */
[----:B------:R-:W2:Y:S01]  /*b260*/  LDSM.16.MT88.4 R20, [R219+0xb800] ;  /* 0x00b80000db14783b */ /* 0x000ea20000004200 */
[----:B------:R-:W-:-:S05]  /*b270*/  FADD.FTZ R3, R45, R3 ;  /* 0x000000032d037221 */ /* 0x000fca0000010000 */
[----:B------:R-:W2:Y:S01]  /*b280*/  MUFU.EX2 R68, R68 ;  /* 0x0000004400447308 */ /* 0x000ea20000000800 */
[----:B------:R-:W-:Y:S01]  /*b290*/  FADD.FTZ R0, R86, R0 ;  /* 0x0000000056007221 */ /* 0x000fe20000010000 */
[----:B------:R-:W-:Y:S01]  /*b2a0*/  FADD.FTZ R2, R88, R2 ;  /* 0x0000000258027221 */ /* 0x000fe20000010000 */
[----:B------:R2:W5:Y:S05]  /*b2b0*/  LDL.LU R71, [R1+0x138] ;  /* 0x0001380001477983 */ /* 0x00056a0000300800 */
[----:B------:R-:W2:Y:S01]  /*b2c0*/  MUFU.EX2 R56, R56 ;  /* 0x0000003800387308 */ /* 0x000ea20000000800 */
[----:B------:R-:W-:Y:S01]  /*b2d0*/  FADD.FTZ R7, R117, R7 ;  /* 0x0000000775077221 */ /* 0x000fe20000010000 */
[----:B------:R2:W5:Y:S01]  /*b2e0*/  LDL.LU R73, [R1+0x134] ;  /* 0x0001340001497983 */ /* 0x0005620000300800 */
[----:B---3--:R-:W-:-:S05]  /*b2f0*/  FADD.FTZ R3, R125, R3 ;  /* 0x000000037d037221 */ /* 0x008fca0000010000 */
[----:B------:R-:W3:Y:S01]  /*b300*/  MUFU.EX2 R128, R128 ;  /* 0x0000008000807308 */ /* 0x000ee20000000800 */
[----:B------:R3:W5:Y:S01]  /*b310*/  LDL.LU R248, [R1+0x130] ;  /* 0x0001300001f87983 */ /* 0x0007620000300800 */
[----:B-1----:R-:W-:-:S06]  /*b320*/  FADD.FTZ R0, R58, R0 ;  /* 0x000000003a007221 */ /* 0x002fcc0000010000 */
[----:B------:R-:W1:Y:S01]  /*b330*/  MUFU.EX2 R69, R69 ;  /* 0x0000004500457308 */ /* 0x000e620000000800 */
[----:B------:R1:W5:Y:S01]  /*b340*/  LDL.LU R228, [R1+0x12c] ;  /* 0x00012c0001e47983 */ /* 0x0003620000300800 */
[----:B------:R-:W-:-:S06]  /*b350*/  FADD.FTZ R2, R46, R2 ;  /* 0x000000022e027221 */ /* 0x000fcc0000010000 */
[----:B------:R-:W1:Y:S01]  /*b360*/  MUFU.EX2 R57, R57 ;  /* 0x0000003900397308 */ /* 0x000e620000000800 */
[----:B------:R1:W5:Y:S01]  /*b370*/  LDL.LU R225, [R1+0x128] ;  /* 0x0001280001e17983 */ /* 0x0003620000300800 */
[----:B------:R-:W-:Y:S01]  /*b380*/  FADD.FTZ R7, R112, R7 ;  /* 0x0000000770077221 */ /* 0x000fe20000010000 */
[----:B----4-:R-:W-:Y:S01]  /*b390*/  FADD.FTZ R3, R126, R3 ;  /* 0x000000037e037221 */ /* 0x010fe20000010000 */
[----:B--2---:R-:W-:Y:S01]  /*b3a0*/  FADD.FTZ R0, R59, R0 ;  /* 0x000000003b007221 */ /* 0x004fe20000010000 */
[----:B------:R2:W5:Y:S01]  /*b3b0*/  LDL.LU R224, [R1+0x124] ;  /* 0x0001240001e07983 */ /* 0x0005620000300800 */
[----:B------:R-:W-:Y:S01]  /*b3c0*/  FADD.FTZ R2, R47, R2 ;  /* 0x000000022f027221 */ /* 0x000fe20000010000 */
[----:B------:R-:W-:Y:S02]  /*b3d0*/  FADD.FTZ R7, R113, R7 ;  /* 0x0000000771077221 */ /* 0x000fe40000010000 */
[----:B------:R2:W5:Y:S01]  /*b3e0*/  LDL.LU R223, [R1+0x120] ;  /* 0x0001200001df7983 */ /* 0x0005620000300800 */
[----:B------:R-:W-:-:S03]  /*b3f0*/  FADD.FTZ R3, R127, R3 ;  /* 0x000000037f037221 */ /* 0x000fc60000010000 */
        /* <DEDUP_REMOVED lines=9> */
[----:B---3--:R-:W-:-:S03]  /*b490*/  FADD.FTZ R3, R128, R3 ;  /* 0x0000000380037221 */ /* 0x008fc60000010000 */
[----:B------:R2:W5:Y:S01]  /*b4a0*/  LDL.LU R200, [R1+0x10c] ;  /* 0x00010c0001c87983 */ /* 0x0005620000300800 */
[C---:B------:R-:W-:Y:S01]  /*b4b0*/  HMMA.16816.F32 R80, R16.reuse, R34, R80 ;  /* 0x000000221050723c */ /* 0x040fe20000001850 */
[----:B-1----:R-:W-:Y:S02]  /*b4c0*/  FADD.FTZ R0, R69, R0 ;  /* 0x0000000045007221 */ /* 0x002fe40000010000 */
[----:B------:R2:W5:Y:S03]  /*b4d0*/  LDL.LU R11, [R1+0x108] ;  /* 0x00010800010b7983 */ /* 0x0005660000300800 */
[----:B------:R-:W-:Y:S01]  /*b4e0*/  HMMA.16816.F32 R48, R16, R26, R48 ;  /* 0x0000001a1030723c */ /* 0x000fe20000001830 */
[----:B------:R2:W5:Y:S01]  /*b4f0*/  LDL.LU R10, [R1+0x104] ;  /* 0x00010400010a7983 */ /* 0x0005620000300800 */
[----:B------:R-:W-:-:S03]  /*b500*/  FADD.FTZ R2, R57, R2 ;  /* 0x0000000239027221 */ /* 0x000fc60000010000 */
        /* <DEDUP_REMOVED lines=36> */
[----:B------:R-:W-:Y:S01]  /*b750*/  ULDC UR4, c[0x0][0x2d0] ;  /* 0x0000b40000047ab9 */ /* 0x000fe20000000800 */
[----:B------:R-:W-:Y:S01]  /*b760*/  UIADD3 UR22, UR26, -0x2, URZ ;  /* 0xfffffffe1a167890 */ /* 0x000fe2000fffe03f */
[----:B-----5:R-:W-:Y:S01]  /*b770*/  ISETP.GE.AND P1, PT, R200, UR4, PT ;  /* 0x00000004c8007c0c */ /* 0x020fe2000bf26270 */
[----:B------:R-:W-:Y:S01]  /*b780*/  IMAD.U32 R7, RZ, RZ, UR6 ;  /* 0x00000006ff077e24 */ /* 0x000fe2000f8e00ff */
[----:B------:R-:W-:Y:S01]  /*b790*/  MOV R13, UR6 ;  /* 0x00000006000d7c02 */ /* 0x000fe20008000f00 */
[----:B------:R-:W-:Y:S01]  /*b7a0*/  USHF.R.S32.HI UR20, URZ, 0x1f, UR22 ;  /* 0x0000001f3f147899 */ /* 0x000fe20008011416 */
[----:B------:R-:W-:Y:S01]  /*b7b0*/  IMAD.U32 R26, RZ, RZ, UR6 ;  /* 0x00000006ff1a7e24 */ /* 0x000fe2000f8e00ff */
[----:B------:R-:W-:Y:S01]  /*b7c0*/  UIMAD UR4, UR13, UR22, URZ ;  /* 0x000000160d0472a4 */ /* 0x000fe2000f8e023f */
[----:B------:R-:W-:Y:S01]  /*b7d0*/  IMAD.U32 R2, RZ, RZ, UR22 ;  /* 0x00000016ff027e24 */ /* 0x000fe2000f8e00ff */
[----:B------:R-:W-:Y:S01]  /*b7e0*/  MOV R14, UR6 ;  /* 0x00000006000e7c02 */ /* 0x000fe20008000f00 */
[----:B------:R-:W-:Y:S01]  /*b7f0*/  IMAD.U32 R12, RZ, RZ, UR7 ;  /* 0x00000007ff0c7e24 */ /* 0x000fe2000f8e00ff */
[----:B------:R-:W-:Y:S01]  /*b800*/  UIMAD UR4, UR20, UR14, UR4 ;  /* 0x0000000e140472a4 */ /* 0x000fe2000f8e0204 */
[----:B------:R-:W-:Y:S01]  /*b810*/  IMAD.U32 R0, RZ, RZ, UR7 ;  /* 0x00000007ff007e24 */ /* 0x000fe2000f8e00ff */
[----:B------:R-:W-:-:S04]  /*b820*/  DEPBAR.LE SB0, 0x0 ;  /* 0x000080000000791a */ /* 0x000fc80000000000 */
[----:B------:R-:W1:Y:S01]  /*b830*/  @!P1 LDC.64 R24, c[0x0][0x220] ;  /* 0x00008800ff189b82 */ /* 0x000e620000000a00 */
[----:B------:R-:W-:-:S07]  /*b840*/  IMAD.U32 R21, RZ, RZ, UR6 ;  /* 0x00000006ff157e24 */ /* 0x000fce000f8e00ff */
[----:B------:R-:W-:Y:S01]  /*b850*/  BAR.SYNC.DEFER_BLOCKING 0x0 ;  /* 0x0000000000007b1d */ /* 0x000fe20000010000 */
[----:B------:R-:W-:-:S07]  /*b860*/  MOV R18, UR6 ;  /* 0x0000000600127c02 */ /* 0x000fce0008000f00 */
[----:B------:R-:W3:Y:S01]  /*b870*/  @!P1 LDC.64 R32, c[0x0][0x220] ;  /* 0x00008800ff209b82 */ /* 0x000ee20000000a00 */
[----:B------:R-:W-:Y:S01]  /*b880*/  VOTEU.ALL UP0, P1 ;  /* 0x00000000003f7886 */ /* 0x000fe20000800000 */
[----:B------:R-:W-:Y:S04]  /*b890*/  STL.64 [R1+0x108], R138 ;  /* 0x0001088a01007387 */ /* 0x000fe80000100a00 */
[----:B------:R-:W-:Y:S01]  /*b8a0*/  @!UP0 UIMAD UR27, UR7, 0x30, URZ ;  /* 0x00000030071b88a4 */ /* 0x000fe2000f8e023f */
[----:B------:R-:W-:Y:S01]  /*b8b0*/  STL.64 [R1+0x100], R136 ;  /* 0x0001008801007387 */ /* 0x000fe20000100a00 */
[----:B------:R-:W4:Y:S01]  /*b8c0*/  @!P1 LDC.64 R30, c[0x0][0x220] ;  /* 0x00008800ff1e9b82 */ /* 0x000f220000000a00 */
[----:B------:R-:W-:Y:S02]  /*b8d0*/  @!UP0 UIMAD UR21, UR7, 0x50, URZ ;  /* 0x00000050071588a4 */ /* 0x000fe4000f8e023f */
[----:B------:R-:W-:Y:S01]  /*b8e0*/  @!UP0 UIMAD UR20, UR7, 0x60, URZ ;  /* 0x00000060071488a4 */ /* 0x000fe2000f8e023f */
[----:B------:R-:W-:Y:S04]  /*b8f0*/  STL [R1+0xfc], R6 ;  /* 0x0000fc0601007387 */ /* 0x000fe80000100800 */
[----:B------:R-:W4:Y:S01]  /*b900*/  @!P1 LDC.64 R28, c[0x0][0x220] ;  /* 0x00008800ff1c9b82 */ /* 0x000f220000000a00 */
[----:B------:R-:W-:Y:S04]  /*b910*/  STL [R1+0xf8], R5 ;  /* 0x0000f80501007387 */ /* 0x000fe80000100800 */
[----:B------:R-:W-:Y:S03]  /*b920*/  @P1 STS.128 [R228+0x8000], RZ ;  /* 0x008000ffe4001388 */ /* 0x000fe60000000c00 */
[----:B------:R-:W4:Y:S08]  /*b930*/  @!P1 LDC.64 R34, c[0x0][0x220] ;  /* 0x00008800ff229b82 */ /* 0x000f300000000a00 */
[----:B------:R-:W4:Y:S01]  /*b940*/  @!P1 LDC.64 R36, c[0x0][0x220] ;  /* 0x00008800ff249b82 */ /* 0x000f220000000a00 */
[----:B--2---:R-:W-:-:S04]  /*b950*/  IMAD.WIDE.U32 R2, R2, UR14, R230 ;  /* 0x0000000e02027c25 */ /* 0x004fc8000f8e00e6 */
[----:B------:R-:W-:Y:S01]  /*b960*/  VIADD R3, R3, UR4 ;  /* 0x0000000403037c36 */ /* 0x000fe20008000000 */
[-C--:B------:R-:W-:Y:S01]  /*b970*/  @!P1 LEA R7, P2, R7, R2.reuse, 0x5 ;  /* 0x0000000207079211 */ /* 0x080fe200078428ff */
[----:B------:R-:W-:Y:S01]  /*b980*/  @!UP0 UIMAD UR4, UR7, 0x70, URZ ;  /* 0x00000070070488a4 */ /* 0x000fe2000f8e023f */
[-C--:B------:R-:W-:Y:S01]  /*b990*/  @!P1 LEA R26, P0, R26, R2.reuse, 0x6 ;  /* 0x000000021a1a9211 */ /* 0x080fe200078030ff */
[--C-:B------:R-:W-:Y:S01]  /*b9a0*/  @!P1 IMAD.MOV.U32 R17, RZ, RZ, R3.reuse ;  /* 0x000000ffff119224 */ /* 0x100fe200078e0003 */
[-C--:B------:R-:W-:Y:S01]  /*b9b0*/  @!P1 LEA.HI.X R27, R13, R3.reuse, R12, 0x5, P2 ;  /* 0x000000030d1b9211 */ /* 0x080fe200010f2c0c */
[----:B------:R-:W-:Y:S01]  /*b9c0*/  IMAD.U32 R12, RZ, RZ, UR6 ;  /* 0x00000006ff0c7e24 */ /* 0x000fe2000f8e00ff */
[-C--:B------:R-:W-:Y:S01]  /*b9d0*/  @!P1 LEA.HI.X R38, R14, R3.reuse, R0, 0x6, P0 ;  /* 0x000000030e269211 */ /* 0x080fe200000f3400 */
[--C-:B------:R-:W-:Y:S01]  /*b9e0*/  @!P1 IMAD.MOV.U32 R14, RZ, RZ, R2.reuse ;  /* 0x000000ffff0e9224 */ /* 0x100fe200078e0002 */
[-C--:B------:R-:W-:Y:S01]  /*b9f0*/  @!P1 MOV R15, R3.reuse ;  /* 0x00000003000f9202 */ /* 0x080fe20000000f00 */
[----:B------:R-:W-:Y:S01]  /*ba00*/  IMAD.U32 R0, RZ, RZ, UR6 ;  /* 0x00000006ff007e24 */ /* 0x000fe2000f8e00ff */
[----:B------:R-:W-:Y:S01]  /*ba10*/  @!P1 MOV R16, R2 ;  /* 0x0000000200109202 */ /* 0x000fe20000000f00 */
[----:B------:R-:W-:Y:S01]  /*ba20*/  @!P1 IMAD.WIDE.U32 R18, R18, 0x30, R2 ;  /* 0x0000003012129825 */ /* 0x000fe200078e0002 */
[----:B------:R-:W-:-:S02]  /*ba30*/  @!P1 MOV R13, R3 ;  /* 0x00000003000d9202 */ /* 0x000fc40000000f00 */
[----:B-1----:R-:W-:Y:S01]  /*ba40*/  @!P1 LEA R20, P2, R2, R24, 0x1 ;  /* 0x0000001802149211 */ /* 0x002fe200078408ff */
[----:B------:R-:W-:-:S04]  /*ba50*/  @!P1 IMAD.WIDE.U32 R14, R12, 0x60, R14 ;  /* 0x000000600c0e9825 */ /* 0x000fc800078e000e */
[----:B------:R-:W-:Y:S02]  /*ba60*/  @!P1 IMAD.MOV.U32 R12, RZ, RZ, R2 ;  /* 0x000000ffff0c9224 */ /* 0x000fe400078e0002 */
[----:B------:R-:W-:Y:S01]  /*ba70*/  @!P1 IMAD.WIDE.U32 R16, R0, 0x50, R16 ;  /* 0x0000005000109825 */ /* 0x000fe200078e0010 */
[----:B------:R-:W-:-:S03]  /*ba80*/  @!P1 IADD3 R0, P0, R2, UR16, RZ ;  /* 0x0000001002009c10 */ /* 0x000fc6000ff1e0ff */
[----:B------:R-:W-:Y:S01]  /*ba90*/  @!P1 IMAD.WIDE.U32 R12, R21, 0x70, R12 ;  /* 0x00000070150c9825 */ /* 0x000fe200078e000c */
[----:B------:R-:W-:Y:S02]  /*baa0*/  @!P1 LEA.HI.X R21, R2, R25, R3, 0x1, P2 ;  /* 0x0000001902159211 */ /* 0x000fe400010f0c03 */
[----:B------:R-:W-:Y:S01]  /*bab0*/  @!P1 IADD3.X R23, R3, UR15, RZ, P0, !PT ;  /* 0x0000000f03179c10 */ /* 0x000fe200087fe4ff */
[----:B------:R-:W1:Y:S01]  /*bac0*/  @!P1 LDC.64 R24, c[0x0][0x220] ;  /* 0x00008800ff189b82 */ /* 0x000e620000000a00 */
[C---:B---3--:R-:W-:Y:S01]  /*bad0*/  @!P1 LEA R22, P0, R0.reuse, R32, 0x1 ;  /* 0x0000002000169211 */ /* 0x048fe200078008ff */
[----:B------:R-:W-:Y:S01]  /*bae0*/  @!PT LDS RZ, [RZ] ;  /* 0x00000000fffff984 */ /* 0x000fe20000000800 */
[----:B------:R-:W-:Y:S01]  /*baf0*/  @!PT LDS RZ, [RZ] ;  /* 0x00000000fffff984 */ /* 0x000fe20000000800 */
[----:B------:R-:W-:Y:S01]  /*bb00*/  @!PT LDS RZ, [RZ] ;  /* 0x00000000fffff984 */ /* 0x000fe20000000800 */
[----:B------:R2:W-:Y:S03]  /*bb10*/  @!P1 LDGSTS.E.BYPASS.LTC128B.128 [R228+0x8000], desc[UR24][R20.64] ;  /* 0x0800000014e49fae */ /* 0x0005e6000b901d58 */
[----:B------:R-:W-:Y:S01]  /*bb20*/  @!P1 LEA.HI.X R23, R0, R33, R23, 0x1, P0 ;  /* 0x0000002100179211 */ /* 0x000fe200000f0c17 */
[----:B------:R-:W-:Y:S01]  /*bb30*/  @!P1 VIADD R0, R19, UR27 ;  /* 0x0000001b13009c36 */ /* 0x000fe20008000000 */
[C---:B----4-:R-:W-:Y:S01]  /*bb40*/  @!P1 LEA R2, P0, R7.reuse, R30, 0x1 ;  /* 0x0000001e07029211 */ /* 0x050fe200078008ff */
[----:B------:R-:W2:Y:S01]  /*bb50*/  @!P1 LDC.64 R32, c[0x0][0x220] ;  /* 0x00008800ff209b82 */ /* 0x000ea20000000a00 */
        /* <DEDUP_REMOVED lines=17> */
[C---:B--2---:R-:W-:Y:S01]  /*bc70*/  @!P1 LEA R20, P3, R16.reuse, R32, 0x1 ;  /* 0x0000002010149211 */ /* 0x044fe200078608ff */
[----:B------:R-:W-:Y:S01]  /*bc80*/  @!PT LDS RZ, [RZ] ;  /* 0x00000000fffff984 */ /* 0x000fe20000000800 */
[----:B------:R-:W-:Y:S01]  /*bc90*/  @!PT LDS RZ, [RZ] ;  /* 0x00000000fffff984 */ /* 0x000fe20000000800 */
[----:B------:R-:W-:Y:S01]  /*bca0*/  @!PT LDS RZ, [RZ] ;  /* 0x00000000fffff984 */ /* 0x000fe20000000800 */
[----:B------:R-:W-:Y:S03]  /*bcb0*/  @!P1 LDGSTS.E.BYPASS.LTC128B.128 [R228+0x9800], desc[UR24][R24.64] ;  /* 0x0980000018e49fae */ /* 0x000fe6000b901d58 */
[----:B------:R-:W-:Y:S01]  /*bcc0*/  @!P1 LEA.HI.X R21, R16, R33, R0, 0x1, P3 ;  /* 0x0000002110159211 */ /* 0x000fe200018f0c00 */
[----:B------:R-:W-:Y:S01]  /*bcd0*/  @P1 STS.128 [R228+0xa000], RZ ;  /* 0x00a000ffe4001388 */ /* 0x000fe20000000c00 */
[----:B---3--:R-:W-:-:S04]  /*bce0*/  @!P1 LEA R22, P0, R26, R28, 0x1 ;  /* 0x0000001c1a169211 */ /* 0x008fc800078008ff */
[----:B------:R-:W-:Y:S02]  /*bcf0*/  @!P1 LEA.HI.X R23, R26, R29, R38, 0x1, P0 ;  /* 0x0000001d1a179211 */ /* 0x000fe400000f0c26 */
[----:B----4-:R-:W-:-:S03]  /*bd00*/  @!P1 IADD3 R3, R15, UR20, RZ ;  /* 0x000000140f039c10 */ /* 0x010fc6000fffe0ff */
[----:B------:R-:W-:Y:S01]  /*bd10*/  @!PT LDS RZ, [RZ] ;  /* 0x00000000fffff984 */ /* 0x000fe20000000800 */
[----:B------:R-:W-:Y:S01]  /*bd20*/  @!PT LDS RZ, [RZ] ;  /* 0x00000000fffff984 */ /* 0x000fe20000000800 */
[----:B------:R-:W-:Y:S01]  /*bd30*/  @!PT LDS RZ, [RZ] ;  /* 0x00000000fffff984 */ /* 0x000fe20000000800 */
[----:B------:R-:W-:Y:S01]  /*bd40*/  @!P1 LDGSTS.E.BYPASS.LTC128B.128 [R228+0xa000], desc[UR24][R22.64] ;  /* 0x0a00000016e49fae */ /* 0x000fe2000b901d58 */
[----:B------:R-:W-:Y:S02]  /*bd50*/  @!P1 LEA R2, P0, R12, R36, 0x1 ;  /* 0x000000240c029211 */ /* 0x000fe400078008ff */
[----:B------:R-:W-:Y:S01]  /*bd60*/  @!P1 LEA.HI.X R19, R14, R35, R3, 0x1, P2 ;  /* 0x000000230e139211 */ /* 0x000fe200010f0c03 */
        /* <DEDUP_REMOVED lines=21> */
[----:B------:R-:W3:Y:S04]  /*bec0*/  LDSM.16.M88.4 R64, [R216+0x6000] ;  /* 0x00600000d840783b */ /* 0x000ee80000000200 */
[----:B------:R-:W4:Y:S04]  /*bed0*/  LDSM.16.M88.4 R60, [R216+0x6800] ;  /* 0x00680000d83c783b */ /* 0x000f280000000200 */
[----:B------:R-:W2:Y:S04]  /*bee0*/  LDSM.16.M88.4 R56, [R216+0x7000] ;  /* 0x00700000d838783b */ /* 0x000ea80000000200 */
[----:B------:R-:W2:Y:S04]  /*bef0*/  LDSM.16.M88.4 R52, [R216+0x7800] ;  /* 0x00780000d834783b */ /* 0x000ea80000000200 */
[----:B------:R-:W-:Y:S04]  /*bf00*/  LDSM.16.M88.4 R12, [R248+0x2000] ;  /* 0x00200000f80c783b */ /* 0x000fe80000000200 */
[----:B------:R-:W2:Y:S04]  /*bf10*/  LDSM.16.M88.4 R44, [R222+0x4800] ;  /* 0x00480000de2c783b */ /* 0x000ea80000000200 */
[----:B------:R-:W2:Y:S04]  /*bf20*/  LDSM.16.M88.4 R48, [R222+0x4000] ;  /* 0x00400000de30783b */ /* 0x000ea80000000200 */
[----:B------:R-:W-:Y:S04]  /*bf30*/  LDSM.16.M88.4 R40, [R222+0x5000] ;  /* 0x00500000de28783b */ /* 0x000fe80000000200 */
[----:B------:R-:W-:Y:S01]  /*bf40*/  LDSM.16.M88.4 R32, [R222+0x6000] ;  /* 0x00600000de20783b */ /* 0x000fe20000000200 */
[C---:B-1----:R-:W-:Y:S03]  /*bf50*/  HMMA.16816.F32 R108, R16.reuse, R84, RZ ;  /* 0x00000054106c723c */ /* 0x042fe600000018ff */
[----:B------:R-:W-:Y:S04]  /*bf60*/  LDSM.16.M88.4 R36, [R222+0x5800] ;  /* 0x00580000de24783b */ /* 0x000fe80000000200 */
[----:B------:R-:W-:Y:S01]  /*bf70*/  LDSM.16.M88.4 R28, [R222+0x6800] ;  /* 0x00680000de1c783b */ /* 0x000fe20000000200 */
[C---:B------:R-:W-:Y:S03]  /*bf80*/  HMMA.16816.F32 R112, R16.reuse, R88, RZ ;  /* 0x000000581070723c */ /* 0x040fe600000018ff */
[----:B------:R-:W-:Y:S03]  /*bf90*/  LDSM.16.M88.4 R24, [R248] ;  /* 0x00000000f818783b */ /* 0x000fe60000000200 */
[C---:B------:R-:W-:Y:S01]  /*bfa0*/  HMMA.16816.F32 R104, R16.reuse, R80, RZ ;  /* 0x000000501068723c */ /* 0x040fe200000018ff */
[----:B------:R-:W-:Y:S04]  /*bfb0*/  LDSM.16.M88.4 R20, [R224] ;  /* 0x00000000e014783b */ /* 0x000fe80000000200 */
[----:B------:R-:W1:Y:S01]  /*bfc0*/  LDSM.16.M88.4 R96, [R222+0x7000] ;  /* 0x00700000de60783b */ /* 0x000e620000000200 */
[C---:B------:R-:W-:Y:S03]  /*bfd0*/  HMMA.16816.F32 R100, R16.reuse, R76, RZ ;  /* 0x0000004c1064723c */ /* 0x040fe600000018ff */
[----:B------:R-:W1:Y:S03]  /*bfe0*/  LDSM.16.M88.4 R92, [R222+0x7800] ;  /* 0x00780000de5c783b */ /* 0x000e660000000200 */
[C---:B---3--:R-:W-:Y:S01]  /*bff0*/  HMMA.16816.F32 R212, R16.reuse, R64, RZ ;  /* 0x0000004010d4723c */ /* 0x048fe200000018ff */
[----:B------:R-:W0:Y:S05]  /*c000*/  LDGDEPBAR ;  /* 0x00000000000079af */ /* 0x000e2a0000000000 */
[C---:B----4-:R-:W-:Y:S06]  /*c010*/  HMMA.16816.F32 R204, R16.reuse, R60, RZ ;  /* 0x0000003c10cc723c */ /* 0x050fec00000018ff */
[C---:B--2---:R-:W-:Y:S06]  /*c020*/  HMMA.16816.F32 R128, R16.reuse, R56, RZ ;  /* 0x000000381080723c */ /* 0x044fec00000018ff */
        /* <DEDUP_REMOVED lines=9> */
[C---:B------:R-:W-:Y:S06]  /*c0c0*/  HMMA.16816.F32 R16, R12.reuse, R44, R108 ;  /* 0x0000002c0c10723c */ /* 0x040fec000000186c */
[C---:B------:R-:W-:Y:S06]  /*c0d0*/  HMMA.16816.F32 R136, R12.reuse, R48, R112 ;  /* 0x000000300c88723c */ /* 0x040fec0000001870 */
[----:B-1----:R-:W-:Y:S06]  /*c0e0*/  HMMA.16816.F32 R128, R12, R96, R128 ;  /* 0x000000600c80723c */ /* 0x002fec0000001880 */
[----:B------:R-:W-:Y:S06]  /*c0f0*/  HMMA.16816.F32 R108, R20, R88, RZ ;  /* 0x00000058146c723c */ /* 0x000fec00000018ff */
[----:B------:R-:W-:Y:S01]  /*c100*/  MOV R251, R17 ;  /* 0x0000001100fb7202 */ /* 0x000fe20000000f00 */
[----:B------:R-:W-:Y:S01]  /*c110*/  IMAD.MOV.U32 R250, RZ, RZ, R16 ;  /* 0x000000fffffa7224 */ /* 0x000fe200078e0010 */
[----:B------:R-:W-:Y:S01]  /*c120*/  MOV R248, R19 ;  /* 0x0000001300f87202 */ /* 0x000fe20000000f00 */
[----:B------:R-:W-:Y:S01]  /*c130*/  IMAD.MOV.U32 R249, RZ, RZ, R18 ;  /* 0x000000fffff97224 */ /* 0x000fe200078e0012 */
[----:B------:R-:W-:Y:S02]  /*c140*/  HMMA.16816.F32 R244, R12, R50, R244 ;  /* 0x000000320cf4723c */ /* 0x000fe400000018f4 */
[----:B------:R-:W-:Y:S01]  /*c150*/  IMAD.MOV.U32 R5, RZ, RZ, R136 ;  /* 0x000000ffff057224 */ /* 0x000fe200078e0088 */
[----:B------:R-:W-:Y:S01]  /*c160*/  MOV R3, R138 ;  /* 0x0000008a00037202 */ /* 0x000fe20000000f00 */
[----:B------:R-:W-:-:S02]  /*c170*/  IMAD.MOV.U32 R2, RZ, RZ, R139 ;  /* 0x000000ffff027224 */ /* 0x000fc400078e008b */
[C---:B------:R-:W-:Y:S01]  /*c180*/  HMMA.16816.F32 R16, R12.reuse, R40, R104 ;  /* 0x000000280c10723c */ /* 0x040fe20000001868 */
[----:B------:R-:W-:Y:S02]  /*c190*/  IMAD.MOV.U32 R0, RZ, RZ, R137 ;  /* 0x000000ffff007224 */ /* 0x000fe400078e0089 */
[----:B------:R-:W-:Y:S02]  /*c1a0*/  IMAD.MOV.U32 R88, RZ, RZ, R5 ;  /* 0x000000ffff587224 */ /* 0x000fe400078e0005 */
[----:B------:R-:W-:Y:S01]  /*c1b0*/  IMAD.MOV.U32 R5, RZ, RZ, R129 ;  /* 0x000000ffff057224 */ /* 0x000fe200078e0081 */
[----:B------:R-:W-:Y:S01]  /*c1c0*/  HMMA.16816.F32 R136, R12, R32, R212 ;  /* 0x000000200c88723c */ /* 0x000fe200000018d4 */
[----:B------:R-:W-:-:S05]  /*c1d0*/  IMAD.MOV.U32 R7, RZ, RZ, R131 ;  /* 0x000000ffff077224 */ /* 0x000fca00078e0083 */
[----:B------:R-:W-:Y:S06]  /*c1e0*/  HMMA.16816.F32 R104, R20, R84, RZ ;  /* 0x000000541468723c */ /* 0x000fec00000018ff */
[----:B------:R-:W-:Y:S01]  /*c1f0*/  HMMA.16816.F32 R240, R12, R46, R240 ;  /* 0x0000002e0cf0723c */ /* 0x000fe200000018f0 */
[----:B------:R-:W-:Y:S01]  /*c200*/  IMAD.MOV.U32 R84, RZ, RZ, R3 ;  /* 0x000000ffff547224 */ /* 0x000fe200078e0003 */
[----:B------:R-:W-:-:S04]  /*c210*/  MOV R85, R2 ;  /* 0x0000000200557202 */ /* 0x000fc80000000f00 */
        /* <DEDUP_REMOVED lines=11> */
[----:B------:R-:W-:-:S04]  /*c2d0*/  MOV R6, R130 ;  /* 0x0000008200067202 */ /* 0x000fc80000000f00 */
[----:B------:R-:W-:Y:S06]  /*c2e0*/  HMMA.16816.F32 R136, R12, R28, R204 ;  /* 0x0000001c0c88723c */ /* 0x000fec00000018cc */
[----:B------:R-:W-:Y:S06]  /*c2f0*/  HMMA.16816.F32 R100, R20, R80, RZ ;  /* 0x000000501464723c */ /* 0x000fec00000018ff */
[----:B------:R-:W-:Y:S01]  /*c300*/  HMMA.16816.F32 R204, R12, R38, R232 ;  /* 0x000000260ccc723c */ /* 0x000fe200000018e8 */
[----:B------:R-:W-:-:S05]  /*c310*/  IMAD.MOV.U32 R81, RZ, RZ, R0 ;  /* 0x000000ffff517224 */ /* 0x000fca00078e0000 */
[----:B------:R-:W-:Y:S01]  /*c320*/  IMAD.MOV.U32 R113, RZ, RZ, R17 ;  /* 0x000000ffff717224 */ /* 0x000fe200078e0011 */
[----:B------:R-:W-:Y:S01]  /*c330*/  MOV R112, R18 ;  /* 0x0000001200707202 */ /* 0x000fe20000000f00 */
[----:B------:R-:W-:Y:S01]  /*c340*/  IMAD.MOV.U32 R74, RZ, RZ, R19 ;  /* 0x000000ffff4a7224 */ /* 0x000fe200078e0013 */
[----:B------:R-:W-:Y:S01]  /*c350*/  HMMA.16816.F32 R232, R12, R94, R116 ;  /* 0x0000005e0ce8723c */ /* 0x000fe20000001874 */
[----:B------:R-:W-:Y:S02]  /*c360*/  IMAD.MOV.U32 R68, RZ, RZ, R16 ;  /* 0x000000ffff447224 */ /* 0x000fe400078e0010 */
[----:B------:R-:W-:Y:S01]  /*c370*/  MOV R213, R138 ;  /* 0x0000008a00d57202 */ /* 0x000fe20000000f00 */
[----:B------:R-:W-:Y:S02]  /*c380*/  IMAD.MOV.U32 R212, RZ, RZ, R139 ;  /* 0x000000ffffd47224 */ /* 0x000fe400078e008b */
[----:B------:R-:W-:Y:S01]  /*c390*/  HMMA.16816.F32 R16, R20, R76, RZ ;  /* 0x0000004c1410723c */ /* 0x000fe200000018ff */
[----:B------:R-:W-:-:S05]  /*c3a0*/  IMAD.MOV.U32 R80, RZ, RZ, R136 ;  /* 0x000000ffff507224 */ /* 0x000fca00078e0088 */
[----:B------:R-:W-:Y:S01]  /*c3b0*/  HMMA.16816.F32 R116, R24, R44, R104 ;  /* 0x0000002c1874723c */ /* 0x000fe20000001868 */
[----:B------:R-:W-:Y:S01]  /*c3c0*/  MOV R77, R137 ;  /* 0x00000089004d7202 */ /* 0x000fe20000000f00 */
[----:B------:R-:W-:-:S04]  /*c3d0*/  IMAD.MOV.U32 R76, RZ, RZ, R128 ;  /* 0x000000ffff4c7224 */ /* 0x000fc800078e0080 */
[C---:B------:R-:W-:Y:S06]  /*c3e0*/  HMMA.16816.F32 R136, R12.reuse, R92, R120 ;  /* 0x0000005c0c88723c */ /* 0x040fec0000001878 */
[C---:B------:R-:W-:Y:S06]  /*c3f0*/  HMMA.16816.F32 R120, R12.reuse, R30, R132 ;  /* 0x0000001e0c78723c */ /* 0x040fec0000001884 */
[----:B------:R-:W-:Y:S01]  /*c400*/  HMMA.16816.F32 R128, R12, R34, R208 ;  /* 0x000000220c80723c */ /* 0x000fe200000018d0 */
[----:B------:R-:W-:Y:S01]  /*c410*/  IMAD.MOV.U32 R133, RZ, RZ, R81 ;  /* 0x000000ffff857224 */ /* 0x000fe200078e0051 */
[----:B------:R-:W-:Y:S01]  /*c420*/  MOV R134, R84 ;  /* 0x0000005400867202 */ /* 0x000fe20000000f00 */
[----:B------:R-:W-:-:S02]  /*c430*/  IMAD.MOV.U32 R135, RZ, RZ, R85 ;  /* 0x000000ffff877224 */ /* 0x000fc400078e0055 */
[----:B------:R-:W-:Y:S01]  /*c440*/  IMAD.MOV.U32 R132, RZ, RZ, R88 ;  /* 0x000000ffff847224 */ /* 0x000fe200078e0058 */
[C---:B------:R-:W-:Y:S01]  /*c450*/  HMMA.16816.F32 R104, R20.reuse, R78, RZ ;  /* 0x0000004e1468723c */ /* 0x040fe200000018ff */
[----:B------:R-:W-:Y:S01]  /*c460*/  IMAD.MOV.U32 R210, RZ, RZ, R252 ;  /* 0x000000ffffd27224 */ /* 0x000fe200078e00fc */
[----:B------:R-:W-:Y:S01]  /*c470*/  MOV R208, R229 ;  /* 0x000000e500d07202 */ /* 0x000fe20000000f00 */
[----:B------:R-:W-:Y:S01]  /*c480*/  IMAD.MOV.U32 R211, RZ, RZ, R231 ;  /* 0x000000ffffd37224 */ /* 0x000fe200078e00e7 */
[----:B------:R-:W-:Y:S02]  /*c490*/  MOV R209, R89 ;  /* 0x0000005900d17202 */ /* 0x000fe40000000f00 */
[C---:B------:R-:W-:Y:S06]  /*c4a0*/  HMMA.16816.F32 R88, R20.reuse, R90, RZ ;  /* 0x0000005a1458723c */ /* 0x040fec00000018ff */
[----:B------:R-:W-:Y:S01]  /*c4b0*/  MOV R69, R120 ;  /* 0x0000007800457202 */ /* 0x000fe20000000f00 */
[----:B------:R-:W-:Y:S01]  /*c4c0*/  IMAD.MOV.U32 R3, RZ, RZ, R121 ;  /* 0x000000ffff037224 */ /* 0x000fe200078e0079 */
[----:B------:R-:W-:Y:S01]  /*c4d0*/  MOV R0, R123 ;  /* 0x0000007b00007202 */ /* 0x000fe20000000f00 */
[----:B------:R-:W-:Y:S01]  /*c4e0*/  IMAD.MOV.U32 R2, RZ, RZ, R122 ;  /* 0x000000ffff027224 */ /* 0x000fe200078e007a */
[----:B------:R-:W-:Y:S02]  /*c4f0*/  HMMA.16816.F32 R84, R20, R86, RZ ;  /* 0x000000561454723c */ /* 0x000fe400000018ff */
[----:B------:R-:W-:Y:S01]  /*c500*/  IMAD.MOV.U32 R227, RZ, RZ, R128 ;  /* 0x000000ffffe37224 */ /* 0x000fe200078e0080 */
[----:B------:R-:W-:Y:S01]  /*c510*/  MOV R226, R129 ;  /* 0x0000008100e27202 */ /* 0x000fe20000000f00 */
[----:B------:R-:W-:-:S02]  /*c520*/  IMAD.MOV.U32 R128, RZ, RZ, R77 ;  /* 0x000000ffff807224 */ /* 0x000fc400078e004d */
[----:B------:R-:W-:Y:S01]  /*c530*/  HMMA.16816.F32 R120, R12, R98, R124 ;  /* 0x000000620c78723c */ /* 0x000fe2000000187c */
[----:B------:R-:W-:Y:S01]  /*c540*/  IMAD.MOV.U32 R75, RZ, RZ, R131 ;  /* 0x000000ffff4b7224 */ /* 0x000fe200078e0083 */
[----:B------:R-:W-:Y:S01]  /*c550*/  MOV R131, R80 ;  /* 0x0000005000837202 */ /* 0x000fe20000000f00 */
[----:B------:R-:W-:Y:S02]  /*c560*/  IMAD.MOV.U32 R202, RZ, RZ, R130 ;  /* 0x000000ffffca7224 */ /* 0x000fe400078e0082 */
[----:B------:R-:W-:Y:S01]  /*c570*/  IMAD.MOV.U32 R129, RZ, RZ, R213 ;  /* 0x000000ffff817224 */ /* 0x000fe200078e00d5 */
[C---:B------:R-:W-:Y:S01]  /*c580*/  HMMA.16816.F32 R12, R20.reuse, R52, RZ ;  /* 0x00000034140c723c */ /* 0x040fe200000018ff */
[----:B------:R-:W-:Y:S01]  /*c590*/  IMAD.MOV.U32 R127, RZ, RZ, R76 ;  /* 0x000000ffff7f7224 */ /* 0x000fe200078e004c */
[----:B------:R-:W-:Y:S01]  /*c5a0*/  MOV R126, R250 ;  /* 0x000000fa007e7202 */ /* 0x000fe20000000f00 */
[----:B------:R-:W-:Y:S02]  /*c5b0*/  IMAD.MOV.U32 R130, RZ, RZ, R212 ;  /* 0x000000ffff827224 */ /* 0x000fe400078e00d4 */
[----:B------:R-:W-:Y:S01]  /*c5c0*/  IMAD.MOV.U32 R125, RZ, RZ, R251 ;  /* 0x000000ffff7d7224 */ /* 0x000fe200078e00fb */
[----:B------:R-:W-:Y:S01]  /*c5d0*/  HMMA.16816.F32 R76, R20, R64, RZ ;  /* 0x00000040144c723c */ /* 0x000fe200000018ff */
[----:B------:R-:W-:-:S02]  /*c5e0*/  IMAD.MOV.U32 R44, RZ, RZ, R128 ;  /* 0x000000ffff2c7224 */ /* 0x000fc400078e0080 */
[----:B------:R-:W-:-:S03]  /*c5f0*/  IMAD.MOV.U32 R45, RZ, RZ, R129 ;  /* 0x000000ffff2d7224 */ /* 0x000fc600078e0081 */
[----:B------:R-:W-:Y:S06]  /*c600*/  HMMA.16816.F32 R212, R24, R36, R16 ;  /* 0x0000002418d4723c */ /* 0x000fec0000001810 */
[----:B------:R-:W-:Y:S01]  /*c610*/  IMAD.MOV.U32 R124, RZ, RZ, R120 ;  /* 0x000000ffff7c7224 */ /* 0x000fe200078e0078 */
[----:B------:R-:W-:Y:S01]  /*c620*/  MOV R231, R122 ;  /* 0x0000007a00e77202 */ /* 0x000fe20000000f00 */
[----:B------:R-:W-:Y:S01]  /*c630*/  IMAD.MOV.U32 R252, RZ, RZ, R121 ;  /* 0x000000fffffc7224 */ /* 0x000fe200078e0079 */
[----:B------:R-:W-:Y:S01]  /*c640*/  HMMA.16816.F32 R16, R20, R56, RZ ;  /* 0x000000381410723c */ /* 0x000fe200000018ff */
[----:B------:R-:W-:Y:S01]  /*c650*/  IMAD.MOV.U32 R229, RZ, RZ, R123 ;  /* 0x000000ffffe57224 */ /* 0x000fe200078e007b */
[----:B------:R-:W-:Y:S01]  /*c660*/  MOV R37, R124 ;  /* 0x0000007c00257202 */ /* 0x000fe20000000f00 */
[----:B------:R-:W-:Y:S01]  /*c670*/  IMAD.MOV.U32 R36, RZ, RZ, R127 ;  /* 0x000000ffff247224 */ /* 0x000fe200078e007f */
[----:B------:R-:W-:Y:S01]  /*c680*/  MOV R124, R211 ;  /* 0x000000d3007c7202 */ /* 0x000fe20000000f00 */
[----:B------:R-:W-:Y:S01]  /*c690*/  IMAD.MOV.U32 R127, RZ, RZ, R210 ;  /* 0x000000ffff7f7224 */ /* 0x000fe200078e00d2 */
[----:B------:R-:W-:Y:S01]  /*c6a0*/  HMMA.16816.F32 R120, R24, R40, R100 ;  /* 0x000000281878723c */ /* 0x000fe20000001864 */
[----:B------:R-:W-:Y:S01]  /*c6b0*/  MOV R210, R203 ;  /* 0x000000cb00d27202 */ /* 0x000fe20000000f00 */
[----:B------:R-:W-:-:S04]  /*c6c0*/  IMAD.MOV.U32 R211, RZ, RZ, R115 ;  /* 0x000000ffffd37224 */ /* 0x000fc800078e0073 */
[----:B------:R-:W-:Y:S01]  /*c6d0*/  HMMA.16816.F32 R100, R20, R82, RZ ;  /* 0x000000521464723c */ /* 0x000fe200000018ff */
[----:B------:R-:W-:Y:S01]  /*c6e0*/  IMAD.MOV.U32 R40, RZ, RZ, R249 ;  /* 0x000000ffff287224 */ /* 0x000fe200078e00f9 */
[----:B------:R-:W-:-:S04]  /*c6f0*/  MOV R41, R248 ;  /* 0x000000f800297202 */ /* 0x000fc80000000f00 */
[C---:B------:R-:W-:Y:S06]  /*c700*/  HMMA.16816.F32 R80, R20.reuse, R66, RZ ;  /* 0x000000421450723c */ /* 0x040fec00000018ff */
[C---:B------:R-:W-:Y:S06]  /*c710*/  HMMA.16816.F32 R64, R20.reuse, R60, RZ ;  /* 0x0000003c1440723c */ /* 0x040fec00000018ff */
[----:B------:R-:W-:Y:S06]  /*c720*/  HMMA.16816.F32 R60, R20, R62, RZ ;  /* 0x0000003e143c723c */ /* 0x000fec00000018ff */
[----:B------:R-:W-:Y:S06]  /*c730*/  HMMA.16816.F32 R12, R24, R92, R12 ;  /* 0x0000005c180c723c */ /* 0x000fec000000180c */
[C---:B------:R-:W-:Y:S06]  /*c740*/  HMMA.16816.F32 R56, R20.reuse, R58, RZ ;  /* 0x0000003a1438723c */ /* 0x040fec00000018ff */
[----:B------:R-:W-:Y:S01]  /*c750*/  HMMA.16816.F32 R52, R20, R54, RZ ;  /* 0x000000361434723c */ /* 0x000fe200000018ff */
[----:B------:R-:W-:Y:S05]  /*c760*/  LDSM.16.M88.4 R20, [R4] ;  /* 0x000000000414783b */ /* 0x000fea0000000200 */
[C---:B------:R-:W-:Y:S06]  /*c770*/  HMMA.16816.F32 R108, R24.reuse, R48, R108 ;  /* 0x00000030186c723c */ /* 0x040fec000000186c */
[----:B------:R-:W-:Y:S01]  /*c780*/  HMMA.16816.F32 R248, R24, R32, R76 ;  /* 0x0000002018f8723c */ /* 0x000fe2000000184c */
[----:B------:R-:W-:Y:S01]  /*c790*/  MOV R48, R130 ;  /* 0x0000008200307202 */ /* 0x000fe20000000f00 */
[----:B------:R-:W-:-:S02]  /*c7a0*/  IMAD.MOV.U32 R49, RZ, RZ, R131 ;  /* 0x000000ffff317224 */ /* 0x000fc400078e0083 */
[----:B------:R-:W-:Y:S02]  /*c7b0*/  IMAD.MOV.U32 R203, RZ, RZ, R13 ;  /* 0x000000ffffcb7224 */ /* 0x000fe400078e000d */
[C---:B------:R-:W-:Y:S01]  /*c7c0*/  HMMA.16816.F32 R128, R24.reuse, R28, R64 ;  /* 0x0000001c1880723c */ /* 0x040fe20000001840 */
        /* <DEDUP_REMOVED lines=15> */
[----:B------:R-:W-:Y:S01]  /*c8c0*/  HMMA.16816.F32 R60, R24, R30, R60 ;  /* 0x0000001e183c723c */ /* 0x000fe2000000183c */
[----:B------:R-:W-:Y:S01]  /*c8d0*/  IMAD.MOV.U32 R126, RZ, RZ, R209 ;  /* 0x000000ffff7e7224 */ /* 0x000fe200078e00d1 */
[----:B------:R-:W1:Y:S01]  /*c8e0*/  LDSM.16.M88.4 R28, [R223+0x800] ;  /* 0x00080000df1c783b */ /* 0x000e620000000200 */
[----:B------:R-:W-:-:S02]  /*c8f0*/  IMAD.MOV.U32 R78, RZ, RZ, R45 ;  /* 0x000000ffff4e7224 */ /* 0x000fc400078e002d */
[----:B------:R-:W-:Y:S01]  /*c900*/  IMAD.MOV.U32 R79, RZ, RZ, R48 ;  /* 0x000000ffff4f7224 */ /* 0x000fe200078e0030 */
[C---:B------:R-:W-:Y:S01]  /*c910*/  HMMA.16816.F32 R44, R24.reuse, R46, R84 ;  /* 0x0000002e182c723c */ /* 0x040fe20000001854 */
[----:B------:R-:W-:Y:S02]  /*c920*/  IMAD.MOV.U32 R209, RZ, RZ, R230 ;  /* 0x000000ffffd17224 */ /* 0x000fe400078e00e6 */
[----:B------:R-:W-:Y:S02]  /*c930*/  IMAD.MOV.U32 R208, RZ, RZ, R114 ;  /* 0x000000ffffd07224 */ /* 0x000fe400078e0072 */
        /* <DEDUP_REMOVED lines=9> */
[----:B------:R2:W-:Y:S01]  /*c9d0*/  LDSM.16.M88.4 R12, [R4+0x2000] ;  /* 0x00200000040c783b */ /* 0x0005e20000000200 */
[----:B------:R-:W-:-:S02]  /*c9e0*/  IMAD.MOV.U32 R85, RZ, RZ, R33 ;  /* 0x000000ffff557224 */ /* 0x000fc400078e0021 */
[----:B------:R-:W-:Y:S01]  /*c9f0*/  IMAD.MOV.U32 R87, RZ, RZ, R41 ;  /* 0x000000ffff577224 */ /* 0x000fe200078e0029 */
[C---:B------:R-:W-:Y:S01]  /*ca00*/  HMMA.16816.F32 R88, R24.reuse, R34, R80 ;  /* 0x000000221858723c */ /* 0x040fe20000001850 */
[----:B------:R-:W3:Y:S04]  /*ca10*/  LDSM.16.M88.4 R32, [R223] ;  /* 0x00000000df20783b */ /* 0x000ee80000000200 */
[----:B------:R-:W4:Y:S01]  /*ca20*/  LDSM.16.M88.4 R16, [R223+0x1000] ;  /* 0x00100000df10783b */ /* 0x000f220000000200 */
[C---:B------:R-:W-:Y:S06]  /*ca30*/  HMMA.16816.F32 R40, R24.reuse, R42, R100 ;  /* 0x0000002a1828723c */ /* 0x040fec0000001864 */
[----:B------:R-:W-:Y:S01]  /*ca40*/  HMMA.16816.F32 R104, R24, R38, R104 ;  /* 0x000000261868723c */ /* 0x000fe20000001868 */
[----:B------:R-:W-:Y:S01]  /*ca50*/  MOV R100, R76 ;  /* 0x0000004c00647202 */ /* 0x000fe20000000f00 */
[----:B------:R-:W-:Y:S01]  /*ca60*/  IMAD.MOV.U32 R101, RZ, RZ, R77 ;  /* 0x000000ffff657224 */ /* 0x000fe200078e004d */
[----:B------:R-:W-:Y:S01]  /*ca70*/  MOV R103, R79 ;  /* 0x0000004f00677202 */ /* 0x000fe20000000f00 */
[----:B------:R-:W-:-:S02]  /*ca80*/  IMAD.MOV.U32 R102, RZ, RZ, R78 ;  /* 0x000000ffff667224 */ /* 0x000fc400078e004e */
[----:B------:R-:W-:Y:S01]  /*ca90*/  HMMA.16816.F32 R96, R24, R98, R56 ;  /* 0x000000621860723c */ /* 0x000fe20000001838 */
[----:B--2---:R-:W-:-:S05]  /*caa0*/  IMAD.MOV.U32 R4, RZ, RZ, R36 ;  /* 0x000000ffff047224 */ /* 0x004fca00078e0024 */
[----:B------:R-:W-:Y:S01]  /*cab0*/  HMMA.16816.F32 R92, R24, R94, R52 ;  /* 0x0000005e185c723c */ /* 0x000fe20000001834 */
[----:B------:R-:W2:Y:S05]  /*cac0*/  LDSM.16.M88.4 R24, [R223+0x2800] ;  /* 0x00280000df18783b */ /* 0x000eaa0000000200 */
[C---:B-1----:R-:W-:Y:S01]  /*cad0*/  HMMA.16816.F32 R56, R20.reuse, R28, R116 ;  /* 0x0000001c1438723c */ /* 0x042fe20000001874 */
[----:B------:R-:W-:Y:S01]  /*cae0*/  IMAD.MOV.U32 R52, RZ, RZ, R84 ;  /* 0x000000ffff347224 */ /* 0x000fe200078e0054 */
[----:B------:R-:W-:Y:S01]  /*caf0*/  MOV R53, R85 ;  /* 0x0000005500357202 */ /* 0x000fe20000000f00 */
[----:B------:R-:W-:Y:S02]  /*cb00*/  IMAD.MOV.U32 R54, RZ, RZ, R86 ;  /* 0x000000ffff367224 */ /* 0x000fe400078e0056 */
[----:B------:R-:W-:Y:S01]  /*cb10*/  IMAD.MOV.U32 R55, RZ, RZ, R87 ;  /* 0x000000ffff377224 */ /* 0x000fe200078e0057 */
[C---:B------:R-:W-:Y:S06]  /*cb20*/  HMMA.16816.F32 R44, R20.reuse, R30, R44 ;  /* 0x0000001e142c723c */ /* 0x040fec000000182c */
[----:B---3--:R-:W-:Y:S06]  /*cb30*/  HMMA.16816.F32 R80, R20, R32, R108 ;  /* 0x000000201450723c */ /* 0x008fec000000186c */
[-C--:B----4-:R-:W-:Y:S06]  /*cb40*/  HMMA.16816.F32 R116, R12, R16.reuse, R124 ;  /* 0x000000100c74723c */ /* 0x090fec000000187c */
[----:B------:R-:W-:Y:S06]  /*cb50*/  HMMA.16816.F32 R108, R20, R16, R120 ;  /* 0x00000010146c723c */ /* 0x000fec0000001878 */
[-C--:B------:R-:W-:Y:S06]  /*cb60*/  HMMA.16816.F32 R124, R12, R18.reuse, R236 ;  /* 0x000000120c7c723c */ /* 0x080fec00000018ec */
[----:B------:R-:W-:Y:S01]  /*cb70*/  HMMA.16816.F32 R40, R20, R18, R40 ;  /* 0x000000121428723c */ /* 0x000fe20000001828 */
[----:B------:R-:W1:Y:S01]  /*cb80*/  LDSM.16.M88.4 R16, [R223+0x3000] ;  /* 0x00300000df10783b */ /* 0x000e620000000200 */
[----:B------:R-:W-:Y:S01]  /*cb90*/  IMAD.MOV.U32 R236, RZ, RZ, R69 ;  /* 0x000000ffffec7224 */ /* 0x000fe200078e0045 */
[----:B------:R-:W-:Y:S01]  /*cba0*/  MOV R238, R2 ;  /* 0x0000000200ee7202 */ /* 0x000fe20000000f00 */
[----:B------:R-:W-:-:S02]  /*cbb0*/  IMAD.MOV.U32 R237, RZ, RZ, R3 ;  /* 0x000000ffffed7224 */ /* 0x000fc400078e0003 */
[----:B------:R-:W-:Y:S01]  /*cbc0*/  HMMA.16816.F32 R76, R12, R34, R244 ;  /* 0x000000220c4c723c */ /* 0x000fe200000018f4 */
[----:B------:R-:W-:-:S05]  /*cbd0*/  IMAD.MOV.U32 R239, RZ, RZ, R0 ;  /* 0x000000ffffef7224 */ /* 0x000fca00078e0000 */
[C---:B--2---:R-:W-:Y:S01]  /*cbe0*/  HMMA.16816.F32 R100, R12.reuse, R24, R100 ;  /* 0x000000180c64723c */ /* 0x044fe20000001864 */
[----:B------:R-:W-:Y:S01]  /*cbf0*/  IMAD.MOV.U32 R244, RZ, RZ, R37 ;  /* 0x000000fffff47224 */ /* 0x000fe200078e0025 */
[----:B------:R-:W-:Y:S01]  /*cc00*/  MOV R245, R252 ;  /* 0x000000fc00f57202 */ /* 0x000fe20000000f00 */
[----:B------:R-:W2:Y:S01]  /*cc10*/  LDSM.16.M88.4 R36, [R223+0x3800] ;  /* 0x00380000df24783b */ /* 0x000ea20000000200 */
[----:B------:R-:W-:Y:S02]  /*cc20*/  IMAD.MOV.U32 R246, RZ, RZ, R231 ;  /* 0x000000fffff67224 */ /* 0x000fe400078e00e7 */
[----:B------:R-:W-:Y:S01]  /*cc30*/  HMMA.16816.F32 R236, R12, R26, R236 ;  /* 0x0000001a0cec723c */ /* 0x000fe200000018ec */
[----:B------:R-:W-:-:S05]  /*cc40*/  IMAD.MOV.U32 R247, RZ, RZ, R229 ;  /* 0x000000fffff77224 */ /* 0x000fca00078e00e5 */
[----:B------:R-:W-:Y:S06]  /*cc50*/  HMMA.16816.F32 R84, R12, R32, R64 ;  /* 0x000000200c54723c */ /* 0x000fec0000001840 */
[----:B------:R-:W-:Y:S01]  /*cc60*/  HMMA.16816.F32 R64, R20, R34, R48 ;  /* 0x000000221440723c */ /* 0x000fe20000001830 */
[----:B------:R-:W3:Y:S05]  /*cc70*/  LDSM.16.M88.4 R32, [R223+0x1800] ;  /* 0x00180000df20783b */ /* 0x000eea0000000200 */
[----:B------:R-:W-:Y:S01]  /*cc80*/  HMMA.16816.F32 R52, R12, R28, R52 ;  /* 0x0000001c0c34723c */ /* 0x000fe20000001834 */
[----:B------:R-:W-:Y:S01]  /*cc90*/  MOV R69, R102 ;  /* 0x0000006600457202 */ /* 0x000fe20000000f00 */
[----:B------:R-:W-:-:S04]  /*cca0*/  IMAD.MOV.U32 R122, RZ, RZ, R103 ;  /* 0x000000ffff7a7224 */ /* 0x000fc800078e0067 */
[----:B------:R-:W-:Y:S01]  /*ccb0*/  HMMA.16816.F32 R48, R12, R30, R240 ;  /* 0x0000001e0c30723c */ /* 0x000fe200000018f0 */
[----:B------:R-:W4:Y:S01]  /*ccc0*/  LDSM.16.M88.4 R28, [R223+0x2000] ;  /* 0x00200000df1c783b */ /* 0x000f220000000200 */
[----:B------:R-:W-:Y:S01]  /*ccd0*/  IMAD.MOV.U32 R103, RZ, RZ, R238 ;  /* 0x000000ffff677224 */ /* 0x000fe200078e00ee */
[----:B------:R-:W-:-:S03]  /*cce0*/  MOV R102, R239 ;  /* 0x000000ef00667202 */ /* 0x000fc60000000f00 */
[C---:B-1----:R-:W-:Y:S01]  /*ccf0*/  HMMA.16816.F32 R4, R12.reuse, R16, R4 ;  /* 0x000000100c04723c */ /* 0x042fe20000001804 */
[----:B------:R-:W-:Y:S01]  /*cd00*/  MOV R243, R75 ;  /* 0x0000004b00f37202 */ /* 0x000fe20000000f00 */
[----:B------:R-:W-:Y:S01]  /*cd10*/  IMAD.MOV.U32 R75, RZ, RZ, R101 ;  /* 0x000000ffff4b7224 */ /* 0x000fe200078e0065 */
[----:B------:R-:W-:Y:S01]  /*cd20*/  MOV R240, R227 ;  /* 0x000000e300f07202 */ /* 0x000fe20000000f00 */
[----:B------:R-:W-:Y:S01]  /*cd30*/  IMAD.MOV.U32 R242, RZ, RZ, R202 ;  /* 0x000000fffff27224 */ /* 0x000fe200078e00ca */
[----:B------:R-:W-:Y:S01]  /*cd40*/  MOV R202, R237 ;  /* 0x000000ed00ca7202 */ /* 0x000fe20000000f00 */
[----:B------:R-:W-:Y:S01]  /*cd50*/  IMAD.MOV.U32 R101, RZ, RZ, R100 ;  /* 0x000000ffff657224 */ /* 0x000fe200078e0064 */
[----:B--2---:R-:W-:Y:S01]  /*cd60*/  HMMA.16816.F32 R232, R12, R38, R232 ;  /* 0x000000260ce8723c */ /* 0x004fe200000018e8 */
[----:B------:R-:W-:Y:S02]  /*cd70*/  IMAD.MOV.U32 R100, RZ, RZ, R236 ;  /* 0x000000ffff647224 */ /* 0x000fe400078e00ec */
[----:B------:R-:W-:-:S03]  /*cd80*/  IMAD.MOV.U32 R241, RZ, RZ, R226 ;  /* 0x000000fffff17224 */ /* 0x000fc600078e00e2 */
[C---:B------:R-:W-:Y:S06]  /*cd90*/  HMMA.16816.F32 R236, R12.reuse, R18, R244 ;  /* 0x000000120cec723c */ /* 0x040fec00000018f4 */
[C---:B------:R-:W-:Y:S06]  /*cda0*/  HMMA.16816.F32 R136, R12.reuse, R36, R136 ;  /* 0x000000240c88723c */ /* 0x040fec0000001888 */
[C---:B---3--:R-:W-:Y:S06]  /*cdb0*/  HMMA.16816.F32 R132, R12.reuse, R32, R132 ;  /* 0x000000200c84723c */ /* 0x048fec0000001884 */
[C---:B------:R-:W-:Y:S06]  /*cdc0*/  HMMA.16816.F32 R204, R12.reuse, R34, R204 ;  /* 0x000000220ccc723c */ /* 0x040fec00000018cc */
[----:B------:R-:W-:Y:S01]  /*cdd0*/  MOV R121, R237 ;  /* 0x000000ed00797202 */ /* 0x000fe20000000f00 */
[----:B------:R-:W-:Y:S01]  /*cde0*/  IMAD.MOV.U32 R120, RZ, RZ, R238 ;  /* 0x000000ffff787224 */ /* 0x000fe200078e00ee */
[C---:B----4-:R-:W-:Y:S01]  /*cdf0*/  HMMA.16816.F32 R208, R12.reuse, R28, R208 ;  /* 0x0000001c0cd0723c */ /* 0x050fe200000018d0 */
        /* <DEDUP_REMOVED lines=9> */
[----:B------:R1:W5:Y:S02]  /*ce90*/  LDL.LU.64 R138, [R1+0x108] ;  /* 0x00010800018a7983 */ /* 0x0003640000300a00 */
[----:B------:R-:W-:Y:S01]  /*cea0*/  MOV R13, R234 ;  /* 0x000000ea000d7202 */ /* 0x000fe20000000f00 */
[----:B------:R-:W-:Y:S01]  /*ceb0*/  IMAD.MOV.U32 R12, RZ, RZ, R235 ;  /* 0x000000ffff0c7224 */ /* 0x000fe200078e00eb */
[----:B------:R-:W-:Y:S01]  /*cec0*/  MOV R14, R121 ;  /* 0x00000079000e7202 */ /* 0x000fe20000000f00 */
[----:B------:R-:W-:Y:S01]  /*ced0*/  IMAD.MOV.U32 R15, RZ, RZ, R120 ;  /* 0x000000ffff0f7224 */ /* 0x000fe200078e0078 */
[C---:B------:R-:W-:Y:S01]  /*cee0*/  HMMA.16816.F32 R212, R20.reuse, R32, R212 ;  /* 0x0000002014d4723c */ /* 0x040fe200000018d4 */
[----:B------:R1:W5:Y:S05]  /*cef0*/  LDL.LU.64 R136, [R1+0x100] ;  /* 0x0001000001887983 */ /* 0x00036a0000300a00 */
[C---:B------:R-:W-:Y:S06]  /*cf00*/  HMMA.16816.F32 R236, R20.reuse, R30, R88 ;  /* 0x0000001e14ec723c */ /* 0x040fec0000001858 */
[----:B------:R-:W-:Y:S01]  /*cf10*/  HMMA.16816.F32 R232, R20, R24, R128 ;  /* 0x0000001814e8723c */ /* 0x000fe20000001880 */
[----:B------:R-:W-:Y:S01]  /*cf20*/  IMAD.MOV.U32 R88, RZ, RZ, R14 ;  /* 0x000000ffff587224 */ /* 0x000fe200078e000e */
[----:B------:R-:W-:Y:S01]  /*cf30*/  MOV R89, R15 ;  /* 0x0000000f00597202 */ /* 0x000fe20000000f00 */
[----:B------:R-:W-:Y:S01]  /*cf40*/  IMAD.MOV.U32 R90, RZ, RZ, R252 ;  /* 0x000000ffff5a7224 */ /* 0x000fe200078e00fc */
[----:B------:R-:W-:-:S02]  /*cf50*/  MOV R91, R231 ;  /* 0x000000e7005b7202 */ /* 0x000fc40000000f00 */
[----:B------:R-:W-:Y:S01]  /*cf60*/  HMMA.16816.F32 R244, R20, R34, R104 ;  /* 0x0000002214f4723c */ /* 0x000fe20000001868 */
[----:B------:R-:W-:Y:S01]  /*cf70*/  IMAD.MOV.U32 R128, RZ, RZ, R13 ;  /* 0x000000ffff807224 */ /* 0x000fe200078e000d */
[----:B------:R-:W-:Y:S01]  /*cf80*/  MOV R129, R12 ;  /* 0x0000000c00817202 */ /* 0x000fe20000000f00 */
[----:B------:R-:W-:-:S03]  /*cf90*/  IMAD.MOV.U32 R130, RZ, RZ, R3 ;  /* 0x000000ffff827224 */ /* 0x000fc600078e0003 */
[C---:B------:R-:W-:Y:S01]  /*cfa0*/  HMMA.16816.F32 R12, R20.reuse, R16, R112 ;  /* 0x00000010140c723c */ /* 0x040fe20000001870 */
        /* <DEDUP_REMOVED lines=9> */
[----:B------:R-:W-:Y:S01]  /*d040*/  LDSM.16.M88.4 R32, [R221] ;  /* 0x00000000dd20783b */ /* 0x000fe20000000200 */
[----:B------:R-:W-:Y:S01]  /*d050*/  IMAD.MOV.U32 R104, RZ, RZ, R0 ;  /* 0x000000ffff687224 */ /* 0x000fe200078e0000 */
[C---:B------:R-:W-:Y:S01]  /*d060*/  HMMA.16816.F32 R248, R20.reuse, R28, R248 ;  /* 0x0000001c14f8723c */ /* 0x040fe200000018f8 */
[----:B------:R-:W-:Y:S01]  /*d070*/  MOV R63, R2 ;  /* 0x00000002003f7202 */ /* 0x000fe20000000f00 */
[----:B------:R-:W-:Y:S01]  /*d080*/  LDSM.16.M88.4 R24, [R221+0x1000] ;  /* 0x00100000dd18783b */ /* 0x000fe20000000200 */
[----:B------:R-:W-:Y:S01]  /*d090*/  MOV R113, R203 ;  /* 0x000000cb00717202 */ /* 0x000fe20000000f00 */
[----:B------:R-:W-:Y:S01]  /*d0a0*/  IMAD.MOV.U32 R105, RZ, RZ, R75 ;  /* 0x000000ffff697224 */ /* 0x000fe200078e004b */
[----:B------:R-:W-:Y:S01]  /*d0b0*/  MOV R106, R69 ;  /* 0x00000045006a7202 */ /* 0x000fe20000000f00 */
[----:B------:R-:W-:Y:S01]  /*d0c0*/  LDSM.16.M88.4 R28, [R221+0x800] ;  /* 0x00080000dd1c783b */ /* 0x000fe20000000200 */
        /* <DEDUP_REMOVED lines=11> */
[----:B------:R-:W2:Y:S01]  /*d180*/  LDSM.16.M88.4 R16, [R225] ;  /* 0x00000000e110783b */ /* 0x000ea20000000200 */
[----:B------:R-:W-:-:S02]  /*d190*/  MOV R38, R121 ;  /* 0x0000007900267202 */ /* 0x000fc40000000f00 */
[----:B------:R-:W-:Y:S02]  /*d1a0*/  MOV R107, R202 ;  /* 0x000000ca006b7202 */ /* 0x000fe40000000f00 */
[----:B------:R-:W-:Y:S07]  /*d1b0*/  HMMA.16816.F32 R96, R20, R36, R112 ;  /* 0x000000241460723c */ /* 0x000fee0000001870 */
        /* <DEDUP_REMOVED lines=8> */
[----:B------:R-:W-:Y:S02]  /*d240*/  IMAD.MOV.U32 R20, RZ, RZ, R92 ;  /* 0x000000ffff147224 */ /* 0x000fe400078e005c */
[----:B------:R-:W-:Y:S01]  /*d250*/  MOV R68, R13 ;  /* 0x0000000d00447202 */ /* 0x000fe20000000f00 */
[----:B------:R-:W-:Y:S01]  /*d260*/  IMAD.MOV.U32 R0, RZ, RZ, R12 ;  /* 0x000000ffff007224 */ /* 0x000fe200078e000c */
[----:B------:R-:W-:Y:S01]  /*d270*/  MOV R230, R14 ;  /* 0x0000000e00e67202 */ /* 0x000fe20000000f00 */
[----:B------:R-:W-:Y:S02]  /*d280*/  IMAD.MOV.U32 R74, RZ, RZ, R15 ;  /* 0x000000ffff4a7224 */ /* 0x000fe400078e000f */
[----:B------:R-:W3:Y:S01]  /*d290*/  LDSM.16.M88.4 R12, [R225+0x2000] ;  /* 0x00200000e10c783b */ /* 0x000ee20000000200 */
[----:B------:R-:W-:Y:S01]  /*d2a0*/  IMAD.MOV.U32 R203, RZ, RZ, R96 ;  /* 0x000000ffffcb7224 */ /* 0x000fe200078e0060 */
[----:B------:R-:W-:Y:S01]  /*d2b0*/  MOV R202, R97 ;  /* 0x0000006100ca7202 */ /* 0x000fe20000000f00 */
[----:B------:R-:W-:Y:S01]  /*d2c0*/  IMAD.MOV.U32 R75, RZ, RZ, R98 ;  /* 0x000000ffff4b7224 */ /* 0x000fe200078e0062 */
[----:B------:R-:W-:Y:S01]  /*d2d0*/  MOV R69, R99 ;  /* 0x0000006300457202 */ /* 0x000fe20000000f00 */
[-C--:B--2---:R-:W-:Y:S06]  /*d2e0*/  HMMA.16816.F32 R120, R16, R32.reuse, R80 ;  /* 0x000000201078723c */ /* 0x084fec0000001850 */
[C---:B---3--:R-:W-:Y:S06]  /*d2f0*/  HMMA.16816.F32 R128, R12.reuse, R32, R84 ;  /* 0x000000200c80723c */ /* 0x048fec0000001854 */
[----:B------:R-:W-:Y:S01]  /*d300*/  HMMA.16816.F32 R112, R12, R34, R76 ;  /* 0x000000220c70723c */ /* 0x000fe2000000184c */
[----:B------:R-:W-:Y:S01]  /*d310*/  MOV R32, R105 ;  /* 0x0000006900207202 */ /* 0x000fe20000000f00 */
[----:B------:R-:W-:-:S04]  /*d320*/  IMAD.MOV.U32 R33, RZ, RZ, R106 ;  /* 0x000000ffff217224 */ /* 0x000fc800078e006a */
[C---:B------:R-:W-:Y:S01]  /*d330*/  HMMA.16816.F32 R84, R16.reuse, R24, R108 ;  /* 0x000000181054723c */ /* 0x040fe2000000186c */
[----:B------:R-:W-:Y:S01]  /*d340*/  MOV R76, R107 ;  /* 0x0000006b004c7202 */ /* 0x000fe20000000f00 */
[----:B------:R-:W-:Y:S01]  /*d350*/  IMAD.MOV.U32 R77, RZ, RZ, R103 ;  /* 0x000000ffff4d7224 */ /* 0x000fe200078e0067 */
[----:B------:R-:W-:Y:S01]  /*d360*/  MOV R78, R102 ;  /* 0x00000066004e7202 */ /* 0x000fe20000000f00 */
[----:B------:R-:W-:Y:S02]  /*d370*/  IMAD.MOV.U32 R79, RZ, RZ, R101 ;  /* 0x000000ffff4f7224 */ /* 0x000fe400078e0065 */
[----:B------:R-:W-:Y:S01]  /*d380*/  HMMA.16816.F32 R104, R16, R34, R64 ;  /* 0x000000221068723c */ /* 0x000fe20000001840 */
[----:B------:R-:W-:Y:S01]  /*d390*/  MOV R109, R32 ;  /* 0x00000020006d7202 */ /* 0x000fe20000000f00 */
[----:B------:R-:W-:Y:S01]  /*d3a0*/  IMAD.MOV.U32 R110, RZ, RZ, R33 ;  /* 0x000000ffff6e7224 */ /* 0x000fe200078e0021 */
[----:B------:R-:W-:Y:S01]  /*d3b0*/  MOV R111, R23 ;  /* 0x00000017006f7202 */ /* 0x000fe20000000f00 */
[----:B------:R-:W2:Y:S01]  /*d3c0*/  LDSM.16.M88.4 R32, [R221+0x1800] ;  /* 0x00180000dd20783b */ /* 0x000ea20000000200 */
[----:B------:R-:W-:Y:S01]  /*d3d0*/  IMAD.MOV.U32 R108, RZ, RZ, R79 ;  /* 0x000000ffff6c7224 */ /* 0x000fe200078e004f */
[----:B------:R-:W-:Y:S01]  /*d3e0*/  HMMA.16816.F32 R96, R12, R28, R52 ;  /* 0x0000001c0c60723c */ /* 0x000fe20000001834 */
[----:B------:R-:W-:-:S05]  /*d3f0*/  MOV R67, R100 ;  /* 0x0000006400437202 */ /* 0x000fca0000000f00 */
        /* <DEDUP_REMOVED lines=8> */
[----:B------:R-:W-:Y:S01]  /*d480*/  HMMA.16816.F32 R92, R12, R30, R48 ;  /* 0x0000001e0c5c723c */ /* 0x000fe20000001830 */
[----:B------:R-:W-:Y:S01]  /*d490*/  MOV R117, R76 ;  /* 0x0000004c00757202 */ /* 0x000fe20000000f00 */
[----:B------:R-:W-:Y:S01]  /*d4a0*/  IMAD.MOV.U32 R118, RZ, RZ, R77 ;  /* 0x000000ffff767224 */ /* 0x000fe200078e004d */
[----:B------:R-:W-:Y:S01]  /*d4b0*/  MOV R119, R78 ;  /* 0x0000004e00777202 */ /* 0x000fe20000000f00 */
[----:B------:R-:W-:-:S02]  /*d4c0*/  IMAD.MOV.U32 R116, RZ, RZ, R67 ;  /* 0x000000ffff747224 */ /* 0x000fc400078e0043 */
[----:B------:R-:W-:Y:S01]  /*d4d0*/  HMMA.16816.F32 R88, R16, R30, R44 ;  /* 0x0000001e1058723c */ /* 0x000fe2000000182c */
[----:B------:R-:W3:Y:S05]  /*d4e0*/  LDSM.16.M88.4 R28, [R221+0x2000] ;  /* 0x00200000dd1c783b */ /* 0x000eea0000000200 */
[----:B------:R-:W-:Y:S01]  /*d4f0*/  HMMA.16816.F32 R76, R12, R26, R124 ;  /* 0x0000001a0c4c723c */ /* 0x000fe2000000187c */
[----:B------:R-:W-:Y:S01]  /*d500*/  MOV R44, R38 ;  /* 0x00000026002c7202 */ /* 0x000fe20000000f00 */
[----:B------:R-:W-:Y:S01]  /*d510*/  IMAD.MOV.U32 R45, RZ, RZ, R39 ;  /* 0x000000ffff2d7224 */ /* 0x000fe200078e0027 */
[----:B------:R-:W-:Y:S01]  /*d520*/  MOV R46, R36 ;  /* 0x00000024002e7202 */ /* 0x000fe20000000f00 */
[----:B------:R-:W-:-:S02]  /*d530*/  IMAD.MOV.U32 R47, RZ, RZ, R37 ;  /* 0x000000ffff2f7224 */ /* 0x000fc400078e0025 */
[----:B------:R-:W-:Y:S01]  /*d540*/  LDSM.16.M88.4 R36, [R221+0x3800] ;  /* 0x00380000dd24783b */ /* 0x000fe20000000200 */
[----:B------:R-:W-:Y:S01]  /*d550*/  IMAD.MOV.U32 R126, RZ, RZ, R22 ;  /* 0x000000ffff7e7224 */ /* 0x000fe200078e0016 */
[----:B------:R-:W-:Y:S01]  /*d560*/  MOV R127, R21 ;  /* 0x00000015007f7202 */ /* 0x000fe20000000f00 */
[----:B------:R-:W-:Y:S01]  /*d570*/  IMAD.MOV.U32 R125, RZ, RZ, R20 ;  /* 0x000000ffff7d7224 */ /* 0x000fe200078e0014 */
[C---:B------:R-:W-:Y:S01]  /*d580*/  HMMA.16816.F32 R64, R16.reuse, R26, R40 ;  /* 0x0000001a1040723c */ /* 0x040fe20000001828 */
[----:B------:R-:W4:Y:S04]  /*d590*/  LDSM.16.M88.4 R20, [R221+0x3000] ;  /* 0x00300000dd14783b */ /* 0x000f280000000200 */
[----:B------:R-:W1:Y:S01]  /*d5a0*/  LDSM.16.M88.4 R24, [R221+0x2800] ;  /* 0x00280000dd18783b */ /* 0x000e620000000200 */
[-C--:B--2---:R-:W-:Y:S01]  /*d5b0*/  HMMA.16816.F32 R44, R16, R32.reuse, R44 ;  /* 0x00000020102c723c */ /* 0x084fe2000000182c */
[----:B------:R-:W-:Y:S01]  /*d5c0*/  MOV R40, R60 ;  /* 0x0000003c00287202 */ /* 0x000fe20000000f00 */
[----:B------:R-:W-:Y:S01]  /*d5d0*/  IMAD.MOV.U32 R41, RZ, RZ, R61 ;  /* 0x000000ffff297224 */ /* 0x000fe200078e003d */
[----:B------:R-:W-:Y:S01]  /*d5e0*/  MOV R42, R62 ;  /* 0x0000003e002a7202 */ /* 0x000fe20000000f00 */
[----:B------:R-:W-:Y:S01]  /*d5f0*/  IMAD.MOV.U32 R43, RZ, RZ, R63 ;  /* 0x000000ffff2b7224 */ /* 0x000fe200078e003f */
[----:B------:R-:W-:Y:S01]  /*d600*/  UISETP.GE.AND UP1, UPT, UR26, 0x3, UPT ;  /* 0x000000031a00788c */ /* 0x000fe2000bf26270 */
[----:B------:R-:W-:Y:S01]  /*d610*/  HMMA.16816.F32 R60, R12, R32, R132 ;  /* 0x000000200c3c723c */ /* 0x000fe20000001884 */
[----:B------:R-:W-:-:S06]  /*d620*/  DEPBAR.LE SB0, 0x0 ;  /* 0x000080000000791a */ /* 0x000fcc0000000000 */
[----:B------:R-:W-:Y:S01]  /*d630*/  MOV R132, R56 ;  /* 0x0000003800847202 */ /* 0x000fe20000000f00 */
[----:B------:R-:W-:Y:S01]  /*d640*/  IMAD.MOV.U32 R133, RZ, RZ, R57 ;  /* 0x000000ffff857224 */ /* 0x000fe200078e0039 */
[----:B------:R-:W-:Y:S01]  /*d650*/  MOV R134, R58 ;  /* 0x0000003a00867202 */ /* 0x000fe20000000f00 */
[----:B------:R-:W-:Y:S02]  /*d660*/  IMAD.MOV.U32 R135, RZ, RZ, R59 ;  /* 0x000000ffff877224 */ /* 0x000fe400078e003b */
[C---:B------:R-:W-:Y:S06]  /*d670*/  HMMA.16816.F32 R56, R12.reuse, R34, R204 ;  /* 0x000000220c38723c */ /* 0x040fec00000018cc */
[----:B---3--:R-:W-:Y:S01]  /*d680*/  HMMA.16816.F32 R48, R12, R30, R240 ;  /* 0x0000001e0c30723c */ /* 0x008fe200000018f0 */
[----:B------:R-:W-:Y:S01]  /*d690*/  MOV R204, R54 ;  /* 0x0000003600cc7202 */ /* 0x000fe20000000f00 */
[----:B------:R-:W-:Y:S01]  /*d6a0*/  IMAD.MOV.U32 R205, RZ, RZ, R55 ;  /* 0x000000ffffcd7224 */ /* 0x000fe200078e0037 */
[----:B------:R-:W-:Y:S01]  /*d6b0*/  MOV R206, R227 ;  /* 0x000000e300ce7202 */ /* 0x000fe20000000f00 */
[----:B------:R-:W-:-:S02]  /*d6c0*/  IMAD.MOV.U32 R207, RZ, RZ, R226 ;  /* 0x000000ffffcf7224 */ /* 0x000fc400078e00e2 */
[C---:B------:R-:W-:Y:S06]  /*d6d0*/  HMMA.16816.F32 R52, R12.reuse, R28, R208 ;  /* 0x0000001c0c34723c */ /* 0x040fec00000018d0 */
[C---:B----4-:R-:W-:Y:S06]  /*d6e0*/  HMMA.16816.F32 R208, R12.reuse, R20, R4 ;  /* 0x000000140cd0723c */ /* 0x050fec0000001804 */
[C---:B------:R-:W-:Y:S06]  /*d6f0*/  HMMA.16816.F32 R40, R12.reuse, R38, R40 ;  /* 0x000000260c28723c */ /* 0x040fec0000001828 */
[C---:B-1----:R-:W-:Y:S06]  /*d700*/  HMMA.16816.F32 R108, R12.reuse, R24, R108 ;  /* 0x000000180c6c723c */ /* 0x042fec000000186c */
[----:B------:R-:W-:Y:S06]  /*d710*/  HMMA.16816.F32 R116, R12, R26, R116 ;  /* 0x0000001a0c74723c */ /* 0x000fec0000001874 */
[----:B------:R-:W-:Y:S01]  /*d720*/  MOV R4, R208 ;  /* 0x000000d000047202 */ /* 0x000fe20000000f00 */
[----:B------:R-:W-:Y:S01]  /*d730*/  IMAD.MOV.U32 R242, RZ, RZ, R209 ;  /* 0x000000fffff27224 */ /* 0x000fe200078e00d1 */
[----:B------:R-:W-:Y:S01]  /*d740*/  MOV R241, R211 ;  /* 0x000000d300f17202 */ /* 0x000fe20000000f00 */
[----:B------:R-:W-:-:S02]  /*d750*/  IMAD.MOV.U32 R240, RZ, RZ, R210 ;  /* 0x000000fffff07224 */ /* 0x000fc400078e00d2 */
[----:B------:R-:W-:Y:S01]  /*d760*/  HMMA.16816.F32 R208, R12, R22, R132 ;  /* 0x000000160cd0723c */ /* 0x000fe20000001884 */
[----:B------:R-:W-:Y:S01]  /*d770*/  IMAD.MOV.U32 R243, RZ, RZ, R40 ;  /* 0x000000fffff37224 */ /* 0x000fe200078e0028 */
[----:B------:R-:W-:Y:S01]  /*d780*/  MOV R6, R41 ;  /* 0x0000002900067202 */ /* 0x000fe20000000f00 */
[----:B------:R-:W-:-:S15]  /*d790*/  IMAD.MOV.U32 R5, RZ, RZ, R43 ;  /* 0x000000ffff057224 */ /* 0x000fde00078e002b */
[----:B------:R-:W-:-:S06]  /*d7a0*/  NOP ;  /* 0x0000000000007918 */ /* 0x000fcc0000000000 */
[----:B------:R-:W-:Y:S01]  /*d7b0*/  MOV R133, R210 ;  /* 0x000000d200857202 */ /* 0x000fe20000000f00 */
[----:B------:R-:W-:Y:S01]  /*d7c0*/  IMAD.MOV.U32 R132, RZ, RZ, R208 ;  /* 0x000000ffff847224 */ /* 0x000fe200078e00d0 */
[----:B------:R-:W-:Y:S01]  /*d7d0*/  MOV R124, R209 ;  /* 0x000000d1007c7202 */ /* 0x000fe20000000f00 */
[----:B------:R-:W-:Y:S02]  /*d7e0*/  IMAD.MOV.U32 R7, RZ, RZ, R211 ;  /* 0x000000ffff077224 */ /* 0x000fe400078e00d3 */
[----:B------:R-:W-:Y:S07]  /*d7f0*/  HMMA.16816.F32 R208, R12, R36, R204 ;  /* 0x000000240cd0723c */ /* 0x000fee00000018cc */
[----:B------:R-:W-:-:S02]  /*d800*/  MOV R12, R42 ;  /* 0x0000002a000c7202 */ /* 0x000fc40000000f00 */
[C---:B------:R-:W-:Y:S06]  /*d810*/  HMMA.16816.F32 R40, R16.reuse, R34, R244 ;  /* 0x000000221028723c */ /* 0x040fec00000018f4 */
[----:B------:R-:W-:Y:S01]  /*d820*/  HMMA.16816.F32 R32, R16, R28, R248 ;  /* 0x0000001c1020723c */ /* 0x000fe200000018f8 */
[----:B------:R-:W-:Y:S02]  /*d830*/  IMAD.MOV.U32 R245, RZ, RZ, R0 ;  /* 0x000000fffff57224 */ /* 0x000fe400078e0000 */
[----:B------:R-:W-:Y:S01]  /*d840*/  FMUL.FTZ R0, R120, UR29 ;  /* 0x0000001d78007c20 */ /* 0x000fe20008410000 */
[----:B------:R-:W-:-:S02]  /*d850*/  MOV R247, R12 ;  /* 0x0000000c00f77202 */ /* 0x000fc40000000f00 */
[----:B------:R-:W-:Y:S01]  /*d860*/  MOV R246, R68 ;  /* 0x0000004400f67202 */ /* 0x000fe20000000f00 */
[----:B------:R1:W-:Y:S01]  /*d870*/  MUFU.TANH R134, R0 ;  /* 0x0000000000867308 */ /* 0x0003e20000002400 */
        /* <DEDUP_REMOVED lines=10> */
[C---:B------:R-:W-:Y:S01]  /*d920*/  HMMA.16816.F32 R24, R16.reuse, R26, R212 ;  /* 0x0000001a1018723c */ /* 0x040fe200000018d4 */
[----:B------:R-:W-:Y:S01]  /*d930*/  IMAD.MOV.U32 R226, RZ, RZ, R210 ;  /* 0x000000ffffe27224 */ /* 0x000fe200078e00d2 */
[----:B------:R-:W-:Y:S01]  /*d940*/  MOV R210, R127 ;  /* 0x0000007f00d27202 */ /* 0x000fe20000000f00 */
[----:B------:R-:W-:Y:S02]  /*d950*/  IMAD.MOV.U32 R211, RZ, RZ, R229 ;  /* 0x000000ffffd37224 */ /* 0x000fe400078e00e5 */
[----:B-1----:R-:W-:Y:S01]  /*d960*/  FMUL.FTZ R0, R121, UR29 ;  /* 0x0000001d79007c20 */ /* 0x002fe20008410000 */
[----:B------:R-:W-:Y:S01]  /*d970*/  IMAD.MOV.U32 R233, RZ, RZ, R243 ;  /* 0x000000ffffe97224 */ /* 0x000fe200078e00f3 */
[----:B------:R-:W-:Y:S01]  /*d980*/  MOV R232, R226 ;  /* 0x000000e200e87202 */ /* 0x000fe20000000f00 */
[----:B------:R-:W-:Y:S01]  /*d990*/  IMAD.MOV.U32 R213, RZ, RZ, R202 ;  /* 0x000000ffffd57224 */ /* 0x000fe200078e00ca */
[----:B------:R1:W-:Y:S01]  /*d9a0*/  MUFU.TANH R204, R0 ;  /* 0x0000000000cc7308 */ /* 0x0003e20000002400 */
[----:B------:R-:W-:Y:S01]  /*d9b0*/  MOV R212, R203 ;  /* 0x000000cb00d47202 */ /* 0x000fe20000000f00 */
[----:B------:R-:W-:Y:S01]  /*d9c0*/  IMAD.MOV.U32 R215, RZ, RZ, R69 ;  /* 0x000000ffffd77224 */ /* 0x000fe200078e0045 */
[----:B------:R-:W-:Y:S01]  /*d9d0*/  MOV R214, R75 ;  /* 0x0000004b00d67202 */ /* 0x000fe20000000f00 */
[----:B------:R-:W-:Y:S01]  /*d9e0*/  HMMA.16816.F32 R208, R16, R38, R208 ;  /* 0x0000002610d0723c */ /* 0x000fe200000018d0 */
[----:B-1----:R-:W-:-:S04]  /*d9f0*/  FMUL.FTZ R0, R122, UR29 ;  /* 0x0000001d7a007c20 */ /* 0x002fc80008410000 */
[----:B------:R1:W-:-:S15]  /*da00*/  MUFU.TANH R132, R0 ;  /* 0x0000000000847308 */ /* 0x0003de0000002400 */
[----:B------:R-:W-:-:S04]  /*da10*/  NOP ;  /* 0x0000000000007918 */ /* 0x000fc80000000000 */
[----:B------:R-:W-:Y:S01]  /*da20*/  FMUL.FTZ R211, R211, UR29 ;  /* 0x0000001dd3d37c20 */ /* 0x000fe20008410000 */
[----:B-1----:R-:W-:-:S04]  /*da30*/  FMUL.FTZ R0, R123, UR29 ;  /* 0x0000001d7b007c20 */ /* 0x002fc80008410000 */
        /* <DEDUP_REMOVED lines=90> */
[----:B------:R-:W-:-:S05]  /*dfe0*/  MOV R44, R245 ;  /* 0x000000f5002c7202 */ /* 0x000fca0000000f00 */
[----:B------:R1:W-:Y:S02]  /*dff0*/  MUFU.TANH R93, R0 ;  /* 0x00000000005d7308 */ /* 0x0003e40000002400 */
[----:B-1----:R-:W-:Y:S01]  /*e000*/  FMUL.FTZ R0, R45, UR29 ;  /* 0x0000001d2d007c20 */ /* 0x002fe20008410000 */
[----:B------:R-:W-:-:S05]  /*e010*/  IMAD.MOV.U32 R45, RZ, RZ, R246 ;  /* 0x000000ffff2d7224 */ /* 0x000fca00078e00f6 */
[----:B------:R1:W2:Y:S02]  /*e020*/  MUFU.TANH R229, R0 ;  /* 0x0000000000e57308 */ /* 0x0002a40000002400 */
[----:B-1----:R-:W-:Y:S01]  /*e030*/  FMUL.FTZ R0, R46, UR29 ;  /* 0x0000001d2e007c20 */ /* 0x002fe20008410000 */
[----:B------:R-:W-:-:S05]  /*e040*/  MOV R46, R230 ;  /* 0x000000e6002e7202 */ /* 0x000fca0000000f00 */
[----:B------:R1:W-:Y:S02]  /*e050*/  MUFU.TANH R79, R0 ;  /* 0x00000000004f7308 */ /* 0x0003e40000002400 */
[----:B-1----:R-:W-:Y:S01]  /*e060*/  FMUL.FTZ R0, R47, UR29 ;  /* 0x0000001d2f007c20 */ /* 0x002fe20008410000 */
[----:B------:R-:W-:-:S05]  /*e070*/  IMAD.MOV.U32 R47, RZ, RZ, R74 ;  /* 0x000000ffff2f7224 */ /* 0x000fca00078e004a */
        /* <DEDUP_REMOVED lines=14> */
[----:B------:R1:W-:Y:S02]  /*e160*/  MUFU.TANH R246, R0 ;  /* 0x0000000000f67308 */ /* 0x0003e40000002400 */
[----:B-1----:R-:W-:Y:S01]  /*e170*/  FMUL.FTZ R0, R42, UR29 ;  /* 0x0000001d2a007c20 */ /* 0x002fe20008410000 */
[----:B------:R-:W-:Y:S02]  /*e180*/  MOV R42, R3 ;  /* 0x00000003002a7202 */ /* 0x000fe40000000f00 */
[----:B------:R-:W1:Y:S03]  /*e190*/  S2R R3, SR_TID.X ;  /* 0x0000000000037919 */ /* 0x000e660000002100 */
[----:B------:R3:W-:Y:S02]  /*e1a0*/  MUFU.TANH R83, R0 ;  /* 0x0000000000537308 */ /* 0x0007e40000002400 */
[----:B---3--:R-:W-:Y:S01]  /*e1b0*/  FMUL.FTZ R0, R43, UR29 ;  /* 0x0000001d2b007c20 */ /* 0x008fe20008410000 */
[----:B------:R-:W-:-:S02]  /*e1c0*/  IMAD.MOV.U32 R43, RZ, RZ, R2 ;  /* 0x000000ffff2b7224 */ /* 0x000fc400078e0002 */
[----:B------:R-:W-:Y:S01]  /*e1d0*/  FMUL.FTZ R2, R109, UR29 ;  /* 0x0000001d6d027c20 */ /* 0x000fe20008410000 */
[----:B--2---:R-:W-:Y:S02]  /*e1e0*/  MOV R109, R229 ;  /* 0x000000e5006d7202 */ /* 0x004fe40000000f00 */
[----:B------:R2:W-:Y:S02]  /*e1f0*/  MUFU.TANH R245, R0 ;  /* 0x0000000000f57308 */ /* 0x0005e40000002400 */
[----:B------:R-:W-:Y:S06]  /*e200*/  HMMA.16816.F32 R40, R16, R20, R40 ;  /* 0x000000141028723c */ /* 0x000fec0000001828 */
[----:B------:R-:W-:Y:S01]  /*e210*/  MUFU.TANH R65, R2 ;  /* 0x0000000200417308 */ /* 0x000fe20000002400 */
[----:B-1----:R-:W-:-:S02]  /*e220*/  SHF.L.U32 R3, R3, 0x1, RZ ;  /* 0x0000000103037819 */ /* 0x002fc400000006ff */
[----:B------:R-:W-:Y:S02]  /*e230*/  MOV R21, R237 ;  /* 0x000000ed00157202 */ /* 0x000fe40000000f00 */
[----:B------:R-:W-:Y:S02]  /*e240*/  LOP3.LUT R3, R3, 0x6, RZ, 0xc0, !PT ;  /* 0x0000000603037812 */ /* 0x000fe400078ec0ff */
[----:B------:R-:W-:Y:S01]  /*e250*/  MOV R237, R242 ;  /* 0x000000f200ed7202 */ /* 0x000fe20000000f00 */
        /* <DEDUP_REMOVED lines=18> */
[----:B------:R1:W-:Y:S01]  /*e380*/  MUFU.TANH R81, R0 ;  /* 0x0000000000517308 */ /* 0x0003e20000002400 */
[----:B------:R-:W-:Y:S01]  /*e390*/  MOV R20, R52 ;  /* 0x0000003400147202 */ /* 0x000fe20000000f00 */
[----:B-1----:R-:W-:-:S06]  /*e3a0*/  FMUL.FTZ R0, R53, UR29 ;  /* 0x0000001d35007c20 */ /* 0x002fcc0008410000 */
[----:B------:R1:W2:Y:S02]  /*e3b0*/  MUFU.TANH R234, R0 ;  /* 0x0000000000ea7308 */ /* 0x0002a40000002400 */
[----:B-1----:R-:W-:Y:S01]  /*e3c0*/  FMUL.FTZ R0, R54, UR29 ;  /* 0x0000001d36007c20 */ /* 0x002fe20008410000 */
[----:B--2---:R-:W-:Y:S01]  /*e3d0*/  IMAD.MOV.U32 R39, RZ, RZ, R234 ;  /* 0x000000ffff277224 */ /* 0x004fe200078e00ea */
[----:B------:R-:W-:-:S04]  /*e3e0*/  MOV R234, R240 ;  /* 0x000000f000ea7202 */ /* 0x000fc80000000f00 */
[----:B------:R1:W-:Y:S02]  /*e3f0*/  MUFU.TANH R53, R0 ;  /* 0x0000000000357308 */ /* 0x0003e40000002400 */
[----:B-1----:R-:W-:Y:S01]  /*e400*/  FMUL.FTZ R0, R55, UR29 ;  /* 0x0000001d37007c20 */ /* 0x002fe20008410000 */
[----:B------:R-:W-:Y:S02]  /*e410*/  IMAD.MOV.U32 R55, RZ, RZ, R7 ;  /* 0x000000ffff377224 */ /* 0x000fe400078e0007 */
[----:B------:R-:W-:Y:S01]  /*e420*/  FMUL.FTZ R7, R24, UR29 ;  /* 0x0000001d18077c20 */ /* 0x000fe20008410000 */
[----:B------:R-:W-:Y:S02]  /*e430*/  MOV R24, R238 ;  /* 0x000000ee00187202 */ /* 0x000fe40000000f00 */
[----:B------:R1:W-:Y:S08]  /*e440*/  MUFU.TANH R248, R0 ;  /* 0x0000000000f87308 */ /* 0x0003f00000002400 */
[----:B------:R-:W-:Y:S01]  /*e450*/  MUFU.TANH R58, R7 ;  /* 0x00000007003a7308 */ /* 0x000fe20000002400 */
[----:B-1----:R-:W-:-:S07]  /*e460*/  FMUL.FTZ R0, R28, UR29 ;  /* 0x0000001d1c007c20 */ /* 0x002fce0008410000 */
[----:B------:R1:W-:Y:S02]  /*e470*/  MUFU.TANH R231, R0 ;  /* 0x0000000000e77308 */ /* 0x0003e40000002400 */
        /* <DEDUP_REMOVED lines=21> */
[----:B------:R1:W2:Y:S02]  /*e5d0*/  MUFU.TANH R57, R0 ;  /* 0x0000000000397308 */ /* 0x0002a40000002400 */
[----:B-1----:R-:W-:Y:S01]  /*e5e0*/  FMUL.FTZ R0, R15, UR29 ;  /* 0x0000001d0f007c20 */ /* 0x002fe20008410000 */
[----:B--2---:R-:W-:Y:S01]  /*e5f0*/  MOV R7, R57 ;  /* 0x0000003900077202 */ /* 0x004fe20000000f00 */
[----:B------:R-:W-:Y:S01]  /*e600*/  HMMA.16816.F32 R12, R16, R22, R44 ;  /* 0x00000016100c723c */ /* 0x000fe2000000182c */
[----:B------:R-:W-:-:S03]  /*e610*/  MOV R57, R232 ;  /* 0x000000e800397202 */ /* 0x000fc60000000f00 */
[----:B------:R1:W2:Y:S01]  /*e620*/  MUFU.TANH R28, R0 ;  /* 0x00000000001c7308 */ /* 0x0002a20000002400 */
[----:B------:R-:W-:Y:S02]  /*e630*/  IMAD.MOV.U32 R232, RZ, RZ, R233 ;  /* 0x000000ffffe87224 */ /* 0x000fe400078e00e9 */
[----:B------:R-:W-:Y:S01]  /*e640*/  IMAD.MOV.U32 R233, RZ, RZ, R237 ;  /* 0x000000ffffe97224 */ /* 0x000fe200078e00ed */
[----:B------:R-:W-:Y:S01]  /*e650*/  HMMA.16816.F32 R44, R16, R36, R212 ;  /* 0x00000024102c723c */ /* 0x000fe200000018d4 */
[----:B------:R-:W-:Y:S02]  /*e660*/  MOV R23, R231 ;  /* 0x000000e700177202 */ /* 0x000fe40000000f00 */
[----:B------:R-:W-:Y:S01]  /*e670*/  MOV R22, R232 ;  /* 0x000000e800167202 */ /* 0x000fe20000000f00 */
[----:B------:R-:W-:-:S03]  /*e680*/  IMAD.MOV.U32 R52, RZ, RZ, R233 ;  /* 0x000000ffff347224 */ /* 0x000fc600078e00e9 */
[----:B------:R-:W-:Y:S02]  /*e690*/  IMAD.MOV.U32 R215, RZ, RZ, R227 ;  /* 0x000000ffffd77224 */ /* 0x000fe400078e00e3 */
[----:B------:R-:W-:Y:S01]  /*e6a0*/  FMUL.FTZ R16, R25, UR29 ;  /* 0x0000001d19107c20 */ /* 0x000fe20008410000 */
[----:B------:R-:W-:Y:S01]  /*e6b0*/  MOV R19, R235 ;  /* 0x000000eb00137202 */ /* 0x000fe20000000f00 */
[----:B------:R-:W-:Y:S01]  /*e6c0*/  IMAD.MOV.U32 R25, RZ, RZ, R239 ;  /* 0x000000ffff197224 */ /* 0x000fe200078e00ef */
[----:B------:R-:W-:Y:S01]  /*e6d0*/  MOV R235, R206 ;  /* 0x000000ce00eb7202 */ /* 0x000fe20000000f00 */
[----:B------:R-:W-:Y:S02]  /*e6e0*/  IMAD.MOV.U32 R239, RZ, RZ, R241 ;  /* 0x000000ffffef7224 */ /* 0x000fe400078e00f1 */
[----:B-1----:R-:W-:Y:S01]  /*e6f0*/  FMUL.FTZ R0, R108, UR29 ;  /* 0x0000001d6c007c20 */ /* 0x002fe20008410000 */
[----:B------:R-:W-:Y:S01]  /*e700*/  FMUL.FTZ R17, R26, UR29 ;  /* 0x0000001d1a117c20 */ /* 0x000fe20008410000 */
[----:B------:R-:W-:Y:S01]  /*e710*/  FMUL.FTZ R18, R27, UR29 ;  /* 0x0000001d1b127c20 */ /* 0x000fe20008410000 */
[----:B------:R-:W-:Y:S01]  /*e720*/  MOV R108, R4 ;  /* 0x00000004006c7202 */ /* 0x000fe20000000f00 */
[----:B------:R1:W3:Y:S01]  /*e730*/  MUFU.TANH R64, R0 ;  /* 0x0000000000407308 */ /* 0x0002e20000002400 */
[----:B------:R-:W-:Y:S01]  /*e740*/  FMUL.FTZ R4, R111, UR29 ;  /* 0x0000001d6f047c20 */ /* 0x000fe20008410000 */
[----:B------:R-:W-:-:S06]  /*e750*/  IMAD.MOV.U32 R111, RZ, RZ, R230 ;  /* 0x000000ffff6f7224 */ /* 0x000fcc00078e00e6 */
[----:B------:R4:W-:Y:S08]  /*e760*/  MUFU.TANH R54, R17 ;  /* 0x0000001100367308 */ /* 0x0009f00000002400 */
[----:B------:R-:W-:Y:S01]  /*e770*/  MUFU.TANH R62, R16 ;  /* 0x00000010003e7308 */ /* 0x000fe20000002400 */
[----:B-1----:R-:W-:-:S05]  /*e780*/  IMAD.U32 R0, RZ, RZ, UR22 ;  /* 0x00000016ff007e24 */ /* 0x002fca000f8e00ff */
[----:B------:R-:W-:Y:S01]  /*e790*/  LEA R0, R0, R3, 0x7 ;  /* 0x0000000300007211 */ /* 0x000fe200078e38ff */
[----:B------:R-:W-:Y:S01]  /*e7a0*/  FMUL.FTZ R3, R110, UR29 ;  /* 0x0000001d6e037c20 */ /* 0x000fe20008410000 */
[----:B------:R-:W-:Y:S01]  /*e7b0*/  IMAD.MOV.U32 R110, RZ, RZ, R236 ;  /* 0x000000ffff6e7224 */ /* 0x000fe200078e00ec */
[----:B------:R-:W-:Y:S01]  /*e7c0*/  MOV R236, R247 ;  /* 0x000000f700ec7202 */ /* 0x000fe20000000f00 */
[----:B----4-:R-:W-:Y:S01]  /*e7d0*/  IMAD.MOV.U32 R17, RZ, RZ, R57 ;  /* 0x000000ffff117224 */ /* 0x010fe200078e0039 */
[----:B------:R-:W-:Y:S01]  /*e7e0*/  I2FP.F32.S32 R2, R0 ;  /* 0x0000000000027245 */ /* 0x000fe20000201400 */
[C---:B------:R-:W-:Y:S01]  /*e7f0*/  VIADD R37, R0.reuse, 0x1 ;  /* 0x0000000100257836 */ /* 0x040fe20000000000 */
[----:B------:R1:W4:Y:S01]  /*e800*/  MUFU.TANH R48, R3 ;  /* 0x0000000300307308 */ /* 0x0003220000002400 */
[C---:B------:R-:W-:Y:S01]  /*e810*/  VIADD R38, R0.reuse, 0x8 ;  /* 0x0000000800267836 */ /* 0x040fe20000000000 */
[----:B------:R-:W-:Y:S01]  /*e820*/  IADD3 R36, R0, 0x9, RZ ;  /* 0x0000000900247810 */ /* 0x000fe20007ffe0ff */
[C---:B------:R-:W-:Y:S01]  /*e830*/  FFMA.FTZ R214, R2.reuse, UR5, R134 ;  /* 0x0000000502d67c23 */ /* 0x040fe20008010086 */
[C---:B------:R-:W-:Y:S01]  /*e840*/  FFMA.FTZ R227, R2.reuse, UR5, R132 ;  /* 0x0000000502e37c23 */ /* 0x040fe20008010084 */
[C---:B------:R-:W-:Y:S01]  /*e850*/  FFMA.FTZ R240, R2.reuse, UR5, R122 ;  /* 0x0000000502f07c23 */ /* 0x040fe2000801007a */
[----:B------:R-:W-:Y:S01]  /*e860*/  FFMA.FTZ R238, R2, UR5, R120 ;  /* 0x0000000502ee7c23 */ /* 0x000fe20008010078 */
[----:B------:R-:W-:Y:S01]  /*e870*/  I2FP.F32.S32 R2, R38 ;  /* 0x0000002600027245 */ /* 0x000fe20000201400 */
[C---:B------:R-:W-:Y:S01]  /*e880*/  VIADD R35, R0.reuse, 0x10 ;  /* 0x0000001000237836 */ /* 0x040fe20000000000 */
[C---:B------:R-:W-:Y:S01]  /*e890*/  IADD3 R34, R0.reuse, 0x11, RZ ;  /* 0x0000001100227810 */ /* 0x040fe20007ffe0ff */
[----:B------:R-:W4:Y:S01]  /*e8a0*/  MUFU.TANH R56, R4 ;  /* 0x0000000400387308 */ /* 0x000f220000002400 */
[----:B------:R-:W-:Y:S01]  /*e8b0*/  IADD3 R33, R0, 0x18, RZ ;  /* 0x0000001800217810 */ /* 0x000fe20007ffe0ff */
[C---:B------:R-:W-:Y:S01]  /*e8c0*/  FFMA.FTZ R207, R2.reuse, UR5, R129 ;  /* 0x0000000502cf7c23 */ /* 0x040fe20008010081 */
[C---:B------:R-:W-:Y:S01]  /*e8d0*/  FFMA.FTZ R213, R2.reuse, UR5, R121 ;  /* 0x0000000502d57c23 */ /* 0x040fe20008010079 */
[C---:B------:R-:W-:Y:S01]  /*e8e0*/  FFMA.FTZ R246, R2.reuse, UR5, R105 ;  /* 0x0000000502f67c23 */ /* 0x040fe20008010069 */
[----:B------:R-:W-:Y:S01]  /*e8f0*/  FFMA.FTZ R242, R2, UR5, R104 ;  /* 0x0000000502f27c23 */ /* 0x000fe20008010068 */
[----:B------:R-:W-:Y:S01]  /*e900*/  I2FP.F32.S32 R2, R35 ;  /* 0x0000002300027245 */ /* 0x000fe20000201400 */
[----:B------:R-:W-:Y:S01]  /*e910*/  IMAD.MOV.U32 R104, RZ, RZ, R29 ;  /* 0x000000ffff687224 */ /* 0x000fe200078e001d */
[----:B-1----:R-:W-:Y:S01]  /*e920*/  I2FP.F32.S32 R3, R37 ;  /* 0x0000002500037245 */ /* 0x002fe20000201400 */
[C---:B------:R-:W-:Y:S01]  /*e930*/  VIADD R29, R0.reuse, 0x28 ;  /* 0x00000028001d7836 */ /* 0x040fe20000000000 */
[----:B------:R-:W-:Y:S01]  /*e940*/  IADD3 R32, R0, 0x19, RZ ;  /* 0x0000001900207810 */ /* 0x000fe20007ffe0ff */
[C---:B------:R-:W-:Y:S01]  /*e950*/  FFMA.FTZ R237, R2.reuse, UR5, R96 ;  /* 0x0000000502ed7c23 */ /* 0x040fe20008010060 */
[----:B------:R-:W-:Y:S01]  /*e960*/  MOV R96, R239 ;  /* 0x000000ef00607202 */ /* 0x000fe20000000f00 */
[C---:B------:R-:W-:Y:S01]  /*e970*/  FFMA.FTZ R212, R3.reuse, UR5, R204 ;  /* 0x0000000503d47c23 */ /* 0x040fe200080100cc */
[C---:B------:R-:W-:Y:S01]  /*e980*/  FFMA.FTZ R226, R3.reuse, UR5, R135 ;  /* 0x0000000503e27c23 */ /* 0x040fe20008010087 */
[C---:B------:R-:W-:Y:S01]  /*e990*/  FFMA.FTZ R247, R3.reuse, UR5, R133 ;  /* 0x0000000503f77c23 */ /* 0x040fe20008010085 */
[----:B------:R-:W-:Y:S01]  /*e9a0*/  FFMA.FTZ R243, R3, UR5, R126 ;  /* 0x0000000503f37c23 */ /* 0x000fe2000801007e */
[----:B------:R-:W-:Y:S01]  /*e9b0*/  I2FP.F32.S32 R3, R36 ;  /* 0x0000002400037245 */ /* 0x000fe20000201400 */
[----:B------:R-:W-:Y:S01]  /*e9c0*/  FFMA.FTZ R135, R2, UR5, R125 ;  /* 0x0000000502877c23 */ /* 0x000fe2000801007d */
[----:B------:R-:W-:Y:S01]  /*e9d0*/  MOV R105, R30 ;  /* 0x0000001e00697202 */ /* 0x000fe20000000f00 */
[C---:B------:R-:W-:Y:S01]  /*e9e0*/  VIADD R27, R0.reuse, 0x30 ;  /* 0x00000030001b7836 */ /* 0x040fe20000000000 */
[----:B------:R-:W-:Y:S01]  /*e9f0*/  IADD3 R30, R0, 0x21, RZ ;  /* 0x00000021001e7810 */ /* 0x000fe20007ffe0ff */
[----:B------:R-:W-:Y:S01]  /*ea00*/  FFMA.FTZ R204, R3, UR5, R203 ;  /* 0x0000000503cc7c23 */ /* 0x000fe200080100cb */
[----:B------:R-:W-:Y:S01]  /*ea10*/  FFMA.FTZ R203, R2, UR5, R112 ;  /* 0x0000000502cb7c23 */ /* 0x000fe20008010070 */
[----:B------:R-:W-:-:S02]  /*ea20*/  IMAD.MOV.U32 R112, RZ, RZ, R244 ;  /* 0x000000ffff707224 */ /* 0x000fc400078e00f4 */
[C---:B------:R-:W-:Y:S01]  /*ea30*/  FFMA.FTZ R206, R3.reuse, UR5, R131 ;  /* 0x0000000503ce7c23 */ /* 0x040fe20008010083 */
[C---:B------:R-:W-:Y:S01]  /*ea40*/  FFMA.FTZ R245, R3.reuse, UR5, R128 ;  /* 0x0000000503f57c23 */ /* 0x040fe20008010080 */
[----:B------:R-:W-:Y:S01]  /*ea50*/  FFMA.FTZ R241, R3, UR5, R114 ;  /* 0x0000000503f17c23 */ /* 0x000fe20008010072 */
[----:B------:R-:W-:Y:S01]  /*ea60*/  FFMA.FTZ R244, R2, UR5, R100 ;  /* 0x0000000502f47c23 */ /* 0x000fe20008010064 */
[----:B------:R-:W-:Y:S01]  /*ea70*/  I2FP.F32.S32 R3, R34 ;  /* 0x0000002200037245 */ /* 0x000fe20000201400 */
[----:B------:R-:W-:Y:S01]  /*ea80*/  IMAD.MOV.U32 R114, RZ, RZ, R59 ;  /* 0x000000ffff727224 */ /* 0x000fe200078e003b */
[----:B------:R-:W-:Y:S01]  /*ea90*/  I2FP.F32.S32 R2, R33 ;  /* 0x0000002100027245 */ /* 0x000fe20000201400 */
[----:B------:R-:W-:Y:S01]  /*eaa0*/  IMAD.MOV.U32 R59, RZ, RZ, R215 ;  /* 0x000000ffff3b7224 */ /* 0x000fe200078e00d7 */
[----:B------:R-:W-:Y:S01]  /*eab0*/  MOV R215, R236 ;  /* 0x000000ec00d77202 */ /* 0x000fe20000000f00 */
[----:B------:R-:W-:Y:S01]  /*eac0*/  FFMA.FTZ R239, R3, UR5, R107 ;  /* 0x0000000503ef7c23 */ /* 0x000fe2000801006b */
[----:B------:R-:W-:Y:S01]  /*ead0*/  MOV R107, R234 ;  /* 0x000000ea006b7202 */ /* 0x000fe20000000f00 */
[----:B------:R-:W-:Y:S01]  /*eae0*/  FFMA.FTZ R132, R2, UR5, R89 ;  /* 0x0000000502847c23 */ /* 0x000fe20008010059 */
[----:B------:R-:W-:-:S02]  /*eaf0*/  IMAD.MOV.U32 R89, RZ, RZ, R235 ;  /* 0x000000ffff597224 */ /* 0x000fc400078e00eb */
[C---:B------:R-:W-:Y:S01]  /*eb00*/  FFMA.FTZ R133, R3.reuse, UR5, R130 ;  /* 0x0000000503857c23 */ /* 0x040fe20008010082 */
[C---:B------:R-:W-:Y:S01]  /*eb10*/  FFMA.FTZ R134, R3.reuse, UR5, R124 ;  /* 0x0000000503867c23 */ /* 0x040fe2000801007c */
[----:B------:R-:W-:Y:S01]  /*eb20*/  FFMA.FTZ R236, R3, UR5, R97 ;  /* 0x0000000503ec7c23 */ /* 0x000fe20008010061 */
[C---:B------:R-:W-:Y:S01]  /*eb30*/  FFMA.FTZ R131, R2.reuse, UR5, R99 ;  /* 0x0000000502837c23 */ /* 0x040fe20008010063 */
[C---:B------:R-:W-:Y:S01]  /*eb40*/  FFMA.FTZ R235, R2.reuse, UR5, R88 ;  /* 0x0000000502eb7c23 */ /* 0x040fe20008010058 */
[----:B------:R-:W-:Y:S01]  /*eb50*/  FFMA.FTZ R234, R2, UR5, R68 ;  /* 0x0000000502ea7c23 */ /* 0x000fe20008010044 */
[----:B------:R-:W-:Y:S01]  /*eb60*/  FMUL.FTZ R3, R116, UR29 ;  /* 0x0000001d74037c20 */ /* 0x000fe20008410000 */
[----:B------:R-:W-:Y:S01]  /*eb70*/  I2FP.F32.S32 R2, R32 ;  /* 0x0000002000027245 */ /* 0x000fe20000201400 */
[----:B------:R-:W-:Y:S01]  /*eb80*/  IMAD.MOV.U32 R97, RZ, RZ, R61 ;  /* 0x000000ffff617224 */ /* 0x000fe200078e003d */
[----:B--2---:R-:W-:Y:S01]  /*eb90*/  MOV R99, R28 ;  /* 0x0000001c00637202 */ /* 0x004fe20000000f00 */
[----:B------:R1:W-:Y:S01]  /*eba0*/  MUFU.TANH R50, R3 ;  /* 0x0000000300327308 */ /* 0x0003e20000002400 */
[----:B------:R-:W-:Y:S01]  /*ebb0*/  IADD3 R28, R0, 0x29, RZ ;  /* 0x00000029001c7810 */ /* 0x000fe20007ffe0ff */
[C---:B------:R-:W-:Y:S01]  /*ebc0*/  FFMA.FTZ R129, R2.reuse, UR5, R205 ;  /* 0x0000000502817c23 */ /* 0x040fe200080100cd */
[C---:B------:R-:W-:Y:S01]  /*ebd0*/  FFMA.FTZ R130, R2.reuse, UR5, R127 ;  /* 0x0000000502827c23 */ /* 0x040fe2000801007f */
[C---:B------:R-:W-:Y:S01]  /*ebe0*/  FFMA.FTZ R233, R2.reuse, UR5, R113 ;  /* 0x0000000502e97c23 */ /* 0x040fe20008010071 */
[----:B------:R-:W-:Y:S01]  /*ebf0*/  FFMA.FTZ R232, R2, UR5, R94 ;  /* 0x0000000502e87c23 */ /* 0x000fe2000801005e */
[----:B------:R-:W-:Y:S01]  /*ec00*/  FMUL.FTZ R2, R118, UR29 ;  /* 0x0000001d76027c20 */ /* 0x000fe20008410000 */
[----:B------:R-:W-:Y:S01]  /*ec10*/  IMAD.MOV.U32 R68, RZ, RZ, R63 ;  /* 0x000000ffff447224 */ /* 0x000fe200078e003f */
[----:B------:R2:W-:Y:S01]  /*ec20*/  MUFU.TANH R61, R18 ;  /* 0x00000012003d7308 */ /* 0x0005e20000002400 */
[----:B------:R-:W-:Y:S01]  /*ec30*/  IADD3 R26, R0, 0x31, RZ ;  /* 0x00000031001a7810 */ /* 0x000fe20007ffe0ff */
[----:B------:R-:W-:Y:S01]  /*ec40*/  IMAD.MOV.U32 R100, RZ, RZ, R215 ;  /* 0x000000ffff647224 */ /* 0x000fe200078e00d7 */
[----:B------:R-:W-:-:S02]  /*ec50*/  MOV R88, R59 ;  /* 0x0000003b00587202 */ /* 0x000fc40000000f00 */
[-C--:B------:R-:W-:Y:S02]  /*ec60*/  ISETP.GE.AND P3, PT, R0, R9.reuse, PT ;  /* 0x000000090000720c */ /* 0x080fe40003f66270 */
[-C--:B------:R-:W-:Y:S01]  /*ec70*/  ISETP.GE.AND P0, PT, R37, R9.reuse, PT ;  /* 0x000000092500720c */ /* 0x080fe20003f06270 */
[----:B------:R3:W4:Y:S01]  /*ec80*/  MUFU.TANH R16, R2 ;  /* 0x0000000200107308 */ /* 0x0007220000002400 */
[----:B-1----:R-:W-:Y:S01]  /*ec90*/  FMUL.FTZ R3, R117, UR29 ;  /* 0x0000001d75037c20 */ /* 0x002fe20008410000 */
[----:B------:R-:W-:Y:S02]  /*eca0*/  FSEL R214, R214, -INF , !P3 ;  /* 0xff800000d6d67808 */ /* 0x000fe40005800000 */
[-C--:B------:R-:W-:Y:S02]  /*ecb0*/  ISETP.GE.AND P3, PT, R33, R9.reuse, PT ;  /* 0x000000092100720c */ /* 0x080fe40003f66270 */
[-C--:B------:R-:W-:Y:S02]  /*ecc0*/  ISETP.GE.AND P2, PT, R38, R9.reuse, PT ;  /* 0x000000092600720c */ /* 0x080fe40003f46270 */
[----:B------:R1:W4:Y:S01]  /*ecd0*/  MUFU.TANH R57, R3 ;  /* 0x0000000300397308 */ /* 0x0003220000002400 */
[----:B--2---:R-:W-:Y:S01]  /*ece0*/  IMAD.MOV.U32 R18, RZ, RZ, R31 ;  /* 0x000000ffff127224 */ /* 0x004fe200078e001f */
[----:B------:R-:W-:Y:S01]  /*ecf0*/  FSEL R212, R212, -INF , !P0 ;  /* 0xff800000d4d47808 */ /* 0x000fe20004000000 */
[----:B------:R-:W-:Y:S01]  /*ed00*/  VIADD R31, R0, 0x20 ;  /* 0x00000020001f7836 */ /* 0x000fe20000000000 */
[----:B------:R-:W-:Y:S01]  /*ed10*/  FSEL R131, R131, -INF , !P3 ;  /* 0xff80000083837808 */ /* 0x000fe20005800000 */
[----:B------:R-:W-:Y:S01]  /*ed20*/  IMAD.MOV.U32 R94, RZ, RZ, R18 ;  /* 0x000000ffff5e7224 */ /* 0x000fe200078e0012 */
[----:B------:R-:W-:Y:S01]  /*ed30*/  ISETP.GE.AND P0, PT, R32, R9, PT ;  /* 0x000000092000720c */ /* 0x000fe20003f06270 */
[----:B------:R-:W-:Y:S01]  /*ed40*/  IMAD.MOV.U32 R18, RZ, RZ, R114 ;  /* 0x000000ffff127224 */ /* 0x000fe200078e0072 */
[----:B------:R-:W-:-:S02]  /*ed50*/  I2FP.F32.S32 R4, R31 ;  /* 0x0000001f00047245 */ /* 0x000fc40000201400 */
[----:B---3--:R-:W-:Y:S02]  /*ed60*/  I2FP.F32.S32 R2, R29 ;  /* 0x0000001d00027245 */ /* 0x008fe40000201400 */
[----:B------:R-:W-:Y:S01]  /*ed70*/  FSEL R207, R207, -INF , !P2 ;  /* 0xff800000cfcf7808 */ /* 0x000fe20005000000 */
[C---:B------:R-:W-:Y:S01]  /*ed80*/  FFMA.FTZ R127, R4.reuse, UR5, R106 ;  /* 0x00000005047f7c23 */ /* 0x040fe2000801006a */
[----:B------:R-:W-:Y:S01]  /*ed90*/  FFMA.FTZ R128, R4, UR5, R90 ;  /* 0x0000000504807c23 */ /* 0x000fe2000801005a */
[C---:B------:R-:W-:Y:S01]  /*eda0*/  FFMA.FTZ R122, R2.reuse, UR5, R86 ;  /* 0x00000005027a7c23 */ /* 0x040fe20008010056 */
[C---:B------:R-:W-:Y:S01]  /*edb0*/  FFMA.FTZ R124, R2.reuse, UR5, R80 ;  /* 0x00000005027c7c23 */ /* 0x040fe20008010050 */
[----:B-1----:R-:W-:Y:S01]  /*edc0*/  I2FP.F32.S32 R3, R30 ;  /* 0x0000001e00037245 */ /* 0x002fe20000201400 */
[----:B------:R-:W-:Y:S01]  /*edd0*/  FFMA.FTZ R205, R2, UR5, R75 ;  /* 0x0000000502cd7c23 */ /* 0x000fe2000801004b */
[C---:B------:R-:W-:Y:S01]  /*ede0*/  FFMA.FTZ R231, R4.reuse, UR5, R84 ;  /* 0x0000000504e77c23 */ /* 0x040fe20008010054 */
[----:B------:R-:W-:Y:S01]  /*edf0*/  FFMA.FTZ R230, R4, UR5, R69 ;  /* 0x0000000504e67c23 */ /* 0x000fe20008010045 */
[----:B------:R-:W-:Y:S01]  /*ee00*/  FMUL.FTZ R4, R119, UR29 ;  /* 0x0000001d77047c20 */ /* 0x000fe20008410000 */
[C---:B------:R-:W-:Y:S01]  /*ee10*/  FFMA.FTZ R125, R3.reuse, UR5, R202 ;  /* 0x00000005037d7c23 */ /* 0x040fe200080100ca */
[----:B------:R-:W-:Y:S01]  /*ee20*/  FFMA.FTZ R202, R2, UR5, R66 ;  /* 0x0000000502ca7c23 */ /* 0x000fe20008010042 */
[----:B------:R-:W-:Y:S01]  /*ee30*/  I2FP.F32.S32 R2, R28 ;  /* 0x0000001c00027245 */ /* 0x000fe20000201400 */
[C---:B------:R-:W-:Y:S01]  /*ee40*/  FFMA.FTZ R126, R3.reuse, UR5, R123 ;  /* 0x00000005037e7c23 */ /* 0x040fe2000801007b */
[C---:B------:R-:W-:Y:S01]  /*ee50*/  FFMA.FTZ R229, R3.reuse, UR5, R103 ;  /* 0x0000000503e57c23 */ /* 0x040fe20008010067 */
[----:B------:R-:W-:Y:S01]  /*ee60*/  FFMA.FTZ R215, R3, UR5, R87 ;  /* 0x0000000503d77c23 */ /* 0x000fe20008010057 */
[----:B------:R-:W-:Y:S01]  /*ee70*/  FMUL.FTZ R3, R40, UR29 ;  /* 0x0000001d28037c20 */ /* 0x000fe20008410000 */
[C---:B------:R-:W-:Y:S01]  /*ee80*/  FFMA.FTZ R119, R2.reuse, UR5, R115 ;  /* 0x0000000502777c23 */ /* 0x040fe20008010073 */
[C---:B------:R-:W-:Y:S01]  /*ee90*/  FFMA.FTZ R120, R2.reuse, UR5, R102 ;  /* 0x0000000502787c23 */ /* 0x040fe20008010066 */
[C---:B------:R-:W-:Y:S01]  /*eea0*/  FFMA.FTZ R123, R2.reuse, UR5, R85 ;  /* 0x00000005027b7c23 */ /* 0x040fe20008010055 */
[----:B------:R-:W-:Y:S01]  /*eeb0*/  FFMA.FTZ R121, R2, UR5, R77 ;  /* 0x0000000502797c23 */ /* 0x000fe2000801004d */
[----:B------:R-:W-:Y:S01]  /*eec0*/  FMUL.FTZ R2, R41, UR29 ;  /* 0x0000001d29027c20 */ /* 0x000fe20008410000 */
[----:B------:R-:W-:Y:S01]  /*eed0*/  MOV R103, R25 ;  /* 0x0000001900677202 */ /* 0x000fe20000000f00 */
[C---:B------:R-:W-:Y:S01]  /*eee0*/  VIADD R25, R0.reuse, 0x38 ;  /* 0x0000003800197836 */ /* 0x040fe20000000000 */
[----:B------:R1:W-:Y:S01]  /*eef0*/  MUFU.TANH R51, R3 ;  /* 0x0000000300337308 */ /* 0x0003e20000002400 */
[----:B------:R-:W-:Y:S01]  /*ef00*/  IMAD.MOV.U32 R84, RZ, RZ, R39 ;  /* 0x000000ffff547224 */ /* 0x000fe200078e0027 */
[----:B------:R-:W-:Y:S01]  /*ef10*/  MOV R90, R97 ;  /* 0x00000061005a7202 */ /* 0x000fe20000000f00 */
[----:B------:R-:W-:Y:S01]  /*ef20*/  IMAD.MOV.U32 R69, RZ, RZ, R24 ;  /* 0x000000ffff457224 */ /* 0x000fe200078e0018 */
[C---:B------:R-:W-:Y:S01]  /*ef30*/  IADD3 R24, R0.reuse, 0x39, RZ ;  /* 0x0000003900187810 */ /* 0x040fe20007ffe0ff */
[----:B------:R-:W-:Y:S01]  /*ef40*/  IMAD.MOV.U32 R87, RZ, RZ, R96 ;  /* 0x000000ffff577224 */ /* 0x000fe200078e0060 */
[----:B------:R-:W-:Y:S01]  /*ef50*/  MOV R96, R19 ;  /* 0x0000001300607202 */ /* 0x000fe20000000f00 */
[----:B------:R-:W-:Y:S01]  /*ef60*/  IMAD.MOV.U32 R86, RZ, RZ, R23 ;  /* 0x000000ffff567224 */ /* 0x000fe200078e0017 */
[----:B------:R2:W-:Y:S01]  /*ef70*/  MUFU.TANH R63, R2 ;  /* 0x00000002003f7308 */ /* 0x0005e20000002400 */
[----:B------:R-:W-:Y:S01]  /*ef80*/  MOV R97, R112 ;  /* 0x0000007000617202 */ /* 0x000fe20000000f00 */
[C---:B------:R-:W-:Y:S01]  /*ef90*/  VIADD R23, R0.reuse, 0x40 ;  /* 0x0000004000177836 */ /* 0x040fe20000000000 */
[----:B------:R-:W-:Y:S01]  /*efa0*/  MOV R19, R110 ;  /* 0x0000006e00137202 */ /* 0x000fe20000000f00 */
[----:B------:R-:W-:Y:S01]  /*efb0*/  IMAD.MOV.U32 R75, RZ, RZ, R84 ;  /* 0x000000ffff4b7224 */ /* 0x000fe200078e0054 */
[----:B------:R-:W-:Y:S01]  /*efc0*/  MOV R84, R22 ;  /* 0x0000001600547202 */ /* 0x000fe20000000f00 */
[----:B------:R-:W-:Y:S01]  /*efd0*/  IMAD.MOV.U32 R40, RZ, RZ, R103 ;  /* 0x000000ffff287224 */ /* 0x000fe200078e0067 */
[----:B------:R-:W-:Y:S01]  /*efe0*/  IADD3 R22, R0, 0x41, RZ ;  /* 0x0000004100167810 */ /* 0x000fe20007ffe0ff */
[----:B------:R-:W3:Y:S01]  /*eff0*/  MUFU.TANH R49, R4 ;  /* 0x0000000400317308 */ /* 0x000ee20000002400 */
[----:B-1----:R-:W-:Y:S01]  /*f000*/  FMUL.FTZ R3, R42, UR29 ;  /* 0x0000001d2a037c20 */ /* 0x002fe20008410000 */
[----:B------:R-:W-:Y:S01]  /*f010*/  MOV R66, R69 ;  /* 0x0000004500427202 */ /* 0x000fe20000000f00 */
[----:B------:R-:W-:Y:S01]  /*f020*/  IMAD.MOV.U32 R69, RZ, RZ, R100 ;  /* 0x000000ffff457224 */ /* 0x000fe200078e0064 */
[----:B------:R-:W-:-:S02]  /*f030*/  MOV R80, R55 ;  /* 0x0000003700507202 */ /* 0x000fc40000000f00 */
[----:B------:R-:W-:Y:S02]  /*f040*/  ISETP.GE.AND P3, PT, R27, R9, PT ;  /* 0x000000091b00720c */ /* 0x000fe40003f66270 */
[----:B------:R1:W3:Y:S01]  /*f050*/  MUFU.TANH R41, R3 ;  /* 0x0000000300297308 */ /* 0x0002e20000002400 */
[----:B--2---:R-:W-:Y:S02]  /*f060*/  I2FP.F32.S32 R2, R27 ;  /* 0x0000001b00027245 */ /* 0x004fe40000201400 */
[----:B------:R-:W-:Y:S02]  /*f070*/  MOV R77, R80 ;  /* 0x00000050004d7202 */ /* 0x000fe40000000f00 */
[----:B------:R-:W-:Y:S01]  /*f080*/  ISETP.GE.AND P4, PT, R36, R9, PT ;  /* 0x000000092400720c */ /* 0x000fe20003f86270 */
[C---:B------:R-:W-:Y:S01]  /*f090*/  FFMA.FTZ R115, R2.reuse, UR5, R93 ;  /* 0x0000000502737c23 */ /* 0x040fe2000801005d */
[C---:B------:R-:W-:Y:S01]  /*f0a0*/  FFMA.FTZ R116, R2.reuse, UR5, R79 ;  /* 0x0000000502747c23 */ /* 0x040fe2000801004f */
[C---:B------:R-:W-:Y:S01]  /*f0b0*/  FFMA.FTZ R118, R2.reuse, UR5, R74 ;  /* 0x0000000502767c23 */ /* 0x040fe2000801004a */
[----:B------:R-:W-:Y:S01]  /*f0c0*/  FFMA.FTZ R117, R2, UR5, R60 ;  /* 0x0000000502757c23 */ /* 0x000fe2000801003c */
[----:B------:R-:W-:Y:S01]  /*f0d0*/  I2FP.F32.S32 R2, R26 ;  /* 0x0000001a00027245 */ /* 0x000fe20000201400 */
[----:B------:R-:W-:Y:S01]  /*f0e0*/  IMAD.MOV.U32 R79, RZ, RZ, R66 ;  /* 0x000000ffff4f7224 */ /* 0x000fe200078e0042 */
[----:B------:R-:W-:-:S02]  /*f0f0*/  MOV R66, R68 ;  /* 0x0000004400427202 */ /* 0x000fc40000000f00 */
[----:B------:R-:W-:Y:S01]  /*f100*/  MOV R68, R89 ;  /* 0x0000005900447202 */ /* 0x000fe20000000f00 */
[C---:B------:R-:W-:Y:S01]  /*f110*/  FFMA.FTZ R109, R2.reuse, UR5, R109 ;  /* 0x00000005026d7c23 */ /* 0x040fe2000801006d */
[C---:B------:R-:W-:Y:S01]  /*f120*/  FFMA.FTZ R111, R2.reuse, UR5, R111 ;  /* 0x00000005026f7c23 */ /* 0x040fe2000801006f */
[C---:B------:R-:W-:Y:S01]  /*f130*/  FFMA.FTZ R114, R2.reuse, UR5, R98 ;  /* 0x0000000502727c23 */ /* 0x040fe20008010062 */
[----:B------:R-:W-:Y:S01]  /*f140*/  FFMA.FTZ R113, R2, UR5, R82 ;  /* 0x0000000502717c23 */ /* 0x000fe20008010052 */
[----:B------:R-:W-:Y:S01]  /*f150*/  FMUL.FTZ R2, R108, UR29 ;  /* 0x0000001d6c027c20 */ /* 0x000fe20008410000 */
[----:B-1----:R-:W-:Y:S01]  /*f160*/  FMUL.FTZ R3, R43, UR29 ;  /* 0x0000001d2b037c20 */ /* 0x002fe20008410000 */
[----:B------:R-:W-:Y:S01]  /*f170*/  BAR.SYNC.DEFER_BLOCKING 0x0 ;  /* 0x0000000000007b1d */ /* 0x000fe20000010000 */
[-C--:B------:R-:W-:Y:S02]  /*f180*/  ISETP.GE.AND P2, PT, R31, R9.reuse, PT ;  /* 0x000000091f00720c */ /* 0x080fe40003f46270 */
[----:B------:R-:W-:-:S02]  /*f190*/  ISETP.GE.AND P6, PT, R35, R9, PT ;  /* 0x000000092300720c */ /* 0x000fc40003fc6270 */
[----:B------:R-:W-:Y:S01]  /*f1a0*/  FSEL R129, R129, -INF , !P0 ;  /* 0xff80000081817808 */ /* 0x000fe20004000000 */
[----:B------:R1:W2:Y:S01]  /*f1b0*/  MUFU.TANH R39, R2 ;  /* 0x0000000200277308 */ /* 0x0002a20000002400 */
[----:B------:R-:W-:Y:S02]  /*f1c0*/  FSEL R204, R204, -INF , !P4 ;  /* 0xff800000cccc7808 */ /* 0x000fe40006000000 */
[-C--:B------:R-:W-:Y:S02]  /*f1d0*/  ISETP.GE.AND P0, PT, R26, R9.reuse, PT ;  /* 0x000000091a00720c */ /* 0x080fe40003f06270 */
[----:B------:R-:W-:Y:S02]  /*f1e0*/  FSEL R127, R127, -INF , !P2 ;  /* 0xff8000007f7f7808 */ /* 0x000fe40005000000 */
[----:B------:R-:W-:Y:S01]  /*f1f0*/  ISETP.GE.AND P4, PT, R30, R9, PT ;  /* 0x000000091e00720c */ /* 0x000fe20003f86270 */
[----:B------:R4:W-:Y:S01]  /*f200*/  MUFU.TANH R59, R3 ;  /* 0x00000003003b7308 */ /* 0x0009e20000002400 */
[----:B------:R-:W-:-:S02]  /*f210*/  FSEL R135, R135, -INF , !P6 ;  /* 0xff80000087877808 */ /* 0x000fc40007000000 */
[-C--:B------:R-:W-:Y:S02]  /*f220*/  ISETP.GE.AND P2, PT, R25, R9.reuse, PT ;  /* 0x000000091900720c */ /* 0x080fe40003f46270 */
[-C--:B------:R-:W-:Y:S02]  /*f230*/  ISETP.GE.AND P5, PT, R34, R9.reuse, PT ;  /* 0x000000092200720c */ /* 0x080fe40003fa6270 */
[----:B------:R-:W-:Y:S02]  /*f240*/  ISETP.GE.AND P6, PT, R29, R9, PT ;  /* 0x000000091d00720c */ /* 0x000fe40003fc6270 */
[----:B-1----:R-:W-:Y:S02]  /*f250*/  I2FP.F32.S32 R2, R25 ;  /* 0x0000001900027245 */ /* 0x002fe40000201400 */
[----:B------:R-:W-:Y:S02]  /*f260*/  FSEL R109, R109, -INF , !P0 ;  /* 0xff8000006d6d7808 */ /* 0x000fe40004000000 */
[----:B------:R-:W-:Y:S01]  /*f270*/  FSEL R125, R125, -INF , !P4 ;  /* 0xff8000007d7d7808 */ /* 0x000fe20006000000 */
[C---:B------:R-:W-:Y:S01]  /*f280*/  FFMA.FTZ R106, R2.reuse, UR5, R101 ;  /* 0x00000005026a7c23 */ /* 0x040fe20008010065 */
[C---:B------:R-:W-:Y:S01]  /*f290*/  FFMA.FTZ R108, R2.reuse, UR5, R83 ;  /* 0x00000005026c7c23 */ /* 0x040fe20008010053 */
[C---:B------:R-:W-:Y:S01]  /*f2a0*/  FFMA.FTZ R112, R2.reuse, UR5, R76 ;  /* 0x0000000502707c23 */ /* 0x040fe2000801004c */
[----:B------:R-:W-:Y:S01]  /*f2b0*/  FFMA.FTZ R110, R2, UR5, R67 ;  /* 0x00000005026e7c23 */ /* 0x000fe20008010043 */
[----:B------:R-:W-:Y:S01]  /*f2c0*/  I2FP.F32.S32 R2, R24 ;  /* 0x0000001800027245 */ /* 0x000fe20000201400 */
[----:B----4-:R-:W-:Y:S01]  /*f2d0*/  FMUL.FTZ R3, R52, UR29 ;  /* 0x0000001d34037c20 */ /* 0x010fe20008410000 */
[----:B------:R-:W-:-:S02]  /*f2e0*/  FSEL R133, R133, -INF , !P5 ;  /* 0xff80000085857808 */ /* 0x000fc40006800000 */
[-C--:B------:R-:W-:Y:S01]  /*f2f0*/  ISETP.GE.AND P4, PT, R24, R9.reuse, PT ;  /* 0x000000091800720c */ /* 0x080fe20003f86270 */
[----:B------:R1:W-:Y:S01]  /*f300*/  MUFU.TANH R52, R3 ;  /* 0x0000000300347308 */ /* 0x0003e20000002400 */
[C---:B------:R-:W-:Y:S01]  /*f310*/  FFMA.FTZ R102, R2.reuse, UR5, R104 ;  /* 0x0000000502667c23 */ /* 0x040fe20008010068 */
[C---:B------:R-:W-:Y:S01]  /*f320*/  FFMA.FTZ R104, R2.reuse, UR5, R105 ;  /* 0x0000000502687c23 */ /* 0x040fe20008010069 */
[----:B------:R-:W-:Y:S01]  /*f330*/  FFMA.FTZ R105, R2, UR5, R92 ;  /* 0x0000000502697c23 */ /* 0x000fe2000801005c */
[----:B------:R-:W-:Y:S02]  /*f340*/  FSEL R122, R122, -INF , !P6 ;  /* 0xff8000007a7a7808 */ /* 0x000fe40007000000 */
[-C--:B------:R-:W-:Y:S02]  /*f350*/  ISETP.GE.AND P5, PT, R28, R9.reuse, PT ;  /* 0x000000091c00720c */ /* 0x080fe40003fa6270 */
[----:B------:R-:W-:Y:S02]  /*f360*/  ISETP.GE.AND P6, PT, R23, R9, PT ;  /* 0x000000091700720c */ /* 0x000fe40003fc6270 */
[----:B------:R-:W-:-:S02]  /*f370*/  FSEL R102, R102, -INF , !P4 ;  /* 0xff80000066667808 */ /* 0x000fc40006000000 */
[----:B------:R-:W-:Y:S02]  /*f380*/  FSEL R119, R119, -INF , !P5 ;  /* 0xff80000077777808 */ /* 0x000fe40006800000 */
[----:B------:R-:W-:Y:S01]  /*f390*/  ISETP.GE.AND P5, PT, R22, R9, PT ;  /* 0x000000091600720c */ /* 0x000fe20003fa6270 */
[----:B-1----:R-:W-:Y:S01]  /*f3a0*/  FMUL.FTZ R3, R107, UR29 ;  /* 0x0000001d6b037c20 */ /* 0x002fe20008410000 */
[----:B------:R-:W-:Y:S01]  /*f3b0*/  FFMA.FTZ R107, R2, UR5, R250 ;  /* 0x00000005026b7c23 */ /* 0x000fe200080100fa */
[----:B------:R-:W-:Y:S01]  /*f3c0*/  FMUL.FTZ R2, R87, UR29 ;  /* 0x0000001d57027c20 */ /* 0x000fe20008410000 */
[----:B------:R-:W-:Y:S01]  /*f3d0*/  MOV R87, R90 ;  /* 0x0000005a00577202 */ /* 0x000fe20000000f00 */
[----:B------:R-:W-:Y:S01]  /*f3e0*/  IMAD.MOV.U32 R90, RZ, RZ, R94 ;  /* 0x000000ffff5a7224 */ /* 0x000fe200078e005e */
[----:B------:R-:W-:Y:S01]  /*f3f0*/  MOV R94, R99 ;  /* 0x00000063005e7202 */ /* 0x000fe20000000f00 */
[----:B------:R1:W-:Y:S01]  /*f400*/  MUFU.TANH R42, R2 ;  /* 0x00000002002a7308 */ /* 0x0003e20000002400 */
[----:B------:R-:W-:Y:S01]  /*f410*/  MOV R93, R87 ;  /* 0x00000057005d7202 */ /* 0x000fe20000000f00 */
[----:B------:R-:W-:Y:S01]  /*f420*/  IMAD.MOV.U32 R85, RZ, RZ, R90 ;  /* 0x000000ffff557224 */ /* 0x000fe200078e005a */
[----:B------:R-:W-:Y:S01]  /*f430*/  MOV R90, R18 ;  /* 0x00000012005a7202 */ /* 0x000fe20000000f00 */
[----:B------:R-:W-:Y:S01]  /*f440*/  IMAD.MOV.U32 R18, RZ, RZ, R97 ;  /* 0x000000ffff127224 */ /* 0x000fe200078e0061 */
[----:B------:R-:W-:Y:S01]  /*f450*/  MOV R87, R21 ;  /* 0x0000001500577202 */ /* 0x000fe20000000f00 */
[----:B------:R-:W-:-:S02]  /*f460*/  VIADD R21, R0, 0x48 ;  /* 0x0000004800157836 */ /* 0x000fc40000000000 */
[----:B------:R-:W-:Y:S01]  /*f470*/  IMAD.MOV.U32 R80, RZ, RZ, R94 ;  /* 0x000000ffff507224 */ /* 0x000fe200078e005e */
[----:B------:R4:W2:Y:S01]  /*f480*/  MUFU.TANH R4, R3 ;  /* 0x0000000300047308 */ /* 0x0008a20000002400 */
[----:B-1----:R-:W-:-:S05]  /*f490*/  I2FP.F32.S32 R2, R23 ;  /* 0x0000001700027245 */ /* 0x002fca0000201400 */
[C---:B------:R-:W-:Y:S01]  /*f4a0*/  FFMA.FTZ R99, R2.reuse, UR5, R252 ;  /* 0x0000000502637c23 */ /* 0x040fe200080100fc */
[C---:B------:R-:W-:Y:S01]  /*f4b0*/  FFMA.FTZ R100, R2.reuse, UR5, R95 ;  /* 0x0000000502647c23 */ /* 0x040fe2000801005f */
[C---:B------:R-:W-:Y:S01]  /*f4c0*/  FFMA.FTZ R103, R2.reuse, UR5, R81 ;  /* 0x0000000502677c23 */ /* 0x040fe20008010051 */
[----:B------:R-:W-:Y:S01]  /*f4d0*/  FFMA.FTZ R101, R2, UR5, R53 ;  /* 0x0000000502657c23 */ /* 0x000fe20008010035 */
[----:B------:R-:W-:Y:S01]  /*f4e0*/  I2FP.F32.S32 R2, R22 ;  /* 0x0000001600027245 */ /* 0x000fe20000201400 */
[----:B----4-:R-:W-:Y:S01]  /*f4f0*/  FMUL.FTZ R3, R12, UR29 ;  /* 0x0000001d0c037c20 */ /* 0x010fe20008410000 */
[----:B------:R-:W-:-:S03]  /*f500*/  IMAD.MOV.U32 R252, RZ, RZ, R69 ;  /* 0x000000fffffc7224 */ /* 0x000fc600078e0045 */
[C---:B------:R-:W-:Y:S01]  /*f510*/  FFMA.FTZ R95, R2.reuse, UR5, R40 ;  /* 0x00000005025f7c23 */ /* 0x040fe20008010028 */
[C---:B------:R-:W-:Y:S01]  /*f520*/  FFMA.FTZ R96, R2.reuse, UR5, R96 ;  /* 0x0000000502607c23 */ /* 0x040fe20008010060 */
[C---:B------:R-:W-:Y:S01]  /*f530*/  FFMA.FTZ R98, R2.reuse, UR5, R75 ;  /* 0x0000000502627c23 */ /* 0x040fe2000801004b */
[----:B------:R-:W-:Y:S01]  /*f540*/  FFMA.FTZ R97, R2, UR5, R248 ;  /* 0x0000000502617c23 */ /* 0x000fe200080100f8 */
[----:B------:R-:W-:Y:S01]  /*f550*/  FMUL.FTZ R2, R14, UR29 ;  /* 0x0000001d0e027c20 */ /* 0x000fe20008410000 */
[----:B------:R-:W-:Y:S01]  /*f560*/  IMAD.MOV.U32 R75, RZ, RZ, R88 ;  /* 0x000000ffff4b7224 */ /* 0x000fe200078e0058 */
[----:B------:R1:W-:Y:S01]  /*f570*/  MUFU.TANH R55, R3 ;  /* 0x0000000300377308 */ /* 0x0003e20000002400 */
[----:B------:R-:W-:Y:S01]  /*f580*/  IMAD.MOV.U32 R88, RZ, RZ, R17 ;  /* 0x000000ffff587224 */ /* 0x000fe200078e0011 */
[----:B------:R-:W-:Y:S01]  /*f590*/  MOV R17, R20 ;  /* 0x0000001400117202 */ /* 0x000fe20000000f00 */
[----:B------:R-:W-:Y:S01]  /*f5a0*/  VIADD R20, R0, 0x49 ;  /* 0x0000004900147836 */ /* 0x000fe20000000000 */
[----:B------:R-:W-:-:S02]  /*f5b0*/  MOV R76, R75 ;  /* 0x0000004b004c7202 */ /* 0x000fc40000000f00 */
[----:B------:R-:W-:Y:S01]  /*f5c0*/  MOV R248, R17 ;  /* 0x0000001100f87202 */ /* 0x000fe20000000f00 */
[C---:B------:R-:W-:Y:S01]  /*f5d0*/  VIADD R17, R0.reuse, 0x58 ;  /* 0x0000005800117836 */ /* 0x040fe20000000000 */
[----:B------:R4:W-:Y:S01]  /*f5e0*/  MUFU.TANH R40, R2 ;  /* 0x0000000200287308 */ /* 0x0009e20000002400 */
[----:B------:R-:W-:Y:S02]  /*f5f0*/  IADD3 R14, R0, 0x61, RZ ;  /* 0x00000061000e7810 */ /* 0x000fe40007ffe0ff */
[----:B------:R-:W-:Y:S02]  /*f600*/  FSEL R95, R95, -INF , !P5 ;  /* 0xff8000005f5f7808 */ /* 0x000fe40006800000 */
[----:B------:R-:W-:Y:S01]  /*f610*/  ISETP.GE.AND P0, PT, R20, R9, PT ;  /* 0x000000091400720c */ /* 0x000fe20003f06270 */
[----:B-1----:R-:W-:Y:S01]  /*f620*/  FMUL.FTZ R3, R13, UR29 ;  /* 0x0000001d0d037c20 */ /* 0x002fe20008410000 */
[----:B------:R-:W-:-:S03]  /*f630*/  IMAD.MOV.U32 R13, RZ, RZ, R88 ;  /* 0x000000ffff0d7224 */ /* 0x000fc600078e0058 */
[----:B------:R1:W-:Y:S01]  /*f640*/  MUFU.TANH R250, R3 ;  /* 0x0000000300fa7308 */ /* 0x0003e20000002400 */
[----:B----4-:R-:W-:-:S05]  /*f650*/  I2FP.F32.S32 R2, R21 ;  /* 0x0000001500027245 */ /* 0x010fca0000201400 */
[C---:B------:R-:W-:Y:S01]  /*f660*/  FFMA.FTZ R86, R2.reuse, UR5, R86 ;  /* 0x0000000502567c23 */ /* 0x040fe20008010056 */
[C---:B------:R-:W-:Y:S01]  /*f670*/  FFMA.FTZ R89, R2.reuse, UR5, R249 ;  /* 0x0000000502597c23 */ /* 0x040fe200080100f9 */
[C---:B------:R-:W-:Y:S01]  /*f680*/  FFMA.FTZ R94, R2.reuse, UR5, R91 ;  /* 0x00000005025e7c23 */ /* 0x040fe2000801005b */
[----:B------:R-:W-:Y:S01]  /*f690*/  FFMA.FTZ R92, R2, UR5, R78 ;  /* 0x00000005025c7c23 */ /* 0x000fe2000801004e */
[----:B------:R-:W-:Y:S01]  /*f6a0*/  I2FP.F32.S32 R2, R20 ;  /* 0x0000001400027245 */ /* 0x000fe20000201400 */
[----:B-1----:R-:W-:-:S04]  /*f6b0*/  FMUL.FTZ R3, R15, UR29 ;  /* 0x0000001d0f037c20 */ /* 0x002fc80008410000 */
[C---:B------:R-:W-:Y:S01]  /*f6c0*/  FFMA.FTZ R82, R2.reuse, UR5, R93 ;  /* 0x0000000502527c23 */ /* 0x040fe2000801005d */
[C---:B------:R-:W-:Y:S01]  /*f6d0*/  FFMA.FTZ R93, R2.reuse, UR5, R90 ;  /* 0x00000005025d7c23 */ /* 0x040fe2000801005a */
[C---:B------:R-:W-:Y:S01]  /*f6e0*/  FFMA.FTZ R85, R2.reuse, UR5, R85 ;  /* 0x0000000502557c23 */ /* 0x040fe20008010055 */
[----:B------:R-:W-:Y:S01]  /*f6f0*/  FFMA.FTZ R90, R2, UR5, R251 ;  /* 0x00000005025a7c23 */ /* 0x000fe200080100fb */
[----:B------:R-:W-:Y:S01]  /*f700*/  FMUL.FTZ R2, R19, UR29 ;  /* 0x0000001d13027c20 */ /* 0x000fe20008410000 */
[C---:B------:R-:W-:Y:S01]  /*f710*/  IADD3 R19, R0.reuse, 0x50, RZ ;  /* 0x0000005000137810 */ /* 0x040fe20007ffe0ff */
[----:B------:R1:W-:Y:S01]  /*f720*/  MUFU.TANH R60, R3 ;  /* 0x00000003003c7308 */ /* 0x0003e20000002400 */
[----:B------:R-:W-:Y:S01]  /*f730*/  MOV R251, R84 ;  /* 0x0000005400fb7202 */ /* 0x000fe20000000f00 */
[----:B------:R-:W-:Y:S01]  /*f740*/  VIADD R15, R0, 0x60 ;  /* 0x00000060000f7836 */ /* 0x000fe20000000000 */
[----:B------:R-:W-:Y:S02]  /*f750*/  FSEL R82, R82, -INF , !P0 ;  /* 0xff80000052527808 */ /* 0x000fe40004000000 */
[----:B------:R-:W-:-:S03]  /*f760*/  ISETP.GE.AND P0, PT, R14, R9, PT ;  /* 0x000000090e00720c */ /* 0x000fc60003f06270 */
[----:B------:R4:W-:Y:S01]  /*f770*/  MUFU.TANH R53, R2 ;  /* 0x0000000200357308 */ /* 0x0009e20000002400 */
[----:B-1----:R-:W-:-:S07]  /*f780*/  FMUL.FTZ R3, R79, UR29 ;  /* 0x0000001d4f037c20 */ /* 0x002fce0008410000 */
[----:B------:R1:W2:Y:S01]  /*f790*/  MUFU.TANH R12, R3 ;  /* 0x00000003000c7308 */ /* 0x0002a20000002400 */
[----:B----4-:R-:W-:-:S05]  /*f7a0*/  I2FP.F32.S32 R2, R19 ;  /* 0x0000001300027245 */ /* 0x010fca0000201400 */
[----:B------:R-:W-:Y:S01]  /*f7b0*/  FFMA.FTZ R78, R2, UR5, R18 ;  /* 0x00000005024e7c23 */ /* 0x000fe20008010012 */
[----:B------:R-:W-:Y:S02]  /*f7c0*/  VIADD R18, R0, 0x51 ;  /* 0x0000005100127836 */ /* 0x000fe40000000000 */
[C---:B------:R-:W-:Y:S01]  /*f7d0*/  FFMA.FTZ R81, R2.reuse, UR5, R7 ;  /* 0x0000000502517c23 */ /* 0x040fe20008010007 */
[----:B------:R-:W-:Y:S02]  /*f7e0*/  FFMA.FTZ R91, R2, UR5, R64 ;  /* 0x00000005025b7c23 */ /* 0x000fe40008010040 */
[----:B------:R-:W-:Y:S01]  /*f7f0*/  ISETP.GE.AND P4, PT, R18, R9, PT ;  /* 0x000000091200720c */ /* 0x000fe20003f86270 */
[----:B-1----:R-:W-:Y:S01]  /*f800*/  FMUL.FTZ R3, R87, UR29 ;  /* 0x0000001d57037c20 */ /* 0x002fe20008410000 */
[----:B------:R-:W-:Y:S01]  /*f810*/  FFMA.FTZ R87, R2, UR5, R48 ;  /* 0x0000000502577c23 */ /* 0x000fe20008010030 */
[----:B------:R-:W-:Y:S02]  /*f820*/  I2FP.F32.S32 R2, R18 ;  /* 0x0000001200027245 */ /* 0x000fe40000201400 */
[----:B------:R1:W4:Y:S03]  /*f830*/  MUFU.TANH R7, R3 ;  /* 0x0000000300077308 */ /* 0x0003260000002400 */
[C---:B------:R-:W-:Y:S01]  /*f840*/  FFMA.FTZ R74, R2.reuse, UR5, R66 ;  /* 0x00000005024a7c23 */ /* 0x040fe20008010042 */
[C---:B------:R-:W-:Y:S01]  /*f850*/  FFMA.FTZ R88, R2.reuse, UR5, R65 ;  /* 0x0000000502587c23 */ /* 0x040fe20008010041 */
[----:B------:R-:W-:-:S03]  /*f860*/  FFMA.FTZ R83, R2, UR5, R56 ;  /* 0x0000000502537c23 */ /* 0x000fc60008010038 */
[----:B------:R-:W-:Y:S01]  /*f870*/  FSEL R74, R74, -INF , !P4 ;  /* 0xff8000004a4a7808 */ /* 0x000fe20006000000 */
[----:B-1----:R-:W-:Y:S01]  /*f880*/  FMUL.FTZ R3, R77, UR29 ;  /* 0x0000001d4d037c20 */ /* 0x002fe20008410000 */
[----:B------:R-:W-:Y:S01]  /*f890*/  FFMA.FTZ R77, R2, UR5, R80 ;  /* 0x00000005024d7c23 */ /* 0x000fe20008010050 */
[----:B------:R-:W-:Y:S02]  /*f8a0*/  FMUL.FTZ R2, R44, UR29 ;  /* 0x0000001d2c027c20 */ /* 0x000fe40008410000 */
[----:B------:R1:W4:Y:S08]  /*f8b0*/  MUFU.TANH R48, R3 ;  /* 0x0000000300307308 */ /* 0x0003300000002400 */
[----:B------:R3:W4:Y:S01]  /*f8c0*/  MUFU.TANH R44, R2 ;  /* 0x00000002002c7308 */ /* 0x0007220000002400 */
[----:B-1----:R-:W-:-:S07]  /*f8d0*/  FMUL.FTZ R3, R45, UR29 ;  /* 0x0000001d2d037c20 */ /* 0x002fce0008410000 */
[----:B------:R1:W-:Y:S01]  /*f8e0*/  MUFU.TANH R249, R3 ;  /* 0x0000000300f97308 */ /* 0x0003e20000002400 */
[----:B---3--:R-:W-:-:S05]  /*f8f0*/  I2FP.F32.S32 R2, R17 ;  /* 0x0000001100027245 */ /* 0x008fca0000201400 */
[----:B------:R-:W-:Y:S01]  /*f900*/  FFMA.FTZ R79, R2, UR5, R16 ;  /* 0x00000005024f7c23 */ /* 0x000fe20008010010 */
[----:B------:R-:W-:Y:S01]  /*f910*/  IADD3 R16, R0, 0x59, RZ ;  /* 0x0000005900107810 */ /* 0x000fe20007ffe0ff */
[C---:B------:R-:W-:Y:S01]  /*f920*/  FFMA.FTZ R66, R2.reuse, UR5, R58 ;  /* 0x0000000502427c23 */ /* 0x040fe2000801003a */
[C---:B------:R-:W-:Y:S01]  /*f930*/  FFMA.FTZ R69, R2.reuse, UR5, R54 ;  /* 0x0000000502457c23 */ /* 0x040fe20008010036 */
[----:B------:R-:W-:Y:S01]  /*f940*/  FFMA.FTZ R84, R2, UR5, R50 ;  /* 0x0000000502547c23 */ /* 0x000fe20008010032 */
[----:B------:R-:W-:Y:S02]  /*f950*/  I2FP.F32.S32 R2, R16 ;  /* 0x0000001000027245 */ /* 0x000fe40000201400 */
[----:B------:R-:W-:Y:S01]  /*f960*/  ISETP.GE.AND P5, PT, R16, R9, PT ;  /* 0x000000091000720c */ /* 0x000fe20003fa6270 */
[----:B-1----:R-:W-:Y:S02]  /*f970*/  FMUL.FTZ R3, R46, UR29 ;  /* 0x0000001d2e037c20 */ /* 0x002fe40008410000 */
[C---:B------:R-:W-:Y:S01]  /*f980*/  FFMA.FTZ R62, R2.reuse, UR5, R62 ;  /* 0x00000005023e7c23 */ /* 0x040fe2000801003e */
[C---:B------:R-:W-:Y:S01]  /*f990*/  FFMA.FTZ R65, R2.reuse, UR5, R61 ;  /* 0x0000000502417c23 */ /* 0x040fe2000801003d */
[C---:B------:R-:W-:Y:S01]  /*f9a0*/  FFMA.FTZ R80, R2.reuse, UR5, R57 ;  /* 0x0000000502507c23 */ /* 0x040fe20008010039 */
[----:B------:R-:W-:Y:S01]  /*f9b0*/  FFMA.FTZ R75, R2, UR5, R49 ;  /* 0x00000005024b7c23 */ /* 0x000fe20008010031 */
[----:B------:R-:W-:Y:S01]  /*f9c0*/  FMUL.FTZ R2, R47, UR29 ;  /* 0x0000001d2f027c20 */ /* 0x000fe20008410000 */
[----:B------:R1:W3:Y:S01]  /*f9d0*/  MUFU.TANH R43, R3 ;  /* 0x00000003002b7308 */ /* 0x0002e20000002400 */
[----:B------:R-:W-:-:S07]  /*f9e0*/  FMUL.FTZ R47, R252, UR29 ;  /* 0x0000001dfc2f7c20 */ /* 0x000fce0008410000 */
[----:B------:R2:W-:Y:S08]  /*f9f0*/  MUFU.TANH R54, R2 ;  /* 0x0000000200367308 */ /* 0x0005f00000002400 */
[----:B------:R-:W-:Y:S01]  /*fa00*/  MUFU.TANH R47, R47 ;  /* 0x0000002f002f7308 */ /* 0x000fe20000002400 */
[----:B-1----:R-:W-:Y:S01]  /*fa10*/  FMUL.FTZ R3, R76, UR29 ;  /* 0x0000001d4c037c20 */ /* 0x002fe20008410000 */
[----:B--2---:R-:W-:-:S05]  /*fa20*/  I2FP.F32.S32 R2, R15 ;  /* 0x0000000f00027245 */ /* 0x004fca0000201400 */
[C---:B------:R-:W-:Y:S01]  /*fa30*/  FFMA.FTZ R58, R2.reuse, UR5, R51 ;  /* 0x00000005023a7c23 */ /* 0x040fe20008010033 */
[C---:B------:R-:W-:Y:S01]  /*fa40*/  FFMA.FTZ R61, R2.reuse, UR5, R41 ;  /* 0x00000005023d7c23 */ /* 0x040fe20008010029 */
[C---:B------:R-:W-:Y:S01]  /*fa50*/  FFMA.FTZ R76, R2.reuse, UR5, R39 ;  /* 0x00000005024c7c23 */ /* 0x040fe20008010027 */
[----:B------:R-:W-:Y:S01]  /*fa60*/  FFMA.FTZ R67, R2, UR5, R4 ;  /* 0x0000000502437c23 */ /* 0x000fe20008010004 */
[----:B------:R-:W-:Y:S01]  /*fa70*/  I2FP.F32.S32 R2, R14 ;  /* 0x0000000e00027245 */ /* 0x000fe20000201400 */
[----:B------:R1:W2:Y:S01]  /*fa80*/  MUFU.TANH R39, R3 ;  /* 0x0000000300277308 */ /* 0x0002a20000002400 */
[----:B------:R-:W-:-:S03]  /*fa90*/  FMUL.FTZ R4, R248, UR29 ;  /* 0x0000001df8047c20 */ /* 0x000fc60008410000 */
[C---:B------:R-:W-:Y:S01]  /*faa0*/  FFMA.FTZ R57, R2.reuse, UR5, R63 ;  /* 0x0000000502397c23 */ /* 0x040fe2000801003f */
[C---:B------:R-:W-:Y:S01]  /*fab0*/  FFMA.FTZ R56, R2.reuse, UR5, R59 ;  /* 0x0000000502387c23 */ /* 0x040fe2000801003b */
[----:B------:R-:W-:-:S03]  /*fac0*/  FFMA.FTZ R63, R2, UR5, R42 ;  /* 0x00000005023f7c23 */ /* 0x000fc6000801002a */
[----:B------:R-:W-:Y:S01]  /*fad0*/  FSEL R57, R57, -INF , !P0 ;  /* 0xff80000039397808 */ /* 0x000fe20004000000 */
[----:B-1----:R-:W-:Y:S01]  /*fae0*/  FMUL.FTZ R3, R68, UR29 ;  /* 0x0000001d44037c20 */ /* 0x002fe20008410000 */
[----:B------:R-:W-:Y:S01]  /*faf0*/  FFMA.FTZ R68, R2, UR5, R52 ;  /* 0x0000000502447c23 */ /* 0x000fe20008010034 */
[----:B------:R-:W-:Y:S01]  /*fb00*/  FMUL.FTZ R2, R13, UR29 ;  /* 0x0000001d0d027c20 */ /* 0x000fe20008410000 */
[----:B------:R-:W-:Y:S01]  /*fb10*/  VIADD R13, R0, 0x68 ;  /* 0x00000068000d7836 */ /* 0x000fe20000000000 */
[----:B------:R-:W-:Y:S08]  /*fb20*/  MUFU.TANH R51, R3 ;  /* 0x0000000300337308 */ /* 0x000ff00000002400 */
[----:B------:R1:W2:Y:S02]  /*fb30*/  MUFU.TANH R3, R2 ;  /* 0x0000000200037308 */ /* 0x0002a40000002400 */
[----:B-1----:R-:W-:-:S05]  /*fb40*/  I2FP.F32.S32 R2, R13 ;  /* 0x0000000d00027245 */ /* 0x002fca0000201400 */
[----:B------:R-:W-:Y:S01]  /*fb50*/  FFMA.FTZ R64, R2, UR5, R12 ;  /* 0x0000000502407c23 */ /* 0x000fe2000801000c */
[----:B------:R-:W-:Y:S01]  /*fb60*/  IADD3 R12, R0, 0x69, RZ ;  /* 0x00000069000c7810 */ /* 0x000fe20007ffe0ff */
[C---:B------:R-:W-:Y:S01]  /*fb70*/  FFMA.FTZ R50, R2.reuse, UR5, R55 ;  /* 0x0000000502327c23 */ /* 0x040fe20008010037 */
[C---:B------:R-:W-:Y:S01]  /*fb80*/  FFMA.FTZ R49, R2.reuse, UR5, R40 ;  /* 0x0000000502317c23 */ /* 0x040fe20008010028 */
[----:B----4-:R-:W-:Y:S01]  /*fb90*/  FFMA.FTZ R59, R2, UR5, R7 ;  /* 0x00000005023b7c23 */ /* 0x010fe20008010007 */
[----:B------:R-:W-:Y:S01]  /*fba0*/  I2FP.F32.S32 R2, R12 ;  /* 0x0000000c00027245 */ /* 0x000fe20000201400 */
[----:B------:R-:W-:Y:S01]  /*fbb0*/  VIADD R7, R0, 0x70 ;  /* 0x0000007000077836 */ /* 0x000fe20000000000 */
[----:B------:R1:W4:Y:S01]  /*fbc0*/  MUFU.TANH R40, R4 ;  /* 0x0000000400287308 */ /* 0x0003220000002400 */
[----:B------:R-:W-:Y:S02]  /*fbd0*/  ISETP.GE.AND P4, PT, R12, R9, PT ;  /* 0x000000090c00720c */ /* 0x000fe40003f86270 */
[C---:B------:R-:W-:Y:S01]  /*fbe0*/  FFMA.FTZ R45, R2.reuse, UR5, R60 ;  /* 0x00000005022d7c23 */ /* 0x040fe2000801003c */
[C---:B------:R-:W-:Y:S01]  /*fbf0*/  FFMA.FTZ R46, R2.reuse, UR5, R250 ;  /* 0x00000005022e7c23 */ /* 0x040fe200080100fa */
[C---:B------:R-:W-:Y:S01]  /*fc00*/  FFMA.FTZ R60, R2.reuse, UR5, R53 ;  /* 0x00000005023c7c23 */ /* 0x040fe20008010035 */
[----:B------:R-:W-:Y:S01]  /*fc10*/  FFMA.FTZ R52, R2, UR5, R48 ;  /* 0x0000000502347c23 */ /* 0x000fe20008010030 */
[----:B------:R-:W-:Y:S01]  /*fc20*/  FMUL.FTZ R2, R210, UR29 ;  /* 0x0000001dd2027c20 */ /* 0x000fe20008410000 */
[----:B------:R-:W-:Y:S01]  /*fc30*/  FMUL.FTZ R53, R251, UR29 ;  /* 0x0000001dfb357c20 */ /* 0x000fe20008410000 */
[----:B------:R-:W-:-:S02]  /*fc40*/  FSEL R46, R46, -INF , !P4 ;  /* 0xff8000002e2e7808 */ /* 0x000fc40006000000 */
[----:B------:R-:W-:-:S03]  /*fc50*/  ISETP.GE.AND P4, PT, R37, R8, PT ;  /* 0x000000082500720c */ /* 0x000fc60003f86270 */
[----:B------:R-:W-:Y:S01]  /*fc60*/  MUFU.TANH R53, R53 ;  /* 0x0000003500357308 */ /* 0x000fe20000002400 */
[----:B-1----:R-:W-:-:S07]  /*fc70*/  FMUL.FTZ R4, R208, UR29 ;  /* 0x0000001dd0047c20 */ /* 0x002fce0008410000 */
[----:B------:R1:W-:Y:S08]  /*fc80*/  MUFU.TANH R208, R2 ;  /* 0x0000000200d07308 */ /* 0x0003f00000002400 */
[----:B------:R4:W4:Y:S01]  /*fc90*/  MUFU.TANH R248, R4 ;  /* 0x0000000400f87308 */ /* 0x0009220000002400 */
[----:B-1----:R-:W-:-:S05]  /*fca0*/  I2FP.F32.S32 R2, R7 ;  /* 0x0000000700027245 */ /* 0x002fca0000201400 */
[C---:B------:R-:W-:Y:S01]  /*fcb0*/  FFMA.FTZ R44, R2.reuse, UR5, R44 ;  /* 0x00000005022c7c23 */ /* 0x040fe2000801002c */
[C---:B---3--:R-:W-:Y:S01]  /*fcc0*/  FFMA.FTZ R43, R2.reuse, UR5, R43 ;  /* 0x00000005022b7c23 */ /* 0x048fe2000801002b */
[----:B--2---:R-:W-:Y:S01]  /*fcd0*/  FFMA.FTZ R55, R2, UR5, R39 ;  /* 0x0000000502377c23 */ /* 0x004fe20008010027 */
[----:B----4-:R-:W-:Y:S01]  /*fce0*/  IADD3 R4, R0, 0x71, RZ ;  /* 0x0000007100047810 */ /* 0x010fe20007ffe0ff */
[----:B------:R-:W-:Y:S01]  /*fcf0*/  FFMA.FTZ R48, R2, UR5, R3 ;  /* 0x0000000502307c23 */ /* 0x000fe20008010003 */
[----:B------:R-:W-:Y:S02]  /*fd00*/  VIADD R3, R0, 0x78 ;  /* 0x0000007800037836 */ /* 0x000fe40000000000 */
[----:B------:R-:W-:-:S05]  /*fd10*/  I2FP.F32.S32 R2, R4 ;  /* 0x0000000400027245 */ /* 0x000fca0000201400 */
[C---:B------:R-:W-:Y:S01]  /*fd20*/  FFMA.FTZ R41, R2.reuse, UR5, R54 ;  /* 0x0000000502297c23 */ /* 0x040fe20008010036 */
[C---:B------:R-:W-:Y:S01]  /*fd30*/  FFMA.FTZ R54, R2.reuse, UR5, R51 ;  /* 0x0000000502367c23 */ /* 0x040fe20008010033 */
[C---:B------:R-:W-:Y:S01]  /*fd40*/  FFMA.FTZ R42, R2.reuse, UR5, R249 ;  /* 0x00000005022a7c23 */ /* 0x040fe200080100f9 */
[----:B------:R-:W-:Y:S01]  /*fd50*/  FFMA.FTZ R51, R2, UR5, R40 ;  /* 0x0000000502337c23 */ /* 0x000fe20008010028 */
[----:B------:R-:W-:-:S05]  /*fd60*/  I2FP.F32.S32 R2, R3 ;  /* 0x0000000300027245 */ /* 0x000fca0000201400 */
[C---:B------:R-:W-:Y:S01]  /*fd70*/  FFMA.FTZ R40, R2.reuse, UR5, R248 ;  /* 0x0000000502287c23 */ /* 0x040fe200080100f8 */
[C---:B------:R-:W-:Y:S01]  /*fd80*/  FFMA.FTZ R39, R2.reuse, UR5, R208 ;  /* 0x0000000502277c23 */ /* 0x040fe200080100d0 */
[C---:B------:R-:W-:Y:S01]  /*fd90*/  FFMA.FTZ R53, R2.reuse, UR5, R53 ;  /* 0x0000000502357c23 */ /* 0x040fe20008010035 */
[----:B------:R-:W-:Y:S01]  /*fda0*/  FFMA.FTZ R47, R2, UR5, R47 ;  /* 0x00000005022f7c23 */ /* 0x000fe2000801002f */
[----:B------:R-:W-:Y:S02]  /*fdb0*/  FSEL R2, R115, -INF , !P3 ;  /* 0xff80000073027808 */ /* 0x000fe40005800000 */
[----:B------:R-:W-:-:S03]  /*fdc0*/  ISETP.GE.AND P3, PT, R21, R9, PT ;  /* 0x000000091500720c */ /* 0x000fc60003f66270 */
[----:B------:R1:W-:Y:S04]  /*fdd0*/  STL [R1+0x7c], R2 ;  /* 0x00007c0201007387 */ /* 0x0003e80000100800 */
[----:B------:R-:W-:Y:S01]  /*fde0*/  STL [R1+0x78], R109 ;  /* 0x0000786d01007387 */ /* 0x000fe20000100800 */
[----:B-1----:R-:W-:Y:S02]  /*fdf0*/  FSEL R2, R106, -INF , !P2 ;  /* 0xff8000006a027808 */ /* 0x002fe40005000000 */
        /* <DEDUP_REMOVED lines=8> */
[-C--:B------:R-:W-:Y:S02]  /*fe80*/  ISETP.GE.AND P3, PT, R15, R9.reuse, PT ;  /* 0x000000090f00720c */ /* 0x080fe40003f66270 */
[----:B------:R-:W-:Y:S01]  /*fe90*/  FSEL R86, R62, -INF , !P5 ;  /* 0xff8000003e567808 */ /* 0x000fe20006800000 */
[----:B------:R1:W-:Y:S01]  /*fea0*/  STL [R1+0x64], R2 ;  /* 0x0000640201007387 */ /* 0x0003e20000100800 */
[----:B------:R-:W-:-:S02]  /*feb0*/  ISETP.GE.AND P5, PT, R4, R9, PT ;  /* 0x000000090400720c */ /* 0x000fc40003fa6270 */
[----:B------:R-:W-:Y:S01]  /*fec0*/  FSEL R58, R58, -INF , !P3 ;  /* 0xff8000003a3a7808 */ /* 0x000fe20005800000 */
[----:B------:R-:W-:Y:S01]  /*fed0*/  STL [R1+0x60], R82 ;  /* 0x0000605201007387 */ /* 0x000fe20000100800 */
[----:B------:R-:W-:Y:S02]  /*fee0*/  ISETP.GE.AND P3, PT, R3, R9, PT ;  /* 0x000000090300720c */ /* 0x000fe40003f66270 */
[----:B------:R-:W-:Y:S02]  /*fef0*/  FSEL R42, R42, -INF , !P5 ;  /* 0xff8000002a2a7808 */ /* 0x000fe40006800000 */
[----:B------:R-:W-:Y:S02]  /*ff00*/  FSEL R40, R40, -INF , !P3 ;  /* 0xff80000028287808 */ /* 0x000fe40005800000 */
[-C--:B------:R-:W-:Y:S02]  /*ff10*/  ISETP.GE.AND P3, PT, R35, R8.reuse, PT ;  /* 0x000000082300720c */ /* 0x080fe40003f66270 */
[----:B------:R-:W-:-:S02]  /*ff20*/  ISETP.GE.AND P5, PT, R36, R8, PT ;  /* 0x000000082400720c */ /* 0x000fc40003fa6270 */
[----:B------:R-:W-:Y:S02]  /*ff30*/  FSEL R203, R203, -INF , !P3 ;  /* 0xff800000cbcb7808 */ /* 0x000fe40005800000 */
[-C--:B------:R-:W-:Y:S02]  /*ff40*/  ISETP.GE.AND P3, PT, R30, R8.reuse, PT ;  /* 0x000000081e00720c */ /* 0x080fe40003f66270 */
[----:B------:R-:W-:Y:S02]  /*ff50*/  FSEL R206, R206, -INF , !P5 ;  /* 0xff800000cece7808 */ /* 0x000fe40006800000 */
[----:B------:R-:W-:Y:S02]  /*ff60*/  FSEL R126, R126, -INF , !P3 ;  /* 0xff8000007e7e7808 */ /* 0x000fe40005800000 */
[----:B------:R-:W-:Y:S02]  /*ff70*/  ISETP.GE.AND P3, PT, R25, R8, PT ;  /* 0x000000081900720c */ /* 0x000fe40003f66270 */
[----:B-1----:R-:W-:-:S02]  /*ff80*/  FSEL R2, R78, -INF , !P2 ;  /* 0xff8000004e027808 */ /* 0x002fc40005000000 */
[----:B------:R-:W-:Y:S02]  /*ff90*/  ISETP.GE.AND P2, PT, R13, R9, PT ;  /* 0x000000090d00720c */ /* 0x000fe40003f46270 */
[-C--:B------:R-:W-:Y:S01]  /*ffa0*/  ISETP.GE.AND P5, PT, R31, R8.reuse, PT ;  /* 0x000000081f00720c */ /* 0x080fe20003fa6270 */
[----:B------:R1:W-:Y:S01]  /*ffb0*/  STL [R1+0x5c], R2 ;  /* 0x00005c0201007387 */ /* 0x0003e20000100800 */
[----:B------:R-:W-:Y:S02]  /*ffc0*/  FSEL R50, R50, -INF , !P2 ;  /* 0xff80000032327808 */ /* 0x000fe40005000000 */
[-C--:B------:R-:W-:Y:S01]  /*ffd0*/  ISETP.GE.AND P2, PT, R0, R8.reuse, PT ;  /* 0x000000080000720c */ /* 0x080fe20003f46270 */
[----:B------:R-:W-:Y:S01]  /*ffe0*/  STL [R1+0x58], R74 ;  /* 0x0000584a01007387 */ /* 0x000fe20000100800 */
[----:B------:R-:W-:Y:S02]  /*fff0*/  FSEL R128, R128, -INF , !P5 ;  /* 0xff80000080807808 */ /* 0x000fe40006800000 */
[----:B------:R-:W-:-:S02]  /*10000*/  ISETP.GE.AND P5, PT, R26, R8, PT ;  /* 0x000000081a00720c */ /* 0x000fc40003fa6270 */
[----:B-1----:R-:W-:Y:S02]  /*10010*/  FSEL R2, R66, -INF , !P6 ;  /* 0xff80000042027808 */ /* 0x002fe40007000000 */
[----:B------:R-:W-:-:S03]  /*10020*/  ISETP.GE.AND P6, PT, R7, R9, PT ;  /* 0x000000090700720c */ /* 0x000fc60003fc6270 */
[----:B------:R1:W-:Y:S01]  /*10030*/  STL [R1+0x54], R2 ;  /* 0x0000540201007387 */ /* 0x0003e20000100800 */
[----:B------:R-:W-:Y:S02]  /*10040*/  FSEL R62, R44, -INF , !P6 ;  /* 0xff8000002c3e7808 */ /* 0x000fe40007000000 */
[-C--:B------:R-:W-:Y:S01]  /*10050*/  ISETP.GE.AND P6, PT, R38, R8.reuse, PT ;  /* 0x000000082600720c */ /* 0x080fe20003fc6270 */
[----:B------:R2:W-:Y:S01]  /*10060*/  STL [R1+0x50], R58 ;  /* 0x0000503a01007387 */ /* 0x0005e20000100800 */
[----:B------:R-:W-:Y:S02]  /*10070*/  FSEL R44, R226, -INF , !P4 ;  /* 0xff800000e22c7808 */ /* 0x000fe40006000000 */
[-C--:B------:R-:W-:Y:S01]  /*10080*/  ISETP.GE.AND P4, PT, R33, R8.reuse, PT ;  /* 0x000000082100720c */ /* 0x080fe20003f86270 */
[----:B------:R3:W-:Y:S01]  /*10090*/  STL [R1+0x4c], R57 ;  /* 0x00004c3901007387 */ /* 0x0007e20000100800 */
[----:B------:R-:W-:Y:S02]  /*100a0*/  FSEL R213, R213, -INF , !P6 ;  /* 0xff800000d5d57808 */ /* 0x000fe40007000000 */
[----:B------:R-:W-:Y:S01]  /*100b0*/  ISETP.GE.AND P6, PT, R32, R8, PT ;  /* 0x000000082000720c */ /* 0x000fe20003fc6270 */
[----:B------:R-:W-:Y:S01]  /*100c0*/  STL [R1+0x48], R50 ;  /* 0x0000483201007387 */ /* 0x000fe20000100800 */
[----:B------:R-:W-:-:S02]  /*100d0*/  FSEL R132, R132, -INF , !P4 ;  /* 0xff80000084847808 */ /* 0x000fc40006000000 */
[-C--:B------:R-:W-:Y:S01]  /*100e0*/  ISETP.GE.AND P4, PT, R28, R8.reuse, PT ;  /* 0x000000081c00720c */ /* 0x080fe20003f86270 */
[----:B------:R-:W-:Y:S01]  /*100f0*/  STL [R1+0x44], R46 ;  /* 0x0000442e01007387 */ /* 0x000fe20000100800 */
[----:B------:R-:W-:Y:S02]  /*10100*/  FSEL R130, R130, -INF , !P6 ;  /* 0xff80000082827808 */ /* 0x000fe40007000000 */
[-C--:B------:R-:W-:Y:S01]  /*10110*/  ISETP.GE.AND P6, PT, R27, R8.reuse, PT ;  /* 0x000000081b00720c */ /* 0x080fe20003fc6270 */
[----:B------:R4:W-:Y:S01]  /*10120*/  STL [R1+0x40], R42 ;  /* 0x0000402a01007387 */ /* 0x0009e20000100800 */
[----:B------:R-:W-:Y:S02]  /*10130*/  FSEL R120, R120, -INF , !P4 ;  /* 0xff80000078787808 */ /* 0x000fe40006000000 */
[----:B------:R-:W-:Y:S01]  /*10140*/  ISETP.GE.AND P4, PT, R23, R8, PT ;  /* 0x000000081700720c */ /* 0x000fe20003f86270 */
[----:B------:R4:W-:Y:S01]  /*10150*/  STL [R1+0x3c], R40 ;  /* 0x00003c2801007387 */ /* 0x0009e20000100800 */
[----:B-1----:R-:W-:-:S02]  /*10160*/  IADD3 R2, R0, 0x79, RZ ;  /* 0x0000007900027810 */ /* 0x002fc40007ffe0ff */
[----:B--2---:R-:W-:Y:S02]  /*10170*/  FSEL R58, R116, -INF , !P6 ;  /* 0xff800000743a7808 */ /* 0x004fe40007000000 */
[-C--:B------:R-:W-:Y:S02]  /*10180*/  ISETP.GE.AND P6, PT, R22, R8.reuse, PT ;  /* 0x000000081600720c */ /* 0x080fe40003fc6270 */
[----:B---3--:R-:W-:Y:S02]  /*10190*/  FSEL R57, R111, -INF , !P5 ;  /* 0xff8000006f397808 */ /* 0x008fe40006800000 */
[-C--:B------:R-:W-:Y:S02]  /*101a0*/  ISETP.GE.AND P5, PT, R21, R8.reuse, PT ;  /* 0x000000081500720c */ /* 0x080fe40003fa6270 */
[----:B------:R-:W-:Y:S02]  /*101b0*/  FSEL R111, R96, -INF , !P6 ;  /* 0xff800000606f7808 */ /* 0x000fe40007000000 */
[----:B------:R-:W-:-:S02]  /*101c0*/  ISETP.GE.AND P6, PT, R17, R8, PT ;  /* 0x000000081100720c */ /* 0x000fc40003fc6270 */
[----:B------:R-:W-:Y:S01]  /*101d0*/  ISETP.GE.AND P0, PT, R2, R9, PT ;  /* 0x000000090200720c */ /* 0x000fe20003f06270 */
[----:B------:R-:W-:Y:S01]  /*101e0*/  FMUL.FTZ R9, R209, UR29 ;  /* 0x0000001dd1097c20 */ /* 0x000fe20008410000 */
[----:B------:R-:W-:Y:S02]  /*101f0*/  FSEL R89, R89, -INF , !P5 ;  /* 0xff80000059597808 */ /* 0x000fe40006800000 */
[----:B----4-:R-:W-:Y:S02]  /*10200*/  FSEL R42, R227, -INF , !P2 ;  /* 0xff800000e32a7808 */ /* 0x010fe40005000000 */
[----:B------:R-:W-:Y:S01]  /*10210*/  ISETP.GE.AND P2, PT, R34, R8, PT ;  /* 0x000000082200720c */ /* 0x000fe20003f46270 */
[----:B------:R-:W1:Y:S01]  /*10220*/  MUFU.TANH R9, R9 ;  /* 0x0000000900097308 */ /* 0x000e620000002400 */
[----:B------:R-:W-:Y:S02]  /*10230*/  FSEL R40, R108, -INF , !P3 ;  /* 0xff8000006c287808 */ /* 0x000fe40005800000 */
[----:B------:R-:W-:-:S02]  /*10240*/  FSEL R134, R134, -INF , !P2 ;  /* 0xff80000086867808 */ /* 0x000fc40005000000 */
[-C--:B------:R-:W-:Y:S01]  /*10250*/  ISETP.GE.AND P2, PT, R29, R8.reuse, PT ;  /* 0x000000081d00720c */ /* 0x080fe20003f46270 */
[----:B------:R2:W-:Y:S01]  /*10260*/  STL [R1+0x34], R40 ;  /* 0x0000342801007387 */ /* 0x0005e20000100800 */
[-C--:B------:R-:W-:Y:S02]  /*10270*/  ISETP.GE.AND P3, PT, R20, R8.reuse, PT ;  /* 0x000000081400720c */ /* 0x080fe40003f66270 */
[----:B------:R-:W-:Y:S02]  /*10280*/  FSEL R124, R124, -INF , !P2 ;  /* 0xff8000007c7c7808 */ /* 0x000fe40005000000 */
[----:B------:R-:W-:Y:S02]  /*10290*/  ISETP.GE.AND P2, PT, R24, R8, PT ;  /* 0x000000081800720c */ /* 0x000fe40003f46270 */
[----:B------:R-:W-:Y:S02]  /*102a0*/  FSEL R74, R85, -INF , !P3 ;  /* 0xff800000554a7808 */ /* 0x000fe40005800000 */
[----:B------:R-:W-:-:S02]  /*102b0*/  FSEL R66, R104, -INF , !P2 ;  /* 0xff80000068427808 */ /* 0x000fc40005000000 */
[-C--:B------:R-:W-:Y:S02]  /*102c0*/  ISETP.GE.AND P2, PT, R19, R8.reuse, PT ;  /* 0x000000081300720c */ /* 0x080fe40003f46270 */
[-C--:B------:R-:W-:Y:S01]  /*102d0*/  ISETP.GE.AND P3, PT, R15, R8.reuse, PT ;  /* 0x000000080f00720c */ /* 0x080fe20003f66270 */
[----:B------:R-:W-:Y:S01]  /*102e0*/  STL [R1+0x30], R66 ;  /* 0x0000304201007387 */ /* 0x000fe20000100800 */
[----:B------:R-:W-:Y:S02]  /*102f0*/  ISETP.GE.AND P5, PT, R16, R8, PT ;  /* 0x000000081000720c */ /* 0x000fe40003fa6270 */
[----:B------:R-:W-:Y:S02]  /*10300*/  FSEL R69, R69, -INF , !P6 ;  /* 0xff80000045457808 */ /* 0x000fe40007000000 */
[----:B------:R-:W-:Y:S02]  /*10310*/  FSEL R61, R61, -INF , !P3 ;  /* 0xff8000003d3d7808 */ /* 0x000fe40005800000 */
[----:B------:R-:W-:-:S02]  /*10320*/  FSEL R78, R65, -INF , !P5 ;  /* 0xff800000414e7808 */ /* 0x000fc40006800000 */
[-C--:B------:R-:W-:Y:S02]  /*10330*/  ISETP.GE.AND P6, PT, R12, R8.reuse, PT ;  /* 0x000000080c00720c */ /* 0x080fe40003fc6270 */
[----:B--2---:R-:W-:Y:S02]  /*10340*/  FSEL R40, R100, -INF , !P4 ;  /* 0xff80000064287808 */ /* 0x004fe40006000000 */
[-C--:B------:R-:W-:Y:S02]  /*10350*/  ISETP.GE.AND P4, PT, R18, R8.reuse, PT ;  /* 0x000000081200720c */ /* 0x080fe40003f86270 */
[-C--:B------:R-:W-:Y:S01]  /*10360*/  ISETP.GE.AND P5, PT, R7, R8.reuse, PT ;  /* 0x000000080700720c */ /* 0x080fe20003fa6270 */
[----:B------:R2:W-:Y:S01]  /*10370*/  STL [R1+0x2c], R40 ;  /* 0x00002c2801007387 */ /* 0x0005e20000100800 */
[----:B------:R-:W-:Y:S02]  /*10380*/  FSEL R109, R77, -INF , !P4 ;  /* 0xff8000004d6d7808 */ /* 0x000fe40006000000 */
[-C--:B------:R-:W-:Y:S01]  /*10390*/  ISETP.GE.AND P4, PT, R13, R8.reuse, PT ;  /* 0x000000080d00720c */ /* 0x080fe20003f86270 */
[----:B------:R-:W-:Y:S01]  /*103a0*/  STL [R1+0x28], R111 ;  /* 0x0000286f01007387 */ /* 0x000fe20000100800 */
[----:B------:R-:W-:-:S02]  /*103b0*/  ISETP.GE.AND P3, PT, R4, R8, PT ;  /* 0x000000080400720c */ /* 0x000fc40003f66270 */
[----:B------:R-:W-:Y:S01]  /*103c0*/  FSEL R45, R45, -INF , !P6 ;  /* 0xff8000002d2d7808 */ /* 0x000fe20007000000 */
[----:B------:R-:W-:Y:S01]  /*103d0*/  STL [R1+0x20], R74 ;  /* 0x0000204a01007387 */ /* 0x000fe20000100800 */
[----:B------:R-:W-:Y:S02]  /*103e0*/  ISETP.GE.AND P6, PT, R0, R11, PT ;  /* 0x0000000b0000720c */ /* 0x000fe40003fc6270 */
[----:B--2---:R-:W-:Y:S02]  /*103f0*/  FSEL R40, R81, -INF , !P2 ;  /* 0xff80000051287808 */ /* 0x004fe40005000000 */
[----:B------:R-:W-:-:S03]  /*10400*/  ISETP.GE.AND P2, PT, R14, R8, PT ;  /* 0x000000080e00720c */ /* 0x000fc60003f46270 */
[----:B------:R2:W-:Y:S01]  /*10410*/  STL [R1+0x1c], R40 ;  /* 0x00001c2801007387 */ /* 0x0005e20000100800 */
[----:B------:R-:W-:Y:S02]  /*10420*/  FSEL R77, R56, -INF , !P2 ;  /* 0xff800000384d7808 */ /* 0x000fe40005000000 */
[----:B------:R-:W-:Y:S01]  /*10430*/  ISETP.GE.AND P2, PT, R3, R8, PT ;  /* 0x000000080300720c */ /* 0x000fe20003f46270 */
[----:B------:R-:W-:Y:S03]  /*10440*/  STL [R1+0x18], R109 ;  /* 0x0000186d01007387 */ /* 0x000fe60000100800 */
[----:B------:R-:W-:Y:S01]  /*10450*/  FSEL R39, R39, -INF , !P2 ;  /* 0xff80000027277808 */ /* 0x000fe20005000000 */
[----:B------:R-:W-:Y:S01]  /*10460*/  STL [R1+0x14], R69 ;  /* 0x0000144501007387 */ /* 0x000fe20000100800 */
[----:B------:R-:W-:-:S03]  /*10470*/  ISETP.GE.AND P2, PT, R37, R10, PT ;  /* 0x0000000a2500720c */ /* 0x000fc60003f46270 */
[----:B------:R-:W-:Y:S01]  /*10480*/  STL [R1+0x10], R61 ;  /* 0x0000103d01007387 */ /* 0x000fe20000100800 */
[----:B--2---:R-:W-:Y:S02]  /*10490*/  FSEL R40, R49, -INF , !P4 ;  /* 0xff80000031287808 */ /* 0x004fe40006000000 */
[----:B------:R-:W-:Y:S02]  /*104a0*/  ISETP.GE.AND P4, PT, R2, R8, PT ;  /* 0x000000080200720c */ /* 0x000fe40003f86270 */
[----:B------:R-:W2:Y:S01]  /*104b0*/  MUFU.TANH R8, R211 ;  /* 0x000000d300087308 */ /* 0x000ea20000002400 */
[----:B------:R3:W-:Y:S02]  /*104c0*/  STL [R1+0xc], R40 ;  /* 0x00000c2801007387 */ /* 0x0007e40000100800 */
[----:B---3--:R-:W-:Y:S02]  /*104d0*/  FSEL R40, R43, -INF , !P5 ;  /* 0xff8000002b287808 */ /* 0x008fe40006800000 */
[----:B------:R-:W-:-:S02]  /*104e0*/  ISETP.GE.AND P5, PT, R0, R10, PT ;  /* 0x0000000a0000720c */ /* 0x000fc40003fa6270 */
[----:B------:R-:W-:Y:S01]  /*104f0*/  FSEL R0, R41, -INF , !P3 ;  /* 0xff80000029007808 */ /* 0x000fe20005800000 */
[----:B------:R3:W-:Y:S01]  /*10500*/  STL [R1+0x8], R40 ;  /* 0x0000082801007387 */ /* 0x0007e20000100800 */
[-C--:B------:R-:W-:Y:S02]  /*10510*/  ISETP.GE.AND P3, PT, R37, R11.reuse, PT ;  /* 0x0000000b2500720c */ /* 0x080fe40003f66270 */
[----:B------:R-:W-:Y:S01]  /*10520*/  FSEL R37, R240, -INF , !P6 ;  /* 0xff800000f0257808 */ /* 0x000fe20007000000 */
[----:B------:R4:W-:Y:S01]  /*10530*/  STL [R1+0x4], R0 ;  /* 0x0000040001007387 */ /* 0x0009e20000100800 */
[----:B------:R-:W-:-:S03]  /*10540*/  ISETP.GE.AND P6, PT, R36, R11, PT ;  /* 0x0000000b2400720c */ /* 0x000fc60003fc6270 */
[----:B------:R2:W-:Y:S01]  /*10550*/  STL [R1], R39 ;  /* 0x0000002701007387 */ /* 0x0005e20000100800 */
[----:B---3--:R-:W-:Y:S02]  /*10560*/  FSEL R40, R243, -INF , !P2 ;  /* 0xff800000f3287808 */ /* 0x008fe40005000000 */
[----:B------:R-:W-:Y:S02]  /*10570*/  ISETP.GE.AND P2, PT, R35, R10, PT ;  /* 0x0000000a2300720c */ /* 0x000fe40003f46270 */
[----:B----4-:R-:W-:Y:S02]  /*10580*/  I2FP.F32.S32 R0, R2 ;  /* 0x0000000200007245 */ /* 0x010fe40000201400 */
[----:B------:R-:W-:Y:S02]  /*10590*/  FSEL R237, R237, -INF , !P2 ;  /* 0xff800000eded7808 */ /* 0x000fe40005000000 */
[----:B------:R-:W-:Y:S01]  /*105a0*/  ISETP.GE.AND P2, PT, R32, R10, PT ;  /* 0x0000000a2000720c */ /* 0x000fe20003f46270 */
[C---:B-1----:R-:W-:Y:S01]  /*105b0*/  FFMA.FTZ R9, R0.reuse, UR5, R9 ;  /* 0x0000000500097c23 */ /* 0x042fe20008010009 */
[----:B--2---:R-:W-:-:S02]  /*105c0*/  FFMA.FTZ R8, R0, UR5, R8 ;  /* 0x0000000500087c23 */ /* 0x004fc40008010008 */
[----:B------:R-:W-:Y:S02]  /*105d0*/  FSEL R232, R232, -INF , !P2 ;  /* 0xff800000e8e87808 */ /* 0x000fe40005000000 */
[----:B------:R-:W-:Y:S02]  /*105e0*/  FSEL R104, R9, -INF , !P0 ;  /* 0xff80000009687808 */ /* 0x000fe40004000000 */
[----:B------:R-:W-:Y:S01]  /*105f0*/  FSEL R252, R8, -INF , !P4 ;  /* 0xff80000008fc7808 */ /* 0x000fe20006000000 */
[----:B------:R-:W-:Y:S01]  /*10600*/  FMUL.FTZ R8, R6, UR29 ;  /* 0x0000001d06087c20 */ /* 0x000fe20008410000 */
[C---:B------:R-:W-:Y:S01]  /*10610*/  ISETP.GE.AND P0, PT, R38.reuse, R11, PT ;  /* 0x0000000b2600720c */ /* 0x040fe20003f06270 */
[----:B------:R1:W5:Y:S01]  /*10620*/  LDL.LU R6, [R1+0xfc] ;  /* 0x0000fc0001067983 */ /* 0x0003620000300800 */
[----:B------:R-:W-:Y:S02]  /*10630*/  ISETP.GE.AND P4, PT, R38, R10, PT ;  /* 0x0000000a2600720c */ /* 0x000fe40003f86270 */
[----:B------:R-:W-:-:S02]  /*10640*/  FSEL R38, R238, -INF , !P5 ;  /* 0xff800000ee267808 */ /* 0x000fc40006800000 */
[-C--:B------:R-:W-:Y:S02]  /*10650*/  ISETP.GE.AND P5, PT, R36, R10.reuse, PT ;  /* 0x0000000a2400720c */ /* 0x080fe40003fa6270 */
[----:B------:R-:W-:Y:S02]  /*10660*/  FSEL R36, R247, -INF , !P3 ;  /* 0xff800000f7247808 */ /* 0x000fe40005800000 */
[-C--:B------:R-:W-:Y:S02]  /*10670*/  ISETP.GE.AND P3, PT, R35, R11.reuse, PT ;  /* 0x0000000b2300720c */ /* 0x080fe40003f66270 */
[----:B------:R-:W-:Y:S02]  /*10680*/  ISETP.GE.AND P2, PT, R29, R10, PT ;  /* 0x0000000a1d00720c */ /* 0x000fe40003f46270 */
[----:B------:R-:W-:Y:S02]  /*10690*/  FSEL R244, R244, -INF , !P3 ;  /* 0xff800000f4f47808 */ /* 0x000fe40005800000 */
[----:B------:R-:W-:-:S02]  /*106a0*/  ISETP.GE.AND P3, PT, R32, R11, PT ;  /* 0x0000000b2000720c */ /* 0x000fc40003f66270 */
[----:B------:R-:W-:Y:S02]  /*106b0*/  FSEL R202, R202, -INF , !P2 ;  /* 0xff800000caca7808 */ /* 0x000fe40005000000 */
[----:B------:R-:W-:Y:S02]  /*106c0*/  FSEL R233, R233, -INF , !P3 ;  /* 0xff800000e9e97808 */ /* 0x000fe40005800000 */
[-C--:B------:R-:W-:Y:S02]  /*106d0*/  ISETP.GE.AND P3, PT, R29, R11.reuse, PT ;  /* 0x0000000b1d00720c */ /* 0x080fe40003f66270 */
[C---:B------:R-:W-:Y:S02]  /*106e0*/  ISETP.GE.AND P2, PT, R26.reuse, R10, PT ;  /* 0x0000000a1a00720c */ /* 0x040fe40003f46270 */
[----:B------:R-:W-:Y:S02]  /*106f0*/  FSEL R205, R205, -INF , !P3 ;  /* 0xff800000cdcd7808 */ /* 0x000fe40005800000 */
[----:B------:R-:W-:-:S02]  /*10700*/  ISETP.GE.AND P3, PT, R26, R11, PT ;  /* 0x0000000b1a00720c */ /* 0x000fc40003f66270 */
[----:B------:R-:W-:Y:S02]  /*10710*/  FSEL R81, R113, -INF , !P2 ;  /* 0xff80000071517808 */ /* 0x000fe40005000000 */
[----:B------:R-:W-:Y:S02]  /*10720*/  FSEL R114, R114, -INF , !P3 ;  /* 0xff80000072727808 */ /* 0x000fe40005800000 */
[C---:B------:R-:W-:Y:S02]  /*10730*/  ISETP.GE.AND P3, PT, R23.reuse, R11, PT ;  /* 0x0000000b1700720c */ /* 0x040fe40003f66270 */
[----:B------:R-:W-:Y:S02]  /*10740*/  ISETP.GE.AND P2, PT, R23, R10, PT ;  /* 0x0000000a1700720c */ /* 0x000fe40003f46270 */
[----:B------:R-:W-:Y:S02]  /*10750*/  FSEL R39, R242, -INF , !P4 ;  /* 0xff800000f2277808 */ /* 0x000fe40006000000 */
[----:B------:R-:W-:-:S02]  /*10760*/  FSEL R242, R103, -INF , !P3 ;  /* 0xff80000067f27808 */ /* 0x000fc40005800000 */
[----:B------:R-:W-:Y:S02]  /*10770*/  FSEL R251, R101, -INF , !P2 ;  /* 0xff80000065fb7808 */ /* 0x000fe40005000000 */
[CC--:B------:R-:W-:Y:S02]  /*10780*/  ISETP.GE.AND P3, PT, R20.reuse, R11.reuse, PT ;  /* 0x0000000b1400720c */ /* 0x0c0fe40003f66270 */
[----:B------:R-:W-:Y:S02]  /*10790*/  ISETP.GE.AND P2, PT, R20, R10, PT ;  /* 0x0000000a1400720c */ /* 0x000fe40003f46270 */
[----:B------:R-:W-:Y:S02]  /*107a0*/  FSEL R226, R93, -INF , !P3 ;  /* 0xff8000005de27808 */ /* 0x000fe40005800000 */
[----:B------:R-:W-:Y:S02]  /*107b0*/  FSEL R248, R90, -INF , !P2 ;  /* 0xff8000005af87808 */ /* 0x000fe40005000000 */
[----:B------:R-:W-:-:S02]  /*107c0*/  ISETP.GE.AND P3, PT, R17, R11, PT ;  /* 0x0000000b1100720c */ /* 0x000fc40003f66270 */
[-C--:B------:R-:W-:Y:S02]  /*107d0*/  ISETP.GE.AND P2, PT, R17, R10.reuse, PT ;  /* 0x0000000a1100720c */ /* 0x080fe40003f46270 */
        /* <DEDUP_REMOVED lines=11> */
[-C--:B------:R-:W-:Y:S01]  /*10890*/  ISETP.GE.AND P2, PT, R7, R10.reuse, PT ;  /* 0x0000000a0700720c */ /* 0x080fe20003f46270 */
[----:B------:R-:W-:Y:S01]  /*108a0*/  FMUL.FTZ R7, R5, UR29 ;  /* 0x0000001d05077c20 */ /* 0x000fe20008410000 */
[----:B------:R-:W-:Y:S01]  /*108b0*/  FSEL R239, R239, -INF , !P0 ;  /* 0xff800000efef7808 */ /* 0x000fe20004000000 */
[----:B------:R1:W5:Y:S01]  /*108c0*/  LDL.LU R5, [R1+0xf8] ;  /* 0x0000f80001057983 */ /* 0x0003620000300800 */
[----:B------:R-:W-:Y:S02]  /*108d0*/  FSEL R236, R236, -INF , !P4 ;  /* 0xff800000ecec7808 */ /* 0x000fe40006000000 */
[C---:B------:R-:W-:Y:S02]  /*108e0*/  ISETP.GE.AND P0, PT, R31.reuse, R11, PT ;  /* 0x0000000b1f00720c */ /* 0x040fe40003f06270 */
[----:B------:R-:W-:Y:S02]  /*108f0*/  ISETP.GE.AND P4, PT, R31, R10, PT ;  /* 0x0000000a1f00720c */ /* 0x000fe40003f86270 */
[----:B------:R-:W-:-:S02]  /*10900*/  FSEL R231, R231, -INF , !P0 ;  /* 0xff800000e7e77808 */ /* 0x000fc40004000000 */
[----:B------:R-:W-:Y:S02]  /*10910*/  FSEL R230, R230, -INF , !P4 ;  /* 0xff800000e6e67808 */ /* 0x000fe40006000000 */
[C---:B------:R-:W-:Y:S02]  /*10920*/  ISETP.GE.AND P0, PT, R28.reuse, R11, PT ;  /* 0x0000000b1c00720c */ /* 0x040fe40003f06270 */
[----:B------:R-:W-:Y:S02]  /*10930*/  ISETP.GE.AND P4, PT, R28, R10, PT ;  /* 0x0000000a1c00720c */ /* 0x000fe40003f86270 */
[----:B------:R-:W-:Y:S02]  /*10940*/  FSEL R123, R123, -INF , !P0 ;  /* 0xff8000007b7b7808 */ /* 0x000fe40004000000 */
[----:B------:R-:W-:Y:S02]  /*10950*/  FSEL R121, R121, -INF , !P4 ;  /* 0xff80000079797808 */ /* 0x000fe40006000000 */
[----:B------:R-:W-:-:S02]  /*10960*/  FSEL R41, R241, -INF , !P5 ;  /* 0xff800000f1297808 */ /* 0x000fc40006800000 */
[CC--:B------:R-:W-:Y:S02]  /*10970*/  ISETP.GE.AND P0, PT, R25.reuse, R11.reuse, PT ;  /* 0x0000000b1900720c */ /* 0x0c0fe40003f06270 */
[-C--:B------:R-:W-:Y:S02]  /*10980*/  ISETP.GE.AND P4, PT, R25, R10.reuse, PT ;  /* 0x0000000a1900720c */ /* 0x080fe40003f86270 */
[C---:B------:R-:W-:Y:S02]  /*10990*/  ISETP.GE.AND P5, PT, R33.reuse, R10, PT ;  /* 0x0000000a2100720c */ /* 0x040fe40003fa6270 */
[----:B------:R-:W-:Y:S02]  /*109a0*/  ISETP.GE.AND P6, PT, R33, R11, PT ;  /* 0x0000000b2100720c */ /* 0x000fe40003fc6270 */
[----:B------:R-:W-:Y:S02]  /*109b0*/  FSEL R66, R112, -INF , !P0 ;  /* 0xff80000070427808 */ /* 0x000fe40004000000 */
[----:B------:R-:W-:-:S02]  /*109c0*/  FSEL R110, R110, -INF , !P4 ;  /* 0xff8000006e6e7808 */ /* 0x000fc40006000000 */
[----:B------:R-:W-:Y:S02]  /*109d0*/  FSEL R234, R234, -INF , !P5 ;  /* 0xff800000eaea7808 */ /* 0x000fe40006800000 */
[CC--:B------:R-:W-:Y:S02]  /*109e0*/  ISETP.GE.AND P0, PT, R22.reuse, R11.reuse, PT ;  /* 0x0000000b1600720c */ /* 0x0c0fe40003f06270 */
[-C--:B------:R-:W-:Y:S02]  /*109f0*/  ISETP.GE.AND P4, PT, R22, R10.reuse, PT ;  /* 0x0000000a1600720c */ /* 0x080fe40003f86270 */
[C---:B------:R-:W-:Y:S02]  /*10a00*/  ISETP.GE.AND P5, PT, R30.reuse, R10, PT ;  /* 0x0000000a1e00720c */ /* 0x040fe40003fa6270 */
[----:B------:R-:W-:Y:S02]  /*10a10*/  FSEL R235, R235, -INF , !P6 ;  /* 0xff800000ebeb7808 */ /* 0x000fe40007000000 */
[----:B------:R-:W-:-:S02]  /*10a20*/  ISETP.GE.AND P6, PT, R30, R11, PT ;  /* 0x0000000b1e00720c */ /* 0x000fc40003fc6270 */
[----:B------:R-:W-:Y:S02]  /*10a30*/  FSEL R240, R98, -INF , !P0 ;  /* 0xff80000062f07808 */ /* 0x000fe40004000000 */
[----:B------:R-:W-:Y:S02]  /*10a40*/  FSEL R250, R97, -INF , !P4 ;  /* 0xff80000061fa7808 */ /* 0x000fe40006000000 */
[----:B------:R-:W-:Y:S02]  /*10a50*/  FSEL R215, R215, -INF , !P5 ;  /* 0xff800000d7d77808 */ /* 0x000fe40006800000 */
[C---:B------:R-:W-:Y:S02]  /*10a60*/  ISETP.GE.AND P0, PT, R19.reuse, R11, PT ;  /* 0x0000000b1300720c */ /* 0x040fe40003f06270 */
[-C--:B------:R-:W-:Y:S02]  /*10a70*/  ISETP.GE.AND P4, PT, R19, R10.reuse, PT ;  /* 0x0000000a1300720c */ /* 0x080fe40003f86270 */
[----:B------:R-:W-:-:S02]  /*10a80*/  ISETP.GE.AND P5, PT, R27, R10, PT ;  /* 0x0000000a1b00720c */ /* 0x000fc40003fa6270 */
[----:B------:R-:W-:Y:S02]  /*10a90*/  FSEL R229, R229, -INF , !P6 ;  /* 0xff800000e5e57808 */ /* 0x000fe40007000000 */
[-C--:B------:R-:W-:Y:S02]  /*10aa0*/  ISETP.GE.AND P6, PT, R27, R11.reuse, PT ;  /* 0x0000000b1b00720c */ /* 0x080fe40003fc6270 */
[----:B------:R-:W-:Y:S02]  /*10ab0*/  FSEL R210, R91, -INF , !P0 ;  /* 0xff8000005bd27808 */ /* 0x000fe40004000000 */
[----:B------:R-:W-:Y:S02]  /*10ac0*/  FSEL R247, R87, -INF , !P4 ;  /* 0xff80000057f77808 */ /* 0x000fe40006000000 */
[----:B------:R-:W-:Y:S02]  /*10ad0*/  FSEL R117, R117, -INF , !P5 ;  /* 0xff80000075757808 */ /* 0x000fe40006800000 */
[----:B------:R-:W-:-:S02]  /*10ae0*/  ISETP.GE.AND P0, PT, R16, R11, PT ;  /* 0x0000000b1000720c */ /* 0x000fc40003f06270 */
[-C--:B------:R-:W-:Y:S02]  /*10af0*/  ISETP.GE.AND P4, PT, R16, R10.reuse, PT ;  /* 0x0000000a1000720c */ /* 0x080fe40003f86270 */
[----:B------:R-:W-:Y:S02]  /*10b00*/  ISETP.GE.AND P5, PT, R24, R10, PT ;  /* 0x0000000a1800720c */ /* 0x000fe40003fa6270 */
[----:B------:R-:W-:Y:S02]  /*10b10*/  FSEL R118, R118, -INF , !P6 ;  /* 0xff80000076767808 */ /* 0x000fe40007000000 */
[----:B------:R-:W-:Y:S02]  /*10b20*/  ISETP.GE.AND P6, PT, R24, R11, PT ;  /* 0x0000000b1800720c */ /* 0x000fe40003fc6270 */
[----:B------:R-:W-:Y:S02]  /*10b30*/  FSEL R101, R80, -INF , !P0 ;  /* 0xff80000050657808 */ /* 0x000fe40004000000 */
[----:B------:R-:W-:-:S02]  /*10b40*/  FSEL R243, R75, -INF , !P4 ;  /* 0xff8000004bf37808 */ /* 0x000fc40006000000 */
[----:B------:R-:W-:Y:S02]  /*10b50*/  FSEL R105, R105, -INF , !P5 ;  /* 0xff80000069697808 */ /* 0x000fe40006800000 */
[CC--:B------:R-:W-:Y:S02]  /*10b60*/  ISETP.GE.AND P0, PT, R13.reuse, R11.reuse, PT ;  /* 0x0000000b0d00720c */ /* 0x0c0fe40003f06270 */
[-C--:B------:R-:W-:Y:S02]  /*10b70*/  ISETP.GE.AND P4, PT, R13, R10.reuse, PT ;  /* 0x0000000a0d00720c */ /* 0x080fe40003f86270 */
[----:B------:R-:W-:Y:S02]  /*10b80*/  ISETP.GE.AND P5, PT, R21, R10, PT ;  /* 0x0000000a1500720c */ /* 0x000fe40003fa6270 */
[----:B------:R-:W-:Y:S01]  /*10b90*/  FSEL R107, R107, -INF , !P6 ;  /* 0xff8000006b6b7808 */ /* 0x000fe20007000000 */
[----:B------:R-:W2:Y:S01]  /*10ba0*/  MUFU.TANH R8, R8 ;  /* 0x0000000800087308 */ /* 0x000ea20000002400 */
[----:B------:R-:W-:-:S02]  /*10bb0*/  ISETP.GE.AND P6, PT, R21, R11, PT ;  /* 0x0000000b1500720c */ /* 0x000fc40003fc6270 */
[----:B------:R-:W-:Y:S02]  /*10bc0*/  FSEL R97, R64, -INF , !P0 ;  /* 0xff80000040617808 */ /* 0x000fe40004000000 */
[----:B------:R-:W-:Y:S02]  /*10bd0*/  FSEL R211, R59, -INF , !P4 ;  /* 0xff8000003bd37808 */ /* 0x000fe40006000000 */
[----:B------:R-:W-:Y:S02]  /*10be0*/  FSEL R249, R92, -INF , !P5 ;  /* 0xff8000005cf97808 */ /* 0x000fe40006800000 */
[C---:B------:R-:W-:Y:S02]  /*10bf0*/  ISETP.GE.AND P0, PT, R4.reuse, R11, PT ;  /* 0x0000000b0400720c */ /* 0x040fe40003f06270 */
[-C--:B------:R-:W-:Y:S02]  /*10c00*/  ISETP.GE.AND P4, PT, R4, R10.reuse, PT ;  /* 0x0000000a0400720c */ /* 0x080fe40003f86270 */
[----:B------:R-:W-:Y:S01]  /*10c10*/  ISETP.GE.AND P5, PT, R18, R10, PT ;  /* 0x0000000a1200720c */ /* 0x000fe20003fa6270 */
[----:B------:R-:W3:Y:S01]  /*10c20*/  MUFU.TANH R4, R7 ;  /* 0x0000000700047308 */ /* 0x000ee20000002400 */
[----:B------:R-:W-:-:S02]  /*10c30*/  FSEL R238, R94, -INF , !P6 ;  /* 0xff8000005eee7808 */ /* 0x000fc40007000000 */
[----:B------:R-:W-:Y:S02]  /*10c40*/  ISETP.GE.AND P6, PT, R18, R11, PT ;  /* 0x0000000b1200720c */ /* 0x000fe40003fc6270 */
[----:B------:R-:W-:Y:S02]  /*10c50*/  FSEL R246, R83, -INF , !P5 ;  /* 0xff80000053f67808 */ /* 0x000fe40006800000 */
[----:B------:R-:W-:Y:S02]  /*10c60*/  ISETP.GE.AND P5, PT, R15, R10, PT ;  /* 0x0000000a0f00720c */ /* 0x000fe40003fa6270 */
[----:B------:R-:W-:Y:S02]  /*10c70*/  FSEL R95, R54, -INF , !P0 ;  /* 0xff800000365f7808 */ /* 0x000fe40004000000 */
[----:B------:R-:W-:Y:S02]  /*10c80*/  FSEL R115, R88, -INF , !P6 ;  /* 0xff80000058737808 */ /* 0x000fe40007000000 */
[----:B------:R-:W-:-:S02]  /*10c90*/  PLOP3.LUT P0, PT, PT, PT, UP1, 0x80, 0x0 ;  /* 0x000000000000781c */ /* 0x000fc40003f0f018 */
[-C--:B------:R-:W-:Y:S02]  /*10ca0*/  ISETP.GE.AND P6, PT, R15, R11.reuse, PT ;  /* 0x0000000b0f00720c */ /* 0x080fe40003fc6270 */
[----:B------:R-:W-:Y:S02]  /*10cb0*/  FSEL R241, R67, -INF , !P5 ;  /* 0xff80000043f17808 */ /* 0x000fe40006800000 */
[----:B------:R-:W-:Y:S02]  /*10cc0*/  ISETP.GE.AND P5, PT, R12, R10, PT ;  /* 0x0000000a0c00720c */ /* 0x000fe40003fa6270 */
[----:B------:R-:W-:Y:S02]  /*10cd0*/  FSEL R100, R76, -INF , !P6 ;  /* 0xff8000004c647808 */ /* 0x000fe40007000000 */
[----:B------:R-:W-:Y:S02]  /*10ce0*/  ISETP.GE.AND P6, PT, R12, R11, PT ;  /* 0x0000000b0c00720c */ /* 0x000fe40003fc6270 */
[----:B------:R-:W-:-:S02]  /*10cf0*/  FSEL R116, R52, -INF , !P5 ;  /* 0xff80000034747808 */ /* 0x000fc40006800000 */
[----:B------:R-:W-:Y:S02]  /*10d00*/  FSEL R209, R48, -INF , !P2 ;  /* 0xff80000030d17808 */ /* 0x000fe40005000000 */
[CC--:B------:R-:W-:Y:S02]  /*10d10*/  ISETP.GE.AND P5, PT, R2.reuse, R11.reuse, PT ;  /* 0x0000000b0200720c */ /* 0x0c0fe40003fa6270 */
[----:B------:R-:W-:Y:S01]  /*10d20*/  ISETP.GE.AND P2, PT, R2, R10, PT ;  /* 0x0000000a0200720c */ /* 0x000fe20003f46270 */
[----:B--2---:R-:W-:Y:S01]  /*10d30*/  FFMA.FTZ R2, R0, UR5, R8 ;  /* 0x0000000500027c23 */ /* 0x004fe20008010008 */
[----:B------:R-:W-:Y:S01]  /*10d40*/  FSEL R108, R60, -INF , !P6 ;  /* 0xff8000003c6c7808 */ /* 0x000fe20007000000 */
[----:B---3--:R-:W-:Y:S01]  /*10d50*/  FFMA.FTZ R0, R0, UR5, R4 ;  /* 0x0000000500007c23 */ /* 0x008fe20008010004 */
[----:B------:R-:W-:Y:S02]  /*10d60*/  FSEL R96, R55, -INF , !P3 ;  /* 0xff80000037607808 */ /* 0x000fe40005800000 */
[----:B------:R-:W-:-:S02]  /*10d70*/  ISETP.GE.AND P6, PT, R3, R11, PT ;  /* 0x0000000b0300720c */ /* 0x000fc40003fc6270 */
[----:B------:R-:W-:Y:S02]  /*10d80*/  ISETP.GE.AND P3, PT, R3, R10, PT ;  /* 0x0000000a0300720c */ /* 0x000fe40003f66270 */
[----:B------:R-:W-:Y:S02]  /*10d90*/  FSEL R208, R51, -INF , !P4 ;  /* 0xff80000033d07808 */ /* 0x000fe40006000000 */
        /* <DEDUP_REMOVED lines=115> */
.L_x_571:
[----:B------:R-:W-:Y:S05]  /*114d0*/  BSYNC B0 ;  /* 0x0000000000007941 */ /* 0x000fea0003800000 */
.L_x_570:
[----:B------:R-:W0:Y:S02]  /*114e0*/  LDGDEPBAR ;  /* 0x00000000000079af */ /* 0x000e240000000000 */
.L_x_569:
[----:B------:R-:W3:Y:S04]  /*114f0*/  LDL.LU R80, [R1+0x7c] ;  /* 0x00007c0001507983 */ /* 0x000ee80000300800 */
[----:B------:R-:W4:Y:S04]  /*11500*/  LDL.LU R82, [R1+0x78] ;  /* 0x0000780001527983 */ /* 0x000f280000300800 */
[----:B------:R-:W4:Y:S04]  /*11510*/  LDL.LU R84, [R1+0x74] ;  /* 0x0000740001547983 */ /* 0x000f280000300800 */
[----:B------:R-:W4:Y:S04]  /*11520*/  LDL.LU R85, [R1+0x2c] ;  /* 0x00002c0001557983 */ /* 0x000f280000300800 */
[----:B------:R-:W4:Y:S04]  /*11530*/  LDL.LU R87, [R1+0x70] ;  /* 0x0000700001577983 */ /* 0x000f280000300800 */
[----:B------:R-:W4:Y:S01]  /*11540*/  LDL.LU R88, [R1+0x6c] ;  /* 0x00006c0001587983 */ /* 0x000f220000300800 */
[----:B------:R-:W-:-:S03]  /*11550*/  FMNMX.FTZ R0, R73, R214, !PT ;  /* 0x000000d649007209 */ /* 0x000fc60007810000 */
        /* <DEDUP_REMOVED lines=10> */
[----:B------:R-:W-:Y:S01]  /*11600*/  STL [R1+0x114], R223 ;  /* 0x000114df01007387 */ /* 0x000fe20000100800 */
[----:B------:R-:W-:Y:S02]  /*11610*/  FMNMX.FTZ R2, R131, R0, !PT ;  /* 0x0000000083027209 */ /* 0x000fe40007810000 */
        /* <DEDUP_REMOVED lines=16> */
[----:B-----5:R-:W-:Y:S01]  /*11720*/  STL [R1+0xfc], R6 ;  /* 0x0000fc0601007387 */ /* 0x020fe20000100800 */
[----:B------:R-:W-:-:S02]  /*11730*/  FMNMX.FTZ R2, R134, R2, !PT ;  /* 0x0000000286027209 */ /* 0x000fc40007810000 */
[----:B------:R-:W-:Y:S01]  /*11740*/  FMNMX.FTZ R0, R36, R0, !PT ;  /* 0x0000000024007209 */ /* 0x000fe20007810000 */
[----:B------:R1:W-:Y:S03]  /*11750*/  STL [R1+0xf8], R5 ;  /* 0x0000f80501007387 */ /* 0x0003e60000100800 */
[----:B------:R-:W-:Y:S01]  /*11760*/  FMNMX.FTZ R0, R35, R0, !PT ;  /* 0x0000000023007209 */ /* 0x000fe20007810000 */
[----:B--2---:R-:W-:Y:S03]  /*11770*/  LDSM.16.MT88.4 R16, [R217+0x8000] ;  /* 0x00800000d910783b */ /* 0x004fe60000004200 */
[----:B------:R-:W-:Y:S01]  /*11780*/  FMNMX.FTZ R0, R34, R0, !PT ;  /* 0x0000000022007209 */ /* 0x000fe20007810000 */
[----:B------:R-:W-:Y:S04]  /*11790*/  LDSM.16.MT88.4 R24, [R219+0x8000] ;  /* 0x00800000db18783b */ /* 0x000fe80000004200 */
[----:B------:R-:W-:Y:S04]  /*117a0*/  LDSM.16.MT88.4 R12, [R220+0x8000] ;  /* 0x00800000dc0c783b */ /* 0x000fe80000004200 */
[----:B-1----:R-:W2:Y:S04]  /*117b0*/  LDL.LU R5, [R1+0x64] ;  /* 0x0000640001057983 */ /* 0x002ea80000300800 */
[----:B------:R-:W2:Y:S04]  /*117c0*/  LDL.LU R56, [R1+0x4c] ;  /* 0x00004c0001387983 */ /* 0x000ea80000300800 */
        /* <DEDUP_REMOVED lines=8> */
[----:B------:R-:W2:Y:S01]  /*11850*/  LDL R10, [R1+0x30] ;  /* 0x00003000010a7983 */ /* 0x000ea20000100800 */
[----:B------:R-:W-:-:S03]  /*11860*/  MOV R6, R45 ;  /* 0x0000002d00067202 */ /* 0x000fc60000000f00 */
[----:B------:R1:W-:Y:S01]  /*11870*/  STL [R1+0x12c], R242 ;  /* 0x00012cf201007387 */ /* 0x0003e20000100800 */
[----:B---3--:R-:W-:Y:S02]  /*11880*/  FMNMX.FTZ R4, R80, R3, !PT ;  /* 0x0000000350047209 */ /* 0x008fe40007810000 */
[----:B------:R-:W-:Y:S02]  /*11890*/  FMNMX.FTZ R3, R132, R2, !PT ;  /* 0x0000000284037209 */ /* 0x000fe40007810000 */
[----:B----4-:R-:W-:Y:S02]  /*118a0*/  FMNMX.FTZ R4, R82, R4, !PT ;  /* 0x0000000452047209 */ /* 0x010fe40007810000 */
        /* <DEDUP_REMOVED lines=30> */
[----:B-1----:R-:W3:Y:S01]  /*11a90*/  LDL.LU R242, [R1] ;  /* 0x0000000001f27983 */ /* 0x002ee20000300800 */
[----:B------:R-:W-:Y:S02]  /*11aa0*/  FMNMX.FTZ R0, R234, R0, !PT ;  /* 0x00000000ea007209 */ /* 0x000fe40007810000 */
[----:B------:R-:W-:Y:S01]  /*11ab0*/  FMNMX.FTZ R3, R240, R3, !PT ;  /* 0x00000003f0037209 */ /* 0x000fe20007810000 */
[----:B------:R1:W-:Y:S01]  /*11ac0*/  STL [R1+0x130], R240 ;  /* 0x000130f001007387 */ /* 0x0003e20000100800 */
[----:B------:R-:W-:-:S02]  /*11ad0*/  FMNMX.FTZ R0, R232, R0, !PT ;  /* 0x00000000e8007209 */ /* 0x000fc40007810000 */
[----:B------:R-:W-:Y:S02]  /*11ae0*/  FMNMX.FTZ R3, R238, R3, !PT ;  /* 0x00000003ee037209 */ /* 0x000fe40007810000 */
[----:B------:R-:W-:Y:S02]  /*11af0*/  FMNMX.FTZ R0, R230, R0, !PT ;  /* 0x00000000e6007209 */ /* 0x000fe40007810000 */
[----:B------:R-:W-:Y:S02]  /*11b00*/  FMNMX.FTZ R3, R226, R3, !PT ;  /* 0x00000003e2037209 */ /* 0x000fe40007810000 */
[----:B------:R-:W-:-:S04]  /*11b10*/  FMNMX.FTZ R0, R215, R0, !PT ;  /* 0x00000000d7007209 */ /* 0x000fc80007810000 */
[----:B------:R-:W-:-:S04]  /*11b20*/  FMNMX.FTZ R0, R202, R0, !PT ;  /* 0x00000000ca007209 */ /* 0x000fc80007810000 */
[----:B------:R-:W-:Y:S01]  /*11b30*/  FMNMX.FTZ R0, R121, R0, !PT ;  /* 0x0000000079007209 */ /* 0x000fe20007810000 */
[----:B-1----:R-:W4:Y:S01]  /*11b40*/  LDL.LU R240, [R1+0x4] ;  /* 0x0000040001f07983 */ /* 0x002f220000300800 */
[----:B--2---:R-:W-:-:S03]  /*11b50*/  FMNMX.FTZ R7, R5, R7, !PT ;  /* 0x0000000705077209 */ /* 0x004fc60007810000 */
[----:B------:R1:W-:Y:S01]  /*11b60*/  STL [R1+0x134], R238 ;  /* 0x000134ee01007387 */ /* 0x0003e20000100800 */
[----:B------:R-:W-:Y:S02]  /*11b70*/  FMNMX.FTZ R4, R59, R4, !PT ;  /* 0x000000043b047209 */ /* 0x000fe40007810000 */
[----:B------:R-:W-:-:S04]  /*11b80*/  FMNMX.FTZ R7, R76, R7, !PT ;  /* 0x000000074c077209 */ /* 0x000fc80007810000 */
[----:B------:R-:W-:Y:S01]  /*11b90*/  FMNMX.FTZ R7, R79, R7, !PT ;  /* 0x000000074f077209 */ /* 0x000fe20007810000 */
[----:B-1----:R-:W2:Y:S03]  /*11ba0*/  LDL.LU R238, [R1+0x8] ;  /* 0x0000080001ee7983 */ /* 0x002ea60000300800 */
[----:B------:R-:W-:Y:S01]  /*11bb0*/  FMNMX.FTZ R7, R221, R7, !PT ;  /* 0x00000007dd077209 */ /* 0x000fe20007810000 */
[----:B------:R1:W-:Y:S03]  /*11bc0*/  STL [R1+0x138], R226 ;  /* 0x000138e201007387 */ /* 0x0003e60000100800 */
[----:B------:R-:W-:Y:S01]  /*11bd0*/  FMNMX.FTZ R7, R216, R7, !PT ;  /* 0x00000007d8077209 */ /* 0x000fe20007810000 */
[----:B------:R-:W-:-:S03]  /*11be0*/  IMAD.MOV.U32 R223, RZ, RZ, R8 ;  /* 0x000000ffffdf7224 */ /* 0x000fc600078e0008 */
        /* <DEDUP_REMOVED lines=9> */
[----:B------:R-:W-:Y:S01]  /*11c80*/  FMNMX.FTZ R7, R46, R7, !PT ;  /* 0x000000072e077209 */ /* 0x000fe20007810000 */
[----:B-1----:R-:W3:Y:S01]  /*11c90*/  LDL.LU R226, [R1+0xc] ;  /* 0x00000c0001e27983 */ /* 0x002ee20000300800 */
        /* <DEDUP_REMOVED lines=11> */
[----:B------:R-:W-:-:S03]  /*11d50*/  FMNMX.FTZ R4, R78, R4, !PT ;  /* 0x000000044e047209 */ /* 0x000fc60007810000 */
[----:B------:R-:W1:Y:S01]  /*11d60*/  SHFL.BFLY PT, R8, R0, 0x2, 0x1f ;  /* 0x0c401f0000087f89 */ /* 0x000e6200000e0000 */
        /* <DEDUP_REMOVED lines=15> */
[----:B------:R-:W-:-:S03]  /*11e60*/  FMNMX.FTZ R4, R246, R4, !PT ;  /* 0x00000004f6047209 */ /* 0x000fc60007810000 */
[----:B------:R-:W1:Y:S02]  /*11e70*/  SHFL.BFLY PT, R8, R0, 0x1, 0x1f ;  /* 0x0c201f0000087f89 */ /* 0x000e6400000e0000 */
[----:B-1----:R-:W-:-:S04]  /*11e80*/  FMNMX.FTZ R113, R0, R8, !PT ;  /* 0x0000000800717209 */ /* 0x002fc80007810000 */
[----:B------:R-:W-:Y:S02]  /*11e90*/  FSETP.NEU.FTZ.AND P4, PT, R113, -INF , PT ;  /* 0xff8000007100780b */ /* 0x000fe40003f9d000 */
[----:B---3--:R-:W-:-:S04]  /*11ea0*/  FMNMX.FTZ R7, R226, R7, !PT ;  /* 0x00000007e2077209 */ /* 0x008fc80007810000 */
[----:B------:R-:W-:-:S04]  /*11eb0*/  FMNMX.FTZ R7, R6, R7, !PT ;  /* 0x0000000706077209 */ /* 0x000fc80007810000 */
[----:B--2---:R-:W-:-:S04]  /*11ec0*/  FMNMX.FTZ R7, R238, R7, !PT ;  /* 0x00000007ee077209 */ /* 0x004fc80007810000 */
[----:B----4-:R-:W-:-:S04]  /*11ed0*/  FMNMX.FTZ R7, R240, R7, !PT ;  /* 0x00000007f0077209 */ /* 0x010fc80007810000 */
        /* <DEDUP_REMOVED lines=16> */
[----:B------:R-:W-:Y:S02]  /*11fe0*/  FMNMX.FTZ R0, R209, R3, !PT ;  /* 0x00000003d1007209 */ /* 0x000fe40007810000 */
[----:B-1----:R-:W-:Y:S02]  /*11ff0*/  FMNMX.FTZ R2, R2, R4, !PT ;  /* 0x0000000402027209 */ /* 0x002fe40007810000 */
[----:B------:R-:W-:-:S03]  /*12000*/  FMNMX.FTZ R0, R208, R0, !PT ;  /* 0x00000000d0007209 */ /* 0x000fc60007810000 */
[----:B------:R-:W1:Y:S01]  /*12010*/  SHFL.BFLY PT, R9, R2, 0x1, 0x1f ;  /* 0x0c201f0002097f89 */ /* 0x000e6200000e0000 */
[----:B------:R-:W-:-:S04]  /*12020*/  FMNMX.FTZ R0, R99, R0, !PT ;  /* 0x0000000063007209 */ /* 0x000fc80007810000 */
        /* <DEDUP_REMOVED lines=10> */
[----:B------:R-:W-:-:S03]  /*120d0*/  FSETP.NEU.FTZ.AND P3, PT, R112, -INF , PT ;  /* 0xff8000007000780b */ /* 0x000fc60003f7d000 */
[----:B------:R1:W2:Y:S01]  /*120e0*/  MUFU.EX2 R224, R2 ;  /* 0x0000000200e07308 */ /* 0x0002a20000000800 */
[----:B----4-:R-:W-:-:S07]  /*120f0*/  FFMA.FTZ R3, R212, UR23, -R4 ;  /* 0x00000017d4037c23 */ /* 0x010fce0008010804 */
[----:B------:R4:W-:Y:S01]  /*12100*/  MUFU.EX2 R11, R3 ;  /* 0x00000003000b7308 */ /* 0x0009e20000000800 */
[----:B---3--:R-:W-:Y:S01]  /*12110*/  FMNMX.FTZ R0, R0, R8, !PT ;  /* 0x0000000800007209 */ /* 0x008fe20007810000 */
[----:B-1----:R-:W-:-:S04]  /*12120*/  FFMA.FTZ R2, R204, UR23, -R4 ;  /* 0x00000017cc027c23 */ /* 0x002fc80008010804 */
[----:B------:R-:W1:Y:S02]  /*12130*/  SHFL.BFLY PT, R8, R0, 0x1, 0x1f ;  /* 0x0c201f0000087f89 */ /* 0x000e6400000e0000 */
[----:B------:R3:W-:Y:S01]  /*12140*/  MUFU.EX2 R43, R2 ;  /* 0x00000002002b7308 */ /* 0x0007e20000000800 */
[----:B----4-:R-:W-:-:S05]  /*12150*/  FMUL.FTZ R3, R112, UR23 ;  /* 0x0000001770037c20 */ /* 0x010fca0008410000 */
[----:B------:R-:W-:-:S05]  /*12160*/  FSEL R3, R3, RZ, P3 ;  /* 0x000000ff03037208 */ /* 0x000fca0001800000 */
[----:B---3--:R-:W-:Y:S01]  /*12170*/  FFMA.FTZ R2, R42, UR23, -R3 ;  /* 0x000000172a027c23 */ /* 0x008fe20008010803 */
[----:B--2---:R-:W-:-:S03]  /*12180*/  FMNMX.FTZ R111, R7, R10, !PT ;  /* 0x0000000a076f7209 */ /* 0x004fc60007810000 */
[----:B------:R2:W-:Y:S01]  /*12190*/  MUFU.EX2 R93, R2 ;  /* 0x00000002005d7308 */ /* 0x0005e20000000800 */
[----:B------:R-:W-:Y:S01]  /*121a0*/  FFMA.FTZ R7, R213, UR23, -R3 ;  /* 0x00000017d5077c23 */ /* 0x000fe20008010803 */
[----:B------:R-:W-:-:S06]  /*121b0*/  FSETP.NEU.FTZ.AND P2, PT, R111, -INF , PT ;  /* 0xff8000006f00780b */ /* 0x000fcc0003f5d000 */
[----:B------:R3:W4:Y:S01]  /*121c0*/  MUFU.EX2 R201, R7 ;  /* 0x0000000700c97308 */ /* 0x0007220000000800 */
[----:B--2---:R-:W-:-:S07]  /*121d0*/  FFMA.FTZ R2, R44, UR23, -R3 ;  /* 0x000000172c027c23 */ /* 0x004fce0008010803 */
[----:B------:R2:W-:Y:S01]  /*121e0*/  MUFU.EX2 R207, R2 ;  /* 0x0000000200cf7308 */ /* 0x0005e20000000800 */
[----:B---3--:R-:W-:-:S07]  /*121f0*/  FFMA.FTZ R7, R206, UR23, -R3 ;  /* 0x00000017ce077c23 */ /* 0x008fce0008010803 */
[----:B------:R3:W-:Y:S01]  /*12200*/  MUFU.EX2 R228, R7 ;  /* 0x0000000700e47308 */ /* 0x0007e20000000800 */
[----:B--2---:R-:W-:-:S05]  /*12210*/  FMUL.FTZ R2, R111, UR23 ;  /* 0x000000176f027c20 */ /* 0x004fca0008410000 */
[----:B------:R-:W-:Y:S02]  /*12220*/  FSEL R2, R2, RZ, P2 ;  /* 0x000000ff02027208 */ /* 0x000fe40001000000 */
[----:B-1----:R-:W-:-:S03]  /*12230*/  FMNMX.FTZ R109, R0, R8, !PT ;  /* 0x00000008006d7209 */ /* 0x002fc60007810000 */
[--C-:B---3--:R-:W-:Y:S01]  /*12240*/  FFMA.FTZ R7, R37, UR23, -R2.reuse ;  /* 0x0000001725077c23 */ /* 0x108fe20008010802 */
[----:B------:R-:W-:-:S03]  /*12250*/  FFMA.FTZ R0, R36, UR23, -R2 ;  /* 0x0000001724007c23 */ /* 0x000fc60008010802 */
[----:B------:R1:W-:Y:S08]  /*12260*/  MUFU.EX2 R204, R7 ;  /* 0x0000000700cc7308 */ /* 0x0003f00000000800 */
[----:B------:R-:W2:Y:S01]  /*12270*/  MUFU.EX2 R20, R0 ;  /* 0x0000000000147308 */ /* 0x000ea20000000800 */
[----:B-1----:R-:W-:-:S07]  /*12280*/  FFMA.FTZ R7, R35, UR23, -R2 ;  /* 0x0000001723077c23 */ /* 0x002fce0008010802 */
[----:B------:R-:W1:Y:S01]  /*12290*/  MUFU.EX2 R8, R7 ;  /* 0x0000000700087308 */ /* 0x000e620000000800 */
[----:B------:R-:W-:Y:S04]  /*122a0*/  STL [R1+0xc4], R224 ;  /* 0x0000c4e001007387 */ /* 0x000fe80000100800 */
[----:B----4-:R-:W-:Y:S04]  /*122b0*/  STL [R1+0xb8], R201 ;  /* 0x0000b8c901007387 */ /* 0x010fe80000100800 */
[----:B--2---:R-:W-:Y:S04]  /*122c0*/  STL [R1+0x9c], R20 ;  /* 0x00009c1401007387 */ /* 0x004fe80000100800 */
[----:B-1----:R1:W-:Y:S04]  /*122d0*/  STL [R1+0xa4], R8 ;  /* 0x0000a40801007387 */ /* 0x0023e80000100800 */
[----:B------:R2:W-:Y:S01]  /*122e0*/  STL [R1+0x124], R111 ;  /* 0x0001246f01007387 */ /* 0x0005e20000100800 */
[----:B-1----:R-:W-:-:S03]  /*122f0*/  FSEL R8, R111, RZ, P2 ;  /* 0x000000ff6f087208 */ /* 0x002fc60001000000 */
[----:B--2---:R-:W2:Y:S01]  /*12300*/  LDL.LU R111, [R1+0xa4] ;  /* 0x0000a400016f7983 */ /* 0x004ea20000300800 */
[C---:B------:R-:W-:Y:S01]  /*12310*/  FMUL.FTZ R0, R109.reuse, UR23 ;  /* 0x000000176d007c20 */ /* 0x040fe20008410000 */
[----:B------:R-:W-:Y:S01]  /*12320*/  FSETP.NEU.FTZ.AND P1, PT, R109, -INF , PT ;  /* 0xff8000006d00780b */ /* 0x000fe20003f3d000 */
[----:B------:R-:W-:-:S03]  /*12330*/  FFMA.FTZ R7, R34, UR23, -R2 ;  /* 0x0000001722077c23 */ /* 0x000fc60008010802 */
[----:B------:R-:W-:Y:S01]  /*12340*/  FSEL R0, R0, RZ, P1 ;  /* 0x000000ff00007208 */ /* 0x000fe20000800000 */
[----:B------:R1:W-:Y:S01]  /*12350*/  MUFU.EX2 R200, R7 ;  /* 0x0000000700c87308 */ /* 0x0003e20000000800 */
[----:B------:R-:W-:Y:S01]  /*12360*/  FADD.FTZ R8, R71, -R8 ;  /* 0x8000000847087221 */ /* 0x000fe20000010000 */
[----:B------:R-:W-:-:S03]  /*12370*/  FSEL R9, R113, RZ, P4 ;  /* 0x000000ff71097208 */ /* 0x000fc60002000000 */
[----:B------:R-:W-:Y:S01]  /*12380*/  FMUL.FTZ R8, R8, UR23 ;  /* 0x0000001708087c20 */ /* 0x000fe20008410000 */
[----:B-1----:R-:W-:-:S04]  /*12390*/  FFMA.FTZ R7, R38, UR23, -R0 ;  /* 0x0000001726077c23 */ /* 0x002fc80008010800 */
[----:B------:R1:W-:Y:S08]  /*123a0*/  MUFU.EX2 R103, R7 ;  /* 0x0000000700677308 */ /* 0x0003f00000000800 */
[----:B------:R3:W4:Y:S01]  /*123b0*/  MUFU.EX2 R65, R8 ;  /* 0x0000000800417308 */ /* 0x0007220000000800 */
[----:B-1----:R-:W-:-:S07]  /*123c0*/  FFMA.FTZ R7, R40, UR23, -R0 ;  /* 0x0000001728077c23 */ /* 0x002fce0008010800 */
[----:B------:R1:W4:Y:S01]  /*123d0*/  MUFU.EX2 R61, R7 ;  /* 0x00000007003d7308 */ /* 0x0003220000000800 */
[----:B---3--:R-:W-:-:S04]  /*123e0*/  FADD.FTZ R8, R73, -R9 ;  /* 0x8000000949087221 */ /* 0x008fc80000010000 */
[----:B------:R-:W-:Y:S01]  /*123f0*/  FMUL.FTZ R8, R8, UR23 ;  /* 0x0000001708087c20 */ /* 0x000fe20008410000 */
[----:B-1----:R-:W-:-:S04]  /*12400*/  FFMA.FTZ R7, R39, UR23, -R0 ;  /* 0x0000001727077c23 */ /* 0x002fc80008010800 */
[----:B------:R1:W-:Y:S08]  /*12410*/  MUFU.EX2 R60, R7 ;  /* 0x00000007003c7308 */ /* 0x0003f00000000800 */
[----:B------:R3:W-:Y:S01]  /*12420*/  MUFU.EX2 R37, R8 ;  /* 0x0000000800257308 */ /* 0x0007e20000000800 */
[----:B-1----:R-:W-:-:S07]  /*12430*/  FFMA.FTZ R7, R41, UR23, -R0 ;  /* 0x0000001729077c23 */ /* 0x002fce0008010800 */
[----:B------:R1:W4:Y:S01]  /*12440*/  MUFU.EX2 R63, R7 ;  /* 0x00000007003f7308 */ /* 0x0003220000000800 */
[----:B---3--:R-:W-:Y:S02]  /*12450*/  F2FP.F16.F32.PACK_AB R8, R20, R204 ;  /* 0x000000cc1408723e */ /* 0x008fe400000000ff */
[----:B------:R-:W3:Y:S01]  /*12460*/  LDSM.16.MT88.4 R20, [R218+0x8000] ;  /* 0x00800000da14783b */ /* 0x000ee20000004200 */
[----:B-1----:R-:W-:-:S05]  /*12470*/  FSEL R7, R109, RZ, P1 ;  /* 0x000000ff6d077208 */ /* 0x002fca0000800000 */
[----:B------:R-:W-:-:S04]  /*12480*/  FADD.FTZ R7, R70, -R7 ;  /* 0x8000000746077221 */ /* 0x000fc80000010000 */
[----:B------:R-:W-:-:S06]  /*12490*/  FMUL.FTZ R64, R7, UR23 ;  /* 0x0000001707407c20 */ /* 0x000fcc0008410000 */
[----:B------:R-:W1:Y:S01]  /*124a0*/  MUFU.EX2 R64, R64 ;  /* 0x0000004000407308 */ /* 0x000e620000000800 */
[----:B------:R-:W-:Y:S01]  /*124b0*/  FSEL R7, R112, RZ, P3 ;  /* 0x000000ff70077208 */ /* 0x000fe20001800000 */
[----:B------:R-:W-:Y:S02]  /*124c0*/  IMAD.MOV.U32 R206, RZ, RZ, R11 ;  /* 0x000000ffffce7224 */ /* 0x000fe400078e000b */
[-C--:B----4-:R-:W-:Y:S02]  /*124d0*/  FMUL.FTZ R148, R148, R65.reuse ;  /* 0x0000004194947220 */ /* 0x090fe40000410000 */
[----:B------:R-:W-:Y:S01]  /*124e0*/  FADD.FTZ R7, R72, -R7 ;  /* 0x8000000748077221 */ /* 0x000fe20000010000 */
[----:B------:R-:W-:Y:S01]  /*124f0*/  FMUL.FTZ R149, R149, R65 ;  /* 0x0000004195957220 */ /* 0x000fe20000410000 */
[----:B------:R-:W-:Y:S02]  /*12500*/  F2FP.F16.F32.PACK_AB R9, R61, R103 ;  /* 0x000000673d09723e */ /* 0x000fe400000000ff */
[----:B------:R-:W-:Y:S01]  /*12510*/  F2FP.F16.F32.PACK_AB R11, R63, R60 ;  /* 0x0000003c3f0b723e */ /* 0x000fe200000000ff */
[----:B------:R-:W-:Y:S01]  /*12520*/  FMUL.FTZ R7, R7, UR23 ;  /* 0x0000001707077c20 */ /* 0x000fe20008410000 */
[-C--:B------:R-:W-:Y:S01]  /*12530*/  FMUL.FTZ R180, R180, R65.reuse ;  /* 0x00000041b4b47220 */ /* 0x080fe20000410000 */
[-C--:B------:R-:W-:Y:S01]  /*12540*/  FMUL.FTZ R181, R181, R65.reuse ;  /* 0x00000041b5b57220 */ /* 0x080fe20000410000 */
[-C--:B-1----:R-:W-:Y:S01]  /*12550*/  FMUL.FTZ R150, R150, R64.reuse ;  /* 0x0000004096967220 */ /* 0x082fe20000410000 */
[-C--:B------:R-:W-:Y:S01]  /*12560*/  FMUL.FTZ R151, R151, R64.reuse ;  /* 0x0000004097977220 */ /* 0x080fe20000410000 */
[-C--:B------:R-:W-:Y:S01]  /*12570*/  FMUL.FTZ R182, R182, R64.reuse ;  /* 0x00000040b6b67220 */ /* 0x080fe20000410000 */
[-C--:B------:R-:W-:Y:S01]  /*12580*/  FMUL.FTZ R183, R183, R64.reuse ;  /* 0x00000040b7b77220 */ /* 0x080fe20000410000 */
[----:B------:R1:W4:Y:S01]  /*12590*/  MUFU.EX2 R36, R7 ;  /* 0x0000000700247308 */ /* 0x0003220000000800 */
[-C--:B------:R-:W-:Y:S01]  /*125a0*/  FMUL.FTZ R188, R188, R65.reuse ;  /* 0x00000041bcbc7220 */ /* 0x080fe20000410000 */
[-C--:B------:R-:W-:Y:S01]  /*125b0*/  FMUL.FTZ R189, R189, R65.reuse ;  /* 0x00000041bdbd7220 */ /* 0x080fe20000410000 */
[-C--:B------:R-:W-:Y:S01]  /*125c0*/  FMUL.FTZ R190, R190, R64.reuse ;  /* 0x00000040bebe7220 */ /* 0x080fe20000410000 */
[-C--:B------:R-:W-:Y:S01]  /*125d0*/  FMUL.FTZ R191, R191, R64.reuse ;  /* 0x00000040bfbf7220 */ /* 0x080fe20000410000 */
[----:B-1----:R-:W-:Y:S01]  /*125e0*/  FFMA.FTZ R7, R135, UR23, -R4 ;  /* 0x0000001787077c23 */ /* 0x002fe20008010804 */
        /* <DEDUP_REMOVED lines=22> */
[-C--:B----4-:R-:W-:Y:S01]  /*12750*/  FMUL.FTZ R142, R142, R36.reuse ;  /* 0x000000248e8e7220 */ /* 0x090fe20000410000 */
        /* <DEDUP_REMOVED lines=29> */
[----:B--2---:R-:W-:-:S07]  /*12930*/  F2FP.F16.F32.PACK_AB R10, R200, R111 ;  /* 0x0000006fc80a723e */ /* 0x004fce00000000ff */
[C---:B------:R-:W-:Y:S07]  /*12940*/  HMMA.16816.F32 R28, R8.reuse, R18, R148 ;  /* 0x00000012081c723c */ /* 0x040fee0000001894 */
[----:B------:R-:W-:Y:S02]  /*12950*/  MOV R148, R43 ;  /* 0x0000002b00947202 */ /* 0x000fe40000000f00 */
[C---:B---3--:R-:W-:Y:S01]  /*12960*/  HMMA.16816.F32 R40, R8.reuse, R22, R180 ;  /* 0x000000160828723c */ /* 0x048fe200000018b4 */
[----:B------:R1:W-:Y:S05]  /*12970*/  MUFU.EX2 R183, R7 ;  /* 0x0000000700b77308 */ /* 0x0003ea0000000800 */
[----:B------:R-:W-:Y:S01]  /*12980*/  HMMA.16816.F32 R72, R8, R24, R188 ;  /* 0x000000180848723c */ /* 0x000fe200000018bc */
[----:B-1----:R-:W-:-:S04]  /*12990*/  FFMA.FTZ R7, R133, UR23, -R4 ;  /* 0x0000001785077c23 */ /* 0x002fc80008010804 */
[----:B------:R1:W-:Y:S02]  /*129a0*/  MUFU.EX2 R190, R7 ;  /* 0x0000000700be7308 */ /* 0x0003e40000000800 */
[----:B-1----:R-:W-:-:S06]  /*129b0*/  FFMA.FTZ R7, R131, UR23, -R4 ;  /* 0x0000001783077c23 */ /* 0x002fcc0008010804 */
[----:B------:R1:W-:Y:S02]  /*129c0*/  MUFU.EX2 R191, R7 ;  /* 0x0000000700bf7308 */ /* 0x0003e40000000800 */
[----:B-1----:R-:W-:-:S06]  /*129d0*/  FFMA.FTZ R7, R129, UR23, -R4 ;  /* 0x0000001781077c23 */ /* 0x002fcc0008010804 */
[----:B------:R1:W-:Y:S02]  /*129e0*/  MUFU.EX2 R38, R7 ;  /* 0x0000000700267308 */ /* 0x0003e40000000800 */
[----:B-1----:R-:W-:-:S06]  /*129f0*/  FFMA.FTZ R7, R203, UR23, -R3 ;  /* 0x00000017cb077c23 */ /* 0x002fcc0008010803 */
[----:B------:R1:W-:Y:S01]  /*12a00*/  MUFU.EX2 R181, R7 ;  /* 0x0000000700b57308 */ /* 0x0003e20000000800 */
[----:B------:R-:W-:Y:S01]  /*12a10*/  HMMA.16816.F32 R68, R8, R26, R184 ;  /* 0x0000001a0844723c */ /* 0x000fe200000018b8 */
[----:B-1----:R-:W-:-:S06]  /*12a20*/  FFMA.FTZ R7, R134, UR23, -R3 ;  /* 0x0000001786077c23 */ /* 0x002fcc0008010803 */
[----:B------:R1:W-:Y:S01]  /*12a30*/  MUFU.EX2 R188, R7 ;  /* 0x0000000700bc7308 */ /* 0x0003e20000000800 */
[----:B------:R-:W-:Y:S01]  /*12a40*/  HMMA.16816.F32 R32, R8, R16, R136 ;  /* 0x000000100820723c */ /* 0x000fe20000001888 */
[----:B-1----:R-:W-:-:S06]  /*12a50*/  FFMA.FTZ R7, R244, UR23, -R2 ;  /* 0x00000017f4077c23 */ /* 0x002fcc0008010802 */
[----:B------:R1:W-:Y:S01]  /*12a60*/  MUFU.EX2 R182, R7 ;  /* 0x0000000700b67308 */ /* 0x0003e20000000800 */
[C---:B------:R-:W-:Y:S06]  /*12a70*/  HMMA.16816.F32 R52, R8.reuse, R12, R152 ;  /* 0x0000000c0834723c */ /* 0x040fec0000001898 */
[----:B------:R-:W-:Y:S01]  /*12a80*/  HMMA.16816.F32 R48, R8, R14, R164 ;  /* 0x0000000e0830723c */ /* 0x000fe200000018a4 */
[----:B-1----:R-:W-:-:S05]  /*12a90*/  FFMA.FTZ R7, R239, UR23, -R2 ;  /* 0x00000017ef077c23 */ /* 0x002fca0008010802 */
[----:B------:R-:W-:Y:S01]  /*12aa0*/  HMMA.16816.F32 R44, R8, R20, R168 ;  /* 0x00000014082c723c */ /* 0x000fe200000018a8 */
[----:B------:R1:W2:Y:S06]  /*12ab0*/  MUFU.EX2 R187, R7 ;  /* 0x0000000700bb7308 */ /* 0x0002ac0000000800 */
[----:B------:R-:W-:Y:S02]  /*12ac0*/  F2FP.F16.F32.PACK_AB R8, R206, R92 ;  /* 0x0000005cce08723e */ /* 0x000fe400000000ff */
[----:B------:R-:W-:Y:S02]  /*12ad0*/  F2FP.F16.F32.PACK_AB R9, R207, R93 ;  /* 0x0000005dcf09723e */ /* 0x000fe400000000ff */
[----:B------:R-:W-:-:S02]  /*12ae0*/  F2FP.F16.F32.PACK_AB R10, R148, R224 ;  /* 0x000000e0940a723e */ /* 0x000fc400000000ff */
[----:B------:R-:W-:Y:S01]  /*12af0*/  F2FP.F16.F32.PACK_AB R11, R228, R201 ;  /* 0x000000c9e40b723e */ /* 0x000fe200000000ff */
[----:B-1----:R-:W-:-:S04]  /*12b00*/  FFMA.FTZ R7, R235, UR23, -R2 ;  /* 0x00000017eb077c23 */ /* 0x002fc80008010802 */
[----:B------:R1:W-:Y:S02]  /*12b10*/  MUFU.EX2 R189, R7 ;  /* 0x0000000700bd7308 */ /* 0x0003e40000000800 */
[C---:B------:R-:W-:Y:S06]  /*12b20*/  HMMA.16816.F32 R140, R8.reuse, R16, R140 ;  /* 0x00000010088c723c */ /* 0x040fec000000188c */
        /* <DEDUP_REMOVED lines=17> */
[----:B------:R3:W4:Y:S08]  /*12c40*/  MUFU.EX2 R184, R7 ;  /* 0x0000000700b87308 */ /* 0x0007300000000800 */
[----:B------:R-:W-:Y:S01]  /*12c50*/  MUFU.EX2 R224, R8 ;  /* 0x0000000800e07308 */ /* 0x000fe20000000800 */
[----:B---3--:R-:W-:-:S07]  /*12c60*/  FFMA.FTZ R7, R234, UR23, -R0 ;  /* 0x00000017ea077c23 */ /* 0x008fce0008010800 */
[----:B------:R3:W1:Y:S02]  /*12c70*/  MUFU.EX2 R186, R7 ;  /* 0x0000000700ba7308 */ /* 0x0006640000000800 */
[----:B---3--:R-:W-:-:S06]  /*12c80*/  FFMA.FTZ R7, R132, UR23, -R3 ;  /* 0x0000001784077c23 */ /* 0x008fcc0008010803 */
[----:B------:R3:W-:Y:S01]  /*12c90*/  MUFU.EX2 R185, R7 ;  /* 0x0000000700b97308 */ /* 0x0007e20000000800 */
[----:B--2---:R-:W-:Y:S02]  /*12ca0*/  F2FP.F16.F32.PACK_AB R8, R187, R182 ;  /* 0x000000b6bb08723e */ /* 0x004fe400000000ff */
[----:B----4-:R-:W-:Y:S01]  /*12cb0*/  F2FP.F16.F32.PACK_AB R9, R184, R180 ;  /* 0x000000b4b809723e */ /* 0x010fe200000000ff */
[----:B---3--:R-:W-:-:S04]  /*12cc0*/  FFMA.FTZ R7, R130, UR23, -R3 ;  /* 0x0000001782077c23 */ /* 0x008fc80008010803 */
[----:B------:R2:W3:Y:S01]  /*12cd0*/  MUFU.EX2 R132, R7 ;  /* 0x0000000700847308 */ /* 0x0004e20000000800 */
[----:B------:R-:W-:Y:S02]  /*12ce0*/  F2FP.F16.F32.PACK_AB R10, R225, R189 ;  /* 0x000000bde10a723e */ /* 0x000fe400000000ff */
[----:B-1----:R-:W-:Y:S01]  /*12cf0*/  F2FP.F16.F32.PACK_AB R11, R224, R186 ;  /* 0x000000bae00b723e */ /* 0x002fe200000000ff */
[----:B------:R-:W-:Y:S02]  /*12d00*/  IMAD.MOV.U32 R130, RZ, RZ, R38 ;  /* 0x000000ffff827224 */ /* 0x000fe400078e0026 */
[----:B--2---:R-:W-:-:S04]  /*12d10*/  FFMA.FTZ R7, R127, UR23, -R4 ;  /* 0x000000177f077c23 */ /* 0x004fc80008010804 */
[----:B------:R1:W-:Y:S01]  /*12d20*/  MUFU.EX2 R129, R7 ;  /* 0x0000000700817308 */ /* 0x0003e20000000800 */
[----:B------:R-:W-:Y:S01]  /*12d30*/  HMMA.16816.F32 R32, R8, R24, R32 ;  /* 0x000000180820723c */ /* 0x000fe20000001820 */
[----:B------:R-:W-:-:S05]  /*12d40*/  MOV R138, R221 ;  /* 0x000000dd008a7202 */ /* 0x000fca0000000f00 */
[----:B------:R-:W-:Y:S01]  /*12d50*/  HMMA.16816.F32 R28, R8, R26, R28 ;  /* 0x0000001a081c723c */ /* 0x000fe2000000181c */
[----:B-1----:R-:W-:-:S04]  /*12d60*/  FFMA.FTZ R7, R125, UR23, -R4 ;  /* 0x000000177d077c23 */ /* 0x002fc80008010804 */
[----:B------:R1:W2:Y:S01]  /*12d70*/  MUFU.EX2 R131, R7 ;  /* 0x0000000700837308 */ /* 0x0002a20000000800 */
        /* <DEDUP_REMOVED lines=14> */
[----:B------:R3:W-:Y:S01]  /*12e60*/  STL [R1+0x128], R109 ;  /* 0x0001286d01007387 */ /* 0x0007e20000100800 */
[----:B------:R-:W-:Y:S01]  /*12e70*/  MOV R39, R77 ;  /* 0x0000004d00277202 */ /* 0x000fe20000000f00 */
[----:B------:R-:W-:Y:S01]  /*12e80*/  IMAD.MOV.U32 R38, RZ, RZ, R76 ;  /* 0x000000ffff267224 */ /* 0x000fe200078e004c */
[----:B------:R-:W-:Y:S01]  /*12e90*/  MOV R213, R78 ;  /* 0x0000004e00d57202 */ /* 0x000fe20000000f00 */
[----:B------:R-:W-:Y:S01]  /*12ea0*/  IMAD.MOV.U32 R139, RZ, RZ, R223 ;  /* 0x000000ffff8b7224 */ /* 0x000fe200078e00df */
[----:B------:R-:W-:Y:S01]  /*12eb0*/  HMMA.16816.F32 R140, R8, R24, R140 ;  /* 0x00000018088c723c */ /* 0x000fe2000000188c */
[----:B------:R-:W-:Y:S01]  /*12ec0*/  IMAD.MOV.U32 R136, RZ, RZ, R222 ;  /* 0x000000ffff887224 */ /* 0x000fe200078e00de */
[----:B------:R-:W-:-:S02]  /*12ed0*/  MOV R151, R200 ;  /* 0x000000c800977202 */ /* 0x000fc40000000f00 */
[----:B------:R-:W-:Y:S01]  /*12ee0*/  MOV R137, R216 ;  /* 0x000000d800897202 */ /* 0x000fe20000000f00 */
[----:B------:R-:W-:Y:S01]  /*12ef0*/  IMAD.MOV.U32 R149, RZ, RZ, R61 ;  /* 0x000000ffff957224 */ /* 0x000fe200078e003d */
[----:B------:R-:W-:Y:S01]  /*12f00*/  HMMA.16816.F32 R144, R8, R26, R144 ;  /* 0x0000001a0890723c */ /* 0x000fe20000001890 */
[----:B------:R-:W-:Y:S01]  /*12f10*/  LDSM.16.MT88.4 R24, [R219+0x9000] ;  /* 0x00900000db18783b */ /* 0x000fe20000004200 */
[----:B-1----:R-:W-:-:S04]  /*12f20*/  FFMA.FTZ R7, R128, UR23, -R3 ;  /* 0x0000001780077c23 */ /* 0x002fc80008010803 */
[C---:B------:R-:W-:Y:S01]  /*12f30*/  HMMA.16816.F32 R156, R8.reuse, R20, R156 ;  /* 0x00000014089c723c */ /* 0x040fe2000000189c */
[----:B--2---:R-:W-:Y:S01]  /*12f40*/  MOV R119, R131 ;  /* 0x0000008300777202 */ /* 0x004fe20000000f00 */
[----:B------:R-:W-:Y:S01]  /*12f50*/  IMAD.MOV.U32 R153, RZ, RZ, R56 ;  /* 0x000000ffff997224 */ /* 0x000fe200078e0038 */
[----:B------:R-:W-:Y:S01]  /*12f60*/  MOV R150, R63 ;  /* 0x0000003f00967202 */ /* 0x000fe20000000f00 */
[----:B------:R-:W-:Y:S01]  /*12f70*/  IMAD.MOV.U32 R167, RZ, RZ, R62 ;  /* 0x000000ffffa77224 */ /* 0x000fe200078e003e */
[----:B------:R-:W-:Y:S01]  /*12f80*/  MOV R155, R60 ;  /* 0x0000003c009b7202 */ /* 0x000fe20000000f00 */
[C---:B------:R-:W-:Y:S01]  /*12f90*/  HMMA.16816.F32 R160, R8.reuse, R22, R160 ;  /* 0x0000001608a0723c */ /* 0x040fe200000018a0 */
[----:B------:R-:W1:Y:S01]  /*12fa0*/  LDSM.16.MT88.4 R20, [R217+0x9000] ;  /* 0x00900000d914783b */ /* 0x000e620000004200 */
[----:B---3--:R-:W-:Y:S02]  /*12fb0*/  MOV R109, R79 ;  /* 0x0000004f006d7202 */ /* 0x008fe40000000f00 */
[----:B------:R-:W-:Y:S01]  /*12fc0*/  MOV R154, R59 ;  /* 0x0000003b009a7202 */ /* 0x000fe20000000f00 */
[----:B------:R-:W2:Y:S01]  /*12fd0*/  LDL.LU R164, [R1+0x80] ;  /* 0x0000800001a47983 */ /* 0x000ea20000300800 */
[----:B------:R-:W-:Y:S01]  /*12fe0*/  HMMA.16816.F32 R172, R8, R16, R172 ;  /* 0x0000001008ac723c */ /* 0x000fe200000018ac */
[----:B------:R-:W-:-:S02]  /*12ff0*/  MOV R152, R57 ;  /* 0x0000003900987202 */ /* 0x000fc40000000f00 */
[----:B------:R-:W-:Y:S01]  /*13000*/  MOV R166, R58 ;  /* 0x0000003a00a67202 */ /* 0x000fe20000000f00 */
[----:B------:R-:W3:Y:S02]  /*13010*/  LDL.LU R165, [R1+0x84] ;  /* 0x0000840001a57983 */ /* 0x000ee40000300800 */
[C---:B------:R-:W-:Y:S02]  /*13020*/  HMMA.16816.F32 R176, R8.reuse, R18, R176 ;  /* 0x0000001208b0723c */ /* 0x040fe400000018b0 */
[----:B------:R-:W4:Y:S04]  /*13030*/  LDSM.16.MT88.4 R16, [R220+0x9000] ;  /* 0x00900000dc10783b */ /* 0x000f280000004200 */
[C---:B------:R-:W-:Y:S06]  /*13040*/  HMMA.16816.F32 R76, R8.reuse, R12, R192 ;  /* 0x0000000c084c723c */ /* 0x040fec00000018c0 */
[----:B------:R-:W-:Y:S01]  /*13050*/  HMMA.16816.F32 R196, R8, R14, R196 ;  /* 0x0000000e08c4723c */ /* 0x000fe200000018c4 */
[----:B------:R1:W4:Y:S01]  /*13060*/  MUFU.EX2 R8, R7 ;  /* 0x0000000700087308 */ /* 0x0003220000000800 */
[----:B------:R-:W4:Y:S01]  /*13070*/  LDSM.16.MT88.4 R12, [R218+0x9000] ;  /* 0x00900000da0c783b */ /* 0x000f220000004200 */
        /* <DEDUP_REMOVED lines=13> */
[----:B------:R1:W-:Y:S01]  /*13150*/  MUFU.EX2 R222, R7 ;  /* 0x0000000700de7308 */ /* 0x0003e20000000800 */
[----:B------:R-:W-:Y:S01]  /*13160*/  MOV R215, R129 ;  /* 0x0000008100d77202 */ /* 0x000fe20000000f00 */
[----:B-1----:R-:W-:-:S06]  /*13170*/  FFMA.FTZ R7, R121, UR23, -R0 ;  /* 0x0000001779077c23 */ /* 0x002fcc0008010800 */
[----:B------:R1:W4:Y:S02]  /*13180*/  MUFU.EX2 R200, R7 ;  /* 0x0000000700c87308 */ /* 0x0003240000000800 */
[----:B-1----:R-:W-:-:S06]  /*13190*/  FFMA.FTZ R7, R126, UR23, -R3 ;  /* 0x000000177e077c23 */ /* 0x002fcc0008010803 */
[----:B------:R1:W2:Y:S01]  /*131a0*/  MUFU.EX2 R192, R7 ;  /* 0x0000000700c07308 */ /* 0x0002a20000000800 */
[----:B----4-:R-:W-:Y:S02]  /*131b0*/  IMAD.MOV.U32 R229, RZ, RZ, R8 ;  /* 0x000000ffffe57224 */ /* 0x010fe400078e0008 */
[----:B-1----:R-:W-:-:S05]  /*131c0*/  FFMA.FTZ R7, R124, UR23, -R3 ;  /* 0x000000177c077c23 */ /* 0x002fca0008010803 */
[----:B------:R1:W-:Y:S01]  /*131d0*/  MUFU.EX2 R129, R7 ;  /* 0x0000000700817308 */ /* 0x0003e20000000800 */
[----:B------:R-:W-:Y:S02]  /*131e0*/  F2FP.F16.F32.PACK_AB R8, R212, R195 ;  /* 0x000000c3d408723e */ /* 0x000fe400000000ff */
[----:B------:R-:W-:Y:S02]  /*131f0*/  F2FP.F16.F32.PACK_AB R9, R194, R193 ;  /* 0x000000c1c209723e */ /* 0x000fe400000000ff */
[----:B------:R-:W-:Y:S01]  /*13200*/  F2FP.F16.F32.PACK_AB R10, R201, R223 ;  /* 0x000000dfc90a723e */ /* 0x000fe200000000ff */
[----:B-1----:R-:W-:-:S04]  /*13210*/  FFMA.FTZ R7, R120, UR23, -R3 ;  /* 0x0000001778077c23 */ /* 0x002fc80008010803 */
[----:B------:R1:W4:Y:S01]  /*13220*/  MUFU.EX2 R216, R7 ;  /* 0x0000000700d87308 */ /* 0x0003220000000800 */
[----:B------:R-:W-:-:S07]  /*13230*/  F2FP.F16.F32.PACK_AB R11, R200, R222 ;  /* 0x000000dec80b723e */ /* 0x000fce00000000ff */
[C---:B------:R-:W-:Y:S06]  /*13240*/  HMMA.16816.F32 R60, R8.reuse, R20, R32 ;  /* 0x00000014083c723c */ /* 0x040fec0000001820 */
[----:B------:R-:W-:Y:S01]  /*13250*/  HMMA.16816.F32 R56, R8, R22, R28 ;  /* 0x000000160838723c */ /* 0x000fe2000000181c */
[----:B-1----:R-:W-:-:S05]  /*13260*/  FFMA.FTZ R7, R118, UR23, -R2 ;  /* 0x0000001776077c23 */ /* 0x002fca0008010802 */
[C---:B------:R-:W-:Y:S01]  /*13270*/  HMMA.16816.F32 R52, R8.reuse, R16, R52 ;  /* 0x000000100834723c */ /* 0x040fe20000001834 */
[----:B------:R1:W-:Y:S05]  /*13280*/  MUFU.EX2 R202, R7 ;  /* 0x0000000700ca7308 */ /* 0x0003ea0000000800 */
[C---:B------:R-:W-:Y:S06]  /*13290*/  HMMA.16816.F32 R48, R8.reuse, R18, R48 ;  /* 0x000000120830723c */ /* 0x040fec0000001830 */
[C---:B------:R-:W-:Y:S06]  /*132a0*/  HMMA.16816.F32 R44, R8.reuse, R12, R44 ;  /* 0x0000000c082c723c */ /* 0x040fec000000182c */
[C---:B------:R-:W-:Y:S06]  /*132b0*/  HMMA.16816.F32 R40, R8.reuse, R14, R40 ;  /* 0x0000000e0828723c */ /* 0x040fec0000001828 */
[C---:B------:R-:W-:Y:S06]  /*132c0*/  HMMA.16816.F32 R32, R8.reuse, R24, R72 ;  /* 0x000000180820723c */ /* 0x040fec0000001848 */
[----:B------:R-:W-:Y:S01]  /*132d0*/  HMMA.16816.F32 R28, R8, R26, R68 ;  /* 0x0000001a081c723c */ /* 0x000fe20000001844 */
[----:B-1----:R-:W-:Y:S01]  /*132e0*/  FFMA.FTZ R7, R114, UR23, -R2 ;  /* 0x0000001772077c23 */ /* 0x002fe20008010802 */
[----:B------:R-:W-:Y:S01]  /*132f0*/  MOV R118, R82 ;  /* 0x0000005200767202 */ /* 0x000fe20000000f00 */
[----:B------:R-:W-:Y:S01]  /*13300*/  IMAD.MOV.U32 R72, RZ, RZ, R91 ;  /* 0x000000ffff487224 */ /* 0x000fe200078e005b */
[----:B------:R-:W-:-:S03]  /*13310*/  MOV R74, R38 ;  /* 0x00000026004a7202 */ /* 0x000fc60000000f00 */
[----:B------:R-:W-:Y:S02]  /*13320*/  F2FP.F16.F32.PACK_AB R8, R119, R215 ;  /* 0x000000d77708723e */ /* 0x000fe400000000ff */
[----:B--2---:R-:W-:Y:S02]  /*13330*/  F2FP.F16.F32.PACK_AB R9, R192, R229 ;  /* 0x000000e5c009723e */ /* 0x004fe400000000ff */
[----:B------:R-:W-:Y:S02]  /*13340*/  F2FP.F16.F32.PACK_AB R10, R221, R214 ;  /* 0x000000d6dd0a723e */ /* 0x000fe400000000ff */
[----:B----4-:R-:W-:Y:S01]  /*13350*/  F2FP.F16.F32.PACK_AB R11, R216, R129 ;  /* 0x00000081d80b723e */ /* 0x010fe200000000ff */
[----:B------:R1:W2:Y:S01]  /*13360*/  MUFU.EX2 R122, R7 ;  /* 0x00000007007a7308 */ /* 0x0002a20000000800 */
[----:B------:R-:W-:Y:S01]  /*13370*/  MOV R124, R138 ;  /* 0x0000008a007c7202 */ /* 0x000fe20000000f00 */
[----:B------:R-:W-:Y:S01]  /*13380*/  IMAD.MOV.U32 R231, RZ, RZ, R152 ;  /* 0x000000ffffe77224 */ /* 0x000fe200078e0098 */
[----:B------:R-:W-:Y:S01]  /*13390*/  MOV R121, R136 ;  /* 0x0000008800797202 */ /* 0x000fe20000000f00 */
[----:B------:R-:W-:Y:S01]  /*133a0*/  IMAD.MOV.U32 R128, RZ, RZ, R213 ;  /* 0x000000ffff807224 */ /* 0x000fe200078e00d5 */
[----:B------:R-:W-:Y:S01]  /*133b0*/  MOV R127, R6 ;  /* 0x00000006007f7202 */ /* 0x000fe20000000f00 */
[----:B------:R-:W-:Y:S01]  /*133c0*/  HMMA.16816.F32 R176, R8, R14, R176 ;  /* 0x0000000e08b0723c */ /* 0x000fe200000018b0 */
        /* <DEDUP_REMOVED lines=9> */
[----:B------:R-:W4:Y:S01]  /*13460*/  LDSM.16.MT88.4 R68, [R219+0x9800] ;  /* 0x00980000db44783b */ /* 0x000f220000004200 */
[----:B-1----:R-:W-:Y:S01]  /*13470*/  FFMA.FTZ R7, R66, UR23, -R2 ;  /* 0x0000001742077c23 */ /* 0x002fe20008010802 */
[----:B------:R-:W-:-:S02]  /*13480*/  MOV R66, R118 ;  /* 0x0000007600427202 */ /* 0x000fc40000000f00 */
[----:B------:R-:W-:Y:S01]  /*13490*/  MOV R118, R15 ;  /* 0x0000000f00767202 */ /* 0x000fe20000000f00 */
[----:B------:R-:W-:Y:S01]  /*134a0*/  IMAD.MOV.U32 R15, RZ, RZ, R72 ;  /* 0x000000ffff0f7224 */ /* 0x000fe200078e0048 */
[----:B------:R-:W-:Y:S02]  /*134b0*/  MOV R72, R74 ;  /* 0x0000004a00487202 */ /* 0x000fe40000000f00 */
[----:B------:R-:W-:Y:S02]  /*134c0*/  MOV R74, R124 ;  /* 0x0000007c004a7202 */ /* 0x000fe40000000f00 */
[----:B------:R-:W-:Y:S01]  /*134d0*/  MOV R124, R121 ;  /* 0x00000079007c7202 */ /* 0x000fe20000000f00 */
[----:B------:R-:W-:Y:S02]  /*134e0*/  IMAD.MOV.U32 R121, RZ, RZ, R231 ;  /* 0x000000ffff797224 */ /* 0x000fe400078e00e7 */
[----:B------:R-:W3:Y:S01]  /*134f0*/  LDL.LU R231, [R1+0x44] ;  /* 0x0000440001e77983 */ /* 0x000ee20000300800 */
[----:B------:R1:W-:Y:S01]  /*13500*/  MUFU.EX2 R213, R7 ;  /* 0x0000000700d57308 */ /* 0x0003e20000000800 */
[----:B------:R-:W-:Y:S01]  /*13510*/  MOV R114, R80 ;  /* 0x0000005000727202 */ /* 0x000fe20000000f00 */
[----:B-1----:R-:W-:-:S06]  /*13520*/  FFMA.FTZ R7, R107, UR23, -R2 ;  /* 0x000000176b077c23 */ /* 0x002fcc0008010802 */
[----:B------:R1:W-:Y:S01]  /*13530*/  MUFU.EX2 R6, R7 ;  /* 0x0000000700067308 */ /* 0x0003e20000000800 */
[----:B------:R-:W-:Y:S01]  /*13540*/  HMMA.16816.F32 R172, R8, R12, R172 ;  /* 0x0000000c08ac723c */ /* 0x000fe200000018ac */
[----:B------:R-:W-:Y:S02]  /*13550*/  IMAD.MOV.U32 R14, RZ, RZ, R84 ;  /* 0x000000ffff0e7224 */ /* 0x000fe400078e0054 */
[----:B-1----:R-:W-:-:S04]  /*13560*/  FFMA.FTZ R7, R117, UR23, -R0 ;  /* 0x0000001775077c23 */ /* 0x002fc80008010800 */
[----:B------:R1:W-:Y:S01]  /*13570*/  MUFU.EX2 R123, R7 ;  /* 0x00000007007b7308 */ /* 0x0003e20000000800 */
[----:B------:R-:W-:Y:S02]  /*13580*/  MOV R13, R88 ;  /* 0x00000058000d7202 */ /* 0x000fe40000000f00 */
[----:B------:R-:W-:Y:S01]  /*13590*/  MOV R232, R167 ;  /* 0x000000a700e87202 */ /* 0x000fe20000000f00 */
[----:B-1----:R-:W-:-:S04]  /*135a0*/  FFMA.FTZ R7, R81, UR23, -R0 ;  /* 0x0000001751077c23 */ /* 0x002fc80008010800 */
[----:B------:R1:W4:Y:S02]  /*135b0*/  MUFU.EX2 R125, R7 ;  /* 0x00000007007d7308 */ /* 0x0003240000000800 */
[----:B-1----:R-:W-:-:S06]  /*135c0*/  FFMA.FTZ R7, R105, UR23, -R0 ;  /* 0x0000001769077c23 */ /* 0x002fcc0008010800 */
[----:B------:R1:W-:Y:S02]  /*135d0*/  MUFU.EX2 R5, R7 ;  /* 0x0000000700057308 */ /* 0x0003e40000000800 */
[----:B-1----:R-:W-:Y:S01]  /*135e0*/  FFMA.FTZ R7, R114, UR23, -R4 ;  /* 0x0000001772077c23 */ /* 0x002fe20008010804 */
        /* <DEDUP_REMOVED lines=9> */
[----:B------:R1:W-:Y:S02]  /*13680*/  MUFU.EX2 R234, R7 ;  /* 0x0000000700ea7308 */ /* 0x0003e40000000800 */
[----:B-1----:R-:W-:Y:S01]  /*13690*/  FFMA.FTZ R7, R66, UR23, -R4 ;  /* 0x0000001742077c23 */ /* 0x002fe20008010804 */
[----:B------:R-:W-:Y:S01]  /*136a0*/  MOV R66, R118 ;  /* 0x0000007600427202 */ /* 0x000fe20000000f00 */
[----:B------:R-:W-:Y:S01]  /*136b0*/  IMAD.MOV.U32 R118, RZ, RZ, R15 ;  /* 0x000000ffff767224 */ /* 0x000fe200078e000f */
[----:B------:R-:W-:Y:S02]  /*136c0*/  MOV R15, R72 ;  /* 0x00000048000f7202 */ /* 0x000fe40000000f00 */
[----:B------:R-:W-:Y:S01]  /*136d0*/  MOV R72, R74 ;  /* 0x0000004a00487202 */ /* 0x000fe20000000f00 */
[----:B------:R-:W-:Y:S01]  /*136e0*/  IMAD.MOV.U32 R74, RZ, RZ, R124 ;  /* 0x000000ffff4a7224 */ /* 0x000fe200078e007c */
[----:B------:R-:W-:-:S02]  /*136f0*/  MOV R124, R121 ;  /* 0x00000079007c7202 */ /* 0x000fc40000000f00 */
[----:B---3--:R-:W-:Y:S02]  /*13700*/  MOV R121, R231 ;  /* 0x000000e700797202 */ /* 0x008fe40000000f00 */
[----:B------:R-:W3:Y:S01]  /*13710*/  LDL.LU R231, [R1+0x48] ;  /* 0x0000480001e77983 */ /* 0x000ee20000300800 */
        /* <DEDUP_REMOVED lines=16> */
[----:B---3--:R-:W-:-:S02]  /*13820*/  MOV R126, R231 ;  /* 0x000000e7007e7202 */ /* 0x008fc40000000f00 */
[----:B------:R-:W3:Y:S01]  /*13830*/  LDL.LU R231, [R1+0x30] ;  /* 0x0000300001e77983 */ /* 0x000ee20000300800 */
[----:B------:R-:W-:Y:S01]  /*13840*/  FFMA.FTZ R12, R110, UR23, -R0 ;  /* 0x000000176e0c7c23 */ /* 0x000fe20008010800 */
[----:B------:R-:W-:Y:S01]  /*13850*/  IMAD.MOV.U32 R110, RZ, RZ, R107 ;  /* 0x000000ffff6e7224 */ /* 0x000fe200078e006b */
[----:B------:R-:W-:Y:S02]  /*13860*/  MOV R107, R114 ;  /* 0x00000072006b7202 */ /* 0x000fe40000000f00 */
[----:B------:R-:W-:Y:S01]  /*13870*/  MOV R114, R14 ;  /* 0x0000000e00727202 */ /* 0x000fe20000000f00 */
[----:B------:R-:W-:Y:S01]  /*13880*/  IMAD.MOV.U32 R14, RZ, RZ, R13 ;  /* 0x000000ffff0e7224 */ /* 0x000fe200078e000d */
[----:B------:R-:W-:Y:S02]  /*13890*/  MOV R13, R73 ;  /* 0x00000049000d7202 */ /* 0x000fe40000000f00 */
[----:B------:R-:W-:Y:S01]  /*138a0*/  MOV R73, R120 ;  /* 0x0000007800497202 */ /* 0x000fe20000000f00 */
[----:B------:R-:W-:-:S02]  /*138b0*/  IMAD.MOV.U32 R120, RZ, RZ, R126 ;  /* 0x000000ffff787224 */ /* 0x000fc400078e007e */
[----:B------:R-:W-:Y:S01]  /*138c0*/  IMAD.MOV.U32 R117, RZ, RZ, R66 ;  /* 0x000000ffff757224 */ /* 0x000fe200078e0042 */
[----:B------:R-:W-:Y:S02]  /*138d0*/  MOV R66, R118 ;  /* 0x0000007600427202 */ /* 0x000fe40000000f00 */
[----:B------:R-:W-:Y:S02]  /*138e0*/  MOV R236, R83 ;  /* 0x0000005300ec7202 */ /* 0x000fe40000000f00 */
[----:B------:R-:W-:Y:S01]  /*138f0*/  MOV R118, R15 ;  /* 0x0000000f00767202 */ /* 0x000fe20000000f00 */
[----:B------:R-:W-:Y:S01]  /*13900*/  IMAD.MOV.U32 R15, RZ, RZ, R72 ;  /* 0x000000ffff0f7224 */ /* 0x000fe200078e0048 */
[----:B------:R-:W-:Y:S02]  /*13910*/  MOV R72, R74 ;  /* 0x0000004a00487202 */ /* 0x000fe40000000f00 */
[----:B------:R-:W-:Y:S02]  /*13920*/  MOV R74, R124 ;  /* 0x0000007c004a7202 */ /* 0x000fe40000000f00 */
[----:B---3--:R-:W-:-:S02]  /*13930*/  MOV R126, R231 ;  /* 0x000000e7007e7202 */ /* 0x008fc40000000f00 */
[----:B------:R-:W3:Y:S01]  /*13940*/  LDL.LU R231, [R1+0x28] ;  /* 0x0000280001e77983 */ /* 0x000ee20000300800 */
[----:B------:R-:W-:Y:S01]  /*13950*/  IMAD.MOV.U32 R124, RZ, RZ, R230 ;  /* 0x000000ffff7c7224 */ /* 0x000fe200078e00e6 */
[----:B------:R-:W-:Y:S02]  /*13960*/  MOV R230, R236 ;  /* 0x000000ec00e67202 */ /* 0x000fe40000000f00 */
[----:B------:R1:W-:Y:S01]  /*13970*/  MUFU.EX2 R236, R7 ;  /* 0x0000000700ec7308 */ /* 0x0003e20000000800 */
        /* <DEDUP_REMOVED lines=9> */
[----:B------:R-:W-:Y:S02]  /*13a10*/  IMAD.MOV.U32 R230, RZ, RZ, R237 ;  /* 0x000000ffffe67224 */ /* 0x000fe400078e00ed */
[----:B------:R1:W-:Y:S02]  /*13a20*/  MUFU.EX2 R237, R7 ;  /* 0x0000000700ed7308 */ /* 0x0003e40000000800 */
        /* <DEDUP_REMOVED lines=9> */
[----:B------:R-:W3:Y:S01]  /*13ac0*/  LDL.LU R231, [R1+0x20] ;  /* 0x0000200001e77983 */ /* 0x000ee20000300800 */
        /* <DEDUP_REMOVED lines=9> */
[----:B------:R1:W-:Y:S01]  /*13b60*/  MUFU.EX2 R239, R7 ;  /* 0x0000000700ef7308 */ /* 0x0003e20000000800 */
[----:B------:R-:W-:-:S07]  /*13b70*/  MOV R244, R90 ;  /* 0x0000005a00f47202 */ /* 0x000fce0000000f00 */
[----:B------:R2:W4:Y:S01]  /*13b80*/  MUFU.EX2 R205, R12 ;  /* 0x0000000c00cd7308 */ /* 0x0005220000000800 */
[----:B-1----:R-:W-:Y:S01]  /*13b90*/  FFMA.FTZ R7, R105, UR23, -R4 ;  /* 0x0000001769077c23 */ /* 0x002fe20008010804 */
[----:B------:R-:W-:Y:S01]  /*13ba0*/  MOV R105, R117 ;  /* 0x0000007500697202 */ /* 0x000fe20000000f00 */
[----:B------:R-:W-:Y:S01]  /*13bb0*/  IMAD.MOV.U32 R117, RZ, RZ, R66 ;  /* 0x000000ffff757224 */ /* 0x000fe200078e0042 */
[----:B------:R-:W-:Y:S02]  /*13bc0*/  MOV R66, R118 ;  /* 0x0000007600427202 */ /* 0x000fe40000000f00 */
[----:B------:R-:W-:Y:S01]  /*13bd0*/  MOV R118, R15 ;  /* 0x0000000f00767202 */ /* 0x000fe20000000f00 */
[----:B------:R-:W-:Y:S01]  /*13be0*/  IMAD.MOV.U32 R15, RZ, RZ, R72 ;  /* 0x000000ffff0f7224 */ /* 0x000fe200078e0048 */
[----:B------:R-:W-:Y:S01]  /*13bf0*/  MOV R72, R74 ;  /* 0x0000004a00487202 */ /* 0x000fe20000000f00 */
[----:B--2---:R-:W-:Y:S01]  /*13c00*/  IMAD.MOV.U32 R12, RZ, RZ, R110 ;  /* 0x000000ffff0c7224 */ /* 0x004fe200078e006e */
[----:B------:R-:W-:Y:S01]  /*13c10*/  MOV R74, R124 ;  /* 0x0000007c004a7202 */ /* 0x000fe20000000f00 */
[----:B------:R-:W-:Y:S01]  /*13c20*/  IMAD.MOV.U32 R124, RZ, RZ, R230 ;  /* 0x000000ffff7c7224 */ /* 0x000fe200078e00e6 */
[----:B------:R-:W-:-:S02]  /*13c30*/  MOV R110, R107 ;  /* 0x0000006b006e7202 */ /* 0x000fc40000000f00 */
[----:B------:R-:W-:Y:S02]  /*13c40*/  MOV R230, R244 ;  /* 0x000000f400e67202 */ /* 0x000fe40000000f00 */
[----:B------:R-:W-:Y:S01]  /*13c50*/  MOV R107, R114 ;  /* 0x00000072006b7202 */ /* 0x000fe20000000f00 */
[----:B------:R1:W-:Y:S01]  /*13c60*/  MUFU.EX2 R244, R7 ;  /* 0x0000000700f47308 */ /* 0x0003e20000000800 */
        /* <DEDUP_REMOVED lines=21> */
[----:B---3--:R-:W-:Y:S02]  /*13dc0*/  MOV R126, R231 ;  /* 0x000000e7007e7202 */ /* 0x008fe40000000f00 */
[----:B------:R-:W2:Y:S03]  /*13dd0*/  LDL.LU R231, [R1+0x18] ;  /* 0x0000180001e77983 */ /* 0x000ea60000300800 */
[----:B------:R-:W-:Y:S01]  /*13de0*/  IMAD.MOV.U32 R124, RZ, RZ, R126 ;  /* 0x000000ffff7c7224 */ /* 0x000fe200078e007e */
[----:B------:R-:W-:-:S02]  /*13df0*/  MOV R126, R230 ;  /* 0x000000e6007e7202 */ /* 0x000fc40000000f00 */
[----:B------:R-:W3:Y:S01]  /*13e00*/  LDL.LU R230, [R1+0x14] ;  /* 0x0000140001e67983 */ /* 0x000ee20000300800 */
[C---:B------:R-:W-:Y:S06]  /*13e10*/  HMMA.16816.F32 R140, R8.reuse, R20, R140 ;  /* 0x00000014088c723c */ /* 0x040fec000000188c */
[C---:B------:R-:W-:Y:S06]  /*13e20*/  HMMA.16816.F32 R144, R8.reuse, R22, R144 ;  /* 0x000000160890723c */ /* 0x040fec0000001890 */
[C---:B------:R-:W-:Y:S06]  /*13e30*/  HMMA.16816.F32 R156, R8.reuse, R16, R156 ;  /* 0x00000010089c723c */ /* 0x040fec000000189c */
[C---:B------:R-:W-:Y:S06]  /*13e40*/  HMMA.16816.F32 R160, R8.reuse, R18, R160 ;  /* 0x0000001208a0723c */ /* 0x040fec00000018a0 */
[C---:B------:R-:W-:Y:S06]  /*13e50*/  HMMA.16816.F32 R76, R8.reuse, R24, R76 ;  /* 0x00000018084c723c */ /* 0x040fec000000184c */
[----:B------:R-:W-:Y:S01]  /*13e60*/  HMMA.16816.F32 R196, R8, R26, R196 ;  /* 0x0000001a08c4723c */ /* 0x000fe200000018c4 */
[----:B------:R-:W-:Y:S01]  /*13e70*/  FFMA.FTZ R92, R164, R37, R92 ;  /* 0x00000025a45c7223 */ /* 0x000fe2000001005c */
[----:B------:R-:W-:Y:S01]  /*13e80*/  FFMA.FTZ R93, R165, R36, R93 ;  /* 0x00000024a55d7223 */ /* 0x000fe2000001005d */
[----:B------:R-:W-:Y:S01]  /*13e90*/  MOV R109, R39 ;  /* 0x00000027006d7202 */ /* 0x000fe20000000f00 */
[----:B------:R-:W1:Y:S03]  /*13ea0*/  LDSM.16.MT88.4 R16, [R217+0x9800] ;  /* 0x00980000d910783b */ /* 0x000e660000004200 */
[----:B------:R-:W-:Y:S01]  /*13eb0*/  F2FP.F16.F32.PACK_AB R8, R122, R202 ;  /* 0x000000ca7a08723e */ /* 0x000fe200000000ff */
[----:B------:R-:W1:Y:S01]  /*13ec0*/  LDSM.16.MT88.4 R20, [R220+0x9800] ;  /* 0x00980000dc14783b */ /* 0x000e620000004200 */
[----:B----4-:R-:W-:-:S02]  /*13ed0*/  F2FP.F16.F32.PACK_AB R9, R125, R123 ;  /* 0x0000007b7d09723e */ /* 0x010fc400000000ff */
[----:B------:R-:W-:Y:S01]  /*13ee0*/  F2FP.F16.F32.PACK_AB R10, R6, R213 ;  /* 0x000000d5060a723e */ /* 0x000fe200000000ff */
[----:B------:R-:W4:Y:S01]  /*13ef0*/  LDSM.16.MT88.4 R36, [R218+0x9800] ;  /* 0x00980000da24783b */ /* 0x000f220000004200 */
[----:B------:R-:W-:-:S07]  /*13f00*/  F2FP.F16.F32.PACK_AB R11, R5, R205 ;  /* 0x000000cd050b723e */ /* 0x000fce00000000ff */
[----:B------:R-:W-:Y:S01]  /*13f10*/  HMMA.16816.F32 R84, R8, R68, R32 ;  /* 0x000000440854723c */ /* 0x000fe20000001820 */
        /* <DEDUP_REMOVED lines=17> */
[----:B---3--:R-:W-:Y:S01]  /*14030*/  MOV R126, R230 ;  /* 0x000000e6007e7202 */ /* 0x008fe20000000f00 */
[----:B------:R-:W-:Y:S02]  /*14040*/  IMAD.MOV.U32 R230, RZ, RZ, R128 ;  /* 0x000000ffffe67224 */ /* 0x000fe400078e0080 */
[----:B------:R-:W3:Y:S01]  /*14050*/  LDL.LU R128, [R1+0x10] ;  /* 0x0000100001807983 */ /* 0x000ee20000300800 */
[----:B------:R1:W-:Y:S01]  /*14060*/  MUFU.EX2 R35, R7 ;  /* 0x0000000700237308 */ /* 0x0003e20000000800 */
[----:B------:R-:W-:Y:S01]  /*14070*/  HMMA.16816.F32 R80, R8, R70, R28 ;  /* 0x000000460850723c */ /* 0x000fe2000000181c */
[----:B-1----:R-:W-:Y:S01]  /*14080*/  FFMA.FTZ R7, R12, UR23, -R4 ;  /* 0x000000170c077c23 */ /* 0x002fe20008010804 */
[----:B------:R-:W-:Y:S02]  /*14090*/  MOV R12, R105 ;  /* 0x00000069000c7202 */ /* 0x000fe40000000f00 */
[----:B------:R-:W-:-:S03]  /*140a0*/  MOV R105, R110 ;  /* 0x0000006e00697202 */ /* 0x000fc60000000f00 */
[----:B------:R1:W-:Y:S01]  /*140b0*/  MUFU.EX2 R28, R7 ;  /* 0x00000007001c7308 */ /* 0x0003e20000000800 */
[----:B------:R-:W-:Y:S02]  /*140c0*/  IMAD.MOV.U32 R110, RZ, RZ, R118 ;  /* 0x000000ffff6e7224 */ /* 0x000fe400078e0076 */
[----:B-1----:R-:W-:-:S05]  /*140d0*/  FFMA.FTZ R7, R12, UR23, -R4 ;  /* 0x000000170c077c23 */ /* 0x002fca0008010804 */
[----:B------:R1:W-:Y:S01]  /*140e0*/  MUFU.EX2 R27, R7 ;  /* 0x00000007001b7308 */ /* 0x0003e20000000800 */
[----:B------:R-:W-:Y:S01]  /*140f0*/  MOV R118, R14 ;  /* 0x0000000e00767202 */ /* 0x000fe20000000f00 */
[----:B-1----:R-:W-:-:S06]  /*14100*/  FFMA.FTZ R7, R105, UR23, -R4 ;  /* 0x0000001769077c23 */ /* 0x002fcc0008010804 */
[----:B------:R1:W-:Y:S01]  /*14110*/  MUFU.EX2 R26, R7 ;  /* 0x00000007001a7308 */ /* 0x0003e20000000800 */
[----:B------:R-:W-:Y:S01]  /*14120*/  MOV R14, R15 ;  /* 0x0000000f000e7202 */ /* 0x000fe20000000f00 */
[----:B------:R-:W-:Y:S01]  /*14130*/  IMAD.MOV.U32 R15, RZ, RZ, R13 ;  /* 0x000000ffff0f7224 */ /* 0x000fe200078e000d */
[----:B------:R-:W-:Y:S01]  /*14140*/  MOV R13, R72 ;  /* 0x00000048000d7202 */ /* 0x000fe20000000f00 */
[----:B-1----:R-:W-:-:S04]  /*14150*/  FFMA.FTZ R7, R110, UR23, -R4 ;  /* 0x000000176e077c23 */ /* 0x002fc80008010804 */
[----:B------:R1:W-:Y:S01]  /*14160*/  MUFU.EX2 R25, R7 ;  /* 0x0000000700197308 */ /* 0x0003e20000000800 */
[----:B------:R-:W-:Y:S01]  /*14170*/  MOV R72, R73 ;  /* 0x0000004900487202 */ /* 0x000fe20000000f00 */
[----:B------:R-:W-:Y:S01]  /*14180*/  IMAD.MOV.U32 R73, RZ, RZ, R74 ;  /* 0x000000ffff497224 */ /* 0x000fe200078e004a */
[----:B------:R-:W-:Y:S02]  /*14190*/  MOV R74, R120 ;  /* 0x00000078004a7202 */ /* 0x000fe40000000f00 */
[----:B------:R-:W-:Y:S01]  /*141a0*/  MOV R120, R124 ;  /* 0x0000007c00787202 */ /* 0x000fe20000000f00 */
[----:B-1----:R-:W-:-:S04]  /*141b0*/  FFMA.FTZ R7, R117, UR23, -R4 ;  /* 0x0000001775077c23 */ /* 0x002fc80008010804 */
[----:B------:R1:W-:Y:S01]  /*141c0*/  MUFU.EX2 R29, R7 ;  /* 0x00000007001d7308 */ /* 0x0003e20000000800 */
[----:B------:R-:W-:Y:S01]  /*141d0*/  IMAD.MOV.U32 R124, RZ, RZ, R126 ;  /* 0x000000ffff7c7224 */ /* 0x000fe200078e007e */
[----:B------:R-:W-:Y:S01]  /*141e0*/  MOV R126, R230 ;  /* 0x000000e6007e7202 */ /* 0x000fe20000000f00 */
[----:B------:R-:W-:Y:S02]  /*141f0*/  IMAD.MOV.U32 R133, RZ, RZ, R155 ;  /* 0x000000ffff857224 */ /* 0x000fe400078e009b */
[----:B-1----:R-:W-:-:S04]  /*14200*/  FFMA.FTZ R7, R107, UR23, -R4 ;  /* 0x000000176b077c23 */ /* 0x002fc80008010804 */
[----:B------:R1:W2:Y:S02]  /*14210*/  MUFU.EX2 R30, R7 ;  /* 0x00000007001e7308 */ /* 0x0002a40000000800 */
[----:B-1----:R-:W-:Y:S01]  /*14220*/  FFMA.FTZ R7, R118, UR23, -R4 ;  /* 0x0000001776077c23 */ /* 0x002fe20008010804 */
[----:B------:R-:W-:Y:S01]  /*14230*/  MOV R118, R14 ;  /* 0x0000000e00767202 */ /* 0x000fe20000000f00 */
[----:B------:R-:W-:Y:S01]  /*14240*/  IMAD.MOV.U32 R14, RZ, RZ, R15 ;  /* 0x000000ffff0e7224 */ /* 0x000fe200078e000f */
[----:B------:R-:W-:-:S03]  /*14250*/  MOV R15, R13 ;  /* 0x0000000d000f7202 */ /* 0x000fc60000000f00 */
[----:B------:R1:W-:Y:S01]  /*14260*/  MUFU.EX2 R31, R7 ;  /* 0x00000007001f7308 */ /* 0x0003e20000000800 */
[----:B------:R-:W-:Y:S01]  /*14270*/  MOV R13, R72 ;  /* 0x00000048000d7202 */ /* 0x000fe20000000f00 */
[----:B------:R-:W-:Y:S01]  /*14280*/  IMAD.MOV.U32 R72, RZ, RZ, R73 ;  /* 0x000000ffff487224 */ /* 0x000fe200078e0049 */
[----:B------:R-:W-:Y:S02]  /*14290*/  MOV R73, R74 ;  /* 0x0000004a00497202 */ /* 0x000fe40000000f00 */
[----:B------:R-:W-:Y:S01]  /*142a0*/  MOV R74, R75 ;  /* 0x0000004b004a7202 */ /* 0x000fe20000000f00 */
[----:B-1----:R-:W-:Y:S01]  /*142b0*/  FFMA.FTZ R7, R121, UR23, -R4 ;  /* 0x0000001779077c23 */ /* 0x002fe20008010804 */
[----:B------:R-:W-:Y:S01]  /*142c0*/  IMAD.MOV.U32 R121, RZ, RZ, R132 ;  /* 0x000000ffff797224 */ /* 0x000fe200078e0084 */
[----:B------:R-:W-:Y:S02]  /*142d0*/  MOV R132, R133 ;  /* 0x0000008500847202 */ /* 0x000fe40000000f00 */
[----:B------:R1:W-:Y:S01]  /*142e0*/  MUFU.EX2 R32, R7 ;  /* 0x0000000700207308 */ /* 0x0003e20000000800 */
[----:B------:R-:W-:Y:S01]  /*142f0*/  MOV R233, R154 ;  /* 0x0000009a00e97202 */ /* 0x000fe20000000f00 */
[----:B-1----:R-:W-:-:S06]  /*14300*/  FFMA.FTZ R7, R66, UR23, -R4 ;  /* 0x0000001742077c23 */ /* 0x002fcc0008010804 */
[----:B------:R1:W-:Y:S01]  /*14310*/  MUFU.EX2 R33, R7 ;  /* 0x0000000700217308 */ /* 0x0003e20000000800 */
[----:B------:R-:W-:Y:S01]  /*14320*/  MOV R131, R148 ;  /* 0x0000009400837202 */ /* 0x000fe20000000f00 */
[----:B------:R-:W-:Y:S01]  /*14330*/  IMAD.MOV.U32 R203, RZ, RZ, R150 ;  /* 0x000000ffffcb7224 */ /* 0x000fe200078e0096 */
[----:B------:R-:W-:Y:S01]  /*14340*/  MOV R134, R149 ;  /* 0x0000009500867202 */ /* 0x000fe20000000f00 */
[----:B------:R-:W-:Y:S01]  /*14350*/  HMMA.16816.F32 R136, R8, R16, R60 ;  /* 0x000000100888723c */ /* 0x000fe2000000183c */
        /* <DEDUP_REMOVED lines=10> */
[----:B------:R-:W-:Y:S01]  /*14400*/  HMMA.16816.F32 R148, R8, R18, R56 ;  /* 0x000000120894723c */ /* 0x000fe20000001838 */
[--C-:B------:R-:W-:Y:S01]  /*14410*/  FFMA.FTZ R117, R127, UR23, -R3.reuse ;  /* 0x000000177f757c23 */ /* 0x100fe20008010803 */
[----:B------:R-:W-:-:S04]  /*14420*/  FFMA.FTZ R127, R240, UR23, -R3 ;  /* 0x00000017f07f7c23 */ /* 0x000fc80008010803 */
[C---:B------:R-:W-:Y:S06]  /*14430*/  HMMA.16816.F32 R152, R8.reuse, R20, R52 ;  /* 0x000000140898723c */ /* 0x040fec0000001834 */
[C---:B------:R-:W-:Y:S06]  /*14440*/  HMMA.16816.F32 R164, R8.reuse, R22, R48 ;  /* 0x0000001608a4723c */ /* 0x040fec0000001830 */
[C---:B----4-:R-:W-:Y:S06]  /*14450*/  HMMA.16816.F32 R168, R8.reuse, R36, R44 ;  /* 0x0000002408a8723c */ /* 0x050fec000000182c */
[----:B------:R-:W-:Y:S07]  /*14460*/  HMMA.16816.F32 R88, R8, R38, R40 ;  /* 0x000000260858723c */ /* 0x000fee0000001828 */
[----:B------:R-:W-:Y:S01]  /*14470*/  FFMA.FTZ R11, R72, UR23, -R3 ;  /* 0x00000017480b7c23 */ /* 0x000fe20008010803 */
[----:B---3--:R-:W-:Y:S01]  /*14480*/  MOV R230, R128 ;  /* 0x0000008000e67202 */ /* 0x008fe20000000f00 */
[----:B------:R-:W-:Y:S01]  /*14490*/  IMAD.MOV.U32 R128, RZ, RZ, R109 ;  /* 0x000000ffff807224 */ /* 0x000fe200078e006d */
[----:B------:R-:W-:-:S02]  /*144a0*/  MOV R109, R226 ;  /* 0x000000e2006d7202 */ /* 0x000fc40000000f00 */
[----:B------:R-:W3:Y:S04]  /*144b0*/  LDL.LU R226, [R1+0x138] ;  /* 0x0001380001e27983 */ /* 0x000ee80000300800 */
[----:B------:R-:W4:Y:S04]  /*144c0*/  LDL.LU R75, [R1+0x8c] ;  /* 0x00008c00014b7983 */ /* 0x000f280000300800 */
[----:B------:R-:W3:Y:S01]  /*144d0*/  LDL.LU R133, [R1+0x88] ;  /* 0x0000880001857983 */ /* 0x000ee20000300800 */
[----:B------:R-:W-:Y:S02]  /*144e0*/  MOV R126, R230 ;  /* 0x000000e6007e7202 */ /* 0x000fe40000000f00 */
[----:B------:R-:W-:Y:S01]  /*144f0*/  MOV R230, R128 ;  /* 0x0000008000e67202 */ /* 0x000fe20000000f00 */
[----:B------:R-:W-:-:S02]  /*14500*/  IMAD.MOV.U32 R128, RZ, RZ, R109 ;  /* 0x000000ffff807224 */ /* 0x000fc400078e006d */
[--C-:B------:R-:W-:Y:S01]  /*14510*/  FFMA.FTZ R72, R126, UR23, -R3.reuse ;  /* 0x000000177e487c23 */ /* 0x100fe20008010803 */
[--C-:B------:R-:W-:Y:S01]  /*14520*/  FFMA.FTZ R126, R238, UR23, -R3.reuse ;  /* 0x00000017ee7e7c23 */ /* 0x100fe20008010803 */
[----:B------:R1:W-:Y:S01]  /*14530*/  MUFU.EX2 R109, R7 ;  /* 0x00000007006d7308 */ /* 0x0003e20000000800 */
[----:B------:R-:W3:Y:S04]  /*14540*/  LDL.LU R238, [R1+0x134] ;  /* 0x0001340001ee7983 */ /* 0x000ee80000300800 */
[----:B------:R-:W3:Y:S01]  /*14550*/  LDL.LU R240, [R1+0x130] ;  /* 0x0001300001f07983 */ /* 0x000ee20000300800 */
[--C-:B-1----:R-:W-:Y:S01]  /*14560*/  FFMA.FTZ R7, R74, UR23, -R4.reuse ;  /* 0x000000174a077c23 */ /* 0x102fe20008010804 */
[----:B------:R-:W-:Y:S01]  /*14570*/  FFMA.FTZ R4, R104, UR23, -R4 ;  /* 0x0000001768047c23 */ /* 0x000fe20008010804 */
[--C-:B------:R-:W-:Y:S01]  /*14580*/  FFMA.FTZ R104, R128, UR23, -R3.reuse ;  /* 0x0000001780687c23 */ /* 0x100fe20008010803 */
[----:B------:R-:W-:-:S02]  /*14590*/  FFMA.FTZ R128, R242, UR23, -R3 ;  /* 0x00000017f2807c23 */ /* 0x000fc40008010803 */
[----:B------:R-:W3:Y:S01]  /*145a0*/  LDL.LU R242, [R1+0x12c] ;  /* 0x00012c0001f27983 */ /* 0x000ee20000300800 */
[--C-:B------:R-:W-:Y:S01]  /*145b0*/  FFMA.FTZ R9, R233, UR23, -R3.reuse ;  /* 0x00000017e9097c23 */ /* 0x100fe20008010803 */
[--C-:B------:R-:W-:Y:S01]  /*145c0*/  FFMA.FTZ R8, R14, UR23, -R3.reuse ;  /* 0x000000170e087c23 */ /* 0x100fe20008010803 */
[----:B------:R-:W-:Y:S01]  /*145d0*/  FFMA.FTZ R10, R13, UR23, -R3 ;  /* 0x000000170d0a7c23 */ /* 0x000fe20008010803 */
[----:B------:R-:W-:Y:S01]  /*145e0*/  MOV R59, R215 ;  /* 0x000000d7003b7202 */ /* 0x000fe20000000f00 */
[----:B------:R-:W-:Y:S01]  /*145f0*/  IMAD.MOV.U32 R58, RZ, RZ, R229 ;  /* 0x000000ffff3a7224 */ /* 0x000fe200078e00e5 */
[----:B------:R-:W-:Y:S01]  /*14600*/  MOV R56, R214 ;  /* 0x000000d600387202 */ /* 0x000fe20000000f00 */
[----:B------:R1:W-:Y:S01]  /*14610*/  MUFU.EX2 R229, R8 ;  /* 0x0000000800e57308 */ /* 0x0003e20000000800 */
[----:B------:R-:W-:Y:S02]  /*14620*/  IMAD.MOV.U32 R55, RZ, RZ, R129 ;  /* 0x000000ffff377224 */ /* 0x000fe400078e0081 */
[----:B------:R-:W-:-:S05]  /*14630*/  FFMA.FTZ R63, R115, UR23, -R2 ;  /* 0x00000017733f7c23 */ /* 0x000fca0008010802 */
[----:B------:R2:W-:Y:S01]  /*14640*/  MUFU.EX2 R215, R10 ;  /* 0x0000000a00d77308 */ /* 0x0005e20000000800 */
[----:B------:R-:W-:-:S07]  /*14650*/  FFMA.FTZ R61, R124, UR23, -R3 ;  /* 0x000000177c3d7c23 */ /* 0x000fce0008010803 */
[----:B------:R-:W-:Y:S01]  /*14660*/  MUFU.EX2 R214, R11 ;  /* 0x0000000b00d67308 */ /* 0x000fe20000000800 */
[----:B-1----:R-:W-:Y:S01]  /*14670*/  F2FP.F16.F32.PACK_AB R8, R235, R234 ;  /* 0x000000eaeb08723e */ /* 0x002fe200000000ff */
[----:B------:R-:W-:Y:S01]  /*14680*/  FFMA.FTZ R115, R211, UR23, -R0 ;  /* 0x00000017d3737c23 */ /* 0x000fe20008010800 */
[----:B--2---:R-:W-:-:S05]  /*14690*/  F2FP.F16.F32.PACK_AB R10, R237, R236 ;  /* 0x000000eced0a723e */ /* 0x004fca00000000ff */
[----:B------:R1:W-:Y:S01]  /*146a0*/  MUFU.EX2 R24, R7 ;  /* 0x0000000700187308 */ /* 0x0003e20000000800 */
[--C-:B------:R-:W-:Y:S01]  /*146b0*/  FFMA.FTZ R60, R73, UR23, -R3.reuse ;  /* 0x00000017493c7c23 */ /* 0x100fe20008010803 */
        /* <DEDUP_REMOVED lines=14> */
[----:B------:R-:W-:-:S02]  /*147a0*/  MOV R54, R55 ;  /* 0x0000003700367202 */ /* 0x000fc40000000f00 */
[----:B------:R-:W-:Y:S02]  /*147b0*/  MOV R55, R56 ;  /* 0x0000003800377202 */ /* 0x000fe40000000f00 */
[----:B------:R-:W-:Y:S02]  /*147c0*/  MOV R95, R57 ;  /* 0x00000039005f7202 */ /* 0x000fe40000000f00 */
[----:B------:R-:W-:Y:S01]  /*147d0*/  MOV R94, R58 ;  /* 0x0000003a005e7202 */ /* 0x000fe20000000f00 */
[----:B------:R-:W-:Y:S01]  /*147e0*/  FFMA.FTZ R15, R248, UR23, -R0 ;  /* 0x00000017f80f7c23 */ /* 0x000fe20008010800 */
[----:B------:R-:W-:Y:S01]  /*147f0*/  IMAD.MOV.U32 R248, RZ, RZ, R122 ;  /* 0x000000fffff87224 */ /* 0x000fe200078e007a */
[----:B------:R-:W-:Y:S01]  /*14800*/  MOV R97, R30 ;  /* 0x0000001e00617202 */ /* 0x000fe20000000f00 */
[----:B----4-:R-:W-:Y:S01]  /*14810*/  FFMA.FTZ R74, R75, R65, R204 ;  /* 0x000000414b4a7223 */ /* 0x010fe200000100cc */
[----:B---3--:R-:W-:Y:S02]  /*14820*/  FFMA.FTZ R75, R133, R64, R103 ;  /* 0x00000040854b7223 */ /* 0x008fe40000010067 */
[----:B------:R1:W-:Y:S01]  /*14830*/  MUFU.EX2 R133, R4 ;  /* 0x0000000400857308 */ /* 0x0003e20000000800 */
[--C-:B------:R-:W-:Y:S01]  /*14840*/  FFMA.FTZ R65, R231, UR23, -R3.reuse ;  /* 0x00000017e7417c23 */ /* 0x100fe20008010803 */
[--C-:B------:R-:W-:Y:S01]  /*14850*/  FFMA.FTZ R103, R230, UR23, -R3.reuse ;  /* 0x00000017e6677c23 */ /* 0x100fe20008010803 */
[----:B-1----:R-:W-:-:S05]  /*14860*/  FFMA.FTZ R4, R232, UR23, -R3 ;  /* 0x00000017e8047c23 */ /* 0x002fca0008010803 */
[----:B------:R1:W-:Y:S08]  /*14870*/  MUFU.EX2 R232, R4 ;  /* 0x0000000400e87308 */ /* 0x0003f00000000800 */
[----:B------:R-:W-:Y:S01]  /*14880*/  MUFU.EX2 R231, R9 ;  /* 0x0000000900e77308 */ /* 0x000fe20000000800 */
[----:B-1----:R-:W-:-:S07]  /*14890*/  FFMA.FTZ R4, R114, UR23, -R3 ;  /* 0x0000001772047c23 */ /* 0x002fce0008010803 */
[----:B------:R1:W2:Y:S02]  /*148a0*/  MUFU.EX2 R233, R4 ;  /* 0x0000000400e97308 */ /* 0x0002a40000000800 */
[----:B-1----:R-:W-:-:S06]  /*148b0*/  FFMA.FTZ R4, R118, UR23, -R3 ;  /* 0x0000001776047c23 */ /* 0x002fcc0008010803 */
[----:B------:R-:W1:Y:S01]  /*148c0*/  MUFU.EX2 R230, R4 ;  /* 0x0000000400e67308 */ /* 0x000e620000000800 */
[----:B--2---:R-:W-:Y:S01]  /*148d0*/  F2FP.F16.F32.PACK_AB R9, R233, R232 ;  /* 0x000000e8e909723e */ /* 0x004fe200000000ff */
[--C-:B------:R-:W-:Y:S01]  /*148e0*/  FFMA.FTZ R14, R240, UR23, -R2.reuse ;  /* 0x00000017f00e7c23 */ /* 0x100fe20008010802 */
[--C-:B------:R-:W-:Y:S01]  /*148f0*/  FFMA.FTZ R13, R238, UR23, -R2.reuse ;  /* 0x00000017ee0d7c23 */ /* 0x100fe20008010802 */
[--C-:B------:R-:W-:Y:S01]  /*14900*/  FFMA.FTZ R3, R242, UR23, -R2.reuse ;  /* 0x00000017f2037c23 */ /* 0x100fe20008010802 */
[--C-:B------:R-:W-:Y:S01]  /*14910*/  FFMA.FTZ R12, R226, UR23, -R2.reuse ;  /* 0x00000017e20c7c23 */ /* 0x100fe20008010802 */
[--C-:B------:R-:W-:Y:S01]  /*14920*/  FFMA.FTZ R64, R210, UR23, -R2.reuse ;  /* 0x00000017d2407c23 */ /* 0x100fe20008010802 */
[----:B------:R-:W-:Y:S01]  /*14930*/  FFMA.FTZ R118, R96, UR23, -R2 ;  /* 0x0000001760767c23 */ /* 0x000fe20008010802 */
[----:B------:R2:W-:Y:S01]  /*14940*/  MUFU.EX2 R211, R14 ;  /* 0x0000000e00d37308 */ /* 0x0005e20000000800 */
[----:B-1----:R-:W-:Y:S01]  /*14950*/  F2FP.F16.F32.PACK_AB R11, R230, R231 ;  /* 0x000000e7e60b723e */ /* 0x002fe200000000ff */
[----:B------:R-:W-:-:S06]  /*14960*/  FFMA.FTZ R4, R250, UR23, -R0 ;  /* 0x00000017fa047c23 */ /* 0x000fcc0008010800 */
[----:B------:R1:W-:Y:S01]  /*14970*/  MUFU.EX2 R226, R7 ;  /* 0x0000000700e27308 */ /* 0x0003e20000000800 */
[----:B------:R-:W-:Y:S01]  /*14980*/  FFMA.FTZ R2, R249, UR23, -R0 ;  /* 0x00000017f9027c23 */ /* 0x000fe20008010800 */
[----:B------:R-:W-:Y:S01]  /*14990*/  MOV R249, R123 ;  /* 0x0000007b00f97202 */ /* 0x000fe20000000f00 */
[----:B------:R-:W-:Y:S01]  /*149a0*/  HMMA.16816.F32 R44, R8, R18, R144 ;  /* 0x00000012082c723c */ /* 0x000fe20000001890 */
[----:B--2---:R-:W-:-:S04]  /*149b0*/  IMAD.MOV.U32 R14, RZ, RZ, R212 ;  /* 0x000000ffff0e7224 */ /* 0x004fc800078e00d4 */
[----:B------:R2:W-:Y:S01]  /*149c0*/  MUFU.EX2 R212, R13 ;  /* 0x0000000d00d47308 */ /* 0x0005e20000000800 */
[--C-:B------:R-:W-:Y:S01]  /*149d0*/  FFMA.FTZ R123, R208, UR23, -R0.reuse ;  /* 0x00000017d07b7c23 */ /* 0x100fe20008010800 */
[----:B------:R-:W-:Y:S02]  /*149e0*/  MOV R146, R206 ;  /* 0x000000ce00927202 */ /* 0x000fe40000000f00 */
[----:B------:R-:W-:Y:S01]  /*149f0*/  MOV R147, R132 ;  /* 0x0000008400937202 */ /* 0x000fe20000000f00 */
[--C-:B-1----:R-:W-:Y:S01]  /*14a00*/  FFMA.FTZ R7, R251, UR23, -R0.reuse ;  /* 0x00000017fb077c23 */ /* 0x102fe20008010800 */
[----:B------:R-:W-:Y:S01]  /*14a10*/  IMAD.MOV.U32 R251, RZ, RZ, R59 ;  /* 0x000000fffffb7224 */ /* 0x000fe200078e003b */
[----:B------:R-:W-:Y:S01]  /*14a20*/  MOV R250, R124 ;  /* 0x0000007c00fa7202 */ /* 0x000fe20000000f00 */
[----:B------:R-:W-:Y:S01]  /*14a30*/  HMMA.16816.F32 R56, R8, R16, R140 ;  /* 0x000000100838723c */ /* 0x000fe2000000188c */
[----:B------:R1:W-:Y:S01]  /*14a40*/  MUFU.EX2 R208, R4 ;  /* 0x0000000400d07308 */ /* 0x0003e20000000800 */
[----:B------:R-:W-:Y:S01]  /*14a50*/  FFMA.FTZ R124, R99, UR23, -R0 ;  /* 0x00000017637c7c23 */ /* 0x000fe20008010800 */
[----:B--2---:R-:W-:Y:S01]  /*14a60*/  MOV R13, R130 ;  /* 0x00000082000d7202 */ /* 0x004fe20000000f00 */
[----:B------:R-:W-:-:S03]  /*14a70*/  IMAD.MOV.U32 R96, RZ, RZ, R29 ;  /* 0x000000ffff607224 */ /* 0x000fc600078e001d */
[----:B------:R-:W-:Y:S01]  /*14a80*/  MOV R141, R55 ;  /* 0x00000037008d7202 */ /* 0x000fe20000000f00 */
[----:B------:R-:W-:Y:S01]  /*14a90*/  IMAD.MOV.U32 R142, RZ, RZ, R54 ;  /* 0x000000ffff8e7224 */ /* 0x000fe200078e0036 */
[----:B------:R-:W-:Y:S01]  /*14aa0*/  MOV R140, R205 ;  /* 0x000000cd008c7202 */ /* 0x000fe20000000f00 */
[----:B------:R-:W-:Y:S01]  /*14ab0*/  IMAD.MOV.U32 R240, RZ, RZ, R32 ;  /* 0x000000fffff07224 */ /* 0x000fe200078e0020 */
[----:B------:R-:W-:Y:S01]  /*14ac0*/  MOV R99, R125 ;  /* 0x0000007d00637202 */ /* 0x000fe20000000f00 */
[--C-:B------:R-:W-:Y:S01]  /*14ad0*/  FFMA.FTZ R125, R98, UR23, -R0.reuse ;  /* 0x00000017627d7c23 */ /* 0x100fe20008010800 */
[----:B------:R-:W-:Y:S02]  /*14ae0*/  MOV R98, R213 ;  /* 0x000000d500627202 */ /* 0x000fe40000000f00 */
[----:B------:R-:W-:Y:S01]  /*14af0*/  MOV R238, R31 ;  /* 0x0000001f00ee7202 */ /* 0x000fe20000000f00 */
[----:B------:R-:W-:Y:S02]  /*14b00*/  IMAD.MOV.U32 R242, RZ, RZ, R33 ;  /* 0x000000fffff27224 */ /* 0x000fe400078e0021 */
[----:B------:R-:W-:Y:S01]  /*14b10*/  FFMA.FTZ R101, R243, UR23, -R0 ;  /* 0x00000017f3657c23 */ /* 0x000fe20008010800 */
[----:B-1----:R-:W-:Y:S01]  /*14b20*/  FADD.FTZ R4, R146, R92 ;  /* 0x0000005c92047221 */ /* 0x002fe20000010000 */
[----:B------:R-:W-:Y:S01]  /*14b30*/  MOV R146, R147 ;  /* 0x0000009300927202 */ /* 0x000fe20000000f00 */
[----:B------:R-:W-:Y:S01]  /*14b40*/  IMAD.MOV.U32 R147, RZ, RZ, R13 ;  /* 0x000000ffff937224 */ /* 0x000fe200078e000d */
[----:B------:R-:W-:Y:S01]  /*14b50*/  MOV R13, R14 ;  /* 0x0000000e000d7202 */ /* 0x000fe20000000f00 */
[--C-:B------:R-:W-:Y:S01]  /*14b60*/  FFMA.FTZ R110, R241, UR23, -R0.reuse ;  /* 0x00000017f16e7c23 */ /* 0x100fe20008010800 */
[----:B------:R-:W-:Y:S01]  /*14b70*/  MOV R14, R140 ;  /* 0x0000008c000e7202 */ /* 0x000fe20000000f00 */
[----:B------:R-:W-:Y:S01]  /*14b80*/  IMAD.MOV.U32 R140, RZ, RZ, R141 ;  /* 0x000000ffff8c7224 */ /* 0x000fe200078e008d */
[----:B------:R-:W-:Y:S01]  /*14b90*/  MOV R141, R142 ;  /* 0x0000008e008d7202 */ /* 0x000fe20000000f00 */
[--C-:B------:R-:W-:Y:S01]  /*14ba0*/  FFMA.FTZ R114, R227, UR23, -R0.reuse ;  /* 0x00000017e3727c23 */ /* 0x100fe20008010800 */
[----:B------:R-:W-:Y:S01]  /*14bb0*/  MOV R142, R98 ;  /* 0x00000062008e7202 */ /* 0x000fe20000000f00 */
[----:B------:R-:W-:Y:S01]  /*14bc0*/  IMAD.MOV.U32 R98, RZ, RZ, R99 ;  /* 0x000000ffff627224 */ /* 0x000fe200078e0063 */
[----:B------:R-:W-:Y:S01]  /*14bd0*/  MOV R99, R248 ;  /* 0x000000f800637202 */ /* 0x000fe20000000f00 */
[----:B------:R-:W-:Y:S01]  /*14be0*/  FFMA.FTZ R67, R247, UR23, -R0 ;  /* 0x00000017f7437c23 */ /* 0x000fe20008010800 */
        /* <DEDUP_REMOVED lines=11> */
[----:B------:R-:W-:Y:S01]  /*14ca0*/  FFMA.FTZ R122, R209, UR23, -R0 ;  /* 0x00000017d17a7c23 */ /* 0x000fe20008010800 */
[----:B------:R-:W-:Y:S01]  /*14cb0*/  MOV R240, R242 ;  /* 0x000000f200f07202 */ /* 0x000fe20000000f00 */
[----:B------:R-:W-:Y:S01]  /*14cc0*/  IMAD.MOV.U32 R242, RZ, RZ, R109 ;  /* 0x000000fffff27224 */ /* 0x000fe200078e006d */
[----:B------:R-:W-:Y:S01]  /*14cd0*/  MUFU.EX2 R210, R12 ;  /* 0x0000000c00d27308 */ /* 0x000fe20000000800 */
[----:B------:R-:W2:Y:S04]  /*14ce0*/  LDL.LU R109, [R1+0x128] ;  /* 0x00012800016d7983 */ /* 0x000ea80000300800 */
[----:B------:R-:W3:Y:S04]  /*14cf0*/  LDL.LU R145, [R1+0x9c] ;  /* 0x00009c0001917983 */ /* 0x000ee80000300800 */
[----:B------:R-:W4:Y:S01]  /*14d00*/  LDL.LU R144, [R1+0xc4] ;  /* 0x0000c40001907983 */ /* 0x000f220000300800 */
[----:B------:R1:W3:Y:S01]  /*14d10*/  MUFU.EX2 R213, R3 ;  /* 0x0000000300d57308 */ /* 0x0002e20000000800 */
[----:B------:R-:W-:Y:S01]  /*14d20*/  IMAD.MOV.U32 R252, RZ, RZ, R24 ;  /* 0x000000fffffc7224 */ /* 0x000fe200078e0018 */
[----:B------:R-:W-:Y:S01]  /*14d30*/  HMMA.16816.F32 R48, R8, R22, R160 ;  /* 0x000000160830723c */ /* 0x000fe200000018a0 */
[----:B------:R-:W-:Y:S01]  /*14d40*/  FFMA.FTZ R116, R116, UR23, -R0 ;  /* 0x0000001774747c23 */ /* 0x000fe20008010800 */
[----:B------:R-:W-:Y:S01]  /*14d50*/  LDSM.16.MT88.4 R16, [R219+0xa000] ;  /* 0x00a00000db10783b */ /* 0x000fe20000004200 */
[----:B-1----:R-:W-:-:S03]  /*14d60*/  MOV R3, R207 ;  /* 0x000000cf00037202 */ /* 0x002fc60000000f00 */
[----:B------:R3:W-:Y:S01]  /*14d70*/  MUFU.EX2 R207, R2 ;  /* 0x0000000200cf7308 */ /* 0x0007e20000000800 */
[----:B----4-:R-:W-:Y:S02]  /*14d80*/  FADD.FTZ R4, R144, R4 ;  /* 0x0000000490047221 */ /* 0x010fe40000010000 */
[----:B------:R-:W4:Y:S01]  /*14d90*/  LDL.LU R144, [R1+0xb8] ;  /* 0x0000b80001907983 */ /* 0x000f220000300800 */
[----:B---3--:R-:W-:-:S04]  /*14da0*/  FADD.FTZ R2, R145, R74 ;  /* 0x0000004a91027221 */ /* 0x008fc80000010000 */
[----:B------:R-:W-:Y:S02]  /*14db0*/  FADD.FTZ R2, R111, R2 ;  /* 0x000000026f027221 */ /* 0x000fe40000010000 */
[----:B------:R-:W3:Y:S01]  /*14dc0*/  LDL.LU R111, [R1+0x124] ;  /* 0x00012400016f7983 */ /* 0x000ee20000300800 */
[----:B------:R-:W-:-:S03]  /*14dd0*/  IMAD.MOV.U32 R243, RZ, RZ, R28 ;  /* 0x000000fffff37224 */ /* 0x000fc600078e001c */
[----:B------:R-:W1:Y:S01]  /*14de0*/  LDSM.16.MT88.4 R28, [R217+0xa000] ;  /* 0x00a00000d91c783b */ /* 0x000e620000004200 */
[----:B------:R-:W-:Y:S01]  /*14df0*/  MOV R145, R146 ;  /* 0x0000009200917202 */ /* 0x000fe20000000f00 */
[----:B------:R-:W-:Y:S01]  /*14e00*/  FADD.FTZ R3, R3, R93 ;  /* 0x0000005d03037221 */ /* 0x000fe20000010000 */
[----:B------:R-:W-:Y:S01]  /*14e10*/  MOV R146, R13 ;  /* 0x0000000d00927202 */ /* 0x000fe20000000f00 */
[----:B------:R-:W-:Y:S01]  /*14e20*/  IMAD.MOV.U32 R13, RZ, RZ, R14 ;  /* 0x000000ffff0d7224 */ /* 0x000fe200078e000e */
[----:B------:R-:W-:Y:S01]  /*14e30*/  MOV R241, R35 ;  /* 0x0000002300f17202 */ /* 0x000fe20000000f00 */
[----:B------:R-:W-:Y:S01]  /*14e40*/  IMAD.MOV.U32 R247, RZ, RZ, R25 ;  /* 0x000000fffff77224 */ /* 0x000fe200078e0019 */
[----:B------:R-:W-:Y:S01]  /*14e50*/  MOV R227, R34 ;  /* 0x0000002200e37202 */ /* 0x000fe20000000f00 */
[----:B------:R-:W2:Y:S01]  /*14e60*/  MUFU.EX2 R209, R7 ;  /* 0x0000000700d17308 */ /* 0x000ea20000000800 */
[----:B------:R-:W-:Y:S01]  /*14e70*/  MOV R245, R27 ;  /* 0x0000001b00f57202 */ /* 0x000fe20000000f00 */
[----:B------:R-:W-:Y:S01]  /*14e80*/  HMMA.16816.F32 R32, R8, R20, R156 ;  /* 0x000000140820723c */ /* 0x000fe2000000189c */
[----:B------:R-:W-:Y:S01]  /*14e90*/  MOV R246, R26 ;  /* 0x0000001a00f67202 */ /* 0x000fe20000000f00 */
[----:B------:R-:W-:Y:S01]  /*14ea0*/  LDSM.16.MT88.4 R20, [R218+0xa000] ;  /* 0x00a00000da14783b */ /* 0x000fe20000004200 */
[----:B------:R-:W-:-:S02]  /*14eb0*/  MOV R14, R140 ;  /* 0x0000008c000e7202 */ /* 0x000fc40000000f00 */
[----:B------:R-:W-:Y:S01]  /*14ec0*/  MOV R140, R141 ;  /* 0x0000008d008c7202 */ /* 0x000fe20000000f00 */
[----:B------:R2:W1:Y:S01]  /*14ed0*/  MUFU.EX2 R204, R15 ;  /* 0x0000000f00cc7308 */ /* 0x0004620000000800 */
[----:B------:R-:W1:Y:S01]  /*14ee0*/  LDSM.16.MT88.4 R24, [R220+0xa000] ;  /* 0x00a00000dc18783b */ /* 0x000e620000004200 */
[----:B------:R-:W-:Y:S01]  /*14ef0*/  IMAD.MOV.U32 R141, RZ, RZ, R142 ;  /* 0x000000ffff8d7224 */ /* 0x000fe200078e008e */
[----:B------:R-:W-:Y:S02]  /*14f00*/  MOV R142, R98 ;  /* 0x00000062008e7202 */ /* 0x000fe40000000f00 */
[----:B------:R-:W-:Y:S01]  /*14f10*/  MOV R98, R99 ;  /* 0x0000006300627202 */ /* 0x000fe20000000f00 */
[----:B------:R-:W-:Y:S01]  /*14f20*/  IMAD.MOV.U32 R99, RZ, RZ, R248 ;  /* 0x000000ffff637224 */ /* 0x000fe200078e00f8 */
[----:B------:R-:W-:Y:S02]  /*14f30*/  MOV R0, R134 ;  /* 0x0000008600007202 */ /* 0x000fe40000000f00 */
[----:B------:R-:W-:-:S02]  /*14f40*/  MOV R248, R249 ;  /* 0x000000f900f87202 */ /* 0x000fc40000000f00 */
        /* <DEDUP_REMOVED lines=9> */
[----:B------:R-:W-:Y:S01]  /*14fe0*/  HMMA.16816.F32 R76, R8, R68, R76 ;  /* 0x00000044084c723c */ /* 0x000fe2000000184c */
[----:B------:R-:W-:-:S02]  /*14ff0*/  F2FP.F16.F32.PACK_AB R12, R244, R239 ;  /* 0x000000eff40c723e */ /* 0x000fc400000000ff */
[----:B--2---:R-:W-:-:S03]  /*15000*/  F2FP.F16.F32.PACK_AB R15, R214, R215 ;  /* 0x000000d7d60f723e */ /* 0x004fc600000000ff */
[C---:B------:R-:W-:Y:S06]  /*15010*/  HMMA.16816.F32 R52, R8.reuse, R36, R172 ;  /* 0x000000240834723c */ /* 0x040fec00000018ac */
[C---:B------:R-:W-:Y:S06]  /*15020*/  HMMA.16816.F32 R40, R8.reuse, R38, R176 ;  /* 0x000000260828723c */ /* 0x040fec00000018b0 */
[----:B------:R-:W-:Y:S01]  /*15030*/  HMMA.16816.F32 R68, R8, R70, R196 ;  /* 0x000000460844723c */ /* 0x000fe200000018c4 */
[----:B------:R-:W-:Y:S01]  /*15040*/  MOV R175, R131 ;  /* 0x0000008300af7202 */ /* 0x000fe20000000f00 */
[----:B------:R-:W-:Y:S01]  /*15050*/  MUFU.EX2 R206, R72 ;  /* 0x0000004800ce7308 */ /* 0x000fe20000000800 */
[----:B------:R-:W-:Y:S01]  /*15060*/  MOV R132, R135 ;  /* 0x0000008700847202 */ /* 0x000fe20000000f00 */
[----:B------:R-:W-:Y:S01]  /*15070*/  IMAD.MOV.U32 R238, RZ, RZ, R240 ;  /* 0x000000ffffee7224 */ /* 0x000fe200078e00f0 */
[----:B------:R-:W-:Y:S01]  /*15080*/  MOV R143, R202 ;  /* 0x000000ca008f7202 */ /* 0x000fe20000000f00 */
[----:B------:R-:W-:Y:S01]  /*15090*/  LDSM.16.MT88.4 R36, [R220+0xa800] ;  /* 0x00a80000dc24783b */ /* 0x000fe20000004200 */
[----:B------:R-:W-:-:S02]  /*150a0*/  F2FP.F16.F32.PACK_AB R8, R211, R213 ;  /* 0x000000d5d308723e */ /* 0x000fc400000000ff */
[----:B------:R-:W-:Y:S01]  /*150b0*/  F2FP.F16.F32.PACK_AB R9, R208, R209 ;  /* 0x000000d1d009723e */ /* 0x000fe200000000ff */
[----:B------:R-:W-:Y:S01]  /*150c0*/  MUFU.EX2 R203, R62 ;  /* 0x0000003e00cb7308 */ /* 0x000fe20000000800 */
[----:B------:R-:W-:Y:S01]  /*150d0*/  F2FP.F16.F32.PACK_AB R10, R210, R212 ;  /* 0x000000d4d20a723e */ /* 0x000fe200000000ff */
[----:B------:R-:W-:Y:S01]  /*150e0*/  LDSM.16.MT88.4 R176, [R218+0xb800] ;  /* 0x00b80000dab0783b */ /* 0x000fe20000004200 */
[----:B-1----:R-:W-:-:S05]  /*150f0*/  F2FP.F16.F32.PACK_AB R11, R204, R207 ;  /* 0x000000cfcc0b723e */ /* 0x002fca00000000ff */
[----:B------:R-:W-:Y:S02]  /*15100*/  MUFU.EX2 R131, R73 ;  /* 0x0000004900837308 */ /* 0x000fe40000000800 */
[C---:B------:R-:W-:Y:S06]  /*15110*/  HMMA.16816.F32 R136, R8.reuse, R28, R136 ;  /* 0x0000001c0888723c */ /* 0x040fec0000001888 */
[C---:B------:R-:W-:Y:S01]  /*15120*/  HMMA.16816.F32 R148, R8.reuse, R30, R148 ;  /* 0x0000001e0894723c */ /* 0x040fe20000001894 */
[----:B------:R-:W-:Y:S02]  /*15130*/  MOV R240, R242 ;  /* 0x000000f200f07202 */ /* 0x000fe40000000f00 */
[----:B------:R-:W-:Y:S01]  /*15140*/  MOV R242, R252 ;  /* 0x000000fc00f27202 */ /* 0x000fe20000000f00 */
[----:B------:R-:W-:Y:S01]  /*15150*/  IMAD.MOV.U32 R252, RZ, RZ, R133 ;  /* 0x000000fffffc7224 */ /* 0x000fe200078e0085 */
[----:B------:R-:W-:Y:S08]  /*15160*/  MUFU.EX2 R135, R60 ;  /* 0x0000003c00877308 */ /* 0x000ff00000000800 */
[----:B------:R-:W-:Y:S08]  /*15170*/  MUFU.EX2 R205, R61 ;  /* 0x0000003d00cd7308 */ /* 0x000ff00000000800 */
[----:B------:R-:W-:Y:S08]  /*15180*/  MUFU.EX2 R133, R63 ;  /* 0x0000003f00857308 */ /* 0x000ff00000000800 */
[----:B------:R-:W-:Y:S08]  /*15190*/  MUFU.EX2 R202, R65 ;  /* 0x0000004100ca7308 */ /* 0x000ff00000000800 */
[----:B------:R-:W1:Y:S08]  /*151a0*/  MUFU.EX2 R134, R64 ;  /* 0x0000004000867308 */ /* 0x000e700000000800 */
[----:B------:R-:W-:Y:S08]  /*151b0*/  MUFU.EX2 R100, R100 ;  /* 0x0000006400647308 */ /* 0x000ff00000000800 */
[----:B------:R-:W-:Y:S08]  /*151c0*/  MUFU.EX2 R102, R102 ;  /* 0x0000006600667308 */ /* 0x000ff00000000800 */
[----:B------:R-:W2:Y:S01]  /*151d0*/  MUFU.EX2 R101, R101 ;  /* 0x0000006500657308 */ /* 0x000ea20000000800 */
[C---:B------:R-:W-:Y:S06]  /*151e0*/  HMMA.16816.F32 R152, R8.reuse, R24, R152 ;  /* 0x000000180898723c */ /* 0x040fec0000001898 */
[C---:B------:R-:W-:Y:S06]  /*151f0*/  HMMA.16816.F32 R164, R8.reuse, R26, R164 ;  /* 0x0000001a08a4723c */ /* 0x040fec00000018a4 */
[C---:B------:R-:W-:Y:S06]  /*15200*/  HMMA.16816.F32 R168, R8.reuse, R20, R168 ;  /* 0x0000001408a8723c */ /* 0x040fec00000018a8 */
[C---:B------:R-:W-:Y:S06]  /*15210*/  HMMA.16816.F32 R88, R8.reuse, R22, R88 ;  /* 0x000000160858723c */ /* 0x040fec0000001858 */
[C---:B------:R-:W-:Y:S06]  /*15220*/  HMMA.16816.F32 R84, R8.reuse, R16, R84 ;  /* 0x000000100854723c */ /* 0x040fec0000001854 */
[----:B------:R-:W-:Y:S07]  /*15230*/  HMMA.16816.F32 R80, R8, R18, R80 ;  /* 0x000000120850723c */ /* 0x000fee0000001850 */
[----:B-1----:R-:W-:-:S02]  /*15240*/  F2FP.F16.F32.PACK_AB R8, R133, R134 ;  /* 0x000000868508723e */ /* 0x002fc400000000ff */
[----:B--2---:R-:W-:Y:S01]  /*15250*/  F2FP.F16.F32.PACK_AB R11, R101, R102 ;  /* 0x00000066650b723e */ /* 0x004fe200000000ff */
[----:B------:R-:W-:Y:S08]  /*15260*/  MUFU.EX2 R105, R105 ;  /* 0x0000006900697308 */ /* 0x000ff00000000800 */
[----:B------:R-:W-:Y:S08]  /*15270*/  MUFU.EX2 R106, R106 ;  /* 0x0000006a006a7308 */ /* 0x000ff00000000800 */
[----:B------:R-:W-:Y:S08]  /*15280*/  MUFU.EX2 R107, R107 ;  /* 0x0000006b006b7308 */ /* 0x000ff00000000800 */
[----:B------:R-:W-:Y:S01]  /*15290*/  MUFU.EX2 R108, R108 ;  /* 0x0000006c006c7308 */ /* 0x000fe20000000800 */
[----:B----4-:R-:W-:Y:S01]  /*152a0*/  FADD.FTZ R3, R144, R3 ;  /* 0x0000000390037221 */ /* 0x010fe20000010000 */
        /* <DEDUP_REMOVED lines=18> */
[----:B------:R-:W-:Y:S02]  /*153d0*/  F2FP.F16.F32.PACK_AB R13, R226, R229 ;  /* 0x000000e5e20d723e */ /* 0x000fe400000000ff */
[----:B------:R-:W-:-:S02]  /*153e0*/  F2FP.F16.F32.PACK_AB R14, R241, R227 ;  /* 0x000000e3f10e723e */ /* 0x000fc400000000ff */
        /* <DEDUP_REMOVED lines=11> */
[----:B------:R-:W-:-:S05]  /*154a0*/  MOV R162, R97 ;  /* 0x0000006100a27202 */ /* 0x000fca0000000f00 */
[----:B------:R-:W-:Y:S01]  /*154b0*/  HMMA.16816.F32 R96, R12, R30, R44 ;  /* 0x0000001e0c60723c */ /* 0x000fe2000000182c */
[----:B------:R-:W1:Y:S01]  /*154c0*/  LDSM.16.MT88.4 R28, [R217+0xa800] ;  /* 0x00a80000d91c783b */ /* 0x000e620000004200 */
[----:B------:R-:W-:Y:S01]  /*154d0*/  IMAD.MOV.U32 R130, RZ, RZ, R132 ;  /* 0x000000ffff827224 */ /* 0x000fe200078e0084 */
[----:B------:R-:W-:-:S03]  /*154e0*/  MOV R132, R228 ;  /* 0x000000e400847202 */ /* 0x000fc60000000f00 */
[C---:B------:R-:W-:Y:S01]  /*154f0*/  HMMA.16816.F32 R60, R12.reuse, R24, R32 ;  /* 0x000000180c3c723c */ /* 0x040fe20000001820 */
[----:B------:R-:W-:Y:S01]  /*15500*/  MOV R161, R130 ;  /* 0x0000008200a17202 */ /* 0x000fe20000000f00 */
[----:B------:R-:W-:Y:S01]  /*15510*/  IMAD.MOV.U32 R160, RZ, RZ, R132 ;  /* 0x000000ffffa07224 */ /* 0x000fe200078e0084 */
[----:B------:R-:W2:Y:S01]  /*15520*/  MUFU.EX2 R130, R67 ;  /* 0x0000004300827308 */ /* 0x000ea20000000800 */
[----:B------:R-:W4:Y:S02]  /*15530*/  LDSM.16.MT88.4 R32, [R218+0xa800] ;  /* 0x00a80000da20783b */ /* 0x000f240000004200 */
[----:B------:R-:W-:Y:S02]  /*15540*/  HMMA.16816.F32 R44, R12, R22, R40 ;  /* 0x000000160c2c723c */ /* 0x000fe40000001828 */
[----:B------:R-:W3:Y:S03]  /*15550*/  LDSM.16.MT88.4 R40, [R219+0xa800] ;  /* 0x00a80000db28783b */ /* 0x000ee60000004200 */
[----:B------:R-:W2:Y:S01]  /*15560*/  MUFU.EX2 R132, R66 ;  /* 0x0000004200847308 */ /* 0x000ea20000000800 */
[----:B------:R-:W-:-:S02]  /*15570*/  MOV R156, R249 ;  /* 0x000000f9009c7202 */ /* 0x000fc40000000f00 */
[----:B------:R-:W-:Y:S01]  /*15580*/  MOV R163, R250 ;  /* 0x000000fa00a37202 */ /* 0x000fe20000000f00 */
[----:B------:R-:W-:Y:S01]  /*15590*/  HMMA.16816.F32 R56, R12, R20, R52 ;  /* 0x000000140c38723c */ /* 0x000fe20000001834 */
[----:B------:R-:W-:Y:S01]  /*155a0*/  MOV R249, R94 ;  /* 0x0000005e00f97202 */ /* 0x000fe20000000f00 */
[----:B------:R-:W-:Y:S01]  /*155b0*/  LDSM.16.MT88.4 R20, [R220+0xb000] ;  /* 0x00b00000dc14783b */ /* 0x000fe20000004200 */
[----:B------:R-:W-:-:S03]  /*155c0*/  MOV R250, R95 ;  /* 0x0000005f00fa7202 */ /* 0x000fc60000000f00 */
[C---:B------:R-:W-:Y:S01]  /*155d0*/  HMMA.16816.F32 R92, R12.reuse, R26, R48 ;  /* 0x0000001a0c5c723c */ /* 0x040fe20000001830 */
[----:B--2---:R-:W-:Y:S01]  /*155e0*/  F2FP.F16.F32.PACK_AB R9, R100, R130 ;  /* 0x000000826409723e */ /* 0x004fe200000000ff */
[----:B------:R-:W2:Y:S04]  /*155f0*/  LDSM.16.MT88.4 R24, [R217+0xb000] ;  /* 0x00b00000d918783b */ /* 0x000ea80000004200 */
[C---:B------:R-:W-:Y:S01]  /*15600*/  HMMA.16816.F32 R48, R12.reuse, R16, R76 ;  /* 0x000000100c30723c */ /* 0x040fe2000000184c */
[----:B------:R-:W-:Y:S01]  /*15610*/  F2FP.F16.F32.PACK_AB R10, R131, R132 ;  /* 0x00000084830a723e */ /* 0x000fe200000000ff */
[----:B------:R-:W-:Y:S08]  /*15620*/  MUFU.EX2 R110, R110 ;  /* 0x0000006e006e7308 */ /* 0x000ff00000000800 */
[----:B------:R-:W2:Y:S01]  /*15630*/  MUFU.EX2 R114, R114 ;  /* 0x0000007200727308 */ /* 0x000ea20000000800 */
[----:B------:R-:W-:Y:S01]  /*15640*/  HMMA.16816.F32 R52, R12, R18, R68 ;  /* 0x000000120c34723c */ /* 0x000fe20000001844 */
[----:B------:R-:W2:Y:S06]  /*15650*/  LDSM.16.MT88.4 R16, [R218+0xb000] ;  /* 0x00b00000da10783b */ /* 0x000eac0000004200 */
[----:B------:R-:W-:Y:S01]  /*15660*/  MUFU.EX2 R115, R115 ;  /* 0x0000007300737308 */ /* 0x000fe20000000800 */
[----:B------:R-:W-:-:S07]  /*15670*/  F2FP.F16.F32.PACK_AB R12, R245, R243 ;  /* 0x000000f3f50c723e */ /* 0x000fce00000000ff */
[----:B------:R-:W2:Y:S01]  /*15680*/  MUFU.EX2 R116, R116 ;  /* 0x0000007400747308 */ /* 0x000ea20000000800 */
[----:B------:R-:W-:Y:S01]  /*15690*/  F2FP.F16.F32.PACK_AB R13, R202, R135 ;  /* 0x00000087ca0d723e */ /* 0x000fe200000000ff */
[----:B------:R-:W-:Y:S01]  /*156a0*/  FADD.FTZ R4, R175, R4 ;  /* 0x00000004af047221 */ /* 0x000fe20000010000 */
[----:B------:R-:W-:Y:S01]  /*156b0*/  F2FP.F16.F32.PACK_AB R14, R247, R246 ;  /* 0x000000f6f70e723e */ /* 0x000fe200000000ff */
[----:B------:R-:W-:Y:S01]  /*156c0*/  FADD.FTZ R0, R162, R0 ;  /* 0x00000000a2007221 */ /* 0x000fe20000010000 */
[----:B------:R-:W-:Y:S01]  /*156d0*/  F2FP.F16.F32.PACK_AB R15, R205, R203 ;  /* 0x000000cbcd0f723e */ /* 0x000fe200000000ff */
[C---:B-1----:R-:W-:Y:S02]  /*156e0*/  HMMA.16816.F32 R136, R8.reuse, R28, R136 ;  /* 0x0000001c0888723c */ /* 0x042fe40000001888 */
[----:B------:R-:W1:Y:S01]  /*156f0*/  MUFU.EX2 R103, R103 ;  /* 0x0000006700677308 */ /* 0x000e620000000800 */
[----:B------:R-:W-:Y:S01]  /*15700*/  MOV R199, R158 ;  /* 0x0000009e00c77202 */ /* 0x000fe20000000f00 */
[----:B------:R1:W5:Y:S02]  /*15710*/  LDL.LU R228, [R1+0x120] ;  /* 0x0001200001e47983 */ /* 0x0003640000300800 */
[----:B------:R-:W-:Y:S06]  /*15720*/  HMMA.16816.F32 R148, R8, R30, R148 ;  /* 0x0000001e0894723c */ /* 0x000fec0000001894 */
[C---:B------:R-:W-:Y:S06]  /*15730*/  HMMA.16816.F32 R72, R12.reuse, R28, R72 ;  /* 0x0000001c0c48723c */ /* 0x040fec0000001848 */
[----:B------:R-:W-:Y:S01]  /*15740*/  HMMA.16816.F32 R64, R12, R30, R96 ;  /* 0x0000001e0c40723c */ /* 0x000fe20000001860 */
[----:B------:R-:W1:Y:S05]  /*15750*/  LDSM.16.MT88.4 R28, [R219+0xb000] ;  /* 0x00b00000db1c783b */ /* 0x000e6a0000004200 */
[C---:B------:R-:W-:Y:S06]  /*15760*/  HMMA.16816.F32 R152, R8.reuse, R36, R152 ;  /* 0x000000240898723c */ /* 0x040fec0000001898 */
[C---:B------:R-:W-:Y:S06]  /*15770*/  HMMA.16816.F32 R164, R8.reuse, R38, R164 ;  /* 0x0000002608a4723c */ /* 0x040fec00000018a4 */
[C---:B----4-:R-:W-:Y:S06]  /*15780*/  HMMA.16816.F32 R168, R8.reuse, R32, R168 ;  /* 0x0000002008a8723c */ /* 0x050fec00000018a8 */
[C---:B------:R-:W-:Y:S06]  /*15790*/  HMMA.16816.F32 R88, R8.reuse, R34, R88 ;  /* 0x000000220858723c */ /* 0x040fec0000001858 */
[C---:B---3--:R-:W-:Y:S06]  /*157a0*/  HMMA.16816.F32 R84, R8.reuse, R40, R84 ;  /* 0x000000280854723c */ /* 0x048fec0000001854 */
[----:B------:R-:W-:Y:S01]  /*157b0*/  HMMA.16816.F32 R80, R8, R42, R80 ;  /* 0x0000002a0850723c */ /* 0x000fe20000001850 */
[----:B------:R-:W-:Y:S01]  /*157c0*/  FADD.FTZ R3, R160, R3 ;  /* 0x00000003a0037221 */ /* 0x000fe20000010000 */
[----:B------:R-:W-:Y:S01]  /*157d0*/  FADD.FTZ R2, R161, R2 ;  /* 0x00000002a1027221 */ /* 0x000fe20000010000 */
[----:B------:R-:W-:-:S02]  /*157e0*/  FADD.FTZ R4, R183, R4 ;  /* 0x00000004b7047221 */ /* 0x000fc40000010000 */
[----:B------:R-:W-:Y:S01]  /*157f0*/  FADD.FTZ R3, R181, R3 ;  /* 0x00000003b5037221 */ /* 0x000fe20000010000 */
[----:B------:R-:W-:Y:S01]  /*15800*/  HMMA.16816.F32 R56, R12, R32, R56 ;  /* 0x000000200c38723c */ /* 0x000fe20000001838 */
[----:B------:R-:W-:Y:S01]  /*15810*/  FADD.FTZ R2, R182, R2 ;  /* 0x00000002b6027221 */ /* 0x000fe20000010000 */
[----:B------:R-:W-:Y:S01]  /*15820*/  MUFU.EX2 R104, R104 ;  /* 0x0000006800687308 */ /* 0x000fe20000000800 */
[----:B------:R-:W-:-:S03]  /*15830*/  F2FP.F16.F32.PACK_AB R8, R106, R105 ;  /* 0x000000696a08723e */ /* 0x000fc600000000ff */
[C---:B------:R-:W-:Y:S01]  /*15840*/  HMMA.16816.F32 R44, R12.reuse, R34, R44 ;  /* 0x000000220c2c723c */ /* 0x040fe2000000182c */
[----:B--2---:R-:W-:Y:S01]  /*15850*/  F2FP.F16.F32.PACK_AB R9, R114, R110 ;  /* 0x0000006e7209723e */ /* 0x004fe200000000ff */
[----:B------:R-:W-:Y:S01]  /*15860*/  FADD.FTZ R4, R190, R4 ;  /* 0x00000004be047221 */ /* 0x000fe20000010000 */
[----:B------:R-:W-:Y:S01]  /*15870*/  F2FP.F16.F32.PACK_AB R10, R108, R107 ;  /* 0x0000006b6c0a723e */ /* 0x000fe200000000ff */
[----:B------:R-:W2:Y:S02]  /*15880*/  MUFU.EX2 R117, R117 ;  /* 0x0000007500757308 */ /* 0x000ea40000000800 */
[----:B------:R-:W-:Y:S01]  /*15890*/  HMMA.16816.F32 R60, R12, R36, R60 ;  /* 0x000000240c3c723c */ /* 0x000fe2000000183c */
[----:B------:R-:W-:Y:S01]  /*158a0*/  F2FP.F16.F32.PACK_AB R11, R116, R115 ;  /* 0x00000073740b723e */ /* 0x000fe200000000ff */
[----:B------:R-:W-:-:S04]  /*158b0*/  FADD.FTZ R3, R188, R3 ;  /* 0x00000003bc037221 */ /* 0x000fc80000010000 */
[----:B------:R-:W-:Y:S01]  /*158c0*/  HMMA.16816.F32 R32, R12, R40, R48 ;  /* 0x000000280c20723c */ /* 0x000fe20000001830 */
[----:B------:R-:W-:Y:S01]  /*158d0*/  FADD.FTZ R2, R187, R2 ;  /* 0x00000002bb027221 */ /* 0x000fe20000010000 */
[----:B------:R-:W-:-:S04]  /*158e0*/  IMAD.MOV.U32 R158, RZ, RZ, R7 ;  /* 0x000000ffff9e7224 */ /* 0x000fc800078e0007 */
[----:B------:R-:W-:Y:S01]  /*158f0*/  HMMA.16816.F32 R36, R12, R38, R92 ;  /* 0x000000260c24723c */ /* 0x000fe2000000185c */
[----:B------:R-:W-:-:S05]  /*15900*/  FADD.FTZ R7, R191, R4 ;  /* 0x00000004bf077221 */ /* 0x000fca0000010000 */
[----:B------:R-:W-:Y:S01]  /*15910*/  HMMA.16816.F32 R40, R12, R42, R52 ;  /* 0x0000002a0c28723c */ /* 0x000fe20000001834 */
[----:B------:R-:W-:Y:S01]  /*15920*/  FADD.FTZ R4, R185, R3 ;  /* 0x00000003b9047221 */ /* 0x000fe20000010000 */
[----:B------:R-:W-:Y:S01]  /*15930*/  FADD.FTZ R0, R180, R0 ;  /* 0x00000000b4007221 */ /* 0x000fe20000010000 */
[----:B------:R-:W-:-:S03]  /*15940*/  FADD.FTZ R3, R189, R2 ;  /* 0x00000002bd037221 */ /* 0x000fc60000010000 */
        /* <DEDUP_REMOVED lines=8> */
[----:B------:R-:W1:Y:S01]  /*159d0*/  LDSM.16.MT88.4 R8, [R219+0xb800] ;  /* 0x00b80000db08783b */ /* 0x000e620000004200 */
[----:B------:R-:W-:-:S02]  /*159e0*/  F2FP.F16.F32.PACK_AB R12, R249, R248 ;  /* 0x000000f8f90c723e */ /* 0x000fc400000000ff */
[----:B------:R-:W-:Y:S02]  /*159f0*/  F2FP.F16.F32.PACK_AB R13, R103, R206 ;  /* 0x000000ce670d723e */ /* 0x000fe400000000ff */
[----:B------:R-:W-:Y:S02]  /*15a00*/  F2FP.F16.F32.PACK_AB R14, R251, R250 ;  /* 0x000000fafb0e723e */ /* 0x000fe400000000ff */
[----:B--2---:R-:W-:Y:S01]  /*15a10*/  F2FP.F16.F32.PACK_AB R15, R117, R104 ;  /* 0x00000068750f723e */ /* 0x004fe200000000ff */
[----:B------:R-:W-:Y:S01]  /*15a20*/  MUFU.EX2 R118, R118 ;  /* 0x0000007600767308 */ /* 0x000fe20000000800 */
[----:B------:R-:W-:-:S05]  /*15a30*/  MOV R198, R147 ;  /* 0x0000009300c67202 */ /* 0x000fca0000000f00 */
[C---:B------:R-:W-:Y:S02]  /*15a40*/  HMMA.16816.F32 R72, R12.reuse, R24, R72 ;  /* 0x000000180c48723c */ /* 0x040fe40000001848 */
[----:B------:R-:W2:Y:S04]  /*15a50*/  MUFU.EX2 R119, R119 ;  /* 0x0000007700777308 */ /* 0x000ea80000000800 */
[C---:B------:R-:W-:Y:S04]  /*15a60*/  HMMA.16816.F32 R64, R12.reuse, R26, R64 ;  /* 0x0000001a0c40723c */ /* 0x040fe80000001840 */
[----:B------:R-:W-:Y:S02]  /*15a70*/  MUFU.EX2 R120, R120 ;  /* 0x0000007800787308 */ /* 0x000fe40000000800 */
[----:B------:R-:W-:Y:S01]  /*15a80*/  HMMA.16816.F32 R60, R12, R20, R60 ;  /* 0x000000140c3c723c */ /* 0x000fe2000000183c */
[----:B------:R-:W-:-:S05]  /*15a90*/  FADD.FTZ R0, R184, R0 ;  /* 0x00000000b8007221 */ /* 0x000fca0000010000 */
[C---:B------:R-:W-:Y:S01]  /*15aa0*/  HMMA.16816.F32 R36, R12.reuse, R22, R36 ;  /* 0x000000160c24723c */ /* 0x040fe20000001824 */
[----:B------:R-:W-:Y:S05]  /*15ab0*/  MUFU.EX2 R121, R121 ;  /* 0x0000007900797308 */ /* 0x000fea0000000800 */
[C---:B------:R-:W-:Y:S03]  /*15ac0*/  HMMA.16816.F32 R56, R12.reuse, R16, R56 ;  /* 0x000000100c38723c */ /* 0x040fe60000001838 */
[----:B------:R-:W-:Y:S03]  /*15ad0*/  MUFU.EX2 R122, R122 ;  /* 0x0000007a007a7308 */ /* 0x000fe60000000800 */
[C---:B------:R-:W-:Y:S05]  /*15ae0*/  HMMA.16816.F32 R44, R12.reuse, R18, R44 ;  /* 0x000000120c2c723c */ /* 0x040fea000000182c */
[----:B------:R-:W3:Y:S01]  /*15af0*/  MUFU.EX2 R123, R123 ;  /* 0x0000007b007b7308 */ /* 0x000ee20000000800 */
[C---:B------:R-:W-:Y:S06]  /*15b00*/  HMMA.16816.F32 R32, R12.reuse, R28, R32 ;  /* 0x0000001c0c20723c */ /* 0x040fec0000001820 */
[----:B------:R-:W-:Y:S01]  /*15b10*/  HMMA.16816.F32 R40, R12, R30, R40 ;  /* 0x0000001e0c28723c */ /* 0x000fe20000001828 */
[----:B------:R-:W-:Y:S08]  /*15b20*/  MUFU.EX2 R124, R124 ;  /* 0x0000007c007c7308 */ /* 0x000ff00000000800 */
[----:B------:R-:W4:Y:S08]  /*15b30*/  MUFU.EX2 R125, R125 ;  /* 0x0000007d007d7308 */ /* 0x000f300000000800 */
[----:B------:R-:W-:Y:S08]  /*15b40*/  MUFU.EX2 R17, R126 ;  /* 0x0000007e00117308 */ /* 0x000ff00000000800 */
[----:B------:R-:W1:Y:S08]  /*15b50*/  MUFU.EX2 R16, R127 ;  /* 0x0000007f00107308 */ /* 0x000e700000000800 */
[----:B------:R-:W-:Y:S08]  /*15b60*/  MUFU.EX2 R14, R128 ;  /* 0x00000080000e7308 */ /* 0x000ff00000000800 */
[----:B------:R-:W1:Y:S01]  /*15b70*/  MUFU.EX2 R13, R129 ;  /* 0x00000081000d7308 */ /* 0x000e620000000800 */
[----:B------:R-:W-:Y:S01]  /*15b80*/  MOV R172, R157 ;  /* 0x0000009d00ac7202 */ /* 0x000fe20000000f00 */
[----:B------:R-:W-:Y:S01]  /*15b90*/  FADD.FTZ R0, R186, R0 ;  /* 0x00000000ba007221 */ /* 0x000fe20000010000 */
[----:B------:R-:W-:Y:S01]  /*15ba0*/  FADD.FTZ R2, R198, R7 ;  /* 0x00000007c6027221 */ /* 0x000fe20000010000 */
[----:B------:R-:W-:-:S02]  /*15bb0*/  IMAD.MOV.U32 R173, RZ, RZ, R156 ;  /* 0x000000ffffad7224 */ /* 0x000fc400078e009c */
[----:B------:R-:W-:Y:S01]  /*15bc0*/  FADD.FTZ R7, R199, R4 ;  /* 0x00000004c7077221 */ /* 0x000fe20000010000 */
[----:B------:R-:W-:Y:S01]  /*15bd0*/  FADD.FTZ R4, R225, R3 ;  /* 0x00000003e1047221 */ /* 0x000fe20000010000 */
[----:B------:R-:W-:Y:S01]  /*15be0*/  MOV R174, R163 ;  /* 0x000000a300ae7202 */ /* 0x000fe20000000f00 */
[----:B------:R-:W-:Y:S01]  /*15bf0*/  FADD.FTZ R3, R224, R0 ;  /* 0x00000000e0037221 */ /* 0x000fe20000010000 */
[----:B------:R-:W-:Y:S01]  /*15c00*/  MOV R157, R144 ;  /* 0x00000090009d7202 */ /* 0x000fe20000000f00 */
[----:B------:R-:W-:Y:S01]  /*15c10*/  FADD.FTZ R2, R172, R2 ;  /* 0x00000002ac027221 */ /* 0x000fe20000010000 */
[----:B------:R-:W-:Y:S01]  /*15c20*/  FADD.FTZ R0, R173, R7 ;  /* 0x00000007ad007221 */ /* 0x000fe20000010000 */
[----:B------:R-:W-:Y:S02]  /*15c30*/  IMAD.MOV.U32 R175, RZ, RZ, R146 ;  /* 0x000000ffffaf7224 */ /* 0x000fe400078e0092 */
[----:B------:R-:W-:Y:S01]  /*15c40*/  FADD.FTZ R4, R195, R4 ;  /* 0x00000004c3047221 */ /* 0x000fe20000010000 */
[----:B------:R-:W-:Y:S01]  /*15c50*/  FADD.FTZ R3, R193, R3 ;  /* 0x00000003c1037221 */ /* 0x000fe20000010000 */
[----:B--2---:R-:W-:Y:S01]  /*15c60*/  F2FP.F16.F32.PACK_AB R184, R119, R118 ;  /* 0x0000007677b8723e */ /* 0x004fe200000000ff */
[----:B------:R-:W-:Y:S01]  /*15c70*/  FADD.FTZ R12, R174, R2 ;  /* 0x00000002ae0c7221 */ /* 0x000fe20000010000 */
[----:B---3--:R-:W-:Y:S01]  /*15c80*/  F2FP.F16.F32.PACK_AB R185, R123, R122 ;  /* 0x0000007a7bb9723e */ /* 0x008fe200000000ff */
[----:B------:R-:W-:Y:S01]  /*15c90*/  IMAD.MOV.U32 R98, RZ, RZ, R157 ;  /* 0x000000ffff627224 */ /* 0x000fe200078e009d */
[----:B------:R-:W-:Y:S01]  /*15ca0*/  F2FP.F16.F32.PACK_AB R186, R121, R120 ;  /* 0x0000007879ba723e */ /* 0x000fe200000000ff */
[----:B------:R-:W-:Y:S01]  /*15cb0*/  FADD.FTZ R7, R192, R0 ;  /* 0x00000000c0077221 */ /* 0x000fe20000010000 */
[----:B----4-:R-:W-:-:S02]  /*15cc0*/  F2FP.F16.F32.PACK_AB R187, R125, R124 ;  /* 0x0000007c7dbb723e */ /* 0x010fc400000000ff */
[----:B------:R-:W-:Y:S02]  /*15cd0*/  MOV R99, R158 ;  /* 0x0000009e00637202 */ /* 0x000fe40000000f00 */
[----:B------:R-:W-:Y:S02]  /*15ce0*/  F2FP.F16.F32.PACK_AB R196, R240, R238 ;  /* 0x000000eef0c4723e */ /* 0x000fe400000000ff */
[----:B-1----:R-:W-:Y:S02]  /*15cf0*/  F2FP.F16.F32.PACK_AB R197, R16, R17 ;  /* 0x0000001110c5723e */ /* 0x002fe400000000ff */
        /* <DEDUP_REMOVED lines=9> */
[----:B------:R-:W-:Y:S01]  /*15d90*/  MOV R69, R142 ;  /* 0x0000008e00457202 */ /* 0x000fe20000000f00 */
[----:B------:R-:W-:Y:S01]  /*15da0*/  IMAD.MOV.U32 R68, RZ, RZ, R143 ;  /* 0x000000ffff447224 */ /* 0x000fe200078e008f */
[----:B------:R-:W-:Y:S01]  /*15db0*/  MOV R76, R141 ;  /* 0x0000008d004c7202 */ /* 0x000fe20000000f00 */
[----:B------:R-:W-:Y:S01]  /*15dc0*/  IMAD.MOV.U32 R77, RZ, RZ, R140 ;  /* 0x000000ffff4d7224 */ /* 0x000fe200078e008c */
[----:B------:R-:W-:Y:S01]  /*15dd0*/  HMMA.16816.F32 R192, R196, R8, R32 ;  /* 0x00000008c4c0723c */ /* 0x000fe20000001820 */
[----:B------:R-:W-:Y:S01]  /*15de0*/  FADD.FTZ R7, R201, R2 ;  /* 0x00000002c9077221 */ /* 0x000fe20000010000 */
[----:B------:R-:W-:Y:S01]  /*15df0*/  MOV R156, R145 ;  /* 0x00000091009c7202 */ /* 0x000fe20000000f00 */
[----:B------:R-:W-:Y:S04]  /*15e00*/  LDSM.16.MT88.4 R160, [R220+0xb800] ;  /* 0x00b80000dca0783b */ /* 0x000fe80000004200 */
        /* <DEDUP_REMOVED lines=100> */
[----:B-1----:R-:W-:Y:S01]  /*16450*/  HMMA.16816.F32 R136, R184, R144, R136 ;  /* 0x00000090b888723c */ /* 0x002fe20000001888 */
[----:B------:R-:W-:Y:S01]  /*16460*/  @UP1 UIADD3 UR26, UR26, -0x3, URZ ;  /* 0xfffffffd1a1a1890 */ /* 0x000fe2000fffe03f */
[----:B------:R-:W-:-:S04]  /*16470*/  IMAD.MOV.U32 R70, RZ, RZ, R109 ;  /* 0x000000ffff467224 */ /* 0x000fc800078e006d */
[----:B------:R-:W-:Y:S01]  /*16480*/  HMMA.16816.F32 R148, R184, R146, R148 ;  /* 0x00000092b894723c */ /* 0x000fe20000001894 */
[----:B------:R-:W-:-:S05]  /*16490*/  MOV R71, R111 ;  /* 0x0000006f00477202 */ /* 0x000fca0000000f00 */
[----:B------:R-:W-:Y:S01]  /*164a0*/  HMMA.16816.F32 R152, R184, R160, R152 ;  /* 0x000000a0b898723c */ /* 0x000fe20000001898 */
[----:B------:R-:W-:-:S05]  /*164b0*/  @P0 MOV R70, R109 ;  /* 0x0000006d00460202 */ /* 0x000fca0000000f00 */
[----:B------:R-:W-:Y:S01]  /*164c0*/  HMMA.16816.F32 R164, R184, R162, R164 ;  /* 0x000000a2b8a4723c */ /* 0x000fe200000018a4 */
[----:B------:R-:W-:-:S05]  /*164d0*/  @P0 MOV R71, R111 ;  /* 0x0000006f00470202 */ /* 0x000fca0000000f00 */
[C---:B------:R-:W-:Y:S06]  /*164e0*/  HMMA.16816.F32 R168, R184.reuse, R176, R168 ;  /* 0x000000b0b8a8723c */ /* 0x040fec00000018a8 */
[----:B------:R-:W-:Y:S06]  /*164f0*/  HMMA.16816.F32 R180, R184, R178, R180 ;  /* 0x000000b2b8b4723c */ /* 0x000fec00000018b4 */
[C---:B------:R-:W-:Y:S06]  /*16500*/  HMMA.16816.F32 R140, R196.reuse, R144, R72 ;  /* 0x00000090c48c723c */ /* 0x040fec0000001848 */
[----:B------:R-:W-:Y:S01]  /*16510*/  HMMA.16816.F32 R156, R196, R160, R60 ;  /* 0x000000a0c49c723c */ /* 0x000fe2000000183c */
[----:B------:R-:W-:-:S05]  /*16520*/  MOV R72, R112 ;  /* 0x0000007000487202 */ /* 0x000fca0000000f00 */
[----:B------:R-:W-:Y:S01]  /*16530*/  HMMA.16816.F32 R172, R196, R176, R56 ;  /* 0x000000b0c4ac723c */ /* 0x000fe20000001838 */
[----:B------:R-:W-:Y:S01]  /*16540*/  MOV R73, R113 ;  /* 0x0000007100497202 */ /* 0x000fe20000000f00 */
[----:B------:R-:W-:-:S04]  /*16550*/  @P0 IMAD.MOV.U32 R73, RZ, RZ, R113 ;  /* 0x000000ffff490224 */ /* 0x000fc800078e0071 */
[----:B------:R-:W-:Y:S01]  /*16560*/  HMMA.16816.F32 R144, R196, R146, R64 ;  /* 0x00000092c490723c */ /* 0x000fe20000001840 */
[----:B------:R-:W-:-:S05]  /*16570*/  @P0 MOV R72, R112 ;  /* 0x0000007000480202 */ /* 0x000fca0000000f00 */
[C---:B------:R-:W-:Y:S06]  /*16580*/  HMMA.16816.F32 R160, R196.reuse, R162, R36 ;  /* 0x000000a2c4a0723c */ /* 0x040fec0000001824 */
[----:B------:R-:W-:Y:S06]  /*16590*/  HMMA.16816.F32 R176, R196, R178, R44 ;  /* 0x000000b2c4b0723c */ /* 0x000fec000000182c */
[-C--:B------:R-:W-:Y:S06]  /*165a0*/  HMMA.16816.F32 R184, R184, R10.reuse, R80 ;  /* 0x0000000ab8b8723c */ /* 0x080fec0000001850 */
[----:B------:R-:W-:Y:S01]  /*165b0*/  HMMA.16816.F32 R196, R196, R10, R40 ;  /* 0x0000000ac4c4723c */ /* 0x000fe20000001828 */
[----:B------:R-:W-:-:S08]  /*165c0*/  NOP ;  /* 0x0000000000007918 */ /* 0x000fd00000000000 */
[----:B--2---:R-:W-:-:S15]  /*165d0*/  @P0 BRA `(.L_x_572) ;  /* 0x0000000000040947 */ /* 0x004fde0003800000 */
.L_x_568:
[----:B------:R-:W-:-:S12]  /*165e0*/  UIADD3 UR26, UR22, -0x1, URZ ;  /* 0xffffffff161a7890 */ /* 0x000fd8000fffe03f */
.L_x_572:
[----:B------:R-:W-:-:S13]  /*165f0*/  ISETP.LE.AND P0, PT, RZ, UR26, PT ;  /* 0x0000001aff007c0c */ /* 0x000fda000bf03270 */
[----:B------:R-:W-:Y:S05]  /*16600*/  @!P0 BRA `(.L_x_573) ;  /* 0x0000007800d88947 */ /* 0x000fea0003800000 */
[----:B------:R-:W-:Y:S01]  /*16610*/  ULDC UR4, c[0x0][0x2d0] ;  /* 0x0000b40000047ab9 */ /* 0x000fe20000000800 */
[----:B------:R-:W-:Y:S01]  /*16620*/  UIMAD.WIDE.U32 UR36, UR6, 0x30, URZ ;  /* 0x00000030062478a5 */ /* 0x000fe2000f8e003f */
[----:B-----5:R-:W-:Y:S01]  /*16630*/  ISETP.GE.AND P0, PT, R200, UR4, PT ;  /* 0x00000004c8007c0c */ /* 0x020fe2000bf06270 */
[----:B------:R-:W-:Y:S01]  /*16640*/  UIMAD UR33, UR7, 0x30, URZ ;  /* 0x00000030072178a4 */ /* 0x000fe2000f8e023f */
        /* <DEDUP_REMOVED lines=10> */
[----:B------:R-:W1:Y:S01]  /*166f0*/  @!P0 LDC.64 R8, c[0x0][0x220] ;  /* 0x00008800ff088b82 */ /* 0x000e620000000a00 */
[----:B------:R-:W-:Y:S01]  /*16700*/  UIMAD UR40, UR7, 0x70, URZ ;  /* 0x00000070072878a4 */ /* 0x000fe2000f8e023f */
[----:B------:R-:W-:Y:S01]  /*16710*/  LEA R226, R5, R224, 0x1 ;  /* 0x000000e005e27211 */ /* 0x000fe200078e08ff */
        /* <DEDUP_REMOVED lines=43> */
[----:B--2---:R-:W3:Y:S02]  /*169d0*/  LDL.LU.64 R2, [R1+0xf0] ;  /* 0x0000f00001027983 */ /* 0x004ee40000300a00 */
[----:B---3--:R-:W-:-:S05]  /*169e0*/  IMAD.MOV.U32 R3, RZ, RZ, R9 ;  /* 0x000000ffff037224 */ /* 0x008fca00078e0009 */
[----:B------:R1:W-:Y:S01]  /*169f0*/  STL.64 [R1+0x90], R2 ;  /* 0x0000900201007387 */ /* 0x0003e20000100a00 */
[----:B------:R-:W-:Y:S05]  /*16a00*/  BRA `(.L_x_574) ;  /* 0x0000000400747947 */ /* 0x000fea0003800000 */
.L_x_576:
[----:B-1----:R-:W2:Y:S01]  /*16a10*/  LDL.64 R2, [R1+0xe0] ;  /* 0x0000e00001027983 */ /* 0x002ea20000100a00 */
[----:B------:R-:W1:Y:S01]  /*16a20*/  @!P0 LDC.64 R8, c[0x0][0x218] ;  /* 0x00008600ff088b82 */ /* 0x000e620000000a00 */
[----:B------:R-:W-:Y:S02]  /*16a30*/  UIADD3 UR45, UR26, -0x1, URZ ;  /* 0xffffffff1a2d7890 */ /* 0x000fe4000fffe03f */
[----:B------:R-:W3:Y:S02]  /*16a40*/  LDL.64 R12, [R1+0xd8] ;  /* 0x0000d800010c7983 */ /* 0x000ee40000100a00 */
[----:B------:R-:W-:Y:S02]  /*16a50*/  USHF.R.S32.HI UR9, URZ, 0x1f, UR45 ;  /* 0x0000001f3f097899 */ /* 0x000fe4000801142d */
[----:B------:R4:W-:Y:S01]  /*16a60*/  @P0 STS.128 [R228+0x4000], RZ ;  /* 0x004000ffe4000388 */ /* 0x0009e20000000c00 */
[----:B------:R-:W-:Y:S01]  /*16a70*/  UIMAD.WIDE.U32 UR56, UR45, UR6, URZ ;  /* 0x000000062d3872a5 */ /* 0x000fe2000f8e003f */
[----:B------:R-:W5:Y:S01]  /*16a80*/  @!P0 LDC.64 R6, c[0x0][0x218] ;  /* 0x00008600ff068b82 */ /* 0x000f620000000a00 */
[----:B------:R-:W-:Y:S04]  /*16a90*/  UIMAD UR9, UR9, UR6, URZ ;  /* 0x00000006090972a4 */ /* 0x000fe8000f8e023f */
[----:B------:R-:W-:Y:S01]  /*16aa0*/  UIMAD UR9, UR45, UR7, UR9 ;  /* 0x000000072d0972a4 */ /* 0x000fe2000f8e0209 */
[----:B------:R-:W-:Y:S02]  /*16ab0*/  IMAD.U32 R0, RZ, RZ, UR56 ;  /* 0x00000038ff007e24 */ /* 0x000fe4000f8e00ff */
[----:B------:R-:W4:Y:S01]  /*16ac0*/  @!P0 LDC.64 R10, c[0x0][0x218] ;  /* 0x00008600ff0a8b82 */ /* 0x000f220000000a00 */
[----:B------:R-:W-:Y:S01]  /*16ad0*/  UIADD3 UR9, UR57, UR9, URZ ;  /* 0x0000000939097290 */ /* 0x000fe2000fffe03f */
[----:B------:R-:W-:Y:S06]  /*16ae0*/  IMAD.U32 R4, RZ, RZ, UR56 ;  /* 0x00000038ff047e24 */ /* 0x000fec000f8e00ff */
[----:B------:R-:W4:Y:S08]  /*16af0*/  @!P0 LDC.64 R18, c[0x0][0x218] ;  /* 0x00008600ff128b82 */ /* 0x000f300000000a00 */
[----:B------:R-:W4:Y:S08]  /*16b00*/  @!P0 LDC.64 R16, c[0x0][0x218] ;  /* 0x00008600ff108b82 */ /* 0x000f300000000a00 */
[----:B------:R-:W4:Y:S01]  /*16b10*/  @!P0 LDC.64 R14, c[0x0][0x218] ;  /* 0x00008600ff0e8b82 */ /* 0x000f220000000a00 */
[----:B--2---:R-:W-:Y:S01]  /*16b20*/  LEA R0, P3, R0, R2, 0x7 ;  /* 0x0000000200007211 */ /* 0x004fe200078638ff */
[----:B------:R-:W-:Y:S03]  /*16b30*/  IMAD.U32 R2, RZ, RZ, UR9 ;  /* 0x00000009ff027e24 */ /* 0x000fe6000f8e00ff */
[----:B-1----:R-:W-:Y:S02]  /*16b40*/  @!P0 LEA R8, P4, R0, R8, 0x1 ;  /* 0x0000000800088211 */ /* 0x002fe400078808ff */
[----:B---3--:R-:W-:Y:S02]  /*16b50*/  LEA.HI.X R2, R4, R13, R2, 0x7, P3 ;  /* 0x0000000d04027211 */ /* 0x008fe400018f3c02 */
[C---:B------:R-:W-:Y:S01]  /*16b60*/  @!P0 IADD3 R3, P2, R0.reuse, UR12, RZ ;  /* 0x0000000c00038c10 */ /* 0x040fe2000ff5e0ff */
[----:B------:R-:W1:Y:S01]  /*16b70*/  @!P0 LDC.64 R12, c[0x0][0x218] ;  /* 0x00008600ff0c8b82 */ /* 0x000e620000000a00 */
        /* <DEDUP_REMOVED lines=24> */
[----:B--2---:R-:W2:Y:S01]  /*16d00*/  @!P0 LDC.64 R8, c[0x0][0x218] ;  /* 0x00008600ff088b82 */ /* 0x004ea20000000a00 */
[----:B----4-:R-:W-:Y:S02]  /*16d10*/  @!P0 IADD3 R7, P5, R0, UR48, RZ ;  /* 0x0000003000078c10 */ /* 0x010fe4000ffbe0ff */
[C---:B-----5:R-:W-:Y:S02]  /*16d20*/  @!P0 LEA R4, P2, R3.reuse, R18, 0x1 ;  /* 0x0000001203048211 */ /* 0x060fe400078408ff */
[----:B------:R-:W-:Y:S04]  /*16d30*/  @!P0 IADD3.X R5, R2, UR41, RZ, P3, !PT ;  /* 0x0000002902058c10 */ /* 0x000fe80009ffe4ff */
[----:B------:R-:W-:Y:S02]  /*16d40*/  @!P0 LEA.HI.X R5, R3, R19, R5, 0x1, P2 ;  /* 0x0000001303058211 */ /* 0x000fe400010f0c05 */
[----:B------:R-:W-:Y:S03]  /*16d50*/  @!P0 IADD3 R3, P2, R0, UR32, RZ ;  /* 0x0000002000038c10 */ /* 0x000fe6000ff5e0ff */
[----:B------:R-:W-:Y:S01]  /*16d60*/  @!PT LDS RZ, [RZ] ;  /* 0x00000000fffff984 */ /* 0x000fe20000000800 */
[----:B------:R-:W-:Y:S01]  /*16d70*/  @!PT LDS RZ, [RZ] ;  /* 0x00000000fffff984 */ /* 0x000fe20000000800 */
[----:B------:R-:W-:Y:S01]  /*16d80*/  @!PT LDS RZ, [RZ] ;  /* 0x00000000fffff984 */ /* 0x000fe20000000800 */
[----:B------:R4:W-:Y:S01]  /*16d90*/  @!P0 LDGSTS.E.BYPASS.LTC128B.128 [R228+0x5800], desc[UR24][R4.64] ;  /* 0x0580000004e48fae */ /* 0x0009e2000b901d58 */
[C---:B-1----:R-:W-:Y:S02]  /*16da0*/  @!P0 LEA R10, P3, R3.reuse, R12, 0x1 ;  /* 0x0000000c030a8211 */ /* 0x042fe400078608ff */
        /* <DEDUP_REMOVED lines=11> */
[C---:B----4-:R-:W-:Y:S02]  /*16e60*/  @!P0 IADD3 R5, P2, R0.reuse, UR50, RZ ;  /* 0x0000003200058c10 */ /* 0x050fe4000ff5e0ff */
[----:B------:R-:W-:Y:S02]  /*16e70*/  @!P0 IADD3 R0, P3, R0, UR54, RZ ;  /* 0x0000003600008c10 */ /* 0x000fe4000ff7e0ff */
[C---:B--2---:R-:W-:Y:S02]  /*16e80*/  @!P0 LEA R8, P6, R5.reuse, R8, 0x1 ;  /* 0x0000000805088211 */ /* 0x044fe400078c08ff */
        /* <DEDUP_REMOVED lines=21> */
.L_x_574:
        /* <DEDUP_REMOVED lines=8> */
[----:B-----5:R-:W5:Y:S04]  /*17060*/  LDL R7, [R1+0xd0] ;  /* 0x0000d00001077983 */ /* 0x020f680000100800 */
        /* <DEDUP_REMOVED lines=91> */
[----:B------:R-:W0:Y:S08]  /*17620*/  LDGDEPBAR ;  /* 0x00000000000079af */ /* 0x000e300000000000 */
[----:B------:R-:W5:Y:S08]  /*17630*/  LDSM.16.M88.4 R48, [R216+0x5000] ;  /* 0x00500000d830783b */ /* 0x000f700000000200 */
[----:B------:R-:W3:Y:S01]  /*17640*/  LDSM.16.M88.4 R64, [R216+0x5800] ;  /* 0x00580000d840783b */ /* 0x000ee20000000200 */
[-C--:B--2---:R-:W-:Y:S07]  /*17650*/  HMMA.16816.F32 R4, R128, R16.reuse, RZ ;  /* 0x000000108004723c */ /* 0x084fee00000018ff */
[----:B------:R-:W2:Y:S01]  /*17660*/  LDSM.16.M88.4 R80, [R216+0x6000] ;  /* 0x00600000d850783b */ /* 0x000ea20000000200 */
[C---:B-1----:R-:W-:Y:S07]  /*17670*/  HMMA.16816.F32 R8, R124.reuse, R16, RZ ;  /* 0x000000107c08723c */ /* 0x042fee00000018ff */
[----:B------:R-:W1:Y:S01]  /*17680*/  LDSM.16.M88.4 R96, [R216+0x6800] ;  /* 0x00680000d860783b */ /* 0x000e620000000200 */
[-C--:B------:R-:W-:Y:S06]  /*17690*/  HMMA.16816.F32 R12, R124, R18.reuse, RZ ;  /* 0x000000127c0c723c */ /* 0x080fec00000018ff */
[C---:B------:R-:W-:Y:S01]  /*176a0*/  HMMA.16816.F32 R16, R128.reuse, R18, RZ ;  /* 0x000000128010723c */ /* 0x040fe200000018ff */
[----:B------:R-:W1:Y:S05]  /*176b0*/  LDSM.16.M88.4 R112, [R216+0x7000] ;  /* 0x00700000d870783b */ /* 0x000e6a0000000200 */
[-C--:B----4-:R-:W-:Y:S03]  /*176c0*/  HMMA.16816.F32 R20, R128, R32.reuse, RZ ;  /* 0x000000208014723c */ /* 0x090fe600000018ff */
[----:B------:R-:W4:Y:S03]  /*176d0*/  LDSM.16.M88.4 R200, [R216+0x7800] ;  /* 0x00780000d8c8783b */ /* 0x000f260000000200 */
[C---:B------:R-:W-:Y:S05]  /*176e0*/  HMMA.16816.F32 R24, R124.reuse, R32, RZ ;  /* 0x000000207c18723c */ /* 0x040fea00000018ff */
[----:B------:R-:W-:Y:S01]  /*176f0*/  LDSM.16.M88.4 R204, [R226] ;  /* 0x00000000e2cc783b */ /* 0x000fe20000000200 */
[-C--:B------:R-:W-:Y:S06]  /*17700*/  HMMA.16816.F32 R28, R124, R34.reuse, RZ ;  /* 0x000000227c1c723c */ /* 0x080fec00000018ff */
[C---:B------:R-:W-:Y:S01]  /*17710*/  HMMA.16816.F32 R32, R128.reuse, R34, RZ ;  /* 0x000000228020723c */ /* 0x040fe200000018ff */
[----:B------:R-:W4:Y:S05]  /*17720*/  LDSM.16.M88.4 R208, [R222+0x4000] ;  /* 0x00400000ded0783b */ /* 0x000f2a0000000200 */
[-C--:B-----5:R-:W-:Y:S03]  /*17730*/  HMMA.16816.F32 R36, R128, R48.reuse, RZ ;  /* 0x000000308024723c */ /* 0x0a0fe600000018ff */
[----:B------:R-:W5:Y:S03]  /*17740*/  LDSM.16.M88.4 R212, [R226+0x2000] ;  /* 0x00200000e2d4783b */ /* 0x000f660000000200 */
[C---:B------:R-:W-:Y:S06]  /*17750*/  HMMA.16816.F32 R40, R124.reuse, R48, RZ ;  /* 0x000000307c28723c */ /* 0x040fec00000018ff */
        /* <DEDUP_REMOVED lines=18> */
[-C--:B----4-:R-:W-:Y:S06]  /*17880*/  HMMA.16816.F32 R116, R128, R200.reuse, RZ ;  /* 0x000000c88074723c */ /* 0x090fec00000018ff */
[C---:B------:R-:W-:Y:S06]  /*17890*/  HMMA.16816.F32 R120, R124.reuse, R200, RZ ;  /* 0x000000c87c78723c */ /* 0x040fec00000018ff */
[-C--:B------:R-:W-:Y:S06]  /*178a0*/  HMMA.16816.F32 R124, R124, R202.reuse, RZ ;  /* 0x000000ca7c7c723c */ /* 0x080fec00000018ff */
[----:B------:R-:W-:Y:S01]  /*178b0*/  HMMA.16816.F32 R128, R128, R202, RZ ;  /* 0x000000ca8080723c */ /* 0x000fe200000018ff */
[----:B------:R-:W1:Y:S05]  /*178c0*/  LDSM.16.M88.4 R200, [R222+0x4800] ;  /* 0x00480000dec8783b */ /* 0x000e6a0000000200 */
[-C--:B------:R-:W-:Y:S06]  /*178d0*/  HMMA.16816.F32 R4, R204, R208.reuse, R4 ;  /* 0x000000d0cc04723c */ /* 0x080fec0000001804 */
[C---:B-----5:R-:W-:Y:S06]  /*178e0*/  HMMA.16816.F32 R8, R212.reuse, R208, R8 ;  /* 0x000000d0d408723c */ /* 0x060fec0000001808 */
        /* <DEDUP_REMOVED lines=38> */
[----:B------:R-:W2:Y:S08]  /*17b50*/  LDSM.16.M88.4 R200, [R227+0x2000] ;  /* 0x00200000e3c8783b */ /* 0x000eb00000000200 */
        /* <DEDUP_REMOVED lines=68> */
[----:B------:R-:W-:Y:S10]  /*17fa0*/  MUFU.TANH R243, R8 ;  /* 0x0000000800f37308 */ /* 0x000ff40000002400 */
[----:B------:R-:W-:Y:S10]  /*17fb0*/  MUFU.TANH R241, R11 ;  /* 0x0000000b00f17308 */ /* 0x000ff40000002400 */
[----:B-1----:R1:W3:Y:S10]  /*17fc0*/  MUFU.TANH R0, R5 ;  /* 0x0000000500007308 */ /* 0x0022f40000002400 */
[----:B------:R4:W-:Y:S10]  /*17fd0*/  MUFU.TANH R246, R9 ;  /* 0x0000000900f67308 */ /* 0x0009f40000002400 */
[----:B--2---:R-:W-:Y:S01]  /*17fe0*/  MUFU.TANH R2, R17 ;  /* 0x0000001100027308 */ /* 0x004fe20000002400 */
[----:B-1----:R-:W1:Y:S09]  /*17ff0*/  LDSM.16.M88.4 R4, [R221+0x800] ;  /* 0x00080000dd04783b */ /* 0x002e720000000200 */
[----:B------:R-:W-:Y:S01]  /*18000*/  MUFU.TANH R239, R14 ;  /* 0x0000000e00ef7308 */ /* 0x000fe20000002400 */
[----:B----4-:R-:W2:Y:S09]  /*18010*/  LDSM.16.M88.4 R8, [R221+0x1000] ;  /* 0x00100000dd08783b */ /* 0x010eb20000000200 */
[----:B------:R-:W-:Y:S01]  /*18020*/  MUFU.TANH R245, R12 ;  /* 0x0000000c00f57308 */ /* 0x000fe20000002400 */
[----:B---3--:R3:W-:Y:S09]  /*18030*/  STL [R1+0x38], R0 ;  /* 0x0000380001007387 */ /* 0x0087f20000100800 */
[----:B------:R-:W-:Y:S10]  /*18040*/  MUFU.TANH R236, R15 ;  /* 0x0000000f00ec7308 */ /* 0x000ff40000002400 */
[----:B------:R-:W-:Y:S10]  /*18050*/  MUFU.TANH R244, R13 ;  /* 0x0000000d00f47308 */ /* 0x000ff40000002400 */
[----:B------:R-:W-:Y:S01]  /*18060*/  MUFU.TANH R230, R18 ;  /* 0x0000001200e67308 */ /* 0x000fe20000002400 */
[-C--:B-1----:R-:W-:Y:S06]  /*18070*/  HMMA.16816.F32 R20, R212, R4.reuse, R20 ;  /* 0x00000004d414723c */ /* 0x082fec0000001814 */
[C---:B------:R-:W-:Y:S03]  /*18080*/  HMMA.16816.F32 R24, R204.reuse, R4, R24 ;  /* 0x00000004cc18723c */ /* 0x040fe60000001818 */
[----:B---3--:R-:W1:Y:S03]  /*18090*/  MUFU.TANH R0, R16 ;  /* 0x0000001000007308 */ /* 0x008e660000002400 */
[-C--:B------:R-:W-:Y:S06]  /*180a0*/  HMMA.16816.F32 R28, R204, R6.reuse, R28 ;  /* 0x00000006cc1c723c */ /* 0x080fec000000181c */
[C---:B------:R-:W-:Y:S01]  /*180b0*/  HMMA.16816.F32 R32, R212.reuse, R6, R32 ;  /* 0x00000006d420723c */ /* 0x040fe20000001820 */
[----:B------:R-:W3:Y:S05]  /*180c0*/  LDSM.16.M88.4 R4, [R221+0x1800] ;  /* 0x00180000dd04783b */ /* 0x000eea0000000200 */
[-C--:B--2---:R-:W-:Y:S03]  /*180d0*/  HMMA.16816.F32 R36, R212, R8.reuse, R36 ;  /* 0x00000008d424723c */ /* 0x084fe60000001824 */
[----:B-1----:R1:W-:Y:S02]  /*180e0*/  STL [R1+0x24], R0 ;  /* 0x0000240001007387 */ /* 0x0023e40000100800 */
[----:B------:R-:W-:Y:S01]  /*180f0*/  FMUL.FTZ R20, R20, UR8 ;  /* 0x0000000814147c20 */ /* 0x000fe20008410000 */
[C---:B------:R-:W-:Y:S01]  /*18100*/  HMMA.16816.F32 R40, R204.reuse, R8, R40 ;  /* 0x00000008cc28723c */ /* 0x040fe20000001828 */
[----:B------:R-:W-:Y:S04]  /*18110*/  STL [R1+0x2c], R2 ;  /* 0x00002c0201007387 */ /* 0x000fe80000100800 */
[----:B------:R-:W-:Y:S01]  /*18120*/  FMUL.FTZ R22, R22, UR8 ;  /* 0x0000000816167c20 */ /* 0x000fe20008410000 */
[-C--:B------:R-:W-:Y:S05]  /*18130*/  HMMA.16816.F32 R44, R204, R10.reuse, R44 ;  /* 0x0000000acc2c723c */ /* 0x080fea000000182c */
[----:B------:R-:W-:Y:S01]  /*18140*/  FMUL.FTZ R21, R21, UR8 ;  /* 0x0000000815157c20 */ /* 0x000fe20008410000 */
[C---:B------:R-:W-:Y:S01]  /*18150*/  HMMA.16816.F32 R48, R212.reuse, R10, R48 ;  /* 0x0000000ad430723c */ /* 0x040fe20000001830 */
[----:B------:R-:W2:Y:S04]  /*18160*/  LDSM.16.M88.4 R8, [R221+0x2000] ;  /* 0x00200000dd08783b */ /* 0x000ea80000000200 */
[----:B------:R-:W-:Y:S01]  /*18170*/  FMUL.FTZ R34, R34, UR8 ;  /* 0x0000000822227c20 */ /* 0x000fe20008410000 */
[----:B------:R-:W-:Y:S01]  /*18180*/  FMUL.FTZ R33, R33, UR8 ;  /* 0x0000000821217c20 */ /* 0x000fe20008410000 */
[----:B------:R-:W-:Y:S01]  /*18190*/  FMUL.FTZ R27, R27, UR8 ;  /* 0x000000081b1b7c20 */ /* 0x000fe20008410000 */
[----:B------:R-:W-:Y:S01]  /*181a0*/  FMUL.FTZ R38, R38, UR8 ;  /* 0x0000000826267c20 */ /* 0x000fe20008410000 */
[----:B------:R-:W-:Y:S02]  /*181b0*/  MUFU.TANH R203, R34 ;  /* 0x0000002200cb7308 */ /* 0x000fe40000002400 */
[----:B------:R-:W-:Y:S01]  /*181c0*/  FMUL.FTZ R23, R23, UR8 ;  /* 0x0000000817177c20 */ /* 0x000fe20008410000 */
[----:B------:R-:W-:Y:S01]  /*181d0*/  FMUL.FTZ R37, R37, UR8 ;  /* 0x0000000825257c20 */ /* 0x000fe20008410000 */
[----:B------:R-:W-:Y:S01]  /*181e0*/  FMUL.FTZ R42, R42, UR8 ;  /* 0x000000082a2a7c20 */ /* 0x000fe20008410000 */
[----:B------:R-:W-:Y:S01]  /*181f0*/  FMUL.FTZ R26, R26, UR8 ;  /* 0x000000081a1a7c20 */ /* 0x000fe20008410000 */
[----:B------:R-:W-:Y:S01]  /*18200*/  FMUL.FTZ R25, R25, UR8 ;  /* 0x0000000819197c20 */ /* 0x000fe20008410000 */
[----:B------:R-:W-:Y:S03]  /*18210*/  FMUL.FTZ R30, R30, UR8 ;  /* 0x000000081e1e7c20 */ /* 0x000fe60008410000 */
[----:B-1----:R-:W1:Y:S01]  /*18220*/  MUFU.TANH R0, R19 ;  /* 0x0000001300007308 */ /* 0x002e620000002400 */
[-C--:B---3--:R-:W-:Y:S03]  /*18230*/  HMMA.16816.F32 R52, R212, R4.reuse, R52 ;  /* 0x00000004d434723c */ /* 0x088fe60000001834 */
[----:B------:R-:W-:Y:S01]  /*18240*/  FMUL.FTZ R28, R28, UR8 ;  /* 0x000000081c1c7c20 */ /* 0x000fe20008410000 */
[----:B------:R-:W-:Y:S01]  /*18250*/  FMUL.FTZ R35, R35, UR8 ;  /* 0x0000000823237c20 */ /* 0x000fe20008410000 */
[----:B------:R-:W-:Y:S01]  /*18260*/  FMUL.FTZ R39, R39, UR8 ;  /* 0x0000000827277c20 */ /* 0x000fe20008410000 */
[C---:B------:R-:W-:Y:S03]  /*18270*/  HMMA.16816.F32 R56, R204.reuse, R4, R56 ;  /* 0x00000004cc38723c */ /* 0x040fe60000001838 */
[----:B------:R-:W-:Y:S02]  /*18280*/  MUFU.TANH R34, R33 ;  /* 0x0000002100227308 */ /* 0x000fe40000002400 */
[----:B------:R-:W-:Y:S01]  /*18290*/  FMUL.FTZ R40, R40, UR8 ;  /* 0x0000000828287c20 */ /* 0x000fe20008410000 */
[-C--:B------:R-:W-:Y:S07]  /*182a0*/  HMMA.16816.F32 R60, R204, R6.reuse, R60 ;  /* 0x00000006cc3c723c */ /* 0x080fee000000183c */
[----:B------:R-:W-:Y:S01]  /*182b0*/  MUFU.TANH R231, R27 ;  /* 0x0000001b00e77308 */ /* 0x000fe20000002400 */
[----:B-1----:R1:W-:Y:S03]  /*182c0*/  STL [R1+0x28], R0 ;  /* 0x0000280001007387 */ /* 0x0023e60000100800 */
[----:B------:R-:W-:Y:S01]  /*182d0*/  FMUL.FTZ R45, R45, UR8 ;  /* 0x000000082d2d7c20 */ /* 0x000fe20008410000 */
[C---:B------:R-:W-:Y:S01]  /*182e0*/  HMMA.16816.F32 R64, R212.reuse, R6, R64 ;  /* 0x00000006d440723c */ /* 0x040fe20000001840 */
[----:B------:R-:W3:Y:S04]  /*182f0*/  LDSM.16.M88.4 R4, [R221+0x2800] ;  /* 0x00280000dd04783b */ /* 0x000ee80000000200 */
[----:B------:R-:W-:Y:S01]  /*18300*/  MUFU.TANH R33, R38 ;  /* 0x0000002600217308 */ /* 0x000fe20000002400 */
[-C--:B--2---:R-:W-:Y:S05]  /*18310*/  HMMA.16816.F32 R68, R212, R8.reuse, R68 ;  /* 0x00000008d444723c */ /* 0x084fea0000001844 */
[----:B------:R-:W-:Y:S01]  /*18320*/  FMUL.FTZ R44, R44, UR8 ;  /* 0x000000082c2c7c20 */ /* 0x000fe20008410000 */
[C---:B------:R-:W-:Y:S03]  /*18330*/  HMMA.16816.F32 R72, R204.reuse, R8, R72 ;  /* 0x00000008cc48723c */ /* 0x040fe60000001848 */
[----:B------:R-:W-:Y:S02]  /*18340*/  MUFU.TANH R211, R23 ;  /* 0x0000001700d37308 */ /* 0x000fe40000002400 */
[----:B------:R-:W-:Y:S01]  /*18350*/  FMUL.FTZ R47, R47, UR8 ;  /* 0x000000082f2f7c20 */ /* 0x000fe20008410000 */
[-C--:B------:R-:W-:Y:S07]  /*18360*/  HMMA.16816.F32 R76, R204, R10.reuse, R76 ;  /* 0x0000000acc4c723c */ /* 0x080fee000000184c */
[----:B------:R-:W-:Y:S01]  /*18370*/  MUFU.TANH R27, R37 ;  /* 0x00000025001b7308 */ /* 0x000fe20000002400 */
[----:B------:R-:W-:Y:S01]  /*18380*/  FMUL.FTZ R50, R50, UR8 ;  /* 0x0000000832327c20 */ /* 0x000fe20008410000 */
[C---:B------:R-:W-:Y:S01]  /*18390*/  HMMA.16816.F32 R80, R212.reuse, R10, R80 ;  /* 0x0000000ad450723c */ /* 0x040fe20000001850 */
[----:B------:R-:W2:Y:S07]  /*183a0*/  LDSM.16.M88.4 R8, [R221+0x3000] ;  /* 0x00300000dd08783b */ /* 0x000eae0000000200 */
[----:B-1----:R-:W1:Y:S03]  /*183b0*/  MUFU.TANH R0, R20 ;  /* 0x0000001400007308 */ /* 0x002e660000002400 */
        /* <DEDUP_REMOVED lines=10> */
[-C--:B---3--:R-:W-:Y:S05]  /*18460*/  HMMA.16816.F32 R84, R212, R4.reuse, R84 ;  /* 0x00000004d454723c */ /* 0x088fea0000001854 */
[----:B------:R-:W-:Y:S01]  /*18470*/  MUFU.TANH R233, R26 ;  /* 0x0000001a00e97308 */ /* 0x000fe20000002400 */
[----:B-1----:R-:W-:Y:S01]  /*18480*/  STL [R1+0x1c], R0 ;  /* 0x00001c0001007387 */ /* 0x002fe20000100800 */
[----:B------:R-:W-:Y:S01]  /*18490*/  FMUL.FTZ R65, R65, UR8 ;  /* 0x0000000841417c20 */ /* 0x000fe20008410000 */
[C---:B------:R-:W-:Y:S07]  /*184a0*/  HMMA.16816.F32 R88, R204.reuse, R4, R88 ;  /* 0x00000004cc58723c */ /* 0x040fee0000001858 */
[----:B------:R-:W-:Y:S01]  /*184b0*/  MUFU.TANH R240, R25 ;  /* 0x0000001900f07308 */ /* 0x000fe20000002400 */
[-C--:B------:R-:W-:Y:S03]  /*184c0*/  HMMA.16816.F32 R92, R204, R6.reuse, R92 ;  /* 0x00000006cc5c723c */ /* 0x080fe6000000185c */
[----:B------:R-:W-:Y:S03]  /*184d0*/  FMUL.FTZ R67, R67, UR8 ;  /* 0x0000000843437c20 */ /* 0x000fe60008410000 */
[C---:B------:R-:W-:Y:S03]  /*184e0*/  HMMA.16816.F32 R96, R212.reuse, R6, R96 ;  /* 0x00000006d460723c */ /* 0x040fe60000001860 */
[----:B------:R-:W-:Y:S01]  /*184f0*/  MUFU.TANH R210, R30 ;  /* 0x0000001e00d27308 */ /* 0x000fe20000002400 */
[----:B------:R-:W1:Y:S01]  /*18500*/  LDSM.16.M88.4 R4, [R221+0x3800] ;  /* 0x00380000dd04783b */ /* 0x000e620000000200 */
[----:B------:R-:W-:Y:S01]  /*18510*/  FMUL.FTZ R24, R24, UR8 ;  /* 0x0000000818187c20 */ /* 0x000fe20008410000 */
[----:B------:R-:W-:Y:S07]  /*18520*/  DEPBAR.LE SB0, 0x0 ;  /* 0x000080000000791a */ /* 0x000fee0000000000 */
[----:B------:R-:W-:Y:S01]  /*18530*/  MUFU.TANH R238, R28 ;  /* 0x0000001c00ee7308 */ /* 0x000fe20000002400 */
[----:B------:R-:W-:Y:S01]  /*18540*/  BAR.SYNC.DEFER_BLOCKING 0x0 ;  /* 0x0000000000007b1d */ /* 0x000fe20000010000 */
[-C--:B--2---:R-:W-:Y:S05]  /*18550*/  HMMA.16816.F32 R100, R212, R8.reuse, R100 ;  /* 0x00000008d464723c */ /* 0x084fea0000001864 */
[----:B------:R-:W-:Y:S03]  /*18560*/  FMUL.FTZ R31, R31, UR8 ;  /* 0x000000081f1f7c20 */ /* 0x000fe60008410000 */
[----:B------:R-:W-:Y:S01]  /*18570*/  MUFU.TANH R201, R35 ;  /* 0x0000002300c97308 */ /* 0x000fe20000002400 */
[C---:B------:R-:W-:Y:S04]  /*18580*/  HMMA.16816.F32 R104, R204.reuse, R8, R104 ;  /* 0x00000008cc68723c */ /* 0x040fe80000001868 */
[----:B------:R-:W-:Y:S01]  /*18590*/  FMUL.FTZ R29, R29, UR8 ;  /* 0x000000081d1d7c20 */ /* 0x000fe20008410000 */
[----:B------:R-:W-:Y:S01]  /*185a0*/  FMUL.FTZ R32, R32, UR8 ;  /* 0x0000000820207c20 */ /* 0x000fe20008410000 */
[-C--:B------:R-:W-:Y:S03]  /*185b0*/  HMMA.16816.F32 R108, R204, R10.reuse, R108 ;  /* 0x0000000acc6c723c */ /* 0x080fe6000000186c */
[----:B------:R-:W-:Y:S02]  /*185c0*/  MUFU.TANH R37, R39 ;  /* 0x0000002700257308 */ /* 0x000fe40000002400 */
[----:B------:R-:W-:Y:S01]  /*185d0*/  FMUL.FTZ R48, R48, UR8 ;  /* 0x0000000830307c20 */ /* 0x000fe20008410000 */
[C---:B------:R-:W-:Y:S07]  /*185e0*/  HMMA.16816.F32 R112, R212.reuse, R10, R112 ;  /* 0x0000000ad470723c */ /* 0x040fee0000001870 */
[----:B------:R-:W-:Y:S01]  /*185f0*/  MUFU.TANH R232, R40 ;  /* 0x0000002800e87308 */ /* 0x000fe20000002400 */
[----:B------:R-:W-:Y:S03]  /*18600*/  FMUL.FTZ R36, R36, UR8 ;  /* 0x0000000824247c20 */ /* 0x000fe60008410000 */
[----:B------:R-:W-:Y:S01]  /*18610*/  FMUL.FTZ R41, R41, UR8 ;  /* 0x0000000829297c20 */ /* 0x000fe20008410000 */
[----:B------:R-:W-:Y:S01]  /*18620*/  FMUL.FTZ R46, R46, UR8 ;  /* 0x000000082e2e7c20 */ /* 0x000fe20008410000 */
[----:B------:R-:W-:Y:S04]  /*18630*/  FMUL.FTZ R49, R49, UR8 ;  /* 0x0000000831317c20 */ /* 0x000fe80008410000 */
[----:B------:R-:W-:Y:S01]  /*18640*/  MUFU.TANH R42, R45 ;  /* 0x0000002d002a7308 */ /* 0x000fe20000002400 */
[-C--:B-1----:R-:W-:Y:S03]  /*18650*/  HMMA.16816.F32 R116, R212, R4.reuse, R116 ;  /* 0x00000004d474723c */ /* 0x082fe60000001874 */
[----:B------:R-:W-:Y:S01]  /*18660*/  FMUL.FTZ R55, R55, UR8 ;  /* 0x0000000837377c20 */ /* 0x000fe20008410000 */
[----:B------:R-:W-:Y:S01]  /*18670*/  FMUL.FTZ R58, R58, UR8 ;  /* 0x000000083a3a7c20 */ /* 0x000fe20008410000 */
[----:B------:R-:W-:Y:S01]  /*18680*/  FMUL.FTZ R57, R57, UR8 ;  /* 0x0000000839397c20 */ /* 0x000fe20008410000 */
[C---:B------:R-:W-:Y:S03]  /*18690*/  HMMA.16816.F32 R120, R204.reuse, R4, R120 ;  /* 0x00000004cc78723c */ /* 0x040fe60000001878 */
[----:B------:R-:W-:Y:S02]  /*186a0*/  MUFU.TANH R23, R66 ;  /* 0x0000004200177308 */ /* 0x000fe40000002400 */
[----:B------:R-:W-:Y:S01]  /*186b0*/  FMUL.FTZ R61, R61, UR8 ;  /* 0x000000083d3d7c20 */ /* 0x000fe20008410000 */
[----:B------:R-:W-:Y:S01]  /*186c0*/  FMUL.FTZ R64, R64, UR8 ;  /* 0x0000000840407c20 */ /* 0x000fe20008410000 */
[----:B------:R-:W-:Y:S01]  /*186d0*/  FMUL.FTZ R70, R70, UR8 ;  /* 0x0000000846467c20 */ /* 0x000fe20008410000 */
[----:B------:R-:W-:Y:S05]  /*186e0*/  FMUL.FTZ R72, R72, UR8 ;  /* 0x0000000848487c20 */ /* 0x000fea0008410000 */
[----:B------:R1:W-:Y:S01]  /*186f0*/  MUFU.TANH R208, R44 ;  /* 0x0000002c00d07308 */ /* 0x0003e20000002400 */
[-C--:B------:R-:W-:Y:S03]  /*18700*/  HMMA.16816.F32 R124, R204, R6.reuse, R124 ;  /* 0x00000006cc7c723c */ /* 0x080fe6000000187c */
[----:B------:R-:W-:Y:S01]  /*18710*/  FMUL.FTZ R73, R73, UR8 ;  /* 0x0000000849497c20 */ /* 0x000fe20008410000 */
[----:B------:R-:W-:Y:S01]  /*18720*/  FMUL.FTZ R43, R43, UR8 ;  /* 0x000000082b2b7c20 */ /* 0x000fe20008410000 */
[----:B------:R-:W-:Y:S01]  /*18730*/  FMUL.FTZ R54, R54, UR8 ;  /* 0x0000000836367c20 */ /* 0x000fe20008410000 */
[----:B------:R-:W-:Y:S03]  /*18740*/  FMUL.FTZ R74, R74, UR8 ;  /* 0x000000084a4a7c20 */ /* 0x000fe60008410000 */
[----:B------:R2:W-:Y:S02]  /*18750*/  MUFU.TANH R39, R47 ;  /* 0x0000002f00277308 */ /* 0x0005e40000002400 */
[----:B------:R-:W-:Y:S01]  /*18760*/  FMUL.FTZ R75, R75, UR8 ;  /* 0x000000084b4b7c20 */ /* 0x000fe20008410000 */
[----:B------:R-:W-:Y:S04]  /*18770*/  HMMA.16816.F32 R128, R212, R6, R128 ;  /* 0x00000006d480723c */ /* 0x000fe80000001880 */
[----:B------:R-:W-:Y:S01]  /*18780*/  FMUL.FTZ R76, R76, UR8 ;  /* 0x000000084c4c7c20 */ /* 0x000fe20008410000 */
[----:B------:R-:W-:Y:S02]  /*18790*/  FMUL.FTZ R77, R77, UR8 ;  /* 0x000000084d4d7c20 */ /* 0x000fe40008410000 */
[----:B------:R3:W-:Y:S01]  /*187a0*/  MUFU.TANH R45, R50 ;  /* 0x00000032002d7308 */ /* 0x0007e20000002400 */
[----:B-1----:R-:W-:Y:S03]  /*187b0*/  FMUL.FTZ R44, R85, UR8 ;  /* 0x00000008552c7c20 */ /* 0x002fe60008410000 */
[----:B------:R-:W-:Y:S01]  /*187c0*/  FMUL.FTZ R90, R90, UR8 ;  /* 0x000000085a5a7c20 */ /* 0x000fe20008410000 */
[----:B------:R-:W-:Y:S01]  /*187d0*/  FMUL.FTZ R88, R88, UR8 ;  /* 0x0000000858587c20 */ /* 0x000fe20008410000 */
[----:B------:R-:W-:Y:S01]  /*187e0*/  FMUL.FTZ R91, R91, UR8 ;  /* 0x000000085b5b7c20 */ /* 0x000fe20008410000 */
[----:B------:R-:W-:Y:S03]  /*187f0*/  FMUL.FTZ R89, R89, UR8 ;  /* 0x0000000859597c20 */ /* 0x000fe60008410000 */
[----:B------:R1:W-:Y:S01]  /*18800*/  MUFU.TANH R252, R51 ;  /* 0x0000003300fc7308 */ /* 0x0003e20000002400 */
[----:B--2---:R-:W-:Y:S01]  /*18810*/  FMUL.FTZ R47, R84, UR8 ;  /* 0x00000008542f7c20 */ /* 0x004fe20008410000 */
[----:B------:R-:W-:Y:S01]  /*18820*/  FMUL.FTZ R94, R94, UR8 ;  /* 0x000000085e5e7c20 */ /* 0x000fe20008410000 */
[----:B------:R-:W-:Y:S01]  /*18830*/  FMUL.FTZ R92, R92, UR8 ;  /* 0x000000085c5c7c20 */ /* 0x000fe20008410000 */
[----:B------:R-:W-:Y:S06]  /*18840*/  FMUL.FTZ R95, R95, UR8 ;  /* 0x000000085f5f7c20 */ /* 0x000fec0008410000 */
[----:B------:R2:W-:Y:S01]  /*18850*/  MUFU.TANH R35, R52 ;  /* 0x0000003400237308 */ /* 0x0005e20000002400 */
[----:B---3--:R-:W-:Y:S09]  /*18860*/  FMUL.FTZ R50, R81, UR8 ;  /* 0x0000000851327c20 */ /* 0x008ff20008410000 */
[----:B------:R3:W-:Y:S01]  /*18870*/  MUFU.TANH R250, R53 ;  /* 0x0000003500fa7308 */ /* 0x0007e20000002400 */
[----:B-1----:R-:W-:Y:S09]  /*18880*/  FMUL.FTZ R51, R87, UR8 ;  /* 0x0000000857337c20 */ /* 0x002ff20008410000 */
[----:B------:R1:W-:Y:S01]  /*18890*/  MUFU.TANH R28, R56 ;  /* 0x00000038001c7308 */ /* 0x0003e20000002400 */
[----:B--2---:R-:W-:Y:S09]  /*188a0*/  FMUL.FTZ R52, R80, UR8 ;  /* 0x0000000850347c20 */ /* 0x004ff20008410000 */
        /* <DEDUP_REMOVED lines=12> */
[----:B------:R-:W2:Y:S01]  /*18970*/  MUFU.TANH R2, R22 ;  /* 0x0000001600027308 */ /* 0x000ea20000002400 */
[----:B---3--:R-:W-:Y:S09]  /*18980*/  FMUL.FTZ R65, R78, UR8 ;  /* 0x000000084e417c20 */ /* 0x008ff20008410000 */
[----:B------:R-:W3:Y:S01]  /*18990*/  MUFU.TANH R0, R21 ;  /* 0x0000001500007308 */ /* 0x000ee20000002400 */
[----:B-1----:R-:W-:Y:S09]  /*189a0*/  FMUL.FTZ R67, R71, UR8 ;  /* 0x0000000847437c20 */ /* 0x002ff20008410000 */
[----:B------:R1:W4:Y:S01]  /*189b0*/  MUFU.TANH R242, R24 ;  /* 0x0000001800f27308 */ /* 0x0003220000002400 */
[----:B--2---:R1:W-:Y:S09]  /*189c0*/  STL [R1+0x18], R2 ;  /* 0x0000180201007387 */ /* 0x0043f20000100800 */
[----:B------:R1:W2:Y:S01]  /*189d0*/  MUFU.TANH R209, R31 ;  /* 0x0000001f00d17308 */ /* 0x0002a20000002400 */
[----:B---3--:R1:W-:Y:S09]  /*189e0*/  STL [R1+0x20], R0 ;  /* 0x0000200001007387 */ /* 0x0083f20000100800 */
[----:B------:R1:W3:Y:S10]  /*189f0*/  MUFU.TANH R235, R29 ;  /* 0x0000001d00eb7308 */ /* 0x0002f40000002400 */
[----:B------:R1:W1:Y:S10]  /*18a00*/  MUFU.TANH R200, R32 ;  /* 0x0000002000c87308 */ /* 0x0002740000002400 */
        /* <DEDUP_REMOVED lines=9> */
[----:B------:R-:W1:Y:S10]  /*18aa0*/  MUFU.TANH R36, R36 ;  /* 0x0000002400247308 */ /* 0x000e740000002400 */
[----:B------:R1:W1:Y:S10]  /*18ab0*/  MUFU.TANH R202, R43 ;  /* 0x0000002b00ca7308 */ /* 0x0002740000002400 */
[----:B------:R1:W1:Y:S10]  /*18ac0*/  MUFU.TANH R41, R54 ;  /* 0x0000003600297308 */ /* 0x0002740000002400 */
[----:B------:R-:W1:Y:S10]  /*18ad0*/  MUFU.TANH R63, R63 ;  /* 0x0000003f003f7308 */ /* 0x000e740000002400 */
[----:B------:R-:W1:Y:S10]  /*18ae0*/  MUFU.TANH R70, R70 ;  /* 0x0000004600467308 */ /* 0x000e740000002400 */
[----:B------:R-:W1:Y:S10]  /*18af0*/  MUFU.TANH R60, R60 ;  /* 0x0000003c003c7308 */ /* 0x000e740000002400 */
[----:B------:R-:W1:Y:S10]  /*18b00*/  MUFU.TANH R67, R67 ;  /* 0x0000004300437308 */ /* 0x000e740000002400 */
[----:B------:R1:W1:Y:S10]  /*18b10*/  MUFU.TANH R21, R74 ;  /* 0x0000004a00157308 */ /* 0x0002740000002400 */
[----:B------:R-:W1:Y:S10]  /*18b20*/  MUFU.TANH R72, R72 ;  /* 0x0000004800487308 */ /* 0x000e740000002400 */
[----:B------:R1:W1:Y:S10]  /*18b30*/  MUFU.TANH R22, R75 ;  /* 0x0000004b00167308 */ /* 0x0002740000002400 */
[----:B------:R-:W1:Y:S10]  /*18b40*/  MUFU.TANH R73, R73 ;  /* 0x0000004900497308 */ /* 0x000e740000002400 */
        /* <DEDUP_REMOVED lines=16> */
[----:B------:R1:W1:Y:S10]  /*18c50*/  MUFU.TANH R49, R94 ;  /* 0x0000005e00317308 */ /* 0x0002740000002400 */
[----:B------:R1:W1:Y:S10]  /*18c60*/  MUFU.TANH R57, R92 ;  /* 0x0000005c00397308 */ /* 0x0002740000002400 */
[----:B------:R1:W1:Y:S01]  /*18c70*/  MUFU.TANH R46, R95 ;  /* 0x0000005f002e7308 */ /* 0x0002620000002400 */
[----:B--234-:R-:W-:Y:S05]  /*18c80*/  @P1 BRA `(.L_x_576) ;  /* 0xffffffdc00601947 */ /* 0x01cfea000383ffff */
.L_x_575:
[----:B-1----:R-:W2:Y:S01]  /*18c90*/  LDL.LU R2, [R1+0x24] ;  /* 0x0000240001027983 */ /* 0x002ea20000300800 */
[----:B------:R-:W-:Y:S01]  /*18ca0*/  MOV R0, UR26 ;  /* 0x0000001a00007c02 */ /* 0x000fe20008000f00 */
[----:B------:R-:W-:Y:S01]  /*18cb0*/  FMUL.FTZ R100, R100, UR8 ;  /* 0x0000000864647c20 */ /* 0x000fe20008410000 */
[----:B---3--:R-:W-:Y:S01]  /*18cc0*/  MOV R7, R36 ;  /* 0x0000002400077202 */ /* 0x008fe20000000f00 */
[----:B------:R-:W3:Y:S01]  /*18cd0*/  LDL.LU R13, [R1+0x34] ;  /* 0x00003400010d7983 */ /* 0x000ee20000300800 */
[----:B------:R-:W-:Y:S01]  /*18ce0*/  FMUL.FTZ R106, R106, UR8 ;  /* 0x000000086a6a7c20 */ /* 0x000fe20008410000 */
[----:B------:R-:W-:Y:S01]  /*18cf0*/  FMUL.FTZ R101, R101, UR8 ;  /* 0x0000000865657c20 */ /* 0x000fe20008410000 */
[----:B------:R-:W-:Y:S01]  /*18d00*/  FMUL.FTZ R96, R96, UR8 ;  /* 0x0000000860607c20 */ /* 0x000fe20008410000 */
[----:B------:R-:W4:Y:S01]  /*18d10*/  LDL.LU R12, [R1+0x30] ;  /* 0x00003000010c7983 */ /* 0x000f220000300800 */
[----:B------:R-:W-:Y:S01]  /*18d20*/  FMUL.FTZ R102, R102, UR8 ;  /* 0x0000000866667c20 */ /* 0x000fe20008410000 */
[----:B------:R-:W-:Y:S01]  /*18d30*/  FMUL.FTZ R93, R93, UR8 ;  /* 0x000000085d5d7c20 */ /* 0x000fe20008410000 */
[----:B------:R-:W1:Y:S01]  /*18d40*/  MUFU.TANH R36, R96 ;  /* 0x0000006000247308 */ /* 0x000e620000002400 */
[----:B------:R-:W4:Y:S01]  /*18d50*/  LDL.LU R11, [R1+0x28] ;  /* 0x00002800010b7983 */ /* 0x000f220000300800 */
[----:B------:R-:W-:Y:S01]  /*18d60*/  FMUL.FTZ R97, R97, UR8 ;  /* 0x0000000861617c20 */ /* 0x000fe20008410000 */
[----:B------:R-:W-:Y:S01]  /*18d70*/  FMUL.FTZ R103, R103, UR8 ;  /* 0x0000000867677c20 */ /* 0x000fe20008410000 */
[----:B------:R-:W-:Y:S01]  /*18d80*/  FMUL.FTZ R99, R99, UR8 ;  /* 0x0000000863637c20 */ /* 0x000fe20008410000 */
[----:B------:R-:W4:Y:S01]  /*18d90*/  LDL.LU R10, [R1+0x2c] ;  /* 0x00002c00010a7983 */ /* 0x000f220000300800 */
[----:B------:R-:W-:Y:S01]  /*18da0*/  FMUL.FTZ R107, R107, UR8 ;  /* 0x000000086b6b7c20 */ /* 0x000fe20008410000 */
[----:B------:R-:W-:Y:S03]  /*18db0*/  FMUL.FTZ R98, R98, UR8 ;  /* 0x0000000862627c20 */ /* 0x000fe60008410000 */
[----:B------:R-:W-:Y:S01]  /*18dc0*/  MUFU.TANH R54, R93 ;  /* 0x0000005d00367308 */ /* 0x000fe20000002400 */
[----:B------:R-:W4:Y:S01]  /*18dd0*/  LDL.LU R5, [R1+0x20] ;  /* 0x0000200001057983 */ /* 0x000f220000300800 */
[----:B------:R-:W-:Y:S01]  /*18de0*/  FMUL.FTZ R105, R105, UR8 ;  /* 0x0000000869697c20 */ /* 0x000fe20008410000 */
[----:B------:R-:W-:Y:S01]  /*18df0*/  FMUL.FTZ R104, R104, UR8 ;  /* 0x0000000868687c20 */ /* 0x000fe20008410000 */
[----:B------:R-:W-:Y:S01]  /*18e00*/  FMUL.FTZ R112, R112, UR8 ;  /* 0x0000000870707c20 */ /* 0x000fe20008410000 */
[----:B------:R-:W4:Y:S01]  /*18e10*/  LDL.LU R9, [R1+0x38] ;  /* 0x0000380001097983 */ /* 0x000f220000300800 */
[----:B------:R-:W-:Y:S01]  /*18e20*/  FMUL.FTZ R114, R114, UR8 ;  /* 0x0000000872727c20 */ /* 0x000fe20008410000 */
[----:B------:R-:W-:Y:S03]  /*18e30*/  FMUL.FTZ R111, R111, UR8 ;  /* 0x000000086f6f7c20 */ /* 0x000fe60008410000 */
[----:B------:R-:W1:Y:S01]  /*18e40*/  MUFU.TANH R43, R98 ;  /* 0x00000062002b7308 */ /* 0x000e620000002400 */
[----:B------:R-:W4:Y:S01]  /*18e50*/  LDL.LU R8, [R1+0x1c] ;  /* 0x00001c0001087983 */ /* 0x000f220000300800 */
[----:B------:R-:W-:Y:S01]  /*18e60*/  FMUL.FTZ R110, R110, UR8 ;  /* 0x000000086e6e7c20 */ /* 0x000fe20008410000 */
[----:B------:R-:W-:Y:S01]  /*18e70*/  FMUL.FTZ R108, R108, UR8 ;  /* 0x000000086c6c7c20 */ /* 0x000fe20008410000 */
[----:B------:R-:W-:Y:S01]  /*18e80*/  FMUL.FTZ R109, R109, UR8 ;  /* 0x000000086d6d7c20 */ /* 0x000fe20008410000 */
[----:B------:R-:W4:Y:S01]  /*18e90*/  LDL.LU R6, [R1+0x18] ;  /* 0x0000180001067983 */ /* 0x000f220000300800 */
[----:B------:R-:W-:Y:S01]  /*18ea0*/  FMUL.FTZ R113, R113, UR8 ;  /* 0x0000000871717c20 */ /* 0x000fe20008410000 */
[----:B------:R-:W-:Y:S01]  /*18eb0*/  FMUL.FTZ R115, R115, UR8 ;  /* 0x0000000873737c20 */ /* 0x000fe20008410000 */
[----:B------:R-:W-:Y:S01]  /*18ec0*/  FMUL.FTZ R116, R116, UR8 ;  /* 0x0000000874747c20 */ /* 0x000fe20008410000 */
[----:B------:R-:W1:Y:S01]  /*18ed0*/  S2R R3, SR_TID.X ;  /* 0x0000000000037919 */ /* 0x000e620000002100 */
[----:B------:R-:W-:Y:S01]  /*18ee0*/  FMUL.FTZ R118, R118, UR8 ;  /* 0x0000000876767c20 */ /* 0x000fe20008410000 */
[----:B------:R-:W-:Y:S01]  /*18ef0*/  FMUL.FTZ R120, R120, UR8 ;  /* 0x0000000878787c20 */ /* 0x000fe20008410000 */
[----:B------:R-:W-:Y:S01]  /*18f00*/  MUFU.TANH R19, R116 ;  /* 0x0000007400137308 */ /* 0x000fe20000002400 */
[----:B------:R-:W-:Y:S01]  /*18f10*/  FMUL.FTZ R122, R122, UR8 ;  /* 0x000000087a7a7c20 */ /* 0x000fe20008410000 */
[----:B------:R-:W-:Y:S01]  /*18f20*/  FMUL.FTZ R117, R117, UR8 ;  /* 0x0000000875757c20 */ /* 0x000fe20008410000 */
[----:B------:R-:W-:Y:S01]  /*18f30*/  FMUL.FTZ R119, R119, UR8 ;  /* 0x0000000877777c20 */ /* 0x000fe20008410000 */
[----:B------:R-:W-:Y:S01]  /*18f40*/  FMUL.FTZ R123, R123, UR8 ;  /* 0x000000087b7b7c20 */ /* 0x000fe20008410000 */
[----:B------:R-:W-:Y:S01]  /*18f50*/  FMUL.FTZ R121, R121, UR8 ;  /* 0x0000000879797c20 */ /* 0x000fe20008410000 */
[----:B------:R-:W-:Y:S01]  /*18f60*/  STL [R1+0x118], R228 ;  /* 0x000118e401007387 */ /* 0x000fe20000100800 */
[----:B------:R-:W-:Y:S03]  /*18f70*/  FMUL.FTZ R129, R129, UR8 ;  /* 0x0000000881817c20 */ /* 0x000fe60008410000 */
[----:B------:R-:W-:Y:S01]  /*18f80*/  MUFU.TANH R18, R117 ;  /* 0x0000007500127308 */ /* 0x000fe20000002400 */
[----:B------:R-:W-:Y:S01]  /*18f90*/  FMUL.FTZ R131, R131, UR8 ;  /* 0x0000000883837c20 */ /* 0x000fe20008410000 */
[----:B------:R-:W-:Y:S01]  /*18fa0*/  FMUL.FTZ R126, R126, UR8 ;  /* 0x000000087e7e7c20 */ /* 0x000fe20008410000 */
[----:B------:R-:W-:Y:S01]  /*18fb0*/  FMUL.FTZ R127, R127, UR8 ;  /* 0x000000087f7f7c20 */ /* 0x000fe20008410000 */
[----:B------:R-:W-:Y:S01]  /*18fc0*/  FMUL.FTZ R125, R125, UR8 ;  /* 0x000000087d7d7c20 */ /* 0x000fe20008410000 */
[----:B------:R-:W-:Y:S01]  /*18fd0*/  FMUL.FTZ R124, R124, UR8 ;  /* 0x000000087c7c7c20 */ /* 0x000fe20008410000 */
[----:B------:R-:W-:Y:S01]  /*18fe0*/  STL [R1+0x114], R227 ;  /* 0x000114e301007387 */ /* 0x000fe20000100800 */
[----:B------:R-:W-:Y:S03]  /*18ff0*/  UIADD3 UR26, UR26, -0x1, URZ ;  /* 0xffffffff1a1a7890 */ /* 0x000fe6000fffe03f */
[----:B------:R-:W-:Y:S04]  /*19000*/  STL [R1+0x110], R226 ;  /* 0x000110e201007387 */ /* 0x000fe80000100800 */
[----:B------:R-:W-:Y:S04]  /*19010*/  STL [R1+0x10c], R225 ;  /* 0x00010ce101007387 */ /* 0x000fe80000100800 */
[----:B------:R-:W-:Y:S04]  /*19020*/  STL [R1+0x108], R224 ;  /* 0x000108e001007387 */ /* 0x000fe80000100800 */
[----:B------:R-:W-:Y:S04]  /*19030*/  STL [R1+0x104], R223 ;  /* 0x000104df01007387 */ /* 0x000fe80000100800 */
[----:B------:R-:W-:Y:S04]  /*19040*/  STL [R1+0x100], R222 ;  /* 0x000100de01007387 */ /* 0x000fe80000100800 */
[----:B------:R-:W-:Y:S04]  /*19050*/  STL [R1+0xfc], R221 ;  /* 0x0000fcdd01007387 */ /* 0x000fe80000100800 */
[----:B------:R-:W-:Y:S01]  /*19060*/  STL [R1+0xf8], R216 ;  /* 0x0000f8d801007387 */ /* 0x000fe20000100800 */
[----:B-1----:R-:W-:Y:S04]  /*19070*/  SHF.L.U32 R3, R3, 0x1, RZ ;  /* 0x0000000103037819 */ /* 0x002fe800000006ff */
[----:B------:R-:W-:Y:S04]  /*19080*/  LOP3.LUT R3, R3, 0x6, RZ, 0xc0, !PT ;  /* 0x0000000603037812 */ /* 0x000fe800078ec0ff */
[----:B------:R-:W-:Y:S04]  /*19090*/  LEA R0, R0, R3, 0x7 ;  /* 0x0000000300007211 */ /* 0x000fe800078e38ff */
[----:B------:R-:W-:Y:S05]  /*190a0*/  I2FP.F32.S32 R3, R0 ;  /* 0x0000000000037245 */ /* 0x000fea0000201400 */
[C---:B------:R-:W-:Y:S01]  /*190b0*/  FFMA.FTZ R234, R3.reuse, UR5, R234 ;  /* 0x0000000503ea7c23 */ /* 0x040fe200080100ea */
[C---:B------:R-:W-:Y:S01]  /*190c0*/  FFMA.FTZ R243, R3.reuse, UR5, R243 ;  /* 0x0000000503f37c23 */ /* 0x040fe200080100f3 */
[----:B--2---:R-:W-:Y:S02]  /*190d0*/  MOV R4, R2 ;  /* 0x0000000200047202 */ /* 0x004fe40000000f00 */
[C---:B------:R-:W-:Y:S01]  /*190e0*/  IADD3 R2, R0.reuse, 0x1, RZ ;  /* 0x0000000100027810 */ /* 0x040fe20007ffe0ff */
[C---:B---3--:R-:W-:Y:S03]  /*190f0*/  FFMA.FTZ R16, R3.reuse, UR5, R13 ;  /* 0x0000000503107c23 */ /* 0x048fe6000801000d */
[----:B------:R-:W-:Y:S01]  /*19100*/  I2FP.F32.S32 R2, R2 ;  /* 0x0000000200027245 */ /* 0x000fe20000201400 */
[----:B----4-:R-:W-:Y:S01]  /*19110*/  FFMA.FTZ R214, R3, UR5, R12 ;  /* 0x0000000503d67c23 */ /* 0x010fe2000801000c */
[----:B------:R-:W-:Y:S03]  /*19120*/  IADD3 R3, R0, 0x8, RZ ;  /* 0x0000000800037810 */ /* 0x000fe60007ffe0ff */
[C---:B------:R-:W-:Y:S01]  /*19130*/  FFMA.FTZ R241, R2.reuse, UR5, R241 ;  /* 0x0000000502f17c23 */ /* 0x040fe200080100f1 */
[C---:B------:R-:W-:Y:S01]  /*19140*/  FFMA.FTZ R246, R2.reuse, UR5, R246 ;  /* 0x0000000502f67c23 */ /* 0x040fe200080100f6 */
[----:B------:R-:W-:Y:S01]  /*19150*/  FFMA.FTZ R237, R2, UR5, R237 ;  /* 0x0000000502ed7c23 */ /* 0x000fe200080100ed */
[----:B------:R-:W-:Y:S02]  /*19160*/  MOV R13, R11 ;  /* 0x0000000b000d7202 */ /* 0x000fe40000000f00 */
[----:B------:R-:W-:Y:S02]  /*19170*/  MOV R14, R10 ;  /* 0x0000000a000e7202 */ /* 0x000fe40000000f00 */
[----:B------:R-:W-:Y:S02]  /*19180*/  I2FP.F32.S32 R3, R3 ;  /* 0x0000000300037245 */ /* 0x000fe40000201400 */
[----:B------:R-:W-:Y:S02]  /*19190*/  MOV R10, R5 ;  /* 0x00000005000a7202 */ /* 0x000fe40000000f00 */
[----:B------:R-:W-:Y:S01]  /*191a0*/  IADD3 R5, R0, 0x10, RZ ;  /* 0x0000001000057810 */ /* 0x000fe20007ffe0ff */
[C---:B------:R-:W-:Y:S01]  /*191b0*/  FFMA.FTZ R239, R3.reuse, UR5, R239 ;  /* 0x0000000503ef7c23 */ /* 0x040fe200080100ef */
[----:B------:R-:W-:Y:S01]  /*191c0*/  FFMA.FTZ R215, R2, UR5, R9 ;  /* 0x0000000502d77c23 */ /* 0x000fe20008010009 */
[----:B------:R-:W-:Y:S01]  /*191d0*/  IADD3 R2, R0, 0x9, RZ ;  /* 0x0000000900027810 */ /* 0x000fe20007ffe0ff */
[C---:B------:R-:W-:Y:S01]  /*191e0*/  FFMA.FTZ R245, R3.reuse, UR5, R245 ;  /* 0x0000000503f57c23 */ /* 0x040fe200080100f5 */
[C---:B------:R-:W-:Y:S01]  /*191f0*/  FFMA.FTZ R17, R3.reuse, UR5, R4 ;  /* 0x0000000503117c23 */ /* 0x040fe20008010004 */
[----:B------:R-:W-:Y:S01]  /*19200*/  MOV R12, R8 ;  /* 0x00000008000c7202 */ /* 0x000fe20000000f00 */
[----:B------:R-:W-:Y:S01]  /*19210*/  FFMA.FTZ R230, R3, UR5, R230 ;  /* 0x0000000503e67c23 */ /* 0x000fe200080100e6 */
[----:B------:R-:W-:Y:S02]  /*19220*/  I2FP.F32.S32 R2, R2 ;  /* 0x0000000200027245 */ /* 0x000fe40000201400 */
[----:B------:R-:W-:Y:S02]  /*19230*/  MOV R8, R7 ;  /* 0x0000000700087202 */ /* 0x000fe40000000f00 */
[----:B------:R-:W-:Y:S01]  /*19240*/  MOV R7, R39 ;  /* 0x0000002700077202 */ /* 0x000fe20000000f00 */
[C---:B------:R-:W-:Y:S01]  /*19250*/  FFMA.FTZ R213, R2.reuse, UR5, R13 ;  /* 0x0000000502d57c23 */ /* 0x040fe2000801000d */
[----:B------:R-:W1:Y:S01]  /*19260*/  MUFU.TANH R39, R99 ;  /* 0x0000006300277308 */ /* 0x000e620000002400 */
[----:B------:R-:W-:Y:S01]  /*19270*/  MOV R13, R8 ;  /* 0x00000008000d7202 */ /* 0x000fe20000000f00 */
[C---:B------:R-:W-:Y:S01]  /*19280*/  FFMA.FTZ R236, R2.reuse, UR5, R236 ;  /* 0x0000000502ec7c23 */ /* 0x040fe200080100ec */
[----:B------:R-:W-:Y:S01]  /*19290*/  I2FP.F32.S32 R3, R5 ;  /* 0x0000000500037245 */ /* 0x000fe20000201400 */
[C---:B------:R-:W-:Y:S01]  /*192a0*/  FFMA.FTZ R244, R2.reuse, UR5, R244 ;  /* 0x0000000502f47c23 */ /* 0x040fe200080100f4 */
[----:B------:R-:W-:Y:S01]  /*192b0*/  MOV R11, R6 ;  /* 0x00000006000b7202 */ /* 0x000fe20000000f00 */
[----:B------:R-:W-:Y:S01]  /*192c0*/  FFMA.FTZ R207, R2, UR5, R14 ;  /* 0x0000000502cf7c23 */ /* 0x000fe2000801000e */
[----:B------:R-:W-:Y:S01]  /*192d0*/  MOV R8, R7 ;  /* 0x0000000700087202 */ /* 0x000fe20000000f00 */
[C---:B------:R-:W-:Y:S01]  /*192e0*/  FFMA.FTZ R206, R3.reuse, UR5, R12 ;  /* 0x0000000503ce7c23 */ /* 0x040fe2000801000c */
[----:B------:R-:W-:Y:S01]  /*192f0*/  MOV R9, R29 ;  /* 0x0000001d00097202 */ /* 0x000fe20000000f00 */
[C---:B------:R-:W-:Y:S01]  /*19300*/  FFMA.FTZ R233, R3.reuse, UR5, R233 ;  /* 0x0000000503e97c23 */ /* 0x040fe200080100e9 */
[----:B------:R2:W-:Y:S01]  /*19310*/  MUFU.TANH R29, R100 ;  /* 0x00000064001d7308 */ /* 0x0005e20000002400 */
[----:B------:R-:W-:Y:S01]  /*19320*/  MOV R7, R42 ;  /* 0x0000002a00077202 */ /* 0x000fe20000000f00 */
[C---:B------:R-:W-:Y:S01]  /*19330*/  FFMA.FTZ R242, R3.reuse, UR5, R242 ;  /* 0x0000000503f27c23 */ /* 0x040fe200080100f2 */
[----:B------:R-:W-:Y:S01]  /*19340*/  MOV R12, R33 ;  /* 0x00000021000c7202 */ /* 0x000fe20000000f00 */
[----:B------:R-:W-:Y:S01]  /*19350*/  FFMA.FTZ R212, R3, UR5, R11 ;  /* 0x0000000503d47c23 */ /* 0x000fe2000801000b */
[C---:B------:R-:W-:Y:S02]  /*19360*/  IADD3 R4, R0.reuse, 0x11, RZ ;  /* 0x0000001100047810 */ /* 0x040fe40007ffe0ff */
[----:B------:R-:W-:Y:S03]  /*19370*/  MOV R11, R27 ;  /* 0x0000001b000b7202 */ /* 0x000fe60000000f00 */
[----:B------:R3:W-:Y:S01]  /*19380*/  MUFU.TANH R42, R106 ;  /* 0x0000006a002a7308 */ /* 0x0007e20000002400 */
[C---:B------:R-:W-:Y:S02]  /*19390*/  IADD3 R3, R0.reuse, 0x18, RZ ;  /* 0x0000001800037810 */ /* 0x040fe40007ffe0ff */
[----:B------:R-:W-:Y:S02]  /*193a0*/  I2FP.F32.S32 R2, R4 ;  /* 0x0000000400027245 */ /* 0x000fe40000201400 */
[----:B------:R-:W-:Y:S02]  /*193b0*/  I2FP.F32.S32 R3, R3 ;  /* 0x0000000300037245 */ /* 0x000fe40000201400 */
[----:B------:R-:W-:Y:S03]  /*193c0*/  IADD3 R5, R0, 0x20, RZ ;  /* 0x0000002000057810 */ /* 0x000fe60007ffe0ff */
[----:B------:R4:W-:Y:S01]  /*193d0*/  MUFU.TANH R27, R101 ;  /* 0x00000065001b7308 */ /* 0x0009e20000002400 */
[C---:B------:R-:W-:Y:S01]  /*193e0*/  FFMA.FTZ R204, R2.reuse, UR5, R10 ;  /* 0x0000000502cc7c23 */ /* 0x040fe2000801000a */
[C---:B------:R-:W-:Y:S01]  /*193f0*/  FFMA.FTZ R210, R3.reuse, UR5, R210 ;  /* 0x0000000503d27c23 */ /* 0x040fe200080100d2 */
[C---:B------:R-:W-:Y:S01]  /*19400*/  FFMA.FTZ R238, R3.reuse, UR5, R238 ;  /* 0x0000000503ee7c23 */ /* 0x040fe200080100ee */
[C---:B------:R-:W-:Y:S01]  /*19410*/  FFMA.FTZ R200, R3.reuse, UR5, R200 ;  /* 0x0000000503c87c23 */ /* 0x040fe200080100c8 */
[----:B------:R-:W-:Y:S01]  /*19420*/  FFMA.FTZ R203, R3, UR5, R203 ;  /* 0x0000000503cb7c23 */ /* 0x000fe200080100cb */
[----:B------:R-:W-:Y:S01]  /*19430*/  MOV R10, R37 ;  /* 0x00000025000a7202 */ /* 0x000fe20000000f00 */
[C---:B------:R-:W-:Y:S03]  /*19440*/  FFMA.FTZ R231, R2.reuse, UR5, R231 ;  /* 0x0000000502e77c23 */ /* 0x040fe600080100e7 */
[----:B------:R1:W-:Y:S01]  /*19450*/  MUFU.TANH R37, R102 ;  /* 0x0000006600257308 */ /* 0x0003e20000002400 */
[----:B------:R-:W-:Y:S01]  /*19460*/  I2FP.F32.S32 R3, R5 ;  /* 0x0000000500037245 */ /* 0x000fe20000201400 */
[C---:B------:R-:W-:Y:S01]  /*19470*/  FFMA.FTZ R240, R2.reuse, UR5, R240 ;  /* 0x0000000502f07c23 */ /* 0x040fe200080100f0 */
[----:B------:R-:W-:Y:S01]  /*19480*/  MOV R6, R34 ;  /* 0x0000002200067202 */ /* 0x000fe20000000f00 */
[----:B------:R-:W-:Y:S01]  /*19490*/  FFMA.FTZ R211, R2, UR5, R211 ;  /* 0x0000000502d37c23 */ /* 0x000fe200080100d3 */
[C---:B------:R-:W-:Y:S01]  /*194a0*/  IADD3 R2, R0.reuse, 0x19, RZ ;  /* 0x0000001900027810 */ /* 0x040fe20007ffe0ff */
[C---:B--2---:R-:W-:Y:S01]  /*194b0*/  FFMA.FTZ R100, R3.reuse, UR5, R13 ;  /* 0x0000000503647c23 */ /* 0x044fe2000801000d */
[C---:B---3--:R-:W-:Y:S03]  /*194c0*/  FFMA.FTZ R106, R3.reuse, UR5, R12 ;  /* 0x00000005036a7c23 */ /* 0x048fe6000801000c */
[----:B------:R2:W3:Y:S01]  /*194d0*/  MUFU.TANH R34, R97 ;  /* 0x0000006100227308 */ /* 0x0004e20000002400 */
[C---:B------:R-:W-:Y:S01]  /*194e0*/  FFMA.FTZ R205, R3.reuse, UR5, R38 ;  /* 0x0000000503cd7c23 */ /* 0x040fe20008010026 */
[----:B------:R-:W-:Y:S01]  /*194f0*/  FFMA.FTZ R232, R3, UR5, R232 ;  /* 0x0000000503e87c23 */ /* 0x000fe200080100e8 */
[C---:B------:R-:W-:Y:S02]  /*19500*/  IADD3 R3, R0.reuse, 0x28, RZ ;  /* 0x0000002800037810 */ /* 0x040fe40007ffe0ff */
[----:B------:R-:W-:Y:S02]  /*19510*/  I2FP.F32.S32 R2, R2 ;  /* 0x0000000200027245 */ /* 0x000fe40000201400 */
[----:B------:R-:W-:Y:S03]  /*19520*/  I2FP.F32.S32 R3, R3 ;  /* 0x0000000300037245 */ /* 0x000fe60000201400 */
[----:B------:R3:W-:Y:S01]  /*19530*/  MUFU.TANH R33, R103 ;  /* 0x0000006700217308 */ /* 0x0007e20000002400 */
[----:B------:R-:W-:Y:S01]  /*19540*/  IADD3 R4, R0, 0x21, RZ ;  /* 0x0000002100047810 */ /* 0x000fe20007ffe0ff */
[C---:B------:R-:W-:Y:S01]  /*19550*/  FFMA.FTZ R235, R2.reuse, UR5, R235 ;  /* 0x0000000502eb7c23 */ /* 0x040fe200080100eb */
[C---:B------:R-:W-:Y:S01]  /*19560*/  FFMA.FTZ R209, R2.reuse, UR5, R209 ;  /* 0x0000000502d17c23 */ /* 0x040fe200080100d1 */
[C---:B------:R-:W-:Y:S01]  /*19570*/  FFMA.FTZ R96, R3.reuse, UR5, R45 ;  /* 0x0000000503607c23 */ /* 0x040fe2000801002d */
[C---:B------:R-:W-:Y:S01]  /*19580*/  FFMA.FTZ R89, R3.reuse, UR5, R251 ;  /* 0x0000000503597c23 */ /* 0x040fe200080100fb */
[C---:B----4-:R-:W-:Y:S01]  /*19590*/  FFMA.FTZ R101, R2.reuse, UR5, R6 ;  /* 0x0000000502657c23 */ /* 0x050fe20008010006 */
[----:B------:R-:W-:Y:S03]  /*195a0*/  FFMA.FTZ R201, R2, UR5, R201 ;  /* 0x0000000502c97c23 */ /* 0x000fe600080100c9 */
[----:B------:R4:W4:Y:S01]  /*195b0*/  MUFU.TANH R38, R107 ;  /* 0x0000006b00267308 */ /* 0x0009220000002400 */
[----:B------:R-:W-:Y:S01]  /*195c0*/  I2FP.F32.S32 R2, R4 ;  /* 0x0000000400027245 */ /* 0x000fe20000201400 */
[C---:B------:R-:W-:Y:S01]  /*195d0*/  FFMA.FTZ R208, R3.reuse, UR5, R208 ;  /* 0x0000000503d07c23 */ /* 0x040fe200080100d0 */
[----:B------:R-:W-:Y:S02]  /*195e0*/  MOV R6, R48 ;  /* 0x0000003000067202 */ /* 0x000fe40000000f00 */
[----:B------:R-:W-:Y:S01]  /*195f0*/  IADD3 R5, R0, 0x30, RZ ;  /* 0x0000003000057810 */ /* 0x000fe20007ffe0ff */
[C---:B-1----:R-:W-:Y:S01]  /*19600*/  FFMA.FTZ R102, R2.reuse, UR5, R10 ;  /* 0x0000000502667c23 */ /* 0x042fe2000801000a */
[----:B--2---:R-:W-:Y:S03]  /*19610*/  FFMA.FTZ R97, R2, UR5, R11 ;  /* 0x0000000502617c23 */ /* 0x004fe6000801000b */
[----:B------:R1:W-:Y:S01]  /*19620*/  MUFU.TANH R45, R105 ;  /* 0x00000069002d7308 */ /* 0x0003e20000002400 */
[----:B---3--:R-:W-:Y:S01]  /*19630*/  FFMA.FTZ R103, R3, UR5, R9 ;  /* 0x0000000503677c23 */ /* 0x008fe20008010009 */
[----:B------:R-:W-:Y:S01]  /*19640*/  I2FP.F32.S32 R3, R5 ;  /* 0x0000000500037245 */ /* 0x000fe20000201400 */
[----:B------:R-:W-:Y:S01]  /*19650*/  FMUL.FTZ R11, R130, UR8 ;  /* 0x00000008820b7c20 */ /* 0x000fe20008410000 */
[C---:B------:R-:W-:Y:S01]  /*19660*/  FFMA.FTZ R202, R2.reuse, UR5, R202 ;  /* 0x0000000502ca7c23 */ /* 0x040fe200080100ca */
[----:B------:R-:W-:Y:S01]  /*19670*/  FFMA.FTZ R229, R2, UR5, R229 ;  /* 0x0000000502e57c23 */ /* 0x000fe200080100e5 */
[C---:B------:R-:W-:Y:S01]  /*19680*/  IADD3 R2, R0.reuse, 0x29, RZ ;  /* 0x0000002900027810 */ /* 0x040fe20007ffe0ff */
[C---:B------:R-:W-:Y:S03]  /*19690*/  FFMA.FTZ R95, R3.reuse, UR5, R31 ;  /* 0x00000005035f7c23 */ /* 0x040fe6000801001f */
[----:B------:R2:W3:Y:S01]  /*196a0*/  MUFU.TANH R48, R104 ;  /* 0x0000006800307308 */ /* 0x0004e20000002400 */
[C---:B------:R-:W-:Y:S01]  /*196b0*/  IADD3 R4, R0.reuse, 0x31, RZ ;  /* 0x0000003100047810 */ /* 0x040fe20007ffe0ff */
[C---:B------:R-:W-:Y:S01]  /*196c0*/  FFMA.FTZ R84, R3.reuse, UR5, R35 ;  /* 0x0000000503547c23 */ /* 0x040fe20008010023 */
[----:B------:R-:W-:Y:S01]  /*196d0*/  I2FP.F32.S32 R2, R2 ;  /* 0x0000000200027245 */ /* 0x000fe20000201400 */
[C---:B------:R-:W-:Y:S01]  /*196e0*/  FFMA.FTZ R91, R3.reuse, UR5, R41 ;  /* 0x00000005035b7c23 */ /* 0x040fe20008010029 */
[----:B------:R-:W-:Y:S05]  /*196f0*/  IADD3 R5, R0, 0x40, RZ ;  /* 0x0000004000057810 */ /* 0x000fea0007ffe0ff */
[----:B------:R-:W-:Y:S01]  /*19700*/  MUFU.TANH R35, R110 ;  /* 0x0000006e00237308 */ /* 0x000fe20000002400 */
[C---:B------:R-:W-:Y:S01]  /*19710*/  FFMA.FTZ R99, R2.reuse, UR5, R8 ;  /* 0x0000000502637c23 */ /* 0x040fe20008010008 */
[C---:B----4-:R-:W-:Y:S01]  /*19720*/  FFMA.FTZ R107, R2.reuse, UR5, R7 ;  /* 0x00000005026b7c23 */ /* 0x050fe20008010007 */
[C---:B------:R-:W-:Y:S01]  /*19730*/  FFMA.FTZ R86, R2.reuse, UR5, R6 ;  /* 0x0000000502567c23 */ /* 0x040fe20008010006 */
[----:B------:R-:W-:Y:S01]  /*19740*/  FFMA.FTZ R93, R2, UR5, R252 ;  /* 0x00000005025d7c23 */ /* 0x000fe200080100fc */
[----:B------:R-:W-:Y:S01]  /*19750*/  I2FP.F32.S32 R2, R4 ;  /* 0x0000000400027245 */ /* 0x000fe20000201400 */
[----:B-1----:R-:W-:Y:S01]  /*19760*/  FFMA.FTZ R105, R3, UR5, R28 ;  /* 0x0000000503697c23 */ /* 0x002fe2000801001c */
[C---:B------:R-:W-:Y:S03]  /*19770*/  IADD3 R3, R0.reuse, 0x38, RZ ;  /* 0x0000003800037810 */ /* 0x040fe60007ffe0ff */
[----:B------:R-:W-:Y:S01]  /*19780*/  MUFU.TANH R41, R108 ;  /* 0x0000006c00297308 */ /* 0x000fe20000002400 */
[----:B------:R-:W-:Y:S01]  /*19790*/  IADD3 R4, R0, 0x41, RZ ;  /* 0x0000004100047810 */ /* 0x000fe20007ffe0ff */
[C---:B------:R-:W-:Y:S01]  /*197a0*/  FFMA.FTZ R81, R2.reuse, UR5, R250 ;  /* 0x0000000502517c23 */ /* 0x040fe200080100fa */
[C---:B------:R-:W-:Y:S01]  /*197b0*/  FFMA.FTZ R92, R2.reuse, UR5, R40 ;  /* 0x00000005025c7c23 */ /* 0x040fe20008010028 */
[C---:B------:R-:W-:Y:S01]  /*197c0*/  FFMA.FTZ R88, R2.reuse, UR5, R249 ;  /* 0x0000000502587c23 */ /* 0x040fe200080100f9 */
[----:B--2---:R-:W-:Y:S01]  /*197d0*/  FFMA.FTZ R104, R2, UR5, R32 ;  /* 0x0000000502687c23 */ /* 0x004fe20008010020 */
[----:B------:R-:W-:Y:S01]  /*197e0*/  IADD3 R2, R0, 0x39, RZ ;  /* 0x0000003900027810 */ /* 0x000fe20007ffe0ff */
[----:B------:R-:W-:Y:S03]  /*197f0*/  FMUL.FTZ R8, R128, UR8 ;  /* 0x0000000880087c20 */ /* 0x000fe60008410000 */
[----:B------:R-:W-:Y:S01]  /*19800*/  MUFU.TANH R28, R114 ;  /* 0x00000072001c7308 */ /* 0x000fe20000002400 */
[----:B------:R-:W-:Y:S02]  /*19810*/  I2FP.F32.S32 R3, R3 ;  /* 0x0000000300037245 */ /* 0x000fe40000201400 */
[----:B------:R-:W-:Y:S02]  /*19820*/  I2FP.F32.S32 R2, R2 ;  /* 0x0000000200027245 */ /* 0x000fe40000201400 */
[----:B------:R-:W-:Y:S01]  /*19830*/  IADD3 R6, R0, 0x61, RZ ;  /* 0x0000006100067810 */ /* 0x000fe20007ffe0ff */
[C---:B------:R-:W-:Y:S01]  /*19840*/  FFMA.FTZ R98, R3.reuse, UR5, R26 ;  /* 0x0000000503627c23 */ /* 0x040fe2000801001a */
[C---:B------:R-:W-:Y:S03]  /*19850*/  FFMA.FTZ R80, R3.reuse, UR5, R23 ;  /* 0x0000000503507c23 */ /* 0x040fe60008010017 */
[----:B------:R-:W-:Y:S01]  /*19860*/  MUFU.TANH R32, R111 ;  /* 0x0000006f00207308 */ /* 0x000fe20000002400 */
[C---:B------:R-:W-:Y:S01]  /*19870*/  FFMA.FTZ R85, R3.reuse, UR5, R30 ;  /* 0x0000000503557c23 */ /* 0x040fe2000801001e */
[----:B------:R-:W-:Y:S01]  /*19880*/  FFMA.FTZ R74, R3, UR5, R24 ;  /* 0x00000005034a7c23 */ /* 0x000fe20008010018 */
[C---:B------:R-:W-:Y:S01]  /*19890*/  FFMA.FTZ R83, R2.reuse, UR5, R248 ;  /* 0x0000000502537c23 */ /* 0x040fe200080100f8 */
[C---:B------:R-:W-:Y:S01]  /*198a0*/  FFMA.FTZ R94, R2.reuse, UR5, R247 ;  /* 0x00000005025e7c23 */ /* 0x040fe200080100f7 */
[----:B------:R-:W-:Y:S01]  /*198b0*/  I2FP.F32.S32 R3, R5 ;  /* 0x0000000500037245 */ /* 0x000fe20000201400 */
[C---:B------:R-:W-:Y:S01]  /*198c0*/  FFMA.FTZ R66, R2.reuse, UR5, R66 ;  /* 0x0000000502427c23 */ /* 0x040fe20008010042 */
[----:B------:R-:W-:Y:S03]  /*198d0*/  FFMA.FTZ R77, R2, UR5, R25 ;  /* 0x00000005024d7c23 */ /* 0x000fe60008010019 */
[----:B------:R-:W1:Y:S01]  /*198e0*/  MUFU.TANH R23, R112 ;  /* 0x0000007000177308 */ /* 0x000e620000002400 */
[----:B------:R-:W-:Y:S01]  /*198f0*/  I2FP.F32.S32 R2, R4 ;  /* 0x0000000400027245 */ /* 0x000fe20000201400 */
[C---:B------:R-:W-:Y:S01]  /*19900*/  FFMA.FTZ R63, R3.reuse, UR5, R63 ;  /* 0x00000005033f7c23 */ /* 0x040fe2000801003f */
[C---:B------:R-:W-:Y:S01]  /*19910*/  FFMA.FTZ R90, R3.reuse, UR5, R72 ;  /* 0x00000005035a7c23 */ /* 0x040fe20008010048 */
[C---:B------:R-:W-:Y:S01]  /*19920*/  FFMA.FTZ R79, R3.reuse, UR5, R21 ;  /* 0x00000005034f7c23 */ /* 0x040fe20008010015 */
[----:B------:R-:W-:Y:S01]  /*19930*/  FFMA.FTZ R75, R3, UR5, R70 ;  /* 0x00000005034b7c23 */ /* 0x000fe20008010046 */
[----:B------:R-:W-:Y:S01]  /*19940*/  FFMA.FTZ R60, R2, UR5, R60 ;  /* 0x00000005023c7c23 */ /* 0x000fe2000801003c */
[----:B------:R-:W-:Y:S03]  /*19950*/  IADD3 R3, R0, 0x48, RZ ;  /* 0x0000004800037810 */ /* 0x000fe60007ffe0ff */
[----:B------:R-:W-:Y:S01]  /*19960*/  MUFU.TANH R40, R109 ;  /* 0x0000006d00287308 */ /* 0x000fe20000002400 */
[C---:B------:R-:W-:Y:S01]  /*19970*/  FFMA.FTZ R76, R2.reuse, UR5, R22 ;  /* 0x00000005024c7c23 */ /* 0x040fe20008010016 */
[C---:B------:R-:W-:Y:S01]  /*19980*/  FFMA.FTZ R87, R2.reuse, UR5, R73 ;  /* 0x0000000502577c23 */ /* 0x040fe20008010049 */
[----:B------:R-:W-:Y:S01]  /*19990*/  FFMA.FTZ R67, R2, UR5, R67 ;  /* 0x0000000502437c23 */ /* 0x000fe20008010043 */
[C---:B------:R-:W-:Y:S02]  /*199a0*/  IADD3 R2, R0.reuse, 0x49, RZ ;  /* 0x0000004900027810 */ /* 0x040fe40007ffe0ff */
[----:B------:R-:W-:Y:S04]  /*199b0*/  I2FP.F32.S32 R3, R3 ;  /* 0x0000000300037245 */ /* 0x000fe80000201400 */
[----:B------:R-:W2:Y:S01]  /*199c0*/  MUFU.TANH R21, R113 ;  /* 0x0000007100157308 */ /* 0x000ea20000002400 */
[----:B------:R-:W-:Y:S02]  /*199d0*/  I2FP.F32.S32 R2, R2 ;  /* 0x0000000200027245 */ /* 0x000fe40000201400 */
[C---:B------:R-:W-:Y:S01]  /*199e0*/  IADD3 R5, R0.reuse, 0x50, RZ ;  /* 0x0000005000057810 */ /* 0x040fe20007ffe0ff */
[C---:B------:R-:W-:Y:S01]  /*199f0*/  FFMA.FTZ R52, R3.reuse, UR5, R52 ;  /* 0x0000000503347c23 */ /* 0x040fe20008010034 */
[----:B------:R-:W-:Y:S01]  /*19a00*/  IADD3 R4, R0, 0x51, RZ ;  /* 0x0000005100047810 */ /* 0x000fe20007ffe0ff */
[C---:B------:R-:W-:Y:S01]  /*19a10*/  FFMA.FTZ R65, R3.reuse, UR5, R65 ;  /* 0x0000000503417c23 */ /* 0x040fe20008010041 */
[C---:B------:R-:W-:Y:S03]  /*19a20*/  FFMA.FTZ R82, R3.reuse, UR5, R20 ;  /* 0x0000000503527c23 */ /* 0x040fe60008010014 */
[----:B------:R-:W4:Y:S01]  /*19a30*/  MUFU.TANH R26, R115 ;  /* 0x00000073001a7308 */ /* 0x000f220000002400 */
[----:B------:R-:W-:Y:S01]  /*19a40*/  FFMA.FTZ R59, R3, UR5, R59 ;  /* 0x00000005033b7c23 */ /* 0x000fe2000801003b */
[----:B------:R-:W-:Y:S01]  /*19a50*/  I2FP.F32.S32 R3, R5 ;  /* 0x0000000500037245 */ /* 0x000fe20000201400 */
[C---:B------:R-:W-:Y:S01]  /*19a60*/  FFMA.FTZ R50, R2.reuse, UR5, R50 ;  /* 0x0000000502327c23 */ /* 0x040fe20008010032 */
[C---:B------:R-:W-:Y:S01]  /*19a70*/  FFMA.FTZ R62, R2.reuse, UR5, R62 ;  /* 0x00000005023e7c23 */ /* 0x040fe2000801003e */
[C---:B------:R-:W-:Y:S01]  /*19a80*/  FFMA.FTZ R78, R2.reuse, UR5, R78 ;  /* 0x00000005024e7c23 */ /* 0x040fe2000801004e */
[----:B------:R-:W-:Y:S01]  /*19a90*/  FFMA.FTZ R56, R2, UR5, R56 ;  /* 0x0000000502387c23 */ /* 0x000fe20008010038 */
[----:B------:R-:W-:Y:S03]  /*19aa0*/  I2FP.F32.S32 R2, R4 ;  /* 0x0000000400027245 */ /* 0x000fe60000201400 */
[----:B------:R-:W4:Y:S01]  /*19ab0*/  MUFU.TANH R22, R118 ;  /* 0x0000007600167308 */ /* 0x000f220000002400 */
[C---:B------:R-:W-:Y:S01]  /*19ac0*/  FFMA.FTZ R53, R3.reuse, UR5, R53 ;  /* 0x0000000503357c23 */ /* 0x040fe20008010035 */
[C---:B------:R-:W-:Y:S01]  /*19ad0*/  FFMA.FTZ R64, R3.reuse, UR5, R64 ;  /* 0x0000000503407c23 */ /* 0x040fe20008010040 */
[C---:B------:R-:W-:Y:S01]  /*19ae0*/  FFMA.FTZ R47, R3.reuse, UR5, R47 ;  /* 0x00000005032f7c23 */ /* 0x040fe2000801002f */
[----:B------:R-:W-:Y:S01]  /*19af0*/  FFMA.FTZ R58, R3, UR5, R58 ;  /* 0x00000005033a7c23 */ /* 0x000fe2000801003a */
[C---:B------:R-:W-:Y:S01]  /*19b00*/  FFMA.FTZ R55, R2.reuse, UR5, R55 ;  /* 0x0000000502377c23 */ /* 0x040fe20008010037 */
[C---:B------:R-:W-:Y:S01]  /*19b10*/  FFMA.FTZ R44, R2.reuse, UR5, R44 ;  /* 0x00000005022c7c23 */ /* 0x040fe2000801002c */
[----:B------:R-:W-:Y:S03]  /*19b20*/  FFMA.FTZ R51, R2, UR5, R51 ;  /* 0x0000000502337c23 */ /* 0x000fe60008010033 */
[----:B------:R-:W4:Y:S01]  /*19b30*/  MUFU.TANH R25, R122 ;  /* 0x0000007a00197308 */ /* 0x000f220000002400 */
[----:B------:R-:W-:Y:S01]  /*19b40*/  IADD3 R3, R0, 0x58, RZ ;  /* 0x0000005800037810 */ /* 0x000fe20007ffe0ff */
[----:B------:R-:W-:Y:S01]  /*19b50*/  FFMA.FTZ R61, R2, UR5, R61 ;  /* 0x00000005023d7c23 */ /* 0x000fe2000801003d */
[C---:B------:R-:W-:Y:S02]  /*19b60*/  IADD3 R2, R0.reuse, 0x59, RZ ;  /* 0x0000005900027810 */ /* 0x040fe40007ffe0ff */
[----:B------:R-:W-:Y:S02]  /*19b70*/  I2FP.F32.S32 R3, R3 ;  /* 0x0000000300037245 */ /* 0x000fe40000201400 */
[----:B------:R-:W-:Y:S03]  /*19b80*/  I2FP.F32.S32 R2, R2 ;  /* 0x0000000200027245 */ /* 0x000fe60000201400 */
[----:B------:R-:W4:Y:S01]  /*19b90*/  MUFU.TANH R31, R120 ;  /* 0x00000078001f7308 */ /* 0x000f220000002400 */
[----:B------:R-:W-:Y:S01]  /*19ba0*/  IADD3 R4, R0, 0x60, RZ ;  /* 0x0000006000047810 */ /* 0x000fe20007ffe0ff */
[C---:B------:R-:W-:Y:S01]  /*19bb0*/  FFMA.FTZ R36, R3.reuse, UR5, R36 ;  /* 0x0000000503247c23 */ /* 0x040fe20008010024 */
[C---:B------:R-:W-:Y:S01]  /*19bc0*/  FFMA.FTZ R43, R3.reuse, UR5, R43 ;  /* 0x00000005032b7c23 */ /* 0x040fe2000801002b */
[C---:B------:R-:W-:Y:S01]  /*19bd0*/  FFMA.FTZ R49, R3.reuse, UR5, R49 ;  /* 0x0000000503317c23 */ /* 0x040fe20008010031 */
[----:B------:R-:W-:Y:S01]  /*19be0*/  FFMA.FTZ R57, R3, UR5, R57 ;  /* 0x0000000503397c23 */ /* 0x000fe20008010039 */
[C---:B------:R-:W-:Y:S01]  /*19bf0*/  FFMA.FTZ R54, R2.reuse, UR5, R54 ;  /* 0x0000000502367c23 */ /* 0x040fe20008010036 */
[C---:B------:R-:W-:Y:S03]  /*19c00*/  FFMA.FTZ R39, R2.reuse, UR5, R39 ;  /* 0x0000000502277c23 */ /* 0x040fe60008010027 */
[----:B------:R-:W4:Y:S01]  /*19c10*/  MUFU.TANH R20, R119 ;  /* 0x0000007700147308 */ /* 0x000f220000002400 */
[----:B------:R-:W-:Y:S01]  /*19c20*/  I2FP.F32.S32 R3, R4 ;  /* 0x0000000400037245 */ /* 0x000fe20000201400 */
[C---:B------:R-:W-:Y:S01]  /*19c30*/  FFMA.FTZ R34, R2.reuse, UR5, R34 ;  /* 0x0000000502227c23 */ /* 0x040fe20008010022 */
[----:B------:R-:W-:Y:S01]  /*19c40*/  FFMA.FTZ R46, R2, UR5, R46 ;  /* 0x00000005022e7c23 */ /* 0x000fe2000801002e */
[----:B------:R-:W-:Y:S02]  /*19c50*/  I2FP.F32.S32 R2, R6 ;  /* 0x0000000600027245 */ /* 0x000fe40000201400 */
[C---:B------:R-:W-:Y:S01]  /*19c60*/  IADD3 R5, R0.reuse, 0x68, RZ ;  /* 0x0000006800057810 */ /* 0x040fe20007ffe0ff */
[C---:B------:R-:W-:Y:S03]  /*19c70*/  FFMA.FTZ R37, R3.reuse, UR5, R37 ;  /* 0x0000000503257c23 */ /* 0x040fe60008010025 */
[----:B------:R-:W4:Y:S01]  /*19c80*/  MUFU.TANH R24, R123 ;  /* 0x0000007b00187308 */ /* 0x000f220000002400 */
[----:B------:R-:W-:Y:S01]  /*19c90*/  IADD3 R4, R0, 0x69, RZ ;  /* 0x0000006900047810 */ /* 0x000fe20007ffe0ff */
[C---:B------:R-:W-:Y:S01]  /*19ca0*/  FFMA.FTZ R38, R2.reuse, UR5, R38 ;  /* 0x0000000502267c23 */ /* 0x040fe20008010026 */
[C---:B------:R-:W-:Y:S01]  /*19cb0*/  FFMA.FTZ R29, R3.reuse, UR5, R29 ;  /* 0x00000005031d7c23 */ /* 0x040fe2000801001d */
[C---:B------:R-:W-:Y:S01]  /*19cc0*/  FFMA.FTZ R42, R3.reuse, UR5, R42 ;  /* 0x00000005032a7c23 */ /* 0x040fe2000801002a */
[----:B---3--:R-:W-:Y:S01]  /*19cd0*/  FFMA.FTZ R48, R3, UR5, R48 ;  /* 0x0000000503307c23 */ /* 0x008fe20008010030 */
[----:B------:R-:W-:Y:S01]  /*19ce0*/  I2FP.F32.S32 R3, R5 ;  /* 0x0000000500037245 */ /* 0x000fe20000201400 */
[C---:B------:R-:W-:Y:S03]  /*19cf0*/  FFMA.FTZ R27, R2.reuse, UR5, R27 ;  /* 0x00000005021b7c23 */ /* 0x040fe6000801001b */
[----:B------:R-:W3:Y:S01]  /*19d00*/  MUFU.TANH R30, R121 ;  /* 0x00000079001e7308 */ /* 0x000ee20000002400 */
[C---:B------:R-:W-:Y:S01]  /*19d10*/  FFMA.FTZ R33, R2.reuse, UR5, R33 ;  /* 0x0000000502217c23 */ /* 0x040fe20008010021 */
[----:B------:R-:W-:Y:S01]  /*19d20*/  FFMA.FTZ R45, R2, UR5, R45 ;  /* 0x00000005022d7c23 */ /* 0x000fe2000801002d */
[----:B------:R-:W-:Y:S01]  /*19d30*/  I2FP.F32.S32 R2, R4 ;  /* 0x0000000400027245 */ /* 0x000fe20000201400 */
[C---:B-1----:R-:W-:Y:S01]  /*19d40*/  FFMA.FTZ R23, R3.reuse, UR5, R23 ;  /* 0x0000000503177c23 */ /* 0x042fe20008010017 */
[C---:B------:R-:W-:Y:S01]  /*19d50*/  FFMA.FTZ R35, R3.reuse, UR5, R35 ;  /* 0x0000000503237c23 */ /* 0x040fe20008010023 */
[C---:B------:R-:W-:Y:S01]  /*19d60*/  FFMA.FTZ R28, R3.reuse, UR5, R28 ;  /* 0x00000005031c7c23 */ /* 0x040fe2000801001c */
[----:B------:R-:W-:Y:S03]  /*19d70*/  FFMA.FTZ R41, R3, UR5, R41 ;  /* 0x0000000503297c23 */ /* 0x000fe60008010029 */
[----:B------:R-:W1:Y:S01]  /*19d80*/  MUFU.TANH R8, R8 ;  /* 0x0000000800087308 */ /* 0x000e620000002400 */
[C---:B--2---:R-:W-:Y:S01]  /*19d90*/  FFMA.FTZ R21, R2.reuse, UR5, R21 ;  /* 0x0000000502157c23 */ /* 0x044fe20008010015 */
[----:B------:R-:W-:Y:S01]  /*19da0*/  FFMA.FTZ R32, R2, UR5, R32 ;  /* 0x0000000502207c23 */ /* 0x000fe20008010020 */
[----:B------:R-:W-:Y:S01]  /*19db0*/  IADD3 R3, R0, 0x70, RZ ;  /* 0x0000007000037810 */ /* 0x000fe20007ffe0ff */
[C---:B------:R-:W-:Y:S01]  /*19dc0*/  FFMA.FTZ R40, R2.reuse, UR5, R40 ;  /* 0x0000000502287c23 */ /* 0x040fe20008010028 */
[----:B----4-:R-:W-:Y:S01]  /*19dd0*/  FFMA.FTZ R26, R2, UR5, R26 ;  /* 0x00000005021a7c23 */ /* 0x010fe2000801001a */
[----:B------:R-:W-:Y:S04]  /*19de0*/  IADD3 R2, R0, 0x71, RZ ;  /* 0x0000007100027810 */ /* 0x000fe80007ffe0ff */
[----:B------:R-:W2:Y:S01]  /*19df0*/  MUFU.TANH R11, R11 ;  /* 0x0000000b000b7308 */ /* 0x000ea20000002400 */
[----:B------:R-:W-:Y:S02]  /*19e00*/  I2FP.F32.S32 R3, R3 ;  /* 0x0000000300037245 */ /* 0x000fe40000201400 */
[----:B------:R-:W-:Y:S02]  /*19e10*/  I2FP.F32.S32 R2, R2 ;  /* 0x0000000200027245 */ /* 0x000fe40000201400 */
        /* <DEDUP_REMOVED lines=8> */
[----:B---3--:R-:W-:Y:S01]  /*19ea0*/  FFMA.FTZ R30, R2, UR5, R30 ;  /* 0x00000005021e7c23 */ /* 0x008fe2000801001e */
[----:B------:R-:W-:Y:S02]  /*19eb0*/  FMNMX.FTZ R3, R214, R133, !PT ;  /* 0x00000085d6037209 */ /* 0x000fe40007810000 */
[----:B------:R-:W-:Y:S02]  /*19ec0*/  FMNMX.FTZ R2, R234, R134, !PT ;  /* 0x00000086ea027209 */ /* 0x000fe40007810000 */
[----:B------:R-:W-:Y:S02]  /*19ed0*/  FMNMX.FTZ R6, R243, R135, !PT ;  /* 0x00000087f3067209 */ /* 0x000fe40007810000 */
[----:B------:R-:W-:Y:S02]  /*19ee0*/  FMNMX.FTZ R7, R215, R5, !PT ;  /* 0x00000005d7077209 */ /* 0x000fe40007810000 */
[----:B------:R-:W-:Y:S02]  /*19ef0*/  FMNMX.FTZ R5, R237, R3, !PT ;  /* 0x00000003ed057209 */ /* 0x000fe40007810000 */
[----:B------:R-:W-:Y:S02]  /*19f00*/  FMNMX.FTZ R3, R246, R6, !PT ;  /* 0x00000006f6037209 */ /* 0x000fe40007810000 */
[----:B------:R-:W3:Y:S01]  /*19f10*/  MUFU.TANH R6, R126 ;  /* 0x0000007e00067308 */ /* 0x000ee20000002400 */
        /* <DEDUP_REMOVED lines=69> */
[----:B------:R-:W-:Y:S01]  /*1a370*/  MUFU.TANH R3, R127 ;  /* 0x0000007f00037308 */ /* 0x000fe20000002400 */
[----:B------:R-:W-:Y:S02]  /*1a380*/  FMNMX.FTZ R10, R50, R7, !PT ;  /* 0x00000007320a7209 */ /* 0x000fe40007810000 */
[----:B------:R-:W-:Y:S02]  /*1a390*/  FMNMX.FTZ R2, R62, R2, !PT ;  /* 0x000000023e027209 */ /* 0x000fe40007810000 */
[----:B------:R-:W-:Y:S02]  /*1a3a0*/  FMNMX.FTZ R5, R78, R5, !PT ;  /* 0x000000054e057209 */ /* 0x000fe40007810000 */
[----:B------:R-:W-:Y:S03]  /*1a3b0*/  FMNMX.FTZ R10, R47, R10, !PT ;  /* 0x0000000a2f0a7209 */ /* 0x000fe60007810000 */
[----:B------:R-:W4:Y:S01]  /*1a3c0*/  MUFU.TANH R7, R129 ;  /* 0x0000008100077308 */ /* 0x000f220000002400 */
        /* <DEDUP_REMOVED lines=24> */
[C---:B------:R-:W-:Y:S02]  /*1a550*/  IADD3 R4, R0.reuse, 0x78, RZ ;  /* 0x0000007800047810 */ /* 0x040fe40007ffe0ff */
[----:B------:R-:W-:Y:S02]  /*1a560*/  FMNMX.FTZ R12, R33, R12, !PT ;  /* 0x0000000c210c7209 */ /* 0x000fe40007810000 */
[----:B------:R-:W-:Y:S02]  /*1a570*/  FMNMX.FTZ R5, R21, R2, !PT ;  /* 0x0000000215057209 */ /* 0x000fe40007810000 */
[----:B------:R-:W-:Y:S02]  /*1a580*/  I2FP.F32.S32 R4, R4 ;  /* 0x0000000400047245 */ /* 0x000fe40000201400 */
[----:B------:R-:W-:Y:S02]  /*1a590*/  FMNMX.FTZ R9, R45, R9, !PT ;  /* 0x000000092d097209 */ /* 0x000fe40007810000 */
[----:B------:R-:W-:Y:S01]  /*1a5a0*/  IADD3 R0, R0, 0x79, RZ ;  /* 0x0000007900007810 */ /* 0x000fe20007ffe0ff */
[----:B-1----:R-:W-:Y:S01]  /*1a5b0*/  FFMA.FTZ R8, R4, UR5, R8 ;  /* 0x0000000504087c23 */ /* 0x002fe20008010008 */
[----:B------:R-:W-:Y:S01]  /*1a5c0*/  FMNMX.FTZ R12, R28, R12, !PT ;  /* 0x0000000c1c0c7209 */ /* 0x000fe20007810000 */
[C---:B--2---:R-:W-:Y:S01]  /*1a5d0*/  FFMA.FTZ R11, R4.reuse, UR5, R11 ;  /* 0x00000005040b7c23 */ /* 0x044fe2000801000b */
[----:B------:R-:W-:Y:S01]  /*1a5e0*/  FMNMX.FTZ R2, R35, R13, !PT ;  /* 0x0000000d23027209 */ /* 0x000fe20007810000 */
[----:B---3--:R-:W-:Y:S01]  /*1a5f0*/  FFMA.FTZ R6, R4, UR5, R6 ;  /* 0x0000000504067c23 */ /* 0x008fe20008010006 */
[----:B------:R-:W-:Y:S02]  /*1a600*/  FMNMX.FTZ R5, R19, R5, !PT ;  /* 0x0000000513057209 */ /* 0x000fe40007810000 */
[----:B------:R-:W-:Y:S02]  /*1a610*/  I2FP.F32.S32 R0, R0 ;  /* 0x0000000000007245 */ /* 0x000fe40000201400 */
[----:B------:R-:W-:Y:S02]  /*1a620*/  FMNMX.FTZ R13, R41, R9, !PT ;  /* 0x00000009290d7209 */ /* 0x000fe40007810000 */
[----:B------:R-:W-:Y:S01]  /*1a630*/  FMNMX.FTZ R9, R26, R12, !PT ;  /* 0x0000000c1a097209 */ /* 0x000fe20007810000 */
[----:B----4-:R-:W-:Y:S01]  /*1a640*/  FFMA.FTZ R7, R0, UR5, R7 ;  /* 0x0000000500077c23 */ /* 0x010fe20008010007 */
[----:B------:R-:W1:Y:S01]  /*1a650*/  MUFU.TANH R12, R124 ;  /* 0x0000007c000c7308 */ /* 0x000e620000002400 */
[----:B------:R-:W-:Y:S01]  /*1a660*/  FMNMX.FTZ R14, R32, R2, !PT ;  /* 0x00000002200e7209 */ /* 0x000fe20007810000 */
[----:B------:R-:W-:Y:S01]  /*1a670*/  FFMA.FTZ R10, R0, UR5, R10 ;  /* 0x00000005000a7c23 */ /* 0x000fe2000801000a */
[----:B------:R-:W-:Y:S02]  /*1a680*/  FMNMX.FTZ R2, R18, R5, !PT ;  /* 0x0000000512027209 */ /* 0x000fe40007810000 */
[----:B------:R-:W-:Y:S02]  /*1a690*/  FMNMX.FTZ R5, R22, R9, !PT ;  /* 0x0000000916057209 */ /* 0x000fe40007810000 */
[----:B------:R-:W-:Y:S03]  /*1a6a0*/  FMNMX.FTZ R2, R8, R2, !PT ;  /* 0x0000000208027209 */ /* 0x000fe60007810000 */
[----:B------:R-:W2:Y:S01]  /*1a6b0*/  MUFU.TANH R9, R125 ;  /* 0x0000007d00097308 */ /* 0x000ea20000002400 */
[----:B------:R-:W-:Y:S02]  /*1a6c0*/  FMNMX.FTZ R5, R20, R5, !PT ;  /* 0x0000000514057209 */ /* 0x000fe40007810000 */
[----:B------:R-:W-:Y:S02]  /*1a6d0*/  FMNMX.FTZ R73, R7, R2, !PT ;  /* 0x0000000207497209 */ /* 0x000fe40007810000 */
[----:B------:R-:W-:Y:S02]  /*1a6e0*/  FMNMX.FTZ R2, R25, R14, !PT ;  /* 0x0000000e19027209 */ /* 0x000fe40007810000 */
[----:B------:R-:W-:Y:S01]  /*1a6f0*/  FMNMX.FTZ R5, R11, R5, !PT ;  /* 0x000000050b057209 */ /* 0x000fe20007810000 */
[----:B------:R-:W3:Y:S01]  /*1a700*/  SHFL.BFLY PT, R14, R73, 0x2, 0x1f ;  /* 0x0c401f00490e7f89 */ /* 0x000ee200000e0000 */
[----:B------:R-:W-:Y:S01]  /*1a710*/  FMNMX.FTZ R2, R24, R2, !PT ;  /* 0x0000000218027209 */ /* 0x000fe20007810000 */
[----:B-1----:R-:W-:Y:S01]  /*1a720*/  FFMA.FTZ R12, R4, UR5, R12 ;  /* 0x00000005040c7c23 */ /* 0x002fe2000801000c */
[----:B------:R-:W-:Y:S01]  /*1a730*/  FMNMX.FTZ R72, R10, R5, !PT ;  /* 0x000000050a487209 */ /* 0x000fe20007810000 */
[----:B------:R-:W-:Y:S01]  /*1a740*/  FFMA.FTZ R5, R0, UR5, R3 ;  /* 0x0000000500057c23 */ /* 0x000fe20008010003 */
[----:B------:R-:W-:Y:S02]  /*1a750*/  FMNMX.FTZ R2, R6, R2, !PT ;  /* 0x0000000206027209 */ /* 0x000fe40007810000 */
[----:B------:R-:W-:Y:S01]  /*1a760*/  FMNMX.FTZ R13, R40, R13, !PT ;  /* 0x0000000d280d7209 */ /* 0x000fe20007810000 */
[----:B------:R-:W1:Y:S01]  /*1a770*/  SHFL.BFLY PT, R3, R72, 0x2, 0x1f ;  /* 0x0c401f0048037f89 */ /* 0x000e6200000e0000 */
[----:B------:R-:W-:Y:S01]  /*1a780*/  FMNMX.FTZ R2, R5, R2, !PT ;  /* 0x0000000205027209 */ /* 0x000fe20007810000 */
[----:B--2---:R-:W-:Y:S01]  /*1a790*/  FFMA.FTZ R9, R0, UR5, R9 ;  /* 0x0000000500097c23 */ /* 0x004fe20008010009 */
[----:B------:R-:W-:Y:S05]  /*1a7a0*/  FMNMX.FTZ R13, R31, R13, !PT ;  /* 0x0000000d1f0d7209 */ /* 0x000fea0007810000 */
[----:B------:R-:W2:Y:S01]  /*1a7b0*/  SHFL.BFLY PT, R0, R2, 0x2, 0x1f ;  /* 0x0c401f0002007f89 */ /* 0x000ea200000e0000 */
[----:B------:R-:W-:Y:S04]  /*1a7c0*/  FMNMX.FTZ R4, R30, R13, !PT ;  /* 0x0000000d1e047209 */ /* 0x000fe80007810000 */
[----:B------:R-:W-:Y:S04]  /*1a7d0*/  FMNMX.FTZ R4, R12, R4, !PT ;  /* 0x000000040c047209 */ /* 0x000fe80007810000 */
[----:B------:R-:W-:Y:S02]  /*1a7e0*/  FMNMX.FTZ R4, R9, R4, !PT ;  /* 0x0000000409047209 */ /* 0x000fe40007810000 */
[----:B---3--:R-:W-:Y:S03]  /*1a7f0*/  FMNMX.FTZ R73, R73, R14, !PT ;  /* 0x0000000e49497209 */ /* 0x008fe60007810000 */
[----:B------:R-:W3:Y:S08]  /*1a800*/  SHFL.BFLY PT, R71, R4, 0x2, 0x1f ;  /* 0x0c401f0004477f89 */ /* 0x000ef000000e0000 */
[----:B------:R-:W4:Y:S01]  /*1a810*/  SHFL.BFLY PT, R13, R73, 0x1, 0x1f ;  /* 0x0c201f00490d7f89 */ /* 0x000f2200000e0000 */
[----:B-1----:R-:W-:Y:S07]  /*1a820*/  FMNMX.FTZ R72, R72, R3, !PT ;  /* 0x0000000348487209 */ /* 0x002fee0007810000 */
[----:B------:R-:W1:Y:S01]  /*1a830*/  SHFL.BFLY PT, R14, R72, 0x1, 0x1f ;  /* 0x0c201f00480e7f89 */ /* 0x000e6200000e0000 */
[----:B--2---:R-:W-:Y:S07]  /*1a840*/  FMNMX.FTZ R2, R2, R0, !PT ;  /* 0x0000000002027209 */ /* 0x004fee0007810000 */
[----:B------:R-:W2:Y:S01]  /*1a850*/  SHFL.BFLY PT, R3, R2, 0x1, 0x1f ;  /* 0x0c201f0002037f89 */ /* 0x000ea200000e0000 */
[----:B---3--:R-:W-:Y:S02]  /*1a860*/  FMNMX.FTZ R71, R4, R71, !PT ;  /* 0x0000004704477209 */ /* 0x008fe40007810000 */
[----:B----4-:R-:W-:Y:S05]  /*1a870*/  FMNMX.FTZ R73, R73, R13, !PT ;  /* 0x0000000d49497209 */ /* 0x010fea0007810000 */
[----:B------:R-:W3:Y:S01]  /*1a880*/  SHFL.BFLY PT, R15, R71, 0x1, 0x1f ;  /* 0x0c201f00470f7f89 */ /* 0x000ee200000e0000 */
[C---:B------:R-:W-:Y:S01]  /*1a890*/  FSETP.NEU.FTZ.AND P2, PT, R73.reuse, -INF , PT ;  /* 0xff8000004900780b */ /* 0x040fe20003f5d000 */
[----:B------:R-:W-:Y:S01]  /*1a8a0*/  FADD.FTZ R0, -R73, R132 ;  /* 0x0000008449007221 */ /* 0x000fe20000010100 */
[----:B-1----:R-:W-:Y:S05]  /*1a8b0*/  FMNMX.FTZ R72, R72, R14, !PT ;  /* 0x0000000e48487209 */ /* 0x002fea0007810000 */
[----:B------:R1:W-:Y:S01]  /*1a8c0*/  STL [R1+0x11c], R73 ;  /* 0x00011c4901007387 */ /* 0x0003e20000100800 */
[----:B------:R-:W-:Y:S01]  /*1a8d0*/  FMUL.FTZ R4, R0, UR4 ;  /* 0x0000000400047c20 */ /* 0x000fe20008410000 */
[C---:B------:R-:W-:Y:S01]  /*1a8e0*/  FSETP.NEU.FTZ.AND P3, PT, R72.reuse, -INF , PT ;  /* 0xff8000004800780b */ /* 0x040fe20003f7d000 */
[----:B------:R-:W-:Y:S01]  /*1a8f0*/  FADD.FTZ R0, -R72, R133 ;  /* 0x0000008548007221 */ /* 0x000fe20000010100 */
[----:B--2---:R-:W-:Y:S01]  /*1a900*/  FMNMX.FTZ R70, R2, R3, !PT ;  /* 0x0000000302467209 */ /* 0x004fe20007810000 */
[----:B------:R2:W-:Y:S01]  /*1a910*/  MUFU.EX2 R69, R4 ;  /* 0x0000000400457308 */ /* 0x0005e20000000800 */
[----:B------:R4:W-:Y:S01]  /*1a920*/  STL [R1+0x120], R72 ;  /* 0x0001204801007387 */ /* 0x0009e20000100800 */
[----:B------:R-:W-:Y:S01]  /*1a930*/  FMUL.FTZ R2, R0, UR4 ;  /* 0x0000000400027c20 */ /* 0x000fe20008410000 */
[----:B------:R-:W-:Y:S01]  /*1a940*/  FMUL.FTZ R13, R72, UR4 ;  /* 0x00000004480d7c20 */ /* 0x000fe20008410000 */
[----:B------:R-:W-:Y:S06]  /*1a950*/  FADD.FTZ R0, -R70, R134 ;  /* 0x0000008646007221 */ /* 0x000fec0000010100 */
[----:B------:R1:W4:Y:S01]  /*1a960*/  MUFU.EX2 R68, R2 ;  /* 0x0000000200447308 */ /* 0x0003220000000800 */
[----:B------:R-:W-:Y:S01]  /*1a970*/  FMUL.FTZ R0, R0, UR4 ;  /* 0x0000000400007c20 */ /* 0x000fe20008410000 */
[----:B---3--:R-:W-:Y:S08]  /*1a980*/  FMNMX.FTZ R71, R71, R15, !PT ;  /* 0x0000000f47477209 */ /* 0x008ff00007810000 */
[----:B------:R3:W4:Y:S01]  /*1a990*/  MUFU.EX2 R3, R0 ;  /* 0x0000000000037308 */ /* 0x0007220000000800 */
[----:B--2---:R-:W-:Y:S05]  /*1a9a0*/  FMUL.FTZ R4, R73, UR4 ;  /* 0x0000000449047c20 */ /* 0x004fea0008410000 */
[----:B------:R-:W-:Y:S02]  /*1a9b0*/  FSEL R4, R4, RZ, P2 ;  /* 0x000000ff04047208 */ /* 0x000fe40001000000 */
[----:B------:R-:W-:Y:S01]  /*1a9c0*/  FSETP.NEU.FTZ.AND P2, PT, R70, -INF , PT ;  /* 0xff8000004600780b */ /* 0x000fe20003f5d000 */
[----:B-1----:R-:W-:Y:S02]  /*1a9d0*/  FADD.FTZ R2, -R71, R135 ;  /* 0x0000008747027221 */ /* 0x002fe40000010100 */
[--C-:B------:R-:W-:Y:S01]  /*1a9e0*/  FFMA.FTZ R227, R50, UR4, -R4.reuse ;  /* 0x0000000432e37c23 */ /* 0x100fe20008010804 */
[--C-:B------:R-:W-:Y:S01]  /*1a9f0*/  FFMA.FTZ R116, R86, UR4, -R4.reuse ;  /* 0x0000000456747c23 */ /* 0x100fe20008010804 */
[--C-:B------:R-:W-:Y:S01]  /*1aa00*/  FFMA.FTZ R247, R81, UR4, -R4.reuse ;  /* 0x0000000451f77c23 */ /* 0x100fe20008010804 */
[--C-:B------:R-:W-:Y:S01]  /*1aa10*/  FFMA.FTZ R248, R84, UR4, -R4.reuse ;  /* 0x0000000454f87c23 */ /* 0x100fe20008010804 */
[--C-:B------:R-:W-:Y:S01]  /*1aa20*/  FFMA.FTZ R73, R60, UR4, -R4.reuse ;  /* 0x000000043c497c23 */ /* 0x100fe20008010804 */
[--C-:B------:R-:W-:Y:S01]  /*1aa30*/  FFMA.FTZ R228, R52, UR4, -R4.reuse ;  /* 0x0000000434e47c23 */ /* 0x100fe20008010804 */
[----:B---3--:R-:W-:Y:S01]  /*1aa40*/  FMUL.FTZ R0, R2, UR4 ;  /* 0x0000000402007c20 */ /* 0x008fe20008410000 */
[--C-:B------:R-:W-:Y:S01]  /*1aa50*/  FFMA.FTZ R2, R16, UR4, -R4.reuse ;  /* 0x0000000410027c23 */ /* 0x100fe20008010804 */
[--C-:B------:R-:W-:Y:S01]  /*1aa60*/  FFMA.FTZ R225, R44, UR4, -R4.reuse ;  /* 0x000000042ce17c23 */ /* 0x100fe20008010804 */
[--C-:B------:R-:W-:Y:S01]  /*1aa70*/  FFMA.FTZ R224, R36, UR4, -R4.reuse ;  /* 0x0000000424e07c23 */ /* 0x100fe20008010804 */
[--C-:B------:R-:W-:Y:S01]  /*1aa80*/  FFMA.FTZ R223, R34, UR4, -R4.reuse ;  /* 0x0000000422df7c23 */ /* 0x100fe20008010804 */
[----:B------:R1:W-:Y:S01]  /*1aa90*/  MUFU.EX2 R111, R2 ;  /* 0x00000002006f7308 */ /* 0x0003e20000000800 */
[--C-:B------:R-:W-:Y:S01]  /*1aaa0*/  FFMA.FTZ R16, R207, UR4, -R4.reuse ;  /* 0x00000004cf107c23 */ /* 0x100fe20008010804 */
[--C-:B----4-:R-:W-:Y:S01]  /*1aab0*/  FFMA.FTZ R72, R29, UR4, -R4.reuse ;  /* 0x000000041d487c23 */ /* 0x110fe20008010804 */
[--C-:B------:R-:W-:Y:S01]  /*1aac0*/  FFMA.FTZ R81, R23, UR4, -R4.reuse ;  /* 0x0000000417517c23 */ /* 0x100fe20008010804 */
[--C-:B------:R-:W-:Y:S01]  /*1aad0*/  FFMA.FTZ R50, R21, UR4, -R4.reuse ;  /* 0x0000000415327c23 */ /* 0x100fe20008010804 */
[--C-:B------:R-:W-:Y:S01]  /*1aae0*/  FFMA.FTZ R200, R200, UR4, -R4.reuse ;  /* 0x00000004c8c87c23 */ /* 0x100fe20008010804 */
[--C-:B------:R-:W-:Y:S01]  /*1aaf0*/  FFMA.FTZ R101, R101, UR4, -R4.reuse ;  /* 0x0000000465657c23 */ /* 0x100fe20008010804 */
[--C-:B------:R-:W-:Y:S03]  /*1ab00*/  FFMA.FTZ R118, R97, UR4, -R4.reuse ;  /* 0x0000000461767c23 */ /* 0x100fe60008010804 */
[----:B------:R-:W2:Y:S01]  /*1ab10*/  MUFU.EX2 R0, R0 ;  /* 0x0000000000007308 */ /* 0x000ea20000000800 */
        /* <DEDUP_REMOVED lines=14> */
[--C-:B------:R-:W-:Y:S01]  /*1ac00*/  FFMA.FTZ R122, R27, UR4, -R4.reuse ;  /* 0x000000041b7a7c23 */ /* 0x100fe20008010804 */
[----:B------:R-:W-:Y:S01]  /*1ac10*/  FFMA.FTZ R207, R8, UR4, -R4 ;  /* 0x0000000408cf7c23 */ /* 0x000fe20008010804 */
[----:B------:R-:W-:Y:S01]  /*1ac20*/  FSEL R4, R13, RZ, P3 ;  /* 0x000000ff0d047208 */ /* 0x000fe20001800000 */
[----:B------:R-:W-:Y:S03]  /*1ac30*/  FMUL.FTZ R19, R68, R147 ;  /* 0x0000009344137220 */ /* 0x000fe60000410000 */
[----:B------:R4:W-:Y:S01]  /*1ac40*/  MUFU.EX2 R215, R17 ;  /* 0x0000001100d77308 */ /* 0x0009e20000000800 */
[----:B-1----:R-:W-:Y:S01]  /*1ac50*/  FMUL.FTZ R2, R70, UR4 ;  /* 0x0000000446027c20 */ /* 0x002fe20008410000 */
[----:B------:R-:W-:Y:S01]  /*1ac60*/  FMUL.FTZ R13, R71, UR4 ;  /* 0x00000004470d7c20 */ /* 0x000fe20008410000 */
[--C-:B------:R-:W-:Y:S01]  /*1ac70*/  FFMA.FTZ R7, R237, UR4, -R4.reuse ;  /* 0x00000004ed077c23 */ /* 0x100fe20008010804 */
[--C-:B------:R-:W-:Y:S01]  /*1ac80*/  FFMA.FTZ R63, R20, UR4, -R4.reuse ;  /* 0x00000004143f7c23 */ /* 0x100fe20008010804 */
[--C-:B------:R-:W-:Y:S01]  /*1ac90*/  FFMA.FTZ R222, R53, UR4, -R4.reuse ;  /* 0x0000000435de7c23 */ /* 0x100fe20008010804 */
[--C-:B------:R-:W-:Y:S01]  /*1aca0*/  FFMA.FTZ R221, R51, UR4, -R4.reuse ;  /* 0x0000000433dd7c23 */ /* 0x100fe20008010804 */
[----:B------:R-:W-:Y:S03]  /*1acb0*/  MOV R147, R81 ;  /* 0x0000005100937202 */ /* 0x000fe60000000f00 */
[----:B------:R1:W-:Y:S01]  /*1acc0*/  MUFU.EX2 R110, R7 ;  /* 0x00000007006e7308 */ /* 0x0003e20000000800 */
[--C-:B------:R-:W-:Y:S01]  /*1acd0*/  FFMA.FTZ R8, R214, UR4, -R4.reuse ;  /* 0x00000004d6087c23 */ /* 0x100fe20008010804 */
[----:B------:R-:W-:Y:S01]  /*1ace0*/  FSEL R2, R2, RZ, P2 ;  /* 0x000000ff02027208 */ /* 0x000fe20001000000 */
[--C-:B------:R-:W-:Y:S01]  /*1acf0*/  FFMA.FTZ R112, R93, UR4, -R4.reuse ;  /* 0x000000045d707c23 */ /* 0x100fe20008010804 */
[--C-:B------:R-:W-:Y:S01]  /*1ad00*/  FFMA.FTZ R132, R80, UR4, -R4.reuse ;  /* 0x0000000450847c23 */ /* 0x100fe20008010804 */
[--C-:B------:R-:W-:Y:S01]  /*1ad10*/  FFMA.FTZ R80, R39, UR4, -R4.reuse ;  /* 0x0000000427507c23 */ /* 0x100fe20008010804 */
[----:B------:R-:W-:Y:S01]  /*1ad20*/  FFMA.FTZ R203, R203, UR4, -R4 ;  /* 0x00000004cbcb7c23 */ /* 0x000fe20008010804 */
[----:B------:R-:W-:Y:S03]  /*1ad30*/  FFMA.FTZ R128, R92, UR4, -R2 ;  /* 0x000000045c807c23 */ /* 0x000fe60008010802 */
[----:B------:R2:W-:Y:S01]  /*1ad40*/  MUFU.EX2 R109, R8 ;  /* 0x00000008006d7308 */ /* 0x0005e20000000800 */
[--C-:B---3--:R-:W-:Y:S01]  /*1ad50*/  FFMA.FTZ R14, R230, UR4, -R4.reuse ;  /* 0x00000004e60e7c23 */ /* 0x108fe20008010804 */
[----:B----4-:R-:W-:Y:S01]  /*1ad60*/  FFMA.FTZ R17, R10, UR4, -R4 ;  /* 0x000000040a117c23 */ /* 0x010fe20008010804 */
[--C-:B------:R-:W-:Y:S01]  /*1ad70*/  FFMA.FTZ R10, R234, UR4, -R2.reuse ;  /* 0x00000004ea0a7c23 */ /* 0x100fe20008010802 */
[----:B------:R-:W-:Y:S01]  /*1ad80*/  FFMA.FTZ R93, R210, UR4, -R2 ;  /* 0x00000004d25d7c23 */ /* 0x000fe20008010802 */
[--C-:B------:R-:W-:Y:S01]  /*1ad90*/  FFMA.FTZ R201, R201, UR4, -R4.reuse ;  /* 0x00000004c9c97c23 */ /* 0x100fe20008010804 */
[----:B------:R-:W-:Y:S01]  /*1ada0*/  FFMA.FTZ R114, R102, UR4, -R4 ;  /* 0x0000000466727c23 */ /* 0x000fe20008010804 */
[----:B------:R-:W-:Y:S03]  /*1adb0*/  FFMA.FTZ R102, R55, UR4, -R2 ;  /* 0x0000000437667c23 */ /* 0x000fe60008010802 */
[----:B------:R3:W-:Y:S01]  /*1adc0*/  MUFU.EX2 R230, R16 ;  /* 0x0000001000e67308 */ /* 0x0007e20000000800 */
[----:B------:R-:W-:Y:S01]  /*1add0*/  FFMA.FTZ R15, R213, UR4, -R4 ;  /* 0x00000004d50f7c23 */ /* 0x000fe20008010804 */
[----:B-1----:R-:W-:Y:S01]  /*1ade0*/  FFMA.FTZ R7, R239, UR4, -R2 ;  /* 0x00000004ef077c23 */ /* 0x002fe20008010802 */
[----:B------:R-:W-:Y:S01]  /*1adf0*/  FFMA.FTZ R113, R96, UR4, -R4 ;  /* 0x0000000460717c23 */ /* 0x000fe20008010804 */
[----:B------:R-:W-:Y:S01]  /*1ae00*/  FFMA.FTZ R96, R231, UR4, -R2 ;  /* 0x00000004e7607c23 */ /* 0x000fe20008010802 */
[--C-:B------:R-:W-:Y:S01]  /*1ae10*/  FFMA.FTZ R130, R91, UR4, -R4.reuse ;  /* 0x000000045b827c23 */ /* 0x100fe20008010804 */
[--C-:B------:R-:W-:Y:S01]  /*1ae20*/  FFMA.FTZ R44, R26, UR4, -R4.reuse ;  /* 0x000000041a2c7c23 */ /* 0x100fe20008010804 */
[----:B------:R-:W-:Y:S03]  /*1ae30*/  FFMA.FTZ R100, R11, UR4, -R4 ;  /* 0x000000040b647c23 */ /* 0x000fe60008010804 */
[----:B------:R-:W-:Y:S01]  /*1ae40*/  MUFU.EX2 R213, R14 ;  /* 0x0000000e00d57308 */ /* 0x000fe20000000800 */
[--C-:B--2---:R-:W-:Y:S01]  /*1ae50*/  FFMA.FTZ R8, R241, UR4, -R2.reuse ;  /* 0x00000004f1087c23 */ /* 0x104fe20008010802 */
[--C-:B------:R-:W-:Y:S01]  /*1ae60*/  FFMA.FTZ R97, R233, UR4, -R2.reuse ;  /* 0x00000004e9617c23 */ /* 0x100fe20008010802 */
[--C-:B------:R-:W-:Y:S01]  /*1ae70*/  FFMA.FTZ R91, R209, UR4, -R2.reuse ;  /* 0x00000004d15b7c23 */ /* 0x100fe20008010802 */
[--C-:B------:R-:W-:Y:S01]  /*1ae80*/  FFMA.FTZ R205, R205, UR4, -R2.reuse ;  /* 0x00000004cdcd7c23 */ /* 0x100fe20008010802 */
[--C-:B------:R-:W-:Y:S01]  /*1ae90*/  FFMA.FTZ R129, R95, UR4, -R2.reuse ;  /* 0x000000045f817c23 */ /* 0x100fe20008010802 */
[----:B------:R-:W-:Y:S01]  /*1aea0*/  FFMA.FTZ R125, R83, UR4, -R2 ;  /* 0x00000004537d7c23 */ /* 0x000fe20008010802 */
[----:B------:R-:W-:Y:S03]  /*1aeb0*/  MOV R83, R120 ;  /* 0x0000007800537202 */ /* 0x000fe60000000f00 */
[----:B------:R1:W-:Y:S01]  /*1aec0*/  MUFU.EX2 R92, R10 ;  /* 0x0000000a005c7308 */ /* 0x0003e20000000800 */
[--C-:B---3--:R-:W-:Y:S01]  /*1aed0*/  FFMA.FTZ R16, R43, UR4, -R4.reuse ;  /* 0x000000042b107c23 */ /* 0x108fe20008010804 */
[----:B------:R-:W-:Y:S01]  /*1aee0*/  FFMA.FTZ R43, R37, UR4, -R4 ;  /* 0x00000004252b7c23 */ /* 0x000fe20008010804 */
[----:B------:R-:W-:Y:S01]  /*1aef0*/  FFMA.FTZ R234, R65, UR4, -R2 ;  /* 0x0000000441ea7c23 */ /* 0x000fe20008010802 */
[C---:B------:R-:W-:Y:S01]  /*1af00*/  FMUL.FTZ R26, R3.reuse, R154 ;  /* 0x0000009a031a7220 */ /* 0x040fe20000410000 */
[----:B------:R-:W-:Y:S01]  /*1af10*/  FMUL.FTZ R27, R3, R155 ;  /* 0x0000009b031b7220 */ /* 0x000fe20000410000 */
[----:B------:R-:W-:Y:S01]  /*1af20*/  FMUL.FTZ R29, R0, R165 ;  /* 0x000000a5001d7220 */ /* 0x000fe20000410000 */
[----:B------:R-:W-:Y:S03]  /*1af30*/  FMUL.FTZ R34, R68, R162 ;  /* 0x000000a244227220 */ /* 0x000fe60000410000 */
[----:B------:R2:W-:Y:S01]  /*1af40*/  MUFU.EX2 R210, R7 ;  /* 0x0000000700d27308 */ /* 0x0005e20000000800 */
[--C-:B------:R-:W-:Y:S01]  /*1af50*/  FFMA.FTZ R250, R59, UR4, -R4.reuse ;  /* 0x000000043bfa7c23 */ /* 0x100fe20008010804 */
[----:B------:R-:W-:Y:S01]  /*1af60*/  MOV R59, R216 ;  /* 0x000000d8003b7202 */ /* 0x000fe20000000f00 */
[--C-:B------:R-:W-:Y:S01]  /*1af70*/  FFMA.FTZ R216, R22, UR4, -R4.reuse ;  /* 0x0000000416d87c23 */ /* 0x100fe20008010804 */
[----:B------:R-:W-:Y:S01]  /*1af80*/  FFMA.FTZ R123, R106, UR4, -R4 ;  /* 0x000000046a7b7c23 */ /* 0x000fe20008010804 */
[----:B------:R-:W-:Y:S01]  /*1af90*/  FFMA.FTZ R106, R99, UR4, -R2 ;  /* 0x00000004636a7c23 */ /* 0x000fe20008010802 */
[----:B------:R-:W3:Y:S01]  /*1afa0*/  LDSM.16.MT88.4 R20, [R217+0x8000] ;  /* 0x00800000d914783b */ /* 0x000ee20000004200 */
[----:B------:R-:W-:Y:S03]  /*1afb0*/  FSETP.NEU.FTZ.AND P3, PT, R71, -INF , PT ;  /* 0xff8000004700780b */ /* 0x000fe60003f7d000 */
[----:B------:R-:W4:Y:S01]  /*1afc0*/  MUFU.EX2 R99, R8 ;  /* 0x0000000800637308 */ /* 0x000f220000000800 */
[--C-:B------:R-:W-:Y:S01]  /*1afd0*/  FFMA.FTZ R249, R56, UR4, -R4.reuse ;  /* 0x0000000438f97c23 */ /* 0x100fe20008010804 */
[--C-:B------:R-:W-:Y:S01]  /*1afe0*/  FFMA.FTZ R60, R212, UR4, -R4.reuse ;  /* 0x00000004d43c7c23 */ /* 0x100fe20008010804 */
[--C-:B------:R-:W-:Y:S01]  /*1aff0*/  FFMA.FTZ R211, R211, UR4, -R4.reuse ;  /* 0x00000004d3d37c23 */ /* 0x100fe20008010804 */
[--C-:B------:R-:W-:Y:S01]  /*1b000*/  FFMA.FTZ R133, R88, UR4, -R4.reuse ;  /* 0x0000000458857c23 */ /* 0x100fe20008010804 */
[--C-:B------:R-:W-:Y:S01]  /*1b010*/  FFMA.FTZ R131, R77, UR4, -R4.reuse ;  /* 0x000000044d837c23 */ /* 0x100fe20008010804 */
[--C-:B------:R-:W-:Y:S01]  /*1b020*/  FFMA.FTZ R252, R75, UR4, -R4.reuse ;  /* 0x000000044bfc7c23 */ /* 0x100fe20008010804 */
[--C-:B------:R-:W-:Y:S03]  /*1b030*/  FFMA.FTZ R251, R67, UR4, -R4.reuse ;  /* 0x0000000443fb7c23 */ /* 0x100fe60008010804 */
[----:B------:R-:W4:Y:S01]  /*1b040*/  MUFU.EX2 R214, R15 ;  /* 0x0000000f00d67308 */ /* 0x000f220000000800 */
[--C-:B------:R-:W-:Y:S01]  /*1b050*/  FFMA.FTZ R18, R33, UR4, -R4.reuse ;  /* 0x0000000421127c23 */ /* 0x100fe20008010804 */
[----:B------:R-:W-:Y:S01]  /*1b060*/  FFMA.FTZ R56, R28, UR4, -R4 ;  /* 0x000000041c387c23 */ /* 0x000fe20008010804 */
[----:B------:R-:W-:Y:S01]  /*1b070*/  FSEL R4, R13, RZ, P3 ;  /* 0x000000ff0d047208 */ /* 0x000fe20001800000 */
[--C-:B------:R-:W-:Y:S01]  /*1b080*/  FFMA.FTZ R241, R58, UR4, -R2.reuse ;  /* 0x000000043af17c23 */ /* 0x100fe20008010802 */
[--C-:B------:R-:W-:Y:S01]  /*1b090*/  FFMA.FTZ R58, R46, UR4, -R2.reuse ;  /* 0x000000042e3a7c23 */ /* 0x100fe20008010802 */
[----:B------:R-:W-:Y:S01]  /*1b0a0*/  MOV R46, R226 ;  /* 0x000000e2002e7202 */ /* 0x000fe20000000f00 */
[--C-:B------:R-:W-:Y:S03]  /*1b0b0*/  FFMA.FTZ R11, R236, UR4, -R2.reuse ;  /* 0x00000004ec0b7c23 */ /* 0x100fe60008010802 */
[----:B------:R-:W-:Y:S01]  /*1b0c0*/  MUFU.EX2 R206, R206 ;  /* 0x000000ce00ce7308 */ /* 0x000fe20000000800 */
[--C-:B------:R-:W-:Y:S01]  /*1b0d0*/  FFMA.FTZ R108, R103, UR4, -R2.reuse ;  /* 0x00000004676c7c23 */ /* 0x100fe20008010802 */
[--C-:B------:R-:W-:Y:S01]  /*1b0e0*/  FFMA.FTZ R233, R62, UR4, -R2.reuse ;  /* 0x000000043ee97c23 */ /* 0x100fe20008010802 */
[--C-:B-1----:R-:W-:Y:S01]  /*1b0f0*/  FFMA.FTZ R10, R38, UR4, -R2.reuse ;  /* 0x00000004260a7c23 */ /* 0x102fe20008010802 */
        /* <DEDUP_REMOVED lines=13> */
[----:B------:R-:W-:Y:S01]  /*1b1d0*/  FFMA.FTZ R2, R5, UR4, -R2 ;  /* 0x0000000405027c23 */ /* 0x000fe20008010802 */
[--C-:B--2---:R-:W-:Y:S01]  /*1b1e0*/  FFMA.FTZ R7, R246, UR4, -R4.reuse ;  /* 0x00000004f6077c23 */ /* 0x104fe20008010804 */
[--C-:B------:R-:W-:Y:S01]  /*1b1f0*/  FFMA.FTZ R74, R238, UR4, -R4.reuse ;  /* 0x00000004ee4a7c23 */ /* 0x100fe20008010804 */
[--C-:B------:R-:W-:Y:S01]  /*1b200*/  FFMA.FTZ R6, R245, UR4, -R4.reuse ;  /* 0x00000004f5067c23 */ /* 0x100fe20008010804 */
[--C-:B------:R-:W-:Y:S01]  /*1b210*/  FFMA.FTZ R5, R244, UR4, -R4.reuse ;  /* 0x00000004f4057c23 */ /* 0x100fe20008010804 */
[--C-:B------:R-:W-:Y:S01]  /*1b220*/  FFMA.FTZ R120, R98, UR4, -R4.reuse ;  /* 0x0000000462787c23 */ /* 0x100fe20008010804 */
[--C-:B------:R-:W-:Y:S03]  /*1b230*/  FFMA.FTZ R238, R57, UR4, -R4.reuse ;  /* 0x0000000439ee7c23 */ /* 0x100fe60008010804 */
[----:B------:R-:W-:Y:S01]  /*1b240*/  MUFU.EX2 R211, R211 ;  /* 0x000000d300d37308 */ /* 0x000fe20000000800 */
[--C-:B------:R-:W-:Y:S01]  /*1b250*/  FFMA.FTZ R98, R94, UR4, -R4.reuse ;  /* 0x000000045e627c23 */ /* 0x100fe20008010804 */
[----:B------:R-:W-:Y:S01]  /*1b260*/  MOV R57, R207 ;  /* 0x000000cf00397202 */ /* 0x000fe20000000f00 */
[----:B------:R-:W2:Y:S01]  /*1b270*/  LDSM.16.MT88.4 R36, [R220+0x8000] ;  /* 0x00800000dc24783b */ /* 0x000ea20000004200 */
[--C-:B------:R-:W-:Y:S01]  /*1b280*/  FFMA.FTZ R89, R235, UR4, -R4.reuse ;  /* 0x00000004eb597c23 */ /* 0x100fe20008010804 */
[--C-:B------:R-:W-:Y:S01]  /*1b290*/  FFMA.FTZ R90, R90, UR4, -R4.reuse ;  /* 0x000000045a5a7c23 */ /* 0x100fe20008010804 */
[--C-:B------:R-:W-:Y:S01]  /*1b2a0*/  FFMA.FTZ R235, R54, UR4, -R4.reuse ;  /* 0x0000000436eb7c23 */ /* 0x100fe20008010804 */
[----:B----4-:R-:W-:Y:S03]  /*1b2b0*/  F2FP.F16.F32.PACK_AB R65, R99, R92 ;  /* 0x0000005c6341723e */ /* 0x010fe600000000ff */
[----:B------:R4:W-:Y:S01]  /*1b2c0*/  MUFU.EX2 R94, R7 ;  /* 0x00000007005e7308 */ /* 0x0009e20000000800 */
[--C-:B------:R-:W-:Y:S01]  /*1b2d0*/  FFMA.FTZ R8, R243, UR4, -R4.reuse ;  /* 0x00000004f3087c23 */ /* 0x100fe20008010804 */
[--C-:B------:R-:W-:Y:S01]  /*1b2e0*/  FFMA.FTZ R88, R242, UR4, -R4.reuse ;  /* 0x00000004f2587c23 */ /* 0x100fe20008010804 */
[----:B------:R-:W2:Y:S01]  /*1b2f0*/  LDSM.16.MT88.4 R52, [R218+0x8000] ;  /* 0x00800000da34783b */ /* 0x000ea20000004200 */
[--C-:B------:R-:W-:Y:S01]  /*1b300*/  FFMA.FTZ R107, R107, UR4, -R4.reuse ;  /* 0x000000046b6b7c23 */ /* 0x100fe20008010804 */
[----:B------:R-:W-:Y:S01]  /*1b310*/  F2FP.F16.F32.PACK_AB R79, R214, R213 ;  /* 0x000000d5d64f723e */ /* 0x000fe200000000ff */
[C---:B-1----:R-:W-:Y:S01]  /*1b320*/  FMUL.FTZ R11, R3.reuse, R139 ;  /* 0x0000008b030b7220 */ /* 0x042fe20000410000 */
[----:B------:R-:W-:Y:S03]  /*1b330*/  FMUL.FTZ R15, R3, R151 ;  /* 0x00000097030f7220 */ /* 0x000fe60000410000 */
[----:B------:R-:W-:Y:S01]  /*1b340*/  MUFU.EX2 R207, R6 ;  /* 0x0000000600cf7308 */ /* 0x000fe20000000800 */
[----:B------:R-:W-:Y:S01]  /*1b350*/  MOV R85, R18 ;  /* 0x0000001200557202 */ /* 0x000fe20000000f00 */
[----:B------:R-:W-:Y:S01]  /*1b360*/  FMUL.FTZ R18, R68, R146 ;  /* 0x0000009244127220 */ /* 0x000fe20000410000 */
[C---:B------:R-:W-:Y:S01]  /*1b370*/  FMUL.FTZ R24, R0.reuse, R152 ;  /* 0x0000009800187220 */ /* 0x040fe20000410000 */
[C---:B------:R-:W-:Y:S01]  /*1b380*/  FMUL.FTZ R25, R0.reuse, R153 ;  /* 0x0000009900197220 */ /* 0x040fe20000410000 */
[----:B------:R-:W-:Y:S01]  /*1b390*/  FMUL.FTZ R28, R0, R164 ;  /* 0x000000a4001c7220 */ /* 0x000fe20000410000 */
[C---:B------:R-:W-:Y:S01]  /*1b3a0*/  FMUL.FTZ R32, R69.reuse, R160 ;  /* 0x000000a045207220 */ /* 0x040fe20000410000 */
[----:B------:R-:W-:Y:S03]  /*1b3b0*/  FMUL.FTZ R33, R69, R161 ;  /* 0x000000a145217220 */ /* 0x000fe60000410000 */
[----:B------:R1:W-:Y:S01]  /*1b3c0*/  MUFU.EX2 R209, R5 ;  /* 0x0000000500d17308 */ /* 0x0003e20000000800 */
[C---:B----4-:R-:W-:Y:S01]  /*1b3d0*/  FMUL.FTZ R7, R68.reuse, R143 ;  /* 0x0000008f44077220 */ /* 0x050fe20000410000 */
[C---:B------:R-:W-:Y:S01]  /*1b3e0*/  FMUL.FTZ R35, R68.reuse, R163 ;  /* 0x000000a344237220 */ /* 0x040fe20000410000 */
[----:B------:R-:W-:Y:S01]  /*1b3f0*/  FMUL.FTZ R42, R3, R170 ;  /* 0x000000aa032a7220 */ /* 0x000fe20000410000 */
[----:B------:R-:W-:Y:S01]  /*1b400*/  MOV R146, R50 ;  /* 0x0000003200927202 */ /* 0x000fe20000000f00 */
[----:B------:R-:W-:Y:S01]  /*1b410*/  FMUL.FTZ R50, R68, R178 ;  /* 0x000000b244327220 */ /* 0x000fe20000410000 */
[----:B------:R-:W-:Y:S01]  /*1b420*/  MOV R164, R102 ;  /* 0x0000006600a47202 */ /* 0x000fe20000000f00 */
[--C-:B------:R-:W-:Y:S03]  /*1b430*/  FFMA.FTZ R202, R87, UR4, -R4.reuse ;  /* 0x0000000457ca7c23 */ /* 0x100fe60008010804 */
[----:B------:R4:W3:Y:S01]  /*1b440*/  MUFU.EX2 R95, R8 ;  /* 0x00000008005f7308 */ /* 0x0008e20000000800 */
[----:B------:R-:W-:Y:S01]  /*1b450*/  MOV R49, R122 ;  /* 0x0000007a00317202 */ /* 0x000fe20000000f00 */
        /* <DEDUP_REMOVED lines=21> */
[----:B------:R-:W-:Y:S03]  /*1b5b0*/  FFMA.FTZ R48, R30, UR4, -R4 ;  /* 0x000000041e307c23 */ /* 0x000fe60008010804 */
[----:B------:R-:W-:Y:S01]  /*1b5c0*/  MUFU.EX2 R178, R116 ;  /* 0x0000007400b27308 */ /* 0x000fe20000000800 */
[C---:B------:R-:W-:Y:S01]  /*1b5d0*/  FMUL.FTZ R4, R69.reuse, R140 ;  /* 0x0000008c45047220 */ /* 0x040fe20000410000 */
[----:B-1----:R-:W-:Y:S01]  /*1b5e0*/  FMUL.FTZ R5, R69, R141 ;  /* 0x0000008d45057220 */ /* 0x002fe20000410000 */
[----:B------:R-:W-:Y:S01]  /*1b5f0*/  FMUL.FTZ R6, R68, R142 ;  /* 0x0000008e44067220 */ /* 0x000fe20000410000 */
[----:B------:R-:W-:Y:S01]  /*1b600*/  F2FP.F16.F32.PACK_AB R78, R230, R215 ;  /* 0x000000d7e64e723e */ /* 0x000fe200000000ff */
[C---:B----4-:R-:W-:Y:S01]  /*1b610*/  FMUL.FTZ R8, R0.reuse, R136 ;  /* 0x0000008800087220 */ /* 0x050fe20000410000 */
[----:B------:R-:W-:Y:S01]  /*1b620*/  F2FP.F16.F32.PACK_AB R76, R115, R111 ;  /* 0x0000006f734c723e */ /* 0x000fe200000000ff */
[----:B------:R-:W-:Y:S03]  /*1b630*/  FMUL.FTZ R9, R0, R137 ;  /* 0x0000008900097220 */ /* 0x000fe60000410000 */
[----:B------:R-:W-:Y:S01]  /*1b640*/  MUFU.EX2 R123, R123 ;  /* 0x0000007b007b7308 */ /* 0x000fe20000000800 */
[----:B------:R-:W-:Y:S01]  /*1b650*/  F2FP.F16.F32.PACK_AB R77, R110, R109 ;  /* 0x0000006d6e4d723e */ /* 0x000fe200000000ff */
[----:B------:R-:W-:Y:S01]  /*1b660*/  FMUL.FTZ R12, R0, R148 ;  /* 0x00000094000c7220 */ /* 0x000fe20000410000 */
[----:B------:R-:W-:Y:S01]  /*1b670*/  MOV R41, R10 ;  /* 0x0000000a00297202 */ /* 0x000fe20000000f00 */
[C---:B------:R-:W-:Y:S01]  /*1b680*/  FMUL.FTZ R10, R3.reuse, R138 ;  /* 0x0000008a030a7220 */ /* 0x040fe20000410000 */
[----:B---3--:R-:W-:Y:S01]  /*1b690*/  F2FP.F16.F32.PACK_AB R64, R94, R95 ;  /* 0x0000005f5e40723e */ /* 0x008fe200000000ff */
[----:B------:R-:W-:Y:S01]  /*1b6a0*/  FMUL.FTZ R30, R3, R166 ;  /* 0x000000a6031e7220 */ /* 0x000fe20000410000 */
[----:B------:R-:W-:Y:S03]  /*1b6b0*/  F2FP.F16.F32.PACK_AB R67, R212, R210 ;  /* 0x000000d2d443723e */ /* 0x000fe600000000ff */
[----:B------:R-:W-:Y:S01]  /*1b6c0*/  MUFU.EX2 R160, R113 ;  /* 0x0000007100a07308 */ /* 0x000fe20000000800 */
[----:B------:R-:W-:Y:S01]  /*1b6d0*/  F2FP.F16.F32.PACK_AB R66, R209, R207 ;  /* 0x000000cfd142723e */ /* 0x000fe200000000ff */
[-C--:B------:R-:W-:Y:S01]  /*1b6e0*/  HMMA.16816.F32 R4, R76, R20.reuse, R4 ;  /* 0x000000144c04723c */ /* 0x080fe20000001804 */
[----:B--2---:R-:W2:Y:S04]  /*1b6f0*/  LDL.LU R96, [R1+0x88] ;  /* 0x0000880001607983 */ /* 0x004ea80000300800 */
[----:B------:R-:W-:Y:S03]  /*1b700*/  MOV R45, R14 ;  /* 0x0000000e002d7202 */ /* 0x000fe60000000f00 */
[----:B------:R-:W-:Y:S03]  /*1b710*/  MUFU.EX2 R163, R112 ;  /* 0x0000007000a37308 */ /* 0x000fe60000000800 */
[----:B------:R-:W-:Y:S01]  /*1b720*/  MOV R104, R13 ;  /* 0x0000000d00687202 */ /* 0x000fe20000000f00 */
[----:B------:R-:W-:Y:S01]  /*1b730*/  FMUL.FTZ R14, R3, R150 ;  /* 0x00000096030e7220 */ /* 0x000fe20000410000 */
[C---:B------:R-:W-:Y:S04]  /*1b740*/  HMMA.16816.F32 R8, R64.reuse, R20, R8 ;  /* 0x000000144008723c */ /* 0x040fe80000001808 */
[C---:B------:R-:W-:Y:S01]  /*1b750*/  FMUL.FTZ R13, R0.reuse, R149 ;  /* 0x00000095000d7220 */ /* 0x040fe20000410000 */
[----:B------:R-:W-:Y:S01]  /*1b760*/  MUFU.EX2 R126, R126 ;  /* 0x0000007e007e7308 */ /* 0x000fe20000000800 */
[----:B------:R-:W-:Y:S01]  /*1b770*/  MOV R82, R17 ;  /* 0x0000001100527202 */ /* 0x000fe20000000f00 */
[C---:B------:R-:W-:Y:S01]  /*1b780*/  FMUL.FTZ R17, R69.reuse, R145 ;  /* 0x0000009145117220 */ /* 0x040fe20000410000 */
[----:B------:R-:W-:Y:S03]  /*1b790*/  MOV R61, R16 ;  /* 0x00000010003d7202 */ /* 0x000fe60000000f00 */
[C---:B------:R-:W-:Y:S01]  /*1b7a0*/  FMUL.FTZ R16, R69.reuse, R144 ;  /* 0x0000009045107220 */ /* 0x040fe20000410000 */
[-C--:B------:R-:W-:Y:S03]  /*1b7b0*/  HMMA.16816.F32 R12, R64, R22.reuse, R12 ;  /* 0x00000016400c723c */ /* 0x080fe6000000180c */
[----:B------:R-:W-:Y:S01]  /*1b7c0*/  MUFU.EX2 R124, R124 ;  /* 0x0000007c007c7308 */ /* 0x000fe20000000800 */
[C---:B------:R-:W-:Y:S01]  /*1b7d0*/  FMUL.FTZ R20, R69.reuse, R156 ;  /* 0x0000009c45147220 */ /* 0x040fe20000410000 */
[----:B------:R-:W-:Y:S01]  /*1b7e0*/  FMUL.FTZ R21, R69, R157 ;  /* 0x0000009d45157220 */ /* 0x000fe20000410000 */
[----:B------:R-:W-:Y:S01]  /*1b7f0*/  FMUL.FTZ R31, R3, R167 ;  /* 0x000000a7031f7220 */ /* 0x000fe20000410000 */
[C---:B------:R-:W-:Y:S06]  /*1b800*/  HMMA.16816.F32 R16, R76.reuse, R22, R16 ;  /* 0x000000164c10723c */ /* 0x040fec0000001810 */
[----:B------:R-:W-:Y:S01]  /*1b810*/  MUFU.EX2 R229, R229 ;  /* 0x000000e500e57308 */ /* 0x000fe20000000800 */
[----:B------:R-:W-:Y:S01]  /*1b820*/  MOV R149, R85 ;  /* 0x0000005500957202 */ /* 0x000fe20000000f00 */
[----:B------:R-:W-:Y:S03]  /*1b830*/  FMUL.FTZ R40, R0, R168 ;  /* 0x000000a800287220 */ /* 0x000fe60000410000 */
[C---:B------:R-:W-:Y:S01]  /*1b840*/  FMUL.FTZ R22, R68.reuse, R158 ;  /* 0x0000009e44167220 */ /* 0x040fe20000410000 */
[C---:B------:R-:W-:Y:S04]  /*1b850*/  FMUL.FTZ R23, R68.reuse, R159 ;  /* 0x0000009f44177220 */ /* 0x040fe80000410000 */
[----:B------:R-:W-:Y:S01]  /*1b860*/  MUFU.EX2 R208, R208 ;  /* 0x000000d000d07308 */ /* 0x000fe20000000800 */
[----:B------:R-:W-:Y:S02]  /*1b870*/  MOV R143, R82 ;  /* 0x00000052008f7202 */ /* 0x000fe40000000f00 */
[----:B------:R-:W-:Y:S01]  /*1b880*/  MOV R148, R83 ;  /* 0x0000005300947202 */ /* 0x000fe20000000f00 */
[-C--:B------:R-:W-:Y:S03]  /*1b890*/  HMMA.16816.F32 R20, R76, R36.reuse, R20 ;  /* 0x000000244c14723c */ /* 0x080fe60000001814 */
[----:B------:R-:W-:Y:S03]  /*1b8a0*/  MOV R85, R80 ;  /* 0x0000005000557202 */ /* 0x000fe60000000f00 */
[----:B------:R-:W-:Y:S01]  /*1b8b0*/  MUFU.EX2 R161, R107 ;  /* 0x0000006b00a17308 */ /* 0x000fe20000000800 */
[----:B------:R-:W1:Y:S01]  /*1b8c0*/  LDSM.16.MT88.4 R80, [R219+0x8000] ;  /* 0x00800000db50783b */ /* 0x000e620000004200 */
[C---:B------:R-:W-:Y:S04]  /*1b8d0*/  HMMA.16816.F32 R24, R64.reuse, R36, R24 ;  /* 0x000000244018723c */ /* 0x040fe80000001818 */
[----:B------:R-:W-:Y:S04]  /*1b8e0*/  MOV R170, R41 ;  /* 0x0000002900aa7202 */ /* 0x000fe80000000f00 */
[----:B------:R-:W-:Y:S01]  /*1b8f0*/  MUFU.EX2 R159, R135 ;  /* 0x00000087009f7308 */ /* 0x000fe20000000800 */
[-C--:B------:R-:W-:Y:S03]  /*1b900*/  HMMA.16816.F32 R28, R64, R38.reuse, R28 ;  /* 0x00000026401c723c */ /* 0x080fe6000000181c */
[C---:B------:R-:W-:Y:S01]  /*1b910*/  FMUL.FTZ R36, R69.reuse, R172 ;  /* 0x000000ac45247220 */ /* 0x040fe20000410000 */
[----:B------:R-:W-:Y:S02]  /*1b920*/  FMUL.FTZ R37, R69, R173 ;  /* 0x000000ad45257220 */ /* 0x000fe40000410000 */
[C---:B------:R-:W-:Y:S03]  /*1b930*/  HMMA.16816.F32 R32, R76.reuse, R38, R32 ;  /* 0x000000264c20723c */ /* 0x040fe60000001820 */
[----:B------:R-:W-:Y:S02]  /*1b940*/  MUFU.EX2 R167, R134 ;  /* 0x0000008600a77308 */ /* 0x000fe40000000800 */
[----:B------:R-:W-:Y:S01]  /*1b950*/  MOV R144, R43 ;  /* 0x0000002b00907202 */ /* 0x000fe20000000f00 */
[C---:B------:R-:W-:Y:S01]  /*1b960*/  FMUL.FTZ R43, R3.reuse, R171 ;  /* 0x000000ab032b7220 */ /* 0x040fe20000410000 */
[C---:B------:R-:W-:Y:S01]  /*1b970*/  FMUL.FTZ R38, R68.reuse, R174 ;  /* 0x000000ae44267220 */ /* 0x040fe20000410000 */
[----:B------:R-:W-:Y:S05]  /*1b980*/  FMUL.FTZ R39, R68, R175 ;  /* 0x000000af44277220 */ /* 0x000fea0000410000 */
[----:B------:R-:W-:Y:S01]  /*1b990*/  MUFU.EX2 R152, R133 ;  /* 0x0000008500987308 */ /* 0x000fe20000000800 */
[C---:B------:R-:W-:Y:S01]  /*1b9a0*/  FMUL.FTZ R41, R0.reuse, R169 ;  /* 0x000000a900297220 */ /* 0x040fe20000410000 */
[----:B------:R-:W-:Y:S02]  /*1b9b0*/  MOV R138, R87 ;  /* 0x00000057008a7202 */ /* 0x000fe40000000f00 */
[----:B------:R-:W-:Y:S01]  /*1b9c0*/  MOV R87, R44 ;  /* 0x0000002c00577202 */ /* 0x000fe20000000f00 */
[-C--:B------:R-:W-:Y:S05]  /*1b9d0*/  HMMA.16816.F32 R36, R76, R52.reuse, R36 ;  /* 0x000000344c24723c */ /* 0x080fea0000001824 */
[----:B------:R-:W-:Y:S01]  /*1b9e0*/  MUFU.EX2 R155, R132 ;  /* 0x00000084009b7308 */ /* 0x000fe20000000800 */
[----:B------:R-:W-:Y:S01]  /*1b9f0*/  MOV R151, R45 ;  /* 0x0000002d00977202 */ /* 0x000fe20000000f00 */
[C---:B------:R-:W-:Y:S01]  /*1ba00*/  FMUL.FTZ R44, R0.reuse, R180 ;  /* 0x000000b4002c7220 */ /* 0x040fe20000410000 */
[----:B------:R-:W-:Y:S03]  /*1ba10*/  MOV R139, R46 ;  /* 0x0000002e008b7202 */ /* 0x000fe60000000f00 */
[C---:B------:R-:W-:Y:S01]  /*1ba20*/  FMUL.FTZ R46, R3.reuse, R182 ;  /* 0x000000b6032e7220 */ /* 0x040fe20000410000 */
[----:B------:R-:W-:Y:S01]  /*1ba30*/  MOV R136, R47 ;  /* 0x0000002f00887202 */ /* 0x000fe20000000f00 */
[----:B------:R-:W-:Y:S01]  /*1ba40*/  FMUL.FTZ R47, R3, R183 ;  /* 0x000000b7032f7220 */ /* 0x000fe20000410000 */
[C---:B------:R-:W-:Y:S01]  /*1ba50*/  HMMA.16816.F32 R40, R64.reuse, R52, R40 ;  /* 0x000000344028723c */ /* 0x040fe20000001828 */
[----:B------:R-:W-:Y:S03]  /*1ba60*/  MUFU.EX2 R158, R131 ;  /* 0x00000083009e7308 */ /* 0x000fe60000000800 */
[----:B------:R-:W-:Y:S01]  /*1ba70*/  FMUL.FTZ R45, R0, R181 ;  /* 0x000000b5002d7220 */ /* 0x000fe20000410000 */
[----:B------:R-:W-:Y:S02]  /*1ba80*/  MOV R142, R61 ;  /* 0x0000003d008e7202 */ /* 0x000fe40000000f00 */
[----:B------:R-:W-:Y:S01]  /*1ba90*/  MOV R145, R51 ;  /* 0x0000003300917202 */ /* 0x000fe20000000f00 */
[C---:B------:R-:W-:Y:S03]  /*1baa0*/  FMUL.FTZ R51, R68.reuse, R179 ;  /* 0x000000b344337220 */ /* 0x040fe60000410000 */
[----:B------:R-:W-:Y:S01]  /*1bab0*/  MUFU.EX2 R154, R127 ;  /* 0x0000007f009a7308 */ /* 0x000fe20000000800 */
[----:B------:R-:W-:Y:S01]  /*1bac0*/  MOV R140, R48 ;  /* 0x00000030008c7202 */ /* 0x000fe20000000f00 */
[C---:B------:R-:W-:Y:S01]  /*1bad0*/  FMUL.FTZ R48, R69.reuse, R176 ;  /* 0x000000b045307220 */ /* 0x040fe20000410000 */
[----:B------:R-:W-:Y:S01]  /*1bae0*/  MOV R61, R49 ;  /* 0x00000031003d7202 */ /* 0x000fe20000000f00 */
[C---:B------:R-:W-:Y:S01]  /*1baf0*/  FMUL.FTZ R49, R69.reuse, R177 ;  /* 0x000000b145317220 */ /* 0x040fe20000410000 */
[-C--:B------:R-:W-:Y:S05]  /*1bb00*/  HMMA.16816.F32 R44, R64, R54.reuse, R44 ;  /* 0x00000036402c723c */ /* 0x080fea000000182c */
[----:B------:R-:W-:Y:S01]  /*1bb10*/  MUFU.EX2 R177, R200 ;  /* 0x000000c800b17308 */ /* 0x000fe20000000800 */
[----:B------:R-:W-:Y:S01]  /*1bb20*/  MOV R175, R104 ;  /* 0x0000006800af7202 */ /* 0x000fe20000000f00 */
[C---:B------:R-:W-:Y:S01]  /*1bb30*/  FMUL.FTZ R52, R69.reuse, R192 ;  /* 0x000000c045347220 */ /* 0x040fe20000410000 */
[----:B------:R-:W-:Y:S01]  /*1bb40*/  FMUL.FTZ R53, R69, R193 ;  /* 0x000000c145357220 */ /* 0x000fe20000410000 */
[C---:B------:R-:W-:Y:S06]  /*1bb50*/  HMMA.16816.F32 R48, R76.reuse, R54, R48 ;  /* 0x000000364c30723c */ /* 0x040fec0000001830 */
[----:B------:R3:W-:Y:S01]  /*1bb60*/  MUFU.EX2 R104, R60 ;  /* 0x0000003c00687308 */ /* 0x0007e20000000800 */
[----:B------:R-:W-:Y:S01]  /*1bb70*/  MOV R192, R61 ;  /* 0x0000003d00c07202 */ /* 0x000fe20000000f00 */
[C---:B------:R-:W-:Y:S03]  /*1bb80*/  FMUL.FTZ R54, R68.reuse, R194 ;  /* 0x000000c244367220 */ /* 0x040fe60000410000 */
[----:B------:R-:W-:Y:S01]  /*1bb90*/  FMUL.FTZ R55, R68, R195 ;  /* 0x000000c344377220 */ /* 0x000fe20000410000 */
[----:B------:R-:W-:Y:S04]  /*1bba0*/  MOV R150, R59 ;  /* 0x0000003b00967202 */ /* 0x000fe80000000f00 */
[----:B------:R-:W-:Y:S01]  /*1bbb0*/  MUFU.EX2 R179, R101 ;  /* 0x0000006500b37308 */ /* 0x000fe20000000800 */
[----:B------:R-:W-:Y:S01]  /*1bbc0*/  MOV R61, R56 ;  /* 0x00000038003d7202 */ /* 0x000fe20000000f00 */
[C---:B------:R-:W-:Y:S01]  /*1bbd0*/  FMUL.FTZ R59, R3.reuse, R191 ;  /* 0x000000bf033b7220 */ /* 0x040fe20000410000 */
[----:B------:R-:W-:Y:S01]  /*1bbe0*/  MOV R171, R62 ;  /* 0x0000003e00ab7202 */ /* 0x000fe20000000f00 */
[C---:B------:R-:W-:Y:S01]  /*1bbf0*/  FMUL.FTZ R56, R0.reuse, R188 ;  /* 0x000000bc00387220 */ /* 0x040fe20000410000 */
[C---:B------:R-:W-:Y:S01]  /*1bc00*/  FMUL.FTZ R62, R3.reuse, R186 ;  /* 0x000000ba033e7220 */ /* 0x040fe20000410000 */
[----:B------:R-:W-:Y:S01]  /*1bc10*/  MOV R188, R87 ;  /* 0x0000005700bc7202 */ /* 0x000fe20000000f00 */
[-C--:B-1----:R-:W-:Y:S03]  /*1bc20*/  HMMA.16816.F32 R52, R76, R80.reuse, R52 ;  /* 0x000000504c34723c */ /* 0x082fe60000001834 */
[----:B------:R1:W-:Y:S01]  /*1bc30*/  MUFU.EX2 R101, R88 ;  /* 0x0000005800657308 */ /* 0x0003e20000000800 */
[----:B------:R-:W-:Y:S01]  /*1bc40*/  MOV R191, R85 ;  /* 0x0000005500bf7202 */ /* 0x000fe20000000f00 */
[C---:B---3--:R-:W-:Y:S01]  /*1bc50*/  FMUL.FTZ R60, R0.reuse, R184 ;  /* 0x000000b8003c7220 */ /* 0x048fe20000410000 */
[----:B------:R-:W-:Y:S02]  /*1bc60*/  MOV R195, R84 ;  /* 0x0000005400c37202 */ /* 0x000fe40000000f00 */
[----:B------:R-:W-:Y:S05]  /*1bc70*/  MOV R186, R86 ;  /* 0x0000005600ba7202 */ /* 0x000fea0000000f00 */
[----:B------:R-:W-:Y:S01]  /*1bc80*/  MUFU.EX2 R176, R117 ;  /* 0x0000007500b07308 */ /* 0x000fe20000000800 */
[----:B------:R-:W3:Y:S01]  /*1bc90*/  LDSM.16.MT88.4 R84, [R217+0x8800] ;  /* 0x00880000d954783b */ /* 0x000ee20000004200 */
[----:B------:R-:W-:Y:S01]  /*1bca0*/  MOV R141, R57 ;  /* 0x00000039008d7202 */ /* 0x000fe20000000f00 */
[C---:B------:R-:W-:Y:S01]  /*1bcb0*/  FMUL.FTZ R57, R0.reuse, R189 ;  /* 0x000000bd00397220 */ /* 0x040fe20000410000 */
[----:B------:R-:W-:Y:S01]  /*1bcc0*/  MOV R137, R58 ;  /* 0x0000003a00897202 */ /* 0x000fe20000000f00 */
[C---:B------:R-:W-:Y:S01]  /*1bcd0*/  FMUL.FTZ R58, R3.reuse, R190 ;  /* 0x000000be033a7220 */ /* 0x040fe20000410000 */
[----:B------:R-:W-:Y:S04]  /*1bce0*/  MOV R182, R100 ;  /* 0x0000006400b67202 */ /* 0x000fe80000000f00 */
[----:B------:R4:W4:Y:S01]  /*1bcf0*/  MUFU.EX2 R100, R97 ;  /* 0x0000006100647308 */ /* 0x0009220000000800 */
[----:B------:R-:W-:Y:S01]  /*1bd00*/  MOV R168, R63 ;  /* 0x0000003f00a87202 */ /* 0x000fe20000000f00 */
[----:B------:R-:W-:Y:S01]  /*1bd10*/  FMUL.FTZ R63, R3, R187 ;  /* 0x000000bb033f7220 */ /* 0x000fe20000410000 */
[----:B------:R-:W-:Y:S01]  /*1bd20*/  MOV R184, R61 ;  /* 0x0000003d00b87202 */ /* 0x000fe20000000f00 */
[C---:B------:R-:W-:Y:S06]  /*1bd30*/  HMMA.16816.F32 R56, R64.reuse, R80, R56 ;  /* 0x000000504038723c */ /* 0x040fec0000001838 */
[----:B------:R-:W-:Y:S01]  /*1bd40*/  MUFU.EX2 R157, R125 ;  /* 0x0000007d009d7308 */ /* 0x000fe20000000800 */
[----:B------:R-:W-:Y:S01]  /*1bd50*/  FMUL.FTZ R61, R0, R185 ;  /* 0x000000b9003d7220 */ /* 0x000fe20000410000 */
[----:B-1----:R-:W-:Y:S03]  /*1bd60*/  MOV R88, R175 ;  /* 0x000000af00587202 */ /* 0x002fe60000000f00 */
[----:B------:R-:W-:Y:S02]  /*1bd70*/  MOV R194, R145 ;  /* 0x0000009100c27202 */ /* 0x000fe40000000f00 */
[----:B------:R-:W-:Y:S01]  /*1bd80*/  MOV R189, R147 ;  /* 0x0000009300bd7202 */ /* 0x000fe20000000f00 */
[-C--:B------:R-:W-:Y:S02]  /*1bd90*/  HMMA.16816.F32 R60, R64, R82.reuse, R60 ;  /* 0x00000052403c723c */ /* 0x080fe4000000183c */
[----:B------:R-:W1:Y:S01]  /*1bda0*/  MUFU.EX2 R145, R203 ;  /* 0x000000cb00917308 */ /* 0x000e620000000800 */
[----:B------:R-:W-:Y:S02]  /*1bdb0*/  MOV R190, R146 ;  /* 0x0000009200be7202 */ /* 0x000fe40000000f00 */
[----:B------:R-:W-:Y:S02]  /*1bdc0*/  MOV R200, R144 ;  /* 0x0000009000c87202 */ /* 0x000fe40000000f00 */
[C---:B------:R-:W-:Y:S01]  /*1bdd0*/  FMUL.FTZ R64, R69.reuse, R196 ;  /* 0x000000c445407220 */ /* 0x040fe20000410000 */
[----:B------:R-:W-:Y:S04]  /*1bde0*/  FMUL.FTZ R65, R69, R197 ;  /* 0x000000c545417220 */ /* 0x000fe80000410000 */
[----:B------:R-:W-:Y:S01]  /*1bdf0*/  MUFU.EX2 R144, R93 ;  /* 0x0000005d00907308 */ /* 0x000fe20000000800 */
[C---:B------:R-:W-:Y:S01]  /*1be00*/  FMUL.FTZ R66, R68.reuse, R198 ;  /* 0x000000c644427220 */ /* 0x040fe20000410000 */
[----:B------:R-:W-:Y:S01]  /*1be10*/  FMUL.FTZ R67, R68, R199 ;  /* 0x000000c744437220 */ /* 0x000fe20000410000 */
[----:B------:R-:W-:Y:S02]  /*1be20*/  MOV R187, R150 ;  /* 0x0000009600bb7202 */ /* 0x000fe40000000f00 */
[----:B----4-:R-:W-:Y:S05]  /*1be30*/  MOV R97, R105 ;  /* 0x0000006900617202 */ /* 0x010fea0000000f00 */
[----:B------:R-:W4:Y:S01]  /*1be40*/  MUFU.EX2 R147, R91 ;  /* 0x0000005b00937308 */ /* 0x000f220000000800 */
[----:B------:R-:W-:Y:S01]  /*1be50*/  F2FP.F16.F32.PACK_AB R81, R102, R100 ;  /* 0x000000646651723e */ /* 0x000fe200000000ff */
[----:B------:R-:W-:Y:S04]  /*1be60*/  HMMA.16816.F32 R64, R76, R82, R64 ;  /* 0x000000524c40723c */ /* 0x000fe80000001840 */
[----:B------:R-:W-:Y:S04]  /*1be70*/  MOV R180, R141 ;  /* 0x0000008d00b47202 */ /* 0x000fe80000000f00 */
[----:B------:R-:W-:Y:S03]  /*1be80*/  MUFU.EX2 R146, R74 ;  /* 0x0000004a00927308 */ /* 0x000fe60000000800 */
[----:B------:R-:W-:Y:S02]  /*1be90*/  F2FP.F16.F32.PACK_AB R78, R179, R177 ;  /* 0x000000b1b34e723e */ /* 0x000fe400000000ff */
[----:B-1----:R-:W-:Y:S02]  /*1bea0*/  F2FP.F16.F32.PACK_AB R79, R162, R145 ;  /* 0x00000091a24f723e */ /* 0x002fe400000000ff */
[----:B------:R-:W-:Y:S03]  /*1beb0*/  F2FP.F16.F32.PACK_AB R76, R204, R206 ;  /* 0x000000cecc4c723e */ /* 0x000fe600000000ff */
[----:B------:R-:W1:Y:S01]  /*1bec0*/  MUFU.EX2 R150, R89 ;  /* 0x0000005900967308 */ /* 0x000e620000000800 */
[----:B------:R-:W-:Y:S02]  /*1bed0*/  F2FP.F16.F32.PACK_AB R77, R211, R104 ;  /* 0x00000068d34d723e */ /* 0x000fe400000000ff */
[----:B----4-:R-:W-:Y:S02]  /*1bee0*/  F2FP.F16.F32.PACK_AB R83, R147, R144 ;  /* 0x000000909353723e */ /* 0x010fe400000000ff */
[----:B------:R-:W-:Y:S02]  /*1bef0*/  MOV R165, R148 ;  /* 0x0000009400a57202 */ /* 0x000fe40000000f00 */
[----:B------:R-:W-:Y:S01]  /*1bf00*/  MOV R174, R103 ;  /* 0x0000006700ae7202 */ /* 0x000fe20000000f00 */
[-C--:B---3--:R-:W-:Y:S02]  /*1bf10*/  HMMA.16816.F32 R4, R76, R84.reuse, R4 ;  /* 0x000000544c04723c */ /* 0x088fe40000001804 */
[----:B------:R-:W3:Y:S01]  /*1bf20*/  MUFU.EX2 R105, R75 ;  /* 0x0000004b00697308 */ /* 0x000ee20000000800 */
[----:B------:R-:W-:Y:S02]  /*1bf30*/  MOV R169, R149 ;  /* 0x0000009500a97202 */ /* 0x000fe40000000f00 */
[----:B------:R-:W-:Y:S02]  /*1bf40*/  MOV R203, R136 ;  /* 0x0000008800cb7202 */ /* 0x000fe40000000f00 */
[----:B------:R-:W-:Y:S05]  /*1bf50*/  MOV R173, R151 ;  /* 0x0000009700ad7202 */ /* 0x000fea0000000f00 */
[----:B------:R-:W-:Y:S01]  /*1bf60*/  MUFU.EX2 R141, R118 ;  /* 0x00000076008d7308 */ /* 0x000fe20000000800 */
[----:B-1----:R-:W-:Y:S02]  /*1bf70*/  F2FP.F16.F32.PACK_AB R82, R150, R146 ;  /* 0x000000929652723e */ /* 0x002fe400000000ff */
[----:B------:R-:W-:Y:S02]  /*1bf80*/  MOV R172, R138 ;  /* 0x0000008a00ac7202 */ /* 0x000fe40000000f00 */
[----:B------:R-:W-:Y:S05]  /*1bf90*/  MOV R193, R143 ;  /* 0x0000008f00c17202 */ /* 0x000fea0000000f00 */
[----:B------:R1:W-:Y:S01]  /*1bfa0*/  MUFU.EX2 R136, R119 ;  /* 0x0000007700887308 */ /* 0x0003e20000000800 */
[----:B---3--:R-:W-:Y:S02]  /*1bfb0*/  F2FP.F16.F32.PACK_AB R80, R105, R101 ;  /* 0x000000656950723e */ /* 0x008fe400000000ff */
[----:B------:R-:W-:Y:S02]  /*1bfc0*/  MOV R181, R142 ;  /* 0x0000008e00b57202 */ /* 0x000fe40000000f00 */
[----:B------:R-:W-:Y:S02]  /*1bfd0*/  MOV R183, R140 ;  /* 0x0000008c00b77202 */ /* 0x000fe40000000f00 */
[----:B------:R-:W-:Y:S01]  /*1bfe0*/  MOV R185, R137 ;  /* 0x0000008900b97202 */ /* 0x000fe20000000f00 */
[C---:B------:R-:W-:Y:S02]  /*1bff0*/  HMMA.16816.F32 R8, R80.reuse, R84, R8 ;  /* 0x000000545008723c */ /* 0x040fe40000001808 */
[----:B------:R-:W3:Y:S02]  /*1c000*/  MUFU.EX2 R103, R205 ;  /* 0x000000cd00677308 */ /* 0x000ee40000000800 */
[----:B------:R-:W-:Y:S02]  /*1c010*/  MOV R201, R139 ;  /* 0x0000008b00c97202 */ /* 0x000fe40000000f00 */
[-C--:B------:R-:W-:Y:S06]  /*1c020*/  HMMA.16816.F32 R12, R80, R86.reuse, R12 ;  /* 0x00000056500c723c */ /* 0x080fec000000180c */
[----:B------:R-:W-:Y:S01]  /*1c030*/  MUFU.EX2 R166, R98 ;  /* 0x0000006200a67308 */ /* 0x000fe20000000800 */
[----:B------:R-:W-:Y:S01]  /*1c040*/  MOV R75, R168 ;  /* 0x000000a8004b7202 */ /* 0x000fe20000000f00 */
[C---:B------:R-:W-:Y:S01]  /*1c050*/  HMMA.16816.F32 R16, R76.reuse, R86, R16 ;  /* 0x000000564c10723c */ /* 0x040fe20000001810 */
[----:B------:R-:W4:Y:S07]  /*1c060*/  LDSM.16.MT88.4 R84, [R220+0x8800] ;  /* 0x00880000dc54783b */ /* 0x000f2e0000004200 */
[----:B------:R-:W-:Y:S03]  /*1c070*/  MUFU.EX2 R148, R108 ;  /* 0x0000006c00947308 */ /* 0x000fe60000000800 */
[----:B------:R-:W-:Y:S07]  /*1c080*/  MOV R199, R75 ;  /* 0x0000004b00c77202 */ /* 0x000fee0000000f00 */
        /* <DEDUP_REMOVED lines=11> */
[----:B------:R-:W-:Y:S01]  /*1c140*/  MUFU.EX2 R128, R252 ;  /* 0x000000fc00807308 */ /* 0x000fe20000000800 */
[----:B--2---:R-:W-:Y:S03]  /*1c150*/  FFMA.FTZ R3, R3, R96, R92 ;  /* 0x0000006003037223 */ /* 0x004fe6000001005c */
[----:B------:R-:W-:Y:S01]  /*1c160*/  MOV R96, R97 ;  /* 0x0000006100607202 */ /* 0x000fe20000000f00 */
[----:B------:R-:W-:Y:S05]  /*1c170*/  FADD.FTZ R3, R99, R3 ;  /* 0x0000000363037221 */ /* 0x000fea0000010000 */
[----:B------:R2:W-:Y:S01]  /*1c180*/  MUFU.EX2 R125, R96 ;  /* 0x00000060007d7308 */ /* 0x0005e20000000800 */
[----:B------:R-:W-:Y:S02]  /*1c190*/  MOV R97, R201 ;  /* 0x000000c900617202 */ /* 0x000fe40000000f00 */
[----:B------:R-:W-:Y:S02]  /*1c1a0*/  MOV R201, R203 ;  /* 0x000000cb00c97202 */ /* 0x000fe40000000f00 */
[----:B------:R-:W-:Y:S02]  /*1c1b0*/  MOV R203, R185 ;  /* 0x000000b900cb7202 */ /* 0x000fe40000000f00 */
[----:B------:R-:W-:Y:S03]  /*1c1c0*/  MOV R185, R184 ;  /* 0x000000b800b97202 */ /* 0x000fe60000000f00 */
[----:B------:R-:W3:Y:S01]  /*1c1d0*/  MUFU.EX2 R149, R114 ;  /* 0x0000007200957308 */ /* 0x000ee20000000800 */
[----:B------:R-:W-:Y:S02]  /*1c1e0*/  MOV R196, R203 ;  /* 0x000000cb00c47202 */ /* 0x000fe40000000f00 */
[----:B------:R-:W-:Y:S02]  /*1c1f0*/  MOV R184, R187 ;  /* 0x000000bb00b87202 */ /* 0x000fe40000000f00 */
[----:B-1----:R-:W-:Y:S02]  /*1c200*/  MOV R119, R196 ;  /* 0x000000c400777202 */ /* 0x002fe40000000f00 */
[----:B------:R-:W-:Y:S03]  /*1c210*/  MOV R196, R88 ;  /* 0x0000005800c47202 */ /* 0x000fe60000000f00 */
[----:B------:R-:W1:Y:S01]  /*1c220*/  MUFU.EX2 R137, R129 ;  /* 0x0000008100897308 */ /* 0x000e620000000800 */
[----:B--2---:R-:W-:Y:S02]  /*1c230*/  MOV R96, R97 ;  /* 0x0000006100607202 */ /* 0x004fe40000000f00 */
[----:B------:R-:W-:Y:S02]  /*1c240*/  MOV R187, R189 ;  /* 0x000000bd00bb7202 */ /* 0x000fe40000000f00 */
[----:B------:R-:W-:Y:S02]  /*1c250*/  MOV R189, R170 ;  /* 0x000000aa00bd7202 */ /* 0x000fe40000000f00 */
[----:B------:R-:W-:Y:S03]  /*1c260*/  MOV R170, R72 ;  /* 0x0000004800aa7202 */ /* 0x000fe60000000f00 */
[----:B------:R-:W-:Y:S01]  /*1c270*/  MUFU.EX2 R139, R122 ;  /* 0x0000007a008b7308 */ /* 0x000fe20000000800 */
[----:B------:R-:W2:Y:S01]  /*1c280*/  LDL.LU R72, [R1+0x120] ;  /* 0x0001200001487983 */ /* 0x000ea20000300800 */
[----:B------:R-:W-:Y:S02]  /*1c290*/  MOV R93, R96 ;  /* 0x00000060005d7202 */ /* 0x000fe40000000f00 */
[----:B------:R-:W-:Y:S01]  /*1c2a0*/  MOV R97, R189 ;  /* 0x000000bd00617202 */ /* 0x000fe20000000f00 */
[-C--:B----4-:R-:W-:Y:S03]  /*1c2b0*/  HMMA.16816.F32 R36, R76, R84.reuse, R36 ;  /* 0x000000544c24723c */ /* 0x090fe60000001824 */
[----:B------:R-:W-:Y:S02]  /*1c2c0*/  MOV R91, R93 ;  /* 0x0000005d005b7202 */ /* 0x000fe40000000f00 */
[----:B------:R-:W4:Y:S01]  /*1c2d0*/  MUFU.EX2 R153, R121 ;  /* 0x0000007900997308 */ /* 0x000f220000000800 */
[----:B------:R-:W-:Y:S01]  /*1c2e0*/  MOV R189, R170 ;  /* 0x000000aa00bd7202 */ /* 0x000fe20000000f00 */
[C---:B------:R-:W-:Y:S04]  /*1c2f0*/  HMMA.16816.F32 R40, R80.reuse, R84, R40 ;  /* 0x000000545028723c */ /* 0x040fe80000001828 */
[----:B------:R-:W-:Y:S02]  /*1c300*/  MOV R170, R174 ;  /* 0x000000ae00aa7202 */ /* 0x000fe40000000f00 */
[-C--:B------:R-:W-:Y:S02]  /*1c310*/  HMMA.16816.F32 R44, R80, R86.reuse, R44 ;  /* 0x00000056502c723c */ /* 0x080fe4000000182c */
[----:B------:R-:W4:Y:S03]  /*1c320*/  MUFU.EX2 R156, R120 ;  /* 0x00000078009c7308 */ /* 0x000f260000000800 */
[----:B------:R-:W-:Y:S01]  /*1c330*/  MOV R174, R164 ;  /* 0x000000a400ae7202 */ /* 0x000fe20000000f00 */
[C---:B------:R-:W-:Y:S01]  /*1c340*/  HMMA.16816.F32 R48, R76.reuse, R86, R48 ;  /* 0x000000564c30723c */ /* 0x040fe20000001830 */
[----:B------:R-:W3:Y:S05]  /*1c350*/  LDSM.16.MT88.4 R84, [R219+0x8800] ;  /* 0x00880000db54783b */ /* 0x000eea0000004200 */
[----:B------:R1:W-:Y:S01]  /*1c360*/  MUFU.EX2 R164, R73 ;  /* 0x0000004900a47308 */ /* 0x0003e20000000800 */
[----:B------:R-:W-:Y:S04]  /*1c370*/  MOV R197, R91 ;  /* 0x0000005b00c57202 */ /* 0x000fe80000000f00 */
[----:B------:R-:W-:Y:S04]  /*1c380*/  MOV R91, R165 ;  /* 0x000000a5005b7202 */ /* 0x000fe80000000f00 */
[----:B------:R-:W-:Y:S01]  /*1c390*/  MOV R118, R91 ;  /* 0x0000005b00767202 */ /* 0x000fe20000000f00 */
[----:B------:R-:W-:Y:S01]  /*1c3a0*/  MUFU.EX2 R165, R251 ;  /* 0x000000fb00a57308 */ /* 0x000fe20000000800 */
[----:B------:R-:W-:Y:S02]  /*1c3b0*/  MOV R93, R174 ;  /* 0x000000ae005d7202 */ /* 0x000fe40000000f00 */
[----:B------:R-:W-:Y:S02]  /*1c3c0*/  MOV R96, R170 ;  /* 0x000000aa00607202 */ /* 0x000fe40000000f00 */
[----:B------:R-:W-:Y:S02]  /*1c3d0*/  MOV R198, R197 ;  /* 0x000000c500c67202 */ /* 0x000fe40000000f00 */
[----:B------:R-:W-:Y:S01]  /*1c3e0*/  MOV R75, R96 ;  /* 0x00000060004b7202 */ /* 0x000fe20000000f00 */
[----:B-1----:R-:W2:Y:S02]  /*1c3f0*/  LDL.LU R73, [R1+0x11c] ;  /* 0x00011c0001497983 */ /* 0x002ea40000300800 */
        /* <DEDUP_REMOVED lines=10> */
[----:B------:R-:W-:Y:S01]  /*1c4a0*/  MUFU.EX2 R171, R250 ;  /* 0x000000fa00ab7308 */ /* 0x000fe20000000800 */
[----:B-1----:R1:W5:Y:S01]  /*1c4b0*/  LDL.LU R228, [R1+0x118] ;  /* 0x0001180001e47983 */ /* 0x0023620000300800 */
[----:B------:R-:W-:Y:S01]  /*1c4c0*/  MOV R93, R97 ;  /* 0x00000061005d7202 */ /* 0x000fe20000000f00 */
[-C--:B---3--:R-:W-:Y:S03]  /*1c4d0*/  HMMA.16816.F32 R52, R76, R84.reuse, R52 ;  /* 0x000000544c34723c */ /* 0x088fe60000001834 */
[----:B------:R-:W-:Y:S04]  /*1c4e0*/  MOV R97, R190 ;  /* 0x000000be00617202 */ /* 0x000fe80000000f00 */
[----:B------:R-:W-:Y:S01]  /*1c4f0*/  MUFU.EX2 R175, R249 ;  /* 0x000000f900af7308 */ /* 0x000fe20000000800 */
[----:B----4-:R1:W5:Y:S01]  /*1c500*/  LDL.LU R227, [R1+0x114] ;  /* 0x0001140001e37983 */ /* 0x0103620000300800 */
[C---:B------:R-:W-:Y:S03]  /*1c510*/  HMMA.16816.F32 R56, R80.reuse, R84, R56 ;  /* 0x000000545038723c */ /* 0x040fe60000001838 */
[----:B------:R-:W3:Y:S01]  /*1c520*/  LDL.LU R89, [R1+0x80] ;  /* 0x0000800001597983 */ /* 0x000ee20000300800 */
[----:B------:R-:W-:Y:S02]  /*1c530*/  MOV R190, R200 ;  /* 0x000000c800be7202 */ /* 0x000fe40000000f00 */
[-C--:B------:R-:W-:Y:S01]  /*1c540*/  HMMA.16816.F32 R60, R80, R86.reuse, R60 ;  /* 0x00000056503c723c */ /* 0x080fe2000000183c */
[----:B------:R-:W4:Y:S01]  /*1c550*/  LDSM.16.MT88.4 R80, [R217+0x9000] ;  /* 0x00900000d950783b */ /* 0x000f220000004200 */
[----:B------:R-:W-:Y:S03]  /*1c560*/  MUFU.EX2 R122, R237 ;  /* 0x000000ed007a7308 */ /* 0x000fe60000000800 */
[----:B------:R-:W-:Y:S01]  /*1c570*/  F2FP.F16.F32.PACK_AB R85, R126, R103 ;  /* 0x000000677e55723e */ /* 0x000fe200000000ff */
[----:B------:R-:W-:Y:S03]  /*1c580*/  HMMA.16816.F32 R64, R76, R86, R64 ;  /* 0x000000564c40723c */ /* 0x000fe60000001840 */
[----:B------:R1:W5:Y:S03]  /*1c590*/  LDL.LU R226, [R1+0x110] ;  /* 0x0001100001e27983 */ /* 0x0003660000300800 */
[----:B------:R-:W1:Y:S01]  /*1c5a0*/  MUFU.EX2 R133, R236 ;  /* 0x000000ec00857308 */ /* 0x000e620000000800 */
[----:B------:R-:W-:Y:S04]  /*1c5b0*/  F2FP.F16.F32.PACK_AB R84, R229, R124 ;  /* 0x0000007ce554723e */ /* 0x000fe800000000ff */
[----:B------:R-:W-:Y:S02]  /*1c5c0*/  F2FP.F16.F32.PACK_AB R78, R178, R176 ;  /* 0x000000b0b24e723e */ /* 0x000fe400000000ff */
[----:B------:R-:W-:Y:S03]  /*1c5d0*/  F2FP.F16.F32.PACK_AB R79, R163, R160 ;  /* 0x000000a0a34f723e */ /* 0x000fe600000000ff */
[----:B------:R-:W-:Y:S01]  /*1c5e0*/  MUFU.EX2 R168, R234 ;  /* 0x000000ea00a87308 */ /* 0x000fe20000000800 */
[----:B------:R-:W-:Y:S02]  /*1c5f0*/  F2FP.F16.F32.PACK_AB R76, R141, R136 ;  /* 0x000000888d4c723e */ /* 0x000fe400000000ff */
[----:B------:R-:W-:Y:S02]  /*1c600*/  F2FP.F16.F32.PACK_AB R77, R149, R123 ;  /* 0x0000007b954d723e */ /* 0x000fe400000000ff */
[----:B------:R-:W-:Y:S02]  /*1c610*/  F2FP.F16.F32.PACK_AB R87, R151, R148 ;  /* 0x000000949757723e */ /* 0x000fe400000000ff */
[----:B------:R-:W-:Y:S03]  /*1c620*/  F2FP.F16.F32.PACK_AB R86, R161, R208 ;  /* 0x000000d0a156723e */ /* 0x000fe600000000ff */
[----:B------:R-:W1:Y:S01]  /*1c630*/  MUFU.EX2 R173, R233 ;  /* 0x000000e900ad7308 */ /* 0x000e620000000800 */
[----:B------:R-:W-:Y:S02]  /*1c640*/  MOV R200, R169 ;  /* 0x000000a900c87202 */ /* 0x000fe40000000f00 */
[----:B------:R-:W-:Y:S02]  /*1c650*/  MOV R117, R118 ;  /* 0x0000007600757202 */ /* 0x000fe40000000f00 */
[----:B------:R-:W-:Y:S02]  /*1c660*/  MOV R118, R197 ;  /* 0x000000c500767202 */ /* 0x000fe40000000f00 */
[----:B------:R-:W-:Y:S03]  /*1c670*/  MOV R116, R117 ;  /* 0x0000007500747202 */ /* 0x000fe60000000f00 */
[----:B------:R-:W1:Y:S01]  /*1c680*/  MUFU.EX2 R131, R202 ;  /* 0x000000ca00837308 */ /* 0x000e620000000800 */
[----:B------:R-:W-:Y:S02]  /*1c690*/  MOV R197, R75 ;  /* 0x0000004b00c57202 */ /* 0x000fe40000000f00 */
[----:B------:R-:W-:Y:S02]  /*1c6a0*/  MOV R114, R116 ;  /* 0x0000007400727202 */ /* 0x000fe40000000f00 */
[----:B------:R-:W-:Y:S01]  /*1c6b0*/  MOV R75, R93 ;  /* 0x0000005d004b7202 */ /* 0x000fe20000000f00 */
[-C--:B----4-:R-:W-:Y:S04]  /*1c6c0*/  HMMA.16816.F32 R4, R76, R80.reuse, R4 ;  /* 0x000000504c04723c */ /* 0x090fe80000001804 */
[----:B------:R-:W-:Y:S01]  /*1c6d0*/  MUFU.EX2 R135, R232 ;  /* 0x000000e800877308 */ /* 0x000fe20000000800 */
[----:B------:R-:W-:Y:S02]  /*1c6e0*/  MOV R93, R96 ;  /* 0x00000060005d7202 */ /* 0x000fe40000000f00 */
[----:B------:R-:W-:Y:S01]  /*1c6f0*/  MOV R96, R97 ;  /* 0x0000006100607202 */ /* 0x000fe20000000f00 */
[C---:B------:R-:W-:Y:S06]  /*1c700*/  HMMA.16816.F32 R8, R84.reuse, R80, R8 ;  /* 0x000000505408723c */ /* 0x040fec0000001808 */
[----:B------:R-:W4:Y:S01]  /*1c710*/  MUFU.EX2 R169, R231 ;  /* 0x000000e700a97308 */ /* 0x000f220000000800 */
[----:B------:R-:W-:Y:S01]  /*1c720*/  MOV R97, R187 ;  /* 0x000000bb00617202 */ /* 0x000fe20000000f00 */
[-C--:B------:R-:W-:Y:S08]  /*1c730*/  HMMA.16816.F32 R12, R84, R82.reuse, R12 ;  /* 0x00000052540c723c */ /* 0x080ff0000000180c */
[----:B------:R-:W-:Y:S01]  /*1c740*/  MUFU.EX2 R172, R172 ;  /* 0x000000ac00ac7308 */ /* 0x000fe20000000800 */
[C---:B------:R-:W-:Y:S01]  /*1c750*/  HMMA.16816.F32 R16, R76.reuse, R82, R16 ;  /* 0x000000524c10723c */ /* 0x040fe20000001810 */
[----:B------:R-:W1:Y:S03]  /*1c760*/  LDSM.16.MT88.4 R80, [R220+0x9000] ;  /* 0x00900000dc50783b */ /* 0x000e660000004200 */
[----:B------:R-:W-:Y:S02]  /*1c770*/  MOV R187, R194 ;  /* 0x000000c200bb7202 */ /* 0x000fe40000000f00 */
[----:B------:R-:W-:Y:S03]  /*1c780*/  MOV R194, R193 ;  /* 0x000000c100c27202 */ /* 0x000fe60000000f00 */
[----:B------:R-:W-:Y:S02]  /*1c790*/  MUFU.EX2 R181, R181 ;  /* 0x000000b500b57308 */ /* 0x000fe40000000800 */
[----:B------:R-:W-:Y:S02]  /*1c7a0*/  MOV R193, R180 ;  /* 0x000000b400c17202 */ /* 0x000fe40000000f00 */
[----:B------:R-:W-:Y:S02]  /*1c7b0*/  MOV R180, R183 ;  /* 0x000000b700b47202 */ /* 0x000fe40000000f00 */
[----:B------:R-:W-:Y:S04]  /*1c7c0*/  MOV R183, R182 ;  /* 0x000000b600b77202 */ /* 0x000fe80000000f00 */
        /* <DEDUP_REMOVED lines=15> */
[----:B------:R4:W-:Y:S01]  /*1c8c0*/  MUFU.EX2 R193, R224 ;  /* 0x000000e000c17308 */ /* 0x0009e20000000800 */
[-C--:B-1----:R-:W-:Y:S01]  /*1c8d0*/  HMMA.16816.F32 R20, R76, R80.reuse, R20 ;  /* 0x000000504c14723c */ /* 0x082fe20000001814 */
[----:B----4-:R4:W5:Y:S02]  /*1c8e0*/  LDL.LU R225, [R1+0x10c] ;  /* 0x00010c0001e17983 */ /* 0x0109640000300800 */
[----:B------:R-:W-:Y:S02]  /*1c8f0*/  MOV R197, R75 ;  /* 0x0000004b00c57202 */ /* 0x000fe40000000f00 */
[----:B------:R-:W-:Y:S01]  /*1c900*/  MOV R75, R93 ;  /* 0x0000005d004b7202 */ /* 0x000fe20000000f00 */
[C---:B------:R-:W-:Y:S03]  /*1c910*/  HMMA.16816.F32 R24, R84.reuse, R80, R24 ;  /* 0x000000505418723c */ /* 0x040fe60000001818 */
[----:B------:R-:W-:Y:S02]  /*1c920*/  MUFU.EX2 R119, R240 ;  /* 0x000000f000777308 */ /* 0x000fe40000000800 */
[----:B------:R-:W-:Y:S01]  /*1c930*/  MOV R93, R96 ;  /* 0x00000060005d7202 */ /* 0x000fe20000000f00 */
[-C--:B------:R-:W-:Y:S07]  /*1c940*/  HMMA.16816.F32 R28, R84, R82.reuse, R28 ;  /* 0x00000052541c723c */ /* 0x080fee000000181c */
[----:B------:R-:W-:Y:S01]  /*1c950*/  MUFU.EX2 R127, R239 ;  /* 0x000000ef007f7308 */ /* 0x000fe20000000800 */
[----:B------:R4:W5:Y:S03]  /*1c960*/  LDL.LU R224, [R1+0x108] ;  /* 0x0001080001e07983 */ /* 0x0009660000300800 */
[----:B------:R-:W-:Y:S01]  /*1c970*/  MOV R96, R97 ;  /* 0x0000006100607202 */ /* 0x000fe20000000f00 */
[C---:B------:R-:W-:Y:S01]  /*1c980*/  HMMA.16816.F32 R32, R76.reuse, R82, R32 ;  /* 0x000000524c20723c */ /* 0x040fe20000001820 */
[----:B------:R-:W1:Y:S03]  /*1c990*/  LDSM.16.MT88.4 R80, [R218+0x9000] ;  /* 0x00900000da50783b */ /* 0x000e660000004200 */
[----:B------:R-:W-:Y:S01]  /*1c9a0*/  MOV R97, R187 ;  /* 0x000000bb00617202 */ /* 0x000fe20000000f00 */
[----:B------:R-:W-:Y:S01]  /*1c9b0*/  MUFU.EX2 R132, R238 ;  /* 0x000000ee00847308 */ /* 0x000fe20000000800 */
[----:B------:R-:W-:Y:S02]  /*1c9c0*/  MOV R187, R194 ;  /* 0x000000c200bb7202 */ /* 0x000fe40000000f00 */
[----:B------:R-:W-:Y:S03]  /*1c9d0*/  MOV R113, R116 ;  /* 0x0000007400717202 */ /* 0x000fe60000000f00 */
[----:B------:R-:W-:Y:S04]  /*1c9e0*/  MOV R116, R117 ;  /* 0x0000007500747202 */ /* 0x000fe80000000f00 */
        /* <DEDUP_REMOVED lines=11> */
[----:B----4-:R4:W5:Y:S01]  /*1caa0*/  LDL.LU R223, [R1+0x104] ;  /* 0x0001040001df7983 */ /* 0x0109620000300800 */
[----:B------:R-:W-:Y:S02]  /*1cab0*/  MOV R113, R116 ;  /* 0x0000007400717202 */ /* 0x000fe40000000f00 */
[----:B------:R-:W-:Y:S02]  /*1cac0*/  MOV R116, R117 ;  /* 0x0000007500747202 */ /* 0x000fe40000000f00 */
[----:B------:R-:W-:Y:S02]  /*1cad0*/  MOV R117, R197 ;  /* 0x000000c500757202 */ /* 0x000fe40000000f00 */
[----:B------:R-:W-:Y:S02]  /*1cae0*/  MOV R197, R75 ;  /* 0x0000004b00c57202 */ /* 0x000fe40000000f00 */
[----:B------:R-:W-:Y:S01]  /*1caf0*/  MUFU.EX2 R192, R192 ;  /* 0x000000c000c07308 */ /* 0x000fe20000000800 */
[----:B------:R-:W-:Y:S01]  /*1cb00*/  MOV R75, R93 ;  /* 0x0000005d004b7202 */ /* 0x000fe20000000f00 */
[-C--:B-1----:R-:W-:Y:S03]  /*1cb10*/  HMMA.16816.F32 R36, R76, R80.reuse, R36 ;  /* 0x000000504c24723c */ /* 0x082fe60000001824 */
[----:B------:R-:W-:Y:S01]  /*1cb20*/  MOV R93, R96 ;  /* 0x00000060005d7202 */ /* 0x000fe20000000f00 */
[----:B------:R4:W5:Y:S02]  /*1cb30*/  LDL.LU R222, [R1+0x100] ;  /* 0x0001000001de7983 */ /* 0x0009640000300800 */
[C---:B------:R-:W-:Y:S02]  /*1cb40*/  HMMA.16816.F32 R40, R84.reuse, R80, R40 ;  /* 0x000000505428723c */ /* 0x040fe40000001828 */
[----:B------:R-:W-:Y:S03]  /*1cb50*/  MUFU.EX2 R190, R190 ;  /* 0x000000be00be7308 */ /* 0x000fe60000000800 */
[----:B------:R-:W-:Y:S01]  /*1cb60*/  MOV R96, R183 ;  /* 0x000000b700607202 */ /* 0x000fe20000000f00 */
[-C--:B------:R-:W-:Y:S06]  /*1cb70*/  HMMA.16816.F32 R44, R84, R82.reuse, R44 ;  /* 0x00000052542c723c */ /* 0x080fec000000182c */
[----:B------:R1:W-:Y:S01]  /*1cb80*/  MUFU.EX2 R183, R221 ;  /* 0x000000dd00b77308 */ /* 0x0003e20000000800 */
[----:B------:R-:W-:Y:S01]  /*1cb90*/  MOV R205, R112 ;  /* 0x0000007000cd7202 */ /* 0x000fe20000000f00 */
[C---:B------:R-:W-:Y:S01]  /*1cba0*/  HMMA.16816.F32 R48, R76.reuse, R82, R48 ;  /* 0x000000524c30723c */ /* 0x040fe20000001830 */
[----:B------:R-:W4:Y:S03]  /*1cbb0*/  LDSM.16.MT88.4 R80, [R219+0x9000] ;  /* 0x00900000db50783b */ /* 0x000f260000004200 */
[----:B------:R-:W-:Y:S04]  /*1cbc0*/  MOV R106, R205 ;  /* 0x000000cd006a7202 */ /* 0x000fe80000000f00 */
[----:B------:R-:W-:Y:S03]  /*1cbd0*/  MUFU.EX2 R200, R200 ;  /* 0x000000c800c87308 */ /* 0x000fe60000000800 */
[----:B------:R-:W-:Y:S02]  /*1cbe0*/  MOV R112, R113 ;  /* 0x0000007100707202 */ /* 0x000fe40000000f00 */
[----:B------:R-:W-:Y:S02]  /*1cbf0*/  MOV R113, R116 ;  /* 0x0000007400717202 */ /* 0x000fe40000000f00 */
[----:B------:R-:W-:Y:S01]  /*1cc00*/  MOV R247, R106 ;  /* 0x0000006a00f77202 */ /* 0x000fe20000000f00 */
[----:B-1----:R1:W5:Y:S01]  /*1cc10*/  LDL.LU R221, [R1+0xfc] ;  /* 0x0000fc0001dd7983 */ /* 0x0023620000300800 */
[----:B------:R-:W-:Y:S01]  /*1cc20*/  MOV R205, R113 ;  /* 0x0000007100cd7202 */ /* 0x000fe20000000f00 */
        /* <DEDUP_REMOVED lines=16> */
[-C--:B----4-:R-:W-:Y:S03]  /*1cd30*/  HMMA.16816.F32 R52, R76, R80.reuse, R52 ;  /* 0x000000504c34723c */ /* 0x090fe60000001834 */
[----:B------:R-:W-:Y:S02]  /*1cd40*/  MOV R107, R205 ;  /* 0x000000cd006b7202 */ /* 0x000fe40000000f00 */
[----:B------:R-:W-:Y:S01]  /*1cd50*/  MOV R205, R112 ;  /* 0x0000007000cd7202 */ /* 0x000fe20000000f00 */
[C---:B------:R-:W-:Y:S05]  /*1cd60*/  HMMA.16816.F32 R56, R84.reuse, R80, R56 ;  /* 0x000000505438723c */ /* 0x040fea0000001838 */
[----:B------:R-:W-:Y:S01]  /*1cd70*/  MOV R112, R198 ;  /* 0x000000c600707202 */ /* 0x000fe20000000f00 */
[-C--:B------:R-:W-:Y:S01]  /*1cd80*/  HMMA.16816.F32 R60, R84, R82.reuse, R60 ;  /* 0x00000052543c723c */ /* 0x080fe2000000183c */
[----:B------:R-:W4:Y:S01]  /*1cd90*/  LDSM.16.MT88.4 R84, [R217+0x9800] ;  /* 0x00980000d954783b */ /* 0x000f220000004200 */
[----:B------:R-:W-:Y:S03]  /*1cda0*/  MUFU.EX2 R205, R205 ;  /* 0x000000cd00cd7308 */ /* 0x000fe60000000800 */
[----:B------:R-:W-:Y:S01]  /*1cdb0*/  MOV R198, R96 ;  /* 0x0000006000c67202 */ /* 0x000fe20000000f00 */
[----:B------:R-:W-:Y:S03]  /*1cdc0*/  HMMA.16816.F32 R64, R76, R82, R64 ;  /* 0x000000524c40723c */ /* 0x000fe60000001840 */
[----:B------:R-:W-:Y:S02]  /*1cdd0*/  LDSM.16.MT88.4 R96, [R219+0xa000] ;  /* 0x00a00000db60783b */ /* 0x000fe40000004200 */
[----:B------:R-:W-:Y:S02]  /*1cde0*/  F2FP.F16.F32.PACK_AB R81, R140, R137 ;  /* 0x000000898c51723e */ /* 0x000fe400000000ff */
[----:B------:R-:W-:Y:S04]  /*1cdf0*/  F2FP.F16.F32.PACK_AB R76, R143, R142 ;  /* 0x0000008e8f4c723e */ /* 0x000fe800000000ff */
[----:B------:R-:W-:Y:S02]  /*1ce00*/  F2FP.F16.F32.PACK_AB R78, R167, R159 ;  /* 0x0000009fa74e723e */ /* 0x000fe400000000ff */
[----:B------:R-:W-:Y:S02]  /*1ce10*/  F2FP.F16.F32.PACK_AB R77, R152, R138 ;  /* 0x0000008a984d723e */ /* 0x000fe400000000ff */
[----:B------:R-:W-:Y:S02]  /*1ce20*/  F2FP.F16.F32.PACK_AB R79, R158, R155 ;  /* 0x0000009b9e4f723e */ /* 0x000fe400000000ff */
[----:B------:R-:W-:Y:S02]  /*1ce30*/  F2FP.F16.F32.PACK_AB R83, R157, R154 ;  /* 0x0000009a9d53723e */ /* 0x000fe400000000ff */
[----:B------:R-:W-:Y:S02]  /*1ce40*/  F2FP.F16.F32.PACK_AB R80, R153, R139 ;  /* 0x0000008b9950723e */ /* 0x000fe400000000ff */
[----:B------:R-:W-:Y:S02]  /*1ce50*/  F2FP.F16.F32.PACK_AB R82, R166, R156 ;  /* 0x0000009ca652723e */ /* 0x000fe400000000ff */
[----:B------:R-:W-:Y:S02]  /*1ce60*/  MOV R248, R108 ;  /* 0x0000006c00f87202 */ /* 0x000fe40000000f00 */
[----:B------:R-:W-:Y:S02]  /*1ce70*/  MOV R108, R116 ;  /* 0x00000074006c7202 */ /* 0x000fe40000000f00 */
[----:B------:R2:W-:Y:S01]  /*1ce80*/  MUFU.EX2 R129, R248 ;  /* 0x000000f800817308 */ /* 0x0005e20000000800 */
[----:B-1----:R-:W-:Y:S01]  /*1ce90*/  MOV R247, R74 ;  /* 0x0000004a00f77202 */ /* 0x002fe20000000f00 */
[-C--:B----4-:R-:W-:Y:S08]  /*1cea0*/  HMMA.16816.F32 R4, R76, R84.reuse, R4 ;  /* 0x000000544c04723c */ /* 0x090ff00000001804 */
[----:B------:R-:W-:Y:S01]  /*1ceb0*/  MUFU.EX2 R116, R241 ;  /* 0x000000f100747308 */ /* 0x000fe20000000800 */
[C---:B------:R-:W-:Y:S04]  /*1cec0*/  HMMA.16816.F32 R8, R80.reuse, R84, R8 ;  /* 0x000000545008723c */ /* 0x040fe80000001808 */
[----:B--2---:R-:W-:Y:S02]  /*1ced0*/  MOV R248, R107 ;  /* 0x0000006b00f87202 */ /* 0x004fe40000000f00 */
[-C--:B------:R-:W-:Y:S03]  /*1cee0*/  HMMA.16816.F32 R12, R80, R86.reuse, R12 ;  /* 0x00000056500c723c */ /* 0x080fe6000000180c */
[----:B------:R1:W-:Y:S02]  /*1cef0*/  MUFU.EX2 R202, R248 ;  /* 0x000000f800ca7308 */ /* 0x0003e40000000800 */
[----:B------:R-:W-:Y:S01]  /*1cf00*/  MOV R107, R201 ;  /* 0x000000c9006b7202 */ /* 0x000fe20000000f00 */
[C---:B------:R-:W-:Y:S01]  /*1cf10*/  HMMA.16816.F32 R16, R76.reuse, R86, R16 ;  /* 0x000000564c10723c */ /* 0x040fe20000001810 */
[----:B------:R-:W2:Y:S04]  /*1cf20*/  LDSM.16.MT88.4 R84, [R220+0x9800] ;  /* 0x00980000dc54783b */ /* 0x000ea80000004200 */
[----:B------:R-:W-:Y:S02]  /*1cf30*/  MOV R201, R188 ;  /* 0x000000bc00c97202 */ /* 0x000fe40000000f00 */
[----:B------:R4:W-:Y:S01]  /*1cf40*/  MUFU.EX2 R120, R107 ;  /* 0x0000006b00787308 */ /* 0x0009e20000000800 */
[----:B---3--:R-:W-:Y:S02]  /*1cf50*/  FFMA.FTZ R69, R69, R89, R111 ;  /* 0x0000005945457223 */ /* 0x008fe4000001006f */
[----:B------:R-:W-:Y:S02]  /*1cf60*/  LDSM.16.MT88.4 R88, [R217+0xa000] ;  /* 0x00a00000d958783b */ /* 0x000fe40000004200 */
[----:B------:R-:W-:Y:S05]  /*1cf70*/  FADD.FTZ R69, R115, R69 ;  /* 0x0000004573457221 */ /* 0x000fea0000010000 */
[----:B------:R-:W-:Y:S01]  /*1cf80*/  MUFU.EX2 R188, R235 ;  /* 0x000000eb00bc7308 */ /* 0x000fe20000000800 */
[----:B------:R-:W-:Y:S01]  /*1cf90*/  FADD.FTZ R74, R215, R69 ;  /* 0x00000045d74a7221 */ /* 0x000fe20000010000 */
[----:B-1----:R-:W-:Y:S08]  /*1cfa0*/  MOV R248, R114 ;  /* 0x0000007200f87202 */ /* 0x002ff00000000f00 */
[----:B------:R-:W-:Y:S01]  /*1cfb0*/  MUFU.EX2 R201, R201 ;  /* 0x000000c900c97308 */ /* 0x000fe20000000800 */
[----:B----4-:R-:W-:Y:S09]  /*1cfc0*/  MOV R107, R112 ;  /* 0x00000070006b7202 */ /* 0x010ff20000000f00 */
[----:B------:R-:W-:Y:S10]  /*1cfd0*/  MUFU.EX2 R107, R107 ;  /* 0x0000006b006b7308 */ /* 0x000ff40000000800 */
[----:B------:R1:W-:Y:S01]  /*1cfe0*/  MUFU.EX2 R115, R106 ;  /* 0x0000006a00737308 */ /* 0x0003e20000000800 */
[-C--:B--2---:R-:W-:Y:S09]  /*1cff0*/  HMMA.16816.F32 R20, R76, R84.reuse, R20 ;  /* 0x000000544c14723c */ /* 0x084ff20000001814 */
[----:B------:R-:W-:Y:S01]  /*1d000*/  MUFU.EX2 R114, R242 ;  /* 0x000000f200727308 */ /* 0x000fe20000000800 */
[C---:B------:R-:W-:Y:S06]  /*1d010*/  HMMA.16816.F32 R24, R80.reuse, R84, R24 ;  /* 0x000000545018723c */ /* 0x040fec0000001818 */
[-C--:B------:R-:W-:Y:S03]  /*1d020*/  HMMA.16816.F32 R28, R80, R86.reuse, R28 ;  /* 0x00000056501c723c */ /* 0x080fe6000000181c */
[----:B------:R-:W-:Y:S02]  /*1d030*/  MUFU.EX2 R112, R244 ;  /* 0x000000f400707308 */ /* 0x000fe40000000800 */
[----:B-1----:R-:W-:Y:S01]  /*1d040*/  MOV R106, R108 ;  /* 0x0000006c006a7202 */ /* 0x002fe20000000f00 */
[C---:B------:R-:W-:Y:S01]  /*1d050*/  HMMA.16816.F32 R32, R76.reuse, R86, R32 ;  /* 0x000000564c20723c */ /* 0x040fe20000001820 */
[----:B------:R-:W1:Y:S06]  /*1d060*/  LDSM.16.MT88.4 R84, [R218+0x9800] ;  /* 0x00980000da54783b */ /* 0x000e6c0000004200 */
[----:B------:R-:W-:Y:S01]  /*1d070*/  MUFU.EX2 R111, R245 ;  /* 0x000000f5006f7308 */ /* 0x000fe20000000800 */
[----:B------:R-:W-:Y:S09]  /*1d080*/  MOV R108, R113 ;  /* 0x00000071006c7202 */ /* 0x000ff20000000f00 */
[----:B------:R-:W2:Y:S10]  /*1d090*/  MUFU.EX2 R108, R108 ;  /* 0x0000006c006c7308 */ /* 0x000eb40000000800 */
[----:B------:R-:W-:Y:S10]  /*1d0a0*/  MUFU.EX2 R106, R106 ;  /* 0x0000006a006a7308 */ /* 0x000ff40000000800 */
[----:B------:R-:W3:Y:S01]  /*1d0b0*/  MUFU.EX2 R113, R243 ;  /* 0x000000f300717308 */ /* 0x000ee20000000800 */
[-C--:B-1----:R-:W-:Y:S06]  /*1d0c0*/  HMMA.16816.F32 R36, R76, R84.reuse, R36 ;  /* 0x000000544c24723c */ /* 0x082fec0000001824 */
[C---:B------:R-:W-:Y:S06]  /*1d0d0*/  HMMA.16816.F32 R40, R80.reuse, R84, R40 ;  /* 0x000000545028723c */ /* 0x040fec0000001828 */
[-C--:B------:R-:W-:Y:S06]  /*1d0e0*/  HMMA.16816.F32 R44, R80, R86.reuse, R44 ;  /* 0x00000056502c723c */ /* 0x080fec000000182c */
[C---:B------:R-:W-:Y:S01]  /*1d0f0*/  HMMA.16816.F32 R48, R76.reuse, R86, R48 ;  /* 0x000000564c30723c */ /* 0x040fe20000001830 */
[----:B------:R-:W1:Y:S05]  /*1d100*/  LDSM.16.MT88.4 R84, [R219+0x9800] ;  /* 0x00980000db54783b */ /* 0x000e6a0000004200 */
[-C--:B-1----:R-:W-:Y:S06]  /*1d110*/  HMMA.16816.F32 R52, R76, R84.reuse, R52 ;  /* 0x000000544c34723c */ /* 0x082fec0000001834 */
[C---:B------:R-:W-:Y:S01]  /*1d120*/  HMMA.16816.F32 R56, R80.reuse, R84, R56 ;  /* 0x000000545038723c */ /* 0x040fe20000001838 */
[----:B------:R-:W4:Y:S05]  /*1d130*/  LDL.LU R84, [R1+0x84] ;  /* 0x0000840001547983 */ /* 0x000f2a0000300800 */
[-C--:B------:R-:W-:Y:S06]  /*1d140*/  HMMA.16816.F32 R60, R80, R86.reuse, R60 ;  /* 0x00000056503c723c */ /* 0x080fec000000183c */
        /* <DEDUP_REMOVED lines=9> */
[-C--:B------:R-:W-:Y:S06]  /*1d1e0*/  HMMA.16816.F32 R4, R76, R88.reuse, R4 ;  /* 0x000000584c04723c */ /* 0x080fec0000001804 */
[C---:B------:R-:W-:Y:S06]  /*1d1f0*/  HMMA.16816.F32 R8, R80.reuse, R88, R8 ;  /* 0x000000585008723c */ /* 0x040fec0000001808 */
[-C--:B------:R-:W-:Y:S06]  /*1d200*/  HMMA.16816.F32 R12, R80, R90.reuse, R12 ;  /* 0x0000005a500c723c */ /* 0x080fec000000180c */
[C---:B------:R-:W-:Y:S01]  /*1d210*/  HMMA.16816.F32 R16, R76.reuse, R90, R16 ;  /* 0x0000005a4c10723c */ /* 0x040fe20000001810 */
[----:B------:R-:W-:Y:S04]  /*1d220*/  LDSM.16.MT88.4 R88, [R220+0xa800] ;  /* 0x00a80000dc58783b */ /* 0x000fe80000004200 */
[----:B----4-:R-:W-:Y:S04]  /*1d230*/  FFMA.FTZ R68, R68, R84, R109 ;  /* 0x0000005444447223 */ /* 0x010fe8000001006d */
[----:B------:R-:W4:Y:S01]  /*1d240*/  LDL.LU R84, [R1+0x8c] ;  /* 0x00008c0001547983 */ /* 0x000f220000300800 */
[----:B------:R-:W-:Y:S01]  /*1d250*/  MUFU.EX2 R109, R248 ;  /* 0x000000f8006d7308 */ /* 0x000fe20000000800 */
[----:B------:R-:W-:Y:S02]  /*1d260*/  FADD.FTZ R75, R110, R68 ;  /* 0x000000446e4b7221 */ /* 0x000fe40000010000 */
[----:B------:R1:W5:Y:S02]  /*1d270*/  LDL.LU R216, [R1+0xf8] ;  /* 0x0000f80001d87983 */ /* 0x0003640000300800 */
[----:B------:R-:W-:Y:S05]  /*1d280*/  FADD.FTZ R69, R213, R75 ;  /* 0x0000004bd5457221 */ /* 0x000fea0000010000 */
[----:B------:R-:W1:Y:S01]  /*1d290*/  MUFU.EX2 R110, R247 ;  /* 0x000000f7006e7308 */ /* 0x000e620000000800 */
[----:B------:R-:W-:Y:S04]  /*1d2a0*/  FADD.FTZ R69, R214, R69 ;  /* 0x00000045d6457221 */ /* 0x000fe80000010000 */
[----:B------:R-:W-:Y:S05]  /*1d2b0*/  FADD.FTZ R69, R104, R69 ;  /* 0x0000004568457221 */ /* 0x000fea0000010000 */
[----:B------:R2:W-:Y:S02]  /*1d2c0*/  MUFU.EX2 R104, R198 ;  /* 0x000000c600687308 */ /* 0x0005e40000000800 */
[----:B--2---:R-:W-:Y:S01]  /*1d2d0*/  F2FP.F16.F32.PACK_AB R198, R107, R108 ;  /* 0x0000006c6bc6723e */ /* 0x004fe200000000ff */
[----:B----4-:R-:W-:Y:S02]  /*1d2e0*/  FFMA.FTZ R0, R0, R84, R95 ;  /* 0x0000005400007223 */ /* 0x010fe4000001005f */
[----:B------:R-:W2:Y:S02]  /*1d2f0*/  LDSM.16.MT88.4 R84, [R220+0xa000] ;  /* 0x00a00000dc54783b */ /* 0x000ea40000004200 */
[----:B------:R-:W-:Y:S01]  /*1d300*/  FADD.FTZ R68, R94, R0 ;  /* 0x000000005e447221 */ /* 0x000fe20000010000 */
[----:B------:R-:W-:Y:S03]  /*1d310*/  FADD.FTZ R0, R210, R3 ;  /* 0x00000003d2007221 */ /* 0x000fe60000010000 */
[----:B------:R-:W-:Y:S01]  /*1d320*/  FADD.FTZ R68, R207, R68 ;  /* 0x00000044cf447221 */ /* 0x000fe20000010000 */
[----:B------:R-:W-:Y:S01]  /*1d330*/  FADD.FTZ R3, R212, R0 ;  /* 0x00000000d4037221 */ /* 0x000fe20000010000 */
[----:B------:R-:W4:Y:S01]  /*1d340*/  LDSM.16.MT88.4 R92, [R218+0xa000] ;  /* 0x00a00000da5c783b */ /* 0x000f220000004200 */
        /* <DEDUP_REMOVED lines=15> */
[----:B------:R-:W-:Y:S01]  /*1d440*/  LDSM.16.MT88.4 R144, [R217+0xb800] ;  /* 0x00b80000d990783b */ /* 0x000fe20000004200 */
[----:B------:R-:W-:Y:S01]  /*1d450*/  FADD.FTZ R0, R103, R0 ;  /* 0x0000000067007221 */ /* 0x000fe20000010000 */
[----:B------:R-:W-:Y:S01]  /*1d460*/  FADD.FTZ R68, R162, R75 ;  /* 0x0000004ba2447221 */ /* 0x000fe20000010000 */
[----:B------:R-:W-:Y:S01]  /*1d470*/  FADD.FTZ R3, R150, R69 ;  /* 0x0000004596037221 */ /* 0x000fe20000010000 */
[----:B------:R-:W-:Y:S01]  /*1d480*/  MUFU.EX2 R75, R195 ;  /* 0x000000c3004b7308 */ /* 0x000fe20000000800 */
[----:B------:R-:W-:Y:S01]  /*1d490*/  FADD.FTZ R69, R136, R74 ;  /* 0x0000004a88457221 */ /* 0x000fe20000010000 */
[----:B------:R-:W-:Y:S01]  /*1d4a0*/  FADD.FTZ R74, R123, R68 ;  /* 0x000000447b4a7221 */ /* 0x000fe20000010000 */
[----:B------:R-:W-:Y:S01]  /*1d4b0*/  FADD.FTZ R68, R124, R3 ;  /* 0x000000037c447221 */ /* 0x000fe20000010000 */
[----:B------:R-:W-:Y:S01]  /*1d4c0*/  LDSM.16.MT88.4 R100, [R219+0xb000] ;  /* 0x00b00000db64783b */ /* 0x000fe20000004200 */
[----:B------:R-:W-:Y:S01]  /*1d4d0*/  FADD.FTZ R69, R141, R69 ;  /* 0x000000458d457221 */ /* 0x000fe20000010000 */
[----:B------:R-:W-:Y:S01]  /*1d4e0*/  FADD.FTZ R3, R126, R0 ;  /* 0x000000007e037221 */ /* 0x000fe20000010000 */
[----:B------:R-:W-:Y:S03]  /*1d4f0*/  FADD.FTZ R0, R229, R68 ;  /* 0x00000044e5007221 */ /* 0x000fe60000010000 */
[----:B------:R-:W1:Y:S01]  /*1d500*/  MUFU.EX2 R105, R199 ;  /* 0x000000c700697308 */ /* 0x000e620000000800 */
[----:B------:R-:W-:Y:S01]  /*1d510*/  FADD.FTZ R68, R176, R69 ;  /* 0x00000045b0447221 */ /* 0x000fe20000010000 */
[-C--:B--2---:R-:W-:Y:S03]  /*1d520*/  HMMA.16816.F32 R20, R76, R84.reuse, R20 ;  /* 0x000000544c14723c */ /* 0x084fe60000001814 */
[----:B------:R-:W-:Y:S01]  /*1d530*/  FADD.FTZ R3, R148, R3 ;  /* 0x0000000394037221 */ /* 0x000fe20000010000 */
[----:B------:R-:W-:Y:S02]  /*1d540*/  FADD.FTZ R0, R208, R0 ;  /* 0x00000000d0007221 */ /* 0x000fe40000010000 */
[C---:B------:R-:W-:Y:S05]  /*1d550*/  HMMA.16816.F32 R24, R80.reuse, R84, R24 ;  /* 0x000000545018723c */ /* 0x040fea0000001818 */
[----:B------:R-:W-:Y:S01]  /*1d560*/  FADD.FTZ R69, R151, R3 ;  /* 0x0000000397457221 */ /* 0x000fe20000010000 */
[-C--:B------:R-:W-:Y:S05]  /*1d570*/  HMMA.16816.F32 R28, R80, R86.reuse, R28 ;  /* 0x00000056501c723c */ /* 0x080fea000000181c */
[----:B------:R-:W-:Y:S01]  /*1d580*/  FADD.FTZ R3, R161, R0 ;  /* 0x00000000a1037221 */ /* 0x000fe20000010000 */
[C---:B------:R-:W-:Y:S01]  /*1d590*/  HMMA.16816.F32 R32, R76.reuse, R86, R32 ;  /* 0x000000564c20723c */ /* 0x040fe20000001820 */
[----:B------:R-:W2:Y:S05]  /*1d5a0*/  LDSM.16.MT88.4 R84, [R217+0xa800] ;  /* 0x00a80000d954783b */ /* 0x000eaa0000004200 */
[-C--:B----4-:R-:W-:Y:S06]  /*1d5b0*/  HMMA.16816.F32 R36, R76, R92.reuse, R36 ;  /* 0x0000005c4c24723c */ /* 0x090fec0000001824 */
[C---:B------:R-:W-:Y:S06]  /*1d5c0*/  HMMA.16816.F32 R40, R80.reuse, R92, R40 ;  /* 0x0000005c5028723c */ /* 0x040fec0000001828 */
[-C--:B------:R-:W-:Y:S06]  /*1d5d0*/  HMMA.16816.F32 R44, R80, R94.reuse, R44 ;  /* 0x0000005e502c723c */ /* 0x080fec000000182c */
[C---:B------:R-:W-:Y:S01]  /*1d5e0*/  HMMA.16816.F32 R48, R76.reuse, R94, R48 ;  /* 0x0000005e4c30723c */ /* 0x040fe20000001830 */
[----:B------:R-:W4:Y:S05]  /*1d5f0*/  LDSM.16.MT88.4 R92, [R218+0xa800] ;  /* 0x00a80000da5c783b */ /* 0x000f2a0000004200 */
[-C--:B------:R-:W-:Y:S06]  /*1d600*/  HMMA.16816.F32 R52, R76, R96.reuse, R52 ;  /* 0x000000604c34723c */ /* 0x080fec0000001834 */
[C---:B------:R-:W-:Y:S06]  /*1d610*/  HMMA.16816.F32 R56, R80.reuse, R96, R56 ;  /* 0x000000605038723c */ /* 0x040fec0000001838 */
[-C--:B------:R-:W-:Y:S06]  /*1d620*/  HMMA.16816.F32 R60, R80, R98.reuse, R60 ;  /* 0x00000062503c723c */ /* 0x080fec000000183c */
[----:B------:R-:W-:Y:S01]  /*1d630*/  HMMA.16816.F32 R64, R76, R98, R64 ;  /* 0x000000624c40723c */ /* 0x000fe20000001840 */
[----:B------:R-:W3:Y:S04]  /*1d640*/  LDSM.16.MT88.4 R96, [R219+0xa800] ;  /* 0x00a80000db60783b */ /* 0x000ee80000004200 */
        /* <DEDUP_REMOVED lines=23> */
[-C--:B---3--:R-:W-:Y:S06]  /*1d7c0*/  HMMA.16816.F32 R52, R76, R96.reuse, R52 ;  /* 0x000000604c34723c */ /* 0x088fec0000001834 */
[C---:B------:R-:W-:Y:S01]  /*1d7d0*/  HMMA.16816.F32 R56, R80.reuse, R96, R56 ;  /* 0x000000605038723c */ /* 0x040fe20000001838 */
[----:B------:R1:W-:Y:S05]  /*1d7e0*/  MUFU.EX2 R97, R196 ;  /* 0x000000c400617308 */ /* 0x0003ea0000000800 */
[-C--:B------:R-:W-:Y:S05]  /*1d7f0*/  HMMA.16816.F32 R60, R80, R98.reuse, R60 ;  /* 0x00000062503c723c */ /* 0x080fea000000183c */
[----:B------:R-:W-:Y:S01]  /*1d800*/  MUFU.EX2 R96, R185 ;  /* 0x000000b900607308 */ /* 0x000fe20000000800 */
[----:B------:R-:W-:Y:S05]  /*1d810*/  HMMA.16816.F32 R64, R76, R98, R64 ;  /* 0x000000624c40723c */ /* 0x000fea0000001840 */
[----:B------:R-:W-:Y:S04]  /*1d820*/  F2FP.F16.F32.PACK_AB R81, R118, R120 ;  /* 0x000000787651723e */ /* 0x000fe800000000ff */
[----:B------:R3:W4:Y:S02]  /*1d830*/  MUFU.EX2 R98, R197 ;  /* 0x000000c500627308 */ /* 0x0007240000000800 */
        /* <DEDUP_REMOVED lines=8> */
[----:B-1----:R-:W-:Y:S02]  /*1d8c0*/  F2FP.F16.F32.PACK_AB R196, R109, R110 ;  /* 0x0000006e6dc4723e */ /* 0x002fe400000000ff */
[----:B---3--:R-:W-:Y:S01]  /*1d8d0*/  F2FP.F16.F32.PACK_AB R197, R105, R106 ;  /* 0x0000006a69c5723e */ /* 0x008fe200000000ff */
[C---:B------:R-:W-:Y:S01]  /*1d8e0*/  HMMA.16816.F32 R8, R80.reuse, R84, R8 ;  /* 0x000000545008723c */ /* 0x040fe20000001808 */
[----:B------:R-:W1:Y:S04]  /*1d8f0*/  MUFU.EX2 R84, R186 ;  /* 0x000000ba00547308 */ /* 0x000e680000000800 */
[----:B----4-:R-:W-:Y:S01]  /*1d900*/  F2FP.F16.F32.PACK_AB R199, R98, R104 ;  /* 0x0000006862c7723e */ /* 0x010fe200000000ff */
[-C--:B------:R-:W-:Y:S05]  /*1d910*/  HMMA.16816.F32 R12, R80, R86.reuse, R12 ;  /* 0x00000056500c723c */ /* 0x080fea000000180c */
[----:B------:R-:W-:Y:S01]  /*1d920*/  MUFU.EX2 R85, R246 ;  /* 0x000000f600557308 */ /* 0x000fe20000000800 */
[----:B------:R-:W-:Y:S01]  /*1d930*/  F2FP.F16.F32.PACK_AB R185, R96, R97 ;  /* 0x0000006160b9723e */ /* 0x000fe200000000ff */
[C---:B------:R-:W-:Y:S08]  /*1d940*/  HMMA.16816.F32 R16, R76.reuse, R86, R16 ;  /* 0x000000564c10723c */ /* 0x040ff00000001810 */
[----:B------:R2:W-:Y:S01]  /*1d950*/  MUFU.EX2 R87, R2 ;  /* 0x0000000200577308 */ /* 0x0005e20000000800 */
[-C--:B------:R-:W-:Y:S03]  /*1d960*/  HMMA.16816.F32 R20, R76, R88.reuse, R20 ;  /* 0x000000584c14723c */ /* 0x080fe60000001814 */
[----:B-1----:R-:W-:Y:S03]  /*1d970*/  F2FP.F16.F32.PACK_AB R186, R75, R84 ;  /* 0x000000544bba723e */ /* 0x002fe600000000ff */
[C---:B------:R-:W-:Y:S03]  /*1d980*/  HMMA.16816.F32 R24, R80.reuse, R88, R24 ;  /* 0x000000585018723c */ /* 0x040fe60000001818 */
[----:B------:R-:W1:Y:S03]  /*1d990*/  MUFU.EX2 R88, R184 ;  /* 0x000000b800587308 */ /* 0x000e660000000800 */
[-C--:B------:R-:W-:Y:S07]  /*1d9a0*/  HMMA.16816.F32 R28, R80, R90.reuse, R28 ;  /* 0x0000005a501c723c */ /* 0x080fee000000181c */
[----:B------:R1:W3:Y:S01]  /*1d9b0*/  MUFU.EX2 R86, R187 ;  /* 0x000000bb00567308 */ /* 0x0002e20000000800 */
[----:B--2---:R-:W-:Y:S01]  /*1d9c0*/  FADD.FTZ R2, R149, R74 ;  /* 0x0000004a95027221 */ /* 0x004fe20000010000 */
[C---:B------:R-:W-:Y:S04]  /*1d9d0*/  HMMA.16816.F32 R32, R76.reuse, R90, R32 ;  /* 0x0000005a4c20723c */ /* 0x040fe80000001820 */
[----:B------:R-:W-:Y:S02]  /*1d9e0*/  FADD.FTZ R2, R160, R2 ;  /* 0x00000002a0027221 */ /* 0x000fe40000010000 */
[-C--:B------:R-:W-:Y:S05]  /*1d9f0*/  HMMA.16816.F32 R36, R76, R92.reuse, R36 ;  /* 0x0000005c4c24723c */ /* 0x080fea0000001824 */
[----:B------:R-:W-:Y:S01]  /*1da00*/  FADD.FTZ R74, R178, R68 ;  /* 0x00000044b24a7221 */ /* 0x000fe20000010000 */
[C---:B------:R-:W-:Y:S01]  /*1da10*/  HMMA.16816.F32 R40, R80.reuse, R92, R40 ;  /* 0x0000005c5028723c */ /* 0x040fe20000001828 */
[----:B------:R-:W-:Y:S04]  /*1da20*/  LDSM.16.MT88.4 R176, [R218+0xb800] ;  /* 0x00b80000dab0783b */ /* 0x000fe80000004200 */
[----:B------:R-:W-:Y:S01]  /*1da30*/  FADD.FTZ R68, R163, R2 ;  /* 0x00000002a3447221 */ /* 0x000fe20000010000 */
[-C--:B------:R-:W-:Y:S03]  /*1da40*/  HMMA.16816.F32 R44, R80, R94.reuse, R44 ;  /* 0x0000005e502c723c */ /* 0x080fe6000000182c */
[----:B------:R-:W2:Y:S02]  /*1da50*/  LDSM.16.MT88.4 R160, [R220+0xb800] ;  /* 0x00b80000dca0783b */ /* 0x000ea40000004200 */
        /* <DEDUP_REMOVED lines=11> */
[----:B-1----:R-:W-:Y:S01]  /*1db10*/  F2FP.F16.F32.PACK_AB R187, R87, R88 ;  /* 0x0000005857bb723e */ /* 0x002fe200000000ff */
[-C--:B------:R-:W-:Y:S05]  /*1db20*/  HMMA.16816.F32 R140, R196, R144.reuse, R4 ;  /* 0x00000090c48c723c */ /* 0x080fea0000001804 */
[----:B---3--:R-:W-:Y:S01]  /*1db30*/  F2FP.F16.F32.PACK_AB R184, R86, R85 ;  /* 0x0000005556b8723e */ /* 0x008fe200000000ff */
[----:B------:R-:W-:Y:S01]  /*1db40*/  FADD.FTZ R0, R152, R69 ;  /* 0x0000004598007221 */ /* 0x000fe20000010000 */
[----:B------:R-:W-:Y:S01]  /*1db50*/  FADD.FTZ R5, R159, R74 ;  /* 0x0000004a9f057221 */ /* 0x000fe20000010000 */
[----:B------:R-:W-:Y:S03]  /*1db60*/  FADD.FTZ R3, R154, R3 ;  /* 0x000000039a037221 */ /* 0x000fe60000010000 */
        /* <DEDUP_REMOVED lines=8> */
[----:B------:R-:W-:Y:S05]  /*1dbf0*/  FADD.FTZ R8, R125, R5 ;  /* 0x000000057d087221 */ /* 0x000fea0000010000 */
[----:B------:R-:W-:Y:S01]  /*1dc00*/  FADD.FTZ R2, R156, R2 ;  /* 0x000000029c027221 */ /* 0x000fe20000010000 */
[----:B------:R-:W-:Y:S01]  /*1dc10*/  FADD.FTZ R8, R164, R8 ;  /* 0x00000008a4087221 */ /* 0x000fe20000010000 */
[-C--:B--2---:R-:W-:Y:S03]  /*1dc20*/  HMMA.16816.F32 R156, R196, R160.reuse, R20 ;  /* 0x000000a0c49c723c */ /* 0x084fe60000001814 */
        /* <DEDUP_REMOVED lines=8> */
[----:B------:R-:W-:Y:S02]  /*1dcb0*/  FADD.FTZ R3, R165, R3 ;  /* 0x00000003a5037221 */ /* 0x000fe40000010000 */
        /* <DEDUP_REMOVED lines=26> */
[----:B------:R-:W-:Y:S01]  /*1de60*/  MOV R133, R72 ;  /* 0x0000004800857202 */ /* 0x000fe20000000f00 */
        /* <DEDUP_REMOVED lines=13> */
[-C--:B-1----:R-:W-:Y:S03]  /*1df40*/  HMMA.16816.F32 R192, R196, R4.reuse, R52 ;  /* 0x00000004c4c0723c */ /* 0x082fe60000001834 */
[----:B------:R-:W-:Y:S01]  /*1df50*/  FADD.FTZ R3, R115, R3 ;  /* 0x0000000373037221 */ /* 0x000fe20000010000 */
[----:B------:R-:W-:Y:S01]  /*1df60*/  FADD.FTZ R9, R202, R9 ;  /* 0x00000009ca097221 */ /* 0x000fe20000010000 */
        /* <DEDUP_REMOVED lines=24> */
[----:B------:R-:W-:Y:S01]  /*1e0f0*/  MOV R135, R71 ;  /* 0x0000004700877202 */ /* 0x000fe20000000f00 */
[----:B------:R2:W-:Y:S01]  /*1e100*/  STL [R1+0x88], R5 ;  /* 0x0000880501007387 */ /* 0x0005e20000100800 */
[----:B------:R-:W-:Y:S01]  /*1e110*/  FADD.FTZ R2, R98, R2 ;  /* 0x0000000262027221 */ /* 0x000fe20000010000 */
[----:B------:R-:W-:Y:S02]  /*1e120*/  FADD.FTZ R0, R75, R0 ;  /* 0x000000004b007221 */ /* 0x000fe40000010000 */
[----:B------:R2:W-:Y:S04]  /*1e130*/  STL [R1+0x80], R3 ;  /* 0x0000800301007387 */ /* 0x0005e80000100800 */
[----:B------:R2:W-:Y:S04]  /*1e140*/  STL [R1+0x84], R2 ;  /* 0x0000840201007387 */ /* 0x0005e80000100800 */
[----:B------:R2:W-:Y:S01]  /*1e150*/  STL [R1+0x8c], R0 ;  /* 0x00008c0001007387 */ /* 0x0005e20000100800 */
[----:B------:R-:W-:Y:S05]  /*1e160*/  @P1 BRA `(.L_x_574) ;  /* 0xffffff8c009c1947 */ /* 0x000fea000383ffff */
.L_x_573:
[----:B--2---:R-:W2:Y:S04]  /*1e170*/  LDL.LU R2, [R1+0x80] ;  /* 0x0000800001027983 */ /* 0x004ea80000300800 */
        /* <DEDUP_REMOVED lines=58> */
.L_x_577:
        /* <DEDUP_REMOVED lines=22> */
.L_x_578:
        /* <DEDUP_REMOVED lines=251> */
.L_x_580:
[----:B------:R-:W-:Y:S05]  /*1f630*/  BSYNC B0 ;  /* 0x0000000000007941 */ /* 0x000fea0003800000 */
.L_x_579:
        /* <DEDUP_REMOVED lines=45> */
.L_x_582:
[----:B------:R-:W-:Y:S05]  /*1f910*/  BSYNC B0 ;  /* 0x0000000000007941 */ /* 0x000fea0003800000 */
.L_x_581:
        /* <DEDUP_REMOVED lines=18> */
.L_x_584:
[----:B------:R-:W-:Y:S05]  /*1fa40*/  BSYNC B0 ;  /* 0x0000000000007941 */ /* 0x000fea0003800000 */
.L_x_583:
        /* <DEDUP_REMOVED lines=16> */
.L_x_586:
[----:B------:R-:W-:Y:S05]  /*1fb50*/  BSYNC B0 ;  /* 0x0000000000007941 */ /* 0x000fea0003800000 */
.L_x_585:
        /* <DEDUP_REMOVED lines=16> */
.L_x_588:
[----:B------:R-:W-:Y:S05]  /*1fc60*/  BSYNC B0 ;  /* 0x0000000000007941 */ /* 0x000fea0003800000 */
.L_x_587:
        /* <DEDUP_REMOVED lines=16> */
.L_x_590:
[----:B------:R-:W-:Y:S05]  /*1fd70*/  BSYNC B0 ;  /* 0x0000000000007941 */ /* 0x000fea0003800000 */
.L_x_589:
        /* <DEDUP_REMOVED lines=16> */
.L_x_592:
[----:B------:R-:W-:Y:S05]  /*1fe80*/  BSYNC B0 ;  /* 0x0000000000007941 */ /* 0x000fea0003800000 */
.L_x_591:
        /* <DEDUP_REMOVED lines=16> */
.L_x_594:
[----:B------:R-:W-:Y:S05]  /*1ff90*/  BSYNC B0 ;  /* 0x0000000000007941 */ /* 0x000fea0003800000 */
.L_x_593:
        /* <DEDUP_REMOVED lines=15> */
.L_x_514:
        /* <DEDUP_REMOVED lines=88> */
.L_x_596:
[----:B------:R-:W-:Y:S05]  /*20610*/  BSYNC B0 ;  /* 0x0000000000007941 */ /* 0x000fea0003800000 */
.L_x_595:
        /* <DEDUP_REMOVED lines=16> */
.L_x_598:
[----:B------:R-:W-:Y:S05]  /*20720*/  BSYNC B0 ;  /* 0x0000000000007941 */ /* 0x000fea0003800000 */
.L_x_597:
        /* <DEDUP_REMOVED lines=16> */
.L_x_600:
[----:B------:R-:W-:Y:S05]  /*20830*/  BSYNC B0 ;  /* 0x0000000000007941 */ /* 0x000fea0003800000 */
.L_x_599:
        /* <DEDUP_REMOVED lines=16> */
.L_x_602:
[----:B------:R-:W-:Y:S05]  /*20940*/  BSYNC B0 ;  /* 0x0000000000007941 */ /* 0x000fea0003800000 */
.L_x_601:
        /* <DEDUP_REMOVED lines=16> */
.L_x_604:
[----:B------:R-:W-:Y:S05]  /*20a50*/  BSYNC B0 ;  /* 0x0000000000007941 */ /* 0x000fea0003800000 */
.L_x_603:
        /* <DEDUP_REMOVED lines=25> */
.L_x_606:
[----:B------:R-:W-:Y:S05]  /*20bf0*/  BSYNC B0 ;  /* 0x0000000000007941 */ /* 0x000fea0003800000 */
.L_x_605:
        /* <DEDUP_REMOVED lines=19> */
.L_x_608:
[----:B------:R-:W-:Y:S05]  /*20d30*/  BSYNC B0 ;  /* 0x0000000000007941 */ /* 0x000fea0003800000 */
.L_x_607:
        /* <DEDUP_REMOVED lines=16> */
.L_x_610:
[----:B------:R-:W-:Y:S05]  /*20e40*/  BSYNC B0 ;  /* 0x0000000000007941 */ /* 0x000fea0003800000 */
.L_x_609:
        /* <DEDUP_REMOVED lines=11> */
.L_x_612:
[----:B------:R-:W-:Y:S05]  /*20f00*/  BSYNC B0 ;  /* 0x0000000000007941 */ /* 0x000fea0003800000 */
.L_x_611:
        /* <DEDUP_REMOVED lines=11> */
.L_x_614:
[----:B------:R-:W-:Y:S05]  /*20fc0*/  BSYNC B0 ;  /* 0x0000000000007941 */ /* 0x000fea0003800000 */
.L_x_613:
        /* <DEDUP_REMOVED lines=10> */
.L_x_616:
[----:B------:R-:W-:Y:S05]  /*21070*/  BSYNC B0 ;  /* 0x0000000000007941 */ /* 0x000fea0003800000 */
.L_x_615:
        /* <DEDUP_REMOVED lines=10> */
.L_x_618:
[----:B------:R-:W-:Y:S05]  /*21120*/  BSYNC B0 ;  /* 0x0000000000007941 */ /* 0x000fea0003800000 */
.L_x_617:
        /* <DEDUP_REMOVED lines=10> */
.L_x_620:
[----:B------:R-:W-:Y:S05]  /*211d0*/  BSYNC B0 ;  /* 0x0000000000007941 */ /* 0x000fea0003800000 */
.L_x_619:
        /* <DEDUP_REMOVED lines=10> */
.L_x_622:
[----:B------:R-:W-:Y:S05]  /*21280*/  BSYNC B0 ;  /* 0x0000000000007941 */ /* 0x000fea0003800000 */
.L_x_621:
        /* <DEDUP_REMOVED lines=10> */
.L_x_624:
[----:B------:R-:W-:Y:S05]  /*21330*/  BSYNC B0 ;  /* 0x0000000000007941 */ /* 0x000fea0003800000 */
.L_x_623:
        /* <DEDUP_REMOVED lines=10> */
.L_x_625:
        /* <DEDUP_REMOVED lines=10> */
.L_x_1422:


//--------------------- .text._ZN5flash16flash_fwd_kernelI23Flash_fwd_kernel_traitsILi64ELi128ELi64ELi4ELb0ELb0EN7cutlass6half_tE19Flash_kernel_traitsILi64ELi128ELi64ELi4ES3_EELb1ELb1ELb0ELb0ELb0ELb0ELb0ELb0EEEvNS_16Flash_fwd_paramsE --------------------------
	.section	.text._ZN5flash16flash_fwd_kernelI23Flash_fwd_kernel_traitsILi64ELi128ELi64ELi4ELb0ELb0EN7cutlass6half_tE19Flash_kernel_traitsILi64ELi128ELi64ELi4ES3_EELb1ELb1ELb0ELb0ELb0ELb0ELb0ELb0EEEvNS_16Flash_fwd_paramsE,"ax",@progbits
	.align	128
        .global         _ZN5flash16flash_fwd_kernelI23Flash_fwd_kernel_traitsILi64ELi128ELi64ELi4ELb0ELb0EN7cutlass6half_tE19Flash_kernel_traitsILi64ELi128ELi64ELi4ES3_EELb1ELb1ELb0ELb0ELb0ELb0ELb0ELb0EEEvNS_16Flash_fwd_paramsE
        .type           _ZN5flash16flash_fwd_kernelI23Flash_fwd_kernel_traitsILi64ELi128ELi64ELi4ELb0ELb0EN7cutlass6half_tE19Flash_kernel_traitsILi64ELi128ELi64ELi4ES3_EELb1ELb1ELb0ELb0ELb0ELb0ELb0ELb0EEEvNS_16Flash_fwd_paramsE,@function
        .size           _ZN5flash16flash_fwd_kernelI23Flash_fwd_kernel_traitsILi64ELi128ELi64ELi4ELb0ELb0EN7cutlass6half_tE19Flash_kernel_traitsILi64ELi128ELi64ELi4ES3_EELb1ELb1ELb0ELb0ELb0ELb0ELb0ELb0EEEvNS_16Flash_fwd_paramsE,(.L_x_1423 - _ZN5flash16flash_fwd_kernelI23Flash_fwd_kernel_traitsILi64ELi128ELi64ELi4ELb0ELb0EN7cutlass6half_tE19Flash_kernel_traitsILi64ELi128ELi64ELi4ES3_EELb1ELb1ELb0ELb0ELb0ELb0ELb0ELb0EEEvNS_16Flash_fwd_paramsE)
        .other          _ZN5flash16flash_fwd_kernelI23Flash_fwd_kernel_traitsILi64ELi128ELi64ELi4ELb0ELb0EN7cutlass6half_tE19Flash_kernel_traitsILi64ELi128ELi64ELi4ES3_EELb1ELb1ELb0ELb0ELb0ELb0ELb0ELb0EEEvNS_16Flash_fwd_paramsE,@"STO_CUDA_ENTRY STV_DEFAULT"
_ZN5flash16flash_fwd_kernelI23Flash_fwd_kernel_traitsILi64ELi128ELi64ELi4ELb0ELb0EN7cutlass6half_tE19Flash_kernel_traitsILi64ELi128ELi64ELi4ES3_EELb1ELb1ELb0ELb0ELb0ELb0ELb0ELb0EEEvNS_16Flash_fwd_paramsE:
.text._ZN5flash16flash_fwd_kernelI23Flash_fwd_kernel_traitsILi64ELi128ELi64ELi4ELb0ELb0EN7cutlass6half_tE19Flash_kernel_traitsILi64ELi128ELi64ELi4ES3_EELb1ELb1ELb0ELb0ELb0ELb0ELb0ELb0EEEvNS_16Flash_fwd_paramsE:
[----:B------:R-:W1:Y:S08]  /*0000*/  LDC R1, c[0x0][0x28] ;  /* 0x00000a00ff017b82 */ /* 0x000e700000000800 */
[----:B------:R-:W2:Y:S01]  /*0010*/  LDC R10, c[0x0][0x3a8] ;  /* 0x0000ea00ff0a7b82 */ /* 0x000ea20000000800 */
[----:B------:R-:W-:Y:S01]  /*0020*/  ULDC.U8 UR4, c[0x0][0x3b4] ;  /* 0x0000ed0000047ab9 */ /* 0x000fe20000000000 */
[----:B------:R-:W-:Y:S01]  /*0030*/  ULDC.64 UR22, c[0x0][0x3a0] ;  /* 0x0000e80000167ab9 */ /* 0x000fe20000000a00 */
[----:B------:R-:W-:Y:S01]  /*0040*/  ISETP.NE.AND P3, PT, RZ, UR4, PT ;  /* 0x00000004ff007c0c */ /* 0x000fe2000bf65270 */
[----:B------:R-:W-:Y:S01]  /*0050*/  IMAD.U32 R2, RZ, RZ, UR22 ;  /* 0x00000016ff027e24 */ /* 0x000fe2000f8e00ff */
[----:B------:R-:W-:Y:S01]  /*0060*/  ULDC.64 UR20, c[0x0][0x208] ;  /* 0x0000820000147ab9 */ /* 0x000fe20000000a00 */
[----:B------:R-:W-:-:S02]  /*0070*/  IMAD.U32 R3, RZ, RZ, UR23 ;  /* 0x00000017ff037e24 */ /* 0x000fc4000f8e00ff */
[----:B------:R-:W3:Y:S01]  /*0080*/  LDC R11, c[0x0][0x3ac] ;  /* 0x0000eb00ff0b7b82 */ /* 0x000ee20000000800 */
[----:B-1----:R-:W-:-:S07]  /*0090*/  VIADD R1, R1, 0xffffff80 ;  /* 0xffffff8001017836 */ /* 0x002fce0000000000 */
[----:B------:R2:W4:Y:S01]  /*00a0*/  @P3 LDG.E.64 R4, desc[UR20][R2.64] ;  /* 0x0000001402043981 */ /* 0x000522000c1e1b00 */
[----:B------:R-:W1:Y:S01]  /*00b0*/  LDC.64 R6, c[0x0][0x300] ;  /* 0x0000c000ff067b82 */ /* 0x000e620000000a00 */
[----:B------:R-:W1:Y:S01]  /*00c0*/  S2R R147, SR_CTAID.X ;  /* 0x0000000000937919 */ /* 0x000e620000002500 */
[----:B------:R-:W1:Y:S06]  /*00d0*/  S2R R18, SR_CTAID.Y ;  /* 0x0000000000127919 */ /* 0x000e6c0000002600 */
[----:B------:R-:W1:Y:S01]  /*00e0*/  LDC.64 R8, c[0x0][0x2f0] ;  /* 0x0000bc00ff087b82 */ /* 0x000e620000000a00 */
[----:B------:R-:W1:Y:S01]  /*00f0*/  S2R R29, SR_CTAID.Z ;  /* 0x00000000001d7919 */ /* 0x000e620000002700 */
[----:B------:R-:W1:Y:S06]  /*0100*/  S2R R145, SR_TID.X ;  /* 0x0000000000917919 */ /* 0x000e6c0000002100 */
[----:B------:R-:W4:Y:S01]  /*0110*/  LDC.64 R14, c[0x0][0x2f0] ;  /* 0x0000bc00ff0e7b82 */ /* 0x000f220000000a00 */
[----:B--2---:R-:W-:-:S02]  /*0120*/  @P3 IMAD.MOV.U32 R2, RZ, RZ, R10 ;  /* 0x000000ffff023224 */ /* 0x004fc400078e000a */
[----:B---3--:R-:W-:-:S06]  /*0130*/  @P3 IMAD.MOV.U32 R3, RZ, RZ, R11 ;  /* 0x000000ffff033224 */ /* 0x008fcc00078e000b */
[----:B------:R-:W2:Y:S01]  /*0140*/  @P3 LDG.E.64 R2, desc[UR20][R2.64] ;  /* 0x0000001402023981 */ /* 0x000ea2000c1e1b00 */
[----:B-1----:R-:W-:Y:S01]  /*0150*/  ISETP.NE.U32.AND P0, PT, R6, RZ, PT ;  /* 0x000000ff0600720c */ /* 0x002fe20003f05070 */
[----:B------:R-:W-:Y:S01]  /*0160*/  IMAD.MOV.U32 R24, RZ, RZ, -0x1 ;  /* 0xffffffffff187424 */ /* 0x000fe200078e00ff */
[----:B------:R-:W-:Y:S02]  /*0170*/  ISETP.NE.U32.AND P4, PT, R8, RZ, PT ;  /* 0x000000ff0800720c */ /* 0x000fe40003f85070 */
[----:B------:R-:W-:Y:S01]  /*0180*/  ISETP.NE.AND.EX P1, PT, R7, RZ, PT, P0 ;  /* 0x000000ff0700720c */ /* 0x000fe20003f25300 */
[----:B------:R-:W1:Y:S01]  /*0190*/  LDC.U8 R8, c[0x0][0x3c2] ;  /* 0x0000f080ff087b82 */ /* 0x000e620000000000 */
[----:B------:R-:W-:Y:S02]  /*01a0*/  ISETP.NE.AND.EX P0, PT, R9, RZ, PT, P4 ;  /* 0x000000ff0900720c */ /* 0x000fe40003f05340 */
[----:B------:R-:W-:-:S05]  /*01b0*/  LOP3.LUT R0, R29, R147, R18, 0xfe, !PT ;  /* 0x000000931d007212 */ /* 0x000fca00078efe12 */
[----:B------:R-:W3:Y:S01]  /*01c0*/  LDC.64 R6, c[0x0][0x2f8] ;  /* 0x0000be00ff067b82 */ /* 0x000ee20000000a00 */
[----:B------:R-:W-:-:S07]  /*01d0*/  LOP3.LUT P2, RZ, R0, R145, RZ, 0xfc, !PT ;  /* 0x0000009100ff7212 */ /* 0x000fce000784fcff */
[----:B------:R-:W2:Y:S08]  /*01e0*/  @P3 LDC R0, c[0x0][0x3b0] ;  /* 0x0000ec00ff003b82 */ /* 0x000eb00000000800 */
[----:B------:R-:W1:Y:S01]  /*01f0*/  @!P2 LDC.64 R12, c[0x0][0x3b8] ;  /* 0x0000ee00ff0cab82 */ /* 0x000e620000000a00 */
[----:B----4-:R-:W-:Y:S02]  /*0200*/  @P3 R2UR UR22, R4 ;  /* 0x00000000041632ca */ /* 0x010fe400000e0000 */
[----:B------:R-:W-:-:S11]  /*0210*/  @P3 R2UR UR23, R5 ;  /* 0x00000000051732ca */ /* 0x000fd600000e0000 */
[----:B------:R-:W-:Y:S02]  /*0220*/  IMAD.U32 R4, RZ, RZ, UR22 ;  /* 0x00000016ff047e24 */ /* 0x000fe4000f8e00ff */
[----:B------:R-:W-:-:S05]  /*0230*/  IMAD.U32 R5, RZ, RZ, UR23 ;  /* 0x00000017ff057e24 */ /* 0x000fca000f8e00ff */
[----:B-1----:R1:W-:Y:S01]  /*0240*/  @!P2 STG.E.64 desc[UR20][R12.64], R4 ;  /* 0x000000040c00a986 */ /* 0x0023e2000c101b14 */
[----:B--2---:R-:W-:-:S05]  /*0250*/  @P3 IADD3 R10, P5, R2, R0, RZ ;  /* 0x00000000020a3210 */ /* 0x004fca0007fbe0ff */
[----:B------:R-:W-:Y:S02]  /*0260*/  @P3 IMAD.X R11, RZ, RZ, R3, P5 ;  /* 0x000000ffff0b3224 */ /* 0x000fe400028e0603 */
[----:B------:R-:W-:Y:S02]  /*0270*/  @!P2 IMAD.MOV.U32 R2, RZ, RZ, R10 ;  /* 0x000000ffff02a224 */ /* 0x000fe400078e000a */
[----:B------:R-:W-:-:S05]  /*0280*/  @!P2 IMAD.MOV.U32 R3, RZ, RZ, R11 ;  /* 0x000000ffff03a224 */ /* 0x000fca00078e000b */
[----:B------:R2:W-:Y:S01]  /*0290*/  @!P2 STG.E.64 desc[UR20][R12.64+0x8], R2 ;  /* 0x000008020c00a986 */ /* 0x0005e2000c101b14 */
[----:B-1----:R-:W-:Y:S02]  /*02a0*/  IMAD.WIDE R4, R18, 0x4, R14 ;  /* 0x0000000412047825 */ /* 0x002fe400078e020e */
[----:B------:R-:W1:Y:S03]  /*02b0*/  LDC R14, c[0x0][0x270] ;  /* 0x00009c00ff0e7b82 */ /* 0x000e660000000800 */
[----:B------:R-:W4:Y:S04]  /*02c0*/  @P0 LDG.E R24, desc[UR20][R4.64] ;  /* 0x0000001404180981 */ /* 0x000f28000c1e1900 */
[----:B------:R-:W4:Y:S01]  /*02d0*/  @P0 LDG.E R0, desc[UR20][R4.64+0x4] ;  /* 0x0000041404000981 */ /* 0x000f22000c1e1900 */
[----:B--2---:R-:W2:Y:S08]  /*02e0*/  @P1 LDC.64 R2, c[0x0][0x300] ;  /* 0x0000c000ff021b82 */ /* 0x004eb00000000a00 */
[----:B------:R-:W1:Y:S01]  /*02f0*/  LDC.64 R12, c[0x0][0x2f8] ;  /* 0x0000be00ff0c7b82 */ /* 0x000e620000000a00 */
[----:B------:R-:W-:-:S02]  /*0300*/  ISETP.NE.AND P3, PT, R8, RZ, PT ;  /* 0x000000ff0800720c */ /* 0x000fc40003f65270 */
[----:B---3--:R-:W-:Y:S01]  /*0310*/  ISETP.EQ.U32.AND P2, PT, R6, RZ, PT ;  /* 0x000000ff0600720c */ /* 0x008fe20003f42070 */
[----:B------:R-:W-:Y:S01]  /*0320*/  IMAD.MOV.U32 R8, RZ, RZ, RZ ;  /* 0x000000ffff087224 */ /* 0x000fe200078e00ff */
[----:B------:R-:W-:Y:S02]  /*0330*/  SHF.R.S32.HI R27, RZ, 0x1f, R145 ;  /* 0x0000001fff1b7819 */ /* 0x000fe40000011491 */
[----:B------:R-:W-:Y:S02]  /*0340*/  ISETP.EQ.OR.EX P2, PT, R7, RZ, !P3, P2 ;  /* 0x000000ff0700720c */ /* 0x000fe40005f42720 */
[----:B------:R-:W-:Y:S01]  /*0350*/  LEA.HI R136, R27, R145, RZ, 0x5 ;  /* 0x000000911b887211 */ /* 0x000fe200078f28ff */
[----:B--2---:R-:W-:-:S05]  /*0360*/  @P1 IMAD.WIDE R2, R18, 0x4, R2 ;  /* 0x0000000412021825 */ /* 0x004fca00078e0202 */
[----:B------:R2:W5:Y:S01]  /*0370*/  @P1 LDG.E R8, desc[UR20][R2.64] ;  /* 0x0000001402081981 */ /* 0x000562000c1e1900 */
[----:B------:R-:W-:Y:S02]  /*0380*/  IMAD.MOV.U32 R9, RZ, RZ, -0x1 ;  /* 0xffffffffff097424 */ /* 0x000fe400078e00ff */
[----:B-1----:R-:W-:-:S05]  /*0390*/  IMAD.WIDE R12, R18, 0x4, R12 ;  /* 0x00000004120c7825 */ /* 0x002fca00078e020c */
[----:B------:R1:W5:Y:S01]  /*03a0*/  @!P2 LDG.E R9, desc[UR20][R12.64] ;  /* 0x000000140c09a981 */ /* 0x000362000c1e1900 */
[----:B--2---:R-:W-:-:S05]  /*03b0*/  LOP3.LUT R2, R136, 0xffffffe0, RZ, 0xc0, !PT ;  /* 0xffffffe088027812 */ /* 0x004fca00078ec0ff */
[----:B------:R-:W-:-:S05]  /*03c0*/  IMAD.IADD R137, R145, 0x1, -R2 ;  /* 0x0000000191897824 */ /* 0x000fca00078e0a02 */
[----:B------:R-:W-:Y:S01]  /*03d0*/  SHF.R.S32.HI R2, RZ, 0x1f, R137 ;  /* 0x0000001fff027819 */ /* 0x000fe20000011489 */
[----:B----4-:R-:W-:Y:S02]  /*03e0*/  @P0 IMAD.IADD R66, R0, 0x1, -R24 ;  /* 0x0000000100420824 */ /* 0x010fe400078e0a18 */
[----:B------:R-:W-:-:S04]  /*03f0*/  IMAD R0, R18, R14, R29 ;  /* 0x0000000e12007224 */ /* 0x000fc800078e021d */
[----:B------:R-:W2:Y:S01]  /*0400*/  @!P0 LDC R66, c[0x0][0x2c4] ;  /* 0x0000b100ff428b82 */ /* 0x000ea20000000800 */
[----:B------:R-:W-:Y:S01]  /*0410*/  ISETP.NE.U32.AND P0, PT, R6, RZ, PT ;  /* 0x000000ff0600720c */ /* 0x000fe20003f05070 */
[----:B------:R-:W-:-:S03]  /*0420*/  IMAD.SHL.U32 R0, R0, 0x20, RZ ;  /* 0x0000002000007824 */ /* 0x000fc600078e00ff */
[----:B------:R-:W-:Y:S02]  /*0430*/  ISETP.NE.AND.EX P2, PT, R7, RZ, PT, P0 ;  /* 0x000000ff0700720c */ /* 0x000fe40003f45300 */
[----:B------:R-:W-:Y:S01]  /*0440*/  IADD3 R150, P1, P0, R0, R10, R137 ;  /* 0x0000000a00967210 */ /* 0x000fe2000783e089 */
[----:B------:R1:W-:Y:S04]  /*0450*/  STL [R1+0x54], R24 ;  /* 0x0000541801007387 */ /* 0x0003e80000100800 */
[----:B------:R1:W-:Y:S01]  /*0460*/  STL [R1+0x74], R150 ;  /* 0x0000749601007387 */ /* 0x0003e20000100800 */
[----:B------:R-:W-:-:S04]  /*0470*/  SHF.R.S32.HI R0, RZ, 0x1f, R0 ;  /* 0x0000001fff007819 */ /* 0x000fc80000011400 */
[----:B------:R-:W-:Y:S01]  /*0480*/  IADD3.X R148, R0, R11, R2, P1, P0 ;  /* 0x0000000b00947210 */ /* 0x000fe20000fe0402 */
[----:B------:R-:W-:Y:S06]  /*0490*/  @!P2 BRA `(.L_x_626) ;  /* 0x000000000010a947 */ /* 0x000fec0003800000 */
[----:B------:R-:W3:Y:S02]  /*04a0*/  @P3 LDG.E R0, desc[UR20][R12.64+0x4] ;  /* 0x000004140c003981 */ /* 0x000ee4000c1e1900 */
[----:B---3-5:R-:W-:-:S06]  /*04b0*/  @P3 IADD3 R4, R0, -R9, RZ ;  /* 0x8000000900043210 */ /* 0x028fcc0007ffe0ff */
[----:B------:R4:W5:Y:S01]  /*04c0*/  @!P3 LDG.E R4, desc[UR20][R12.64] ;  /* 0x000000140c04b981 */ /* 0x000962000c1e1900 */
[----:B------:R-:W-:Y:S05]  /*04d0*/  BRA `(.L_x_627) ;  /* 0x0000000000047947 */ /* 0x000fea0003800000 */
.L_x_626:
[----:B------:R-:W3:Y:S02]  /*04e0*/  LDC R4, c[0x0][0x2c8] ;  /* 0x0000b200ff047b82 */ /* 0x000ee40000000800 */
.L_x_627:
[----:B------:R-:W1:Y:S02]  /*04f0*/  LDC.64 R2, c[0x0][0x308] ;  /* 0x0000c200ff027b82 */ /* 0x000e640000000a00 */
[----:B-1----:R-:W-:-:S04]  /*0500*/  ISETP.NE.U32.AND P0, PT, R2, RZ, PT ;  /* 0x000000ff0200720c */ /* 0x002fc80003f05070 */
[----:B------:R-:W-:-:S13]  /*0510*/  ISETP.NE.AND.EX P0, PT, R3, RZ, PT, P0 ;  /* 0x000000ff0300720c */ /* 0x000fda0003f05300 */
[----:B------:R-:W1:Y:S01]  /*0520*/  @P0 LDC.64 R2, c[0x0][0x308] ;  /* 0x0000c200ff020b82 */ /* 0x000e620000000a00 */
[----:B------:R-:W-:-:S07]  /*0530*/  IMAD.SHL.U32 R146, R147, 0x80, RZ ;  /* 0x0000008093927824 */ /* 0x000fce00078e00ff */
[----:B------:R-:W3:Y:S01]  /*0540*/  @!P0 LDC R5, c[0x0][0x2cc] ;  /* 0x0000b300ff058b82 */ /* 0x000ee20000000800 */
[----:B--2---:R-:W-:Y:S01]  /*0550*/  ISETP.GT.AND P1, PT, R66, R146, PT ;  /* 0x000000924200720c */ /* 0x004fe20003f24270 */
[----:B-1----:R-:W-:-:S05]  /*0560*/  @P0 IMAD.WIDE R2, R18, 0x4, R2 ;  /* 0x0000000412020825 */ /* 0x002fca00078e0202 */
[----:B------:R1:W5:Y:S01]  /*0570*/  @P0 LDG.E R0, desc[UR20][R2.64] ;  /* 0x0000001402000981 */ /* 0x000362000c1e1900 */
[----:B------:R-:W2:Y:S06]  /*0580*/  @!P0 LDC.64 R2, c[0x0][0x318] ;  /* 0x0000c600ff028b82 */ /* 0x000eac0000000a00 */
[----:B-1-3--:R-:W-:Y:S05]  /*0590*/  @!P1 EXIT ;  /* 0x000000000000994d */ /* 0x00afea0003800000 */
[----:B------:R-:W1:Y:S01]  /*05a0*/  LDC R149, c[0x0][0x398] ;  /* 0x0000e600ff957b82 */ /* 0x000e620000000800 */
[----:B--2---:R-:W-:Y:S01]  /*05b0*/  @!P0 ISETP.NE.U32.AND P1, PT, R2, RZ, PT ;  /* 0x000000ff0200820c */ /* 0x004fe20003f25070 */
[----:B-----5:R-:W-:-:S03]  /*05c0*/  @P0 IMAD.IADD R64, R0, 0x1, -R8 ;  /* 0x0000000100400824 */ /* 0x020fc600078e0a08 */
[----:B------:R-:W-:-:S04]  /*05d0*/  @!P0 ISETP.NE.AND.EX P1, PT, R3, RZ, PT, P1 ;  /* 0x000000ff0300820c */ /* 0x000fc80003f25310 */
[----:B------:R-:W-:-:S04]  /*05e0*/  @!P0 SEL R0, R5, RZ, P1 ;  /* 0x000000ff05008207 */ /* 0x000fc80000800000 */
[----:B------:R-:W-:Y:S02]  /*05f0*/  @!P0 IADD3 R64, R0, R4, -R8 ;  /* 0x0000000400408210 */ /* 0x000fe40007ffe808 */
[----:B------:R-:W-:-:S03]  /*0600*/  IADD3 R0, -R66, 0xbf, R146 ;  /* 0x000000bf42007810 */ /* 0x000fc60007ffe192 */
[----:B------:R-:W-:-:S05]  /*0610*/  VIADD R2, R64, 0x3f ;  /* 0x0000003f40027836 */ /* 0x000fca0000000000 */
[----:B------:R-:W-:Y:S02]  /*0620*/  SHF.R.S32.HI R3, RZ, 0x1f, R2 ;  /* 0x0000001fff037819 */ /* 0x000fe40000011402 */
[----:B-1----:R-:W-:Y:S02]  /*0630*/  IADD3 R0, R0, R149, R64 ;  /* 0x0000009500007210 */ /* 0x002fe40007ffe040 */
[----:B------:R-:W-:Y:S02]  /*0640*/  LEA.HI R2, R3, R2, RZ, 0x6 ;  /* 0x0000000203027211 */ /* 0x000fe400078f30ff */
[----:B------:R-:W-:Y:S02]  /*0650*/  SHF.R.S32.HI R4, RZ, 0x1f, R0 ;  /* 0x0000001fff047819 */ /* 0x000fe40000011400 */
[----:B------:R-:W-:Y:S02]  /*0660*/  SHF.R.S32.HI R2, RZ, 0x6, R2 ;  /* 0x00000006ff027819 */ /* 0x000fe40000011402 */
[----:B------:R-:W-:-:S04]  /*0670*/  LEA.HI R0, R4, R0, RZ, 0x6 ;  /* 0x0000000004007211 */ /* 0x000fc800078f30ff */
[----:B------:R-:W-:-:S04]  /*0680*/  SHF.R.S32.HI R0, RZ, 0x6, R0 ;  /* 0x00000006ff007819 */ /* 0x000fc80000011400 */
[----:B------:R-:W-:-:S04]  /*0690*/  VIMNMX R248, R2, R0, PT ;  /* 0x0000000002f87248 */ /* 0x000fc80003fe0100 */
[----:B------:R-:W-:-:S13]  /*06a0*/  ISETP.GE.AND P0, PT, R248, 0x1, PT ;  /* 0x00000001f800780c */ /* 0x000fda0003f06270 */
[----:B------:R-:W-:Y:S05]  /*06b0*/  @!P0 BRA `(.L_x_628) ;  /* 0x0000014c00988947 */ /* 0x000fea0003800000 */
[----:B------:R-:W1:Y:S01]  /*06c0*/  LDC R30, c[0x0][0x278] ;  /* 0x00009e00ff1e7b82 */ /* 0x000e620000000800 */
[----:B------:R-:W-:Y:S02]  /*06d0*/  ISETP.NE.AND P1, PT, R24, -0x1, PT ;  /* 0xffffffff1800780c */ /* 0x000fe40003f25270 */
[----:B------:R-:W-:Y:S02]  /*06e0*/  ISETP.NE.AND P0, PT, R9, -0x1, PT ;  /* 0xffffffff0900780c */ /* 0x000fe40003f05270 */
[----:B------:R-:W-:Y:S02]  /*06f0*/  LEA.HI R11, R27, R145, RZ, 0x3 ;  /* 0x000000911b0b7211 */ /* 0x000fe400078f18ff */
[----:B------:R-:W-:Y:S02]  /*0700*/  IADD3 R21, -R146, R66, RZ ;  /* 0x0000004292157210 */ /* 0x000fe40007ffe1ff */
[----:B------:R-:W-:-:S03]  /*0710*/  SHF.R.S32.HI R10, RZ, 0x3, R11 ;  /* 0x00000003ff0a7819 */ /* 0x000fc6000001140b */
[----:B------:R2:W-:Y:S02]  /*0720*/  STL [R1+0x50], R21 ;  /* 0x0000501501007387 */ /* 0x0005e40000100800 */
[----:B------:R-:W3:Y:S01]  /*0730*/  @!P1 LDC.64 R14, c[0x0][0x228] ;  /* 0x00008a00ff0e9b82 */ /* 0x000ee20000000a00 */
[C---:B------:R-:W-:Y:S02]  /*0740*/  VIADD R4, R10.reuse, 0x40 ;  /* 0x000000400a047836 */ /* 0x040fe40000000000 */
[----:B------:R-:W-:Y:S02]  /*0750*/  VIADD R5, R10, 0x70 ;  /* 0x000000700a057836 */ /* 0x000fe40000000000 */
[----:B------:R-:W-:Y:S01]  /*0760*/  @P0 IMAD.IADD R6, R8, 0x1, R9 ;  /* 0x0000000108060824 */ /* 0x000fe200078e0209 */
[----:B------:R-:W-:Y:S02]  /*0770*/  ISETP.GE.AND P4, PT, R4, R21, PT ;  /* 0x000000150400720c */ /* 0x000fe40003f86270 */
[----:B------:R-:W4:Y:S01]  /*0780*/  @P0 LDC.64 R240, c[0x0][0x250] ;  /* 0x00009400fff00b82 */ /* 0x000f220000000a00 */
[----:B------:R-:W-:-:S02]  /*0790*/  @P0 IADD3 R4, R8, R9, RZ ;  /* 0x0000000908040210 */ /* 0x000fc40007ffe0ff */
[----:B-1----:R-:W-:-:S05]  /*07a0*/  IABS R0, R30 ;  /* 0x0000001e00007213 */ /* 0x002fca0000000000 */
[----:B------:R-:W-:Y:S01]  /*07b0*/  IMAD.MOV.U32 R28, RZ, RZ, R0 ;  /* 0x000000ffff1c7224 */ /* 0x000fe200078e0000 */
[----:B------:R-:W1:Y:S01]  /*07c0*/  @P0 LDC.64 R232, c[0x0][0x248] ;  /* 0x00009200ffe80b82 */ /* 0x000e620000000a00 */
[----:B------:R-:W-:Y:S02]  /*07d0*/  IADD3 R0, R10, 0x60, RZ ;  /* 0x000000600a007810 */ /* 0x000fe40007ffe0ff */
[----:B------:R-:W5:Y:S02]  /*07e0*/  I2F.RP R2, R28 ;  /* 0x0000001c00027306 */ /* 0x000f640000209400 */
[----:B------:R-:W-:-:S03]  /*07f0*/  ISETP.GE.AND P2, PT, R0, R21, PT ;  /* 0x000000150000720c */ /* 0x000fc60003f46270 */
[----:B------:R-:W2:Y:S01]  /*0800*/  @P1 LDC.64 R16, c[0x0][0x240] ;  /* 0x00009000ff101b82 */ /* 0x000ea20000000a00 */
[----:B------:R-:W-:Y:S02]  /*0810*/  P2R R25, PR, RZ, 0x4 ;  /* 0x00000004ff197803 */ /* 0x000fe40000000000 */
[----:B------:R-:W-:Y:S01]  /*0820*/  ISETP.GE.AND P2, PT, R5, R21, PT ;  /* 0x000000150500720c */ /* 0x000fe20003f46270 */
[----:B----4-:R-:W-:-:S03]  /*0830*/  @P0 IMAD R12, R4, R241, RZ ;  /* 0x000000f1040c0224 */ /* 0x010fc600078e02ff */
[----:B------:R-:W-:Y:S01]  /*0840*/  P2R R26, PR, RZ, 0x4 ;  /* 0x00000004ff1a7803 */ /* 0x000fe20000000000 */
[----:B------:R-:W-:Y:S01]  /*0850*/  @P0 IMAD.WIDE.U32 R4, R4, R240, RZ ;  /* 0x000000f004040225 */ /* 0x000fe200078e00ff */
[----:B-----5:R-:W4:Y:S03]  /*0860*/  MUFU.RCP R2, R2 ;  /* 0x0000000200027308 */ /* 0x020f260000001000 */
[----:B------:R-:W-:Y:S01]  /*0870*/  @P0 IMAD.IADD R23, R5, 0x1, R12 ;  /* 0x0000000105170824 */ /* 0x000fe200078e020c */
[----:B------:R-:W-:Y:S01]  /*0880*/  @P0 MOV R22, R4 ;  /* 0x0000000400160202 */ /* 0x000fe20000000f00 */
[C---:B-1----:R-:W-:Y:S01]  /*0890*/  @P0 IMAD R9, R6.reuse, R233, RZ ;  /* 0x000000e906090224 */ /* 0x042fe200078e02ff */
[----:B------:R-:W-:Y:S01]  /*08a0*/  LOP3.LUT R12, R11, 0xfffffff8, RZ, 0xc0, !PT ;  /* 0xfffffff80b0c7812 */ /* 0x000fe200078ec0ff */
[----:B------:R-:W-:-:S04]  /*08b0*/  @P0 IMAD.WIDE.U32 R6, R6, R232, RZ ;  /* 0x000000e806060225 */ /* 0x000fc800078e00ff */
[----:B------:R-:W-:Y:S01]  /*08c0*/  @P0 IMAD.IADD R20, R7, 0x1, R9 ;  /* 0x0000000107140824 */ /* 0x000fe200078e0209 */
[----:B------:R-:W-:Y:S01]  /*08d0*/  @P0 MOV R19, R6 ;  /* 0x0000000600130202 */ /* 0x000fe20000000f00 */
[----:B----4-:R-:W-:-:S04]  /*08e0*/  VIADD R2, R2, 0xffffffe ;  /* 0x0ffffffe02027836 */ /* 0x010fc80000000000 */
[----:B------:R1:W4:Y:S02]  /*08f0*/  F2I.FTZ.U32.TRUNC.NTZ R3, R2 ;  /* 0x0000000200037305 */ /* 0x000324000021f000 */
[----:B-1----:R-:W-:Y:S02]  /*0900*/  VIADD R2, R10, 0x50 ;  /* 0x000000500a027836 */ /* 0x002fe40000000000 */
[----:B----4-:R-:W-:-:S03]  /*0910*/  IMAD.MOV R0, RZ, RZ, -R3 ;  /* 0x000000ffff007224 */ /* 0x010fc600078e0a03 */
[----:B------:R-:W-:Y:S01]  /*0920*/  ISETP.GE.AND P5, PT, R2, R21, PT ;  /* 0x000000150200720c */ /* 0x000fe20003fa6270 */
[----:B------:R-:W-:Y:S01]  /*0930*/  IMAD R0, R0, R28, RZ ;  /* 0x0000001c00007224 */ /* 0x000fe200078e02ff */
[----:B------:R-:W-:-:S05]  /*0940*/  @!P1 SHF.R.S32.HI R2, RZ, 0x1f, R18 ;  /* 0x0000001fff029819 */ /* 0x000fca0000011412 */
[----:B---3--:R-:W-:-:S04]  /*0950*/  @!P1 IMAD R2, R2, R14, RZ ;  /* 0x0000000e02029224 */ /* 0x008fc800078e02ff */
[----:B------:R-:W-:Y:S01]  /*0960*/  @!P1 IMAD R15, R18, R15, R2 ;  /* 0x0000000f120f9224 */ /* 0x000fe200078e0202 */
[----:B------:R-:W-:-:S05]  /*0970*/  MOV R2, RZ ;  /* 0x000000ff00027202 */ /* 0x000fca0000000f00 */
[----:B------:R-:W-:Y:S01]  /*0980*/  IMAD.HI.U32 R13, R3, R0, R2 ;  /* 0x00000000030d7227 */ /* 0x000fe200078e0002 */
[----:B--2---:R-:W-:Y:S06]  /*0990*/  @P0 BRA `(.L_x_629) ;  /* 0x0000000000340947 */ /* 0x004fec0003800000 */
[----:B------:R-:W1:Y:S01]  /*09a0*/  LDC.64 R232, c[0x0][0x248] ;  /* 0x00009200ffe87b82 */ /* 0x000e620000000a00 */
[----:B------:R-:W-:Y:S02]  /*09b0*/  SHF.R.S32.HI R0, RZ, 0x1f, R8 ;  /* 0x0000001fff007819 */ /* 0x000fe40000011408 */
[----:B------:R-:W-:-:S05]  /*09c0*/  SHF.R.S32.HI R6, RZ, 0x1f, R18 ;  /* 0x0000001fff067819 */ /* 0x000fca0000011412 */
[----:B------:R-:W2:Y:S01]  /*09d0*/  LDC.64 R4, c[0x0][0x230] ;  /* 0x00008c00ff047b82 */ /* 0x000ea20000000a00 */
[-C--:B-1----:R-:W-:Y:S02]  /*09e0*/  IMAD R0, R0, R232.reuse, RZ ;  /* 0x000000e800007224 */ /* 0x082fe400078e02ff */
[----:B------:R-:W-:-:S04]  /*09f0*/  IMAD.WIDE.U32 R2, R8, R232, RZ ;  /* 0x000000e808027225 */ /* 0x000fc800078e00ff */
[----:B------:R-:W-:Y:S02]  /*0a00*/  IMAD R0, R8, R233, R0 ;  /* 0x000000e908007224 */ /* 0x000fe400078e0200 */
[----:B--2---:R-:W-:-:S03]  /*0a10*/  IMAD R6, R6, R4, RZ ;  /* 0x0000000406067224 */ /* 0x004fc600078e02ff */
[----:B------:R-:W-:Y:S01]  /*0a20*/  IADD3 R3, R3, R0, RZ ;  /* 0x0000000003037210 */ /* 0x000fe20007ffe0ff */
[C---:B------:R-:W-:Y:S02]  /*0a30*/  IMAD R5, R18.reuse, R5, R6 ;  /* 0x0000000512057224 */ /* 0x040fe400078e0206 */
[----:B------:R-:W-:-:S05]  /*0a40*/  IMAD.WIDE.U32 R2, R18, R4, R2 ;  /* 0x0000000412027225 */ /* 0x000fca00078e0002 */
[----:B------:R-:W-:Y:S02]  /*0a50*/  IADD3 R20, R3, R5, RZ ;  /* 0x0000000503147210 */ /* 0x000fe40007ffe0ff */
[----:B------:R-:W-:Y:S02]  /*0a60*/  MOV R19, R2 ;  /* 0x0000000200137202 */ /* 0x000fe40000000f00 */
.L_x_629:
[----:B------:R-:W-:Y:S05]  /*0a70*/  @P0 BRA `(.L_x_630) ;  /* 0x0000000000340947 */ /* 0x000fea0003800000 */
        /* <DEDUP_REMOVED lines=12> */
[----:B------:R-:W-:-:S07]  /*0b40*/  MOV R22, R2 ;  /* 0x0000000200167202 */ /* 0x000fce0000000f00 */
.L_x_630:
[----:B------:R-:W-:Y:S01]  /*0b50*/  IMAD.IADD R32, R145, 0x1, -R12 ;  /* 0x0000000191207824 */ /* 0x000fe200078e0a0c */
[----:B------:R-:W1:Y:S01]  /*0b60*/  S2UR UR4, SR_CgaCtaId ;  /* 0x00000000000479c3 */ /* 0x000e620000008800 */
[----:B------:R-:W-:Y:S01]  /*0b70*/  IMAD.SHL.U32 R0, R10, 0x40, RZ ;  /* 0x000000400a007824 */ /* 0x000fe200078e00ff */
[----:B------:R-:W-:Y:S01]  /*0b80*/  SHF.R.S32.HI R11, RZ, 0x1f, R10 ;  /* 0x0000001fff0b7819 */ /* 0x000fe2000001140a */
[----:B------:R-:W-:Y:S01]  /*0b90*/  @!P1 IMAD.WIDE.U32 R2, R18, R14, RZ ;  /* 0x0000000e12029225 */ /* 0x000fe200078e00ff */
[----:B------:R-:W-:Y:S01]  /*0ba0*/  SHF.L.U32 R178, R32, 0x3, RZ ;  /* 0x0000000320b27819 */ /* 0x000fe200000006ff */
[----:B------:R-:W-:Y:S01]  /*0bb0*/  ULDC.64 UR6, c[0x0][0x258] ;  /* 0x0000960000067ab9 */ /* 0x000fe20000000a00 */
[----:B------:R-:W-:Y:S01]  /*0bc0*/  IABS R6, R29 ;  /* 0x0000001d00067213 */ /* 0x000fe20000000000 */
[----:B------:R-:W-:Y:S01]  /*0bd0*/  @P1 IMAD.WIDE.U32 R4, R24, R16, RZ ;  /* 0x0000001018041225 */ /* 0x000fe200078e00ff */
[----:B------:R-:W-:Y:S01]  /*0be0*/  LOP3.LUT R0, R0, 0x1c0, RZ, 0xc0, !PT ;  /* 0x000001c000007812 */ /* 0x000fe200078ec0ff */
[----:B------:R-:W-:Y:S01]  /*0bf0*/  UMOV UR5, 0x400 ;  /* 0x0000040000057882 */ /* 0x000fe20000000000 */
[----:B------:R-:W-:Y:S01]  /*0c00*/  SHF.R.S32.HI R179, RZ, 0x1f, R178 ;  /* 0x0000001fffb37819 */ /* 0x000fe200000114b2 */
[----:B------:R-:W-:Y:S01]  /*0c10*/  IMAD.WIDE R34, R147, 0x80, R10 ;  /* 0x0000008093227825 */ /* 0x000fe200078e020a */
[----:B------:R-:W-:Y:S01]  /*0c20*/  @!P1 MOV R4, R2 ;  /* 0x0000000200049202 */ /* 0x000fe20000000f00 */
[----:B------:R-:W-:Y:S01]  /*0c30*/  BSSY B0, `(.L_x_631) ;  /* 0x0000030000007945 */ /* 0x000fe20003800000 */
[----:B------:R-:W-:Y:S01]  /*0c40*/  SHF.R.U32.HI R7, RZ, 0x3, R0 ;  /* 0x00000003ff077819 */ /* 0x000fe20000011600 */
[----:B------:R-:W-:Y:S01]  /*0c50*/  IMAD.MOV.U32 R16, RZ, RZ, R6 ;  /* 0x000000ffff107224 */ /* 0x000fe200078e0006 */
[----:B------:R-:W-:Y:S01]  /*0c60*/  LOP3.LUT R6, R0, 0x38, R178, 0xf8, !PT ;  /* 0x0000003800067812 */ /* 0x000fe200078ef8b2 */
[----:B------:R-:W-:Y:S01]  /*0c70*/  @P1 IMAD R0, R24, R17, R5 ;  /* 0x0000001118001224 */ /* 0x000fe200078e0205 */
[----:B------:R2:W-:Y:S01]  /*0c80*/  STL.64 [R1+0x28], R178 ;  /* 0x000028b201007387 */ /* 0x0005e20000100a00 */
[----:B------:R-:W-:Y:S01]  /*0c90*/  IADD3 R2, P0, R178, R4, RZ ;  /* 0x00000004b2027210 */ /* 0x000fe20007f1e0ff */
[----:B------:R-:W-:Y:S01]  /*0ca0*/  @!P1 IMAD.IADD R0, R3, 0x1, R15 ;  /* 0x0000000103009824 */ /* 0x000fe200078e020f */
[----:B------:R-:W-:Y:S01]  /*0cb0*/  LEA.HI R8, R27, R145, RZ, 0x6 ;  /* 0x000000911b087211 */ /* 0x000fe200078f30ff */
[----:B------:R2:W-:Y:S01]  /*0cc0*/  STL.64 [R1+0x20], R34 ;  /* 0x0000202201007387 */ /* 0x0005e20000100a00 */
[----:B------:R-:W-:Y:S01]  /*0cd0*/  IMAD.HI.U32 R14, R13, R16, RZ ;  /* 0x000000100d0e7227 */ /* 0x000fe200078e00ff */
[----:B------:R-:W-:Y:S01]  /*0ce0*/  LOP3.LUT R5, R6, R7, RZ, 0x3c, !PT ;  /* 0x0000000706057212 */ /* 0x000fe200078e3cff */
[----:B-1----:R-:W-:Y:S01]  /*0cf0*/  ULEA UR4, UR4, UR5, 0x18 ;  /* 0x0000000504047291 */ /* 0x002fe2000f8ec03f */
[C---:B------:R-:W-:Y:S01]  /*0d00*/  IADD3 R12, R10.reuse, 0x10, RZ ;  /* 0x000000100a0c7810 */ /* 0x040fe20007ffe0ff */
[----:B------:R-:W-:Y:S01]  /*0d10*/  IMAD.X R3, R179, 0x1, R0, P0 ;  /* 0x00000001b3037824 */ /* 0x000fe200000e0600 */
[-C--:B------:R-:W-:Y:S01]  /*0d20*/  ISETP.GE.AND P0, PT, R10, R21.reuse, PT ;  /* 0x000000150a00720c */ /* 0x080fe20003f06270 */
[----:B------:R-:W-:Y:S01]  /*0d30*/  IMAD.SHL.U32 R6, R8, 0x8, RZ ;  /* 0x0000000808067824 */ /* 0x000fe200078e00ff */
[----:B------:R-:W-:Y:S01]  /*0d40*/  SHF.R.S32.HI R0, RZ, 0x1f, R29 ;  /* 0x0000001fff007819 */ /* 0x000fe2000001141d */
[----:B------:R-:W-:Y:S01]  /*0d50*/  IMAD.MOV R7, RZ, RZ, -R14 ;  /* 0x000000ffff077224 */ /* 0x000fe200078e0a0e */
[----:B------:R-:W-:Y:S01]  /*0d60*/  ISETP.GE.AND P3, PT, R12, R21, PT ;  /* 0x000000150c00720c */ /* 0x000fe20003f66270 */
[----:B------:R-:W-:Y:S01]  /*0d70*/  IMAD.WIDE.U32 R8, R29, UR6, R2 ;  /* 0x000000061d087c25 */ /* 0x000fe2000f8e0002 */
[----:B------:R-:W-:-:S02]  /*0d80*/  LOP3.LUT R5, R5, 0xfffffe00, R6, 0xf8, !PT ;  /* 0xfffffe0005057812 */ /* 0x000fc400078ef806 */
[----:B------:R-:W-:Y:S01]  /*0d90*/  IADD3 R13, R10, 0x20, RZ ;  /* 0x000000200a0d7810 */ /* 0x000fe20007ffe0ff */
[----:B------:R-:W-:Y:S01]  /*0da0*/  IMAD R0, R0, UR6, RZ ;  /* 0x0000000600007c24 */ /* 0x000fe2000f8e02ff */
[----:B------:R-:W-:Y:S01]  /*0db0*/  LEA R191, R5, UR4, 0x1 ;  /* 0x0000000405bf7c11 */ /* 0x000fe2000f8e08ff */
[----:B------:R-:W-:Y:S02]  /*0dc0*/  IMAD R16, R28, R7, R16 ;  /* 0x000000071c107224 */ /* 0x000fe400078e0210 */
[----:B------:R-:W-:Y:S02]  /*0dd0*/  IMAD R0, R29, UR7, R0 ;  /* 0x000000071d007c24 */ /* 0x000fe4000f8e0200 */
[----:B------:R-:W-:Y:S01]  /*0de0*/  VIADD R18, R10, 0x30 ;  /* 0x000000300a127836 */ /* 0x000fe20000000000 */
[----:B------:R-:W-:Y:S02]  /*0df0*/  ISETP.GT.U32.AND P1, PT, R28, R16, PT ;  /* 0x000000101c00720c */ /* 0x000fe40003f24070 */
[----:B------:R-:W-:Y:S01]  /*0e00*/  IADD3 R7, R9, R0, RZ ;  /* 0x0000000009077210 */ /* 0x000fe20007ffe0ff */
[----:B------:R-:W-:Y:S10]  /*0e10*/  @P0 BRA `(.L_x_632) ;  /* 0x0000000000440947 */ /* 0x000ff40003800000 */
        /* <DEDUP_REMOVED lines=17> */
.L_x_632:
[----:B------:R-:W-:Y:S05]  /*0f30*/  BSYNC B0 ;  /* 0x0000000000007941 */ /* 0x000fea0003800000 */
.L_x_631:
[----:B------:R-:W-:Y:S01]  /*0f40*/  VIADD R65, R248, 0xffffffff ;  /* 0xfffffffff8417836 */ /* 0x000fe20000000000 */
[----:B------:R-:W-:Y:S01]  /*0f50*/  BSSY B0, `(.L_x_633) ;  /* 0x000001b000007945 */ /* 0x000fe20003800000 */
[----:B------:R-:W-:Y:S01]  /*0f60*/  @!P1 IMAD.IADD R16, R16, 0x1, -R28 ;  /* 0x0000000110109824 */ /* 0x000fe200078e0a1c */
[----:B------:R-:W-:Y:S01]  /*0f70*/  @!P1 IADD3 R14, R14, 0x1, RZ ;  /* 0x000000010e0e9810 */ /* 0x000fe20007ffe0ff */
[----:B------:R-:W-:Y:S01]  /*0f80*/  IMAD R15, R65, -0x40, R64 ;  /* 0xffffffc0410f7824 */ /* 0x000fe200078e0240 */
[-C--:B------:R-:W-:Y:S02]  /*0f90*/  ISETP.GE.AND P2, PT, R13, R21.reuse, PT ;  /* 0x000000150d00720c */ /* 0x080fe40003f46270 */
[----:B------:R-:W-:Y:S01]  /*0fa0*/  ISETP.GE.AND P1, PT, R18, R21, PT ;  /* 0x000000151200720c */ /* 0x000fe20003f26270 */
[----:B------:R-:W-:-:S12]  /*0fb0*/  @P3 BRA `(.L_x_634) ;  /* 0x0000000000503947 */ /* 0x000fd80003800000 */
        /* <DEDUP_REMOVED lines=8> */
[----:B---3--:R-:W-:Y:S02]  /*1040*/  IMAD R4, R2, UR6, RZ ;  /* 0x0000000602047c24 */ /* 0x008fe4000f8e02ff */
        /* <DEDUP_REMOVED lines=11> */
.L_x_634:
[----:B------:R-:W-:Y:S05]  /*1100*/  BSYNC B0 ;  /* 0x0000000000007941 */ /* 0x000fea0003800000 */
.L_x_633:
[----:B------:R-:W-:Y:S01]  /*1110*/  ISETP.GE.AND P0, PT, R12, R15, PT ;  /* 0x0000000f0c00720c */ /* 0x000fe20003f06270 */
[----:B------:R-:W-:Y:S03]  /*1120*/  BSSY B0, `(.L_x_635) ;  /* 0x0000017000007945 */ /* 0x000fe60003800000 */
[----:B------:R-:W-:Y:S01]  /*1130*/  P2R R24, PR, RZ, 0x1 ;  /* 0x00000001ff187803 */ /* 0x000fe20000000000 */
[----:B------:R-:W-:Y:S08]  /*1140*/  @P2 BRA `(.L_x_636) ;  /* 0x0000000000502947 */ /* 0x000ff00003800000 */
        /* <DEDUP_REMOVED lines=20> */
.L_x_636:
[----:B------:R-:W-:Y:S05]  /*1290*/  BSYNC B0 ;  /* 0x0000000000007941 */ /* 0x000fea0003800000 */
.L_x_635:
[----:B------:R-:W-:Y:S01]  /*12a0*/  BSSY B0, `(.L_x_637) ;  /* 0x0000017000007945 */ /* 0x000fe20003800000 */
[----:B------:R-:W-:-:S03]  /*12b0*/  ISETP.GE.AND P6, PT, R12, R15, PT ;  /* 0x0000000f0c00720c */ /* 0x000fc60003fc6270 */
[----:B------:R-:W-:Y:S10]  /*12c0*/  @P1 BRA `(.L_x_638) ;  /* 0x0000000000501947 */ /* 0x000ff40003800000 */
        /* <DEDUP_REMOVED lines=20> */
.L_x_638:
[----:B------:R-:W-:Y:S05]  /*1410*/  BSYNC B0 ;  /* 0x0000000000007941 */ /* 0x000fea0003800000 */
.L_x_637:
        /* <DEDUP_REMOVED lines=24> */
.L_x_640:
[----:B------:R-:W-:Y:S05]  /*15a0*/  BSYNC B0 ;  /* 0x0000000000007941 */ /* 0x000fea0003800000 */
.L_x_639:
[----:B------:R-:W-:Y:S01]  /*15b0*/  BSSY B0, `(.L_x_641) ;  /* 0x0000018000007945 */ /* 0x000fe20003800000 */
[----:B------:R-:W-:Y:S02]  /*15c0*/  ISETP.GE.AND P3, PT, R13, R15, PT ;  /* 0x0000000f0d00720c */ /* 0x000fe40003f66270 */
[----:B------:R-:W-:Y:S01]  /*15d0*/  LOP3.LUT R12, R29, R30, RZ, 0x3c, !PT ;  /* 0x0000001e1d0c7212 */ /* 0x000fe200078e3cff */
        /* <DEDUP_REMOVED lines=21> */
.L_x_642:
[----:B------:R-:W-:Y:S05]  /*1730*/  BSYNC B0 ;  /* 0x0000000000007941 */ /* 0x000fea0003800000 */
.L_x_641:
[----:B------:R-:W-:Y:S01]  /*1740*/  ISETP.NE.AND P0, PT, R25, RZ, PT ;  /* 0x000000ff1900720c */ /* 0x000fe20003f05270 */
[----:B------:R-:W-:Y:S01]  /*1750*/  BSSY B0, `(.L_x_643) ;  /* 0x0000017000007945 */ /* 0x000fe20003800000 */
[----:B------:R-:W-:-:S11]  /*1760*/  ISETP.GE.AND P2, PT, R12, RZ, PT ;  /* 0x000000ff0c00720c */ /* 0x000fd60003f46270 */
        /* <DEDUP_REMOVED lines=21> */
.L_x_644:
[----:B------:R-:W-:Y:S05]  /*18c0*/  BSYNC B0 ;  /* 0x0000000000007941 */ /* 0x000fea0003800000 */
.L_x_643:
[----:B------:R-:W-:Y:S01]  /*18d0*/  ISETP.NE.AND P0, PT, R26, RZ, PT ;  /* 0x000000ff1a00720c */ /* 0x000fe20003f05270 */
[----:B------:R-:W-:Y:S01]  /*18e0*/  BSSY B0, `(.L_x_645) ;  /* 0x0000018000007945 */ /* 0x000fe20003800000 */
[----:B------:R-:W-:Y:S02]  /*18f0*/  ISETP.GE.U32.AND P1, PT, R16, R28, PT ;  /* 0x0000001c1000720c */ /* 0x000fe40003f26070 */
[----:B------:R-:W-:-:S09]  /*1900*/  LEA.HI R12, R27, R145, RZ, 0x4 ;  /* 0x000000911b0c7211 */ /* 0x000fd200078f20ff */
        /* <DEDUP_REMOVED lines=9> */
[----:B------:R-:W-:Y:S02]  /*19a0*/  IMAD R6, R2, UR6, RZ ;  /* 0x0000000602067c24 */ /* 0x000fe4000f8e02ff */
[----:B------:R-:W-:-:S04]  /*19b0*/  IMAD.MOV.U32 R2, RZ, RZ, R8 ;  /* 0x000000ffff027224 */ /* 0x000fc800078e0008 */
[----:B---3--:R-:W-:-:S04]  /*19c0*/  IMAD.WIDE.U32 R4, R0, UR6, R2 ;  /* 0x0000000600047c25 */ /* 0x008fc8000f8e0002 */
        /* <DEDUP_REMOVED lines=9> */
.L_x_646:
[----:B------:R-:W-:Y:S05]  /*1a60*/  BSYNC B0 ;  /* 0x0000000000007941 */ /* 0x000fea0003800000 */
.L_x_645:
[----:B------:R-:W-:Y:S01]  /*1a70*/  @P1 VIADD R14, R14, 0x1 ;  /* 0x000000010e0e1836 */ /* 0x000fe20000000000 */
[----:B------:R-:W-:Y:S01]  /*1a80*/  ISETP.NE.AND P1, PT, R30, RZ, PT ;  /* 0x000000ff1e00720c */ /* 0x000fe20003f25270 */
[-C--:B---3--:R-:W-:Y:S01]  /*1a90*/  IMAD R4, R11, R232.reuse, RZ ;  /* 0x000000e80b047224 */ /* 0x088fe200078e02ff */
[----:B------:R-:W-:Y:S01]  /*1aa0*/  LOP3.LUT R7, R12, 0xfffffff0, RZ, 0xc0, !PT ;  /* 0xfffffff00c077812 */ /* 0x000fe200078ec0ff */
[----:B------:R-:W-:Y:S01]  /*1ab0*/  IMAD.WIDE.U32 R2, R10, R232, R178 ;  /* 0x000000e80a027225 */ /* 0x000fe200078e00b2 */
[----:B------:R-:W-:Y:S01]  /*1ac0*/  ULDC.64 UR6, c[0x0][0x260] ;  /* 0x0000980000067ab9 */ /* 0x000fe20000000a00 */
[----:B------:R-:W-:Y:S01]  /*1ad0*/  SHF.R.S32.HI R16, RZ, 0x4, R12 ;  /* 0x00000004ff107819 */ /* 0x000fe2000001140c */
[----:B------:R-:W-:Y:S01]  /*1ae0*/  BSSY B0, `(.L_x_647) ;  /* 0x000003b000007945 */ /* 0x000fe20003800000 */
[----:B------:R-:W-:Y:S01]  /*1af0*/  IMAD.IADD R7, R145, 0x1, -R7 ;  /* 0x0000000191077824 */ /* 0x000fe200078e0a07 */
[----:B------:R-:W-:Y:S01]  /*1b00*/  SHF.L.U64.HI R144, R232, 0x6, R233 ;  /* 0x00000006e8907819 */ /* 0x000fe200000102e9 */
[----:B------:R-:W-:Y:S01]  /*1b10*/  IMAD.MOV.U32 R0, RZ, RZ, R14 ;  /* 0x000000ffff007224 */ /* 0x000fe200078e000e */
[----:B------:R-:W-:Y:S01]  /*1b20*/  LEA.HI R12, R12, R16, RZ, 0x1 ;  /* 0x000000100c0c7211 */ /* 0x000fe200078f08ff */
[----:B------:R-:W-:Y:S01]  /*1b30*/  IMAD R5, R10, R233, R4 ;  /* 0x000000e90a057224 */ /* 0x000fe200078e0204 */
[----:B------:R-:W-:Y:S01]  /*1b40*/  IADD3 R4, P0, R19, R2, RZ ;  /* 0x0000000213047210 */ /* 0x000fe20007f1e0ff */
[----:B------:R-:W-:Y:S01]  /*1b50*/  IMAD R6, R11, R240, RZ ;  /* 0x000000f00b067224 */ /* 0x000fe200078e02ff */
[----:B------:R-:W-:Y:S01]  /*1b60*/  SHF.R.S32.HI R2, RZ, 0x1f, R7 ;  /* 0x0000001fff027819 */ /* 0x000fe20000011407 */
[----:B------:R-:W-:Y:S01]  /*1b70*/  IMAD.SHL.U32 R67, R232, 0x40, RZ ;  /* 0x00000040e8437824 */ /* 0x000fe200078e00ff */
[----:B------:R-:W-:Y:S01]  /*1b80*/  @!P2 IADD3 R0, -R0, RZ, RZ ;  /* 0x000000ff0000a210 */ /* 0x000fe20007ffe1ff */
[----:B------:R-:W-:Y:S01]  /*1b90*/  IMAD R9, R10, R241, R6 ;  /* 0x000000f10a097224 */ /* 0x000fe200078e0206 */
[----:B------:R-:W-:Y:S01]  /*1ba0*/  @!P1 LOP3.LUT R0, RZ, R30, RZ, 0x33, !PT ;  /* 0x0000001eff009212 */ /* 0x000fe200078e33ff */
[----:B------:R-:W-:Y:S01]  /*1bb0*/  IMAD.MOV.U32 R33, RZ, RZ, 0x20 ;  /* 0x00000020ff217424 */ /* 0x000fe200078e00ff */
[----:B------:R-:W-:-:S02]  /*1bc0*/  IADD3.X R5, R20, R3, R5, P0, !PT ;  /* 0x0000000314057210 */ /* 0x000fc400007fe405 */
[----:B------:R-:W-:Y:S01]  /*1bd0*/  LEA.HI R14, R2, R7, RZ, 0x3 ;  /* 0x00000007020e7211 */ /* 0x000fe200078f18ff */
[----:B------:R-:W-:Y:S01]  /*1be0*/  IMAD.WIDE.U32 R2, R10, R240, R178 ;  /* 0x000000f00a027225 */ /* 0x000fe200078e00b2 */
[----:B------:R-:W-:Y:S02]  /*1bf0*/  SHF.R.S32.HI R8, RZ, 0x1f, R0 ;  /* 0x0000001fff087819 */ /* 0x000fe40000011400 */
[----:B------:R-:W-:Y:S01]  /*1c00*/  LOP3.LUT R13, R14, 0xfffffff8, RZ, 0xc0, !PT ;  /* 0xfffffff80e0d7812 */ /* 0x000fe200078ec0ff */
[----:B------:R-:W-:Y:S01]  /*1c10*/  IMAD.WIDE.U32 R26, R0, UR6, R4 ;  /* 0x00000006001a7c25 */ /* 0x000fe2000f8e0004 */
[----:B------:R-:W-:Y:S02]  /*1c20*/  IADD3 R6, P0, R22, R2, RZ ;  /* 0x0000000216067210 */ /* 0x000fe40007f1e0ff */
[----:B------:R-:W-:Y:S01]  /*1c30*/  LOP3.LUT R12, R12, 0xfffffffe, RZ, 0xc0, !PT ;  /* 0xfffffffe0c0c7812 */ /* 0x000fe200078ec0ff */
[----:B------:R-:W-:Y:S01]  /*1c40*/  IMAD R2, R8, UR6, RZ ;  /* 0x0000000608027c24 */ /* 0x000fe2000f8e02ff */
[----:B------:R3:W-:Y:S01]  /*1c50*/  STL.64 [R1+0x38], R26 ;  /* 0x0000381a01007387 */ /* 0x0007e20000100a00 */
[----:B------:R-:W-:Y:S01]  /*1c60*/  IMAD.IADD R13, R7, 0x1, -R13 ;  /* 0x00000001070d7824 */ /* 0x000fe200078e0a0d */
[----:B------:R-:W-:Y:S01]  /*1c70*/  IADD3.X R7, R23, R3, R9, P0, !PT ;  /* 0x0000000317077210 */ /* 0x000fe200007fe409 */
[----:B------:R-:W-:Y:S01]  /*1c80*/  IMAD R3, R0, UR7, R2 ;  /* 0x0000000700037c24 */ /* 0x000fe2000f8e0202 */
[----:B------:R-:W-:Y:S01]  /*1c90*/  ULDC.64 UR6, c[0x0][0x268] ;  /* 0x00009a0000067ab9 */ /* 0x000fe20000000a00 */
[----:B------:R-:W-:Y:S01]  /*1ca0*/  IMAD.MOV.U32 R154, RZ, RZ, R26 ;  /* 0x000000ffff9a7224 */ /* 0x000fe200078e001a */
[----:B------:R-:W-:Y:S01]  /*1cb0*/  ISETP.GE.AND P0, PT, R10, R15, PT ;  /* 0x0000000f0a00720c */ /* 0x000fe20003f06270 */
[----:B------:R-:W-:Y:S01]  /*1cc0*/  IMAD.WIDE.U32 R22, R0, UR6, R6 ;  /* 0x0000000600167c25 */ /* 0x000fe2000f8e0006 */
[----:B------:R-:W-:-:S02]  /*1cd0*/  IADD3 R155, R27, R3, RZ ;  /* 0x000000031b9b7210 */ /* 0x000fc40007ffe0ff */
[----:B------:R-:W-:Y:S01]  /*1ce0*/  R2P PR, R13, 0x6 ;  /* 0x000000060d007804 */ /* 0x000fe20000000000 */
[----:B------:R-:W-:Y:S01]  /*1cf0*/  IMAD.IADD R16, R16, 0x1, -R12 ;  /* 0x0000000110107824 */ /* 0x000fe200078e0a0c */
[----:B------:R-:W-:Y:S01]  /*1d00*/  SHF.R.S32.HI R12, RZ, 0x1f, R65 ;  /* 0x0000001fff0c7819 */ /* 0x000fe20000011441 */
[----:B------:R3:W-:Y:S01]  /*1d10*/  STL.64 [R1+0x30], R154 ;  /* 0x0000309a01007387 */ /* 0x0007e20000100a00 */
[----:B------:R-:W-:Y:S01]  /*1d20*/  IMAD R2, R144, R65, RZ ;  /* 0x0000004190027224 */ /* 0x000fe200078e02ff */
[----:B------:R-:W-:Y:S01]  /*1d30*/  MOV R4, 0x10 ;  /* 0x0000001000047802 */ /* 0x000fe20000000f00 */
[----:B------:R-:W-:Y:S01]  /*1d40*/  IMAD R5, R8, UR6, RZ ;  /* 0x0000000608057c24 */ /* 0x000fe2000f8e02ff */
[----:B------:R3:W-:Y:S01]  /*1d50*/  STL.64 [R1+0x68], R22 ;  /* 0x0000681601007387 */ /* 0x0007e20000100a00 */
[-C--:B------:R-:W-:Y:S01]  /*1d60*/  IMAD R8, R12, R67.reuse, R2 ;  /* 0x000000430c087224 */ /* 0x080fe200078e0202 */
[----:B------:R-:W-:Y:S01]  /*1d70*/  SEL R4, R4, 0xfffffff0, !P1 ;  /* 0xfffffff004047807 */ /* 0x000fe20004800000 */
[----:B------:R-:W-:Y:S01]  /*1d80*/  IMAD.WIDE.U32 R2, R65, R67, R154 ;  /* 0x0000004341027225 */ /* 0x000fe200078e009a */
[----:B------:R-:W-:-:S03]  /*1d90*/  ISETP.GE.AND P1, PT, R18, R15, PT ;  /* 0x0000000f1200720c */ /* 0x000fc60003f26270 */
[----:B------:R-:W-:Y:S01]  /*1da0*/  IMAD R17, R0, UR7, R5 ;  /* 0x0000000700117c24 */ /* 0x000fe2000f8e0205 */
[----:B------:R-:W-:Y:S02]  /*1db0*/  SEL R5, R33, 0xffffffe0, !P2 ;  /* 0xffffffe021057807 */ /* 0x000fe40005000000 */
[----:B------:R-:W-:Y:S01]  /*1dc0*/  IADD3 R7, R3, R8, RZ ;  /* 0x0000000803077210 */ /* 0x000fe20007ffe0ff */
        /* <DEDUP_REMOVED lines=12> */
.L_x_648:
[----:B------:R-:W-:Y:S05]  /*1e90*/  BSYNC B0 ;  /* 0x0000000000007941 */ /* 0x000fea0003800000 */
.L_x_647:
[C---:B------:R-:W-:Y:S01]  /*1ea0*/  SHF.L.U64.HI R151, R232.reuse, 0x4, R233 ;  /* 0x00000004e8977819 */ /* 0x040fe200000102e9 */
[----:B------:R-:W-:Y:S01]  /*1eb0*/  IMAD.SHL.U32 R152, R232, 0x10, RZ ;  /* 0x00000010e8987824 */ /* 0x000fe200078e00ff */
[----:B------:R-:W-:Y:S01]  /*1ec0*/  ISETP.NE.AND P0, PT, R24, RZ, PT ;  /* 0x000000ff1800720c */ /* 0x000fe20003f05270 */
[----:B------:R-:W-:Y:S02]  /*1ed0*/  BSSY B0, `(.L_x_649) ;  /* 0x0000011000007945 */ /* 0x000fe40003800000 */
[----:B------:R1:W-:Y:S04]  /*1ee0*/  STL [R1+0x1c], R151 ;  /* 0x00001c9701007387 */ /* 0x0003e80000100800 */
[----:B------:R1:W-:Y:S06]  /*1ef0*/  STL [R1+0x40], R152 ;  /* 0x0000409801007387 */ /* 0x0003ec0000100800 */
[----:B------:R-:W-:Y:S05]  /*1f00*/  @P0 BRA `(.L_x_650) ;  /* 0x0000000000340947 */ /* 0x000fea0003800000 */
[----:B------:R-:W-:Y:S02]  /*1f10*/  ULDC UR5, c[0x0][0x2d0] ;  /* 0x0000b40000057ab9 */ /* 0x000fe40000000800 */
[----:B------:R-:W-:-:S13]  /*1f20*/  ISETP.GE.AND P0, PT, R178, UR5, PT ;  /* 0x00000005b2007c0c */ /* 0x000fda000bf06270 */
[----:B------:R1:W-:Y:S01]  /*1f30*/  @P0 STS.128 [R191+0x4800], RZ ;  /* 0x004800ffbf000388 */ /* 0x0003e20000000c00 */
[----:B------:R-:W-:Y:S05]  /*1f40*/  @P0 BRA `(.L_x_650) ;  /* 0x0000000000240947 */ /* 0x000fea0003800000 */
[----:B------:R-:W-:Y:S01]  /*1f50*/  IADD3 R0, P0, R152, R2, RZ ;  /* 0x0000000298007210 */ /* 0x000fe20007f1e0ff */
[----:B------:R-:W-:-:S04]  /*1f60*/  ULDC.64 UR6, c[0x0][0x218] ;  /* 0x0000860000067ab9 */ /* 0x000fc80000000a00 */
[----:B-1----:R-:W-:Y:S01]  /*1f70*/  IMAD.X R9, R151, 0x1, R7, P0 ;  /* 0x0000000197097824 */ /* 0x002fe200000e0607 */
[----:B------:R-:W-:-:S04]  /*1f80*/  LEA R8, P0, R0, UR6, 0x1 ;  /* 0x0000000600087c11 */ /* 0x000fc8000f8008ff */
[----:B------:R-:W-:-:S05]  /*1f90*/  LEA.HI.X R9, R0, UR7, R9, 0x1, P0 ;  /* 0x0000000700097c11 */ /* 0x000fca00080f0c09 */
[----:B------:R-:W-:Y:S01]  /*1fa0*/  @!PT LDS RZ, [RZ] ;  /* 0x00000000fffff984 */ /* 0x000fe20000000800 */
[----:B------:R-:W-:Y:S01]  /*1fb0*/  @!PT LDS RZ, [RZ] ;  /* 0x00000000fffff984 */ /* 0x000fe20000000800 */
[----:B------:R-:W-:Y:S01]  /*1fc0*/  @!PT LDS RZ, [RZ] ;  /* 0x00000000fffff984 */ /* 0x000fe20000000800 */
[----:B------:R1:W-:Y:S04]  /*1fd0*/  LDGSTS.E.BYPASS.LTC128B.128 [R191+0x4800], desc[UR20][R8.64] ;  /* 0x0480000008bf7fae */ /* 0x0003e8000b901d54 */
.L_x_650:
[----:B------:R-:W-:Y:S05]  /*1fe0*/  BSYNC B0 ;  /* 0x0000000000007941 */ /* 0x000fea0003800000 */
.L_x_649:
[----:B------:R-:W-:Y:S01]  /*1ff0*/  ISETP.NE.AND P0, PT, R21, RZ, PT ;  /* 0x000000ff1500720c */ /* 0x000fe20003f05270 */
[----:B------:R-:W-:-:S12]  /*2000*/  BSSY B0, `(.L_x_651) ;  /* 0x000000f000007945 */ /* 0x000fd80003800000 */
[----:B------:R-:W-:Y:S05]  /*2010*/  @P0 BRA `(.L_x_652) ;  /* 0x0000000000340947 */ /* 0x000fea0003800000 */
[----:B------:R-:W-:Y:S02]  /*2020*/  ULDC UR5, c[0x0][0x2d0] ;  /* 0x0000b40000057ab9 */ /* 0x000fe40000000800 */
[----:B------:R-:W-:-:S13]  /*2030*/  ISETP.GE.AND P0, PT, R178, UR5, PT ;  /* 0x00000005b2007c0c */ /* 0x000fda000bf06270 */
[----:B------:R1:W-:Y:S01]  /*2040*/  @P0 STS.128 [R191+0x5000], RZ ;  /* 0x005000ffbf000388 */ /* 0x0003e20000000c00 */
[----:B------:R-:W-:Y:S05]  /*2050*/  @P0 BRA `(.L_x_652) ;  /* 0x0000000000240947 */ /* 0x000fea0003800000 */
[----:B------:R-:W-:Y:S01]  /*2060*/  LEA R0, P0, R232, R2, 0x5 ;  /* 0x00000002e8007211 */ /* 0x000fe200078028ff */
[----:B------:R-:W-:-:S03]  /*2070*/  ULDC.64 UR6, c[0x0][0x218] ;  /* 0x0000860000067ab9 */ /* 0x000fc60000000a00 */
[----:B-1----:R-:W-:Y:S02]  /*2080*/  LEA.HI.X R9, R232, R7, R233, 0x5, P0 ;  /* 0x00000007e8097211 */ /* 0x002fe400000f2ce9 */
[----:B------:R-:W-:-:S04]  /*2090*/  LEA R8, P0, R0, UR6, 0x1 ;  /* 0x0000000600087c11 */ /* 0x000fc8000f8008ff */
[----:B------:R-:W-:-:S05]  /*20a0*/  LEA.HI.X R9, R0, UR7, R9, 0x1, P0 ;  /* 0x0000000700097c11 */ /* 0x000fca00080f0c09 */
[----:B------:R-:W-:Y:S01]  /*20b0*/  @!PT LDS RZ, [RZ] ;  /* 0x00000000fffff984 */ /* 0x000fe20000000800 */
[----:B------:R-:W-:Y:S01]  /*20c0*/  @!PT LDS RZ, [RZ] ;  /* 0x00000000fffff984 */ /* 0x000fe20000000800 */
[----:B------:R-:W-:Y:S01]  /*20d0*/  @!PT LDS RZ, [RZ] ;  /* 0x00000000fffff984 */ /* 0x000fe20000000800 */
[----:B------:R1:W-:Y:S04]  /*20e0*/  LDGSTS.E.BYPASS.LTC128B.128 [R191+0x5000], desc[UR20][R8.64] ;  /* 0x0500000008bf7fae */ /* 0x0003e8000b901d54 */
.L_x_652:
[----:B------:R-:W-:Y:S05]  /*20f0*/  BSYNC B0 ;  /* 0x0000000000007941 */ /* 0x000fea0003800000 */
.L_x_651:
[----:B------:R-:W-:Y:S04]  /*2100*/  BSSY B0, `(.L_x_653) ;  /* 0x0000011000007945 */ /* 0x000fe80003800000 */
[----:B------:R-:W-:Y:S05]  /*2110*/  @P1 BRA `(.L_x_654) ;  /* 0x00000000003c1947 */ /* 0x000fea0003800000 */
[----:B------:R-:W-:Y:S02]  /*2120*/  ULDC UR5, c[0x0][0x2d0] ;  /* 0x0000b40000057ab9 */ /* 0x000fe40000000800 */
[----:B------:R-:W-:-:S13]  /*2130*/  ISETP.GE.AND P0, PT, R178, UR5, PT ;  /* 0x00000005b2007c0c */ /* 0x000fda000bf06270 */
[----:B------:R1:W-:Y:S01]  /*2140*/  @P0 STS.128 [R191+0x5800], RZ ;  /* 0x005800ffbf000388 */ /* 0x0003e20000000c00 */
[----:B------:R-:W-:Y:S05]  /*2150*/  @P0 BRA `(.L_x_654) ;  /* 0x00000000002c0947 */ /* 0x000fea0003800000 */
[----:B------:R-:W-:Y:S01]  /*2160*/  MOV R6, R2 ;  /* 0x0000000200067202 */ /* 0x000fe20000000f00 */
[----:B------:R-:W-:Y:S01]  /*2170*/  IMAD R0, R233, 0x30, RZ ;  /* 0x00000030e9007824 */ /* 0x000fe200078e02ff */
[----:B------:R-:W-:-:S03]  /*2180*/  ULDC.64 UR6, c[0x0][0x218] ;  /* 0x0000860000067ab9 */ /* 0x000fc60000000a00 */
[----:B------:R-:W-:-:S05]  /*2190*/  IMAD.WIDE.U32 R6, R232, 0x30, R6 ;  /* 0x00000030e8067825 */ /* 0x000fca00078e0006 */
[----:B------:R-:W-:Y:S02]  /*21a0*/  IADD3 R0, R7, R0, RZ ;  /* 0x0000000007007210 */ /* 0x000fe40007ffe0ff */
[----:B------:R-:W-:-:S04]  /*21b0*/  LEA R2, P0, R6, UR6, 0x1 ;  /* 0x0000000606027c11 */ /* 0x000fc8000f8008ff */
[----:B------:R-:W-:-:S05]  /*21c0*/  LEA.HI.X R3, R6, UR7, R0, 0x1, P0 ;  /* 0x0000000706037c11 */ /* 0x000fca00080f0c00 */
[----:B------:R-:W-:Y:S01]  /*21d0*/  @!PT LDS RZ, [RZ] ;  /* 0x00000000fffff984 */ /* 0x000fe20000000800 */
[----:B------:R-:W-:Y:S01]  /*21e0*/  @!PT LDS RZ, [RZ] ;  /* 0x00000000fffff984 */ /* 0x000fe20000000800 */
[----:B------:R-:W-:Y:S01]  /*21f0*/  @!PT LDS RZ, [RZ] ;  /* 0x00000000fffff984 */ /* 0x000fe20000000800 */
[----:B------:R1:W-:Y:S04]  /*2200*/  LDGSTS.E.BYPASS.LTC128B.128 [R191+0x5800], desc[UR20][R2.64] ;  /* 0x0580000002bf7fae */ /* 0x0003e8000b901d54 */
.L_x_654:
[----:B------:R-:W-:Y:S05]  /*2210*/  BSYNC B0 ;  /* 0x0000000000007941 */ /* 0x000fea0003800000 */
.L_x_653:
[----:B------:R-:W0:Y:S01]  /*2220*/  LDGDEPBAR ;  /* 0x00000000000079af */ /* 0x000e220000000000 */
[----:B------:R-:W-:Y:S01]  /*2230*/  ISETP.GE.AND P0, PT, R10, R15, PT ;  /* 0x0000000f0a00720c */ /* 0x000fe20003f06270 */
[----:B------:R-:W-:Y:S01]  /*2240*/  IMAD.SHL.U32 R0, R32, 0x40, RZ ;  /* 0x0000004020007824 */ /* 0x000fe200078e00ff */
[----:B------:R-:W-:Y:S01]  /*2250*/  SHF.L.U64.HI R19, R240, 0x6, R241 ;  /* 0x00000006f0137819 */ /* 0x000fe200000102f1 */
[----:B-1----:R-:W-:Y:S01]  /*2260*/  IMAD.SHL.U32 R2, R13, 0x40, RZ ;  /* 0x000000400d027824 */ /* 0x002fe200078e00ff */
[----:B------:R-:W-:Y:S01]  /*2270*/  SHF.R.S32.HI R136, RZ, 0x5, R136 ;  /* 0x00000005ff887819 */ /* 0x000fe20000011488 */
[----:B------:R-:W-:Y:S01]  /*2280*/  IMAD.SHL.U32 R3, R10, 0x8, RZ ;  /* 0x000000080a037824 */ /* 0x000fe200078e00ff */
[----:B------:R-:W-:Y:S01]  /*2290*/  LOP3.LUT R0, R0, 0x1c0, RZ, 0xc0, !PT ;  /* 0x000001c000007812 */ /* 0x000fe200078ec0ff */
[----:B------:R-:W-:Y:S01]  /*22a0*/  IMAD.SHL.U32 R9, R240, 0x40, RZ ;  /* 0x00000040f0097824 */ /* 0x000fe200078e00ff */
[----:B------:R-:W-:Y:S01]  /*22b0*/  LOP3.LUT R2, R2, 0x1c0, RZ, 0xc0, !PT ;  /* 0x000001c002027812 */ /* 0x000fe200078ec0ff */
[----:B------:R-:W-:Y:S01]  /*22c0*/  IMAD.SHL.U32 R6, R16, 0x8, RZ ;  /* 0x0000000810067824 */ /* 0x000fe200078e00ff */
[----:B------:R1:W-:Y:S01]  /*22d0*/  STL [R1+0x44], R19 ;  /* 0x0000441301007387 */ /* 0x0003e20000100800 */
[----:B------:R-:W-:Y:S01]  /*22e0*/  IMAD.IADD R11, R23, 0x1, R17 ;  /* 0x00000001170b7824 */ /* 0x000fe200078e0211 */
[----:B------:R-:W-:Y:S01]  /*22f0*/  LOP3.LUT R7, R0, 0x8, R3, 0xf8, !PT ;  /* 0x0000000800077812 */ /* 0x000fe200078ef803 */
[----:B------:R-:W-:Y:S01]  /*2300*/  IMAD.MOV.U32 R10, RZ, RZ, R22 ;  /* 0x000000ffff0a7224 */ /* 0x000fe200078e0016 */
[----:B------:R1:W-:Y:S01]  /*2310*/  STL [R1+0x18], R9 ;  /* 0x0000180901007387 */ /* 0x0003e20000100800 */
[----:B------:R-:W-:Y:S01]  /*2320*/  IMAD.SHL.U32 R8, R14, 0x40, RZ ;  /* 0x000000400e087824 */ /* 0x000fe200078e00ff */
[----:B------:R-:W-:Y:S01]  /*2330*/  LOP3.LUT R3, R2, 0x8, R6, 0xf8, !PT ;  /* 0x0000000802037812 */ /* 0x000fe200078ef806 */
[----:B------:R-:W-:Y:S01]  /*2340*/  BSSY B0, `(.L_x_655) ;  /* 0x0000020000007945 */ /* 0x000fe20003800000 */
[----:B------:R1:W-:Y:S01]  /*2350*/  STL.64 [R1+0x60], R10 ;  /* 0x0000600a01007387 */ /* 0x0003e20000100a00 */
[----:B------:R-:W-:-:S02]  /*2360*/  SHF.R.U32.HI R2, RZ, 0x3, R2 ;  /* 0x00000003ff027819 */ /* 0x000fc40000011602 */
[----:B------:R-:W-:Y:S01]  /*2370*/  LOP3.LUT R139, R8, 0xfffffe00, RZ, 0xc0, !PT ;  /* 0xfffffe00088b7812 */ /* 0x000fe200078ec0ff */
[----:B------:R-:W-:-:S04]  /*2380*/  DEPBAR.LE SB0, 0x0 ;  /* 0x000080000000791a */ /* 0x000fc80000000000 */
[----:B------:R-:W-:Y:S01]  /*2390*/  BAR.SYNC.DEFER_BLOCKING 0x0 ;  /* 0x0000000000007b1d */ /* 0x000fe20000010000 */
[----:B------:R-:W-:Y:S01]  /*23a0*/  LOP3.LUT R138, R3, R2, RZ, 0x3c, !PT ;  /* 0x00000002038a7212 */ /* 0x000fe200078e3cff */
[----:B------:R-:W-:Y:S01]  /*23b0*/  IMAD R2, R136, 0x400, R139 ;  /* 0x0000040088027824 */ /* 0x000fe200078e028b */
[----:B------:R-:W-:Y:S01]  /*23c0*/  SHF.R.U32.HI R0, RZ, 0x3, R0 ;  /* 0x00000003ff007819 */ /* 0x000fe20000011600 */
[----:B------:R-:W-:Y:S01]  /*23d0*/  IMAD R3, R19, R65, RZ ;  /* 0x0000004113037224 */ /* 0x000fe200078e02ff */
[----:B------:R-:W-:Y:S01]  /*23e0*/  ISETP.GE.AND P1, PT, R18, R15, PT ;  /* 0x0000000f1200720c */ /* 0x000fe20003f26270 */
[----:B------:R-:W-:Y:S01]  /*23f0*/  IMAD.IADD R2, R138, 0x1, R2 ;  /* 0x000000018a027824 */ /* 0x000fe200078e0202 */
[----:B------:R-:W-:Y:S01]  /*2400*/  LOP3.LUT R0, R7, R0, RZ, 0x3c, !PT ;  /* 0x0000000007007212 */ /* 0x000fe200078e3cff */
[----:B------:R-:W-:-:S03]  /*2410*/  IMAD R6, R12, R9, R3 ;  /* 0x000000090c067224 */ /* 0x000fc600078e0203 */
[----:B------:R-:W-:Y:S01]  /*2420*/  LEA R183, R2, UR4, 0x1 ;  /* 0x0000000402b77c11 */ /* 0x000fe2000f8e08ff */
[----:B------:R-:W-:Y:S02]  /*2430*/  IMAD R0, R16, 0x200, R0 ;  /* 0x0000020010007824 */ /* 0x000fe400078e0200 */
[----:B------:R-:W-:-:S03]  /*2440*/  IMAD.WIDE.U32 R2, R65, R9, R10 ;  /* 0x0000000941027225 */ /* 0x000fc600078e000a */
[----:B------:R-:W-:Y:S01]  /*2450*/  LEA R176, R0, UR4, 0x1 ;  /* 0x0000000400b07c11 */ /* 0x000fe2000f8e08ff */
        /* <DEDUP_REMOVED lines=9> */
[----:B-1----:R-:W-:-:S05]  /*24f0*/  LEA.HI.X R9, R2, UR7, R7, 0x1, P0 ;  /* 0x0000000702097c11 */ /* 0x002fca00080f0c07 */
[----:B------:R-:W-:Y:S01]  /*2500*/  @!PT LDS RZ, [RZ] ;  /* 0x00000000fffff984 */ /* 0x000fe20000000800 */
[----:B------:R-:W-:Y:S01]  /*2510*/  @!PT LDS RZ, [RZ] ;  /* 0x00000000fffff984 */ /* 0x000fe20000000800 */
[----:B------:R-:W-:Y:S01]  /*2520*/  @!PT LDS RZ, [RZ] ;  /* 0x00000000fffff984 */ /* 0x000fe20000000800 */
[----:B------:R1:W-:Y:S04]  /*2530*/  LDGSTS.E.BYPASS.LTC128B.128 [R191+0x6000], desc[UR20][R8.64] ;  /* 0x0600000008bf7fae */ /* 0x0003e8000b901d54 */
.L_x_656:
[----:B------:R-:W-:Y:S05]  /*2540*/  BSYNC B0 ;  /* 0x0000000000007941 */ /* 0x000fea0003800000 */
.L_x_655:
[C---:B-1----:R-:W-:Y:S01]  /*2550*/  SHF.L.U64.HI R8, R240.reuse, 0x4, R241 ;  /* 0x00000004f0087819 */ /* 0x042fe200000102f1 */
[----:B------:R1:W-:Y:S01]  /*2560*/  @P6 STS.128 [R191+0x6800], RZ ;  /* 0x006800ffbf006388 */ /* 0x0003e20000000c00 */
[----:B------:R-:W-:Y:S01]  /*2570*/  SHF.L.U32 R0, R240, 0x4, RZ ;  /* 0x00000004f0007819 */ /* 0x000fe200000006ff */
[----:B------:R-:W-:Y:S02]  /*2580*/  BSSY B0, `(.L_x_657) ;  /* 0x0000011000007945 */ /* 0x000fe40003800000 */
[----:B------:R1:W-:Y:S04]  /*2590*/  STL [R1+0x48], R8 ;  /* 0x0000480801007387 */ /* 0x0003e80000100800 */
[----:B------:R1:W-:Y:S01]  /*25a0*/  STL [R1+0x4c], R0 ;  /* 0x00004c0001007387 */ /* 0x0003e20000100800 */
[----:B------:R-:W-:Y:S05]  /*25b0*/  @P6 BRA `(.L_x_658) ;  /* 0x0000000000346947 */ /* 0x000fea0003800000 */
[----:B------:R-:W-:Y:S02]  /*25c0*/  ULDC UR5, c[0x0][0x2d0] ;  /* 0x0000b40000057ab9 */ /* 0x000fe40000000800 */
[----:B------:R-:W-:-:S13]  /*25d0*/  ISETP.GE.AND P0, PT, R178, UR5, PT ;  /* 0x00000005b2007c0c */ /* 0x000fda000bf06270 */
[----:B------:R1:W-:Y:S01]  /*25e0*/  @P0 STS.128 [R191+0x6800], RZ ;  /* 0x006800ffbf000388 */ /* 0x0003e20000000c00 */
[----:B------:R-:W-:Y:S05]  /*25f0*/  @P0 BRA `(.L_x_658) ;  /* 0x0000000000240947 */ /* 0x000fea0003800000 */
[----:B-1----:R-:W-:Y:S01]  /*2600*/  IADD3 R0, P0, R0, R2, RZ ;  /* 0x0000000200007210 */ /* 0x002fe20007f1e0ff */
[----:B------:R-:W-:-:S04]  /*2610*/  ULDC.64 UR6, c[0x0][0x220] ;  /* 0x0000880000067ab9 */ /* 0x000fc80000000a00 */
[----:B------:R-:W-:Y:S01]  /*2620*/  IMAD.X R9, R8, 0x1, R7, P0 ;  /* 0x0000000108097824 */ /* 0x000fe200000e0607 */
[----:B------:R-:W-:-:S04]  /*2630*/  LEA R8, P0, R0, UR6, 0x1 ;  /* 0x0000000600087c11 */ /* 0x000fc8000f8008ff */
[----:B------:R-:W-:-:S05]  /*2640*/  LEA.HI.X R9, R0, UR7, R9, 0x1, P0 ;  /* 0x0000000700097c11 */ /* 0x000fca00080f0c09 */
[----:B------:R-:W-:Y:S01]  /*2650*/  @!PT LDS RZ, [RZ] ;  /* 0x00000000fffff984 */ /* 0x000fe20000000800 */
[----:B------:R-:W-:Y:S01]  /*2660*/  @!PT LDS RZ, [RZ] ;  /* 0x00000000fffff984 */ /* 0x000fe20000000800 */
[----:B------:R-:W-:Y:S01]  /*2670*/  @!PT LDS RZ, [RZ] ;  /* 0x00000000fffff984 */ /* 0x000fe20000000800 */
[----:B------:R1:W-:Y:S04]  /*2680*/  LDGSTS.E.BYPASS.LTC128B.128 [R191+0x6800], desc[UR20][R8.64] ;  /* 0x0680000008bf7fae */ /* 0x0003e8000b901d54 */
.L_x_658:
[----:B------:R-:W-:Y:S05]  /*2690*/  BSYNC B0 ;  /* 0x0000000000007941 */ /* 0x000fea0003800000 */
.L_x_657:
[----:B------:R1:W-:Y:S01]  /*26a0*/  @P3 STS.128 [R191+0x7000], RZ ;  /* 0x007000ffbf003388 */ /* 0x0003e20000000c00 */
[----:B------:R-:W-:Y:S04]  /*26b0*/  BSSY B0, `(.L_x_659) ;  /* 0x000000f000007945 */ /* 0x000fe80003800000 */
[----:B------:R-:W-:Y:S05]  /*26c0*/  @P3 BRA `(.L_x_660) ;  /* 0x0000000000343947 */ /* 0x000fea0003800000 */
[----:B------:R-:W-:Y:S02]  /*26d0*/  ULDC UR5, c[0x0][0x2d0] ;  /* 0x0000b40000057ab9 */ /* 0x000fe40000000800 */
[----:B------:R-:W-:-:S13]  /*26e0*/  ISETP.GE.AND P0, PT, R178, UR5, PT ;  /* 0x00000005b2007c0c */ /* 0x000fda000bf06270 */
[----:B------:R1:W-:Y:S01]  /*26f0*/  @P0 STS.128 [R191+0x7000], RZ ;  /* 0x007000ffbf000388 */ /* 0x0003e20000000c00 */
[----:B------:R-:W-:Y:S05]  /*2700*/  @P0 BRA `(.L_x_660) ;  /* 0x0000000000240947 */ /* 0x000fea0003800000 */
[----:B-1----:R-:W-:Y:S01]  /*2710*/  LEA R0, P0, R240, R2, 0x5 ;  /* 0x00000002f0007211 */ /* 0x002fe200078028ff */
[----:B------:R-:W-:-:S03]  /*2720*/  ULDC.64 UR6, c[0x0][0x220] ;  /* 0x0000880000067ab9 */ /* 0x000fc60000000a00 */
[----:B------:R-:W-:Y:S02]  /*2730*/  LEA.HI.X R9, R240, R7, R241, 0x5, P0 ;  /* 0x00000007f0097211 */ /* 0x000fe400000f2cf1 */
[----:B------:R-:W-:-:S04]  /*2740*/  LEA R8, P0, R0, UR6, 0x1 ;  /* 0x0000000600087c11 */ /* 0x000fc8000f8008ff */
[----:B------:R-:W-:-:S05]  /*2750*/  LEA.HI.X R9, R0, UR7, R9, 0x1, P0 ;  /* 0x0000000700097c11 */ /* 0x000fca00080f0c09 */
[----:B------:R-:W-:Y:S01]  /*2760*/  @!PT LDS RZ, [RZ] ;  /* 0x00000000fffff984 */ /* 0x000fe20000000800 */
[----:B------:R-:W-:Y:S01]  /*2770*/  @!PT LDS RZ, [RZ] ;  /* 0x00000000fffff984 */ /* 0x000fe20000000800 */
[----:B------:R-:W-:Y:S01]  /*2780*/  @!PT LDS RZ, [RZ] ;  /* 0x00000000fffff984 */ /* 0x000fe20000000800 */
[----:B------:R1:W-:Y:S04]  /*2790*/  LDGSTS.E.BYPASS.LTC128B.128 [R191+0x7000], desc[UR20][R8.64] ;  /* 0x0700000008bf7fae */ /* 0x0003e8000b901d54 */
.L_x_660:
[----:B------:R-:W-:Y:S05]  /*27a0*/  BSYNC B0 ;  /* 0x0000000000007941 */ /* 0x000fea0003800000 */
.L_x_659:
        /* <DEDUP_REMOVED lines=8> */
[----:B-1----:R-:W-:Y:S01]  /*2830*/  IMAD R0, R241, 0x30, RZ ;  /* 0x00000030f1007824 */ /* 0x002fe200078e02ff */
        /* <DEDUP_REMOVED lines=9> */
.L_x_662:
[----:B------:R-:W-:Y:S05]  /*28d0*/  BSYNC B0 ;  /* 0x0000000000007941 */ /* 0x000fea0003800000 */
.L_x_661:
[----:B------:R-:W-:Y:S01]  /*28e0*/  LDSM.16.M88.4 R12, [R183] ;  /* 0x00000000b70c783b */ /* 0x000fe20000000200 */
[----:B------:R-:W-:Y:S01]  /*28f0*/  R2P PR, R32, 0x6 ;  /* 0x0000000620007804 */ /* 0x000fe20000000000 */
[--C-:B------:R-:W-:Y:S01]  /*2900*/  IMAD R186, R4, 0x2, R183.reuse ;  /* 0x0000000204ba7824 */ /* 0x100fe200078e02b7 */
[----:B------:R-:W5:Y:S01]  /*2910*/  LDC.U8 R234, c[0x0][0x388] ;  /* 0x0000e200ffea7b82 */ /* 0x000f620000000000 */
[----:B------:R-:W4:Y:S01]  /*2920*/  LDSM.16.M88.4 R16, [R176+0x4000] ;  /* 0x00400000b010783b */ /* 0x000f220000000200 */
[C---:B-1----:R-:W-:Y:S01]  /*2930*/  VIADD R2, R176.reuse, 0x4000 ;  /* 0x00004000b0027836 */ /* 0x042fe20000000000 */
[----:B------:R-:W-:Y:S01]  /*2940*/  SEL R0, R33, 0xffffffe0, !P1 ;  /* 0xffffffe021007807 */ /* 0x000fe20004800000 */
[C---:B------:R-:W-:Y:S01]  /*2950*/  VIADD R187, R176.reuse, 0x4040 ;  /* 0x00004040b0bb7836 */ /* 0x040fe20000000000 */
[----:B------:R-:W1:Y:S01]  /*2960*/  LDSM.16.M88.4 R8, [R183+0x2000] ;  /* 0x00200000b708783b */ /* 0x000e620000000200 */
[----:B------:R-:W-:Y:S01]  /*2970*/  IMAD R184, R5, 0x2, R183 ;  /* 0x0000000205b87824 */ /* 0x000fe200078e02b7 */
[----:B------:R-:W-:Y:S01]  /*2980*/  UIADD3 UR18, UR23, 0x646e171e, URZ ;  /* 0x646e171e17127890 */ /* 0x000fe2000fffe03f */
[----:B------:R-:W-:Y:S01]  /*2990*/  IMAD.IADD R182, R176, 0x1, R0 ;  /* 0x00000001b0b67824 */ /* 0x000fe200078e0200 */
[----:B---3--:R-:W3:Y:S01]  /*29a0*/  LDSM.16.M88.4 R20, [R176+0x4800] ;  /* 0x00480000b014783b */ /* 0x008ee20000000200 */
[----:B------:R-:W-:Y:S01]  /*29b0*/  IMAD R185, R4, 0x2, R184 ;  /* 0x0000000204b97824 */ /* 0x000fe200078e02b8 */
[----:B------:R-:W-:Y:S01]  /*29c0*/  UIADD3 UR17, UR22, -0x4ab325aa, URZ ;  /* 0xb54cda5616117890 */ /* 0x000fe2000fffe03f */
[----:B------:R-:W-:Y:S01]  /*29d0*/  @P2 VIADD R187, R2, 0xffffffc0 ;  /* 0xffffffc002bb2836 */ /* 0x000fe20000000000 */
[----:B------:R-:W3:Y:S01]  /*29e0*/  LDSM.16.M88.4 R28, [R176+0x5800] ;  /* 0x00580000b01c783b */ /* 0x000ee20000000200 */
[----:B------:R-:W-:-:S02]  /*29f0*/  IMAD R2, R136, 0x10, R146 ;  /* 0x0000001088027824 */ /* 0x000fc400078e0292 */
[----:B------:R-:W-:Y:S01]  /*2a00*/  IMAD.IADD R181, R0, 0x1, R187 ;  /* 0x0000000100b57824 */ /* 0x000fe200078e02bb */
[----:B------:R-:W3:Y:S01]  /*2a10*/  LDSM.16.M88.4 R24, [R176+0x5000] ;  /* 0x00500000b018783b */ /* 0x000ee20000000200 */
[----:B------:R-:W-:Y:S01]  /*2a20*/  SHF.R.S32.HI R0, RZ, 0x1f, R137 ;  /* 0x0000001fff007819 */ /* 0x000fe20000011489 */
[----:B------:R-:W-:Y:S02]  /*2a30*/  IMAD.SHL.U32 R145, R145, 0x2, RZ ;  /* 0x0000000291917824 */ /* 0x000fe400078e00ff */
[----:B------:R-:W-:Y:S01]  /*2a40*/  LDSM.16.M88.4 R44, [R182+0x4000] ;  /* 0x00400000b62c783b */ /* 0x000fe20000000200 */
[----:B------:R-:W-:Y:S01]  /*2a50*/  LEA.HI R0, R0, R137, RZ, 0x2 ;  /* 0x0000008900007211 */ /* 0x000fe200078f10ff */
[----:B------:R-:W-:Y:S01]  /*2a60*/  IMAD R251, R147, 0x8, R136 ;  /* 0x0000000893fb7824 */ /* 0x000fe200078e0288 */
[----:B------:R-:W-:Y:S01]  /*2a70*/  LOP3.LUT R250, R145, 0x6, RZ, 0xc0, !PT ;  /* 0x0000000691fa7812 */ /* 0x000fe200078ec0ff */
[----:B------:R-:W-:Y:S01]  /*2a80*/  LDSM.16.M88.4 R40, [R182+0x4800] ;  /* 0x00480000b628783b */ /* 0x000fe20000000200 */
[----:B------:R-:W-:Y:S01]  /*2a90*/  SHF.R.S32.HI R3, RZ, 0x2, R0 ;  /* 0x00000002ff037819 */ /* 0x000fe20000011400 */
[----:B------:R-:W-:-:S02]  /*2aa0*/  IMAD.MOV.U32 R156, RZ, RZ, R65 ;  /* 0x000000ffff9c7224 */ /* 0x000fc400078e0041 */
[----:B--2---:R-:W-:Y:S01]  /*2ab0*/  LDSM.16.M88.4 R32, [R182+0x5800] ;  /* 0x00580000b620783b */ /* 0x004fe20000000200 */
[----:B------:R-:W-:Y:S01]  /*2ac0*/  IADD3 R2, R2, 0x1, R3 ;  /* 0x0000000102027810 */ /* 0x000fe20007ffe003 */
[----:B------:R-:W-:Y:S02]  /*2ad0*/  IMAD R0, R65, 0x40, R250 ;  /* 0x0000004041007824 */ /* 0x000fe400078e02fa */
[----:B------:R-:W-:Y:S01]  /*2ae0*/  LDSM.16.M88.4 R132, [R187+0x1800] ;  /* 0x00180000bb84783b */ /* 0x000fe20000000200 */
[----:B------:R-:W-:Y:S01]  /*2af0*/  IADD3 R2, R64, R2, -R66 ;  /* 0x0000000240027210 */ /* 0x000fe20007ffe842 */
[C---:B------:R-:W-:Y:S02]  /*2b00*/  VIADD R6, R0.reuse, 0x9 ;  /* 0x0000000900067836 */ /* 0x040fe40000000000 */
[----:B------:R2:W-:Y:S01]  /*2b10*/  STL [R1+0x78], R3 ;  /* 0x0000780301007387 */ /* 0x0005e20000100800 */
[----:B------:R-:W-:Y:S02]  /*2b20*/  VIADD R7, R0, 0x8 ;  /* 0x0000000800077836 */ /* 0x000fe40000000000 */
[----:B-----5:R-:W-:Y:S01]  /*2b30*/  IMAD R198, R234, 0x10000, R234 ;  /* 0x00010000eac67824 */ /* 0x020fe200078e02ea */
[----:B----4-:R-:W-:Y:S01]  /*2b40*/  HMMA.16816.F32 R100, R12, R16, RZ ;  /* 0x000000100c64723c */ /* 0x010fe200000018ff */
[----:B------:R-:W0:Y:S01]  /*2b50*/  LDGDEPBAR ;  /* 0x00000000000079af */ /* 0x000e220000000000 */
[----:B------:R-:W-:-:S02]  /*2b60*/  VIADD R190, R187, 0x800 ;  /* 0x00000800bbbe7836 */ /* 0x000fc40000000000 */
[C---:B------:R-:W-:Y:S01]  /*2b70*/  VIADD R189, R187.reuse, 0x1000 ;  /* 0x00001000bbbd7836 */ /* 0x040fe20000000000 */
[----:B------:R-:W-:Y:S01]  /*2b80*/  STL [R1+0x58], R251 ;  /* 0x000058fb01007387 */ /* 0x000fe20000100800 */
[----:B-1----:R-:W-:Y:S01]  /*2b90*/  HMMA.16816.F32 R36, R8, R16, RZ ;  /* 0x000000100824723c */ /* 0x002fe200000018ff */
[----:B------:R-:W-:-:S05]  /*2ba0*/  VIADD R188, R187, 0x1800 ;  /* 0x00001800bbbc7836 */ /* 0x000fca0000000000 */
[-C--:B------:R-:W-:Y:S06]  /*2bb0*/  HMMA.16816.F32 R52, R8, R18.reuse, RZ ;  /* 0x000000120834723c */ /* 0x080fec00000018ff */
[----:B------:R-:W-:Y:S01]  /*2bc0*/  HMMA.16816.F32 R96, R12, R18, RZ ;  /* 0x000000120c60723c */ /* 0x000fe200000018ff */
[----:B------:R-:W1:Y:S01]  /*2bd0*/  LDSM.16.M88.4 R16, [R186+0x2000] ;  /* 0x00200000ba10783b */ /* 0x000e620000000200 */
[----:B--2---:R-:W-:Y:S02]  /*2be0*/  IMAD.IADD R3, R2, 0x1, R149 ;  /* 0x0000000102037824 */ /* 0x004fe400078e0295 */
[----:B------:R-:W-:-:S02]  /*2bf0*/  VIADD R2, R0, 0x1 ;  /* 0x0000000100027836 */ /* 0x000fc40000000000 */
[C---:B---3--:R-:W-:Y:S06]  /*2c00*/  HMMA.16816.F32 R48, R8.reuse, R20, RZ ;  /* 0x000000140830723c */ /* 0x048fec00000018ff */
[C---:B------:R-:W-:Y:S06]  /*2c10*/  HMMA.16816.F32 R56, R8.reuse, R22, RZ ;  /* 0x000000160838723c */ /* 0x040fec00000018ff */
[C---:B------:R-:W-:Y:S06]  /*2c20*/  HMMA.16816.F32 R68, R8.reuse, R28, RZ ;  /* 0x0000001c0844723c */ /* 0x040fec00000018ff */
[C---:B------:R-:W-:Y:S06]  /*2c30*/  HMMA.16816.F32 R72, R8.reuse, R24, RZ ;  /* 0x000000180848723c */ /* 0x040fec00000018ff */
[C---:B------:R-:W-:Y:S06]  /*2c40*/  HMMA.16816.F32 R80, R8.reuse, R26, RZ ;  /* 0x0000001a0850723c */ /* 0x040fec00000018ff */
[----:B------:R-:W-:Y:S01]  /*2c50*/  HMMA.16816.F32 R60, R8, R30, RZ ;  /* 0x0000001e083c723c */ /* 0x000fe200000018ff */
[----:B------:R-:W2:Y:S05]  /*2c60*/  LDSM.16.M88.4 R8, [R186] ;  /* 0x00000000ba08783b */ /* 0x000eaa0000000200 */
[C---:B------:R-:W-:Y:S06]  /*2c70*/  HMMA.16816.F32 R76, R12.reuse, R20, RZ ;  /* 0x000000140c4c723c */ /* 0x040fec00000018ff */
[C---:B------:R-:W-:Y:S01]  /*2c80*/  HMMA.16816.F32 R84, R12.reuse, R22, RZ ;  /* 0x000000160c54723c */ /* 0x040fe200000018ff */
[----:B------:R-:W3:Y:S05]  /*2c90*/  LDSM.16.M88.4 R20, [R182+0x5000] ;  /* 0x00500000b614783b */ /* 0x000eea0000000200 */
[C---:B------:R-:W-:Y:S06]  /*2ca0*/  HMMA.16816.F32 R104, R12.reuse, R28, RZ ;  /* 0x0000001c0c68723c */ /* 0x040fec00000018ff */
[C---:B------:R-:W-:Y:S06]  /*2cb0*/  HMMA.16816.F32 R92, R12.reuse, R24, RZ ;  /* 0x000000180c5c723c */ /* 0x040fec00000018ff */
[C---:B------:R-:W-:Y:S01]  /*2cc0*/  HMMA.16816.F32 R108, R12.reuse, R26, RZ ;  /* 0x0000001a0c6c723c */ /* 0x040fe200000018ff */
[----:B------:R-:W-:Y:S05]  /*2cd0*/  LDSM.16.M88.4 R24, [R184] ;  /* 0x00000000b818783b */ /* 0x000fea0000000200 */
[----:B------:R-:W-:Y:S01]  /*2ce0*/  HMMA.16816.F32 R28, R12, R30, RZ ;  /* 0x0000001e0c1c723c */ /* 0x000fe200000018ff */
[----:B------:R-:W-:Y:S05]  /*2cf0*/  LDSM.16.M88.4 R12, [R184+0x2000] ;  /* 0x00200000b80c783b */ /* 0x000fea0000000200 */
[C---:B-1----:R-:W-:Y:S01]  /*2d00*/  HMMA.16816.F32 R116, R16.reuse, R44, R36 ;  /* 0x0000002c1074723c */ /* 0x042fe20000001824 */
[----:B------:R-:W1:Y:S05]  /*2d10*/  LDSM.16.M88.4 R36, [R187] ;  /* 0x00000000bb24783b */ /* 0x000e6a0000000200 */
[C---:B------:R-:W-:Y:S01]  /*2d20*/  HMMA.16816.F32 R128, R16.reuse, R46, R52 ;  /* 0x0000002e1080723c */ /* 0x040fe20000001834 */
[----:B------:R-:W-:Y:S05]  /*2d30*/  LDSM.16.M88.4 R52, [R187+0x1000] ;  /* 0x00100000bb34783b */ /* 0x000fea0000000200 */
[C---:B------:R-:W-:Y:S01]  /*2d40*/  HMMA.16816.F32 R124, R16.reuse, R40, R48 ;  /* 0x00000028107c723c */ /* 0x040fe20000001830 */
[----:B------:R-:W4:Y:S05]  /*2d50*/  LDSM.16.M88.4 R48, [R187+0x800] ;  /* 0x00080000bb30783b */ /* 0x000f2a0000000200 */
[C---:B------:R-:W-:Y:S06]  /*2d60*/  HMMA.16816.F32 R120, R16.reuse, R42, R56 ;  /* 0x0000002a1078723c */ /* 0x040fec0000001838 */
[----:B------:R-:W-:Y:S06]  /*2d70*/  HMMA.16816.F32 R56, R16, R34, R60 ;  /* 0x000000221038723c */ /* 0x000fec000000183c */
[----:B--2---:R-:W-:Y:S06]  /*2d80*/  HMMA.16816.F32 R60, R8, R44, R100 ;  /* 0x0000002c083c723c */ /* 0x004fec0000001864 */
[C---:B---3--:R-:W-:Y:S06]  /*2d90*/  HMMA.16816.F32 R88, R16.reuse, R20, R72 ;  /* 0x000000141058723c */ /* 0x048fec0000001848 */
[----:B------:R-:W-:Y:S06]  /*2da0*/  HMMA.16816.F32 R112, R16, R32, R68 ;  /* 0x000000201070723c */ /* 0x000fec0000001844 */
[----:B------:R-:W-:Y:S06]  /*2db0*/  HMMA.16816.F32 R72, R8, R46, R96 ;  /* 0x0000002e0848723c */ /* 0x000fec0000001860 */
[----:B------:R-:W-:Y:S01]  /*2dc0*/  HMMA.16816.F32 R80, R16, R22, R80 ;  /* 0x000000161050723c */ /* 0x000fe20000001850 */
[----:B------:R-:W-:Y:S05]  /*2dd0*/  LDSM.16.M88.4 R16, [R185+0x2000] ;  /* 0x00200000b910783b */ /* 0x000fea0000000200 */
[C---:B------:R-:W-:Y:S06]  /*2de0*/  HMMA.16816.F32 R68, R8.reuse, R20, R92 ;  /* 0x000000140844723c */ /* 0x040fec000000185c */
[C---:B------:R-:W-:Y:S01]  /*2df0*/  HMMA.16816.F32 R44, R8.reuse, R22, R108 ;  /* 0x00000016082c723c */ /* 0x040fe2000000186c */
[----:B------:R-:W-:Y:S05]  /*2e00*/  LDSM.16.M88.4 R20, [R185] ;  /* 0x00000000b914783b */ /* 0x000fea0000000200 */
[C---:B------:R-:W-:Y:S01]  /*2e10*/  HMMA.16816.F32 R140, R8.reuse, R34, R28 ;  /* 0x00000022088c723c */ /* 0x040fe2000000181c */
[----:B------:R-:W2:Y:S05]  /*2e20*/  LDSM.16.M88.4 R28, [R181] ;  /* 0x00000000b51c783b */ /* 0x000eaa0000000200 */
[C---:B------:R-:W-:Y:S06]  /*2e30*/  HMMA.16816.F32 R76, R8.reuse, R40, R76 ;  /* 0x00000028084c723c */ /* 0x040fec000000184c */
[C---:B------:R-:W-:Y:S01]  /*2e40*/  HMMA.16816.F32 R104, R8.reuse, R32, R104 ;  /* 0x000000200868723c */ /* 0x040fe20000001868 */
[----:B------:R-:W3:Y:S05]  /*2e50*/  LDSM.16.M88.4 R32, [R181+0x800] ;  /* 0x00080000b520783b */ /* 0x000eea0000000200 */
[----:B------:R-:W-:Y:S06]  /*2e60*/  HMMA.16816.F32 R84, R8, R42, R84 ;  /* 0x0000002a0854723c */ /* 0x000fec0000001854 */
[-C--:B-1----:R-:W-:Y:S06]  /*2e70*/  HMMA.16816.F32 R8, R24, R36.reuse, R60 ;  /* 0x000000241808723c */ /* 0x082fec000000183c */
[C---:B------:R-:W-:Y:S06]  /*2e80*/  HMMA.16816.F32 R40, R12.reuse, R36, R116 ;  /* 0x000000240c28723c */ /* 0x040fec0000001874 */
[C---:B------:R-:W-:Y:S06]  /*2e90*/  HMMA.16816.F32 R92, R12.reuse, R38, R128 ;  /* 0x000000260c5c723c */ /* 0x040fec0000001880 */
[C---:B----4-:R-:W-:Y:S06]  /*2ea0*/  HMMA.16816.F32 R96, R12.reuse, R48, R124 ;  /* 0x000000300c60723c */ /* 0x050fec000000187c */
        /* <DEDUP_REMOVED lines=8> */
[-C--:B--2---:R-:W-:Y:S06]  /*2f30*/  HMMA.16816.F32 R44, R20, R28.reuse, R8 ;  /* 0x0000001c142c723c */ /* 0x084fec0000001808 */
[----:B------:R-:W-:Y:S01]  /*2f40*/  HMMA.16816.F32 R56, R16, R28, R40 ;  /* 0x0000001c1038723c */ /* 0x000fe20000001828 */
[----:B------:R-:W-:-:S02]  /*2f50*/  VIMNMX R9, R3, R64, PT ;  /* 0x0000004003097248 */ /* 0x000fc40003fe0100 */
[C-C-:B------:R-:W-:Y:S02]  /*2f60*/  VIADDMNMX R10, R3.reuse, 0x8, R64.reuse, PT ;  /* 0x00000008030a7846 */ /* 0x140fe40003800140 */
[C---:B------:R-:W-:Y:S01]  /*2f70*/  ISETP.GE.AND P0, PT, R2.reuse, R9, PT ;  /* 0x000000090200720c */ /* 0x040fe20003f06270 */
[C---:B------:R-:W-:Y:S01]  /*2f80*/  HMMA.16816.F32 R36, R20.reuse, R30, R36 ;  /* 0x0000001e1424723c */ /* 0x040fe20000001824 */
[----:B------:R-:W-:Y:S02]  /*2f90*/  VIADDMNMX R11, R3, 0x40, R64, PT ;  /* 0x00000040030b7846 */ /* 0x000fe40003800140 */
[C---:B------:R-:W-:Y:S02]  /*2fa0*/  ISETP.GE.AND P5, PT, R2.reuse, R10, PT ;  /* 0x0000000a0200720c */ /* 0x040fe40003fa6270 */
[----:B------:R-:W-:Y:S01]  /*2fb0*/  ISETP.GE.AND P6, PT, R2, R11, PT ;  /* 0x0000000b0200720c */ /* 0x000fe20003fc6270 */
[----:B---3--:R-:W-:Y:S01]  /*2fc0*/  HMMA.16816.F32 R40, R20, R32, R12 ;  /* 0x000000201428723c */ /* 0x008fe2000000180c */
[----:B------:R-:W-:-:S02]  /*2fd0*/  ISETP.GE.AND P3, PT, R6, R9, PT ;  /* 0x000000090600720c */ /* 0x000fc40003f66270 */
[----:B------:R-:W-:-:S03]  /*2fe0*/  ISETP.GE.AND P2, PT, R7, R9, PT ;  /* 0x000000090700720c */ /* 0x000fc60003f46270 */
[----:B------:R-:W-:Y:S01]  /*2ff0*/  HMMA.16816.F32 R60, R24, R52, R68 ;  /* 0x00000034183c723c */ /* 0x000fe20000001844 */
[----:B------:R-:W-:Y:S01]  /*3000*/  VIADDMNMX R12, R3, 0x48, R64, PT ;  /* 0x00000048030c7846 */ /* 0x000fe20003800140 */
[----:B------:R-:W-:Y:S01]  /*3010*/  VIADD R3, R0, 0x10 ;  /* 0x0000001000037836 */ /* 0x000fe20000000000 */
[----:B------:R-:W-:Y:S02]  /*3020*/  FSEL R66, R45, -INF , !P0 ;  /* 0xff8000002d427808 */ /* 0x000fe40004000000 */
[----:B------:R-:W-:Y:S01]  /*3030*/  ISETP.GE.AND P1, PT, R2, R12, PT ;  /* 0x0000000c0200720c */ /* 0x000fe20003f26270 */
[----:B------:R-:W-:Y:S01]  /*3040*/  HMMA.16816.F32 R52, R16, R30, R92 ;  /* 0x0000001e1034723c */ /* 0x000fe2000000185c */
[----:B------:R-:W1:Y:S01]  /*3050*/  LDSM.16.M88.4 R28, [R181+0x1000] ;  /* 0x00100000b51c783b */ /* 0x000e620000000200 */
[C---:B------:R-:W-:Y:S01]  /*3060*/  ISETP.GE.AND P0, PT, R0.reuse, R10, PT ;  /* 0x0000000a0000720c */ /* 0x040fe20003f06270 */
[----:B------:R-:W-:Y:S01]  /*3070*/  VIADD R2, R0, 0x11 ;  /* 0x0000001100027836 */ /* 0x000fe20000000000 */
[----:B------:R-:W-:-:S02]  /*3080*/  P2R R8, PR, RZ, 0x2 ;  /* 0x00000002ff087803 */ /* 0x000fc40000000000 */
[----:B------:R-:W-:Y:S01]  /*3090*/  HMMA.16816.F32 R84, R24, R50, R84 ;  /* 0x000000321854723c */ /* 0x000fe20000001854 */
[-C--:B------:R-:W-:Y:S02]  /*30a0*/  ISETP.GE.AND P1, PT, R0, R9.reuse, PT ;  /* 0x000000090000720c */ /* 0x080fe40003f26270 */
[----:B------:R-:W-:Y:S02]  /*30b0*/  ISETP.GE.AND P4, PT, R3, R9, PT ;  /* 0x000000090300720c */ /* 0x000fe40003f86270 */
[----:B------:R-:W-:Y:S01]  /*30c0*/  FSEL R64, R44, -INF , !P1 ;  /* 0xff8000002c407808 */ /* 0x000fe20004800000 */
[C---:B------:R-:W-:Y:S01]  /*30d0*/  HMMA.16816.F32 R48, R16.reuse, R32, R96 ;  /* 0x000000201030723c */ /* 0x040fe20000001860 */
[----:B------:R-:W-:Y:S02]  /*30e0*/  FSEL R95, R46, -INF , !P0 ;  /* 0xff8000002e5f7808 */ /* 0x000fe40004000000 */
[----:B------:R-:W-:Y:S02]  /*30f0*/  FSEL R118, R47, -INF , !P5 ;  /* 0xff8000002f767808 */ /* 0x000fe40006800000 */
[----:B------:R-:W-:Y:S01]  /*3100*/  ISETP.GE.AND P0, PT, R7, R12, PT ;  /* 0x0000000c0700720c */ /* 0x000fe20003f06270 */
[----:B------:R-:W-:Y:S01]  /*3110*/  HMMA.16816.F32 R44, R16, R34, R100 ;  /* 0x00000022102c723c */ /* 0x000fe20000001864 */
[----:B------:R-:W-:-:S02]  /*3120*/  FSEL R79, R37, -INF , !P3 ;  /* 0xff800000254f7808 */ /* 0x000fc40005800000 */
[----:B------:R-:W-:Y:S02]  /*3130*/  FSEL R93, R40, -INF , !P4 ;  /* 0xff800000285d7808 */ /* 0x000fe40006000000 */
[----:B------:R-:W-:Y:S01]  /*3140*/  FSEL R76, R36, -INF , !P2 ;  /* 0xff800000244c7808 */ /* 0x000fe20005000000 */
[C---:B------:R-:W-:Y:S01]  /*3150*/  HMMA.16816.F32 R68, R24.reuse, R132, R104 ;  /* 0x000000841844723c */ /* 0x040fe20000001868 */
[C---:B------:R-:W-:Y:S02]  /*3160*/  ISETP.GE.AND P3, PT, R7.reuse, R10, PT ;  /* 0x0000000a0700720c */ /* 0x040fe40003f66270 */
[----:B------:R-:W-:Y:S02]  /*3170*/  ISETP.GE.AND P4, PT, R7, R11, PT ;  /* 0x0000000b0700720c */ /* 0x000fe40003f86270 */
[----:B------:R-:W-:Y:S01]  /*3180*/  ISETP.GE.AND P1, PT, R2, R9, PT ;  /* 0x000000090200720c */ /* 0x000fe20003f26270 */
[----:B------:R-:W-:Y:S01]  /*3190*/  HMMA.16816.F32 R24, R24, R134, R140 ;  /* 0x000000861818723c */ /* 0x000fe2000000188c */
[----:B------:R-:W-:-:S02]  /*31a0*/  P2R R7, PR, RZ, 0x1 ;  /* 0x00000001ff077803 */ /* 0x000fc40000000000 */
[-C--:B------:R-:W-:Y:S02]  /*31b0*/  ISETP.GE.AND P2, PT, R6, R10.reuse, PT ;  /* 0x0000000a0600720c */ /* 0x080fe40003f46270 */
[-C--:B------:R-:W-:Y:S02]  /*31c0*/  ISETP.GE.AND P0, PT, R2, R10.reuse, PT ;  /* 0x0000000a0200720c */ /* 0x080fe40003f06270 */
[----:B------:R-:W-:Y:S02]  /*31d0*/  FSEL R78, R41, -INF , !P1 ;  /* 0xff800000294e7808 */ /* 0x000fe40004800000 */
[----:B------:R-:W-:Y:S02]  /*31e0*/  FSEL R120, R39, -INF , !P2 ;  /* 0xff80000027787808 */ /* 0x000fe40005000000 */
[----:B------:R-:W-:Y:S02]  /*31f0*/  ISETP.GE.AND P1, PT, R3, R10, PT ;  /* 0x0000000a0300720c */ /* 0x000fe40003f26270 */
[----:B------:R-:W-:-:S02]  /*3200*/  FSEL R131, R43, -INF , !P0 ;  /* 0xff8000002b837808 */ /* 0x000fc40004000000 */
[-C--:B------:R-:W-:Y:S02]  /*3210*/  ISETP.GE.AND P2, PT, R6, R11.reuse, PT ;  /* 0x0000000b0600720c */ /* 0x080fe40003f46270 */
[----:B------:R-:W-:Y:S02]  /*3220*/  ISETP.GE.AND P0, PT, R0, R11, PT ;  /* 0x0000000b0000720c */ /* 0x000fe40003f06270 */
[----:B------:R-:W-:Y:S02]  /*3230*/  FSEL R119, R38, -INF , !P3 ;  /* 0xff80000026777808 */ /* 0x000fe40005800000 */
[----:B------:R-:W-:Y:S01]  /*3240*/  HMMA.16816.F32 R36, R20, R34, R84 ;  /* 0x000000221424723c */ /* 0x000fe20000001854 */
[----:B------:R-:W-:Y:S01]  /*3250*/  FSEL R127, R42, -INF , !P1 ;  /* 0xff8000002a7f7808 */ /* 0x000fe20004800000 */
[----:B------:R-:W2:Y:S01]  /*3260*/  LDSM.16.M88.4 R32, [R181+0x1800] ;  /* 0x00180000b520783b */ /* 0x000ea20000000200 */
[----:B------:R-:W-:Y:S01]  /*3270*/  FSEL R92, R57, -INF , !P6 ;  /* 0xff800000395c7808 */ /* 0x000fe20007000000 */
[----:B------:R-:W-:-:S04]  /*3280*/  DEPBAR.LE SB0, 0x0 ;  /* 0x000080000000791a */ /* 0x000fc80000000000 */
[----:B------:R-:W-:Y:S01]  /*3290*/  FSEL R53, R53, -INF , !P2 ;  /* 0xff80000035357808 */ /* 0x000fe20005000000 */
[----:B-1----:R-:W-:Y:S01]  /*32a0*/  HMMA.16816.F32 R40, R20, R30, R72 ;  /* 0x0000001e1428723c */ /* 0x002fe20000001848 */
[----:B------:R-:W-:Y:S01]  /*32b0*/  BAR.SYNC.DEFER_BLOCKING 0x0 ;  /* 0x0000000000007b1d */ /* 0x000fe20000010000 */
[-C--:B------:R-:W-:Y:S02]  /*32c0*/  ISETP.GE.AND P1, PT, R6, R12.reuse, PT ;  /* 0x0000000c0600720c */ /* 0x080fe40003f26270 */
[----:B------:R-:W-:Y:S02]  /*32d0*/  FSEL R77, R56, -INF , !P0 ;  /* 0xff800000384d7808 */ /* 0x000fe40004000000 */
[C---:B------:R-:W-:Y:S02]  /*32e0*/  ISETP.GE.AND P2, PT, R2.reuse, R11, PT ;  /* 0x0000000b0200720c */ /* 0x040fe40003f46270 */
[-C--:B------:R-:W-:Y:S01]  /*32f0*/  ISETP.GE.AND P6, PT, R2, R12.reuse, PT ;  /* 0x0000000c0200720c */ /* 0x080fe20003fc6270 */
[C---:B------:R-:W-:Y:S01]  /*3300*/  VIADD R2, R0.reuse, 0x18 ;  /* 0x0000001800027836 */ /* 0x040fe20000000000 */
[----:B------:R-:W-:-:S02]  /*3310*/  ISETP.GE.AND P0, PT, R0, R12, PT ;  /* 0x0000000c0000720c */ /* 0x000fc40003f06270 */
[----:B------:R-:W-:Y:S02]  /*3320*/  P2R R6, PR, RZ, 0x2 ;  /* 0x00000002ff067803 */ /* 0x000fe40000000000 */
[CC--:B------:R-:W-:Y:S02]  /*3330*/  ISETP.GE.AND P1, PT, R3.reuse, R11.reuse, PT ;  /* 0x0000000b0300720c */ /* 0x0c0fe40003f26270 */
[----:B------:R-:W-:Y:S01]  /*3340*/  ISETP.GE.AND P3, PT, R3, R12, PT ;  /* 0x0000000c0300720c */ /* 0x000fe20003f66270 */
[----:B------:R-:W-:Y:S01]  /*3350*/  VIADD R3, R0, 0x19 ;  /* 0x0000001900037836 */ /* 0x000fe20000000000 */
[----:B------:R-:W-:Y:S02]  /*3360*/  FSEL R94, R58, -INF , !P0 ;  /* 0xff8000003a5e7808 */ /* 0x000fe40004000000 */
[----:B------:R-:W-:Y:S02]  /*3370*/  ISETP.NE.AND P5, PT, R8, RZ, PT ;  /* 0x000000ff0800720c */ /* 0x000fe40003fa5270 */
[----:B------:R-:W-:-:S02]  /*3380*/  ISETP.GE.AND P0, PT, R2, R11, PT ;  /* 0x0000000b0200720c */ /* 0x000fc40003f06270 */
[----:B------:R-:W-:Y:S02]  /*3390*/  FSEL R84, R59, -INF , !P5 ;  /* 0xff8000003b547808 */ /* 0x000fe40006800000 */
[----:B------:R-:W-:Y:S01]  /*33a0*/  FSEL R87, R44, -INF , !P0 ;  /* 0xff8000002c577808 */ /* 0x000fe20004000000 */
[-C--:B------:R-:W-:Y:S01]  /*33b0*/  HMMA.16816.F32 R56, R20, R28.reuse, R60 ;  /* 0x0000001c1438723c */ /* 0x080fe2000000183c */
[----:B------:R-:W-:Y:S02]  /*33c0*/  ISETP.GE.AND P0, PT, R3, R11, PT ;  /* 0x0000000b0300720c */ /* 0x000fe40003f06270 */
[----:B------:R-:W-:Y:S02]  /*33d0*/  P2R R8, PR, RZ, 0x8 ;  /* 0x00000008ff087803 */ /* 0x000fe40000000000 */
[----:B------:R-:W-:Y:S01]  /*33e0*/  FSEL R86, R49, -INF , !P2 ;  /* 0xff80000031567808 */ /* 0x000fe20005000000 */
[----:B------:R-:W-:Y:S01]  /*33f0*/  HMMA.16816.F32 R60, R16, R28, R88 ;  /* 0x0000001c103c723c */ /* 0x000fe20000001858 */
[----:B------:R-:W-:-:S02]  /*3400*/  ISETP.NE.AND P2, PT, R7, RZ, PT ;  /* 0x000000ff0700720c */ /* 0x000fc40003f45270 */
[----:B------:R-:W-:Y:S02]  /*3410*/  FSEL R100, R45, -INF , !P0 ;  /* 0xff8000002d647808 */ /* 0x000fe40004000000 */
[----:B------:R-:W-:Y:S02]  /*3420*/  FSEL R52, R52, -INF , !P4 ;  /* 0xff80000034347808 */ /* 0x000fe40006000000 */
[----:B------:R-:W-:Y:S02]  /*3430*/  ISETP.NE.AND P0, PT, R8, RZ, PT ;  /* 0x000000ff0800720c */ /* 0x000fe40003f05270 */
        /* <DEDUP_REMOVED lines=9> */
[----:B------:R-:W-:Y:S01]  /*34d0*/  HMMA.16816.F32 R48, R16, R30, R80 ;  /* 0x0000001e1030723c */ /* 0x000fe20000001850 */
[----:B------:R-:W-:Y:S02]  /*34e0*/  ISETP.NE.AND P1, PT, R6, RZ, PT ;  /* 0x000000ff0600720c */ /* 0x000fe40003f25270 */
[----:B------:R-:W-:-:S02]  /*34f0*/  FSEL R44, R36, -INF , !P5 ;  /* 0xff800000242c7808 */ /* 0x000fc40006800000 */
[----:B------:R-:W-:Y:S01]  /*3500*/  FSEL R55, R55, -INF , !P1 ;  /* 0xff80000037377808 */ /* 0x000fe20004800000 */
[C---:B--2---:R-:W-:Y:S01]  /*3510*/  HMMA.16816.F32 R28, R16.reuse, R32, R112 ;  /* 0x00000020101c723c */ /* 0x044fe20000001870 */
[----:B------:R-:W-:Y:S02]  /*3520*/  FSEL R80, R37, -INF , !P2 ;  /* 0xff80000025507808 */ /* 0x000fe40005000000 */
[C---:B------:R-:W-:Y:S02]  /*3530*/  ISETP.GE.AND P2, PT, R2.reuse, R11, PT ;  /* 0x0000000b0200720c */ /* 0x040fe40003f46270 */
[----:B------:R-:W-:Y:S01]  /*3540*/  ISETP.GE.AND P1, PT, R3, R10, PT ;  /* 0x0000000a0300720c */ /* 0x000fe20003f26270 */
[----:B------:R-:W-:Y:S01]  /*3550*/  HMMA.16816.F32 R16, R16, R34, R108 ;  /* 0x000000221010723c */ /* 0x000fe2000000186c */
[----:B------:R-:W-:Y:S02]  /*3560*/  P2R R6, PR, RZ, 0x4 ;  /* 0x00000004ff067803 */ /* 0x000fe40000000000 */
[----:B------:R-:W-:-:S02]  /*3570*/  ISETP.GE.AND P2, PT, R2, R12, PT ;  /* 0x0000000c0200720c */ /* 0x000fc40003f46270 */
[----:B------:R-:W-:Y:S02]  /*3580*/  ISETP.GE.AND P0, PT, R3, R12, PT ;  /* 0x0000000c0300720c */ /* 0x000fe40003f06270 */
[C---:B------:R-:W-:Y:S02]  /*3590*/  ISETP.GE.AND P6, PT, R2.reuse, R9, PT ;  /* 0x000000090200720c */ /* 0x040fe40003fc6270 */
[----:B------:R-:W-:Y:S01]  /*35a0*/  ISETP.GE.AND P5, PT, R2, R10, PT ;  /* 0x0000000a0200720c */ /* 0x000fe20003fa6270 */
[----:B------:R-:W-:Y:S01]  /*35b0*/  VIADD R2, R0, 0x21 ;  /* 0x0000002100027836 */ /* 0x000fe20000000000 */
[----:B------:R-:W-:Y:S02]  /*35c0*/  P2R R3, PR, RZ, 0x4 ;  /* 0x00000004ff037803 */ /* 0x000fe40000000000 */
[----:B------:R-:W-:Y:S02]  /*35d0*/  FSEL R124, R56, -INF , !P6 ;  /* 0xff800000387c7808 */ /* 0x000fe40007000000 */
[----:B------:R-:W-:-:S02]  /*35e0*/  FSEL R123, R47, -INF , !P0 ;  /* 0xff8000002f7b7808 */ /* 0x000fc40004000000 */
[----:B------:R-:W-:Y:S01]  /*35f0*/  ISETP.NE.AND P6, PT, R3, RZ, PT ;  /* 0x000000ff0300720c */ /* 0x000fe20003fc5270 */
[----:B------:R-:W-:Y:S01]  /*3600*/  VIADD R3, R0, 0x28 ;  /* 0x0000002800037836 */ /* 0x000fe20000000000 */
[----:B------:R-:W-:Y:S02]  /*3610*/  ISETP.GE.AND P0, PT, R2, R10, PT ;  /* 0x0000000a0200720c */ /* 0x000fe40003f06270 */
[----:B------:R-:W-:Y:S02]  /*3620*/  FSEL R126, R38, -INF , !P4 ;  /* 0xff800000267e7808 */ /* 0x000fe40006000000 */
[----:B------:R-:W-:Y:S02]  /*3630*/  FSEL R130, R39, -INF , !P1 ;  /* 0xff80000027827808 */ /* 0x000fe40004800000 */
[----:B------:R-:W-:Y:S01]  /*3640*/  HMMA.16816.F32 R36, R20, R32, R68 ;  /* 0x000000201424723c */ /* 0x000fe20000001844 */
[C---:B------:R-:W-:Y:S02]  /*3650*/  ISETP.GE.AND P1, PT, R2.reuse, R9, PT ;  /* 0x000000090200720c */ /* 0x040fe40003f26270 */
[----:B------:R-:W-:-:S02]  /*3660*/  ISETP.GE.AND P2, PT, R2, R11, PT ;  /* 0x0000000b0200720c */ /* 0x000fc40003f46270 */
[----:B------:R-:W-:Y:S01]  /*3670*/  ISETP.GE.AND P4, PT, R2, R12, PT ;  /* 0x0000000c0200720c */ /* 0x000fe20003f86270 */
[----:B------:R-:W-:Y:S01]  /*3680*/  VIADD R2, R0, 0x29 ;  /* 0x0000002900027836 */ /* 0x000fe20000000000 */
[----:B------:R-:W-:Y:S01]  /*3690*/  FSEL R166, R59, -INF , !P0 ;  /* 0xff8000003ba67808 */ /* 0x000fe20004000000 */
[----:B------:R-:W-:Y:S01]  /*36a0*/  HMMA.16816.F32 R20, R20, R34, R24 ;  /* 0x000000221414723c */ /* 0x000fe20000001818 */
[----:B------:R-:W-:Y:S02]  /*36b0*/  ISETP.GE.AND P0, PT, R3, R10, PT ;  /* 0x0000000a0300720c */ /* 0x000fe40003f06270 */
[----:B------:R-:W-:Y:S02]  /*36c0*/  FSEL R164, R58, -INF , !P5 ;  /* 0xff8000003aa47808 */ /* 0x000fe40006800000 */
[----:B------:R-:W-:Y:S02]  /*36d0*/  ISETP.NE.AND P5, PT, R6, RZ, PT ;  /* 0x000000ff0600720c */ /* 0x000fe40003fa5270 */
[----:B------:R-:W-:-:S02]  /*36e0*/  FSEL R125, R57, -INF , !P1 ;  /* 0xff800000397d7808 */ /* 0x000fc40004800000 */
[----:B------:R-:W-:Y:S02]  /*36f0*/  P2R R6, PR, RZ, 0x1 ;  /* 0x00000001ff067803 */ /* 0x000fe40000000000 */
[-C--:B------:R-:W-:Y:S02]  /*3700*/  ISETP.GE.AND P1, PT, R3, R11.reuse, PT ;  /* 0x0000000b0300720c */ /* 0x080fe40003f26270 */
[----:B------:R-:W-:Y:S02]  /*3710*/  ISETP.GE.AND P0, PT, R2, R11, PT ;  /* 0x0000000b0200720c */ /* 0x000fe40003f06270 */
[----:B------:R-:W-:Y:S02]  /*3720*/  FSEL R141, R61, -INF , !P2 ;  /* 0xff8000003d8d7808 */ /* 0x000fe40005000000 */
[----:B------:R-:W-:Y:S02]  /*3730*/  FSEL R142, R48, -INF , !P1 ;  /* 0xff800000308e7808 */ /* 0x000fe40004800000 */
[----:B------:R-:W-:-:S02]  /*3740*/  FSEL R143, R49, -INF , !P0 ;  /* 0xff800000318f7808 */ /* 0x000fc40004000000 */
[----:B------:R-:W-:Y:S02]  /*3750*/  FSEL R122, R46, -INF , !P3 ;  /* 0xff8000002e7a7808 */ /* 0x000fe40005800000 */
[----:B------:R-:W-:Y:S02]  /*3760*/  FSEL R140, R60, -INF , !P5 ;  /* 0xff8000003c8c7808 */ /* 0x000fe40006800000 */
[CC--:B------:R-:W-:Y:S02]  /*3770*/  ISETP.GE.AND P2, PT, R2.reuse, R9.reuse, PT ;  /* 0x000000090200720c */ /* 0x0c0fe40003f46270 */
        /* <DEDUP_REMOVED lines=9> */
[----:B------:R-:W-:-:S02]  /*3810*/  ISETP.GE.AND P4, PT, R2, R9, PT ;  /* 0x000000090200720c */ /* 0x000fc40003f86270 */
[C---:B------:R-:W-:Y:S02]  /*3820*/  ISETP.GE.AND P3, PT, R2.reuse, R10, PT ;  /* 0x0000000a0200720c */ /* 0x040fe40003f66270 */
[C---:B------:R-:W-:Y:S02]  /*3830*/  ISETP.GE.AND P6, PT, R2.reuse, R11, PT ;  /* 0x0000000b0200720c */ /* 0x040fe40003fc6270 */
[-C--:B------:R-:W-:Y:S01]  /*3840*/  ISETP.GE.AND P5, PT, R2, R12.reuse, PT ;  /* 0x0000000c0200720c */ /* 0x080fe20003fa6270 */
[----:B------:R-:W-:Y:S01]  /*3850*/  VIADD R2, R0, 0x31 ;  /* 0x0000003100027836 */ /* 0x000fe20000000000 */
[----:B------:R-:W-:Y:S02]  /*3860*/  FSEL R158, R36, -INF , !P4 ;  /* 0xff800000249e7808 */ /* 0x000fe40006000000 */
[----:B------:R-:W-:Y:S02]  /*3870*/  FSEL R129, R41, -INF , !P2 ;  /* 0xff80000029817808 */ /* 0x000fe40005000000 */
[----:B------:R-:W-:-:S02]  /*3880*/  ISETP.GE.AND P4, PT, R2, R12, PT ;  /* 0x0000000c0200720c */ /* 0x000fc40003f86270 */
[----:B------:R-:W-:Y:S02]  /*3890*/  ISETP.NE.AND P2, PT, R6, RZ, PT ;  /* 0x000000ff0600720c */ /* 0x000fe40003f45270 */
[----:B------:R-:W-:Y:S02]  /*38a0*/  P2R R3, PR, RZ, 0x10 ;  /* 0x00000010ff037803 */ /* 0x000fe40000000000 */
[----:B------:R-:W-:Y:S02]  /*38b0*/  FSEL R147, R51, -INF , !P0 ;  /* 0xff80000033937808 */ /* 0x000fe40004000000 */
[----:B------:R-:W-:Y:S02]  /*38c0*/  FSEL R160, R42, -INF , !P2 ;  /* 0xff8000002aa07808 */ /* 0x000fe40005000000 */
[----:B------:R-:W-:Y:S02]  /*38d0*/  FSEL R162, R43, -INF , !P1 ;  /* 0xff8000002ba27808 */ /* 0x000fe40004800000 */
[----:B------:R-:W-:-:S02]  /*38e0*/  ISETP.GE.AND P1, PT, R2, R9, PT ;  /* 0x000000090200720c */ /* 0x000fc40003f26270 */
[C---:B------:R-:W-:Y:S02]  /*38f0*/  ISETP.GE.AND P0, PT, R2.reuse, R10, PT ;  /* 0x0000000a0200720c */ /* 0x040fe40003f06270 */
[----:B------:R-:W-:Y:S01]  /*3900*/  ISETP.GE.AND P2, PT, R2, R11, PT ;  /* 0x0000000b0200720c */ /* 0x000fe20003f46270 */
[----:B------:R-:W-:Y:S01]  /*3910*/  VIADD R2, R0, 0x38 ;  /* 0x0000003800027836 */ /* 0x000fe20000000000 */
[----:B------:R-:W-:Y:S01]  /*3920*/  FSEL R161, R28, -INF , !P6 ;  /* 0xff8000001ca17808 */ /* 0x000fe20007000000 */
[----:B------:R-:W-:Y:S01]  /*3930*/  VIADD R0, R0, 0x39 ;  /* 0x0000003900007836 */ /* 0x000fe20000000000 */
[----:B------:R-:W-:Y:S02]  /*3940*/  ISETP.NE.AND P6, PT, R3, RZ, PT ;  /* 0x000000ff0300720c */ /* 0x000fe40003fc5270 */
[----:B------:R-:W-:Y:S02]  /*3950*/  FSEL R193, R39, -INF , !P0 ;  /* 0xff80000027c17808 */ /* 0x000fe40004000000 */
[----:B------:R-:W-:-:S02]  /*3960*/  FSEL R169, R31, -INF , !P6 ;  /* 0xff8000001fa97808 */ /* 0x000fc40007000000 */
[----:B------:R-:W-:Y:S02]  /*3970*/  ISETP.GE.AND P6, PT, R248, 0x2, PT ;  /* 0x00000002f800780c */ /* 0x000fe40003fc6270 */
[-C--:B------:R-:W-:Y:S02]  /*3980*/  ISETP.GE.AND P0, PT, R0, R11.reuse, PT ;  /* 0x0000000b0000720c */ /* 0x080fe40003f06270 */
[----:B------:R-:W-:Y:S02]  /*3990*/  P2R R6, PR, RZ, 0x20 ;  /* 0x00000020ff067803 */ /* 0x000fe40000000000 */
[----:B------:R-:W-:Y:S02]  /*39a0*/  FSEL R157, R37, -INF , !P1 ;  /* 0xff800000259d7808 */ /* 0x000fe40004800000 */
[----:B------:R-:W-:Y:S02]  /*39b0*/  FSEL R167, R17, -INF , !P0 ;  /* 0xff80000011a77808 */ /* 0x000fe40004000000 */
[----:B------:R-:W-:-:S02]  /*39c0*/  ISETP.GE.AND P1, PT, R2, R11, PT ;  /* 0x0000000b0200720c */ /* 0x000fc40003f26270 */
[----:B------:R-:W-:Y:S02]  /*39d0*/  ISETP.NE.AND P0, PT, R6, RZ, PT ;  /* 0x000000ff0600720c */ /* 0x000fe40003f05270 */
[----:B------:R-:W-:Y:S02]  /*39e0*/  FSEL R175, R38, -INF , !P3 ;  /* 0xff80000026af7808 */ /* 0x000fe40005800000 */
[----:B------:R-:W-:Y:S02]  /*39f0*/  FSEL R163, R29, -INF , !P2 ;  /* 0xff8000001da37808 */ /* 0x000fe40005000000 */
[----:B------:R-:W-:Y:S02]  /*3a00*/  FSEL R165, R16, -INF , !P1 ;  /* 0xff80000010a57808 */ /* 0x000fe40004800000 */
[----:B------:R-:W-:Y:S02]  /*3a10*/  FSEL R168, R30, -INF , !P0 ;  /* 0xff8000001ea87808 */ /* 0x000fe40004000000 */
[----:B------:R-:W-:-:S02]  /*3a20*/  ISETP.GE.AND P5, PT, R2, R9, PT ;  /* 0x000000090200720c */ /* 0x000fc40003fa6270 */
[C---:B------:R-:W-:Y:S02]  /*3a30*/  ISETP.GE.AND P4, PT, R2.reuse, R10, PT ;  /* 0x0000000a0200720c */ /* 0x040fe40003f86270 */
[----:B------:R-:W-:Y:S02]  /*3a40*/  ISETP.GE.AND P3, PT, R2, R12, PT ;  /* 0x0000000c0200720c */ /* 0x000fe40003f66270 */
[C---:B------:R-:W-:Y:S02]  /*3a50*/  ISETP.GE.AND P2, PT, R0.reuse, R9, PT ;  /* 0x000000090000720c */ /* 0x040fe40003f46270 */
[C---:B------:R-:W-:Y:S02]  /*3a60*/  ISETP.GE.AND P1, PT, R0.reuse, R10, PT ;  /* 0x0000000a0000720c */ /* 0x040fe40003f26270 */
[----:B------:R-:W-:Y:S01]  /*3a70*/  ISETP.GE.AND P0, PT, R0, R12, PT ;  /* 0x0000000c0000720c */ /* 0x000fe20003f06270 */
[----:B------:R-:W-:Y:S01]  /*3a80*/  IMAD.IADD R0, R139, 0x1, R138 ;  /* 0x000000018b007824 */ /* 0x000fe200078e028a */
[----:B------:R-:W-:-:S02]  /*3a90*/  FSEL R170, R18, -INF , !P3 ;  /* 0xff80000012aa7808 */ /* 0x000fc40005800000 */
[----:B------:R-:W-:Y:S02]  /*3aa0*/  FSEL R171, R19, -INF , !P0 ;  /* 0xff80000013ab7808 */ /* 0x000fe40004000000 */
[----:B------:R-:W-:Y:S02]  /*3ab0*/  FSEL R172, R20, -INF , !P5 ;  /* 0xff80000014ac7808 */ /* 0x000fe40006800000 */
[----:B------:R-:W-:Y:S02]  /*3ac0*/  FSEL R173, R21, -INF , !P2 ;  /* 0xff80000015ad7808 */ /* 0x000fe40005000000 */
[----:B------:R-:W-:Y:S02]  /*3ad0*/  FSEL R174, R22, -INF , !P4 ;  /* 0xff80000016ae7808 */ /* 0x000fe40006000000 */
[----:B------:R-:W-:Y:S01]  /*3ae0*/  FSEL R192, R23, -INF , !P1 ;  /* 0xff80000017c07808 */ /* 0x000fe20004800000 */
[----:B------:R-:W-:Y:S06]  /*3af0*/  @!P6 BRA `(.L_x_663) ;  /* 0x0000000000d0e947 */ /* 0x000fec0003800000 */
[----:B------:R-:W-:Y:S01]  /*3b00*/  ULDC UR5, c[0x0][0x2d0] ;  /* 0x0000b40000057ab9 */ /* 0x000fe20000000800 */
[----:B------:R-:W-:Y:S01]  /*3b10*/  VIADD R2, R248, 0xfffffffe ;  /* 0xfffffffef8027836 */ /* 0x000fe20000000000 */
[----:B------:R-:W-:Y:S01]  /*3b20*/  ISETP.GE.AND P0, PT, R178, UR5, PT ;  /* 0x00000005b2007c0c */ /* 0x000fe2000bf06270 */
[----:B------:R-:W-:Y:S02]  /*3b30*/  BSSY B0, `(.L_x_664) ;  /* 0x000002f000007945 */ /* 0x000fe40003800000 */
[----:B------:R-:W-:Y:S01]  /*3b40*/  IMAD R6, R144, R2, RZ ;  /* 0x0000000290067224 */ /* 0x000fe200078e02ff */
[----:B------:R-:W-:Y:S01]  /*3b50*/  SHF.R.S32.HI R7, RZ, 0x1f, R2 ;  /* 0x0000001fff077819 */ /* 0x000fe20000011402 */
[----:B------:R-:W-:-:S04]  /*3b60*/  IMAD.WIDE.U32 R2, R2, R67, R154 ;  /* 0x0000004302027225 */ /* 0x000fc800078e009a */
[----:B------:R-:W-:-:S04]  /*3b70*/  IMAD R7, R7, R67, R6 ;  /* 0x0000004307077224 */ /* 0x000fc800078e0206 */
[----:B------:R-:W1:Y:S01]  /*3b80*/  @!P0 LDC.64 R18, c[0x0][0x218] ;  /* 0x00008600ff128b82 */ /* 0x000e620000000a00 */
[-C--:B------:R-:W-:Y:S01]  /*3b90*/  @!P0 IADD3 R6, P4, R152, R2.reuse, RZ ;  /* 0x0000000298068210 */ /* 0x080fe20007f9e0ff */
[----:B------:R-:W-:Y:S01]  /*3ba0*/  IMAD.IADD R7, R3, 0x1, R7 ;  /* 0x0000000103077824 */ /* 0x000fe200078e0207 */
[C---:B------:R-:W-:Y:S01]  /*3bb0*/  @!P0 LEA R8, P2, R232.reuse, R2, 0x5 ;  /* 0x00000002e8088211 */ /* 0x040fe200078428ff */
[----:B------:R2:W-:Y:S02]  /*3bc0*/  @P0 STS.128 [R191+0x4000], RZ ;  /* 0x004000ffbf000388 */ /* 0x0005e40000000c00 */
[----:B------:R-:W-:Y:S01]  /*3bd0*/  @!P0 IMAD.X R13, R151, 0x1, R7, P4 ;  /* 0x00000001970d8824 */ /* 0x000fe200020e0607 */
[----:B------:R-:W-:Y:S01]  /*3be0*/  @!P0 LEA.HI.X R15, R232, R7, R233, 0x5, P2 ;  /* 0x00000007e80f8211 */ /* 0x000fe200010f2ce9 */
[----:B------:R-:W3:Y:S08]  /*3bf0*/  @!P0 LDC.64 R16, c[0x0][0x218] ;  /* 0x00008600ff108b82 */ /* 0x000ef00000000a00 */
[----:B------:R-:W4:Y:S01]  /*3c00*/  @!P0 LDC.64 R20, c[0x0][0x218] ;  /* 0x00008600ff148b82 */ /* 0x000f220000000a00 */
[----:B-1----:R-:W-:-:S04]  /*3c10*/  @!P0 LEA R18, P5, R2, R18, 0x1 ;  /* 0x0000001202128211 */ /* 0x002fc800078a08ff */
[----:B------:R-:W-:Y:S02]  /*3c20*/  @!P0 LEA.HI.X R19, R2, R19, R7, 0x1, P5 ;  /* 0x0000001302138211 */ /* 0x000fe400028f0c07 */
[----:B---3--:R-:W-:-:S03]  /*3c30*/  @!P0 LEA R16, P3, R6, R16, 0x1 ;  /* 0x0000001006108211 */ /* 0x008fc600078608ff */
[----:B------:R-:W-:Y:S01]  /*3c40*/  @!PT LDS RZ, [RZ] ;  /* 0x00000000fffff984 */ /* 0x000fe20000000800 */
[----:B------:R-:W-:Y:S01]  /*3c50*/  @!PT LDS RZ, [RZ] ;  /* 0x00000000fffff984 */ /* 0x000fe20000000800 */
[----:B------:R-:W-:Y:S01]  /*3c60*/  @!PT LDS RZ, [RZ] ;  /* 0x00000000fffff984 */ /* 0x000fe20000000800 */
[----:B------:R2:W-:Y:S01]  /*3c70*/  @!P0 LDGSTS.E.BYPASS.LTC128B.128 [R191+0x4000], desc[UR20][R18.64] ;  /* 0x0400000012bf8fae */ /* 0x0005e2000b901d54 */
[----:B------:R-:W-:-:S03]  /*3c80*/  @!P0 LEA.HI.X R17, R6, R17, R13, 0x1, P3 ;  /* 0x0000001106118211 */ /* 0x000fc600018f0c0d */
[----:B------:R2:W-:Y:S01]  /*3c90*/  @P0 STS.128 [R191+0x4800], RZ ;  /* 0x004800ffbf000388 */ /* 0x0005e20000000c00 */
[----:B----4-:R-:W-:-:S03]  /*3ca0*/  @!P0 LEA R14, P1, R8, R20, 0x1 ;  /* 0x00000014080e8211 */ /* 0x010fc600078208ff */
        /* <DEDUP_REMOVED lines=23> */
.L_x_665:
[----:B------:R-:W-:Y:S05]  /*3e20*/  BSYNC B0 ;  /* 0x0000000000007941 */ /* 0x000fea0003800000 */
.L_x_664:
[----:B------:R-:W0:Y:S02]  /*3e30*/  LDGDEPBAR ;  /* 0x00000000000079af */ /* 0x000e240000000000 */
.L_x_663:
[----:B-1----:R-:W-:Y:S01]  /*3e40*/  FMNMX.FTZ R2, R64, R66, !PT ;  /* 0x0000004240027209 */ /* 0x002fe20007810000 */
[----:B------:R-:W-:Y:S01]  /*3e50*/  IMAD.WIDE.U32 R246, R150, -0x2daee0ad, RZ ;  /* 0xd2511f5396f67825 */ /* 0x000fe200078e00ff */
[----:B------:R-:W-:Y:S01]  /*3e60*/  FMNMX.FTZ R13, R94, R84, !PT ;  /* 0x000000545e0d7209 */ /* 0x000fe20007810000 */
[----:B------:R-:W-:Y:S01]  /*3e70*/  UIADD3 UR16, UR22, -0x61c88647, URZ ;  /* 0x9e3779b916107890 */ /* 0x000fe2000fffe03f */
[----:B------:R-:W-:Y:S01]  /*3e80*/  FMNMX.FTZ R2, R76, R2, !PT ;  /* 0x000000024c027209 */ /* 0x000fe20007810000 */
[----:B--2---:R-:W-:Y:S01]  /*3e90*/  IMAD.WIDE.U32 R18, R251, -0x326172a9, RZ ;  /* 0xcd9e8d57fb127825 */ /* 0x004fe200078e00ff */
[----:B------:R-:W-:Y:S01]  /*3ea0*/  LOP3.LUT R252, R148, UR22, RZ, 0x3c, !PT ;  /* 0x0000001694fc7c12 */ /* 0x000fe2000f8e3cff */
[----:B------:R-:W-:Y:S01]  /*3eb0*/  UIADD3 UR15, UR23, -0x4498517b, URZ ;  /* 0xbb67ae85170f7890 */ /* 0x000fe2000fffe03f */
[----:B------:R-:W-:Y:S01]  /*3ec0*/  FMNMX.FTZ R2, R79, R2, !PT ;  /* 0x000000024f027209 */ /* 0x000fe20007810000 */
[----:B------:R-:W-:Y:S01]  /*3ed0*/  VIADD R17, R251, 0x4 ;  /* 0x00000004fb117836 */ /* 0x000fe20000000000 */
[----:B------:R-:W-:Y:S01]  /*3ee0*/  LOP3.LUT R14, R19, R252, RZ, 0x3c, !PT ;  /* 0x000000fc130e7212 */ /* 0x000fe200078e3cff */
[----:B------:R-:W-:Y:S01]  /*3ef0*/  STL [R1+0x5c], R252 ;  /* 0x00005cfc01007387 */ /* 0x000fe20000100800 */
[----:B------:R-:W-:Y:S01]  /*3f00*/  FMNMX.FTZ R2, R93, R2, !PT ;  /* 0x000000025d027209 */ /* 0x000fe20007810000 */
[----:B------:R-:W-:Y:S01]  /*3f10*/  UIADD3 UR13, UR23, 0x76cf5d0a, URZ ;  /* 0x76cf5d0a170d7890 */ /* 0x000fe2000fffe03f */
[----:B------:R-:W-:Y:S01]  /*3f20*/  LEA R177, R0, UR4, 0x1 ;  /* 0x0000000400b17c11 */ /* 0x000fe2000f8e08ff */
[----:B------:R-:W-:Y:S01]  /*3f30*/  STL [R1+0x70], R17 ;  /* 0x0000701101007387 */ /* 0x000fe20000100800 */
[----:B------:R-:W-:Y:S01]  /*3f40*/  FMNMX.FTZ R2, R78, R2, !PT ;  /* 0x000000024e027209 */ /* 0x000fe20007810000 */
[----:B------:R-:W-:Y:S01]  /*3f50*/  ULDC UR19, c[0x0][0x2ec] ;  /* 0x0000bb0000137ab9 */ /* 0x000fe20000000800 */
[----:B------:R-:W-:Y:S01]  /*3f60*/  UIADD3 UR14, UR22, 0x3c6ef372, URZ ;  /* 0x3c6ef372160e7890 */ /* 0x000fe2000fffe03f */
[--C-:B------:R-:W-:Y:S01]  /*3f70*/  IMAD R178, R5, 0x2, R177.reuse ;  /* 0x0000000205b27824 */ /* 0x100fe200078e02b1 */
[----:B------:R-:W-:Y:S01]  /*3f80*/  FMNMX.FTZ R2, R44, R2, !PT ;  /* 0x000000022c027209 */ /* 0x000fe20007810000 */
[----:B------:R-:W-:Y:S01]  /*3f90*/  UIADD3 UR11, UR23, 0x32370b8f, URZ ;  /* 0x32370b8f170b7890 */ /* 0x000fe2000fffe03f */
[----:B------:R-:W-:Y:S01]  /*3fa0*/  IMAD R180, R4, 0x2, R177 ;  /* 0x0000000204b47824 */ /* 0x000fe200078e02b1 */
[----:B------:R-:W-:Y:S01]  /*3fb0*/  UIADD3 UR12, UR22, -0x255992d5, URZ ;  /* 0xdaa66d2b160c7890 */ /* 0x000fe2000fffe03f */
[----:B------:R-:W-:Y:S01]  /*3fc0*/  FMNMX.FTZ R2, R80, R2, !PT ;  /* 0x0000000250027209 */ /* 0x000fe20007810000 */
[----:B------:R-:W-:Y:S01]  /*3fd0*/  UIADD3 UR10, UR22, 0x78dde6e4, URZ ;  /* 0x78dde6e4160a7890 */ /* 0x000fe2000fffe03f */
[----:B------:R-:W-:Y:S01]  /*3fe0*/  IMAD R179, R4, 0x2, R178 ;  /* 0x0000000204b37824 */ /* 0x000fe200078e02b2 */
[----:B------:R-:W-:Y:S01]  /*3ff0*/  UIADD3 UR9, UR23, -0x126145ec, URZ ;  /* 0xed9eba1417097890 */ /* 0x000fe2000fffe03f */
[----:B------:R-:W-:Y:S01]  /*4000*/  FMNMX.FTZ R2, R124, R2, !PT ;  /* 0x000000027c027209 */ /* 0x000fe20007810000 */
[----:B------:R-:W-:Y:S01]  /*4010*/  UIADD3 UR5, UR23, -0x56f99767, URZ ;  /* 0xa906689917057890 */ /* 0x000fe2000fffe03f */
[----:B------:R-:W-:Y:S01]  /*4020*/  LDSM.16.MT88.4 R36, [R177+0x6000] ;  /* 0x00600000b124783b */ /* 0x000fe20000004200 */
[----:B------:R-:W-:Y:S01]  /*4030*/  UIADD3 UR8, UR22, 0x1715609d, URZ ;  /* 0x1715609d16087890 */ /* 0x000fe2000fffe03f */
[----:B------:R-:W-:-:S02]  /*4040*/  FMNMX.FTZ R2, R125, R2, !PT ;  /* 0x000000027d027209 */ /* 0x000fc40007810000 */
[----:B------:R-:W-:Y:S02]  /*4050*/  LDSM.16.MT88.4 R40, [R178+0x6000] ;  /* 0x00600000b228783b */ /* 0x000fe40000004200 */
[----:B------:R-:W-:Y:S02]  /*4060*/  FMNMX.FTZ R2, R128, R2, !PT ;  /* 0x0000000280027209 */ /* 0x000fe40007810000 */
[----:B------:R-:W-:Y:S02]  /*4070*/  LDSM.16.MT88.4 R48, [R179+0x6000] ;  /* 0x00600000b330783b */ /* 0x000fe40000004200 */
[----:B------:R-:W-:-:S04]  /*4080*/  FMNMX.FTZ R2, R129, R2, !PT ;  /* 0x0000000281027209 */ /* 0x000fc80007810000 */
[----:B------:R-:W-:-:S04]  /*4090*/  FMNMX.FTZ R2, R158, R2, !PT ;  /* 0x000000029e027209 */ /* 0x000fc80007810000 */
[----:B------:R-:W-:Y:S02]  /*40a0*/  FMNMX.FTZ R3, R157, R2, !PT ;  /* 0x000000029d037209 */ /* 0x000fe40007810000 */
[----:B------:R-:W-:Y:S02]  /*40b0*/  FMNMX.FTZ R2, R77, R92, !PT ;  /* 0x0000005c4d027209 */ /* 0x000fe40007810000 */
[----:B------:R-:W-:Y:S02]  /*40c0*/  FMNMX.FTZ R3, R172, R3, !PT ;  /* 0x00000003ac037209 */ /* 0x000fe40007810000 */
[----:B------:R-:W-:Y:S02]  /*40d0*/  FMNMX.FTZ R2, R52, R2, !PT ;  /* 0x0000000234027209 */ /* 0x000fe40007810000 */
[----:B------:R-:W-:Y:S02]  /*40e0*/  FMNMX.FTZ R3, R173, R3, !PT ;  /* 0x00000003ad037209 */ /* 0x000fe40007810000 */
[----:B------:R-:W-:-:S03]  /*40f0*/  FMNMX.FTZ R2, R53, R2, !PT ;  /* 0x0000000235027209 */ /* 0x000fc60007810000 */
[----:B------:R-:W1:Y:S01]  /*4100*/  SHFL.BFLY PT, R97, R3, 0x2, 0x1f ;  /* 0x0c401f0003617f89 */ /* 0x000e6200000e0000 */
[----:B------:R-:W-:Y:S01]  /*4110*/  FMNMX.FTZ R6, R85, R2, !PT ;  /* 0x0000000255067209 */ /* 0x000fe20007810000 */
[----:B------:R-:W-:-:S03]  /*4120*/  IMAD.SHL.U32 R2, R156, 0x2, RZ ;  /* 0x000000029c027824 */ /* 0x000fc600078e00ff */
[----:B------:R-:W-:Y:S01]  /*4130*/  FMNMX.FTZ R6, R86, R6, !PT ;  /* 0x0000000656067209 */ /* 0x000fe20007810000 */
[----:B------:R-:W-:Y:S01]  /*4140*/  VIADD R7, R2, 0x1 ;  /* 0x0000000102077836 */ /* 0x000fe20000000000 */
[----:B------:R-:W-:Y:S02]  /*4150*/  LOP3.LUT R8, R247, UR23, R2, 0x96, !PT ;  /* 0x00000017f7087c12 */ /* 0x000fe4000f8e9602 */
[----:B------:R-:W-:Y:S02]  /*4160*/  FMNMX.FTZ R2, R87, R6, !PT ;  /* 0x0000000657027209 */ /* 0x000fe40007810000 */
[----:B------:R-:W-:Y:S01]  /*4170*/  LOP3.LUT R6, R247, UR23, R7, 0x96, !PT ;  /* 0x00000017f7067c12 */ /* 0x000fe2000f8e9607 */
[----:B------:R-:W-:Y:S01]  /*4180*/  IMAD.WIDE.U32 R20, R8, -0x326172a9, RZ ;  /* 0xcd9e8d5708147825 */ /* 0x000fe200078e00ff */
[----:B------:R-:W-:-:S03]  /*4190*/  FMNMX.FTZ R2, R100, R2, !PT ;  /* 0x0000000264027209 */ /* 0x000fc60007810000 */
[----:B------:R-:W-:Y:S01]  /*41a0*/  IMAD.WIDE.U32 R26, R6, -0x326172a9, RZ ;  /* 0xcd9e8d57061a7825 */ /* 0x000fe200078e00ff */
[----:B------:R-:W-:Y:S02]  /*41b0*/  FMNMX.FTZ R2, R140, R2, !PT ;  /* 0x000000028c027209 */ /* 0x000fe40007810000 */
[----:B------:R-:W-:Y:S02]  /*41c0*/  FMNMX.FTZ R6, R54, R13, !PT ;  /* 0x0000000d36067209 */ /* 0x000fe40007810000 */
[----:B------:R-:W-:Y:S02]  /*41d0*/  FMNMX.FTZ R7, R141, R2, !PT ;  /* 0x000000028d077209 */ /* 0x000fe40007810000 */
[----:B------:R-:W-:Y:S02]  /*41e0*/  FMNMX.FTZ R8, R55, R6, !PT ;  /* 0x0000000637087209 */ /* 0x000fe40007810000 */
[----:B-1----:R-:W-:Y:S01]  /*41f0*/  FMNMX.FTZ R97, R3, R97, !PT ;  /* 0x0000006103617209 */ /* 0x002fe20007810000 */
[----:B------:R-:W-:Y:S01]  /*4200*/  IMAD.WIDE.U32 R2, R17, -0x326172a9, RZ ;  /* 0xcd9e8d5711027825 */ /* 0x000fe200078e00ff */
[----:B------:R-:W-:-:S02]  /*4210*/  FMNMX.FTZ R13, R142, R7, !PT ;  /* 0x000000078e0d7209 */ /* 0x000fc40007810000 */
[--C-:B------:R-:W-:Y:S01]  /*4220*/  LOP3.LUT R16, R21, UR16, R18.reuse, 0x96, !PT ;  /* 0x0000001015107c12 */ /* 0x100fe2000f8e9612 */
[----:B------:R-:W-:Y:S01]  /*4230*/  IMAD.WIDE.U32 R6, R14, -0x2daee0ad, RZ ;  /* 0xd2511f530e067825 */ /* 0x000fe200078e00ff */
[----:B------:R-:W-:Y:S01]  /*4240*/  FMNMX.FTZ R13, R143, R13, !PT ;  /* 0x0000000d8f0d7209 */ /* 0x000fe20007810000 */
[----:B------:R-:W1:Y:S01]  /*4250*/  SHFL.BFLY PT, R17, R97, 0x1, 0x1f ;  /* 0x0c201f0061117f89 */ /* 0x000e6200000e0000 */
[----:B------:R-:W-:Y:S01]  /*4260*/  LOP3.LUT R14, R3, R252, RZ, 0x3c, !PT ;  /* 0x000000fc030e7212 */ /* 0x000fe200078e3cff */
[----:B------:R-:W-:Y:S01]  /*4270*/  IMAD.WIDE.U32 R32, R16, -0x2daee0ad, RZ ;  /* 0xd2511f5310207825 */ /* 0x000fe200078e00ff */
[----:B------:R-:W-:Y:S02]  /*4280*/  FMNMX.FTZ R3, R101, R8, !PT ;  /* 0x0000000865037209 */ /* 0x000fe40007810000 */
[----:B------:R-:W-:Y:S02]  /*4290*/  LOP3.LUT R15, R27, UR16, R18, 0x96, !PT ;  /* 0x000000101b0f7c12 */ /* 0x000fe4000f8e9612 */
[----:B------:R-:W-:-:S02]  /*42a0*/  FMNMX.FTZ R8, R161, R13, !PT ;  /* 0x0000000da1087209 */ /* 0x000fc40007810000 */
[--C-:B------:R-:W-:Y:S01]  /*42b0*/  LOP3.LUT R24, R21, UR16, R2.reuse, 0x96, !PT ;  /* 0x0000001015187c12 */ /* 0x100fe2000f8e9602 */
[----:B------:R-:W-:Y:S01]  /*42c0*/  IMAD.WIDE.U32 R30, R15, -0x2daee0ad, RZ ;  /* 0xd2511f530f1e7825 */ /* 0x000fe200078e00ff */
[----:B------:R-:W-:Y:S02]  /*42d0*/  LOP3.LUT R18, R27, UR16, R2, 0x96, !PT ;  /* 0x000000101b127c12 */ /* 0x000fe4000f8e9602 */
[----:B------:R-:W-:Y:S01]  /*42e0*/  FMNMX.FTZ R2, R121, R3, !PT ;  /* 0x0000000379027209 */ /* 0x000fe20007810000 */
[----:B------:R-:W-:Y:S01]  /*42f0*/  IMAD.WIDE.U32 R24, R24, -0x2daee0ad, RZ ;  /* 0xd2511f5318187825 */ /* 0x000fe200078e00ff */
[----:B------:R-:W-:Y:S02]  /*4300*/  FMNMX.FTZ R3, R163, R8, !PT ;  /* 0x00000008a3037209 */ /* 0x000fe40007810000 */
[----:B------:R-:W-:Y:S01]  /*4310*/  FMNMX.FTZ R2, R122, R2, !PT ;  /* 0x000000027a027209 */ /* 0x000fe20007810000 */
[----:B------:R-:W-:Y:S01]  /*4320*/  IMAD.WIDE.U32 R18, R18, -0x2daee0ad, RZ ;  /* 0xd2511f5312127825 */ /* 0x000fe200078e00ff */
[----:B------:R-:W-:-:S02]  /*4330*/  LOP3.LUT R13, R7, UR15, R246, 0x96, !PT ;  /* 0x0000000f070d7c12 */ /* 0x000fc4000f8e96f6 */
[----:B------:R-:W-:Y:S02]  /*4340*/  FMNMX.FTZ R7, R165, R3, !PT ;  /* 0x00000003a5077209 */ /* 0x000fe40007810000 */
[----:B------:R-:W-:Y:S01]  /*4350*/  FMNMX.FTZ R8, R123, R2, !PT ;  /* 0x000000027b087209 */ /* 0x000fe20007810000 */
[----:B------:R-:W-:Y:S01]  /*4360*/  IMAD.WIDE.U32 R2, R14, -0x2daee0ad, RZ ;  /* 0xd2511f530e027825 */ /* 0x000fe200078e00ff */
[----:B------:R-:W-:Y:S02]  /*4370*/  FMNMX.FTZ R7, R167, R7, !PT ;  /* 0x00000007a7077209 */ /* 0x000fe40007810000 */
[--C-:B------:R-:W-:Y:S01]  /*4380*/  LOP3.LUT R28, R33, UR13, R6.reuse, 0x96, !PT ;  /* 0x0000000d211c7c12 */ /* 0x100fe2000f8e9606 */
[----:B------:R-:W-:Y:S01]  /*4390*/  IMAD.WIDE.U32 R58, R13, -0x326172a9, RZ ;  /* 0xcd9e8d570d3a7825 */ /* 0x000fe200078e00ff */
[----:B------:R-:W-:Y:S01]  /*43a0*/  LOP3.LUT R144, R31, UR13, R6, 0x96, !PT ;  /* 0x0000000d1f907c12 */ /* 0x000fe2000f8e9606 */
[----:B------:R-:W2:Y:S01]  /*43b0*/  SHFL.BFLY PT, R16, R7, 0x2, 0x1f ;  /* 0x0c401f0007107f89 */ /* 0x000ea200000e0000 */
[----:B------:R-:W-:Y:S01]  /*43c0*/  FMNMX.FTZ R6, R146, R8, !PT ;  /* 0x0000000892067209 */ /* 0x000fe20007810000 */
[----:B------:R-:W-:Y:S01]  /*43d0*/  IMAD.WIDE.U32 R28, R28, -0x326172a9, RZ ;  /* 0xcd9e8d571c1c7825 */ /* 0x000fe200078e00ff */
[----:B------:R-:W-:-:S02]  /*43e0*/  LOP3.LUT R8, R3, UR15, R246, 0x96, !PT ;  /* 0x0000000f03087c12 */ /* 0x000fc4000f8e96f6 */
[----:B------:R-:W-:Y:S02]  /*43f0*/  FMNMX.FTZ R3, R159, R6, !PT ;  /* 0x000000069f037209 */ /* 0x000fe40007810000 */
[----:B------:R-:W-:Y:S01]  /*4400*/  FMNMX.FTZ R6, R95, R118, !PT ;  /* 0x000000765f067209 */ /* 0x000fe20007810000 */
[----:B------:R-:W-:Y:S01]  /*4410*/  IMAD.WIDE.U32 R56, R8, -0x326172a9, RZ ;  /* 0xcd9e8d5708387825 */ /* 0x000fe200078e00ff */
[----:B------:R-:W-:Y:S02]  /*4420*/  FMNMX.FTZ R3, R145, R3, !PT ;  /* 0x0000000391037209 */ /* 0x000fe40007810000 */
[----:B-1----:R-:W-:Y:S02]  /*4430*/  FMNMX.FTZ R97, R97, R17, !PT ;  /* 0x0000001161617209 */ /* 0x002fe40007810000 */
[----:B------:R-:W-:Y:S02]  /*4440*/  FMNMX.FTZ R3, R147, R3, !PT ;  /* 0x0000000393037209 */ /* 0x000fe40007810000 */
[----:B------:R-:W-:Y:S01]  /*4450*/  FMNMX.FTZ R6, R119, R6, !PT ;  /* 0x0000000677067209 */ /* 0x000fe20007810000 */
[----:B------:R-:W-:Y:S01]  /*4460*/  FMUL.FTZ R8, R97, UR19 ;  /* 0x0000001361087c20 */ /* 0x000fe20008410000 */
[----:B------:R-:W-:-:S02]  /*4470*/  FMNMX.FTZ R3, R168, R3, !PT ;  /* 0x00000003a8037209 */ /* 0x000fc40007810000 */
[----:B------:R-:W-:Y:S02]  /*4480*/  FMNMX.FTZ R6, R120, R6, !PT ;  /* 0x0000000678067209 */ /* 0x000fe40007810000 */
[----:B------:R-:W-:Y:S02]  /*4490*/  FSETP.NEU.FTZ.AND P0, PT, R97, -INF , PT ;  /* 0xff8000006100780b */ /* 0x000fe40003f1d000 */
[----:B------:R-:W-:Y:S02]  /*44a0*/  FMNMX.FTZ R3, R169, R3, !PT ;  /* 0x00000003a9037209 */ /* 0x000fe40007810000 */
[----:B------:R-:W-:Y:S02]  /*44b0*/  FMNMX.FTZ R13, R127, R6, !PT ;  /* 0x000000067f0d7209 */ /* 0x000fe40007810000 */
[----:B------:R-:W-:Y:S02]  /*44c0*/  FSEL R8, R8, RZ, P0 ;  /* 0x000000ff08087208 */ /* 0x000fe40000000000 */
[----:B------:R-:W-:-:S02]  /*44d0*/  FMNMX.FTZ R6, R170, R3, !PT ;  /* 0x00000003aa067209 */ /* 0x000fc40007810000 */
[----:B--2---:R-:W-:Y:S01]  /*44e0*/  FMNMX.FTZ R3, R7, R16, !PT ;  /* 0x0000001007037209 */ /* 0x004fe20007810000 */
[----:B------:R-:W-:Y:S01]  /*44f0*/  FFMA.FTZ R7, R64, UR19, -R8 ;  /* 0x0000001340077c23 */ /* 0x000fe20008010808 */
[----:B------:R-:W-:Y:S02]  /*4500*/  FMNMX.FTZ R6, R171, R6, !PT ;  /* 0x00000006ab067209 */ /* 0x000fe40007810000 */
[----:B------:R-:W-:Y:S01]  /*4510*/  FMNMX.FTZ R13, R131, R13, !PT ;  /* 0x0000000d830d7209 */ /* 0x000fe20007810000 */
[----:B------:R1:W-:Y:S01]  /*4520*/  MUFU.EX2 R249, R7 ;  /* 0x0000000700f97308 */ /* 0x0003e20000000800 */
[C---:B------:R-:W-:Y:S01]  /*4530*/  LOP3.LUT R22, R59.reuse, UR14, R20, 0x96, !PT ;  /* 0x0000000e3b167c12 */ /* 0x040fe2000f8e9614 */
[----:B------:R-:W2:Y:S01]  /*4540*/  SHFL.BFLY PT, R16, R6, 0x2, 0x1f ;  /* 0x0c401f0006107f89 */ /* 0x000ea200000e0000 */
[----:B------:R-:W-:Y:S02]  /*4550*/  FMNMX.FTZ R13, R126, R13, !PT ;  /* 0x0000000d7e0d7209 */ /* 0x000fe40007810000 */
[--C-:B------:R-:W-:Y:S01]  /*4560*/  LOP3.LUT R14, R59, UR14, R26.reuse, 0x96, !PT ;  /* 0x0000000e3b0e7c12 */ /* 0x100fe2000f8e961a */
[----:B------:R-:W-:Y:S01]  /*4570*/  IMAD.WIDE.U32 R22, R22, -0x2daee0ad, RZ ;  /* 0xd2511f5316167825 */ /* 0x000fe200078e00ff */
[----:B------:R-:W-:-:S02]  /*4580*/  LOP3.LUT R15, R57, UR14, R26, 0x96, !PT ;  /* 0x0000000e390f7c12 */ /* 0x000fc4000f8e961a */
[--C-:B------:R-:W-:Y:S01]  /*4590*/  LOP3.LUT R26, R25, UR13, R2.reuse, 0x96, !PT ;  /* 0x0000000d191a7c12 */ /* 0x100fe2000f8e9602 */
[----:B------:R-:W-:Y:S01]  /*45a0*/  IMAD.WIDE.U32 R116, R14, -0x2daee0ad, RZ ;  /* 0xd2511f530e747825 */ /* 0x000fe200078e00ff */
[----:B------:R-:W-:-:S03]  /*45b0*/  LOP3.LUT R59, R19, UR13, R2, 0x96, !PT ;  /* 0x0000000d133b7c12 */ /* 0x000fc6000f8e9602 */
[----:B------:R-:W-:Y:S01]  /*45c0*/  FFMA.FTZ R2, R76, UR19, -R8 ;  /* 0x000000134c027c23 */ /* 0x000fe20008010808 */
[----:B------:R-:W-:Y:S01]  /*45d0*/  LOP3.LUT R20, R57, UR14, R20, 0x96, !PT ;  /* 0x0000000e39147c12 */ /* 0x000fe2000f8e9614 */
[----:B------:R-:W3:Y:S01]  /*45e0*/  SHFL.BFLY PT, R14, R3, 0x1, 0x1f ;  /* 0x0c201f00030e7f89 */ /* 0x000ee200000e0000 */
[----:B------:R-:W-:Y:S01]  /*45f0*/  IMAD.WIDE.U32 R98, R15, -0x2daee0ad, RZ ;  /* 0xd2511f530f627825 */ /* 0x000fe200078e00ff */
[----:B------:R-:W-:Y:S03]  /*4600*/  MUFU.EX2 R238, R2 ;  /* 0x0000000200ee7308 */ /* 0x000fe60000000800 */
[----:B-1----:R-:W-:Y:S01]  /*4610*/  FFMA.FTZ R7, R66, UR19, -R8 ;  /* 0x0000001342077c23 */ /* 0x002fe20008010808 */
[----:B------:R-:W-:Y:S01]  /*4620*/  LOP3.LUT R17, R23, UR11, R32, 0x96, !PT ;  /* 0x0000000b17117c12 */ /* 0x000fe2000f8e9620 */
[----:B------:R-:W-:Y:S01]  /*4630*/  IMAD.WIDE.U32 R20, R20, -0x2daee0ad, RZ ;  /* 0xd2511f5314147825 */ /* 0x000fe200078e00ff */
[----:B------:R-:W-:-:S02]  /*4640*/  LOP3.LUT R57, R99, UR11, R18, 0x96, !PT ;  /* 0x0000000b63397c12 */ /* 0x000fc4000f8e9612 */
[----:B------:R-:W-:Y:S01]  /*4650*/  LOP3.LUT R18, R29, UR12, R58, 0x96, !PT ;  /* 0x0000000c1d127c12 */ /* 0x000fe2000f8e963a */
[----:B------:R-:W-:Y:S01]  /*4660*/  IMAD.WIDE.U32 R26, R26, -0x326172a9, RZ ;  /* 0xcd9e8d571a1a7825 */ /* 0x000fe200078e00ff */
[----:B------:R1:W-:Y:S01]  /*4670*/  MUFU.EX2 R245, R7 ;  /* 0x0000000700f57308 */ /* 0x0003e20000000800 */
[----:B------:R-:W-:Y:S02]  /*4680*/  LOP3.LUT R24, R21, UR11, R24, 0x96, !PT ;  /* 0x0000000b15187c12 */ /* 0x000fe4000f8e9618 */
[----:B--2---:R-:W-:Y:S01]  /*4690*/  FMNMX.FTZ R21, R6, R16, !PT ;  /* 0x0000001006157209 */ /* 0x004fe20007810000 */
[----:B------:R-:W-:Y:S01]  /*46a0*/  IMAD.WIDE.U32 R18, R18, -0x2daee0ad, RZ ;  /* 0xd2511f5312127825 */ /* 0x000fe200078e00ff */
[----:B------:R-:W-:-:S03]  /*46b0*/  LOP3.LUT R117, R117, UR11, R30, 0x96, !PT ;  /* 0x0000000b75757c12 */ /* 0x000fc6000f8e961e */
[----:B------:R-:W-:Y:S01]  /*46c0*/  SHFL.BFLY PT, R29, R21, 0x1, 0x1f ;  /* 0x0c201f00151d7f89 */ /* 0x000fe200000e0000 */
[----:B------:R-:W-:Y:S01]  /*46d0*/  IMAD.WIDE.U32 R24, R24, -0x326172a9, RZ ;  /* 0xcd9e8d5718187825 */ /* 0x000fe200078e00ff */
[----:B------:R-:W-:-:S03]  /*46e0*/  LOP3.LUT R22, R19, UR9, R22, 0x96, !PT ;  /* 0x0000000913167c12 */ /* 0x000fc6000f8e9616 */
[----:B------:R-:W-:Y:S01]  /*46f0*/  IMAD.WIDE.U32 R16, R17, -0x326172a9, RZ ;  /* 0xcd9e8d5711107825 */ /* 0x000fe200078e00ff */
[----:B---3--:R-:W-:Y:S02]  /*4700*/  FMNMX.FTZ R3, R3, R14, !PT ;  /* 0x0000000e03037209 */ /* 0x008fe40007810000 */
[----:B------:R-:W-:Y:S01]  /*4710*/  LOP3.LUT R14, R27, UR12, R56, 0x96, !PT ;  /* 0x0000000c1b0e7c12 */ /* 0x000fe2000f8e9638 */
[----:B------:R-:W-:Y:S01]  /*4720*/  IMAD.WIDE.U32 R22, R22, -0x326172a9, RZ ;  /* 0xcd9e8d5716167825 */ /* 0x000fe200078e00ff */
[----:B-1----:R-:W-:Y:S02]  /*4730*/  FMNMX.FTZ R7, R130, R13, !PT ;  /* 0x0000000d82077209 */ /* 0x002fe40007810000 */
[----:B------:R-:W-:Y:S01]  /*4740*/  FSETP.NEU.FTZ.AND P0, PT, R3, -INF , PT ;  /* 0xff8000000300780b */ /* 0x000fe20003f1d000 */
[----:B------:R-:W-:Y:S01]  /*4750*/  IMAD.WIDE.U32 R14, R14, -0x2daee0ad, RZ ;  /* 0xd2511f530e0e7825 */ /* 0x000fe200078e00ff */
[----:B------:R-:W-:Y:S02]  /*4760*/  FMNMX.FTZ R7, R164, R7, !PT ;  /* 0x00000007a4077209 */ /* 0x000fe40007810000 */
[----:B------:R-:W-:-:S02]  /*4770*/  LOP3.LUT R13, R25, UR10, R26, 0x96, !PT ;  /* 0x0000000a190d7c12 */ /* 0x000fc4000f8e961a */
[----:B------:R-:W-:Y:S01]  /*4780*/  FMNMX.FTZ R2, R166, R7, !PT ;  /* 0x00000007a6027209 */ /* 0x000fe20007810000 */
[----:B------:R-:W-:Y:S01]  /*4790*/  FFMA.FTZ R7, R79, UR19, -R8 ;  /* 0x000000134f077c23 */ /* 0x000fe20008010808 */
[----:B------:R-:W-:Y:S01]  /*47a0*/  LOP3.LUT R17, R17, UR10, R28, 0x96, !PT ;  /* 0x0000000a11117c12 */ /* 0x000fe2000f8e961c */
[----:B------:R-:W-:Y:S01]  /*47b0*/  IMAD.WIDE.U32 R30, R13, -0x2daee0ad, RZ ;  /* 0xd2511f530d1e7825 */ /* 0x000fe200078e00ff */
[----:B------:R-:W-:Y:S01]  /*47c0*/  FMNMX.FTZ R2, R160, R2, !PT ;  /* 0x00000002a0027209 */ /* 0x000fe20007810000 */
[----:B------:R1:W-:Y:S01]  /*47d0*/  MUFU.EX2 R236, R7 ;  /* 0x0000000700ec7308 */ /* 0x0003e20000000800 */
[----:B------:R-:W-:Y:S01]  /*47e0*/  LOP3.LUT R15, R15, UR9, R20, 0x96, !PT ;  /* 0x000000090f0f7c12 */ /* 0x000fe2000f8e9614 */
        /* <DEDUP_REMOVED lines=11> */
[----:B------:R-:W-:-:S03]  /*48a0*/  FMNMX.FTZ R6, R174, R6, !PT ;  /* 0x00000006ae067209 */ /* 0x000fc60007810000 */
[----:B-1----:R-:W-:Y:S01]  /*48b0*/  FFMA.FTZ R7, R93, UR19, -R8 ;  /* 0x000000135d077c23 */ /* 0x002fe20008010808 */
[----:B------:R-:W-:Y:S02]  /*48c0*/  LOP3.LUT R24, R17, UR8, R24, 0x96, !PT ;  /* 0x0000000811187c12 */ /* 0x000fe4000f8e9618 */
[----:B------:R-:W-:Y:S01]  /*48d0*/  FMNMX.FTZ R6, R192, R6, !PT ;  /* 0x00000006c0067209 */ /* 0x000fe20007810000 */
[----:B------:R1:W-:Y:S01]  /*48e0*/  MUFU.EX2 R231, R7 ;  /* 0x0000000700e77308 */ /* 0x0003e20000000800 */
[----:B------:R-:W-:Y:S02]  /*48f0*/  LOP3.LUT R23, R14, 0xff, RZ, 0xc0, !PT ;  /* 0x000000ff0e177812 */ /* 0x000fe400078ec0ff */
[----:B------:R-:W-:Y:S01]  /*4900*/  SHF.R.U32.HI R19, RZ, 0x18, R14 ;  /* 0x00000018ff137819 */ /* 0x000fe2000001160e */
[----:B------:R-:W3:Y:S01]  /*4910*/  SHFL.BFLY PT, R96, R6, 0x2, 0x1f ;  /* 0x0c401f0006607f89 */ /* 0x000ee200000e0000 */
[----:B--2---:R-:W-:-:S03]  /*4920*/  FFMA.FTZ R2, R44, UR19, -R8 ;  /* 0x000000132c027c23 */ /* 0x004fc60008010808 */
[----:B------:R-:W-:Y:S01]  /*4930*/  LDSM.16.MT88.4 R44, [R180+0x6000] ;  /* 0x00600000b42c783b */ /* 0x000fe20000004200 */
[----:B------:R2:W-:Y:S01]  /*4940*/  MUFU.EX2 R239, R2 ;  /* 0x0000000200ef7308 */ /* 0x0005e20000000800 */
[----:B-1----:R-:W-:-:S05]  /*4950*/  FMUL.FTZ R7, R3, UR19 ;  /* 0x0000001303077c20 */ /* 0x002fca0008410000 */
[----:B------:R-:W-:-:S05]  /*4960*/  FSEL R7, R7, RZ, P0 ;  /* 0x000000ff07077208 */ /* 0x000fca0000000000 */
[--C-:B------:R-:W-:Y:S01]  /*4970*/  FFMA.FTZ R13, R52, UR19, -R7.reuse ;  /* 0x00000013340d7c23 */ /* 0x100fe20008010807 */
[----:B---3--:R-:W-:Y:S01]  /*4980*/  FMNMX.FTZ R96, R6, R96, !PT ;  /* 0x0000006006607209 */ /* 0x008fe20007810000 */
[--C-:B--2---:R-:W-:Y:S02]  /*4990*/  FFMA.FTZ R2, R77, UR19, -R7.reuse ;  /* 0x000000134d027c23 */ /* 0x104fe40008010807 */
[----:B------:R1:W-:Y:S02]  /*49a0*/  MUFU.EX2 R227, R13 ;  /* 0x0000000d00e37308 */ /* 0x0003e40000000800 */
[----:B------:R-:W2:Y:S06]  /*49b0*/  SHFL.BFLY PT, R25, R96, 0x1, 0x1f ;  /* 0x0c201f0060197f89 */ /* 0x000eac00000e0000 */
[----:B------:R3:W-:Y:S01]  /*49c0*/  MUFU.EX2 R230, R2 ;  /* 0x0000000200e67308 */ /* 0x0007e20000000800 */
[----:B-1----:R-:W-:-:S07]  /*49d0*/  FFMA.FTZ R13, R53, UR19, -R7 ;  /* 0x00000013350d7c23 */ /* 0x002fce0008010807 */
[----:B------:R1:W-:Y:S01]  /*49e0*/  MUFU.EX2 R228, R13 ;  /* 0x0000000d00e47308 */ /* 0x0003e20000000800 */
[----:B---3--:R-:W-:Y:S01]  /*49f0*/  FFMA.FTZ R2, R92, UR19, -R7 ;  /* 0x000000135c027c23 */ /* 0x008fe20008010807 */
[----:B--2---:R-:W-:-:S06]  /*4a00*/  FMNMX.FTZ R96, R96, R25, !PT ;  /* 0x0000001960607209 */ /* 0x004fcc0007810000 */
[----:B------:R2:W-:Y:S01]  /*4a10*/  MUFU.EX2 R229, R2 ;  /* 0x0000000200e57308 */ /* 0x0005e20000000800 */
[----:B-1----:R-:W-:Y:S02]  /*4a20*/  LOP3.LUT R13, R15, UR17, R16, 0x96, !PT ;  /* 0x000000110f0d7c12 */ /* 0x002fe4000f8e9610 */
[----:B------:R-:W-:Y:S02]  /*4a30*/  LOP3.LUT R15, R14, 0xffff, RZ, 0xc0, !PT ;  /* 0x0000ffff0e0f7812 */ /* 0x000fe400078ec0ff */
[----:B------:R-:W-:Y:S02]  /*4a40*/  SHF.R.U32.HI R5, RZ, 0x10, R13 ;  /* 0x00000010ff057819 */ /* 0x000fe4000001160d */
[----:B------:R-:W-:Y:S02]  /*4a50*/  SHF.R.U32.HI R15, RZ, 0x8, R15 ;  /* 0x00000008ff0f7819 */ /* 0x000fe4000001160f */
[----:B--2---:R-:W-:Y:S01]  /*4a60*/  FMNMX.FTZ R2, R21, R29, !PT ;  /* 0x0000001d15027209 */ /* 0x004fe20007810000 */
[----:B------:R-:W-:Y:S01]  /*4a70*/  IMAD.WIDE.U32 R20, R20, -0x326172a9, RZ ;  /* 0xcd9e8d5714147825 */ /* 0x000fe200078e00ff */
[----:B------:R-:W-:-:S02]  /*4a80*/  PRMT R23, R23, 0x5410, R15 ;  /* 0x0000541017177816 */ /* 0x000fc4000000000f */
[C---:B------:R-:W-:Y:S01]  /*4a90*/  FSETP.NEU.FTZ.AND P0, PT, R2.reuse, -INF , PT ;  /* 0xff8000000200780b */ /* 0x040fe20003f1d000 */
[----:B------:R-:W-:Y:S01]  /*4aa0*/  FMUL.FTZ R6, R2, UR19 ;  /* 0x0000001302067c20 */ /* 0x000fe20008410000 */
[----:B------:R-:W-:Y:S02]  /*4ab0*/  SHF.R.U32.HI R15, RZ, 0x18, R13 ;  /* 0x00000018ff0f7819 */ /* 0x000fe4000001160d */
[----:B------:R-:W-:Y:S02]  /*4ac0*/  LOP3.LUT R22, R21, UR17, R22, 0x96, !PT ;  /* 0x0000001115167c12 */ /* 0x000fe4000f8e9616 */
[----:B------:R-:W-:Y:S02]  /*4ad0*/  FSEL R6, R6, RZ, P0 ;  /* 0x000000ff06067208 */ /* 0x000fe40000000000 */
[----:B------:R-:W-:Y:S02]  /*4ae0*/  FSETP.NEU.FTZ.AND P0, PT, R96, -INF , PT ;  /* 0xff8000006000780b */ /* 0x000fe40003f1d000 */
[----:B------:R-:W-:Y:S01]  /*4af0*/  SHF.R.U32.HI R25, RZ, 0x10, R20 ;  /* 0x00000010ff197819 */ /* 0x000fe20000011614 */
[--C-:B------:R-:W-:Y:S01]  /*4b00*/  FFMA.FTZ R17, R94, UR19, -R6.reuse ;  /* 0x000000135e117c23 */ /* 0x100fe20008010806 */
[--C-:B------:R-:W-:Y:S01]  /*4b10*/  FFMA.FTZ R16, R84, UR19, -R6.reuse ;  /* 0x0000001354107c23 */ /* 0x100fe20008010806 */
[----:B------:R-:W-:Y:S01]  /*4b20*/  FFMA.FTZ R0, R55, UR19, -R6 ;  /* 0x0000001337007c23 */ /* 0x000fe20008010806 */
[----:B------:R-:W-:Y:S01]  /*4b30*/  SHF.R.U32.HI R29, RZ, 0x18, R20 ;  /* 0x00000018ff1d7819 */ /* 0x000fe20000011614 */
[----:B------:R1:W-:Y:S01]  /*4b40*/  MUFU.EX2 R225, R17 ;  /* 0x0000001100e17308 */ /* 0x0003e20000000800 */
[----:B------:R-:W-:-:S02]  /*4b50*/  LOP3.LUT R27, R22, 0xff, RZ, 0xc0, !PT ;  /* 0x000000ff161b7812 */ /* 0x000fc400078ec0ff */
[----:B------:R-:W-:-:S05]  /*4b60*/  LOP3.LUT R25, R25, 0xff, RZ, 0xc0, !PT ;  /* 0x000000ff19197812 */ /* 0x000fca00078ec0ff */
[----:B------:R2:W3:Y:S08]  /*4b70*/  MUFU.EX2 R223, R16 ;  /* 0x0000001000df7308 */ /* 0x0004f00000000800 */
[----:B------:R4:W-:Y:S01]  /*4b80*/  MUFU.EX2 R224, R0 ;  /* 0x0000000000e07308 */ /* 0x0009e20000000800 */
[----:B-1----:R-:W-:Y:S02]  /*4b90*/  SHF.R.U32.HI R17, RZ, 0x10, R14 ;  /* 0x00000010ff117819 */ /* 0x002fe4000001160e */
[----:B------:R-:W-:-:S02]  /*4ba0*/  LOP3.LUT R14, R13, 0xffff, RZ, 0xc0, !PT ;  /* 0x0000ffff0d0e7812 */ /* 0x000fc400078ec0ff */
[----:B------:R-:W-:Y:S02]  /*4bb0*/  LOP3.LUT R18, R17, 0xff, RZ, 0xc0, !PT ;  /* 0x000000ff11127812 */ /* 0x000fe400078ec0ff */
[----:B------:R-:W-:Y:S01]  /*4bc0*/  LOP3.LUT R17, R13, 0xff, RZ, 0xc0, !PT ;  /* 0x000000ff0d117812 */ /* 0x000fe200078ec0ff */
[----:B------:R-:W-:Y:S01]  /*4bd0*/  FFMA.FTZ R13, R80, UR19, -R8 ;  /* 0x00000013500d7c23 */ /* 0x000fe20008010808 */
[----:B--2---:R-:W-:Y:S01]  /*4be0*/  SHF.R.U32.HI R16, RZ, 0x8, R14 ;  /* 0x00000008ff107819 */ /* 0x004fe2000001160e */
[----:B------:R-:W-:Y:S01]  /*4bf0*/  FFMA.FTZ R14, R54, UR19, -R6 ;  /* 0x00000013360e7c23 */ /* 0x000fe20008010806 */
[----:B------:R-:W-:Y:S01]  /*4c00*/  PRMT R19, R18, 0x5410, R19 ;  /* 0x0000541012137816 */ /* 0x000fe20000000013 */
[----:B------:R1:W-:Y:S01]  /*4c10*/  MUFU.EX2 R226, R13 ;  /* 0x0000000d00e27308 */ /* 0x0003e20000000800 */
[----:B------:R-:W-:Y:S01]  /*4c20*/  PRMT R16, R17, 0x5410, R16 ;  /* 0x0000541011107816 */ /* 0x000fe20000000010 */
[----:B------:R-:W-:Y:S01]  /*4c30*/  LDSM.16.MT88.4 R52, [R179+0x6800] ;  /* 0x00680000b334783b */ /* 0x000fe20000004200 */
[----:B---3--:R-:W-:Y:S01]  /*4c40*/  F2FP.F16.F32.PACK_AB R17, R223, R225 ;  /* 0x000000e1df11723e */ /* 0x008fe200000000ff */
[----:B----4-:R-:W-:-:S04]  /*4c50*/  FMUL.FTZ R0, R96, UR19 ;  /* 0x0000001360007c20 */ /* 0x010fc80008410000 */
[----:B------:R2:W3:Y:S01]  /*4c60*/  MUFU.EX2 R222, R14 ;  /* 0x0000000e00de7308 */ /* 0x0004e20000000800 */
[----:B------:R-:W-:-:S05]  /*4c70*/  FSEL R0, R0, RZ, P0 ;  /* 0x000000ff00007208 */ /* 0x000fca0000000000 */
[----:B------:R-:W-:Y:S01]  /*4c80*/  FFMA.FTZ R4, R95, UR19, -R0 ;  /* 0x000000135f047c23 */ /* 0x000fe20008010800 */
[----:B-1----:R-:W-:-:S03]  /*4c90*/  F2FP.F16.F32.PACK_AB R13, R228, R227 ;  /* 0x000000e3e40d723e */ /* 0x002fc600000000ff */
[----:B------:R1:W-:Y:S01]  /*4ca0*/  MUFU.EX2 R221, R4 ;  /* 0x0000000400dd7308 */ /* 0x0003e20000000800 */
[----:B--2---:R-:W-:Y:S02]  /*4cb0*/  LOP3.LUT R14, R5, 0xff, RZ, 0xc0, !PT ;  /* 0x000000ff050e7812 */ /* 0x004fe400078ec0ff */
[----:B------:R-:W-:Y:S01]  /*4cc0*/  HSET2.LE.AND R5, R23, R198, PT ;  /* 0x000000c617057233 */ /* 0x000fe20003803000 */
[----:B------:R-:W-:Y:S01]  /*4cd0*/  FFMA.FTZ R23, R119, UR19, -R0 ;  /* 0x0000001377177c23 */ /* 0x000fe20008010800 */
[----:B------:R-:W-:-:S03]  /*4ce0*/  PRMT R14, R14, 0x5410, R15 ;  /* 0x000054100e0e7816 */ /* 0x000fc6000000000f */
[----:B------:R-:W-:Y:S01]  /*4cf0*/  LOP3.LUT R18, R5, R13, RZ, 0xc0, !PT ;  /* 0x0000000d05127212 */ /* 0x000fe200078ec0ff */
[----:B------:R2:W-:Y:S01]  /*4d00*/  MUFU.EX2 R219, R23 ;  /* 0x0000001700db7308 */ /* 0x0005e20000000800 */
[--C-:B------:R-:W-:Y:S01]  /*4d10*/  HSET2.LE.AND R13, R16, R198.reuse, PT ;  /* 0x000000c6100d7233 */ /* 0x100fe20003803000 */
[----:B------:R-:W-:Y:S01]  /*4d20*/  FFMA.FTZ R16, R118, UR19, -R0 ;  /* 0x0000001376107c23 */ /* 0x000fe20008010800 */
[--C-:B------:R-:W-:Y:S02]  /*4d30*/  HSET2.LE.AND R15, R14, R198.reuse, PT ;  /* 0x000000c60e0f7233 */ /* 0x100fe40003803000 */
[----:B------:R-:W-:Y:S02]  /*4d40*/  F2FP.F16.F32.PACK_AB R14, R229, R230 ;  /* 0x000000e6e50e723e */ /* 0x000fe400000000ff */
[----:B-1----:R-:W-:Y:S01]  /*4d50*/  HSET2.LE.AND R4, R19, R198, PT ;  /* 0x000000c613047233 */ /* 0x002fe20003803000 */
[----:B------:R1:W4:Y:S01]  /*4d60*/  MUFU.EX2 R220, R16 ;  /* 0x0000001000dc7308 */ /* 0x0003220000000800 */
[----:B------:R-:W-:-:S02]  /*4d70*/  LOP3.LUT R17, R15, R17, RZ, 0xc0, !PT ;  /* 0x000000110f117212 */ /* 0x000fc400078ec0ff */
[----:B---3--:R-:W-:-:S04]  /*4d80*/  F2FP.F16.F32.PACK_AB R5, R224, R222 ;  /* 0x000000dee005723e */ /* 0x008fc800000000ff */
[----:B------:R-:W-:Y:S01]  /*4d90*/  LOP3.LUT R19, R4, R5, RZ, 0xc0, !PT ;  /* 0x0000000504137212 */ /* 0x000fe200078ec0ff */
[----:B------:R-:W-:-:S04]  /*4da0*/  IMAD.WIDE.U32 R4, R24, -0x2daee0ad, RZ ;  /* 0xd2511f5318047825 */ /* 0x000fc800078e00ff */
[----:B--2---:R-:W-:-:S04]  /*4db0*/  FFMA.FTZ R23, R120, UR19, -R0 ;  /* 0x0000001378177c23 */ /* 0x004fc80008010800 */
[----:B------:R2:W3:Y:S01]  /*4dc0*/  MUFU.EX2 R215, R23 ;  /* 0x0000001700d77308 */ /* 0x0004e20000000800 */
[----:B-1----:R-:W-:Y:S01]  /*4dd0*/  LOP3.LUT R16, R13, R14, RZ, 0xc0, !PT ;  /* 0x0000000e0d107212 */ /* 0x002fe200078ec0ff */
[----:B------:R-:W-:Y:S01]  /*4de0*/  IMAD.WIDE.U32 R14, R26, -0x2daee0ad, RZ ;  /* 0xd2511f531a0e7825 */ /* 0x000fe200078e00ff */
[C---:B------:R-:W-:Y:S02]  /*4df0*/  LOP3.LUT R13, R20.reuse, 0xffff, RZ, 0xc0, !PT ;  /* 0x0000ffff140d7812 */ /* 0x040fe400078ec0ff */
[----:B------:R-:W-:Y:S02]  /*4e00*/  LOP3.LUT R26, R20, 0xff, RZ, 0xc0, !PT ;  /* 0x000000ff141a7812 */ /* 0x000fe400078ec0ff */
[----:B------:R-:W-:Y:S01]  /*4e10*/  SHF.R.U32.HI R21, RZ, 0x8, R13 ;  /* 0x00000008ff157819 */ /* 0x000fe2000001160d */
[C---:B------:R-:W-:Y:S01]  /*4e20*/  HMMA.16816.F32 R72, R16.reuse, R36, RZ ;  /* 0x000000241048723c */ /* 0x040fe200000018ff */
[----:B------:R-:W-:Y:S02]  /*4e30*/  LOP3.LUT R20, R22, 0xffff, RZ, 0xc0, !PT ;  /* 0x0000ffff16147812 */ /* 0x000fe400078ec0ff */
[----:B------:R-:W-:Y:S01]  /*4e40*/  PRMT R28, R26, 0x5410, R21 ;  /* 0x000054101a1c7816 */ /* 0x000fe20000000015 */
[----:B------:R-:W-:Y:S01]  /*4e50*/  FFMA.FTZ R21, R85, UR19, -R7 ;  /* 0x0000001355157c23 */ /* 0x000fe20008010807 */
[----:B------:R-:W-:Y:S01]  /*4e60*/  SHF.R.U32.HI R20, RZ, 0x8, R20 ;  /* 0x00000008ff147819 */ /* 0x000fe20000011614 */
[----:B------:R-:W-:Y:S01]  /*4e70*/  HMMA.16816.F32 R104, R16, R44, RZ ;  /* 0x0000002c1068723c */ /* 0x000fe200000018ff */
[--C-:B--2---:R-:W-:Y:S01]  /*4e80*/  SHF.R.U32.HI R23, RZ, 0x10, R22.reuse ;  /* 0x00000010ff177819 */ /* 0x104fe20000011616 */
[----:B------:R1:W-:Y:S01]  /*4e90*/  MUFU.EX2 R217, R21 ;  /* 0x0000001500d97308 */ /* 0x0003e20000000800 */
[----:B------:R-:W-:-:S02]  /*4ea0*/  SHF.R.U32.HI R26, RZ, 0x18, R22 ;  /* 0x00000018ff1a7819 */ /* 0x000fc40000011616 */
[----:B------:R-:W-:Y:S01]  /*4eb0*/  LOP3.LUT R22, R23, 0xff, RZ, 0xc0, !PT ;  /* 0x000000ff17167812 */ /* 0x000fe200078ec0ff */
[C---:B------:R-:W-:Y:S01]  /*4ec0*/  HMMA.16816.F32 R88, R16.reuse, R40, RZ ;  /* 0x000000281058723c */ /* 0x040fe200000018ff */
[----:B------:R-:W-:Y:S01]  /*4ed0*/  PRMT R20, R27, 0x5410, R20 ;  /* 0x000054101b147816 */ /* 0x000fe20000000014 */
[----:B------:R-:W-:Y:S01]  /*4ee0*/  FFMA.FTZ R27, R100, UR19, -R7 ;  /* 0x00000013641b7c23 */ /* 0x000fe20008010807 */
[----:B------:R-:W-:Y:S02]  /*4ef0*/  PRMT R23, R25, 0x5410, R29 ;  /* 0x0000541019177816 */ /* 0x000fe4000000001d */
[----:B------:R-:W-:Y:S01]  /*4f00*/  PRMT R29, R22, 0x5410, R26 ;  /* 0x00005410161d7816 */ /* 0x000fe2000000001a */
[----:B------:R2:W-:Y:S01]  /*4f10*/  MUFU.EX2 R214, R27 ;  /* 0x0000001b00d67308 */ /* 0x0005e20000000800 */
[--C-:B------:R-:W-:Y:S01]  /*4f20*/  HSET2.LE.AND R22, R28, R198.reuse, PT ;  /* 0x000000c61c167233 */ /* 0x100fe20003803000 */
[----:B------:R-:W-:Y:S01]  /*4f30*/  HMMA.16816.F32 R80, R16, R48, RZ ;  /* 0x000000301050723c */ /* 0x000fe200000018ff */
[----:B------:R-:W-:-:S02]  /*4f40*/  HSET2.LE.AND R25, R20, R198, PT ;  /* 0x000000c614197233 */ /* 0x000fc40003803000 */
[----:B------:R-:W-:Y:S01]  /*4f50*/  F2FP.F16.F32.PACK_AB R20, R236, R238 ;  /* 0x000000eeec14723e */ /* 0x000fe200000000ff */
[----:B-1----:R-:W-:Y:S01]  /*4f60*/  FFMA.FTZ R21, R86, UR19, -R7 ;  /* 0x0000001356157c23 */ /* 0x002fe20008010807 */
[----:B------:R-:W-:Y:S01]  /*4f70*/  F2FP.F16.F32.PACK_AB R26, R245, R249 ;  /* 0x000000f9f51a723e */ /* 0x000fe200000000ff */
[C---:B------:R-:W-:Y:S01]  /*4f80*/  HMMA.16816.F32 R92, R16.reuse, R38, RZ ;  /* 0x00000026105c723c */ /* 0x040fe200000018ff */
[----:B------:R-:W-:Y:S01]  /*4f90*/  HSET2.LE.AND R23, R23, R198, PT ;  /* 0x000000c617177233 */ /* 0x000fe20003803000 */
[----:B------:R1:W-:Y:S01]  /*4fa0*/  MUFU.EX2 R218, R21 ;  /* 0x0000001500da7308 */ /* 0x0003e20000000800 */
[----:B------:R-:W-:Y:S02]  /*4fb0*/  LOP3.LUT R22, R22, R20, RZ, 0xc0, !PT ;  /* 0x0000001416167212 */ /* 0x000fe400078ec0ff */
[----:B------:R-:W-:Y:S01]  /*4fc0*/  LOP3.LUT R20, R25, R26, RZ, 0xc0, !PT ;  /* 0x0000001a19147212 */ /* 0x000fe200078ec0ff */
[----:B------:R-:W-:Y:S01]  /*4fd0*/  FFMA.FTZ R26, R101, UR19, -R6 ;  /* 0x00000013651a7c23 */ /* 0x000fe20008010806 */
[----:B------:R-:W-:Y:S01]  /*4fe0*/  LOP3.LUT R13, R5, UR18, R30, 0x96, !PT ;  /* 0x00000012050d7c12 */ /* 0x000fe2000f8e961e */
[----:B------:R-:W-:Y:S01]  /*4ff0*/  HMMA.16816.F32 R68, R16, R46, RZ ;  /* 0x0000002e1044723c */ /* 0x000fe200000018ff */
[----:B------:R-:W-:Y:S01]  /*5000*/  LOP3.LUT R5, R4, 0xffff, RZ, 0xc0, !PT ;  /* 0x0000ffff04057812 */ /* 0x000fe200078ec0ff */
[----:B------:R5:W-:Y:S01]  /*5010*/  MUFU.EX2 R213, R26 ;  /* 0x0000001a00d57308 */ /* 0x000be20000000800 */
[----:B----4-:R-:W-:-:S02]  /*5020*/  F2FP.F16.F32.PACK_AB R25, R220, R221 ;  /* 0x000000dddc19723e */ /* 0x010fc400000000ff */
[----:B--2---:R-:W-:Y:S01]  /*5030*/  LOP3.LUT R27, R4, 0xff, RZ, 0xc0, !PT ;  /* 0x000000ff041b7812 */ /* 0x004fe200078ec0ff */
[C---:B------:R-:W-:Y:S01]  /*5040*/  HMMA.16816.F32 R100, R16.reuse, R42, RZ ;  /* 0x0000002a1064723c */ /* 0x040fe200000018ff */
[----:B------:R-:W-:Y:S02]  /*5050*/  SHF.R.U32.HI R28, RZ, 0x18, R4 ;  /* 0x00000018ff1c7819 */ /* 0x000fe40000011604 */
[----:B------:R-:W-:Y:S01]  /*5060*/  LOP3.LUT R24, R15, UR18, R32, 0x96, !PT ;  /* 0x000000120f187c12 */ /* 0x000fe2000f8e9620 */
[----:B-1----:R-:W-:Y:S01]  /*5070*/  FFMA.FTZ R21, R87, UR19, -R7 ;  /* 0x0000001357157c23 */ /* 0x002fe20008010807 */
[----:B------:R-:W1:Y:S01]  /*5080*/  LDSM.16.MT88.4 R32, [R177+0x6800] ;  /* 0x00680000b120783b */ /* 0x000e620000004200 */
[----:B------:R-:W-:Y:S02]  /*5090*/  HMMA.16816.F32 R84, R16, R50, RZ ;  /* 0x000000321054723c */ /* 0x000fe400000018ff */
[----:B------:R3:W-:Y:S01]  /*50a0*/  MUFU.EX2 R216, R21 ;  /* 0x0000001500d87308 */ /* 0x0007e20000000800 */
[----:B-----5:R-:W-:Y:S01]  /*50b0*/  SHF.R.U32.HI R26, RZ, 0x8, R5 ;  /* 0x00000008ff1a7819 */ /* 0x020fe20000011605 */
[----:B------:R-:W-:-:S03]  /*50c0*/  FFMA.FTZ R5, R121, UR19, -R6 ;  /* 0x0000001379057c23 */ /* 0x000fc60008010806 */
[----:B------:R-:W-:Y:S02]  /*50d0*/  LOP3.LUT R19, R13, 0xff, RZ, 0xc0, !PT ;  /* 0x000000ff0d137812 */ /* 0x000fe400078ec0ff */
[--C-:B------:R-:W-:Y:S01]  /*50e0*/  SHF.R.U32.HI R17, RZ, 0x10, R13.reuse ;  /* 0x00000010ff117819 */ /* 0x100fe2000001160d */
[----:B------:R2:W4:Y:S01]  /*50f0*/  MUFU.EX2 R211, R5 ;  /* 0x0000000500d37308 */ /* 0x0005220000000800 */
[----:B------:R-:W-:Y:S02]  /*5100*/  SHF.R.U32.HI R16, RZ, 0x18, R13 ;  /* 0x00000018ff107819 */ /* 0x000fe4000001160d */
[----:B------:R-:W-:Y:S02]  /*5110*/  PRMT R26, R27, 0x5410, R26 ;  /* 0x000054101b1a7816 */ /* 0x000fe4000000001a */
[----:B---3--:R-:W-:-:S04]  /*5120*/  F2FP.F16.F32.PACK_AB R21, R215, R219 ;  /* 0x000000dbd715723e */ /* 0x008fc800000000ff */
[----:B------:R-:W-:Y:S02]  /*5130*/  LOP3.LUT R23, R23, R21, RZ, 0xc0, !PT ;  /* 0x0000001517177212 */ /* 0x000fe400078ec0ff */
[----:B------:R-:W-:Y:S01]  /*5140*/  HSET2.LE.AND R21, R29, R198, PT ;  /* 0x000000c61d157233 */ /* 0x000fe20003803000 */
[----:B--2---:R-:W-:-:S04]  /*5150*/  FFMA.FTZ R5, R122, UR19, -R6 ;  /* 0x000000137a057c23 */ /* 0x004fc80008010806 */
[----:B------:R-:W-:Y:S02]  /*5160*/  LOP3.LUT R21, R21, R25, RZ, 0xc0, !PT ;  /* 0x0000001915157212 */ /* 0x000fe400078ec0ff */
[----:B------:R-:W-:Y:S01]  /*5170*/  SHF.R.U32.HI R25, RZ, 0x10, R4 ;  /* 0x00000010ff197819 */ /* 0x000fe20000011604 */
[----:B------:R2:W-:Y:S01]  /*5180*/  MUFU.EX2 R212, R5 ;  /* 0x0000000500d47308 */ /* 0x0005e20000000800 */
[----:B------:R-:W-:Y:S01]  /*5190*/  LOP3.LUT R4, R13, 0xffff, RZ, 0xc0, !PT ;  /* 0x0000ffff0d047812 */ /* 0x000fe200078ec0ff */
[----:B------:R-:W-:Y:S01]  /*51a0*/  FFMA.FTZ R13, R123, UR19, -R6 ;  /* 0x000000137b0d7c23 */ /* 0x000fe20008010806 */
[----:B------:R-:W-:Y:S01]  /*51b0*/  LOP3.LUT R18, R25, 0xff, RZ, 0xc0, !PT ;  /* 0x000000ff19127812 */ /* 0x000fe200078ec0ff */
[----:B------:R-:W-:Y:S01]  /*51c0*/  HMMA.16816.F32 R76, R20, R36, RZ ;  /* 0x00000024144c723c */ /* 0x000fe200000018ff */
[----:B----4-:R-:W-:-:S03]  /*51d0*/  F2FP.F16.F32.PACK_AB R25, R211, R213 ;  /* 0x000000d5d319723e */ /* 0x010fc600000000ff */
[----:B------:R3:W4:Y:S02]  /*51e0*/  MUFU.EX2 R210, R13 ;  /* 0x0000000d00d27308 */ /* 0x0007240000000800 */
[C---:B------:R-:W-:Y:S01]  /*51f0*/  HMMA.16816.F32 R108, R20.reuse, R38, RZ ;  /* 0x00000026146c723c */ /* 0x040fe200000018ff */
[----:B------:R-:W-:Y:S05]  /*5200*/  LDSM.16.MT88.4 R36, [R180+0x6800] ;  /* 0x00680000b424783b */ /* 0x000fea0000004200 */
[----:B------:R-:W-:Y:S01]  /*5210*/  HMMA.16816.F32 R64, R20, R44, RZ ;  /* 0x0000002c1440723c */ /* 0x000fe200000018ff */
[----:B--2---:R-:W-:Y:S02]  /*5220*/  SHF.R.U32.HI R5, RZ, 0x8, R4 ;  /* 0x00000008ff057819 */ /* 0x004fe40000011604 */
[----:B------:R-:W-:-:S02]  /*5230*/  LOP3.LUT R4, R17, 0xff, RZ, 0xc0, !PT ;  /* 0x000000ff11047812 */ /* 0x000fc400078ec0ff */
[----:B------:R-:W-:Y:S01]  /*5240*/  PRMT R19, R19, 0x5410, R5 ;  /* 0x0000541013137816 */ /* 0x000fe20000000005 */
[C---:B------:R-:W-:Y:S01]  /*5250*/  HMMA.16816.F32 R112, R20.reuse, R46, RZ ;  /* 0x0000002e1470723c */ /* 0x040fe200000018ff */
[----:B------:R-:W-:Y:S01]  /*5260*/  PRMT R16, R4, 0x5410, R16 ;  /* 0x0000541004107816 */ /* 0x000fe20000000010 */
[----:B------:R-:W2:Y:S01]  /*5270*/  LDSM.16.MT88.4 R44, [R178+0x6800] ;  /* 0x00680000b22c783b */ /* 0x000ea20000004200 */
[--C-:B------:R-:W-:Y:S01]  /*5280*/  HSET2.LE.AND R4, R26, R198.reuse, PT ;  /* 0x000000c61a047233 */ /* 0x100fe20003803000 */
[----:B---3--:R-:W-:Y:S01]  /*5290*/  FFMA.FTZ R13, R124, UR19, -R8 ;  /* 0x000000137c0d7c23 */ /* 0x008fe20008010808 */
[----:B------:R-:W-:Y:S01]  /*52a0*/  F2FP.F16.F32.PACK_AB R5, R214, R216 ;  /* 0x000000d8d605723e */ /* 0x000fe200000000ff */
[C---:B------:R-:W-:Y:S01]  /*52b0*/  HMMA.16816.F32 R60, R20.reuse, R40, RZ ;  /* 0x00000028143c723c */ /* 0x040fe200000018ff */
[----:B------:R-:W-:Y:S01]  /*52c0*/  PRMT R17, R18, 0x5410, R28 ;  /* 0x0000541012117816 */ /* 0x000fe2000000001c */
[----:B------:R3:W-:Y:S01]  /*52d0*/  MUFU.EX2 R209, R13 ;  /* 0x0000000d00d17308 */ /* 0x0007e20000000800 */
[----:B------:R-:W-:Y:S01]  /*52e0*/  LOP3.LUT R18, R4, R5, RZ, 0xc0, !PT ;  /* 0x0000000504127212 */ /* 0x000fe200078ec0ff */
[----:B------:R-:W-:Y:S01]  /*52f0*/  FFMA.FTZ R5, R125, UR19, -R8 ;  /* 0x000000137d057c23 */ /* 0x000fe20008010808 */
[----:B------:R-:W-:Y:S01]  /*5300*/  FFMA.FTZ R26, R127, UR19, -R0 ;  /* 0x000000137f1a7c23 */ /* 0x000fe20008010800 */
[--C-:B------:R-:W-:Y:S01]  /*5310*/  HSET2.LE.AND R4, R17, R198.reuse, PT ;  /* 0x000000c611047233 */ /* 0x100fe20003803000 */
[----:B------:R-:W-:Y:S01]  /*5320*/  HMMA.16816.F32 R136, R20, R42, RZ ;  /* 0x0000002a1488723c */ /* 0x000fe200000018ff */
[----:B------:R-:W-:-:S02]  /*5330*/  HSET2.LE.AND R17, R16, R198, PT ;  /* 0x000000c610117233 */ /* 0x000fc40003803000 */
[----:B------:R4:W-:Y:S01]  /*5340*/  MUFU.EX2 R208, R5 ;  /* 0x0000000500d07308 */ /* 0x0009e20000000800 */
[----:B------:R-:W-:Y:S02]  /*5350*/  F2FP.F16.F32.PACK_AB R16, R218, R217 ;  /* 0x000000d9da10723e */ /* 0x000fe400000000ff */
[----:B------:R-:W-:Y:S01]  /*5360*/  HMMA.16816.F32 R28, R20, R48, RZ ;  /* 0x00000030141c723c */ /* 0x000fe200000018ff */
[----:B------:R-:W-:Y:S01]  /*5370*/  LOP3.LUT R17, R17, R25, RZ, 0xc0, !PT ;  /* 0x0000001911117212 */ /* 0x000fe200078ec0ff */
[----:B------:R-:W-:-:S03]  /*5380*/  IMAD.WIDE.U32 R42, R117, -0x326172a9, RZ ;  /* 0xcd9e8d57752a7825 */ /* 0x000fc600078e00ff */
[----:B------:R-:W-:Y:S01]  /*5390*/  MUFU.EX2 R207, R26 ;  /* 0x0000001a00cf7308 */ /* 0x000fe20000000800 */
[----:B---3--:R-:W-:Y:S01]  /*53a0*/  HSET2.LE.AND R13, R19, R198, PT ;  /* 0x000000c6130d7233 */ /* 0x008fe20003803000 */
[----:B------:R-:W-:Y:S04]  /*53b0*/  HMMA.16816.F32 R120, R20, R50, RZ ;  /* 0x000000321478723c */ /* 0x000fe800000018ff */
[----:B------:R-:W-:Y:S02]  /*53c0*/  LOP3.LUT R16, R13, R16, RZ, 0xc0, !PT ;  /* 0x000000100d107212 */ /* 0x000fe400078ec0ff */
[----:B----4-:R-:W-:Y:S01]  /*53d0*/  F2FP.F16.F32.PACK_AB R5, R210, R212 ;  /* 0x000000d4d205723e */ /* 0x010fe200000000ff */
[----:B------:R-:W-:Y:S01]  /*53e0*/  IMAD.WIDE.U32 R50, R57, -0x326172a9, RZ ;  /* 0xcd9e8d5739327825 */ /* 0x000fe200078e00ff */
[----:B------:R-:W-:-:S02]  /*53f0*/  LOP3.LUT R20, R14, 0xff, RZ, 0xc0, !PT ;  /* 0x000000ff0e147812 */ /* 0x000fc400078ec0ff */
[----:B------:R-:W-:Y:S01]  /*5400*/  LOP3.LUT R19, R4, R5, RZ, 0xc0, !PT ;  /* 0x0000000504137212 */ /* 0x000fe200078ec0ff */
[----:B------:R-:W-:Y:S01]  /*5410*/  FFMA.FTZ R5, R131, UR19, -R0 ;  /* 0x0000001383057c23 */ /* 0x000fe20008010800 */
[----:B------:R-:W-:Y:S02]  /*5420*/  LOP3.LUT R4, R14, 0xffff, RZ, 0xc0, !PT ;  /* 0x0000ffff0e047812 */ /* 0x000fe400078ec0ff */
[----:B------:R-:W-:Y:S01]  /*5430*/  SHF.R.U32.HI R15, RZ, 0x10, R14 ;  /* 0x00000010ff0f7819 */ /* 0x000fe2000001160e */
[----:B------:R3:W4:Y:S01]  /*5440*/  MUFU.EX2 R206, R5 ;  /* 0x0000000500ce7308 */ /* 0x0007220000000800 */
[----:B------:R-:W-:Y:S01]  /*5450*/  SHF.R.U32.HI R13, RZ, 0x8, R4 ;  /* 0x00000008ff0d7819 */ /* 0x000fe20000011604 */
[----:B-1----:R-:W-:Y:S01]  /*5460*/  HMMA.16816.F32 R132, R16, R32, R72 ;  /* 0x000000201084723c */ /* 0x002fe20000001848 */
[----:B------:R-:W-:Y:S02]  /*5470*/  LOP3.LUT R4, R24, 0xffff, RZ, 0xc0, !PT ;  /* 0x0000ffff18047812 */ /* 0x000fe400078ec0ff */
[----:B------:R-:W-:-:S02]  /*5480*/  SHF.R.U32.HI R21, RZ, 0x18, R14 ;  /* 0x00000018ff157819 */ /* 0x000fc4000001160e */
[----:B------:R-:W-:Y:S01]  /*5490*/  LOP3.LUT R14, R15, 0xff, RZ, 0xc0, !PT ;  /* 0x000000ff0f0e7812 */ /* 0x000fe200078ec0ff */
[C---:B--2---:R-:W-:Y:S01]  /*54a0*/  HMMA.16816.F32 R88, R16.reuse, R44, R88 ;  /* 0x0000002c1058723c */ /* 0x044fe20000001858 */
[----:B------:R-:W-:Y:S02]  /*54b0*/  LOP3.LUT R15, R24, 0xff, RZ, 0xc0, !PT ;  /* 0x000000ff180f7812 */ /* 0x000fe400078ec0ff */
[----:B------:R-:W-:Y:S02]  /*54c0*/  SHF.R.U32.HI R4, RZ, 0x8, R4 ;  /* 0x00000008ff047819 */ /* 0x000fe40000011604 */
[----:B------:R-:W-:Y:S01]  /*54d0*/  PRMT R20, R20, 0x5410, R13 ;  /* 0x0000541014147816 */ /* 0x000fe2000000000d */
[----:B------:R-:W-:Y:S01]  /*54e0*/  HMMA.16816.F32 R80, R16, R52, R80 ;  /* 0x000000341050723c */ /* 0x000fe20000001850 */
[----:B------:R-:W-:Y:S01]  /*54f0*/  PRMT R23, R15, 0x5410, R4 ;  /* 0x000054100f177816 */ /* 0x000fe20000000004 */
[----:B---3--:R-:W-:Y:S01]  /*5500*/  FFMA.FTZ R5, R126, UR19, -R0 ;  /* 0x000000137e057c23 */ /* 0x008fe20008010800 */
[----:B------:R-:W-:-:S02]  /*5510*/  SHF.R.U32.HI R4, RZ, 0x10, R24 ;  /* 0x00000010ff047819 */ /* 0x000fc40000011618 */
[----:B------:R-:W-:Y:S01]  /*5520*/  SHF.R.U32.HI R15, RZ, 0x18, R24 ;  /* 0x00000018ff0f7819 */ /* 0x000fe20000011618 */
[----:B------:R1:W-:Y:S01]  /*5530*/  MUFU.EX2 R205, R5 ;  /* 0x0000000500cd7308 */ /* 0x0003e20000000800 */
[----:B------:R-:W-:Y:S01]  /*5540*/  LOP3.LUT R13, R4, 0xff, RZ, 0xc0, !PT ;  /* 0x000000ff040d7812 */ /* 0x000fe200078ec0ff */
[----:B------:R-:W-:Y:S01]  /*5550*/  IMAD.WIDE.U32 R24, R144, -0x326172a9, RZ ;  /* 0xcd9e8d5790187825 */ /* 0x000fe200078e00ff */
[--C-:B------:R-:W-:Y:S01]  /*5560*/  HSET2.LE.AND R4, R20, R198.reuse, PT ;  /* 0x000000c614047233 */ /* 0x100fe20003803000 */
[C---:B------:R-:W-:Y:S01]  /*5570*/  HMMA.16816.F32 R124, R16.reuse, R36, R104 ;  /* 0x00000024107c723c */ /* 0x040fe20000001868 */
[----:B------:R-:W-:Y:S01]  /*5580*/  PRMT R21, R14, 0x5410, R21 ;  /* 0x000054100e157816 */ /* 0x000fe20000000015 */
[----:B------:R-:W-:Y:S01]  /*5590*/  FFMA.FTZ R14, R128, UR19, -R8 ;  /* 0x00000013800e7c23 */ /* 0x000fe20008010808 */
[----:B------:R-:W-:Y:S02]  /*55a0*/  PRMT R15, R13, 0x5410, R15 ;  /* 0x000054100d0f7816 */ /* 0x000fe4000000000f */
[--C-:B------:R-:W-:Y:S01]  /*55b0*/  HSET2.LE.AND R13, R23, R198.reuse, PT ;  /* 0x000000c6170d7233 */ /* 0x100fe20003803000 */
[----:B------:R2:W-:Y:S01]  /*55c0*/  MUFU.EX2 R203, R14 ;  /* 0x0000000e00cb7308 */ /* 0x0005e20000000800 */
[----:B------:R-:W-:Y:S01]  /*55d0*/  HMMA.16816.F32 R92, R16, R34, R92 ;  /* 0x00000022105c723c */ /* 0x000fe2000000185c */
[----:B------:R-:W-:Y:S01]  /*55e0*/  HSET2.LE.AND R15, R15, R198, PT ;  /* 0x000000c60f0f7233 */ /* 0x000fe20003803000 */
[----:B-1----:R-:W-:-:S04]  /*55f0*/  FFMA.FTZ R5, R130, UR19, -R0 ;  /* 0x0000001382057c23 */ /* 0x002fc80008010800 */
[C---:B------:R-:W-:Y:S01]  /*5600*/  HMMA.16816.F32 R100, R16.reuse, R46, R100 ;  /* 0x0000002e1064723c */ /* 0x040fe20000001864 */
[----:B------:R1:W3:Y:S05]  /*5610*/  MUFU.EX2 R204, R5 ;  /* 0x0000000500cc7308 */ /* 0x0002ea0000000800 */
[----:B------:R-:W-:Y:S01]  /*5620*/  HMMA.16816.F32 R84, R16, R54, R84 ;  /* 0x000000361054723c */ /* 0x000fe20000001854 */
[----:B--2---:R-:W-:-:S04]  /*5630*/  F2FP.F16.F32.PACK_AB R14, R237, R231 ;  /* 0x000000e7ed0e723e */ /* 0x004fc800000000ff */
[----:B------:R-:W-:Y:S02]  /*5640*/  LOP3.LUT R20, R13, R14, RZ, 0xc0, !PT ;  /* 0x0000000e0d147212 */ /* 0x000fe400078ec0ff */
[----:B-1----:R-:W-:-:S04]  /*5650*/  F2FP.F16.F32.PACK_AB R5, R226, R239 ;  /* 0x000000efe205723e */ /* 0x002fc800000000ff */
[----:B------:R-:W-:Y:S01]  /*5660*/  LOP3.LUT R22, R4, R5, RZ, 0xc0, !PT ;  /* 0x0000000504167212 */ /* 0x000fe200078ec0ff */
[----:B------:R-:W-:Y:S01]  /*5670*/  FFMA.FTZ R5, R129, UR19, -R8 ;  /* 0x0000001381057c23 */ /* 0x000fe20008010808 */
[----:B------:R-:W-:Y:S01]  /*5680*/  HSET2.LE.AND R4, R21, R198, PT ;  /* 0x000000c615047233 */ /* 0x000fe20003803000 */
[----:B------:R-:W-:Y:S01]  /*5690*/  HMMA.16816.F32 R128, R16, R38, R68 ;  /* 0x000000261080723c */ /* 0x000fe20000001844 */
[----:B----4-:R-:W-:Y:S01]  /*56a0*/  F2FP.F16.F32.PACK_AB R21, R206, R207 ;  /* 0x000000cfce15723e */ /* 0x010fe200000000ff */
[----:B------:R3:W-:Y:S03]  /*56b0*/  MUFU.EX2 R202, R5 ;  /* 0x0000000500ca7308 */ /* 0x0007e60000000800 */
[----:B------:R-:W-:Y:S01]  /*56c0*/  LOP3.LUT R21, R15, R21, RZ, 0xc0, !PT ;  /* 0x000000150f157212 */ /* 0x000fe200078ec0ff */
[----:B------:R-:W-:Y:S01]  /*56d0*/  IMAD.WIDE.U32 R14, R59, -0x326172a9, RZ ;  /* 0xcd9e8d573b0e7825 */ /* 0x000fe200078e00ff */
[----:B------:R-:W-:-:S02]  /*56e0*/  LOP3.LUT R17, R25, UR12, R58, 0x96, !PT ;  /* 0x0000000c19117c12 */ /* 0x000fc4000f8e963a */
[----:B------:R-:W-:Y:S01]  /*56f0*/  LOP3.LUT R13, R51, UR10, R14, 0x96, !PT ;  /* 0x0000000a330d7c12 */ /* 0x000fe2000f8e960e */
[----:B------:R-:W-:-:S04]  /*5700*/  FFMA.FTZ R14, R142, UR19, -R7 ;  /* 0x000000138e0e7c23 */ /* 0x000fc80008010807 */
[----:B------:R-:W-:Y:S01]  /*5710*/  IMAD.WIDE.U32 R48, R13, -0x2daee0ad, RZ ;  /* 0xd2511f530d307825 */ /* 0x000fe200078e00ff */
[----:B------:R-:W-:Y:S01]  /*5720*/  LOP3.LUT R13, R43, UR10, R24, 0x96, !PT ;  /* 0x0000000a2b0d7c12 */ /* 0x000fe2000f8e9618 */
[----:B------:R-:W-:Y:S01]  /*5730*/  MUFU.EX2 R199, R14 ;  /* 0x0000000e00c77308 */ /* 0x000fe20000000800 */
[----:B---3--:R-:W-:-:S03]  /*5740*/  F2FP.F16.F32.PACK_AB R5, R204, R205 ;  /* 0x000000cdcc05723e */ /* 0x008fc600000000ff */
[----:B------:R-:W-:Y:S01]  /*5750*/  IMAD.WIDE.U32 R40, R13, -0x2daee0ad, RZ ;  /* 0xd2511f530d287825 */ /* 0x000fe200078e00ff */
[----:B------:R-:W-:-:S03]  /*5760*/  LOP3.LUT R23, R4, R5, RZ, 0xc0, !PT ;  /* 0x0000000504177212 */ /* 0x000fc600078ec0ff */
[--C-:B------:R-:W-:Y:S01]  /*5770*/  FFMA.FTZ R4, R140, UR19, -R7.reuse ;  /* 0x000000138c047c23 */ /* 0x100fe20008010807 */
[----:B------:R-:W-:-:S03]  /*5780*/  FFMA.FTZ R5, R141, UR19, -R7 ;  /* 0x000000138d057c23 */ /* 0x000fc60008010807 */
[----:B------:R1:W-:Y:S01]  /*5790*/  MUFU.EX2 R201, R4 ;  /* 0x0000000400c97308 */ /* 0x0003e20000000800 */
[C---:B------:R-:W-:Y:S07]  /*57a0*/  HMMA.16816.F32 R148, R20.reuse, R44, R60 ;  /* 0x0000002c1494723c */ /* 0x040fee000000183c */
[----:B------:R2:W-:Y:S01]  /*57b0*/  MUFU.EX2 R200, R5 ;  /* 0x0000000500c87308 */ /* 0x0005e20000000800 */
[C---:B------:R-:W-:Y:S06]  /*57c0*/  HMMA.16816.F32 R72, R20.reuse, R36, R64 ;  /* 0x000000241448723c */ /* 0x040fec0000001840 */
[----:B------:R-:W-:Y:S01]  /*57d0*/  HMMA.16816.F32 R152, R20, R52, R28 ;  /* 0x000000341498723c */ /* 0x000fe2000000181c */
[----:B------:R-:W-:Y:S01]  /*57e0*/  LDSM.16.MT88.4 R28, [R180+0x7000] ;  /* 0x00700000b41c783b */ /* 0x000fe20000004200 */
[----:B-1----:R-:W-:Y:S01]  /*57f0*/  LOP3.LUT R4, R15, UR12, R56, 0x96, !PT ;  /* 0x0000000c0f047c12 */ /* 0x002fe2000f8e9638 */
[----:B------:R-:W-:-:S02]  /*5800*/  IMAD.WIDE.U32 R14, R17, -0x2daee0ad, RZ ;  /* 0xd2511f53110e7825 */ /* 0x000fc400078e00ff */
[----:B------:R-:W-:Y:S01]  /*5810*/  LDSM.16.MT88.4 R56, [R179+0x7000] ;  /* 0x00700000b338783b */ /* 0x000fe20000004200 */
[----:B------:R-:W-:Y:S01]  /*5820*/  HMMA.16816.F32 R76, R20, R32, R76 ;  /* 0x00000020144c723c */ /* 0x000fe2000000184c */
[----:B------:R-:W-:Y:S01]  /*5830*/  LOP3.LUT R25, R41, UR5, R14, 0x96, !PT ;  /* 0x0000000529197c12 */ /* 0x000fe2000f8e960e */
[----:B------:R-:W-:Y:S01]  /*5840*/  FFMA.FTZ R14, R146, UR19, -R6 ;  /* 0x00000013920e7c23 */ /* 0x000fe20008010806 */
[----:B--2---:R-:W-:Y:S01]  /*5850*/  IMAD.WIDE.U32 R4, R4, -0x2daee0ad, RZ ;  /* 0xd2511f5304047825 */ /* 0x004fe200078e00ff */
[----:B------:R-:W-:-:S03]  /*5860*/  LOP3.LUT R24, R15, UR9, R116, 0x96, !PT ;  /* 0x000000090f187c12 */ /* 0x000fc6000f8e9674 */
[----:B------:R-:W-:Y:S01]  /*5870*/  FFMA.FTZ R15, R145, UR19, -R6 ;  /* 0x00000013910f7c23 */ /* 0x000fe20008010806 */
[----:B------:R-:W-:Y:S01]  /*5880*/  MUFU.EX2 R195, R14 ;  /* 0x0000000e00c37308 */ /* 0x000fe20000000800 */
[C---:B------:R-:W-:Y:S01]  /*5890*/  HMMA.16816.F32 R68, R20.reuse, R34, R108 ;  /* 0x000000221444723c */ /* 0x040fe2000000186c */
[----:B------:R-:W-:Y:S01]  /*58a0*/  LOP3.LUT R16, R5, UR9, R98, 0x96, !PT ;  /* 0x0000000905107c12 */ /* 0x000fe2000f8e9662 */
[----:B------:R-:W-:Y:S01]  /*58b0*/  FFMA.FTZ R5, R143, UR19, -R7 ;  /* 0x000000138f057c23 */ /* 0x000fe20008010807 */
[----:B------:R-:W-:Y:S01]  /*58c0*/  LOP3.LUT R4, R49, UR5, R4, 0x96, !PT ;  /* 0x0000000531047c12 */ /* 0x000fe2000f8e9604 */
[----:B------:R-:W-:Y:S01]  /*58d0*/  IMAD.WIDE.U32 R26, R24, -0x326172a9, RZ ;  /* 0xcd9e8d57181a7825 */ /* 0x000fe200078e00ff */
[----:B------:R-:W1:Y:S01]  /*58e0*/  LDSM.16.MT88.4 R32, [R177+0x7000] ;  /* 0x00700000b120783b */ /* 0x000e620000004200 */
[C---:B------:R-:W-:Y:S01]  /*58f0*/  HMMA.16816.F32 R60, R20.reuse, R38, R112 ;  /* 0x00000026143c723c */ /* 0x040fe20000001870 */
[----:B------:R2:W3:Y:S01]  /*5900*/  MUFU.EX2 R197, R5 ;  /* 0x0000000500c57308 */ /* 0x0004e20000000800 */
[----:B------:R-:W-:Y:S01]  /*5910*/  IMAD.WIDE.U32 R44, R16, -0x326172a9, RZ ;  /* 0xcd9e8d57102c7825 */ /* 0x000fe200078e00ff */
[----:B------:R-:W4:Y:S03]  /*5920*/  LDSM.16.MT88.4 R36, [R178+0x7000] ;  /* 0x00700000b224783b */ /* 0x000f260000004200 */
[----:B------:R-:W-:Y:S01]  /*5930*/  FFMA.FTZ R24, R164, UR19, -R0 ;  /* 0x00000013a4187c23 */ /* 0x000fe20008010800 */
[C---:B------:R-:W-:Y:S01]  /*5940*/  HMMA.16816.F32 R64, R20.reuse, R46, R136 ;  /* 0x0000002e1440723c */ /* 0x040fe20000001888 */
[----:B------:R-:W5:Y:S01]  /*5950*/  LDSM.16.MT88.4 R112, [R177+0x7800] ;  /* 0x00780000b170783b */ /* 0x000f620000004200 */
[----:B------:R3:W-:Y:S04]  /*5960*/  MUFU.EX2 R196, R15 ;  /* 0x0000000f00c47308 */ /* 0x0007e80000000800 */
[----:B------:R-:W-:Y:S04]  /*5970*/  HMMA.16816.F32 R52, R20, R54, R120 ;  /* 0x000000361434723c */ /* 0x000fe80000001878 */
[----:B------:R-:W-:Y:S01]  /*5980*/  MUFU.EX2 R51, R24 ;  /* 0x0000001800337308 */ /* 0x000fe20000000800 */
[----:B--2---:R-:W-:-:S03]  /*5990*/  IMAD.WIDE.U32 R4, R4, -0x326172a9, RZ ;  /* 0xcd9e8d5704047825 */ /* 0x004fc600078e00ff */
[C---:B------:R-:W-:Y:S02]  /*59a0*/  LOP3.LUT R13, R4.reuse, 0xffff, RZ, 0xc0, !PT ;  /* 0x0000ffff040d7812 */ /* 0x040fe400078ec0ff */
[----:B------:R-:W-:Y:S02]  /*59b0*/  LOP3.LUT R16, R4, 0xff, RZ, 0xc0, !PT ;  /* 0x000000ff04107812 */ /* 0x000fe400078ec0ff */
[----:B------:R-:W-:Y:S02]  /*59c0*/  SHF.R.U32.HI R14, RZ, 0x8, R13 ;  /* 0x00000008ff0e7819 */ /* 0x000fe4000001160d */
[----:B------:R-:W-:Y:S02]  /*59d0*/  SHF.R.U32.HI R13, RZ, 0x10, R4 ;  /* 0x00000010ff0d7819 */ /* 0x000fe40000011604 */
[----:B------:R-:W-:Y:S02]  /*59e0*/  PRMT R19, R16, 0x5410, R14 ;  /* 0x0000541010137816 */ /* 0x000fe4000000000e */
[----:B------:R-:W-:Y:S01]  /*59f0*/  LOP3.LUT R16, R13, 0xff, RZ, 0xc0, !PT ;  /* 0x000000ff0d107812 */ /* 0x000fe200078ec0ff */
[----:B------:R-:W-:Y:S01]  /*5a00*/  FFMA.FTZ R13, R147, UR19, -R6 ;  /* 0x00000013930d7c23 */ /* 0x000fe20008010806 */
[----:B------:R-:W-:-:S02]  /*5a10*/  LOP3.LUT R5, R5, UR17, R44, 0x96, !PT ;  /* 0x0000001105057c12 */ /* 0x000fc4000f8e962c */
[----:B------:R-:W-:Y:S01]  /*5a20*/  SHF.R.U32.HI R18, RZ, 0x18, R4 ;  /* 0x00000018ff127819 */ /* 0x000fe20000011604 */
[----:B------:R2:W1:Y:S01]  /*5a30*/  MUFU.EX2 R194, R13 ;  /* 0x0000000d00c27308 */ /* 0x0004620000000800 */
[C---:B------:R-:W-:Y:S02]  /*5a40*/  LOP3.LUT R4, R5.reuse, 0xffff, RZ, 0xc0, !PT ;  /* 0x0000ffff05047812 */ /* 0x040fe400078ec0ff */
[--C-:B------:R-:W-:Y:S02]  /*5a50*/  SHF.R.U32.HI R14, RZ, 0x10, R5.reuse ;  /* 0x00000010ff0e7819 */ /* 0x100fe40000011605 */
[----:B------:R-:W-:Y:S02]  /*5a60*/  LOP3.LUT R17, R5, 0xff, RZ, 0xc0, !PT ;  /* 0x000000ff05117812 */ /* 0x000fe400078ec0ff */
[----:B---3--:R-:W-:Y:S02]  /*5a70*/  SHF.R.U32.HI R15, RZ, 0x8, R4 ;  /* 0x00000008ff0f7819 */ /* 0x008fe40000011604 */
[----:B------:R-:W-:-:S02]  /*5a80*/  SHF.R.U32.HI R5, RZ, 0x18, R5 ;  /* 0x00000018ff057819 */ /* 0x000fc40000011605 */
[----:B------:R-:W-:Y:S01]  /*5a90*/  LOP3.LUT R4, R14, 0xff, RZ, 0xc0, !PT ;  /* 0x000000ff0e047812 */ /* 0x000fe200078ec0ff */
[----:B------:R-:W-:Y:S01]  /*5aa0*/  FFMA.FTZ R14, R158, UR19, -R8 ;  /* 0x000000139e0e7c23 */ /* 0x000fe20008010808 */
[----:B------:R-:W-:Y:S02]  /*5ab0*/  PRMT R17, R17, 0x5410, R15 ;  /* 0x0000541011117816 */ /* 0x000fe4000000000f */
[----:B------:R-:W-:Y:S01]  /*5ac0*/  PRMT R16, R16, 0x5410, R18 ;  /* 0x0000541010107816 */ /* 0x000fe20000000012 */
[----:B------:R1:W-:Y:S01]  /*5ad0*/  MUFU.EX2 R99, R14 ;  /* 0x0000000e00637308 */ /* 0x0003e20000000800 */
[----:B--2---:R-:W-:Y:S01]  /*5ae0*/  FFMA.FTZ R13, R159, UR19, -R6 ;  /* 0x000000139f0d7c23 */ /* 0x004fe20008010806 */
[----:B------:R-:W-:Y:S02]  /*5af0*/  PRMT R15, R4, 0x5410, R5 ;  /* 0x00005410040f7816 */ /* 0x000fe40000000005 */
[----:B------:R-:W-:Y:S02]  /*5b00*/  HSET2.LE.AND R4, R19, R198, PT ;  /* 0x000000c613047233 */ /* 0x000fe40003803000 */
[----:B------:R-:W-:-:S02]  /*5b10*/  F2FP.F16.F32.PACK_AB R5, R197, R199 ;  /* 0x000000c7c505723e */ /* 0x000fc400000000ff */
[----:B------:R2:W3:Y:S01]  /*5b20*/  MUFU.EX2 R159, R13 ;  /* 0x0000000d009f7308 */ /* 0x0004e20000000800 */
[----:B------:R-:W-:Y:S02]  /*5b30*/  HSET2.LE.AND R15, R15, R198, PT ;  /* 0x000000c60f0f7233 */ /* 0x000fe40003803000 */
[----:B------:R-:W-:Y:S01]  /*5b40*/  LOP3.LUT R18, R4, R5, RZ, 0xc0, !PT ;  /* 0x0000000504127212 */ /* 0x000fe200078ec0ff */
[----:B------:R-:W-:-:S04]  /*5b50*/  FFMA.FTZ R4, R157, UR19, -R8 ;  /* 0x000000139d047c23 */ /* 0x000fc80008010808 */
[----:B------:R4:W-:Y:S01]  /*5b60*/  MUFU.EX2 R98, R4 ;  /* 0x0000000400627308 */ /* 0x0009e20000000800 */
[----:B-1----:R-:W-:Y:S02]  /*5b70*/  F2FP.F16.F32.PACK_AB R14, R194, R196 ;  /* 0x000000c4c20e723e */ /* 0x002fe400000000ff */
[----:B--2---:R-:W-:-:S05]  /*5b80*/  HSET2.LE.AND R13, R16, R198, PT ;  /* 0x000000c6100d7233 */ /* 0x004fca0003803000 */
[----:B------:R-:W-:Y:S02]  /*5b90*/  LOP3.LUT R19, R13, R14, RZ, 0xc0, !PT ;  /* 0x0000000e0d137212 */ /* 0x000fe400078ec0ff */
[----:B------:R-:W-:Y:S01]  /*5ba0*/  HSET2.LE.AND R13, R17, R198, PT ;  /* 0x000000c6110d7233 */ /* 0x000fe20003803000 */
[----:B----4-:R-:W-:Y:S01]  /*5bb0*/  IMAD.WIDE.U32 R4, R25, -0x326172a9, RZ ;  /* 0xcd9e8d5719047825 */ /* 0x010fe200078e00ff */
[----:B------:R-:W-:Y:S02]  /*5bc0*/  F2FP.F16.F32.PACK_AB R14, R200, R201 ;  /* 0x000000c9c80e723e */ /* 0x000fe400000000ff */
[----:B---3--:R-:W-:Y:S02]  /*5bd0*/  F2FP.F16.F32.PACK_AB R17, R159, R195 ;  /* 0x000000c39f11723e */ /* 0x008fe400000000ff */
[----:B------:R-:W-:Y:S01]  /*5be0*/  LOP3.LUT R16, R13, R14, RZ, 0xc0, !PT ;  /* 0x0000000e0d107212 */ /* 0x000fe200078ec0ff */
[----:B------:R-:W-:Y:S01]  /*5bf0*/  FFMA.FTZ R14, R166, UR19, -R0 ;  /* 0x00000013a60e7c23 */ /* 0x000fe20008010800 */
[----:B------:R-:W-:-:S02]  /*5c00*/  LOP3.LUT R13, R5, UR17, R26, 0x96, !PT ;  /* 0x00000011050d7c12 */ /* 0x000fc4000f8e961a */
[----:B------:R-:W-:Y:S01]  /*5c10*/  LOP3.LUT R5, R4, 0xffff, RZ, 0xc0, !PT ;  /* 0x0000ffff04057812 */ /* 0x000fe200078ec0ff */
[----:B------:R1:W2:Y:S01]  /*5c20*/  MUFU.EX2 R49, R14 ;  /* 0x0000000e00317308 */ /* 0x0002a20000000800 */
[----:B------:R-:W-:Y:S02]  /*5c30*/  LOP3.LUT R17, R15, R17, RZ, 0xc0, !PT ;  /* 0x000000110f117212 */ /* 0x000fe400078ec0ff */
[----:B------:R-:W-:Y:S01]  /*5c40*/  SHF.R.U32.HI R20, RZ, 0x8, R5 ;  /* 0x00000008ff147819 */ /* 0x000fe20000011605 */
[----:B------:R-:W-:Y:S01]  /*5c50*/  FFMA.FTZ R5, R160, UR19, -R0 ;  /* 0x00000013a0057c23 */ /* 0x000fe20008010800 */
[----:B------:R-:W-:Y:S02]  /*5c60*/  LOP3.LUT R22, R4, 0xff, RZ, 0xc0, !PT ;  /* 0x000000ff04167812 */ /* 0x000fe400078ec0ff */
[--C-:B------:R-:W-:Y:S01]  /*5c70*/  SHF.R.U32.HI R15, RZ, 0x10, R4.reuse ;  /* 0x00000010ff0f7819 */ /* 0x100fe20000011604 */
[----:B------:R3:W-:Y:S01]  /*5c80*/  MUFU.EX2 R47, R5 ;  /* 0x00000005002f7308 */ /* 0x0007e20000000800 */
[----:B------:R-:W-:Y:S01]  /*5c90*/  SHF.R.U32.HI R21, RZ, 0x18, R4 ;  /* 0x00000018ff157819 */ /* 0x000fe20000011604 */
[----:B------:R-:W-:Y:S01]  /*5ca0*/  HMMA.16816.F32 R104, R16, R32, R132 ;  /* 0x000000201068723c */ /* 0x000fe20000001884 */
[----:B------:R-:W-:-:S02]  /*5cb0*/  LOP3.LUT R4, R13, 0xffff, RZ, 0xc0, !PT ;  /* 0x0000ffff0d047812 */ /* 0x000fc400078ec0ff */
[----:B------:R-:W-:Y:S02]  /*5cc0*/  LOP3.LUT R15, R15, 0xff, RZ, 0xc0, !PT ;  /* 0x000000ff0f0f7812 */ /* 0x000fe400078ec0ff */
[----:B------:R-:W-:Y:S01]  /*5cd0*/  SHF.R.U32.HI R4, RZ, 0x8, R4 ;  /* 0x00000008ff047819 */ /* 0x000fe20000011604 */
[C---:B------:R-:W-:Y:S01]  /*5ce0*/  HMMA.16816.F32 R132, R16.reuse, R38, R100 ;  /* 0x000000261084723c */ /* 0x040fe20000001864 */
[----:B-1----:R-:W-:Y:S02]  /*5cf0*/  LOP3.LUT R14, R13, 0xff, RZ, 0xc0, !PT ;  /* 0x000000ff0d0e7812 */ /* 0x002fe400078ec0ff */
[----:B------:R-:W-:Y:S01]  /*5d00*/  PRMT R23, R15, 0x5410, R21 ;  /* 0x000054100f177816 */ /* 0x000fe20000000015 */
[----:B------:R-:W-:Y:S01]  /*5d10*/  FFMA.FTZ R15, R161, UR19, -R7 ;  /* 0x00000013a10f7c23 */ /* 0x000fe20008010807 */
[----:B------:R-:W-:Y:S01]  /*5d20*/  PRMT R21, R14, 0x5410, R4 ;  /* 0x000054100e157816 */ /* 0x000fe20000000004 */
[----:B------:R-:W-:Y:S01]  /*5d30*/  HMMA.16816.F32 R124, R16, R28, R124 ;  /* 0x0000001c107c723c */ /* 0x000fe2000000187c */
[----:B------:R-:W-:Y:S01]  /*5d40*/  PRMT R20, R22, 0x5410, R20 ;  /* 0x0000541016147816 */ /* 0x000fe20000000014 */
[----:B------:R1:W-:Y:S01]  /*5d50*/  MUFU.EX2 R44, R15 ;  /* 0x0000000f002c7308 */ /* 0x0003e20000000800 */
[----:B---3--:R-:W-:Y:S01]  /*5d60*/  FFMA.FTZ R5, R162, UR19, -R0 ;  /* 0x00000013a2057c23 */ /* 0x008fe20008010800 */
[----:B------:R-:W-:-:S02]  /*5d70*/  SHF.R.U32.HI R4, RZ, 0x10, R13 ;  /* 0x00000010ff047819 */ /* 0x000fc4000001160d */
[----:B------:R-:W-:Y:S01]  /*5d80*/  SHF.R.U32.HI R14, RZ, 0x18, R13 ;  /* 0x00000018ff0e7819 */ /* 0x000fe2000001160d */
[C---:B------:R-:W-:Y:S01]  /*5d90*/  HMMA.16816.F32 R140, R16.reuse, R36, R88 ;  /* 0x00000024108c723c */ /* 0x040fe20000001858 */
[----:B------:R-:W-:Y:S02]  /*5da0*/  LOP3.LUT R13, R4, 0xff, RZ, 0xc0, !PT ;  /* 0x000000ff040d7812 */ /* 0x000fe400078ec0ff */
[----:B------:R3:W4:Y:S01]  /*5db0*/  MUFU.EX2 R46, R5 ;  /* 0x00000005002e7308 */ /* 0x0007220000000800 */
[--C-:B------:R-:W-:Y:S01]  /*5dc0*/  HSET2.LE.AND R4, R20, R198.reuse, PT ;  /* 0x000000c614047233 */ /* 0x100fe20003803000 */
[----:B------:R-:W-:Y:S01]  /*5dd0*/  FFMA.FTZ R20, R165, UR19, -R7 ;  /* 0x00000013a5147c23 */ /* 0x000fe20008010807 */
[----:B------:R-:W-:Y:S01]  /*5de0*/  PRMT R14, R13, 0x5410, R14 ;  /* 0x000054100d0e7816 */ /* 0x000fe2000000000e */
[C---:B------:R-:W-:Y:S01]  /*5df0*/  HMMA.16816.F32 R144, R16.reuse, R56, R80 ;  /* 0x000000381090723c */ /* 0x040fe20000001850 */
[--C-:B------:R-:W-:Y:S01]  /*5e00*/  HSET2.LE.AND R13, R21, R198.reuse, PT ;  /* 0x000000c6150d7233 */ /* 0x100fe20003803000 */
[----:B------:R-:W-:Y:S01]  /*5e10*/  LDSM.16.MT88.4 R80, [R178+0x7800] ;  /* 0x00780000b250783b */ /* 0x000fe20000004200 */
[----:B--2---:R-:W-:Y:S01]  /*5e20*/  F2FP.F16.F32.PACK_AB R21, R49, R51 ;  /* 0x000000333115723e */ /* 0x004fe200000000ff */
[----:B------:R2:W-:Y:S01]  /*5e30*/  MUFU.EX2 R41, R20 ;  /* 0x0000001400297308 */ /* 0x0005e20000000800 */
[----:B-1----:R-:W-:Y:S01]  /*5e40*/  HSET2.LE.AND R15, R14, R198, PT ;  /* 0x000000c60e0f7233 */ /* 0x002fe20003803000 */
[----:B------:R-:W-:Y:S01]  /*5e50*/  HMMA.16816.F32 R116, R16, R34, R92 ;  /* 0x000000221074723c */ /* 0x000fe2000000185c */
[----:B------:R-:W-:-:S03]  /*5e60*/  F2FP.F16.F32.PACK_AB R14, R208, R209 ;  /* 0x000000d1d00e723e */ /* 0x000fc600000000ff */
[----:B------:R-:W-:Y:S02]  /*5e70*/  LOP3.LUT R21, R15, R21, RZ, 0xc0, !PT ;  /* 0x000000150f157212 */ /* 0x000fe400078ec0ff */
[----:B------:R-:W-:Y:S01]  /*5e80*/  HMMA.16816.F32 R128, R16, R30, R128 ;  /* 0x0000001e1080723c */ /* 0x000fe20000001880 */
[----:B---3--:R-:W-:-:S04]  /*5e90*/  F2FP.F16.F32.PACK_AB R5, R202, R203 ;  /* 0x000000cbca05723e */ /* 0x008fc800000000ff */
[----:B------:R-:W-:Y:S01]  /*5ea0*/  LOP3.LUT R22, R4, R5, RZ, 0xc0, !PT ;  /* 0x0000000504167212 */ /* 0x000fe200078ec0ff */
[--C-:B------:R-:W-:Y:S01]  /*5eb0*/  FFMA.FTZ R5, R163, UR19, -R7.reuse ;  /* 0x00000013a3057c23 */ /* 0x100fe20008010807 */
[----:B------:R-:W-:Y:S01]  /*5ec0*/  HSET2.LE.AND R4, R23, R198, PT ;  /* 0x000000c617047233 */ /* 0x000fe20003803000 */
[----:B------:R-:W-:Y:S01]  /*5ed0*/  HMMA.16816.F32 R100, R16, R58, R84 ;  /* 0x0000003a1064723c */ /* 0x000fe20000001854 */
[----:B--2---:R-:W-:Y:S01]  /*5ee0*/  LOP3.LUT R20, R13, R14, RZ, 0xc0, !PT ;  /* 0x0000000e0d147212 */ /* 0x004fe200078ec0ff */
[----:B------:R4:W1:Y:S01]  /*5ef0*/  MUFU.EX2 R43, R5 ;  /* 0x00000005002b7308 */ /* 0x0008620000000800 */
[----:B------:R-:W-:Y:S01]  /*5f00*/  FFMA.FTZ R7, R167, UR19, -R7 ;  /* 0x00000013a7077c23 */ /* 0x000fe20008010807 */
[----:B------:R-:W-:-:S06]  /*5f10*/  FFMA.FTZ R13, R169, UR19, -R6 ;  /* 0x00000013a90d7c23 */ /* 0x000fcc0008010806 */
[----:B------:R2:W3:Y:S08]  /*5f20*/  MUFU.EX2 R243, R7 ;  /* 0x0000000700f37308 */ /* 0x0004f00000000800 */
[----:B------:R5:W-:Y:S01]  /*5f30*/  MUFU.EX2 R26, R13 ;  /* 0x0000000d001a7308 */ /* 0x000be20000000800 */
[----:B----4-:R-:W-:-:S04]  /*5f40*/  F2FP.F16.F32.PACK_AB R5, R46, R47 ;  /* 0x0000002f2e05723e */ /* 0x010fc800000000ff */
[----:B------:R-:W-:Y:S02]  /*5f50*/  LOP3.LUT R23, R4, R5, RZ, 0xc0, !PT ;  /* 0x0000000504177212 */ /* 0x000fe400078ec0ff */
[----:B------:R-:W-:Y:S02]  /*5f60*/  LOP3.LUT R4, R27, UR8, R42, 0x96, !PT ;  /* 0x000000081b047c12 */ /* 0x000fe4000f8e962a */
[----:B------:R-:W-:Y:S01]  /*5f70*/  LOP3.LUT R5, R45, UR8, R50, 0x96, !PT ;  /* 0x000000082d057c12 */ /* 0x000fe2000f8e9632 */
[----:B--2---:R-:W-:Y:S02]  /*5f80*/  FFMA.FTZ R7, R168, UR19, -R6 ;  /* 0x00000013a8077c23 */ /* 0x004fe40008010806 */
[----:B------:R-:W-:Y:S01]  /*5f90*/  IMAD.WIDE.U32 R14, R4, -0x2daee0ad, RZ ;  /* 0xd2511f53040e7825 */ /* 0x000fe200078e00ff */
[----:B------:R-:W-:Y:S01]  /*5fa0*/  HMMA.16816.F32 R108, R20, R32, R76 ;  /* 0x00000020146c723c */ /* 0x000fe2000000184c */
[----:B------:R-:W2:Y:S02]  /*5fb0*/  MUFU.EX2 R27, R7 ;  /* 0x00000007001b7308 */ /* 0x000ea40000000800 */
[----:B------:R-:W-:-:S04]  /*5fc0*/  IMAD.WIDE.U32 R4, R5, -0x2daee0ad, RZ ;  /* 0xd2511f5305047825 */ /* 0x000fc800078e00ff */
[----:B-----5:R-:W-:Y:S01]  /*5fd0*/  FFMA.FTZ R13, R171, UR19, -R6 ;  /* 0x00000013ab0d7c23 */ /* 0x020fe20008010806 */
[C---:B------:R-:W-:Y:S01]  /*5fe0*/  HMMA.16816.F32 R32, R20.reuse, R34, R68 ;  /* 0x000000221420723c */ /* 0x040fe20000001844 */
[----:B------:R-:W4:Y:S01]  /*5ff0*/  LDSM.16.MT88.4 R68, [R180+0x7800] ;  /* 0x00780000b444783b */ /* 0x000f220000004200 */
[C---:B------:R-:W-:Y:S01]  /*6000*/  LOP3.LUT R16, R4.reuse, 0xffff, RZ, 0xc0, !PT ;  /* 0x0000ffff04107812 */ /* 0x040fe200078ec0ff */
[----:B------:R5:W-:Y:S01]  /*6010*/  MUFU.EX2 R244, R13 ;  /* 0x0000000d00f47308 */ /* 0x000be20000000800 */
[----:B------:R-:W-:Y:S02]  /*6020*/  LOP3.LUT R18, R4, 0xff, RZ, 0xc0, !PT ;  /* 0x000000ff04127812 */ /* 0x000fe400078ec0ff */
[----:B------:R-:W-:Y:S01]  /*6030*/  SHF.R.U32.HI R16, RZ, 0x8, R16 ;  /* 0x00000008ff107819 */ /* 0x000fe20000011610 */
[----:B------:R-:W-:Y:S01]  /*6040*/  HMMA.16816.F32 R120, R20, R28, R72 ;  /* 0x0000001c1478723c */ /* 0x000fe20000001848 */
[----:B------:R-:W-:Y:S02]  /*6050*/  LOP3.LUT R5, R5, UR18, R48, 0x96, !PT ;  /* 0x0000001205057c12 */ /* 0x000fe4000f8e9630 */
[----:B------:R-:W-:-:S02]  /*6060*/  SHF.R.U32.HI R17, RZ, 0x10, R4 ;  /* 0x00000010ff117819 */ /* 0x000fc40000011604 */
[----:B------:R-:W-:Y:S01]  /*6070*/  SHF.R.U32.HI R19, RZ, 0x18, R4 ;  /* 0x00000018ff137819 */ /* 0x000fe20000011604 */
[----:B------:R-:W-:Y:S01]  /*6080*/  FFMA.FTZ R4, R170, UR19, -R6 ;  /* 0x00000013aa047c23 */ /* 0x000fe20008010806 */
[----:B------:R-:W-:Y:S01]  /*6090*/  PRMT R18, R18, 0x5410, R16 ;  /* 0x0000541012127816 */ /* 0x000fe20000000010 */
[C---:B------:R-:W-:Y:S01]  /*60a0*/  HMMA.16816.F32 R136, R20.reuse, R56, R152 ;  /* 0x000000381488723c */ /* 0x040fe20000001898 */
[----:B------:R-:W-:Y:S01]  /*60b0*/  LOP3.LUT R16, R5, 0xffff, RZ, 0xc0, !PT ;  /* 0x0000ffff05107812 */ /* 0x000fe200078ec0ff */
[----:B------:R1:W2:Y:S01]  /*60c0*/  MUFU.EX2 R25, R4 ;  /* 0x0000000400197308 */ /* 0x0002a20000000800 */
[----:B------:R-:W-:Y:S02]  /*60d0*/  LOP3.LUT R17, R17, 0xff, RZ, 0xc0, !PT ;  /* 0x000000ff11117812 */ /* 0x000fe400078ec0ff */
[----:B------:R-:W-:Y:S01]  /*60e0*/  SHF.R.U32.HI R6, RZ, 0x8, R16 ;  /* 0x00000008ff067819 */ /* 0x000fe20000011610 */
[----:B------:R-:W-:Y:S01]  /*60f0*/  FFMA.FTZ R16, R172, UR19, -R8 ;  /* 0x00000013ac107c23 */ /* 0x000fe20008010808 */
[----:B-----5:R-:W-:Y:S01]  /*6100*/  SHF.R.U32.HI R13, RZ, 0x18, R5 ;  /* 0x00000018ff0d7819 */ /* 0x020fe20000011605 */
[----:B------:R-:W-:Y:S01]  /*6110*/  HMMA.16816.F32 R60, R20, R30, R60 ;  /* 0x0000001e143c723c */ /* 0x000fe2000000183c */
[----:B------:R-:W-:Y:S01]  /*6120*/  PRMT R17, R17, 0x5410, R19 ;  /* 0x0000541011117816 */ /* 0x000fe20000000013 */
[----:B------:R5:W-:Y:S01]  /*6130*/  MUFU.EX2 R24, R16 ;  /* 0x0000001000187308 */ /* 0x000be20000000800 */
[----:B------:R-:W-:-:S03]  /*6140*/  LOP3.LUT R7, R15, UR18, R40, 0x96, !PT ;  /* 0x000000120f077c12 */ /* 0x000fc6000f8e9628 */
[----:B------:R-:W-:Y:S01]  /*6150*/  HMMA.16816.F32 R72, R20, R36, R148 ;  /* 0x000000241448723c */ /* 0x000fe20000001894 */
[----:B-1----:R-:W-:-:S05]  /*6160*/  LOP3.LUT R4, R5, 0xff, RZ, 0xc0, !PT ;  /* 0x000000ff05047812 */ /* 0x002fca00078ec0ff */
[----:B------:R-:W-:Y:S01]  /*6170*/  HMMA.16816.F32 R64, R20, R38, R64 ;  /* 0x000000261440723c */ /* 0x000fe20000001840 */
[----:B------:R-:W-:Y:S02]  /*6180*/  PRMT R4, R4, 0x5410, R6 ;  /* 0x0000541004047816 */ /* 0x000fe40000000006 */
[----:B------:R-:W-:-:S03]  /*6190*/  SHF.R.U32.HI R6, RZ, 0x10, R5 ;  /* 0x00000010ff067819 */ /* 0x000fc60000011605 */
[----:B------:R-:W-:Y:S01]  /*61a0*/  HMMA.16816.F32 R56, R20, R58, R52 ;  /* 0x0000003a1438723c */ /* 0x000fe20000001834 */
[----:B------:R-:W-:Y:S01]  /*61b0*/  F2FP.F16.F32.PACK_AB R5, R43, R44 ;  /* 0x0000002c2b05723e */ /* 0x000fe200000000ff */
[----:B------:R-:W1:Y:S01]  /*61c0*/  LDSM.16.MT88.4 R20, [R179+0x7800] ;  /* 0x00780000b314783b */ /* 0x000e620000004200 */
[----:B------:R-:W-:Y:S02]  /*61d0*/  LOP3.LUT R6, R6, 0xff, RZ, 0xc0, !PT ;  /* 0x000000ff06067812 */ /* 0x000fe400078ec0ff */
[--C-:B------:R-:W-:Y:S02]  /*61e0*/  HSET2.LE.AND R4, R4, R198.reuse, PT ;  /* 0x000000c604047233 */ /* 0x100fe40003803000 */
[----:B-----5:R-:W-:Y:S01]  /*61f0*/  PRMT R16, R6, 0x5410, R13 ;  /* 0x0000541006107816 */ /* 0x020fe2000000000d */
[----:B------:R-:W-:Y:S01]  /*6200*/  FFMA.FTZ R6, R173, UR19, -R8 ;  /* 0x00000013ad067c23 */ /* 0x000fe20008010808 */
[----:B---3--:R-:W-:Y:S02]  /*6210*/  F2FP.F16.F32.PACK_AB R8, R243, R41 ;  /* 0x00000029f308723e */ /* 0x008fe400000000ff */
[----:B------:R-:W-:Y:S01]  /*6220*/  LOP3.LUT R88, R4, R5, RZ, 0xc0, !PT ;  /* 0x0000000504587212 */ /* 0x000fe200078ec0ff */
[----:B------:R3:W-:Y:S01]  /*6230*/  MUFU.EX2 R235, R6 ;  /* 0x0000000600eb7308 */ /* 0x0007e20000000800 */
[----:B------:R-:W-:-:S02]  /*6240*/  HSET2.LE.AND R4, R16, R198, PT ;  /* 0x000000c610047233 */ /* 0x000fc40003803000 */
[----:B--2---:R-:W-:Y:S02]  /*6250*/  F2FP.F16.F32.PACK_AB R5, R26, R27 ;  /* 0x0000001b1a05723e */ /* 0x004fe400000000ff */
[----:B------:R-:W-:Y:S01]  /*6260*/  HSET2.LE.AND R13, R17, R198, PT ;  /* 0x000000c6110d7233 */ /* 0x000fe20003803000 */
[--C-:B------:R-:W-:Y:S01]  /*6270*/  FFMA.FTZ R17, R175, UR19, -R0.reuse ;  /* 0x00000013af117c23 */ /* 0x100fe20008010800 */
[----:B------:R-:W-:Y:S01]  /*6280*/  LOP3.LUT R89, R4, R5, RZ, 0xc0, !PT ;  /* 0x0000000504597212 */ /* 0x000fe200078ec0ff */
[----:B------:R-:W-:Y:S01]  /*6290*/  FFMA.FTZ R4, R174, UR19, -R0 ;  /* 0x00000013ae047c23 */ /* 0x000fe20008010800 */
[----:B------:R-:W-:Y:S01]  /*62a0*/  F2FP.F16.F32.PACK_AB R16, R244, R25 ;  /* 0x00000019f410723e */ /* 0x000fe200000000ff */
[----:B------:R-:W-:Y:S01]  /*62b0*/  MUFU.EX2 R19, R17 ;  /* 0x0000001100137308 */ /* 0x000fe20000000800 */
[----:B------:R-:W-:Y:S02]  /*62c0*/  SHF.R.U32.HI R5, RZ, 0x10, R14 ;  /* 0x00000010ff057819 */ /* 0x000fe4000001160e */
[----:B------:R-:W-:-:S02]  /*62d0*/  LOP3.LUT R91, R13, R16, RZ, 0xc0, !PT ;  /* 0x000000100d5b7212 */ /* 0x000fc400078ec0ff */
[----:B------:R-:W-:Y:S02]  /*62e0*/  LOP3.LUT R16, R14, 0xff, RZ, 0xc0, !PT ;  /* 0x000000ff0e107812 */ /* 0x000fe400078ec0ff */
[----:B---3--:R-:W-:Y:S02]  /*62f0*/  HSET2.LE.AND R6, R18, R198, PT ;  /* 0x000000c612067233 */ /* 0x008fe40003803000 */
[----:B------:R2:W-:Y:S01]  /*6300*/  MUFU.EX2 R18, R4 ;  /* 0x0000000400127308 */ /* 0x0005e20000000800 */
[----:B------:R-:W-:Y:S02]  /*6310*/  LOP3.LUT R13, R5, 0xff, RZ, 0xc0, !PT ;  /* 0x000000ff050d7812 */ /* 0x000fe400078ec0ff */
[----:B------:R-:W-:Y:S01]  /*6320*/  LOP3.LUT R90, R6, R8, RZ, 0xc0, !PT ;  /* 0x00000008065a7212 */ /* 0x000fe200078ec0ff */
[----:B------:R-:W-:Y:S01]  /*6330*/  FFMA.FTZ R6, R193, UR19, -R0 ;  /* 0x00000013c1067c23 */ /* 0x000fe20008010800 */
[----:B------:R-:W-:Y:S02]  /*6340*/  LOP3.LUT R8, R14, 0xffff, RZ, 0xc0, !PT ;  /* 0x0000ffff0e087812 */ /* 0x000fe400078ec0ff */
[----:B------:R-:W-:Y:S01]  /*6350*/  SHF.R.U32.HI R15, RZ, 0x18, R14 ;  /* 0x00000018ff0f7819 */ /* 0x000fe2000001160e */
[----:B------:R3:W-:Y:S01]  /*6360*/  MUFU.EX2 R17, R6 ;  /* 0x0000000600117308 */ /* 0x0007e20000000800 */
[----:B------:R-:W-:Y:S01]  /*6370*/  SHF.R.U32.HI R14, RZ, 0x8, R8 ;  /* 0x00000008ff0e7819 */ /* 0x000fe20000011608 */
[----:B------:R-:W-:Y:S01]  /*6380*/  HMMA.16816.F32 R104, R88, R112, R104 ;  /* 0x000000705868723c */ /* 0x000fe20000001868 */
[----:B------:R-:W-:-:S02]  /*6390*/  LOP3.LUT R8, R7, 0xff, RZ, 0xc0, !PT ;  /* 0x000000ff07087812 */ /* 0x000fc400078ec0ff */
[----:B------:R-:W-:-:S03]  /*63a0*/  PRMT R13, R13, 0x5410, R15 ;  /* 0x000054100d0d7816 */ /* 0x000fc6000000000f */
[----:B------:R-:W-:Y:S01]  /*63b0*/  HMMA.16816.F32 R116, R88, R114, R116 ;  /* 0x000000725874723c */ /* 0x000fe20000001874 */
[----:B--2---:R-:W-:Y:S01]  /*63c0*/  FFMA.FTZ R4, R192, UR19, -R0 ;  /* 0x00000013c0047c23 */ /* 0x004fe20008010800 */
[----:B------:R-:W-:-:S03]  /*63d0*/  LOP3.LUT R0, R7, 0xffff, RZ, 0xc0, !PT ;  /* 0x0000ffff07007812 */ /* 0x000fc600078ec0ff */
[----:B------:R2:W5:Y:S01]  /*63e0*/  MUFU.EX2 R242, R4 ;  /* 0x0000000400f27308 */ /* 0x0005620000000800 */
[----:B------:R-:W-:Y:S01]  /*63f0*/  SHF.R.U32.HI R5, RZ, 0x8, R0 ;  /* 0x00000008ff057819 */ /* 0x000fe20000011600 */
[C---:B----4-:R-:W-:Y:S01]  /*6400*/  HMMA.16816.F32 R124, R88.reuse, R68, R124 ;  /* 0x00000044587c723c */ /* 0x050fe2000000187c */
[----:B------:R-:W-:Y:S02]  /*6410*/  PRMT R0, R16, 0x5410, R14 ;  /* 0x0000541010007816 */ /* 0x000fe4000000000e */
[----:B---3--:R-:W-:Y:S02]  /*6420*/  PRMT R6, R8, 0x5410, R5 ;  /* 0x0000541008067816 */ /* 0x008fe40000000005 */
[--C-:B------:R-:W-:Y:S01]  /*6430*/  HSET2.LE.AND R5, R13, R198.reuse, PT ;  /* 0x000000c60d057233 */ /* 0x100fe20003803000 */
[----:B------:R-:W-:Y:S01]  /*6440*/  HMMA.16816.F32 R128, R88, R70, R128 ;  /* 0x000000465880723c */ /* 0x000fe20000001880 */
[----:B------:R-:W-:Y:S02]  /*6450*/  HSET2.LE.AND R0, R0, R198, PT ;  /* 0x000000c600007233 */ /* 0x000fe40003803000 */
[----:B------:R-:W-:-:S03]  /*6460*/  F2FP.F16.F32.PACK_AB R8, R98, R99 ;  /* 0x000000636208723e */ /* 0x000fc600000000ff */
[----:B------:R-:W-:Y:S01]  /*6470*/  HMMA.16816.F32 R76, R88, R80, R140 ;  /* 0x00000050584c723c */ /* 0x000fe2000000188c */
[--C-:B--2---:R-:W-:Y:S02]  /*6480*/  SHF.R.U32.HI R4, RZ, 0x10, R7.reuse ;  /* 0x00000010ff047819 */ /* 0x104fe40000011607 */
[----:B------:R-:W-:-:S03]  /*6490*/  SHF.R.U32.HI R7, RZ, 0x18, R7 ;  /* 0x00000018ff077819 */ /* 0x000fc60000011607 */
[----:B------:R-:W-:Y:S01]  /*64a0*/  HMMA.16816.F32 R132, R88, R82, R132 ;  /* 0x000000525884723c */ /* 0x000fe20000001884 */
[----:B------:R-:W-:-:S04]  /*64b0*/  LOP3.LUT R4, R4, 0xff, RZ, 0xc0, !PT ;  /* 0x000000ff04047812 */ /* 0x000fc800078ec0ff */
[----:B------:R-:W-:Y:S01]  /*64c0*/  PRMT R4, R4, 0x5410, R7 ;  /* 0x0000541004047816 */ /* 0x000fe20000000007 */
[C---:B-1----:R-:W-:Y:S01]  /*64d0*/  HMMA.16816.F32 R84, R88.reuse, R20, R144 ;  /* 0x000000145854723c */ /* 0x042fe20000001890 */
[--C-:B------:R-:W-:Y:S02]  /*64e0*/  HSET2.LE.AND R7, R6, R198.reuse, PT ;  /* 0x000000c606077233 */ /* 0x100fe40003803000 */
[----:B-----5:R-:W-:Y:S02]  /*64f0*/  F2FP.F16.F32.PACK_AB R6, R242, R18 ;  /* 0x00000012f206723e */ /* 0x020fe400000000ff */
[----:B------:R-:W-:Y:S01]  /*6500*/  HSET2.LE.AND R13, R4, R198, PT ;  /* 0x000000c6040d7233 */ /* 0x000fe20003803000 */
[----:B------:R-:W-:Y:S01]  /*6510*/  HMMA.16816.F32 R88, R88, R22, R100 ;  /* 0x000000165858723c */ /* 0x000fe20000001864 */
[----:B------:R-:W-:Y:S02]  /*6520*/  F2FP.F16.F32.PACK_AB R4, R235, R24 ;  /* 0x00000018eb04723e */ /* 0x000fe400000000ff */
[----:B------:R-:W-:Y:S01]  /*6530*/  LOP3.LUT R95, R5, R6, RZ, 0xc0, !PT ;  /* 0x00000006055f7212 */ /* 0x000fe200078ec0ff */
[----:B------:R-:W-:Y:S01]  /*6540*/  FADD.FTZ R6, R230, R229 ;  /* 0x000000e5e6067221 */ /* 0x000fe20000010000 */
[----:B------:R-:W-:Y:S01]  /*6550*/  LOP3.LUT R94, R0, R4, RZ, 0xc0, !PT ;  /* 0x00000004005e7212 */ /* 0x000fe200078ec0ff */
[----:B------:R-:W-:Y:S01]  /*6560*/  FADD.FTZ R4, R221, R220 ;  /* 0x000000dcdd047221 */ /* 0x000fe20000010000 */
[----:B------:R-:W-:Y:S01]  /*6570*/  F2FP.F16.F32.PACK_AB R0, R17, R19 ;  /* 0x000000131100723e */ /* 0x000fe200000000ff */
[----:B------:R-:W-:Y:S01]  /*6580*/  FADD.FTZ R6, R227, R6 ;  /* 0x00000006e3067221 */ /* 0x000fe20000010000 */
[----:B------:R-:W-:Y:S01]  /*6590*/  LOP3.LUT R92, R7, R8, RZ, 0xc0, !PT ;  /* 0x00000008075c7212 */ /* 0x000fe200078ec0ff */
[----:B------:R-:W-:Y:S01]  /*65a0*/  FADD.FTZ R7, R225, R223 ;  /* 0x000000dfe1077221 */ /* 0x000fe20000010000 */
[----:B------:R-:W-:Y:S01]  /*65b0*/  LOP3.LUT R93, R13, R0, RZ, 0xc0, !PT ;  /* 0x000000000d5d7212 */ /* 0x000fe200078ec0ff */
[----:B------:R-:W-:-:S02]  /*65c0*/  FADD.FTZ R0, R249, R245 ;  /* 0x000000f5f9007221 */ /* 0x000fc40000010000 */
[----:B------:R-:W-:Y:S02]  /*65d0*/  FADD.FTZ R7, R222, R7 ;  /* 0x00000007de077221 */ /* 0x000fe40000010000 */
[----:B------:R-:W-:Y:S01]  /*65e0*/  FADD.FTZ R5, R238, R0 ;  /* 0x00000000ee057221 */ /* 0x000fe20000010000 */
[----:B------:R-:W-:Y:S01]  /*65f0*/  FADD.FTZ R0, R219, R4 ;  /* 0x00000004db007221 */ /* 0x000fe20000010000 */
[C---:B------:R-:W-:Y:S02]  /*6600*/  HMMA.16816.F32 R108, R92.reuse, R112, R108 ;  /* 0x000000705c6c723c */ /* 0x040fe4000000186c */
        /* <DEDUP_REMOVED lines=46> */
[----:B------:R-:W-:Y:S01]  /*68f0*/  FADD.FTZ R5, R18, R5 ;  /* 0x0000000512057221 */ /* 0x000fe20000010000 */
[----:B------:R-:W-:Y:S01]  /*6900*/  FADD.FTZ R4, R41, R4 ;  /* 0x0000000429047221 */ /* 0x000fe20000010000 */
[----:B------:R-:W-:Y:S01]  /*6910*/  FADD.FTZ R0, R25, R0 ;  /* 0x0000000019007221 */ /* 0x000fe20000010000 */
[----:B------:R-:W-:Y:S01]  /*6920*/  FADD.FTZ R235, R235, R6 ;  /* 0x00000006ebeb7221 */ /* 0x000fe20000010000 */
        /* <DEDUP_REMOVED lines=8> */
[----:B------:R-:W-:Y:S01]  /*69b0*/  HMMA.16816.F32 R92, R92, R22, R56 ;  /* 0x000000165c5c723c */ /* 0x000fe20000001838 */
[----:B------:R-:W-:-:S08]  /*69c0*/  NOP ;  /* 0x0000000000007918 */ /* 0x000fd00000000000 */
[----:B------:R-:W-:-:S15]  /*69d0*/  @!P6 BRA `(.L_x_666) ;  /* 0x0000008c007ce947 */ /* 0x000fde0003800000 */
[----:B------:R-:W2:Y:S01]  /*69e0*/  LDL.64 R162, [R1+0x28] ;  /* 0x0000280001a27983 */ /* 0x000ea20000100a00 */
[----:B------:R-:W-:-:S03]  /*69f0*/  ULDC UR4, c[0x0][0x2d0] ;  /* 0x0000b40000047ab9 */ /* 0x000fc60000000800 */
[----:B------:R-:W3:Y:S04]  /*6a00*/  LDL R166, [R1+0x44] ;  /* 0x0000440001a67983 */ /* 0x000ee80000100800 */
[----:B------:R-:W4:Y:S04]  /*6a10*/  LDL.64 R160, [R1+0x60] ;  /* 0x0000600001a07983 */ /* 0x000f280000100a00 */
[----:B------:R-:W4:Y:S04]  /*6a20*/  LDL R164, [R1+0x18] ;  /* 0x0000180001a47983 */ /* 0x000f280000100800 */
[----:B------:R-:W5:Y:S04]  /*6a30*/  LDL R157, [R1+0x4c] ;  /* 0x00004c00019d7983 */ /* 0x000f680000100800 */
[----:B------:R-:W5:Y:S01]  /*6a40*/  LDL R158, [R1+0x48] ;  /* 0x00004800019e7983 */ /* 0x000f620000100800 */
[----:B------:R-:W-:Y:S01]  /*6a50*/  VIADD R4, R248, 0xfffffffe ;  /* 0xfffffffef8047836 */ /* 0x000fe20000000000 */
[----:B------:R-:W-:-:S04]  /*6a60*/  DEPBAR.LE SB0, 0x0 ;  /* 0x000080000000791a */ /* 0x000fc80000000000 */
[----:B------:R-:W-:Y:S01]  /*6a70*/  SHF.R.S32.HI R8, RZ, 0x1f, R4 ;  /* 0x0000001fff087819 */ /* 0x000fe20000011404 */
[----:B------:R-:W-:Y:S01]  /*6a80*/  IMAD.WIDE.U32 R6, R240, 0x20, RZ ;  /* 0x00000020f0067825 */ /* 0x000fe200078e00ff */
[----:B------:R-:W-:Y:S01]  /*6a90*/  BAR.SYNC.DEFER_BLOCKING 0x0 ;  /* 0x0000000000007b1d */ /* 0x000fe20000010000 */
[----:B--2---:R-:W-:Y:S02]  /*6aa0*/  ISETP.GE.AND P0, PT, R162, UR4, PT ;  /* 0x00000004a2007c0c */ /* 0x004fe4000bf06270 */
[----:B---3--:R-:W-:Y:S02]  /*6ab0*/  IMAD R0, R166, R4, RZ ;  /* 0x00000004a6007224 */ /* 0x008fe400078e02ff */
[----:B------:R-:W-:Y:S01]  /*6ac0*/  P2R R245, PR, RZ, 0x1 ;  /* 0x00000001fff57803 */ /* 0x000fe20000000000 */
[----:B----4-:R-:W-:-:S08]  /*6ad0*/  IMAD.WIDE.U32 R4, R4, R164, R160 ;  /* 0x000000a404047225 */ /* 0x010fd000078e00a0 */
[----:B------:R-:W1:Y:S01]  /*6ae0*/  @!P0 LDC.64 R18, c[0x0][0x220] ;  /* 0x00008800ff128b82 */ /* 0x000e620000000a00 */
[----:B------:R-:W-:Y:S01]  /*6af0*/  @P0 STS.128 [R191+0x6000], RZ ;  /* 0x006000ffbf000388 */ /* 0x000fe20000000c00 */
[----:B------:R-:W-:Y:S01]  /*6b00*/  IMAD R0, R8, R164, R0 ;  /* 0x000000a408007224 */ /* 0x000fe200078e0200 */
[----:B------:R-:W-:Y:S01]  /*6b10*/  @!P0 IADD3 R6, P1, R4, R6, RZ ;  /* 0x0000000604068210 */ /* 0x000fe20007f3e0ff */
[----:B------:R-:W-:Y:S02]  /*6b20*/  IMAD.SHL.U32 R8, R241, 0x20, RZ ;  /* 0x00000020f1087824 */ /* 0x000fe400078e00ff */
[----:B------:R-:W-:Y:S02]  /*6b30*/  IMAD.IADD R5, R5, 0x1, R0 ;  /* 0x0000000105057824 */ /* 0x000fe400078e0200 */
[----:B------:R-:W2:Y:S01]  /*6b40*/  @!P0 LDC.64 R16, c[0x0][0x220] ;  /* 0x00008800ff108b82 */ /* 0x000ea20000000a00 */
[----:B-----5:R-:W-:Y:S02]  /*6b50*/  @!P0 IADD3 R0, P3, R157, R4, RZ ;  /* 0x000000049d008210 */ /* 0x020fe40007f7e0ff */
[----:B------:R-:W-:-:S03]  /*6b60*/  @!P0 IADD3.X R8, R5, R7, R8, P1, !PT ;  /* 0x0000000705088210 */ /* 0x000fc60000ffe408 */
[----:B------:R-:W-:Y:S02]  /*6b70*/  @!P0 IMAD.X R7, R158, 0x1, R5, P3 ;  /* 0x000000019e078824 */ /* 0x000fe400018e0605 */
[----:B------:R-:W3:Y:S08]  /*6b80*/  @!P0 LDC.64 R14, c[0x0][0x220] ;  /* 0x00008800ff0e8b82 */ /* 0x000ef00000000a00 */
[----:B------:R-:W4:Y:S01]  /*6b90*/  @!P0 LDC.64 R20, c[0x0][0x220] ;  /* 0x00008800ff148b82 */ /* 0x000f220000000a00 */
[----:B-1----:R-:W-:-:S04]  /*6ba0*/  @!P0 LEA R18, P4, R4, R18, 0x1 ;  /* 0x0000001204128211 */ /* 0x002fc800078808ff */
[--C-:B------:R-:W-:Y:S01]  /*6bb0*/  @!P0 LEA.HI.X R19, R4, R19, R5.reuse, 0x1, P4 ;  /* 0x0000001304138211 */ /* 0x100fe200020f0c05 */
[----:B------:R-:W-:Y:S01]  /*6bc0*/  @!P0 IMAD.WIDE.U32 R4, R240, 0x30, R4 ;  /* 0x00000030f0048825 */ /* 0x000fe200078e0004 */
[----:B--2---:R-:W-:-:S03]  /*6bd0*/  @!P0 LEA R16, P2, R0, R16, 0x1 ;  /* 0x0000001000108211 */ /* 0x004fc600078408ff */
[----:B------:R-:W-:Y:S01]  /*6be0*/  @!PT LDS RZ, [RZ] ;  /* 0x00000000fffff984 */ /* 0x000fe20000000800 */
[----:B------:R-:W-:Y:S01]  /*6bf0*/  @!PT LDS RZ, [RZ] ;  /* 0x00000000fffff984 */ /* 0x000fe20000000800 */
[----:B------:R-:W-:Y:S01]  /*6c00*/  @!PT LDS RZ, [RZ] ;  /* 0x00000000fffff984 */ /* 0x000fe20000000800 */
[----:B------:R-:W-:Y:S01]  /*6c10*/  @!P0 LDGSTS.E.BYPASS.LTC128B.128 [R191+0x6000], desc[UR20][R18.64] ;  /* 0x0600000012bf8fae */ /* 0x000fe2000b901d54 */
[----:B------:R-:W-:Y:S01]  /*6c20*/  @!P0 LEA.HI.X R17, R0, R17, R7, 0x1, P2 ;  /* 0x0000001100118211 */ /* 0x000fe200010f0c07 */
[----:B------:R-:W-:Y:S02]  /*6c30*/  @!P0 IMAD R0, R241, 0x30, RZ ;  /* 0x00000030f1008824 */ /* 0x000fe400078e02ff */
[----:B------:R-:W-:Y:S01]  /*6c40*/  @P0 STS.128 [R191+0x6800], RZ ;  /* 0x006800ffbf000388 */ /* 0x000fe20000000c00 */
[----:B---3--:R-:W-:Y:S01]  /*6c50*/  @!P0 LEA R14, P1, R6, R14, 0x1 ;  /* 0x0000000e060e8211 */ /* 0x008fe200078208ff */
[----:B------:R-:W-:Y:S02]  /*6c60*/  @!P0 IMAD.IADD R0, R0, 0x1, R5 ;  /* 0x0000000100008824 */ /* 0x000fe400078e0205 */
[----:B------:R-:W-:Y:S01]  /*6c70*/  @!PT LDS RZ, [RZ] ;  /* 0x00000000fffff984 */ /* 0x000fe20000000800 */
[----:B------:R-:W-:Y:S01]  /*6c80*/  @!PT LDS RZ, [RZ] ;  /* 0x00000000fffff984 */ /* 0x000fe20000000800 */
[----:B------:R-:W-:Y:S01]  /*6c90*/  @!PT LDS RZ, [RZ] ;  /* 0x00000000fffff984 */ /* 0x000fe20000000800 */
[----:B------:R1:W-:Y:S01]  /*6ca0*/  @!P0 LDGSTS.E.BYPASS.LTC128B.128 [R191+0x6800], desc[UR20][R16.64] ;  /* 0x0680000010bf8fae */ /* 0x0003e2000b901d54 */
[----:B------:R-:W-:-:S03]  /*6cb0*/  @!P0 LEA.HI.X R15, R6, R15, R8, 0x1, P1 ;  /* 0x0000000f060f8211 */ /* 0x000fc600008f0c08 */
[----:B------:R-:W-:Y:S01]  /*6cc0*/  @P0 STS.128 [R191+0x7000], RZ ;  /* 0x007000ffbf000388 */ /* 0x000fe20000000c00 */
[----:B----4-:R-:W-:-:S03]  /*6cd0*/  @!P0 LEA R6, P1, R4, R20, 0x1 ;  /* 0x0000001404068211 */ /* 0x010fc600078208ff */
[----:B------:R-:W-:Y:S01]  /*6ce0*/  @!PT LDS RZ, [RZ] ;  /* 0x00000000fffff984 */ /* 0x000fe20000000800 */
[----:B------:R-:W-:Y:S01]  /*6cf0*/  @!PT LDS RZ, [RZ] ;  /* 0x00000000fffff984 */ /* 0x000fe20000000800 */
[----:B------:R-:W-:Y:S01]  /*6d00*/  @!PT LDS RZ, [RZ] ;  /* 0x00000000fffff984 */ /* 0x000fe20000000800 */
[----:B------:R-:W-:Y:S01]  /*6d10*/  @!P0 LDGSTS.E.BYPASS.LTC128B.128 [R191+0x7000], desc[UR20][R14.64] ;  /* 0x070000000ebf8fae */ /* 0x000fe2000b901d54 */
[----:B------:R-:W-:-:S03]  /*6d20*/  @!P0 LEA.HI.X R7, R4, R21, R0, 0x1, P1 ;  /* 0x0000001504078211 */ /* 0x000fc600008f0c00 */
[----:B------:R-:W-:Y:S04]  /*6d30*/  @P0 STS.128 [R191+0x7800], RZ ;  /* 0x007800ffbf000388 */ /* 0x000fe80000000c00 */
[----:B------:R-:W-:Y:S01]  /*6d40*/  @!PT LDS RZ, [RZ] ;  /* 0x00000000fffff984 */ /* 0x000fe20000000800 */
[----:B------:R-:W-:Y:S01]  /*6d50*/  @!PT LDS RZ, [RZ] ;  /* 0x00000000fffff984 */ /* 0x000fe20000000800 */
[----:B------:R-:W-:Y:S01]  /*6d60*/  @!PT LDS RZ, [RZ] ;  /* 0x00000000fffff984 */ /* 0x000fe20000000800 */
[----:B------:R2:W-:Y:S04]  /*6d70*/  @!P0 LDGSTS.E.BYPASS.LTC128B.128 [R191+0x7800], desc[UR20][R6.64] ;  /* 0x0780000006bf8fae */ /* 0x0005e8000b901d54 */
[----:B------:R-:W-:Y:S04]  /*6d80*/  LDSM.16.M88.4 R24, [R176+0x5800] ;  /* 0x00580000b018783b */ /* 0x000fe80000000200 */
[----:B------:R-:W-:Y:S04]  /*6d90*/  LDSM.16.M88.4 R32, [R176+0x5000] ;  /* 0x00500000b020783b */ /* 0x000fe80000000200 */
[----:B-1----:R-:W1:Y:S04]  /*6da0*/  LDSM.16.M88.4 R16, [R183+0x2000] ;  /* 0x00200000b710783b */ /* 0x002e680000000200 */
[----:B------:R-:W3:Y:S04]  /*6db0*/  LDSM.16.M88.4 R40, [R176+0x4000] ;  /* 0x00400000b028783b */ /* 0x000ee80000000200 */
[----:B------:R-:W4:Y:S04]  /*6dc0*/  LDSM.16.M88.4 R20, [R183] ;  /* 0x00000000b714783b */ /* 0x000f280000000200 */
[----:B------:R-:W5:Y:S04]  /*6dd0*/  LDSM.16.M88.4 R36, [R176+0x4800] ;  /* 0x00480000b024783b */ /* 0x000f680000000200 */
[----:B--2---:R-:W-:Y:S04]  /*6de0*/  LDSM.16.M88.4 R4, [R186+0x2000] ;  /* 0x00200000ba04783b */ /* 0x004fe80000000200 */
[----:B------:R-:W2:Y:S04]  /*6df0*/  LDSM.16.M88.4 R60, [R182+0x5800] ;  /* 0x00580000b63c783b */ /* 0x000ea80000000200 */
[----:B------:R-:W2:Y:S04]  /*6e00*/  LDSM.16.M88.4 R52, [R182+0x5000] ;  /* 0x00500000b634783b */ /* 0x000ea80000000200 */
[----:B------:R-:W2:Y:S04]  /*6e10*/  LDSM.16.M88.4 R48, [R182+0x4000] ;  /* 0x00400000b630783b */ /* 0x000ea80000000200 */
[----:B------:R-:W2:Y:S04]  /*6e20*/  LDSM.16.M88.4 R28, [R186] ;  /* 0x00000000ba1c783b */ /* 0x000ea80000000200 */
[----:B------:R-:W2:Y:S01]  /*6e30*/  LDSM.16.M88.4 R56, [R182+0x4800] ;  /* 0x00480000b638783b */ /* 0x000ea20000000200 */
[C---:B-1----:R-:W-:Y:S03]  /*6e40*/  HMMA.16816.F32 R44, R16.reuse, R24, RZ ;  /* 0x00000018102c723c */ /* 0x042fe600000018ff */
[----:B------:R-:W0:Y:S03]  /*6e50*/  LDGDEPBAR ;  /* 0x00000000000079af */ /* 0x000e260000000000 */
[C---:B------:R-:W-:Y:S06]  /*6e60*/  HMMA.16816.F32 R100, R16.reuse, R32, RZ ;  /* 0x000000201064723c */ /* 0x040fec00000018ff */
[-C--:B---3--:R-:W-:Y:S06]  /*6e70*/  HMMA.16816.F32 R148, R16, R42.reuse, RZ ;  /* 0x0000002a1094723c */ /* 0x088fec00000018ff */
[----:B----4-:R-:W-:Y:S06]  /*6e80*/  HMMA.16816.F32 R172, R20, R42, RZ ;  /* 0x0000002a14ac723c */ /* 0x010fec00000018ff */
[C---:B------:R-:W-:Y:S06]  /*6e90*/  HMMA.16816.F32 R152, R16.reuse, R40, RZ ;  /* 0x000000281098723c */ /* 0x040fec00000018ff */
[C---:B-----5:R-:W-:Y:S06]  /*6ea0*/  HMMA.16816.F32 R144, R16.reuse, R36, RZ ;  /* 0x000000241090723c */ /* 0x060fec00000018ff */
[C---:B------:R-:W-:Y:S06]  /*6eb0*/  HMMA.16816.F32 R140, R16.reuse, R38, RZ ;  /* 0x00000026108c723c */ /* 0x040fec00000018ff */
[C---:B------:R-:W-:Y:S06]  /*6ec0*/  HMMA.16816.F32 R64, R16.reuse, R34, RZ ;  /* 0x000000221040723c */ /* 0x040fec00000018ff */
[----:B------:R-:W-:Y:S06]  /*6ed0*/  HMMA.16816.F32 R16, R16, R26, RZ ;  /* 0x0000001a1010723c */ /* 0x000fec00000018ff */
[C---:B------:R-:W-:Y:S01]  /*6ee0*/  HMMA.16816.F32 R156, R20.reuse, R40, RZ ;  /* 0x00000028149c723c */ /* 0x040fe200000018ff */
[----:B------:R-:W-:Y:S05]  /*6ef0*/  LDSM.16.M88.4 R40, [R190] ;  /* 0x00000000be28783b */ /* 0x000fea0000000200 */
[C---:B------:R-:W-:Y:S06]  /*6f00*/  HMMA.16816.F32 R160, R20.reuse, R36, RZ ;  /* 0x0000002414a0723c */ /* 0x040fec00000018ff */
[C---:B------:R-:W-:Y:S01]  /*6f10*/  HMMA.16816.F32 R216, R20.reuse, R38, RZ ;  /* 0x0000002614d8723c */ /* 0x040fe200000018ff */
[----:B------:R-:W-:Y:S05]  /*6f20*/  LDSM.16.M88.4 R36, [R189] ;  /* 0x00000000bd24783b */ /* 0x000fea0000000200 */
[C---:B------:R-:W-:Y:S06]  /*6f30*/  HMMA.16816.F32 R164, R20.reuse, R32, RZ ;  /* 0x0000002014a4723c */ /* 0x040fec00000018ff */
[C---:B------:R-:W-:Y:S01]  /*6f40*/  HMMA.16816.F32 R212, R20.reuse, R34, RZ ;  /* 0x0000002214d4723c */ /* 0x040fe200000018ff */
[----:B------:R-:W-:Y:S05]  /*6f50*/  LDSM.16.M88.4 R32, [R188] ;  /* 0x00000000bc20783b */ /* 0x000fea0000000200 */
[C---:B------:R-:W-:Y:S06]  /*6f60*/  HMMA.16816.F32 R196, R20.reuse, R24, RZ ;  /* 0x0000001814c4723c */ /* 0x040fec00000018ff */
[----:B------:R-:W-:Y:S01]  /*6f70*/  HMMA.16816.F32 R208, R20, R26, RZ ;  /* 0x0000001a14d0723c */ /* 0x000fe200000018ff */
[----:B------:R-:W-:Y:S04]  /*6f80*/  LDSM.16.M88.4 R24, [R184+0x2000] ;  /* 0x00200000b818783b */ /* 0x000fe80000000200 */
[----:B------:R-:W-:Y:S01]  /*6f90*/  LDSM.16.M88.4 R20, [R184] ;  /* 0x00000000b814783b */ /* 0x000fe20000000200 */
[C---:B--2---:R-:W-:Y:S03]  /*6fa0*/  HMMA.16816.F32 R220, R4.reuse, R60, R44 ;  /* 0x0000003c04dc723c */ /* 0x044fe6000000182c */
[----:B------:R-:W1:Y:S03]  /*6fb0*/  LDSM.16.M88.4 R44, [R187] ;  /* 0x00000000bb2c783b */ /* 0x000e660000000200 */
[C---:B------:R-:W-:Y:S06]  /*6fc0*/  HMMA.16816.F32 R224, R4.reuse, R52, R100 ;  /* 0x0000003404e0723c */ /* 0x040fec0000001864 */
[-C--:B------:R-:W-:Y:S06]  /*6fd0*/  HMMA.16816.F32 R168, R4, R50.reuse, R148 ;  /* 0x0000003204a8723c */ /* 0x080fec0000001894 */
[----:B------:R-:W-:Y:S06]  /*6fe0*/  HMMA.16816.F32 R100, R28, R50, R172 ;  /* 0x000000321c64723c */ /* 0x000fec00000018ac */
[C---:B------:R-:W-:Y:S06]  /*6ff0*/  HMMA.16816.F32 R236, R4.reuse, R48, R152 ;  /* 0x0000003004ec723c */ /* 0x040fec0000001898 */
[C---:B------:R-:W-:Y:S06]  /*7000*/  HMMA.16816.F32 R228, R4.reuse, R56, R144 ;  /* 0x0000003804e4723c */ /* 0x040fec0000001890 */
[C---:B------:R-:W-:Y:S06]  /*7010*/  HMMA.16816.F32 R204, R4.reuse, R58, R140 ;  /* 0x0000003a04cc723c */ /* 0x040fec000000188c */
[C---:B------:R-:W-:Y:S06]  /*7020*/  HMMA.16816.F32 R200, R4.reuse, R54, R64 ;  /* 0x0000003604c8723c */ /* 0x040fec0000001840 */
[----:B------:R-:W-:Y:S01]  /*7030*/  HMMA.16816.F32 R192, R4, R62, R16 ;  /* 0x0000003e04c0723c */ /* 0x000fe20000001810 */
[----:B------:R-:W-:Y:S04]  /*7040*/  LDSM.16.M88.4 R16, [R185] ;  /* 0x00000000b910783b */ /* 0x000fe80000000200 */
[----:B------:R-:W-:Y:S01]  /*7050*/  LDSM.16.M88.4 R4, [R185+0x2000] ;  /* 0x00200000b904783b */ /* 0x000fe20000000200 */
[C---:B------:R-:W-:Y:S03]  /*7060*/  HMMA.16816.F32 R148, R28.reuse, R48, R156 ;  /* 0x000000301c94723c */ /* 0x040fe6000000189c */
[----:B------:R-:W2:Y:S03]  /*7070*/  LDSM.16.M88.4 R48, [R181] ;  /* 0x00000000b530783b */ /* 0x000ea60000000200 */
[C---:B------:R-:W-:Y:S06]  /*7080*/  HMMA.16816.F32 R144, R28.reuse, R56, R160 ;  /* 0x000000381c90723c */ /* 0x040fec00000018a0 */
[C---:B------:R-:W-:Y:S06]  /*7090*/  HMMA.16816.F32 R156, R28.reuse, R52, R164 ;  /* 0x000000341c9c723c */ /* 0x040fec00000018a4 */
[C---:B------:R-:W-:Y:S06]  /*70a0*/  HMMA.16816.F32 R160, R28.reuse, R60, R196 ;  /* 0x0000003c1ca0723c */ /* 0x040fec00000018c4 */
[C---:B------:R-:W-:Y:S06]  /*70b0*/  HMMA.16816.F32 R140, R28.reuse, R58, R216 ;  /* 0x0000003a1c8c723c */ /* 0x040fec00000018d8 */
[C---:B------:R-:W-:Y:S06]  /*70c0*/  HMMA.16816.F32 R64, R28.reuse, R54, R212 ;  /* 0x000000361c40723c */ /* 0x040fec00000018d4 */
[----:B------:R-:W-:Y:S01]  /*70d0*/  HMMA.16816.F32 R152, R28, R62, R208 ;  /* 0x0000003e1c98723c */ /* 0x000fe200000018d0 */
[----:B------:R-:W3:Y:S05]  /*70e0*/  LDSM.16.M88.4 R28, [R181+0x800] ;  /* 0x00080000b51c783b */ /* 0x000eea0000000200 */
[-C--:B-1----:R-:W-:Y:S06]  /*70f0*/  HMMA.16816.F32 R56, R24, R46.reuse, R168 ;  /* 0x0000002e1838723c */ /* 0x082fec00000018a8 */
[----:B------:R-:W-:Y:S06]  /*7100*/  HMMA.16816.F32 R52, R20, R46, R100 ;  /* 0x0000002e1434723c */ /* 0x000fec0000001864 */
[-C--:B------:R-:W-:Y:S06]  /*7110*/  HMMA.16816.F32 R236, R24, R44.reuse, R236 ;  /* 0x0000002c18ec723c */ /* 0x080fec00000018ec */
[C---:B------:R-:W-:Y:S06]  /*7120*/  HMMA.16816.F32 R148, R20.reuse, R44, R148 ;  /* 0x0000002c1494723c */ /* 0x040fec0000001894 */
[-C--:B------:R-:W-:Y:S06]  /*7130*/  HMMA.16816.F32 R44, R20, R40.reuse, R144 ;  /* 0x00000028142c723c */ /* 0x080fec0000001890 */
[C---:B------:R-:W-:Y:S06]  /*7140*/  HMMA.16816.F32 R100, R24.reuse, R40, R228 ;  /* 0x000000281864723c */ /* 0x040fec00000018e4 */
[C---:B------:R-:W-:Y:S06]  /*7150*/  HMMA.16816.F32 R168, R24.reuse, R36, R224 ;  /* 0x0000002418a8723c */ /* 0x040fec00000018e0 */
[C---:B------:R-:W-:Y:S06]  /*7160*/  HMMA.16816.F32 R220, R24.reuse, R32, R220 ;  /* 0x0000002018dc723c */ /* 0x040fec00000018dc */
[C---:B------:R-:W-:Y:S06]  /*7170*/  HMMA.16816.F32 R164, R24.reuse, R42, R204 ;  /* 0x0000002a18a4723c */ /* 0x040fec00000018cc */
[C---:B------:R-:W-:Y:S06]  /*7180*/  HMMA.16816.F32 R200, R24.reuse, R38, R200 ;  /* 0x0000002618c8723c */ /* 0x040fec00000018c8 */
[----:B------:R-:W-:Y:S01]  /*7190*/  HMMA.16816.F32 R192, R24, R34, R192 ;  /* 0x0000002218c0723c */ /* 0x000fe200000018c0 */
[----:B------:R-:W1:Y:S05]  /*71a0*/  LDSM.16.M88.4 R24, [R181+0x1000] ;  /* 0x00100000b518783b */ /* 0x000e6a0000000200 */
[C---:B------:R-:W-:Y:S06]  /*71b0*/  HMMA.16816.F32 R60, R20.reuse, R36, R156 ;  /* 0x00000024143c723c */ /* 0x040fec000000189c */
[----:B------:R-:W-:Y:S01]  /*71c0*/  HMMA.16816.F32 R64, R20, R38, R64 ;  /* 0x000000261440723c */ /* 0x000fe20000001840 */
[----:B------:R-:W-:-:S04]  /*71d0*/  VIADD R159, R248, 0xfffffffe ;  /* 0xfffffffef89f7836 */ /* 0x000fc80000000000 */
[----:B------:R-:W-:Y:S01]  /*71e0*/  IMAD R0, R159, 0x40, R250 ;  /* 0x000000409f007824 */ /* 0x000fe200078e02fa */
[-C--:B--2---:R-:W-:Y:S03]  /*71f0*/  HMMA.16816.F32 R52, R16, R50.reuse, R52 ;  /* 0x000000321034723c */ /* 0x084fe60000001834 */
[C---:B------:R-:W-:Y:S02]  /*7200*/  VIADD R8, R0.reuse, 0x8 ;  /* 0x0000000800087836 */ /* 0x040fe40000000000 */
[----:B------:R-:W-:Y:S01]  /*7210*/  VIADD R13, R0, 0x9 ;  /* 0x00000009000d7836 */ /* 0x000fe20000000000 */
[----:B------:R-:W-:Y:S02]  /*7220*/  HMMA.16816.F32 R36, R4, R50, R56 ;  /* 0x000000320424723c */ /* 0x000fe40000001838 */
[C---:B------:R-:W-:Y:S02]  /*7230*/  ISETP.GE.AND P1, PT, R8.reuse, R9, PT ;  /* 0x000000090800720c */ /* 0x040fe40003f26270 */
[----:B------:R-:W-:-:S02]  /*7240*/  ISETP.GE.AND P3, PT, R8, R10, PT ;  /* 0x0000000a0800720c */ /* 0x000fc40003f66270 */
[C---:B------:R-:W-:Y:S01]  /*7250*/  HMMA.16816.F32 R160, R20.reuse, R32, R160 ;  /* 0x0000002014a0723c */ /* 0x040fe200000018a0 */
[C---:B------:R-:W-:Y:S02]  /*7260*/  ISETP.GE.AND P5, PT, R8.reuse, R11, PT ;  /* 0x0000000b0800720c */ /* 0x040fe40003fa6270 */
[----:B------:R-:W-:Y:S01]  /*7270*/  ISETP.GE.AND P4, PT, R8, R12, PT ;  /* 0x0000000c0800720c */ /* 0x000fe20003f86270 */
[----:B------:R-:W-:Y:S01]  /*7280*/  VIADD R8, R0, 0x10 ;  /* 0x0000001000087836 */ /* 0x000fe20000000000 */
[C---:B------:R-:W-:Y:S01]  /*7290*/  ISETP.GE.AND P6, PT, R13.reuse, R9, PT ;  /* 0x000000090d00720c */ /* 0x040fe20003fc6270 */
[----:B------:R-:W-:Y:S01]  /*72a0*/  HMMA.16816.F32 R152, R20, R34, R152 ;  /* 0x000000221498723c */ /* 0x000fe20000001898 */
[C---:B------:R-:W-:Y:S02]  /*72b0*/  ISETP.GE.AND P0, PT, R13.reuse, R10, PT ;  /* 0x0000000a0d00720c */ /* 0x040fe40003f06270 */
[----:B------:R-:W-:-:S03]  /*72c0*/  ISETP.GE.AND P2, PT, R13, R11, PT ;  /* 0x0000000b0d00720c */ /* 0x000fc60003f46270 */
[----:B---3--:R-:W-:Y:S01]  /*72d0*/  HMMA.16816.F32 R32, R16, R28, R44 ;  /* 0x0000001c1020723c */ /* 0x008fe2000000182c */
[----:B------:R-:W-:Y:S02]  /*72e0*/  FSEL R99, R53, -INF , !P6 ;  /* 0xff80000035637808 */ /* 0x000fe40007000000 */
[----:B------:R-:W-:Y:S02]  /*72f0*/  FSEL R98, R55, -INF , !P0 ;  /* 0xff80000037627808 */ /* 0x000fe40004000000 */
[----:B------:R-:W-:Y:S01]  /*7300*/  ISETP.GE.AND P6, PT, R8, R12, PT ;  /* 0x0000000c0800720c */ /* 0x000fe20003fc6270 */
[----:B------:R-:W-:Y:S01]  /*7310*/  HMMA.16816.F32 R40, R20, R42, R140 ;  /* 0x0000002a1428723c */ /* 0x000fe2000000188c */
[----:B------:R-:W-:Y:S02]  /*7320*/  FSEL R56, R38, -INF , !P4 ;  /* 0xff80000026387808 */ /* 0x000fe40006000000 */
[----:B------:R-:W-:Y:S02]  /*7330*/  ISETP.GE.AND P4, PT, R8, R11, PT ;  /* 0x0000000b0800720c */ /* 0x000fe40003f86270 */
[----:B------:R-:W-:Y:S01]  /*7340*/  FSEL R53, R37, -INF , !P2 ;  /* 0xff80000025357808 */ /* 0x000fe20005000000 */
[----:B------:R-:W-:Y:S01]  /*7350*/  HMMA.16816.F32 R20, R4, R28, R100 ;  /* 0x0000001c0414723c */ /* 0x000fe20000001864 */
[----:B------:R-:W-:-:S05]  /*7360*/  P2R R14, PR, RZ, 0x10 ;  /* 0x00000010ff0e7803 */ /* 0x000fca0000000000 */
[-C--:B------:R-:W-:Y:S01]  /*7370*/  HMMA.16816.F32 R44, R4, R30.reuse, R164 ;  /* 0x0000001e042c723c */ /* 0x080fe200000018a4 */
[----:B------:R-:W-:Y:S02]  /*7380*/  FSEL R100, R52, -INF , !P1 ;  /* 0xff80000034647808 */ /* 0x000fe40004800000 */
[----:B------:R-:W-:Y:S01]  /*7390*/  ISETP.GE.AND P1, PT, R13, R12, PT ;  /* 0x0000000c0d00720c */ /* 0x000fe20003f26270 */
[----:B------:R-:W-:Y:S01]  /*73a0*/  VIADD R13, R0, 0x11 ;  /* 0x00000011000d7836 */ /* 0x000fe20000000000 */
[----:B------:R-:W-:Y:S02]  /*73b0*/  FSEL R52, R36, -INF , !P5 ;  /* 0xff80000024347808 */ /* 0x000fe40006800000 */
[-C--:B------:R-:W-:Y:S02]  /*73c0*/  ISETP.GE.AND P5, PT, R8, R9.reuse, PT ;  /* 0x000000090800720c */ /* 0x080fe40003fa6270 */
[----:B------:R-:W-:Y:S02]  /*73d0*/  FSEL R101, R54, -INF , !P3 ;  /* 0xff80000036657808 */ /* 0x000fe40005800000 */
[----:B------:R-:W-:Y:S01]  /*73e0*/  FSEL R54, R39, -INF , !P1 ;  /* 0xff80000027367808 */ /* 0x000fe20004800000 */
[----:B------:R-:W-:Y:S01]  /*73f0*/  HMMA.16816.F32 R40, R16, R30, R40 ;  /* 0x0000001e1028723c */ /* 0x000fe20000001828 */
[----:B------:R-:W-:Y:S01]  /*7400*/  ISETP.GE.AND P3, PT, R8, R10, PT ;  /* 0x0000000a0800720c */ /* 0x000fe20003f66270 */
[----:B------:R-:W-:Y:S01]  /*7410*/  VIADD R8, R0, 0x18 ;  /* 0x0000001800087836 */ /* 0x000fe20000000000 */
[----:B------:R-:W-:-:S02]  /*7420*/  ISETP.GE.AND P2, PT, R13, R9, PT ;  /* 0x000000090d00720c */ /* 0x000fc40003f46270 */
[C---:B------:R-:W-:Y:S01]  /*7430*/  ISETP.GE.AND P1, PT, R13.reuse, R10, PT ;  /* 0x0000000a0d00720c */ /* 0x040fe20003f26270 */
[C---:B-1----:R-:W-:Y:S01]  /*7440*/  HMMA.16816.F32 R28, R4.reuse, R24, R168 ;  /* 0x00000018041c723c */ /* 0x042fe200000018a8 */
[----:B------:R-:W-:Y:S02]  /*7450*/  FSEL R157, R32, -INF , !P5 ;  /* 0xff800000209d7808 */ /* 0x000fe40006800000 */
[----:B------:R-:W-:Y:S02]  /*7460*/  ISETP.NE.AND P5, PT, R14, RZ, PT ;  /* 0x000000ff0e00720c */ /* 0x000fe40003fa5270 */
[C---:B------:R-:W-:Y:S01]  /*7470*/  ISETP.GE.AND P0, PT, R13.reuse, R11, PT ;  /* 0x0000000b0d00720c */ /* 0x040fe20003f06270 */
[----:B------:R-:W-:Y:S01]  /*7480*/  HMMA.16816.F32 R36, R4, R26, R200 ;  /* 0x0000001a0424723c */ /* 0x000fe200000018c8 */
[----:B------:R-:W-:Y:S01]  /*7490*/  ISETP.GE.AND P4, PT, R13, R12, PT ;  /* 0x0000000c0d00720c */ /* 0x000fe20003f86270 */
[----:B------:R-:W-:Y:S01]  /*74a0*/  VIADD R13, R0, 0x20 ;  /* 0x00000020000d7836 */ /* 0x000fe20000000000 */
[----:B------:R-:W-:-:S02]  /*74b0*/  FSEL R158, R34, -INF , !P3 ;  /* 0xff800000229e7808 */ /* 0x000fc40005800000 */
[----:B------:R-:W-:Y:S02]  /*74c0*/  FSEL R156, R33, -INF , !P2 ;  /* 0xff800000219c7808 */ /* 0x000fe40005000000 */
[----:B------:R-:W-:Y:S02]  /*74d0*/  FSEL R164, R35, -INF , !P1 ;  /* 0xff80000023a47808 */ /* 0x000fe40004800000 */
[C---:B------:R-:W-:Y:S01]  /*74e0*/  HMMA.16816.F32 R32, R16.reuse, R24, R60 ;  /* 0x000000181020723c */ /* 0x040fe2000000183c */
[----:B------:R-:W-:Y:S02]  /*74f0*/  FSEL R140, R20, -INF , !P5 ;  /* 0xff800000148c7808 */ /* 0x000fe40006800000 */
[----:B------:R-:W-:Y:S02]  /*7500*/  FSEL R142, R22, -INF , !P6 ;  /* 0xff800000168e7808 */ /* 0x000fe40007000000 */
[----:B------:R-:W-:Y:S01]  /*7510*/  FSEL R143, R23, -INF , !P4 ;  /* 0xff800000178f7808 */ /* 0x000fe20006000000 */
[----:B------:R-:W-:Y:S01]  /*7520*/  HMMA.16816.F32 R24, R16, R26, R64 ;  /* 0x0000001a1018723c */ /* 0x000fe20000001840 */
[----:B------:R-:W-:-:S02]  /*7530*/  FSEL R63, R21, -INF , !P0 ;  /* 0xff800000153f7808 */ /* 0x000fc40004000000 */
[----:B------:R-:W1:Y:S01]  /*7540*/  LDSM.16.M88.4 R20, [R181+0x1800] ;  /* 0x00180000b514783b */ /* 0x000e620000000200 */
[----:B------:R-:W-:Y:S01]  /*7550*/  ISETP.GE.AND P1, PT, R8, R9, PT ;  /* 0x000000090800720c */ /* 0x000fe20003f26270 */
[----:B------:R-:W-:-:S04]  /*7560*/  DEPBAR.LE SB0, 0x0 ;  /* 0x000080000000791a */ /* 0x000fc80000000000 */
[----:B------:R-:W-:Y:S01]  /*7570*/  BAR.SYNC.DEFER_BLOCKING 0x0 ;  /* 0x0000000000007b1d */ /* 0x000fe20000010000 */
[C---:B------:R-:W-:Y:S02]  /*7580*/  ISETP.GE.AND P3, PT, R8.reuse, R10, PT ;  /* 0x0000000a0800720c */ /* 0x040fe40003f66270 */
[C---:B------:R-:W-:Y:S02]  /*7590*/  ISETP.GE.AND P5, PT, R8.reuse, R11, PT ;  /* 0x0000000b0800720c */ /* 0x040fe40003fa6270 */
[----:B------:R-:W-:Y:S01]  /*75a0*/  ISETP.GE.AND P6, PT, R8, R12, PT ;  /* 0x0000000c0800720c */ /* 0x000fe20003fc6270 */
[----:B------:R-:W-:Y:S01]  /*75b0*/  VIADD R8, R0, 0x19 ;  /* 0x0000001900087836 */ /* 0x000fe20000000000 */
[----:B------:R-:W-:Y:S02]  /*75c0*/  FSEL R61, R44, -INF , !P5 ;  /* 0xff8000002c3d7808 */ /* 0x000fe40006800000 */
[----:B------:R-:W-:Y:S02]  /*75d0*/  FSEL R146, R40, -INF , !P1 ;  /* 0xff80000028927808 */ /* 0x000fe40004800000 */
[----:B------:R-:W-:-:S02]  /*75e0*/  ISETP.GE.AND P2, PT, R8, R9, PT ;  /* 0x000000090800720c */ /* 0x000fc40003f46270 */
[C---:B------:R-:W-:Y:S02]  /*75f0*/  ISETP.GE.AND P0, PT, R8.reuse, R10, PT ;  /* 0x0000000a0800720c */ /* 0x040fe40003f06270 */
[----:B------:R-:W-:Y:S02]  /*7600*/  P2R R14, PR, RZ, 0x4 ;  /* 0x00000004ff0e7803 */ /* 0x000fe40000000000 */
[----:B------:R-:W-:Y:S02]  /*7610*/  ISETP.GE.AND P2, PT, R8, R11, PT ;  /* 0x0000000b0800720c */ /* 0x000fe40003f46270 */
[----:B------:R-:W-:Y:S02]  /*7620*/  ISETP.NE.AND P5, PT, R14, RZ, PT ;  /* 0x000000ff0e00720c */ /* 0x000fe40003fa5270 */
[----:B------:R-:W-:Y:S02]  /*7630*/  FSEL R147, R42, -INF , !P3 ;  /* 0xff8000002a937808 */ /* 0x000fe40005800000 */
[----:B------:R-:W-:-:S02]  /*7640*/  FSEL R144, R41, -INF , !P5 ;  /* 0xff80000029907808 */ /* 0x000fc40006800000 */
[C---:B------:R-:W-:Y:S02]  /*7650*/  ISETP.GE.AND P5, PT, R13.reuse, R11, PT ;  /* 0x0000000b0d00720c */ /* 0x040fe40003fa6270 */
[----:B------:R-:W-:Y:S01]  /*7660*/  ISETP.GE.AND P1, PT, R8, R12, PT ;  /* 0x0000000c0800720c */ /* 0x000fe20003f26270 */
[----:B------:R-:W-:Y:S01]  /*7670*/  VIADD R8, R0, 0x21 ;  /* 0x0000002100087836 */ /* 0x000fe20000000000 */
[----:B------:R-:W-:Y:S02]  /*7680*/  FSEL R67, R46, -INF , !P6 ;  /* 0xff8000002e437808 */ /* 0x000fe40007000000 */
[C---:B------:R-:W-:Y:S02]  /*7690*/  ISETP.GE.AND P4, PT, R13.reuse, R9, PT ;  /* 0x000000090d00720c */ /* 0x040fe40003f86270 */
[C---:B------:R-:W-:Y:S02]  /*76a0*/  ISETP.GE.AND P3, PT, R13.reuse, R10, PT ;  /* 0x0000000a0d00720c */ /* 0x040fe40003f66270 */
[----:B------:R-:W-:-:S02]  /*76b0*/  ISETP.GE.AND P6, PT, R13, R12, PT ;  /* 0x0000000c0d00720c */ /* 0x000fc40003fc6270 */
[----:B------:R-:W-:Y:S02]  /*76c0*/  P2R R13, PR, RZ, 0x20 ;  /* 0x00000020ff0d7803 */ /* 0x000fe40000000000 */
[----:B------:R-:W-:Y:S02]  /*76d0*/  FSEL R145, R43, -INF , !P0 ;  /* 0xff8000002b917808 */ /* 0x000fe40004000000 */
[----:B------:R-:W-:Y:S01]  /*76e0*/  FSEL R167, R32, -INF , !P4 ;  /* 0xff80000020a77808 */ /* 0x000fe20006000000 */
[-C--:B------:R-:W-:Y:S01]  /*76f0*/  HMMA.16816.F32 R40, R4, R48.reuse, R236 ;  /* 0x000000300428723c */ /* 0x080fe200000018ec */
[----:B------:R-:W-:Y:S01]  /*7700*/  ISETP.NE.AND P4, PT, R13, RZ, PT ;  /* 0x000000ff0d00720c */ /* 0x000fe20003f85270 */
[----:B------:R-:W-:Y:S01]  /*7710*/  VIADD R13, R0, 0x1 ;  /* 0x00000001000d7836 */ /* 0x000fe20000000000 */
[C---:B------:R-:W-:Y:S02]  /*7720*/  ISETP.GE.AND P0, PT, R8.reuse, R11, PT ;  /* 0x0000000b0800720c */ /* 0x040fe40003f06270 */
[----:B------:R-:W-:Y:S01]  /*7730*/  ISETP.GE.AND P5, PT, R8, R12, PT ;  /* 0x0000000c0800720c */ /* 0x000fe20003fa6270 */
[----:B------:R-:W-:Y:S01]  /*7740*/  HMMA.16816.F32 R48, R16, R48, R148 ;  /* 0x000000301030723c */ /* 0x000fe20000001894 */
[----:B------:R-:W-:-:S02]  /*7750*/  FSEL R62, R45, -INF , !P2 ;  /* 0xff8000002d3e7808 */ /* 0x000fc40005000000 */
[----:B------:R-:W-:Y:S02]  /*7760*/  FSEL R141, R47, -INF , !P1 ;  /* 0xff8000002f8d7808 */ /* 0x000fe40004800000 */
[C---:B------:R-:W-:Y:S02]  /*7770*/  ISETP.GE.AND P2, PT, R8.reuse, R9, PT ;  /* 0x000000090800720c */ /* 0x040fe40003f46270 */
[----:B------:R-:W-:Y:S01]  /*7780*/  ISETP.GE.AND P1, PT, R8, R10, PT ;  /* 0x0000000a0800720c */ /* 0x000fe20003f26270 */
[----:B------:R-:W-:Y:S01]  /*7790*/  VIADD R8, R0, 0x28 ;  /* 0x0000002800087836 */ /* 0x000fe20000000000 */
[----:B------:R-:W-:Y:S02]  /*77a0*/  FSEL R148, R28, -INF , !P4 ;  /* 0xff8000001c947808 */ /* 0x000fe40006000000 */
[----:B------:R-:W-:Y:S02]  /*77b0*/  FSEL R165, R30, -INF , !P6 ;  /* 0xff8000001ea57808 */ /* 0x000fe40007000000 */
[----:B------:R-:W-:-:S02]  /*77c0*/  FSEL R150, R29, -INF , !P0 ;  /* 0xff8000001d967808 */ /* 0x000fc40004000000 */
[----:B------:R-:W-:Y:S02]  /*77d0*/  FSEL R166, R31, -INF , !P5 ;  /* 0xff8000001fa67808 */ /* 0x000fe40006800000 */
[C---:B-1----:R-:W-:Y:S01]  /*77e0*/  HMMA.16816.F32 R28, R16.reuse, R20, R160 ;  /* 0x00000014101c723c */ /* 0x042fe200000018a0 */
[----:B------:R-:W-:Y:S02]  /*77f0*/  FSEL R174, R34, -INF , !P3 ;  /* 0xff80000022ae7808 */ /* 0x000fe40005800000 */
[----:B------:R-:W-:Y:S02]  /*7800*/  FSEL R168, R33, -INF , !P2 ;  /* 0xff80000021a87808 */ /* 0x000fe40005000000 */
[----:B------:R-:W-:Y:S01]  /*7810*/  FSEL R196, R35, -INF , !P1 ;  /* 0xff80000023c47808 */ /* 0x000fe20004800000 */
[----:B------:R-:W-:Y:S01]  /*7820*/  HMMA.16816.F32 R16, R16, R22, R152 ;  /* 0x000000161010723c */ /* 0x000fe20000001898 */
[C---:B------:R-:W-:Y:S02]  /*7830*/  ISETP.GE.AND P2, PT, R8.reuse, R9, PT ;  /* 0x000000090800720c */ /* 0x040fe40003f46270 */
[----:B------:R-:W-:-:S02]  /*7840*/  ISETP.GE.AND P1, PT, R8, R10, PT ;  /* 0x0000000a0800720c */ /* 0x000fc40003f26270 */
[C---:B------:R-:W-:Y:S01]  /*7850*/  ISETP.GE.AND P3, PT, R8.reuse, R11, PT ;  /* 0x0000000b0800720c */ /* 0x040fe20003f66270 */
[----:B------:R-:W-:Y:S01]  /*7860*/  HMMA.16816.F32 R32, R4, R20, R220 ;  /* 0x000000140420723c */ /* 0x000fe200000018dc */
[----:B------:R-:W-:Y:S01]  /*7870*/  ISETP.GE.AND P4, PT, R8, R12, PT ;  /* 0x0000000c0800720c */ /* 0x000fe20003f86270 */
[----:B------:R-:W-:Y:S01]  /*7880*/  VIADD R8, R0, 0x29 ;  /* 0x0000002900087836 */ /* 0x000fe20000000000 */
[C---:B------:R-:W-:Y:S02]  /*7890*/  ISETP.GE.AND P5, PT, R13.reuse, R9, PT ;  /* 0x000000090d00720c */ /* 0x040fe40003fa6270 */
[----:B------:R-:W-:Y:S02]  /*78a0*/  ISETP.GE.AND P0, PT, R13, R10, PT ;  /* 0x0000000a0d00720c */ /* 0x000fe40003f06270 */
[----:B------:R-:W-:Y:S02]  /*78b0*/  FSEL R162, R24, -INF , !P2 ;  /* 0xff80000018a27808 */ /* 0x000fe40005000000 */
[----:B------:R-:W-:-:S02]  /*78c0*/  FSEL R175, R26, -INF , !P1 ;  /* 0xff8000001aaf7808 */ /* 0x000fc40004800000 */
[C---:B------:R-:W-:Y:S02]  /*78d0*/  ISETP.GE.AND P2, PT, R8.reuse, R11, PT ;  /* 0x0000000b0800720c */ /* 0x040fe40003f46270 */
[----:B------:R-:W-:Y:S02]  /*78e0*/  ISETP.GE.AND P1, PT, R8, R9, PT ;  /* 0x000000090800720c */ /* 0x000fe40003f26270 */
[----:B------:R-:W-:Y:S02]  /*78f0*/  P2R R15, PR, RZ, 0x20 ;  /* 0x00000020ff0f7803 */ /* 0x000fe40000000000 */
[----:B------:R-:W-:Y:S02]  /*7900*/  P2R R14, PR, RZ, 0x1 ;  /* 0x00000001ff0e7803 */ /* 0x000fe40000000000 */
[C---:B------:R-:W-:Y:S02]  /*7910*/  ISETP.GE.AND P5, PT, R13.reuse, R11, PT ;  /* 0x0000000b0d00720c */ /* 0x040fe40003fa6270 */
[----:B------:R-:W-:Y:S01]  /*7920*/  ISETP.GE.AND P0, PT, R13, R12, PT ;  /* 0x0000000c0d00720c */ /* 0x000fe20003f06270 */
[----:B------:R-:W-:Y:S01]  /*7930*/  VIADD R13, R0, 0x30 ;  /* 0x00000030000d7836 */ /* 0x000fe20000000000 */
[----:B------:R-:W-:-:S02]  /*7940*/  FSEL R151, R37, -INF , !P2 ;  /* 0xff80000025977808 */ /* 0x000fc40005000000 */
[----:B------:R-:W-:Y:S02]  /*7950*/  FSEL R169, R25, -INF , !P1 ;  /* 0xff80000019a97808 */ /* 0x000fe40004800000 */
[C---:B------:R-:W-:Y:S02]  /*7960*/  ISETP.GE.AND P2, PT, R8.reuse, R10, PT ;  /* 0x0000000a0800720c */ /* 0x040fe40003f46270 */
[----:B------:R-:W-:Y:S01]  /*7970*/  ISETP.GE.AND P1, PT, R8, R12, PT ;  /* 0x0000000c0800720c */ /* 0x000fe20003f26270 */
[----:B------:R-:W-:Y:S01]  /*7980*/  VIADD R8, R0, 0x31 ;  /* 0x0000003100087836 */ /* 0x000fe20000000000 */
[----:B------:R-:W-:Y:S02]  /*7990*/  FSEL R172, R27, -INF , !P2 ;  /* 0xff8000001bac7808 */ /* 0x000fe40005000000 */
[----:B------:R-:W-:Y:S01]  /*79a0*/  FSEL R161, R39, -INF , !P1 ;  /* 0xff80000027a17808 */ /* 0x000fe20004800000 */
[----:B------:R-:W-:Y:S01]  /*79b0*/  HMMA.16816.F32 R24, R4, R22, R192 ;  /* 0x000000160418723c */ /* 0x000fe200000018c0 */
[----:B------:R-:W-:-:S02]  /*79c0*/  ISETP.GE.AND P2, PT, R13, R9, PT ;  /* 0x000000090d00720c */ /* 0x000fc40003f46270 */
[-C--:B------:R-:W-:Y:S02]  /*79d0*/  ISETP.GE.AND P1, PT, R13, R10.reuse, PT ;  /* 0x0000000a0d00720c */ /* 0x080fe40003f26270 */
[----:B------:R-:W-:Y:S02]  /*79e0*/  FSEL R163, R28, -INF , !P2 ;  /* 0xff8000001ca37808 */ /* 0x000fe40005000000 */
[----:B------:R-:W-:Y:S01]  /*79f0*/  ISETP.NE.AND P2, PT, R15, RZ, PT ;  /* 0x000000ff0f00720c */ /* 0x000fe20003f45270 */
[----:B------:R-:W-:Y:S01]  /*7a00*/  VIADD R4, R0, 0x38 ;  /* 0x0000003800047836 */ /* 0x000fe20000000000 */
[----:B------:R-:W-:Y:S02]  /*7a10*/  FSEL R199, R30, -INF , !P1 ;  /* 0xff8000001ec77808 */ /* 0x000fe40004800000 */
[----:B------:R-:W-:Y:S02]  /*7a20*/  ISETP.GE.AND P1, PT, R8, R10, PT ;  /* 0x0000000a0800720c */ /* 0x000fe40003f26270 */
[----:B------:R-:W-:-:S02]  /*7a30*/  FSEL R49, R49, -INF , !P2 ;  /* 0xff80000031317808 */ /* 0x000fc40005000000 */
[----:B------:R-:W-:Y:S02]  /*7a40*/  FSEL R149, R36, -INF , !P3 ;  /* 0xff80000024957808 */ /* 0x000fe40005800000 */
[----:B------:R-:W-:Y:S02]  /*7a50*/  ISETP.GE.AND P6, PT, R13, R11, PT ;  /* 0x0000000b0d00720c */ /* 0x000fe40003fc6270 */
[----:B------:R-:W-:Y:S02]  /*7a60*/  FSEL R200, R31, -INF , !P1 ;  /* 0xff8000001fc87808 */ /* 0x000fe40004800000 */
[-C--:B------:R-:W-:Y:S02]  /*7a70*/  ISETP.GE.AND P2, PT, R0, R9.reuse, PT ;  /* 0x000000090000720c */ /* 0x080fe40003f46270 */
[----:B------:R-:W-:Y:S02]  /*7a80*/  ISETP.GE.AND P3, PT, R8, R9, PT ;  /* 0x000000090800720c */ /* 0x000fe40003f66270 */
[----:B------:R-:W-:-:S02]  /*7a90*/  ISETP.GE.AND P1, PT, R0, R10, PT ;  /* 0x0000000a0000720c */ /* 0x000fc40003f26270 */
[----:B------:R-:W-:Y:S02]  /*7aa0*/  FSEL R36, R41, -INF , !P5 ;  /* 0xff80000029247808 */ /* 0x000fe40006800000 */
[----:B------:R-:W-:Y:S02]  /*7ab0*/  FSEL R41, R48, -INF , !P2 ;  /* 0xff80000030297808 */ /* 0x000fe40005000000 */
[----:B------:R-:W-:Y:S02]  /*7ac0*/  FSEL R152, R32, -INF , !P6 ;  /* 0xff80000020987808 */ /* 0x000fe40007000000 */
[----:B------:R-:W-:Y:S02]  /*7ad0*/  FSEL R160, R38, -INF , !P4 ;  /* 0xff80000026a07808 */ /* 0x000fe40006000000 */
[----:B------:R-:W-:Y:S02]  /*7ae0*/  FSEL R170, R29, -INF , !P3 ;  /* 0xff8000001daa7808 */ /* 0x000fe40005800000 */
[----:B------:R-:W-:-:S02]  /*7af0*/  FSEL R48, R50, -INF , !P1 ;  /* 0xff80000032307808 */ /* 0x000fc40004800000 */
[----:B------:R-:W-:Y:S02]  /*7b00*/  ISETP.GE.AND P6, PT, R248, 0x3, PT ;  /* 0x00000003f800780c */ /* 0x000fe40003fc6270 */
[----:B------:R-:W-:Y:S02]  /*7b10*/  ISETP.NE.AND P4, PT, R14, RZ, PT ;  /* 0x000000ff0e00720c */ /* 0x000fe40003f85270 */
[-C--:B------:R-:W-:Y:S02]  /*7b20*/  ISETP.GE.AND P3, PT, R8, R11.reuse, PT ;  /* 0x0000000b0800720c */ /* 0x080fe40003f66270 */
[C---:B------:R-:W-:Y:S02]  /*7b30*/  ISETP.GE.AND P1, PT, R0.reuse, R11, PT ;  /* 0x0000000b0000720c */ /* 0x040fe40003f26270 */
[----:B------:R-:W-:Y:S02]  /*7b40*/  FSEL R60, R51, -INF , !P4 ;  /* 0xff800000333c7808 */ /* 0x000fe40006000000 */
[C---:B------:R-:W-:Y:S01]  /*7b50*/  ISETP.GE.AND P2, PT, R0.reuse, R12, PT ;  /* 0x0000000c0000720c */ /* 0x040fe20003f46270 */
[----:B------:R-:W-:Y:S01]  /*7b60*/  VIADD R0, R0, 0x39 ;  /* 0x0000003900007836 */ /* 0x000fe20000000000 */
[----:B------:R-:W-:-:S02]  /*7b70*/  FSEL R153, R33, -INF , !P3 ;  /* 0xff80000021997808 */ /* 0x000fc40005800000 */
[----:B------:R-:W-:Y:S02]  /*7b80*/  FSEL R20, R40, -INF , !P1 ;  /* 0xff80000028147808 */ /* 0x000fe40004800000 */
[-C--:B------:R-:W-:Y:S02]  /*7b90*/  ISETP.GE.AND P5, PT, R13, R12.reuse, PT ;  /* 0x0000000c0d00720c */ /* 0x080fe40003fa6270 */
[-C--:B------:R-:W-:Y:S02]  /*7ba0*/  ISETP.GE.AND P4, PT, R8, R12.reuse, PT ;  /* 0x0000000c0800720c */ /* 0x080fe40003f86270 */
[C---:B------:R-:W-:Y:S02]  /*7bb0*/  ISETP.GE.AND P3, PT, R4.reuse, R11, PT ;  /* 0x0000000b0400720c */ /* 0x040fe40003f66270 */
[----:B------:R-:W-:Y:S02]  /*7bc0*/  ISETP.GE.AND P1, PT, R4, R12, PT ;  /* 0x0000000c0400720c */ /* 0x000fe40003f26270 */
[----:B------:R-:W-:-:S02]  /*7bd0*/  FSEL R28, R43, -INF , !P0 ;  /* 0xff8000002b1c7808 */ /* 0x000fc40004000000 */
[----:B------:R-:W-:Y:S02]  /*7be0*/  FSEL R171, R34, -INF , !P5 ;  /* 0xff80000022ab7808 */ /* 0x000fe40006800000 */
[----:B------:R-:W-:Y:S02]  /*7bf0*/  ISETP.GE.AND P0, PT, R4, R9, PT ;  /* 0x000000090400720c */ /* 0x000fe40003f06270 */
[----:B------:R-:W-:Y:S02]  /*7c00*/  FSEL R21, R42, -INF , !P2 ;  /* 0xff8000002a157808 */ /* 0x000fe40005000000 */
[----:B------:R-:W-:Y:S02]  /*7c10*/  FSEL R173, R35, -INF , !P4 ;  /* 0xff80000023ad7808 */ /* 0x000fe40006000000 */
[----:B------:R-:W-:Y:S02]  /*7c20*/  FSEL R154, R24, -INF , !P3 ;  /* 0xff800000189a7808 */ /* 0x000fe40005800000 */
[----:B------:R-:W-:-:S02]  /*7c30*/  FSEL R192, R26, -INF , !P1 ;  /* 0xff8000001ac07808 */ /* 0x000fc40004800000 */
[-C--:B------:R-:W-:Y:S02]  /*7c40*/  ISETP.GE.AND P5, PT, R4, R10.reuse, PT ;  /* 0x0000000a0400720c */ /* 0x080fe40003fa6270 */
[C---:B------:R-:W-:Y:S02]  /*7c50*/  ISETP.GE.AND P4, PT, R0.reuse, R9, PT ;  /* 0x000000090000720c */ /* 0x040fe40003f86270 */
[C---:B------:R-:W-:Y:S02]  /*7c60*/  ISETP.GE.AND P3, PT, R0.reuse, R11, PT ;  /* 0x0000000b0000720c */ /* 0x040fe40003f66270 */
[C---:B------:R-:W-:Y:S02]  /*7c70*/  ISETP.GE.AND P2, PT, R0.reuse, R10, PT ;  /* 0x0000000a0000720c */ /* 0x040fe40003f46270 */
[----:B------:R-:W-:Y:S02]  /*7c80*/  ISETP.GE.AND P1, PT, R0, R12, PT ;  /* 0x0000000c0000720c */ /* 0x000fe40003f26270 */
[----:B------:R-:W-:-:S02]  /*7c90*/  FSEL R194, R16, -INF , !P0 ;  /* 0xff80000010c27808 */ /* 0x000fc40004000000 */
[----:B------:R-:W-:Y:S02]  /*7ca0*/  FSEL R155, R25, -INF , !P3 ;  /* 0xff800000199b7808 */ /* 0x000fe40005800000 */
[----:B------:R-:W-:Y:S02]  /*7cb0*/  FSEL R193, R27, -INF , !P1 ;  /* 0xff8000001bc17808 */ /* 0x000fe40004800000 */
[----:B------:R-:W-:Y:S02]  /*7cc0*/  ISETP.NE.AND P0, PT, R245, RZ, PT ;  /* 0x000000fff500720c */ /* 0x000fe40003f05270 */
[----:B------:R-:W-:Y:S02]  /*7cd0*/  FSEL R197, R18, -INF , !P5 ;  /* 0xff80000012c57808 */ /* 0x000fe40006800000 */
[----:B------:R-:W-:Y:S02]  /*7ce0*/  FSEL R195, R17, -INF , !P4 ;  /* 0xff80000011c37808 */ /* 0x000fe40006000000 */
[----:B------:R-:W-:Y:S01]  /*7cf0*/  FSEL R198, R19, -INF , !P2 ;  /* 0xff80000013c67808 */ /* 0x000fe20005000000 */
[----:B------:R-:W-:Y:S06]  /*7d00*/  @!P6 BRA `(.L_x_667) ;  /* 0x0000000000dce947 */ /* 0x000fec0003800000 */
[----:B------:R-:W2:Y:S04]  /*7d10*/  LDL.64 R214, [R1+0x38] ;  /* 0x0000380001d67983 */ /* 0x000ea80000100a00 */
[----:B------:R-:W3:Y:S04]  /*7d20*/  LDL R217, [R1+0x40] ;  /* 0x0000400001d97983 */ /* 0x000ee80000100800 */
[----:B------:R-:W4:Y:S04]  /*7d30*/  LDL.64 R218, [R1+0x30] ;  /* 0x0000300001da7983 */ /* 0x000f280000100a00 */
[----:B------:R-:W5:Y:S01]  /*7d40*/  LDL R249, [R1+0x1c] ;  /* 0x00001c0001f97983 */ /* 0x000f620000100800 */
[----:B------:R-:W-:Y:S01]  /*7d50*/  VIADD R0, R248, 0xfffffffd ;  /* 0xfffffffdf8007836 */ /* 0x000fe20000000000 */
[----:B------:R-:W1:Y:S01]  /*7d60*/  @!P0 LDC.64 R16, c[0x0][0x218] ;  /* 0x00008600ff108b82 */ /* 0x000e620000000a00 */
[----:B------:R-:W-:Y:S01]  /*7d70*/  BSSY B0, `(.L_x_668) ;  /* 0x000002f000007945 */ /* 0x000fe20003800000 */
[----:B------:R1:W-:Y:S01]  /*7d80*/  @P0 STS.128 [R191+0x4000], RZ ;  /* 0x004000ffbf000388 */ /* 0x0003e20000000c00 */
[----:B------:R-:W-:Y:S01]  /*7d90*/  IMAD.WIDE.U32 R6, R0, R232, RZ ;  /* 0x000000e800067225 */ /* 0x000fe200078e00ff */
[----:B------:R-:W-:-:S04]  /*7da0*/  SHF.R.S32.HI R4, RZ, 0x1f, R0 ;  /* 0x0000001fff047819 */ /* 0x000fc80000011400 */
[----:B------:R-:W1:Y:S01]  /*7db0*/  @!P0 LDC.64 R14, c[0x0][0x218] ;  /* 0x00008600ff0e8b82 */ /* 0x000e620000000a00 */
[----:B------:R-:W-:-:S04]  /*7dc0*/  IMAD R4, R4, R232, RZ ;  /* 0x000000e804047224 */ /* 0x000fc800078e02ff */
[----:B------:R-:W-:-:S03]  /*7dd0*/  IMAD R0, R0, R233, R4 ;  /* 0x000000e900007224 */ /* 0x000fc600078e0204 */
[----:B------:R-:W5:Y:S01]  /*7de0*/  @!P0 LDC.64 R18, c[0x0][0x218] ;  /* 0x00008600ff128b82 */ /* 0x000f620000000a00 */
[----:B------:R-:W-:Y:S01]  /*7df0*/  IMAD.IADD R5, R7, 0x1, R0 ;  /* 0x0000000107057824 */ /* 0x000fe200078e0200 */
[----:B--2---:R-:W-:-:S04]  /*7e00*/  LEA R4, P1, R6, R214, 0x6 ;  /* 0x000000d606047211 */ /* 0x004fc800078230ff */
[-C--:B---3--:R-:W-:Y:S02]  /*7e10*/  @!P0 IADD3 R0, P5, R217, R4.reuse, RZ ;  /* 0x00000004d9008210 */ /* 0x088fe40007fbe0ff */
[----:B------:R-:W-:Y:S02]  /*7e20*/  @!P0 LEA R7, P4, R232, R4, 0x5 ;  /* 0x00000004e8078211 */ /* 0x000fe400078828ff */
[----:B----4-:R-:W-:Y:S02]  /*7e30*/  LEA.HI.X R5, R6, R219, R5, 0x6, P1 ;  /* 0x000000db06057211 */ /* 0x010fe400008f3405 */
[----:B-1----:R-:W-:Y:S02]  /*7e40*/  @!P0 LEA R16, P3, R4, R16, 0x1 ;  /* 0x0000001004108211 */ /* 0x002fe400078608ff */
[----:B------:R-:W-:Y:S01]  /*7e50*/  @!P0 LEA R14, P2, R0, R14, 0x1 ;  /* 0x0000000e000e8211 */ /* 0x000fe200078408ff */
[----:B-----5:R-:W-:Y:S01]  /*7e60*/  @!P0 IMAD.X R8, R249, 0x1, R5, P5 ;  /* 0x00000001f9088824 */ /* 0x020fe200028e0605 */
[----:B------:R-:W-:-:S02]  /*7e70*/  @!P0 LEA R6, P1, R7, R18, 0x1 ;  /* 0x0000001207068211 */ /* 0x000fc400078208ff */
[----:B------:R-:W-:Y:S02]  /*7e80*/  @!P0 LEA.HI.X R13, R232, R5, R233, 0x5, P4 ;  /* 0x00000005e80d8211 */ /* 0x000fe400020f2ce9 */
[----:B------:R-:W-:Y:S02]  /*7e90*/  @!P0 LEA.HI.X R17, R4, R17, R5, 0x1, P3 ;  /* 0x0000001104118211 */ /* 0x000fe400018f0c05 */
[----:B------:R-:W-:Y:S02]  /*7ea0*/  @!P0 LEA.HI.X R15, R0, R15, R8, 0x1, P2 ;  /* 0x0000000f000f8211 */ /* 0x000fe400010f0c08 */
[----:B------:R-:W-:Y:S01]  /*7eb0*/  @!P0 LEA.HI.X R7, R7, R19, R13, 0x1, P1 ;  /* 0x0000001307078211 */ /* 0x000fe200008f0c0d */
        /* <DEDUP_REMOVED lines=16> */
[----:B------:R-:W-:Y:S01]  /*7fc0*/  IMAD R0, R233, 0x30, RZ ;  /* 0x00000030e9007824 */ /* 0x000fe200078e02ff */
[----:B------:R-:W-:Y:S01]  /*7fd0*/  ULDC.64 UR6, c[0x0][0x218] ;  /* 0x0000860000067ab9 */ /* 0x000fe20000000a00 */
[----:B------:R-:W-:-:S05]  /*7fe0*/  IMAD.WIDE.U32 R4, R232, 0x30, R4 ;  /* 0x00000030e8047825 */ /* 0x000fca00078e0004 */
[----:B------:R-:W-:Y:S02]  /*7ff0*/  IADD3 R0, R0, R5, RZ ;  /* 0x0000000500007210 */ /* 0x000fe40007ffe0ff */
[----:B-1----:R-:W-:-:S04]  /*8000*/  LEA R6, P1, R4, UR6, 0x1 ;  /* 0x0000000604067c11 */ /* 0x002fc8000f8208ff */
[----:B------:R-:W-:-:S05]  /*8010*/  LEA.HI.X R7, R4, UR7, R0, 0x1, P1 ;  /* 0x0000000704077c11 */ /* 0x000fca00088f0c00 */
[----:B------:R-:W-:Y:S01]  /*8020*/  @!PT LDS RZ, [RZ] ;  /* 0x00000000fffff984 */ /* 0x000fe20000000800 */
[----:B------:R-:W-:Y:S01]  /*8030*/  @!PT LDS RZ, [RZ] ;  /* 0x00000000fffff984 */ /* 0x000fe20000000800 */
[----:B------:R-:W-:Y:S01]  /*8040*/  @!PT LDS RZ, [RZ] ;  /* 0x00000000fffff984 */ /* 0x000fe20000000800 */
[----:B------:R2:W-:Y:S04]  /*8050*/  LDGSTS.E.BYPASS.LTC128B.128 [R191+0x5800], desc[UR20][R6.64] ;  /* 0x0580000006bf7fae */ /* 0x0005e8000b901d54 */
.L_x_669:
[----:B------:R-:W-:Y:S05]  /*8060*/  BSYNC B0 ;  /* 0x0000000000007941 */ /* 0x000fea0003800000 */
.L_x_668:
[----:B------:R-:W0:Y:S02]  /*8070*/  LDGDEPBAR ;  /* 0x00000000000079af */ /* 0x000e240000000000 */
.L_x_667:
[----:B------:R-:W-:Y:S01]  /*8080*/  FMNMX.FTZ R0, R3, R20, !PT ;  /* 0x0000001403007209 */ /* 0x000fe20007810000 */
[----:B-12---:R-:W-:Y:S01]  /*8090*/  VIADD R6, R251, 0x4 ;  /* 0x00000004fb067836 */ /* 0x006fe20000000000 */
[----:B------:R-:W-:Y:S01]  /*80a0*/  PRMT R201, R234, 0x7054, R234 ;  /* 0x00007054eac97816 */ /* 0x000fe200000000ea */
[----:B------:R-:W-:Y:S01]  /*80b0*/  IMAD.SHL.U32 R66, R159, 0x2, RZ ;  /* 0x000000029f427824 */ /* 0x000fe200078e00ff */
[----:B------:R-:W-:Y:S01]  /*80c0*/  FMNMX.FTZ R0, R36, R0, !PT ;  /* 0x0000000024007209 */ /* 0x000fe20007810000 */
[----:B------:R-:W-:Y:S01]  /*80d0*/  IMAD.WIDE.U32 R210, R6, -0x326172a9, RZ ;  /* 0xcd9e8d5706d27825 */ /* 0x000fe200078e00ff */
[----:B------:R-:W-:Y:S02]  /*80e0*/  LDSM.16.MT88.4 R32, [R180+0x6000] ;  /* 0x00600000b420783b */ /* 0x000fe40000004200 */
[----:B------:R-:W-:Y:S01]  /*80f0*/  FMNMX.FTZ R0, R52, R0, !PT ;  /* 0x0000000034007209 */ /* 0x000fe20007810000 */
[----:B------:R-:W-:Y:S01]  /*8100*/  IMAD.WIDE.U32 R202, R251, -0x326172a9, RZ ;  /* 0xcd9e8d57fbca7825 */ /* 0x000fe200078e00ff */
[----:B------:R-:W-:-:S02]  /*8110*/  LOP3.LUT R14, R247, UR23, R66, 0x96, !PT ;  /* 0x00000017f70e7c12 */ /* 0x000fc4000f8e9642 */
[----:B------:R-:W-:Y:S02]  /*8120*/  FMNMX.FTZ R0, R53, R0, !PT ;  /* 0x0000000035007209 */ /* 0x000fe40007810000 */
[----:B------:R-:W-:Y:S01]  /*8130*/  LOP3.LUT R229, R203, R252, RZ, 0x3c, !PT ;  /* 0x000000fccbe57212 */ /* 0x000fe200078e3cff */
[----:B------:R-:W-:Y:S01]  /*8140*/  IMAD.WIDE.U32 R14, R14, -0x326172a9, RZ ;  /* 0xcd9e8d570e0e7825 */ /* 0x000fe200078e00ff */
[----:B------:R-:W-:-:S03]  /*8150*/  FMNMX.FTZ R0, R140, R0, !PT ;  /* 0x000000008c007209 */ /* 0x000fc60007810000 */
[----:B------:R-:W-:Y:S01]  /*8160*/  IMAD.WIDE.U32 R102, R229, -0x2daee0ad, RZ ;  /* 0xd2511f53e5667825 */ /* 0x000fe200078e00ff */
        /* <DEDUP_REMOVED lines=21> */
[----:B------:R-:W-:Y:S01]  /*82c0*/  LOP3.LUT R4, R211, R252, RZ, 0x3c, !PT ;  /* 0x000000fcd3047212 */ /* 0x000fe200078e3cff */
[----:B------:R-:W1:Y:S01]  /*82d0*/  SHFL.BFLY PT, R5, R0, 0x2, 0x1f ;  /* 0x0c401f0000057f89 */ /* 0x000e6200000e0000 */
[----:B------:R-:W-:-:S03]  /*82e0*/  FMNMX.FTZ R8, R160, R8, !PT ;  /* 0x00000008a0087209 */ /* 0x000fc60007810000 */
[----:B------:R-:W-:Y:S01]  /*82f0*/  IMAD.WIDE.U32 R64, R4, -0x2daee0ad, RZ ;  /* 0xd2511f5304407825 */ /* 0x000fe200078e00ff */
[----:B------:R-:W-:-:S04]  /*8300*/  FMNMX.FTZ R8, R161, R8, !PT ;  /* 0x00000008a1087209 */ /* 0x000fc80007810000 */
[----:B------:R-:W-:Y:S02]  /*8310*/  FMNMX.FTZ R8, R171, R8, !PT ;  /* 0x00000008ab087209 */ /* 0x000fe40007810000 */
[----:B------:R-:W-:Y:S02]  /*8320*/  LOP3.LUT R4, R65, UR15, R246, 0x96, !PT ;  /* 0x0000000f41047c12 */ /* 0x000fe4000f8e96f6 */
[----:B------:R-:W-:-:S03]  /*8330*/  FMNMX.FTZ R8, R173, R8, !PT ;  /* 0x00000008ad087209 */ /* 0x000fc60007810000 */
[----:B------:R-:W-:Y:S01]  /*8340*/  IMAD.WIDE.U32 R50, R4, -0x326172a9, RZ ;  /* 0xcd9e8d5704327825 */ /* 0x000fe200078e00ff */
[----:B------:R-:W-:Y:S02]  /*8350*/  FMNMX.FTZ R8, R192, R8, !PT ;  /* 0x00000008c0087209 */ /* 0x000fe40007810000 */
[----:B------:R-:W-:Y:S02]  /*8360*/  LOP3.LUT R4, R15, UR16, R210, 0x96, !PT ;  /* 0x000000100f047c12 */ /* 0x000fe4000f8e96d2 */
[----:B------:R-:W-:Y:S02]  /*8370*/  FMNMX.FTZ R8, R193, R8, !PT ;  /* 0x00000008c1087209 */ /* 0x000fe40007810000 */
[----:B------:R-:W-:Y:S02]  /*8380*/  LOP3.LUT R6, R51, UR14, R14, 0x96, !PT ;  /* 0x0000000e33067c12 */ /* 0x000fe4000f8e960e */
[----:B-1----:R-:W-:Y:S01]  /*8390*/  FMNMX.FTZ R0, R0, R5, !PT ;  /* 0x0000000500007209 */ /* 0x002fe20007810000 */
[----:B------:R-:W1:Y:S01]  /*83a0*/  SHFL.BFLY PT, R13, R8, 0x2, 0x1f ;  /* 0x0c401f00080d7f89 */ /* 0x000e6200000e0000 */
[----:B------:R-:W-:-:S03]  /*83b0*/  IMAD.WIDE.U32 R4, R4, -0x2daee0ad, RZ ;  /* 0xd2511f5304047825 */ /* 0x000fc600078e00ff */
[----:B------:R-:W2:Y:S01]  /*83c0*/  SHFL.BFLY PT, R16, R0, 0x1, 0x1f ;  /* 0x0c201f0000107f89 */ /* 0x000ea200000e0000 */
[----:B------:R-:W-:Y:S01]  /*83d0*/  IMAD.WIDE.U32 R6, R6, -0x2daee0ad, RZ ;  /* 0xd2511f5306067825 */ /* 0x000fe200078e00ff */
[----:B------:R-:W-:-:S04]  /*83e0*/  LOP3.LUT R5, R5, UR13, R64, 0x96, !PT ;  /* 0x0000000d05057c12 */ /* 0x000fc8000f8e9640 */
[----:B------:R-:W-:Y:S01]  /*83f0*/  LOP3.LUT R7, R7, UR11, R4, 0x96, !PT ;  /* 0x0000000b07077c12 */ /* 0x000fe2000f8e9604 */
[----:B------:R-:W-:-:S04]  /*8400*/  IMAD.WIDE.U32 R4, R5, -0x326172a9, RZ ;  /* 0xcd9e8d5705047825 */ /* 0x000fc800078e00ff */
[----:B------:R-:W-:Y:S01]  /*8410*/  IMAD.WIDE.U32 R24, R7, -0x326172a9, RZ ;  /* 0xcd9e8d5707187825 */ /* 0x000fe200078e00ff */
[----:B------:R-:W-:Y:S02]  /*8420*/  LOP3.LUT R5, R5, UR12, R50, 0x96, !PT ;  /* 0x0000000c05057c12 */ /* 0x000fe4000f8e9632 */
[----:B-1----:R-:W-:Y:S02]  /*8430*/  FMNMX.FTZ R8, R8, R13, !PT ;  /* 0x0000000d08087209 */ /* 0x002fe40007810000 */
[----:B--2---:R-:W-:-:S03]  /*8440*/  FMNMX.FTZ R225, R0, R16, !PT ;  /* 0x0000001000e17209 */ /* 0x004fc60007810000 */
[----:B------:R-:W1:Y:S01]  /*8450*/  SHFL.BFLY PT, R16, R8, 0x1, 0x1f ;  /* 0x0c201f0008107f89 */ /* 0x000e6200000e0000 */
[----:B------:R-:W-:Y:S01]  /*8460*/  LOP3.LUT R0, R25, UR10, R4, 0x96, !PT ;  /* 0x0000000a19007c12 */ /* 0x000fe2000f8e9604 */
[----:B------:R-:W-:-:S04]  /*8470*/  IMAD.WIDE.U32 R4, R5, -0x2daee0ad, RZ ;  /* 0xd2511f5305047825 */ /* 0x000fc800078e00ff */
[C---:B------:R-:W-:Y:S01]  /*8480*/  FMUL.FTZ R13, R225.reuse, UR19 ;  /* 0x00000013e10d7c20 */ /* 0x040fe20008410000 */
[----:B------:R-:W-:Y:S01]  /*8490*/  FSETP.NEU.FTZ.AND P2, PT, R225, -INF , PT ;  /* 0xff800000e100780b */ /* 0x000fe20003f5d000 */
[----:B------:R-:W-:Y:S01]  /*84a0*/  IMAD.WIDE.U32 R26, R0, -0x2daee0ad, RZ ;  /* 0xd2511f53001a7825 */ /* 0x000fe200078e00ff */
[----:B------:R-:W-:Y:S02]  /*84b0*/  LOP3.LUT R6, R5, UR9, R6, 0x96, !PT ;  /* 0x0000000905067c12 */ /* 0x000fe4000f8e9606 */
[----:B------:R-:W-:Y:S02]  /*84c0*/  FSEL R13, R13, RZ, P2 ;  /* 0x000000ff0d0d7208 */ /* 0x000fe40001000000 */
[----:B------:R-:W-:Y:S01]  /*84d0*/  LOP3.LUT R4, R27, UR5, R4, 0x96, !PT ;  /* 0x000000051b047c12 */ /* 0x000fe2000f8e9604 */
[----:B------:R-:W-:-:S04]  /*84e0*/  IMAD.WIDE.U32 R22, R6, -0x326172a9, RZ ;  /* 0xcd9e8d5706167825 */ /* 0x000fc800078e00ff */
[----:B------:R-:W-:Y:S01]  /*84f0*/  FFMA.FTZ R0, R20, UR19, -R13 ;  /* 0x0000001314007c23 */ /* 0x000fe2000801080d */
[----:B------:R-:W-:-:S03]  /*8500*/  IMAD.WIDE.U32 R4, R4, -0x326172a9, RZ ;  /* 0xcd9e8d5704047825 */ /* 0x000fc600078e00ff */
[----:B------:R2:W-:Y:S01]  /*8510*/  MUFU.EX2 R249, R0 ;  /* 0x0000000000f97308 */ /* 0x0005e20000000800 */
[----:B------:R-:W-:Y:S02]  /*8520*/  LOP3.LUT R6, R4, 0xffff, RZ, 0xc0, !PT ;  /* 0x0000ffff04067812 */ /* 0x000fe400078ec0ff */
[--C-:B------:R-:W-:Y:S02]  /*8530*/  SHF.R.U32.HI R7, RZ, 0x10, R4.reuse ;  /* 0x00000010ff077819 */ /* 0x100fe40000011604 */
[----:B-1----:R-:W-:Y:S02]  /*8540*/  FMNMX.FTZ R224, R8, R16, !PT ;  /* 0x0000001008e07209 */ /* 0x002fe40007810000 */
[----:B------:R-:W-:Y:S02]  /*8550*/  LOP3.LUT R16, R4, 0xff, RZ, 0xc0, !PT ;  /* 0x000000ff04107812 */ /* 0x000fe400078ec0ff */
[C---:B------:R-:W-:Y:S01]  /*8560*/  FSETP.NEU.FTZ.AND P1, PT, R224.reuse, -INF , PT ;  /* 0xff800000e000780b */ /* 0x040fe20003f3d000 */
[----:B------:R-:W-:Y:S01]  /*8570*/  FMUL.FTZ R20, R224, UR19 ;  /* 0x00000013e0147c20 */ /* 0x000fe20008410000 */
[----:B------:R-:W-:Y:S01]  /*8580*/  SHF.R.U32.HI R8, RZ, 0x18, R4 ;  /* 0x00000018ff087819 */ /* 0x000fe20000011604 */
[--C-:B------:R-:W-:Y:S01]  /*8590*/  FFMA.FTZ R4, R53, UR19, -R13.reuse ;  /* 0x0000001335047c23 */ /* 0x100fe2000801080d */
[----:B--2---:R-:W-:-:S02]  /*85a0*/  FFMA.FTZ R0, R36, UR19, -R13 ;  /* 0x0000001324007c23 */ /* 0x004fc4000801080d */
[----:B------:R-:W-:Y:S01]  /*85b0*/  FSEL R20, R20, RZ, P1 ;  /* 0x000000ff14147208 */ /* 0x000fe20000800000 */
[----:B------:R1:W-:Y:S01]  /*85c0*/  MUFU.EX2 R238, R4 ;  /* 0x0000000400ee7308 */ /* 0x0003e20000000800 */
[----:B------:R-:W2:Y:S07]  /*85d0*/  LDSM.16.MT88.4 R36, [R177+0x6000] ;  /* 0x00600000b124783b */ /* 0x000eae0000004200 */
[----:B------:R3:W-:Y:S01]  /*85e0*/  MUFU.EX2 R245, R0 ;  /* 0x0000000000f57308 */ /* 0x0007e20000000800 */
[----:B-1----:R-:W-:-:S04]  /*85f0*/  LOP3.LUT R4, R5, UR17, R22, 0x96, !PT ;  /* 0x0000001105047c12 */ /* 0x002fc8000f8e9616 */
[----:B------:R-:W-:Y:S01]  /*8600*/  LOP3.LUT R5, R4, 0xffff, RZ, 0xc0, !PT ;  /* 0x0000ffff04057812 */ /* 0x000fe200078ec0ff */
[----:B---3--:R-:W-:-:S03]  /*8610*/  FFMA.FTZ R0, R52, UR19, -R13 ;  /* 0x0000001334007c23 */ /* 0x008fc6000801080d */
[----:B------:R-:W-:Y:S01]  /*8620*/  SHF.R.U32.HI R5, RZ, 0x8, R5 ;  /* 0x00000008ff057819 */ /* 0x000fe20000011605 */
[----:B------:R1:W3:Y:S02]  /*8630*/  MUFU.EX2 R239, R0 ;  /* 0x0000000000ef7308 */ /* 0x0002e40000000800 */
[----:B-1----:R-:W-:Y:S02]  /*8640*/  SHF.R.U32.HI R0, RZ, 0x8, R6 ;  /* 0x00000008ff007819 */ /* 0x002fe40000011606 */
[----:B------:R-:W-:Y:S02]  /*8650*/  LOP3.LUT R6, R7, 0xff, RZ, 0xc0, !PT ;  /* 0x000000ff07067812 */ /* 0x000fe400078ec0ff */
[----:B------:R-:W-:Y:S01]  /*8660*/  PRMT R17, R16, 0x5410, R0 ;  /* 0x0000541010117816 */ /* 0x000fe20000000000 */
[----:B------:R-:W-:Y:S01]  /*8670*/  FFMA.FTZ R0, R21, UR19, -R20 ;  /* 0x0000001315007c23 */ /* 0x000fe20008010814 */
[----:B------:R-:W-:Y:S01]  /*8680*/  PRMT R18, R6, 0x5410, R8 ;  /* 0x0000541006127816 */ /* 0x000fe20000000008 */
[----:B------:R-:W-:Y:S01]  /*8690*/  FFMA.FTZ R6, R56, UR19, -R20 ;  /* 0x0000001338067c23 */ /* 0x000fe20008010814 */
[----:B------:R-:W-:Y:S01]  /*86a0*/  LOP3.LUT R16, R4, 0xff, RZ, 0xc0, !PT ;  /* 0x000000ff04107812 */ /* 0x000fe200078ec0ff */
[----:B------:R1:W-:Y:S01]  /*86b0*/  MUFU.EX2 R236, R0 ;  /* 0x0000000000ec7308 */ /* 0x0003e20000000800 */
[----:B------:R-:W-:Y:S01]  /*86c0*/  SHF.R.U32.HI R8, RZ, 0x18, R4 ;  /* 0x00000018ff087819 */ /* 0x000fe20000011604 */
[----:B------:R-:W-:Y:S01]  /*86d0*/  LDSM.16.MT88.4 R56, [R179+0x6000] ;  /* 0x00600000b338783b */ /* 0x000fe20000004200 */
[----:B------:R-:W-:-:S02]  /*86e0*/  FSEL R7, R224, RZ, P1 ;  /* 0x000000ffe0077208 */ /* 0x000fc40000800000 */
[----:B------:R-:W-:-:S03]  /*86f0*/  PRMT R16, R16, 0x5410, R5 ;  /* 0x0000541010107816 */ /* 0x000fc60000000005 */
[----:B------:R-:W-:Y:S01]  /*8700*/  FADD.FTZ R7, R2, -R7 ;  /* 0x8000000702077221 */ /* 0x000fe20000010000 */
[----:B------:R-:W-:Y:S01]  /*8710*/  FMNMX.FTZ R2, R96, R48, !PT ;  /* 0x0000003060027209 */ /* 0x000fe20007810000 */
[----:B------:R-:W-:Y:S02]  /*8720*/  MUFU.EX2 R237, R6 ;  /* 0x0000000600ed7308 */ /* 0x000fe40000000800 */
[----:B------:R-:W-:Y:S01]  /*8730*/  FMUL.FTZ R7, R7, UR19 ;  /* 0x0000001307077c20 */ /* 0x000fe20008410000 */
[----:B-1----:R-:W-:Y:S02]  /*8740*/  SHF.R.U32.HI R0, RZ, 0x10, R4 ;  /* 0x00000010ff007819 */ /* 0x002fe40000011604 */
[----:B------:R-:W-:Y:S02]  /*8750*/  FSEL R4, R225, RZ, P2 ;  /* 0x000000ffe1047208 */ /* 0x000fe40001000000 */
[----:B------:R-:W-:-:S04]  /*8760*/  LOP3.LUT R0, R0, 0xff, RZ, 0xc0, !PT ;  /* 0x000000ff00007812 */ /* 0x000fc800078ec0ff */
[----:B------:R-:W-:Y:S01]  /*8770*/  PRMT R19, R0, 0x5410, R8 ;  /* 0x0000541000137816 */ /* 0x000fe20000000008 */
[----:B------:R-:W-:Y:S01]  /*8780*/  FADD.FTZ R8, R3, -R4 ;  /* 0x8000000403087221 */ /* 0x000fe20000010000 */
[--C-:B------:R-:W-:Y:S01]  /*8790*/  FFMA.FTZ R0, R54, UR19, -R20.reuse ;  /* 0x0000001336007c23 */ /* 0x100fe20008010814 */
[----:B------:R-:W-:Y:S01]  /*87a0*/  FMNMX.FTZ R3, R97, R41, !PT ;  /* 0x0000002961037209 */ /* 0x000fe20007810000 */
[----:B------:R-:W-:Y:S01]  /*87b0*/  FFMA.FTZ R4, R28, UR19, -R20 ;  /* 0x000000131c047c23 */ /* 0x000fe20008010814 */
[----:B------:R-:W-:Y:S01]  /*87c0*/  FMUL.FTZ R8, R8, UR19 ;  /* 0x0000001308087c20 */ /* 0x000fe20008410000 */
[----:B------:R1:W-:Y:S01]  /*87d0*/  MUFU.EX2 R231, R0 ;  /* 0x0000000000e77308 */ /* 0x0003e20000000800 */
[----:B------:R-:W-:Y:S01]  /*87e0*/  FMNMX.FTZ R5, R49, R3, !PT ;  /* 0x0000000331057209 */ /* 0x000fe20007810000 */
[----:B------:R-:W4:Y:S01]  /*87f0*/  LDSM.16.MT88.4 R28, [R178+0x6000] ;  /* 0x00600000b21c783b */ /* 0x000f220000004200 */
[----:B------:R-:W-:Y:S02]  /*8800*/  FMNMX.FTZ R3, R60, R2, !PT ;  /* 0x000000023c037209 */ /* 0x000fe40007810000 */
[----:B---3--:R-:W-:-:S02]  /*8810*/  F2FP.F16.F32.PACK_AB R2, R238, R239 ;  /* 0x000000efee02723e */ /* 0x008fc400000000ff */
[----:B------:R-:W-:Y:S01]  /*8820*/  FMNMX.FTZ R3, R101, R3, !PT ;  /* 0x0000000365037209 */ /* 0x000fe20007810000 */
[----:B------:R3:W-:Y:S08]  /*8830*/  MUFU.EX2 R230, R4 ;  /* 0x0000000400e67308 */ /* 0x0007f00000000800 */
[----:B------:R-:W5:Y:S01]  /*8840*/  MUFU.EX2 R55, R8 ;  /* 0x0000000800377308 */ /* 0x000f620000000800 */
[----:B-1----:R-:W-:-:S05]  /*8850*/  HSET2.LE.AND R0, R17, R201, PT ;  /* 0x000000c911007233 */ /* 0x002fca0003803000 */
[----:B------:R-:W-:Y:S02]  /*8860*/  LOP3.LUT R6, R0, R2, RZ, 0xc0, !PT ;  /* 0x0000000200067212 */ /* 0x000fe400078ec0ff */
[----:B------:R-:W-:Y:S01]  /*8870*/  FMNMX.FTZ R0, R98, R3, !PT ;  /* 0x0000000362007209 */ /* 0x000fe20007810000 */
[----:B------:R-:W1:Y:S01]  /*8880*/  MUFU.EX2 R54, R7 ;  /* 0x0000000700367308 */ /* 0x000e620000000800 */
[----:B---3--:R-:W-:Y:S02]  /*8890*/  FMNMX.FTZ R4, R100, R5, !PT ;  /* 0x0000000564047209 */ /* 0x008fe40007810000 */
[--C-:B------:R-:W-:Y:S02]  /*88a0*/  HSET2.LE.AND R3, R16, R201.reuse, PT ;  /* 0x000000c910037233 */ /* 0x100fe40003803000 */
[----:B------:R-:W-:Y:S02]  /*88b0*/  FMNMX.FTZ R2, R99, R4, !PT ;  /* 0x0000000463027209 */ /* 0x000fe40007810000 */
[----:B------:R-:W-:Y:S01]  /*88c0*/  F2FP.F16.F32.PACK_AB R4, R245, R249 ;  /* 0x000000f9f504723e */ /* 0x000fe200000000ff */
[-C--:B-----5:R-:W-:Y:S01]  /*88d0*/  FMUL.FTZ R104, R104, R55.reuse ;  /* 0x0000003768687220 */ /* 0x0a0fe20000410000 */
[----:B------:R-:W-:Y:S01]  /*88e0*/  FMNMX.FTZ R5, R157, R2, !PT ;  /* 0x000000029d057209 */ /* 0x000fe20007810000 */
[-C--:B------:R-:W-:Y:S01]  /*88f0*/  FMUL.FTZ R105, R105, R55.reuse ;  /* 0x0000003769697220 */ /* 0x080fe20000410000 */
[----:B------:R-:W-:Y:S01]  /*8900*/  FMNMX.FTZ R8, R158, R0, !PT ;  /* 0x000000009e087209 */ /* 0x000fe20007810000 */
[-C--:B------:R-:W-:Y:S01]  /*8910*/  FMUL.FTZ R116, R116, R55.reuse ;  /* 0x0000003774747220 */ /* 0x080fe20000410000 */
[--C-:B------:R-:W-:Y:S01]  /*8920*/  HSET2.LE.AND R0, R18, R201.reuse, PT ;  /* 0x000000c912007233 */ /* 0x100fe20003803000 */
[----:B------:R-:W-:Y:S01]  /*8930*/  FMUL.FTZ R117, R117, R55 ;  /* 0x0000003775757220 */ /* 0x000fe20000410000 */
[----:B------:R-:W-:Y:S01]  /*8940*/  F2FP.F16.F32.PACK_AB R2, R231, R237 ;  /* 0x000000ede702723e */ /* 0x000fe200000000ff */
[----:B------:R-:W-:Y:S01]  /*8950*/  FMUL.FTZ R124, R124, R55 ;  /* 0x000000377c7c7220 */ /* 0x000fe20000410000 */
[----:B------:R-:W-:Y:S01]  /*8960*/  FMNMX.FTZ R5, R156, R5, !PT ;  /* 0x000000059c057209 */ /* 0x000fe20007810000 */
[----:B-1----:R-:W-:Y:S01]  /*8970*/  FMUL.FTZ R106, R106, R54 ;  /* 0x000000366a6a7220 */ /* 0x002fe20000410000 */
[----:B------:R-:W-:Y:S01]  /*8980*/  LOP3.LUT R4, R3, R4, RZ, 0xc0, !PT ;  /* 0x0000000403047212 */ /* 0x000fe200078ec0ff */
[----:B------:R-:W-:Y:S01]  /*8990*/  FMUL.FTZ R107, R107, R54 ;  /* 0x000000366b6b7220 */ /* 0x000fe20000410000 */
[----:B------:R-:W-:Y:S01]  /*89a0*/  FMNMX.FTZ R3, R164, R8, !PT ;  /* 0x00000008a4037209 */ /* 0x000fe20007810000 */
[----:B------:R-:W-:Y:S01]  /*89b0*/  FMUL.FTZ R118, R118, R54 ;  /* 0x0000003676767220 */ /* 0x000fe20000410000 */
[----:B------:R-:W-:Y:S01]  /*89c0*/  LOP3.LUT R7, R0, R2, RZ, 0xc0, !PT ;  /* 0x0000000200077212 */ /* 0x000fe200078ec0ff */
[-C--:B------:R-:W-:Y:S01]  /*89d0*/  FMUL.FTZ R119, R119, R54.reuse ;  /* 0x0000003677777220 */ /* 0x080fe20000410000 */
[----:B------:R-:W-:Y:S01]  /*89e0*/  FMNMX.FTZ R5, R146, R5, !PT ;  /* 0x0000000592057209 */ /* 0x000fe20007810000 */
[----:B------:R-:W-:Y:S01]  /*89f0*/  FMUL.FTZ R125, R125, R55 ;  /* 0x000000377d7d7220 */ /* 0x000fe20000410000 */
[----:B------:R-:W-:Y:S01]  /*8a00*/  HSET2.LE.AND R0, R19, R201, PT ;  /* 0x000000c913007233 */ /* 0x000fe20003803000 */
[----:B------:R-:W-:Y:S01]  /*8a10*/  FMUL.FTZ R126, R126, R54 ;  /* 0x000000367e7e7220 */ /* 0x000fe20000410000 */
[----:B------:R-:W-:Y:S01]  /*8a20*/  F2FP.F16.F32.PACK_AB R2, R230, R236 ;  /* 0x000000ece602723e */ /* 0x000fe200000000ff */
[----:B------:R-:W-:Y:S01]  /*8a30*/  FMUL.FTZ R127, R127, R54 ;  /* 0x000000367f7f7220 */ /* 0x000fe20000410000 */
[----:B------:R-:W-:Y:S01]  /*8a40*/  FMNMX.FTZ R3, R147, R3, !PT ;  /* 0x0000000393037209 */ /* 0x000fe20007810000 */
[----:B------:R-:W-:Y:S01]  /*8a50*/  FMUL.FTZ R128, R128, R55 ;  /* 0x0000003780807220 */ /* 0x000fe20000410000 */
[----:B------:R-:W-:Y:S01]  /*8a60*/  FMNMX.FTZ R8, R144, R5, !PT ;  /* 0x0000000590087209 */ /* 0x000fe20007810000 */
[----:B------:R-:W-:Y:S01]  /*8a70*/  FMUL.FTZ R129, R129, R55 ;  /* 0x0000003781817220 */ /* 0x000fe20000410000 */
[----:B------:R-:W-:Y:S01]  /*8a80*/  LOP3.LUT R5, R0, R2, RZ, 0xc0, !PT ;  /* 0x0000000200057212 */ /* 0x000fe200078ec0ff */
[-C--:B------:R-:W-:Y:S01]  /*8a90*/  FMUL.FTZ R130, R130, R54.reuse ;  /* 0x0000003682827220 */ /* 0x080fe20000410000 */
[----:B------:R-:W-:Y:S01]  /*8aa0*/  FMNMX.FTZ R0, R145, R3, !PT ;  /* 0x0000000391007209 */ /* 0x000fe20007810000 */
[----:B------:R-:W-:Y:S01]  /*8ab0*/  FMUL.FTZ R131, R131, R54 ;  /* 0x0000003683837220 */ /* 0x000fe20000410000 */
[----:B------:R-:W-:Y:S01]  /*8ac0*/  FMNMX.FTZ R2, R167, R8, !PT ;  /* 0x00000008a7027209 */ /* 0x000fe20007810000 */
[-C--:B------:R-:W-:Y:S01]  /*8ad0*/  FMUL.FTZ R76, R76, R55.reuse ;  /* 0x000000374c4c7220 */ /* 0x080fe20000410000 */
[----:B------:R-:W-:Y:S01]  /*8ae0*/  FMNMX.FTZ R0, R174, R0, !PT ;  /* 0x00000000ae007209 */ /* 0x000fe20007810000 */
[-C--:B------:R-:W-:Y:S01]  /*8af0*/  FMUL.FTZ R77, R77, R55.reuse ;  /* 0x000000374d4d7220 */ /* 0x080fe20000410000 */
[----:B------:R-:W-:Y:S01]  /*8b00*/  FMNMX.FTZ R2, R168, R2, !PT ;  /* 0x00000002a8027209 */ /* 0x000fe20007810000 */
[----:B------:R-:W-:Y:S01]  /*8b10*/  FMUL.FTZ R78, R78, R54 ;  /* 0x000000364e4e7220 */ /* 0x000fe20000410000 */
[----:B------:R-:W-:Y:S01]  /*8b20*/  FMNMX.FTZ R3, R196, R0, !PT ;  /* 0x00000000c4037209 */ /* 0x000fe20007810000 */
[----:B------:R-:W-:Y:S01]  /*8b30*/  FMUL.FTZ R79, R79, R54 ;  /* 0x000000364f4f7220 */ /* 0x000fe20000410000 */
[----:B------:R-:W-:Y:S01]  /*8b40*/  FMNMX.FTZ R0, R162, R2, !PT ;  /* 0x00000002a2007209 */ /* 0x000fe20007810000 */
[----:B------:R-:W-:Y:S01]  /*8b50*/  FMUL.FTZ R132, R132, R55 ;  /* 0x0000003784847220 */ /* 0x000fe20000410000 */
[----:B------:R-:W-:Y:S01]  /*8b60*/  FMNMX.FTZ R2, R175, R3, !PT ;  /* 0x00000003af027209 */ /* 0x000fe20007810000 */
[-C--:B------:R-:W-:Y:S01]  /*8b70*/  FMUL.FTZ R133, R133, R55.reuse ;  /* 0x0000003785857220 */ /* 0x080fe20000410000 */
[----:B------:R-:W-:Y:S01]  /*8b80*/  FMNMX.FTZ R0, R169, R0, !PT ;  /* 0x00000000a9007209 */ /* 0x000fe20007810000 */
[----:B------:R-:W-:Y:S01]  /*8b90*/  FMUL.FTZ R134, R134, R54 ;  /* 0x0000003686867220 */ /* 0x000fe20000410000 */
[----:B------:R-:W-:Y:S01]  /*8ba0*/  FMNMX.FTZ R2, R172, R2, !PT ;  /* 0x00000002ac027209 */ /* 0x000fe20007810000 */
[----:B------:R-:W-:Y:S01]  /*8bb0*/  FMUL.FTZ R135, R135, R54 ;  /* 0x0000003687877220 */ /* 0x000fe20000410000 */
[----:B------:R-:W-:Y:S01]  /*8bc0*/  FMNMX.FTZ R0, R163, R0, !PT ;  /* 0x00000000a3007209 */ /* 0x000fe20007810000 */
[-C--:B------:R-:W-:Y:S01]  /*8bd0*/  FMUL.FTZ R84, R84, R55.reuse ;  /* 0x0000003754547220 */ /* 0x080fe20000410000 */
[-C--:B------:R-:W-:Y:S01]  /*8be0*/  FMUL.FTZ R85, R85, R55.reuse ;  /* 0x0000003755557220 */ /* 0x080fe20000410000 */
[----:B------:R-:W-:Y:S01]  /*8bf0*/  FMUL.FTZ R86, R86, R54 ;  /* 0x0000003656567220 */ /* 0x000fe20000410000 */
[----:B------:R-:W-:Y:S01]  /*8c00*/  FMNMX.FTZ R0, R170, R0, !PT ;  /* 0x00000000aa007209 */ /* 0x000fe20007810000 */
[----:B------:R-:W-:Y:S01]  /*8c10*/  FMUL.FTZ R87, R87, R54 ;  /* 0x0000003657577220 */ /* 0x000fe20000410000 */
[-C--:B------:R-:W-:Y:S01]  /*8c20*/  FMUL.FTZ R88, R88, R55.reuse ;  /* 0x0000003758587220 */ /* 0x080fe20000410000 */
[----:B------:R-:W-:Y:S01]  /*8c30*/  FMUL.FTZ R89, R89, R55 ;  /* 0x0000003759597220 */ /* 0x000fe20000410000 */
[----:B------:R-:W-:Y:S01]  /*8c40*/  FMNMX.FTZ R0, R194, R0, !PT ;  /* 0x00000000c2007209 */ /* 0x000fe20007810000 */
[-C--:B------:R-:W-:Y:S01]  /*8c50*/  FMUL.FTZ R90, R90, R54.reuse ;  /* 0x000000365a5a7220 */ /* 0x080fe20000410000 */
[----:B------:R-:W-:Y:S01]  /*8c60*/  FMUL.FTZ R91, R91, R54 ;  /* 0x000000365b5b7220 */ /* 0x000fe20000410000 */
[----:B------:R-:W-:Y:S01]  /*8c70*/  FMNMX.FTZ R2, R199, R2, !PT ;  /* 0x00000002c7027209 */ /* 0x000fe20007810000 */
[----:B--2---:R-:W-:Y:S01]  /*8c80*/  HMMA.16816.F32 R104, R4, R36, R104 ;  /* 0x000000240468723c */ /* 0x004fe20000001868 */
[----:B------:R-:W-:-:S02]  /*8c90*/  FMNMX.FTZ R0, R195, R0, !PT ;  /* 0x00000000c3007209 */ /* 0x000fc40007810000 */
[----:B------:R-:W-:Y:S02]  /*8ca0*/  FMNMX.FTZ R2, R200, R2, !PT ;  /* 0x00000002c8027209 */ /* 0x000fe40007810000 */
[----:B------:R-:W-:Y:S01]  /*8cb0*/  LOP3.LUT R3, R103, UR15, R246, 0x96, !PT ;  /* 0x0000000f67037c12 */ /* 0x000fe2000f8e96f6 */
[C---:B------:R-:W-:Y:S01]  /*8cc0*/  HMMA.16816.F32 R116, R4.reuse, R38, R116 ;  /* 0x000000260474723c */ /* 0x040fe20000001874 */
[----:B------:R-:W-:Y:S02]  /*8cd0*/  FMNMX.FTZ R2, R197, R2, !PT ;  /* 0x00000002c5027209 */ /* 0x000fe40007810000 */
[----:B------:R-:W-:Y:S01]  /*8ce0*/  LOP3.LUT R16, R23, UR8, R24, 0x96, !PT ;  /* 0x0000000817107c12 */ /* 0x000fe2000f8e9618 */
[----:B------:R-:W-:Y:S02]  /*8cf0*/  IMAD.WIDE.U32 R46, R3, -0x326172a9, RZ ;  /* 0xcd9e8d57032e7825 */ /* 0x000fe400078e00ff */
[C---:B------:R-:W-:Y:S06]  /*8d00*/  HMMA.16816.F32 R124, R4.reuse, R32, R124 ;  /* 0x00000020047c723c */ /* 0x040fec000000187c */
[C---:B------:R-:W-:Y:S06]  /*8d10*/  HMMA.16816.F32 R128, R4.reuse, R34, R128 ;  /* 0x000000220480723c */ /* 0x040fec0000001880 */
[C---:B----4-:R-:W-:Y:S06]  /*8d20*/  HMMA.16816.F32 R76, R4.reuse, R28, R76 ;  /* 0x0000001c044c723c */ /* 0x050fec000000184c */
[C---:B------:R-:W-:Y:S06]  /*8d30*/  HMMA.16816.F32 R132, R4.reuse, R30, R132 ;  /* 0x0000001e0484723c */ /* 0x040fec0000001884 */
[C---:B------:R-:W-:Y:S06]  /*8d40*/  HMMA.16816.F32 R84, R4.reuse, R56, R84 ;  /* 0x000000380454723c */ /* 0x040fec0000001854 */
[----:B------:R-:W-:Y:S01]  /*8d50*/  HMMA.16816.F32 R88, R4, R58, R88 ;  /* 0x0000003a0458723c */ /* 0x000fe20000001858 */
[----:B------:R-:W1:Y:S06]  /*8d60*/  SHFL.BFLY PT, R6, R0, 0x2, 0x1f ;  /* 0x0c401f0000067f89 */ /* 0x000e6c00000e0000 */
[----:B------:R-:W-:-:S02]  /*8d70*/  FMNMX.FTZ R7, R198, R2, !PT ;  /* 0x00000002c6077209 */ /* 0x000fc40007810000 */
[----:B------:R-:W-:Y:S02]  /*8d80*/  LOP3.LUT R2, R15, UR16, R202, 0x96, !PT ;  /* 0x000000100f027c12 */ /* 0x000fe4000f8e96ca */
[----:B------:R-:W-:Y:S01]  /*8d90*/  LOP3.LUT R4, R47, UR14, R14, 0x96, !PT ;  /* 0x0000000e2f047c12 */ /* 0x000fe2000f8e960e */
[----:B------:R-:W2:Y:S02]  /*8da0*/  SHFL.BFLY PT, R15, R7, 0x2, 0x1f ;  /* 0x0c401f00070f7f89 */ /* 0x000ea400000e0000 */
[----:B------:R-:W-:-:S04]  /*8db0*/  IMAD.WIDE.U32 R2, R2, -0x2daee0ad, RZ ;  /* 0xd2511f5302027825 */ /* 0x000fc800078e00ff */
[----:B------:R-:W-:Y:S01]  /*8dc0*/  IMAD.WIDE.U32 R4, R4, -0x2daee0ad, RZ ;  /* 0xd2511f5304047825 */ /* 0x000fe200078e00ff */
[----:B------:R-:W-:Y:S02]  /*8dd0*/  LOP3.LUT R3, R3, UR13, R102, 0x96, !PT ;  /* 0x0000000d03037c12 */ /* 0x000fe4000f8e9666 */
[----:B-1----:R-:W-:Y:S02]  /*8de0*/  FMNMX.FTZ R6, R0, R6, !PT ;  /* 0x0000000600067209 */ /* 0x002fe40007810000 */
[----:B------:R-:W-:Y:S01]  /*8df0*/  LOP3.LUT R0, R5, UR11, R2, 0x96, !PT ;  /* 0x0000000b05007c12 */ /* 0x000fe2000f8e9602 */
[----:B------:R-:W-:Y:S02]  /*8e00*/  IMAD.WIDE.U32 R2, R3, -0x326172a9, RZ ;  /* 0xcd9e8d5703027825 */ /* 0x000fe400078e00ff */
[----:B------:R-:W1:Y:S02]  /*8e10*/  SHFL.BFLY PT, R8, R6, 0x1, 0x1f ;  /* 0x0c201f0006087f89 */ /* 0x000e6400000e0000 */
[----:B------:R-:W-:Y:S01]  /*8e20*/  IMAD.WIDE.U32 R44, R0, -0x326172a9, RZ ;  /* 0xcd9e8d57002c7825 */ /* 0x000fe200078e00ff */
[----:B------:R-:W-:-:S02]  /*8e30*/  LOP3.LUT R3, R3, UR12, R46, 0x96, !PT ;  /* 0x0000000c03037c12 */ /* 0x000fc4000f8e962e */
[----:B--2---:R-:W-:Y:S01]  /*8e40*/  FMNMX.FTZ R0, R7, R15, !PT ;  /* 0x0000000f07007209 */ /* 0x004fe20007810000 */
[----:B------:R-:W-:Y:S01]  /*8e50*/  FFMA.FTZ R15, R62, UR19, -R13 ;  /* 0x000000133e0f7c23 */ /* 0x000fe2000801080d */
[----:B------:R-:W-:Y:S01]  /*8e60*/  LOP3.LUT R5, R45, UR10, R2, 0x96, !PT ;  /* 0x0000000a2d057c12 */ /* 0x000fe2000f8e9602 */
[----:B------:R-:W-:Y:S02]  /*8e70*/  IMAD.WIDE.U32 R2, R3, -0x2daee0ad, RZ ;  /* 0xd2511f5303027825 */ /* 0x000fe400078e00ff */
[----:B------:R-:W2:Y:S01]  /*8e80*/  SHFL.BFLY PT, R7, R0, 0x1, 0x1f ;  /* 0x0c201f0000077f89 */ /* 0x000ea200000e0000 */
[----:B------:R-:W-:Y:S01]  /*8e90*/  MUFU.EX2 R213, R15 ;  /* 0x0000000f00d57308 */ /* 0x000fe20000000800 */
[----:B------:R-:W-:Y:S01]  /*8ea0*/  IMAD.WIDE.U32 R42, R5, -0x2daee0ad, RZ ;  /* 0xd2511f53052a7825 */ /* 0x000fe200078e00ff */
[----:B------:R-:W-:-:S04]  /*8eb0*/  LOP3.LUT R14, R3, UR9, R4, 0x96, !PT ;  /* 0x00000009030e7c12 */ /* 0x000fc8000f8e9604 */
[----:B------:R-:W-:-:S05]  /*8ec0*/  LOP3.LUT R2, R43, UR5, R2, 0x96, !PT ;  /* 0x000000052b027c12 */ /* 0x000fca000f8e9602 */
[----:B------:R-:W-:Y:S01]  /*8ed0*/  IMAD.WIDE.U32 R2, R2, -0x326172a9, RZ ;  /* 0xcd9e8d5702027825 */ /* 0x000fe200078e00ff */
[----:B-1----:R-:W-:Y:S02]  /*8ee0*/  FMNMX.FTZ R227, R6, R8, !PT ;  /* 0x0000000806e37209 */ /* 0x002fe40007810000 */
[----:B------:R-:W-:-:S03]  /*8ef0*/  LOP3.LUT R4, R2, 0xffff, RZ, 0xc0, !PT ;  /* 0x0000ffff02047812 */ /* 0x000fc600078ec0ff */
[C---:B------:R-:W-:Y:S01]  /*8f00*/  FMUL.FTZ R6, R227.reuse, UR19 ;  /* 0x00000013e3067c20 */ /* 0x040fe20008410000 */
[----:B------:R-:W-:Y:S02]  /*8f10*/  FSETP.NEU.FTZ.AND P2, PT, R227, -INF , PT ;  /* 0xff800000e300780b */ /* 0x000fe40003f5d000 */
[----:B------:R-:W-:Y:S02]  /*8f20*/  SHF.R.U32.HI R5, RZ, 0x8, R4 ;  /* 0x00000008ff057819 */ /* 0x000fe40000011604 */
[----:B------:R-:W-:Y:S02]  /*8f30*/  LOP3.LUT R4, R2, 0xff, RZ, 0xc0, !PT ;  /* 0x000000ff02047812 */ /* 0x000fe400078ec0ff */
[----:B------:R-:W-:Y:S02]  /*8f40*/  FSEL R8, R6, RZ, P2 ;  /* 0x000000ff06087208 */ /* 0x000fe40001000000 */
[----:B--2---:R-:W-:Y:S02]  /*8f50*/  FMNMX.FTZ R226, R0, R7, !PT ;  /* 0x0000000700e27209 */ /* 0x004fe40007810000 */
[----:B------:R-:W-:-:S02]  /*8f60*/  SHF.R.U32.HI R0, RZ, 0x10, R2 ;  /* 0x00000010ff007819 */ /* 0x000fc40000011602 */
[----:B------:R-:W-:Y:S01]  /*8f70*/  PRMT R6, R4, 0x5410, R5 ;  /* 0x0000541004067816 */ /* 0x000fe20000000005 */
[----:B------:R-:W-:Y:S01]  /*8f80*/  FFMA.FTZ R4, R41, UR19, -R8 ;  /* 0x0000001329047c23 */ /* 0x000fe20008010808 */
[----:B------:R-:W-:Y:S01]  /*8f90*/  LOP3.LUT R0, R0, 0xff, RZ, 0xc0, !PT ;  /* 0x000000ff00007812 */ /* 0x000fe200078ec0ff */
[----:B------:R-:W-:Y:S01]  /*8fa0*/  IMAD.WIDE.U32 R40, R14, -0x326172a9, RZ ;  /* 0xcd9e8d570e287825 */ /* 0x000fe200078e00ff */
[----:B------:R-:W-:Y:S01]  /*8fb0*/  SHF.R.U32.HI R2, RZ, 0x18, R2 ;  /* 0x00000018ff027819 */ /* 0x000fe20000011602 */
[----:B------:R1:W-:Y:S01]  /*8fc0*/  MUFU.EX2 R228, R4 ;  /* 0x0000000400e47308 */ /* 0x0003e20000000800 */
[----:B------:R-:W-:Y:S02]  /*8fd0*/  FSETP.NEU.FTZ.AND P1, PT, R226, -INF , PT ;  /* 0xff800000e200780b */ /* 0x000fe40003f3d000 */
[----:B------:R-:W-:Y:S01]  /*8fe0*/  PRMT R7, R0, 0x5410, R2 ;  /* 0x0000541000077816 */ /* 0x000fe20000000002 */
[----:B------:R-:W-:Y:S01]  /*8ff0*/  FMUL.FTZ R0, R226, UR19 ;  /* 0x00000013e2007c20 */ /* 0x000fe20008410000 */
[----:B------:R-:W-:Y:S01]  /*9000*/  LOP3.LUT R2, R3, UR17, R40, 0x96, !PT ;  /* 0x0000001103027c12 */ /* 0x000fe2000f8e9628 */
[----:B------:R-:W-:-:S03]  /*9010*/  FFMA.FTZ R3, R100, UR19, -R8 ;  /* 0x0000001364037c23 */ /* 0x000fc60008010808 */
[----:B------:R-:W-:Y:S01]  /*9020*/  FSEL R0, R0, RZ, P1 ;  /* 0x000000ff00007208 */ /* 0x000fe20000800000 */
[----:B------:R2:W-:Y:S04]  /*9030*/  MUFU.EX2 R222, R3 ;  /* 0x0000000300de7308 */ /* 0x0005e80000000800 */
[----:B------:R-:W-:Y:S01]  /*9040*/  FFMA.FTZ R5, R48, UR19, -R0 ;  /* 0x0000001330057c23 */ /* 0x000fe20008010800 */
[----:B-1----:R-:W-:-:S03]  /*9050*/  FFMA.FTZ R4, R49, UR19, -R8 ;  /* 0x0000001331047c23 */ /* 0x002fc60008010808 */
[----:B------:R-:W-:Y:S08]  /*9060*/  MUFU.EX2 R218, R5 ;  /* 0x0000000500da7308 */ /* 0x000ff00000000800 */
[----:B------:R1:W-:Y:S01]  /*9070*/  MUFU.EX2 R221, R4 ;  /* 0x0000000400dd7308 */ /* 0x0003e20000000800 */
[----:B--2---:R-:W-:Y:S01]  /*9080*/  LOP3.LUT R3, R2, 0xffff, RZ, 0xc0, !PT ;  /* 0x0000ffff02037812 */ /* 0x004fe200078ec0ff */
[----:B-1----:R-:W-:-:S06]  /*9090*/  FFMA.FTZ R4, R99, UR19, -R8 ;  /* 0x0000001363047c23 */ /* 0x002fcc0008010808 */
[----:B------:R1:W2:Y:S02]  /*90a0*/  MUFU.EX2 R223, R4 ;  /* 0x0000000400df7308 */ /* 0x0002a40000000800 */
[----:B-1----:R-:W-:Y:S02]  /*90b0*/  SHF.R.U32.HI R4, RZ, 0x8, R3 ;  /* 0x00000008ff047819 */ /* 0x002fe40000011603 */
[----:B------:R-:W-:-:S04]  /*90c0*/  LOP3.LUT R3, R2, 0xff, RZ, 0xc0, !PT ;  /* 0x000000ff02037812 */ /* 0x000fc800078ec0ff */
[----:B------:R-:W-:Y:S01]  /*90d0*/  PRMT R14, R3, 0x5410, R4 ;  /* 0x00005410030e7816 */ /* 0x000fe20000000004 */
[----:B------:R-:W-:Y:S01]  /*90e0*/  FFMA.FTZ R3, R101, UR19, -R0 ;  /* 0x0000001365037c23 */ /* 0x000fe20008010800 */
[----:B------:R-:W-:-:S03]  /*90f0*/  SHF.R.U32.HI R4, RZ, 0x10, R2 ;  /* 0x00000010ff047819 */ /* 0x000fc60000011602 */
[----:B------:R1:W-:Y:S02]  /*9100*/  MUFU.EX2 R220, R3 ;  /* 0x0000000300dc7308 */ /* 0x0003e40000000800 */
[----:B-1----:R-:W-:Y:S02]  /*9110*/  SHF.R.U32.HI R3, RZ, 0x18, R2 ;  /* 0x00000018ff037819 */ /* 0x002fe40000011602 */
[----:B------:R-:W-:Y:S01]  /*9120*/  LOP3.LUT R2, R4, 0xff, RZ, 0xc0, !PT ;  /* 0x000000ff04027812 */ /* 0x000fe200078ec0ff */
[----:B------:R-:W-:-:S03]  /*9130*/  FFMA.FTZ R4, R98, UR19, -R0 ;  /* 0x0000001362047c23 */ /* 0x000fc60008010800 */
[----:B------:R-:W-:Y:S01]  /*9140*/  PRMT R5, R2, 0x5410, R3 ;  /* 0x0000541002057816 */ /* 0x000fe20000000003 */
[----:B------:R-:W-:Y:S01]  /*9150*/  FFMA.FTZ R2, R60, UR19, -R0 ;  /* 0x000000133c027c23 */ /* 0x000fe20008010800 */
[----:B------:R-:W-:Y:S01]  /*9160*/  FSEL R3, R227, RZ, P2 ;  /* 0x000000ffe3037208 */ /* 0x000fe20001000000 */
[----:B------:R-:W-:Y:S04]  /*9170*/  MUFU.EX2 R219, R4 ;  /* 0x0000000400db7308 */ /* 0x000fe80000000800 */
[----:B------:R-:W-:-:S04]  /*9180*/  FADD.FTZ R3, R97, -R3 ;  /* 0x8000000361037221 */ /* 0x000fc80000010000 */
[----:B------:R1:W-:Y:S01]  /*9190*/  MUFU.EX2 R217, R2 ;  /* 0x0000000200d97308 */ /* 0x0003e20000000800 */
[----:B------:R-:W-:-:S07]  /*91a0*/  FMUL.FTZ R3, R3, UR19 ;  /* 0x0000001303037c20 */ /* 0x000fce0008410000 */
[----:B------:R2:W3:Y:S01]  /*91b0*/  MUFU.EX2 R53, R3 ;  /* 0x0000000300357308 */ /* 0x0004e20000000800 */
[----:B-1----:R-:W-:-:S05]  /*91c0*/  FSEL R2, R226, RZ, P1 ;  /* 0x000000ffe2027208 */ /* 0x002fca0000800000 */
[----:B------:R-:W-:Y:S01]  /*91d0*/  FADD.FTZ R4, R96, -R2 ;  /* 0x8000000260047221 */ /* 0x000fe20000010000 */
[--C-:B------:R-:W-:Y:S02]  /*91e0*/  HSET2.LE.AND R2, R6, R201.reuse, PT ;  /* 0x000000c906027233 */ /* 0x100fe40003803000 */
[----:B--2---:R-:W-:Y:S01]  /*91f0*/  F2FP.F16.F32.PACK_AB R3, R223, R222 ;  /* 0x000000dedf03723e */ /* 0x004fe200000000ff */
[----:B------:R-:W-:Y:S01]  /*9200*/  FMUL.FTZ R4, R4, UR19 ;  /* 0x0000001304047c20 */ /* 0x000fe20008410000 */
[-C--:B---3--:R-:W-:Y:S01]  /*9210*/  FMUL.FTZ R108, R108, R53.reuse ;  /* 0x000000356c6c7220 */ /* 0x088fe20000410000 */
[----:B------:R-:W-:Y:S01]  /*9220*/  FMUL.FTZ R109, R109, R53 ;  /* 0x000000356d6d7220 */ /* 0x000fe20000410000 */
[----:B------:R-:W-:Y:S01]  /*9230*/  LOP3.LUT R6, R2, R3, RZ, 0xc0, !PT ;  /* 0x0000000302067212 */ /* 0x000fe200078ec0ff */
[----:B------:R1:W2:Y:S01]  /*9240*/  MUFU.EX2 R52, R4 ;  /* 0x0000000400347308 */ /* 0x0002a20000000800 */
[--C-:B------:R-:W-:Y:S01]  /*9250*/  HSET2.LE.AND R2, R7, R201.reuse, PT ;  /* 0x000000c907027233 */ /* 0x100fe20003803000 */
[-C--:B------:R-:W-:Y:S01]  /*9260*/  FMUL.FTZ R112, R112, R53.reuse ;  /* 0x0000003570707220 */ /* 0x080fe20000410000 */
[----:B------:R-:W-:Y:S01]  /*9270*/  F2FP.F16.F32.PACK_AB R3, R219, R220 ;  /* 0x000000dcdb03723e */ /* 0x000fe200000000ff */
[-C--:B------:R-:W-:Y:S01]  /*9280*/  FMUL.FTZ R113, R113, R53.reuse ;  /* 0x0000003571717220 */ /* 0x080fe20000410000 */
[-C--:B------:R-:W-:Y:S01]  /*9290*/  FMUL.FTZ R120, R120, R53.reuse ;  /* 0x0000003578787220 */ /* 0x080fe20000410000 */
[----:B------:R-:W-:Y:S01]  /*92a0*/  FMUL.FTZ R121, R121, R53 ;  /* 0x0000003579797220 */ /* 0x000fe20000410000 */
[----:B------:R-:W-:Y:S01]  /*92b0*/  LOP3.LUT R7, R2, R3, RZ, 0xc0, !PT ;  /* 0x0000000302077212 */ /* 0x000fe200078ec0ff */
[-C--:B------:R-:W-:Y:S01]  /*92c0*/  FMUL.FTZ R68, R68, R53.reuse ;  /* 0x0000003544447220 */ /* 0x080fe20000410000 */
[--C-:B------:R-:W-:Y:S01]  /*92d0*/  HSET2.LE.AND R2, R14, R201.reuse, PT ;  /* 0x000000c90e027233 */ /* 0x100fe20003803000 */
[--C-:B------:R-:W-:Y:S01]  /*92e0*/  FFMA.FTZ R14, R63, UR19, -R13.reuse ;  /* 0x000000133f0e7c23 */ /* 0x100fe2000801080d */
[----:B------:R-:W-:Y:S01]  /*92f0*/  F2FP.F16.F32.PACK_AB R3, R221, R228 ;  /* 0x000000e4dd03723e */ /* 0x000fe200000000ff */
[-C--:B------:R-:W-:Y:S01]  /*9300*/  FMUL.FTZ R69, R69, R53.reuse ;  /* 0x0000003545457220 */ /* 0x080fe20000410000 */
[-C--:B------:R-:W-:Y:S01]  /*9310*/  FMUL.FTZ R72, R72, R53.reuse ;  /* 0x0000003548487220 */ /* 0x080fe20000410000 */
[----:B------:R3:W-:Y:S01]  /*9320*/  MUFU.EX2 R214, R14 ;  /* 0x0000000e00d67308 */ /* 0x0007e20000000800 */
[-C--:B------:R-:W-:Y:S01]  /*9330*/  FMUL.FTZ R73, R73, R53.reuse ;  /* 0x0000003549497220 */ /* 0x080fe20000410000 */
[----:B------:R-:W-:Y:S01]  /*9340*/  FMUL.FTZ R80, R80, R53 ;  /* 0x0000003550507220 */ /* 0x000fe20000410000 */
[----:B-1----:R-:W-:Y:S01]  /*9350*/  LOP3.LUT R4, R2, R3, RZ, 0xc0, !PT ;  /* 0x0000000302047212 */ /* 0x002fe200078ec0ff */
[-C--:B--2---:R-:W-:Y:S01]  /*9360*/  FMUL.FTZ R110, R110, R52.reuse ;  /* 0x000000346e6e7220 */ /* 0x084fe20000410000 */
[----:B------:R-:W-:Y:S01]  /*9370*/  HSET2.LE.AND R2, R5, R201, PT ;  /* 0x000000c905027233 */ /* 0x000fe20003803000 */
[----:B------:R-:W-:Y:S01]  /*9380*/  FMUL.FTZ R111, R111, R52 ;  /* 0x000000346f6f7220 */ /* 0x000fe20000410000 */
[----:B------:R-:W-:Y:S01]  /*9390*/  F2FP.F16.F32.PACK_AB R3, R217, R218 ;  /* 0x000000dad903723e */ /* 0x000fe200000000ff */
[-C--:B------:R-:W-:Y:S01]  /*93a0*/  FMUL.FTZ R114, R114, R52.reuse ;  /* 0x0000003472727220 */ /* 0x080fe20000410000 */
[-C--:B------:R-:W-:Y:S01]  /*93b0*/  FMUL.FTZ R115, R115, R52.reuse ;  /* 0x0000003473737220 */ /* 0x080fe20000410000 */
[-C--:B------:R-:W-:Y:S01]  /*93c0*/  FMUL.FTZ R122, R122, R52.reuse ;  /* 0x000000347a7a7220 */ /* 0x080fe20000410000 */
[----:B------:R-:W-:Y:S01]  /*93d0*/  LOP3.LUT R5, R2, R3, RZ, 0xc0, !PT ;  /* 0x0000000302057212 */ /* 0x000fe200078ec0ff */
[--C-:B------:R-:W-:Y:S01]  /*93e0*/  FFMA.FTZ R2, R140, UR19, -R13.reuse ;  /* 0x000000138c027c23 */ /* 0x100fe2000801080d */
[-C--:B------:R-:W-:Y:S01]  /*93f0*/  FMUL.FTZ R123, R123, R52.reuse ;  /* 0x000000347b7b7220 */ /* 0x080fe20000410000 */
[-C--:B------:R-:W-:Y:S01]  /*9400*/  FMUL.FTZ R70, R70, R52.reuse ;  /* 0x0000003446467220 */ /* 0x080fe20000410000 */
[-C--:B------:R-:W-:Y:S01]  /*9410*/  FMUL.FTZ R71, R71, R52.reuse ;  /* 0x0000003447477220 */ /* 0x080fe20000410000 */
[----:B------:R1:W-:Y:S01]  /*9420*/  MUFU.EX2 R216, R2 ;  /* 0x0000000200d87308 */ /* 0x0003e20000000800 */
[----:B---3--:R-:W-:Y:S01]  /*9430*/  FFMA.FTZ R14, R61, UR19, -R13 ;  /* 0x000000133d0e7c23 */ /* 0x008fe2000801080d */
        /* <DEDUP_REMOVED lines=8> */
[-C--:B------:R-:W-:Y:S01]  /*94c0*/  FMUL.FTZ R138, R138, R52.reuse ;  /* 0x000000348a8a7220 */ /* 0x080fe20000410000 */
[-C--:B------:R-:W-:Y:S01]  /*94d0*/  FMUL.FTZ R139, R139, R52.reuse ;  /* 0x000000348b8b7220 */ /* 0x080fe20000410000 */
[-C--:B------:R-:W-:Y:S01]  /*94e0*/  FMUL.FTZ R92, R92, R53.reuse ;  /* 0x000000355c5c7220 */ /* 0x080fe20000410000 */
[----:B------:R-:W-:Y:S01]  /*94f0*/  FMUL.FTZ R93, R93, R53 ;  /* 0x000000355d5d7220 */ /* 0x000fe20000410000 */
[-C--:B------:R-:W-:Y:S01]  /*9500*/  FMUL.FTZ R94, R94, R52.reuse ;  /* 0x000000345e5e7220 */ /* 0x080fe20000410000 */
[----:B------:R-:W-:Y:S01]  /*9510*/  FMUL.FTZ R95, R95, R52 ;  /* 0x000000345f5f7220 */ /* 0x000fe20000410000 */
[----:B------:R-:W-:Y:S01]  /*9520*/  HMMA.16816.F32 R108, R4, R36, R108 ;  /* 0x00000024046c723c */ /* 0x000fe2000000186c */
[----:B-1----:R-:W-:-:S04]  /*9530*/  IMAD.WIDE.U32 R2, R16, -0x2daee0ad, RZ ;  /* 0xd2511f5310027825 */ /* 0x002fc800078e00ff */
[----:B------:R-:W-:Y:S01]  /*9540*/  FFMA.FTZ R16, R142, UR19, -R20 ;  /* 0x000000138e107c23 */ /* 0x000fe20008010814 */
[----:B------:R-:W-:-:S03]  /*9550*/  SHF.R.U32.HI R15, RZ, 0x10, R2 ;  /* 0x00000010ff0f7819 */ /* 0x000fc60000011602 */
[----:B------:R1:W-:Y:S01]  /*9560*/  MUFU.EX2 R211, R16 ;  /* 0x0000001000d37308 */ /* 0x0003e20000000800 */
[C---:B------:R-:W-:Y:S01]  /*9570*/  LOP3.LUT R23, R2.reuse, 0xff, RZ, 0xc0, !PT ;  /* 0x000000ff02177812 */ /* 0x040fe200078ec0ff */
[C---:B------:R-:W-:Y:S01]  /*9580*/  HMMA.16816.F32 R112, R4.reuse, R38, R112 ;  /* 0x000000260470723c */ /* 0x040fe20000001870 */
[----:B--2---:R-:W-:Y:S01]  /*9590*/  LOP3.LUT R14, R3, UR18, R26, 0x96, !PT ;  /* 0x00000012030e7c12 */ /* 0x004fe2000f8e961a */
[----:B------:R-:W-:Y:S01]  /*95a0*/  LDSM.16.MT88.4 R36, [R179+0x6800] ;  /* 0x00680000b324783b */ /* 0x000fe20000004200 */
[----:B------:R-:W-:Y:S02]  /*95b0*/  LOP3.LUT R3, R2, 0xffff, RZ, 0xc0, !PT ;  /* 0x0000ffff02037812 */ /* 0x000fe400078ec0ff */
[----:B------:R-:W-:Y:S01]  /*95c0*/  SHF.R.U32.HI R22, RZ, 0x18, R2 ;  /* 0x00000018ff167819 */ /* 0x000fe20000011602 */
[C---:B------:R-:W-:Y:S01]  /*95d0*/  HMMA.16816.F32 R120, R4.reuse, R32, R120 ;  /* 0x000000200478723c */ /* 0x040fe20000001878 */
[----:B------:R-:W-:Y:S01]  /*95e0*/  SHF.R.U32.HI R18, RZ, 0x8, R3 ;  /* 0x00000008ff127819 */ /* 0x000fe20000011603 */
[----:B------:R-:W-:Y:S01]  /*95f0*/  FFMA.FTZ R3, R67, UR19, -R20 ;  /* 0x0000001343037c23 */ /* 0x000fe20008010814 */
[C---:B------:R-:W-:Y:S01]  /*9600*/  LOP3.LUT R2, R14.reuse, 0xffff, RZ, 0xc0, !PT ;  /* 0x0000ffff0e027812 */ /* 0x040fe200078ec0ff */
[----:B------:R-:W2:Y:S01]  /*9610*/  LDSM.16.MT88.4 R24, [R177+0x6800] ;  /* 0x00680000b118783b */ /* 0x000ea20000004200 */
[----:B------:R-:W-:Y:S01]  /*9620*/  LOP3.LUT R21, R14, 0xff, RZ, 0xc0, !PT ;  /* 0x000000ff0e157812 */ /* 0x000fe200078ec0ff */
[----:B------:R4:W-:Y:S01]  /*9630*/  MUFU.EX2 R212, R3 ;  /* 0x0000000300d47308 */ /* 0x0009e20000000800 */
[--C-:B------:R-:W-:Y:S01]  /*9640*/  SHF.R.U32.HI R19, RZ, 0x18, R14.reuse ;  /* 0x00000018ff137819 */ /* 0x100fe2000001160e */
[C---:B------:R-:W-:Y:S01]  /*9650*/  HMMA.16816.F32 R68, R4.reuse, R34, R68 ;  /* 0x000000220444723c */ /* 0x040fe20000001844 */
[----:B-1----:R-:W-:Y:S01]  /*9660*/  LOP3.LUT R16, R15, 0xff, RZ, 0xc0, !PT ;  /* 0x000000ff0f107812 */ /* 0x002fe200078ec0ff */
[----:B------:R-:W-:Y:S01]  /*9670*/  LDSM.16.MT88.4 R32, [R178+0x6800] ;  /* 0x00680000b220783b */ /* 0x000fe20000004200 */
[----:B------:R-:W-:Y:S01]  /*9680*/  SHF.R.U32.HI R15, RZ, 0x10, R14 ;  /* 0x00000010ff0f7819 */ /* 0x000fe2000001160e */
[----:B------:R-:W-:Y:S01]  /*9690*/  FFMA.FTZ R14, R141, UR19, -R20 ;  /* 0x000000138d0e7c23 */ /* 0x000fe20008010814 */
[----:B------:R-:W-:Y:S01]  /*96a0*/  SHF.R.U32.HI R17, RZ, 0x8, R2 ;  /* 0x00000008ff117819 */ /* 0x000fe20000011602 */
[C---:B------:R-:W-:Y:S01]  /*96b0*/  HMMA.16816.F32 R72, R4.reuse, R28, R72 ;  /* 0x0000001c0448723c */ /* 0x040fe20000001848 */
[----:B------:R-:W-:Y:S01]  /*96c0*/  PRMT R2, R23, 0x5410, R18 ;  /* 0x0000541017027816 */ /* 0x000fe20000000012 */
[----:B------:R-:W1:Y:S04]  /*96d0*/  MUFU.EX2 R209, R14 ;  /* 0x0000000e00d17308 */ /* 0x000e680000000800 */
[----:B------:R-:W-:Y:S01]  /*96e0*/  HMMA.16816.F32 R80, R4, R30, R80 ;  /* 0x0000001e0450723c */ /* 0x000fe20000001850 */
[----:B------:R-:W-:Y:S01]  /*96f0*/  HSET2.LE.AND R2, R2, R201, PT ;  /* 0x000000c902027233 */ /* 0x000fe20003803000 */
[----:B------:R-:W5:Y:S01]  /*9700*/  LDSM.16.MT88.4 R28, [R180+0x6800] ;  /* 0x00680000b41c783b */ /* 0x000f620000004200 */
[----:B----4-:R-:W-:-:S02]  /*9710*/  LOP3.LUT R3, R15, 0xff, RZ, 0xc0, !PT ;  /* 0x000000ff0f037812 */ /* 0x010fc400078ec0ff */
[----:B------:R-:W-:Y:S01]  /*9720*/  PRMT R15, R16, 0x5410, R22 ;  /* 0x00005410100f7816 */ /* 0x000fe20000000016 */
[C---:B------:R-:W-:Y:S01]  /*9730*/  HMMA.16816.F32 R136, R4.reuse, R56, R136 ;  /* 0x000000380488723c */ /* 0x040fe20000001888 */
[----:B------:R-:W-:Y:S02]  /*9740*/  PRMT R16, R21, 0x5410, R17 ;  /* 0x0000541015107816 */ /* 0x000fe40000000011 */
[----:B------:R-:W-:Y:S02]  /*9750*/  PRMT R17, R3, 0x5410, R19 ;  /* 0x0000541003117816 */ /* 0x000fe40000000013 */
[----:B---3--:R-:W-:Y:S01]  /*9760*/  F2FP.F16.F32.PACK_AB R3, R213, R215 ;  /* 0x000000d7d503723e */ /* 0x008fe200000000ff */
[----:B------:R-:W-:Y:S07]  /*9770*/  HMMA.16816.F32 R92, R4, R58, R92 ;  /* 0x0000003a045c723c */ /* 0x000fee000000185c */
[----:B------:R-:W-:Y:S01]  /*9780*/  FFMA.FTZ R4, R143, UR19, -R20 ;  /* 0x000000138f047c23 */ /* 0x000fe20008010814 */
[----:B------:R-:W-:-:S02]  /*9790*/  LOP3.LUT R6, R2, R3, RZ, 0xc0, !PT ;  /* 0x0000000302067212 */ /* 0x000fc400078ec0ff */
[----:B------:R-:W-:Y:S01]  /*97a0*/  HSET2.LE.AND R2, R15, R201, PT ;  /* 0x000000c90f027233 */ /* 0x000fe20003803000 */
[----:B------:R3:W4:Y:S01]  /*97b0*/  MUFU.EX2 R208, R4 ;  /* 0x0000000400d07308 */ /* 0x0007220000000800 */
[----:B-1----:R-:W-:-:S04]  /*97c0*/  F2FP.F16.F32.PACK_AB R3, R209, R212 ;  /* 0x000000d4d103723e */ /* 0x002fc800000000ff */
[----:B------:R-:W-:Y:S02]  /*97d0*/  LOP3.LUT R7, R2, R3, RZ, 0xc0, !PT ;  /* 0x0000000302077212 */ /* 0x000fe400078ec0ff */
[----:B------:R-:W-:Y:S02]  /*97e0*/  HSET2.LE.AND R2, R16, R201, PT ;  /* 0x000000c910027233 */ /* 0x000fe40003803000 */
[----:B------:R-:W-:-:S04]  /*97f0*/  F2FP.F16.F32.PACK_AB R3, R214, R216 ;  /* 0x000000d8d603723e */ /* 0x000fc800000000ff */
[----:B---3--:R-:W-:Y:S02]  /*9800*/  LOP3.LUT R4, R2, R3, RZ, 0xc0, !PT ;  /* 0x0000000302047212 */ /* 0x008fe400078ec0ff */
[----:B------:R-:W-:Y:S02]  /*9810*/  HSET2.LE.AND R2, R17, R201, PT ;  /* 0x000000c911027233 */ /* 0x000fe40003803000 */
[----:B----4-:R-:W-:-:S04]  /*9820*/  F2FP.F16.F32.PACK_AB R3, R208, R211 ;  /* 0x000000d3d003723e */ /* 0x010fc800000000ff */
[----:B------:R-:W-:Y:S01]  /*9830*/  LOP3.LUT R5, R2, R3, RZ, 0xc0, !PT ;  /* 0x0000000302057212 */ /* 0x000fe200078ec0ff */
[--C-:B------:R-:W-:Y:S01]  /*9840*/  FFMA.FTZ R2, R157, UR19, -R8.reuse ;  /* 0x000000139d027c23 */ /* 0x100fe20008010808 */
[----:B------:R-:W-:-:S03]  /*9850*/  FFMA.FTZ R3, R144, UR19, -R8 ;  /* 0x0000001390037c23 */ /* 0x000fc60008010808 */
[----:B------:R1:W-:Y:S02]  /*9860*/  MUFU.EX2 R204, R2 ;  /* 0x0000000200cc7308 */ /* 0x0003e40000000800 */
[C---:B--2---:R-:W-:Y:S06]  /*9870*/  HMMA.16816.F32 R56, R4.reuse, R24, R104 ;  /* 0x000000180438723c */ /* 0x044fec0000001868 */
[C---:B------:R-:W-:Y:S01]  /*9880*/  HMMA.16816.F32 R60, R4.reuse, R26, R116 ;  /* 0x0000001a043c723c */ /* 0x040fe20000001874 */
[----:B------:R-:W-:Y:S05]  /*9890*/  MUFU.EX2 R205, R3 ;  /* 0x0000000300cd7308 */ /* 0x000fea0000000800 */
[----:B-----5:R-:W-:Y:S01]  /*98a0*/  HMMA.16816.F32 R124, R4, R28, R124 ;  /* 0x0000001c047c723c */ /* 0x020fe2000000187c */
[----:B-1----:R-:W-:-:S05]  /*98b0*/  FFMA.FTZ R2, R156, UR19, -R8 ;  /* 0x000000139c027c23 */ /* 0x002fca0008010808 */
[C---:B------:R-:W-:Y:S01]  /*98c0*/  HMMA.16816.F32 R128, R4.reuse, R30, R128 ;  /* 0x0000001e0480723c */ /* 0x040fe20000001880 */
[----:B------:R1:W-:Y:S05]  /*98d0*/  MUFU.EX2 R206, R2 ;  /* 0x0000000200ce7308 */ /* 0x0003ea0000000800 */
[C---:B------:R-:W-:Y:S06]  /*98e0*/  HMMA.16816.F32 R76, R4.reuse, R32, R76 ;  /* 0x00000020044c723c */ /* 0x040fec000000184c */
[----:B------:R-:W-:Y:S01]  /*98f0*/  HMMA.16816.F32 R132, R4, R34, R132 ;  /* 0x000000220484723c */ /* 0x000fe20000001884 */
[----:B-1----:R-:W-:-:S05]  /*9900*/  FFMA.FTZ R2, R146, UR19, -R8 ;  /* 0x0000001392027c23 */ /* 0x002fca0008010808 */
[C---:B------:R-:W-:Y:S01]  /*9910*/  HMMA.16816.F32 R84, R4.reuse, R36, R84 ;  /* 0x000000240454723c */ /* 0x040fe20000001854 */
[----:B------:R1:W2:Y:S05]  /*9920*/  MUFU.EX2 R207, R2 ;  /* 0x0000000200cf7308 */ /* 0x0002aa0000000800 */
[----:B------:R-:W-:Y:S07]  /*9930*/  HMMA.16816.F32 R88, R4, R38, R88 ;  /* 0x000000260458723c */ /* 0x000fee0000001858 */
[--C-:B------:R-:W-:Y:S01]  /*9940*/  FFMA.FTZ R4, R158, UR19, -R0.reuse ;  /* 0x000000139e047c23 */ /* 0x100fe20008010800 */
[----:B------:R-:W-:-:S03]  /*9950*/  FFMA.FTZ R6, R147, UR19, -R0 ;  /* 0x0000001393067c23 */ /* 0x000fc60008010800 */
[----:B------:R3:W-:Y:S01]  /*9960*/  MUFU.EX2 R158, R4 ;  /* 0x00000004009e7308 */ /* 0x0007e20000000800 */
[----:B-1----:R-:W-:-:S05]  /*9970*/  LOP3.LUT R2, R41, UR8, R44, 0x96, !PT ;  /* 0x0000000829027c12 */ /* 0x002fca000f8e962c */
[----:B------:R-:W-:Y:S02]  /*9980*/  IMAD.WIDE.U32 R2, R2, -0x2daee0ad, RZ ;  /* 0xd2511f5302027825 */ /* 0x000fe400078e00ff */
[----:B------:R1:W-:Y:S01]  /*9990*/  MUFU.EX2 R203, R6 ;  /* 0x0000000600cb7308 */ /* 0x0003e20000000800 */
[----:B------:R-:W-:Y:S02]  /*99a0*/  SHF.R.U32.HI R5, RZ, 0x10, R2 ;  /* 0x00000010ff057819 */ /* 0x000fe40000011602 */
[C---:B------:R-:W-:Y:S02]  /*99b0*/  LOP3.LUT R14, R2.reuse, 0xff, RZ, 0xc0, !PT ;  /* 0x000000ff020e7812 */ /* 0x040fe400078ec0ff */
[----:B---3--:R-:W-:Y:S02]  /*99c0*/  LOP3.LUT R4, R3, UR18, R42, 0x96, !PT ;  /* 0x0000001203047c12 */ /* 0x008fe4000f8e962a */
[----:B------:R-:W-:Y:S02]  /*99d0*/  LOP3.LUT R3, R2, 0xffff, RZ, 0xc0, !PT ;  /* 0x0000ffff02037812 */ /* 0x000fe400078ec0ff */
[----:B------:R-:W-:-:S02]  /*99e0*/  SHF.R.U32.HI R7, RZ, 0x18, R2 ;  /* 0x00000018ff077819 */ /* 0x000fc40000011602 */
[----:B------:R-:W-:Y:S02]  /*99f0*/  SHF.R.U32.HI R2, RZ, 0x8, R3 ;  /* 0x00000008ff027819 */ /* 0x000fe40000011603 */
[----:B------:R-:W-:Y:S01]  /*9a00*/  LOP3.LUT R3, R5, 0xff, RZ, 0xc0, !PT ;  /* 0x000000ff05037812 */ /* 0x000fe200078ec0ff */
[----:B------:R-:W-:Y:S01]  /*9a10*/  FFMA.FTZ R5, R145, UR19, -R0 ;  /* 0x0000001391057c23 */ /* 0x000fe20008010800 */
[----:B------:R-:W-:Y:S02]  /*9a20*/  PRMT R14, R14, 0x5410, R2 ;  /* 0x000054100e0e7816 */ /* 0x000fe40000000002 */
[----:B------:R-:W-:Y:S01]  /*9a30*/  LOP3.LUT R2, R4, 0xffff, RZ, 0xc0, !PT ;  /* 0x0000ffff04027812 */ /* 0x000fe200078ec0ff */
[----:B------:R3:W4:Y:S01]  /*9a40*/  MUFU.EX2 R157, R5 ;  /* 0x00000005009d7308 */ /* 0x0007220000000800 */
[----:B------:R-:W-:Y:S01]  /*9a50*/  PRMT R7, R3, 0x5410, R7 ;  /* 0x0000541003077816 */ /* 0x000fe20000000007 */
[----:B------:R-:W-:Y:S01]  /*9a60*/  FFMA.FTZ R3, R164, UR19, -R0 ;  /* 0x00000013a4037c23 */ /* 0x000fe20008010800 */
[----:B------:R-:W-:-:S02]  /*9a70*/  SHF.R.U32.HI R2, RZ, 0x8, R2 ;  /* 0x00000008ff027819 */ /* 0x000fc40000011602 */
[----:B-1----:R-:W-:-:S03]  /*9a80*/  SHF.R.U32.HI R6, RZ, 0x10, R4 ;  /* 0x00000010ff067819 */ /* 0x002fc60000011604 */
[----:B------:R2:W1:Y:S01]  /*9a90*/  MUFU.EX2 R156, R3 ;  /* 0x00000003009c7308 */ /* 0x0004620000000800 */
[----:B---3--:R-:W-:-:S04]  /*9aa0*/  LOP3.LUT R5, R4, 0xff, RZ, 0xc0, !PT ;  /* 0x000000ff04057812 */ /* 0x008fc800078ec0ff */
[----:B------:R-:W-:Y:S02]  /*9ab0*/  PRMT R15, R5, 0x5410, R2 ;  /* 0x00005410050f7816 */ /* 0x000fe40000000002 */
[----:B------:R-:W-:Y:S02]  /*9ac0*/  SHF.R.U32.HI R5, RZ, 0x18, R4 ;  /* 0x00000018ff057819 */ /* 0x000fe40000011604 */
[----:B------:R-:W-:Y:S02]  /*9ad0*/  LOP3.LUT R4, R6, 0xff, RZ, 0xc0, !PT ;  /* 0x000000ff06047812 */ /* 0x000fe400078ec0ff */
[----:B------:R-:W-:Y:S02]  /*9ae0*/  HSET2.LE.AND R2, R14, R201, PT ;  /* 0x000000c90e027233 */ /* 0x000fe40003803000 */
[----:B--2---:R-:W-:Y:S02]  /*9af0*/  F2FP.F16.F32.PACK_AB R3, R205, R207 ;  /* 0x000000cfcd03723e */ /* 0x004fe400000000ff */
[----:B------:R-:W-:Y:S01]  /*9b00*/  PRMT R6, R4, 0x5410, R5 ;  /* 0x0000541004067816 */ /* 0x000fe20000000005 */
[----:B------:R-:W-:Y:S01]  /*9b10*/  VIADD R4, R66, 0x1 ;  /* 0x0000000142047836 */ /* 0x000fe20000000000 */
[----:B------:R-:W-:-:S02]  /*9b20*/  LOP3.LUT R18, R2, R3, RZ, 0xc0, !PT ;  /* 0x0000000302127212 */ /* 0x000fc400078ec0ff */
[--C-:B------:R-:W-:Y:S02]  /*9b30*/  HSET2.LE.AND R2, R7, R201.reuse, PT ;  /* 0x000000c907027233 */ /* 0x100fe40003803000 */
[----:B----4-:R-:W-:Y:S02]  /*9b40*/  F2FP.F16.F32.PACK_AB R3, R157, R203 ;  /* 0x000000cb9d03723e */ /* 0x010fe400000000ff */
[----:B------:R-:W-:Y:S02]  /*9b50*/  LOP3.LUT R7, R247, UR23, R4, 0x96, !PT ;  /* 0x00000017f7077c12 */ /* 0x000fe4000f8e9604 */
[----:B------:R-:W-:Y:S02]  /*9b60*/  LOP3.LUT R19, R2, R3, RZ, 0xc0, !PT ;  /* 0x0000000302137212 */ /* 0x000fe400078ec0ff */
[----:B------:R-:W-:Y:S01]  /*9b70*/  HSET2.LE.AND R2, R6, R201, PT ;  /* 0x000000c906027233 */ /* 0x000fe20003803000 */
[----:B------:R-:W-:Y:S01]  /*9b80*/  IMAD.WIDE.U32 R48, R7, -0x326172a9, RZ ;  /* 0xcd9e8d5707307825 */ /* 0x000fe200078e00ff */
[----:B-1----:R-:W-:-:S02]  /*9b90*/  F2FP.F16.F32.PACK_AB R3, R156, R158 ;  /* 0x0000009e9c03723e */ /* 0x002fc400000000ff */
[----:B------:R-:W-:Y:S02]  /*9ba0*/  HSET2.LE.AND R4, R15, R201, PT ;  /* 0x000000c90f047233 */ /* 0x000fe40003803000 */
[----:B------:R-:W-:Y:S02]  /*9bb0*/  LOP3.LUT R17, R2, R3, RZ, 0xc0, !PT ;  /* 0x0000000302117212 */ /* 0x000fe400078ec0ff */
[----:B------:R-:W-:Y:S02]  /*9bc0*/  LOP3.LUT R3, R49, UR16, R210, 0x96, !PT ;  /* 0x0000001031037c12 */ /* 0x000fe4000f8e96d2 */
[----:B------:R-:W-:Y:S02]  /*9bd0*/  LOP3.LUT R2, R51, UR14, R48, 0x96, !PT ;  /* 0x0000000e33027c12 */ /* 0x000fe4000f8e9630 */
[----:B------:R-:W-:Y:S01]  /*9be0*/  F2FP.F16.F32.PACK_AB R5, R206, R204 ;  /* 0x000000ccce05723e */ /* 0x000fe200000000ff */
[----:B------:R-:W-:Y:S01]  /*9bf0*/  IMAD.WIDE.U32 R6, R3, -0x2daee0ad, RZ ;  /* 0xd2511f5303067825 */ /* 0x000fe200078e00ff */
[----:B------:R-:W-:-:S02]  /*9c00*/  LOP3.LUT R23, R49, UR16, R202, 0x96, !PT ;  /* 0x0000001031177c12 */ /* 0x000fc4000f8e96ca */
[----:B------:R-:W-:Y:S01]  /*9c10*/  LOP3.LUT R16, R4, R5, RZ, 0xc0, !PT ;  /* 0x0000000504107212 */ /* 0x000fe200078ec0ff */
[----:B------:R-:W-:Y:S01]  /*9c20*/  IMAD.WIDE.U32 R2, R2, -0x2daee0ad, RZ ;  /* 0xd2511f5302027825 */ /* 0x000fe200078e00ff */
[----:B------:R-:W-:-:S03]  /*9c30*/  LOP3.LUT R4, R7, UR13, R64, 0x96, !PT ;  /* 0x0000000d07047c12 */ /* 0x000fc6000f8e9640 */
[----:B------:R-:W-:Y:S01]  /*9c40*/  FFMA.FTZ R5, R148, UR19, -R13 ;  /* 0x0000001394057c23 */ /* 0x000fe2000801080d */
[----:B------:R-:W-:Y:S01]  /*9c50*/  LOP3.LUT R3, R3, UR11, R6, 0x96, !PT ;  /* 0x0000000b03037c12 */ /* 0x000fe2000f8e9606 */
[----:B------:R-:W-:-:S04]  /*9c60*/  IMAD.WIDE.U32 R6, R4, -0x326172a9, RZ ;  /* 0xcd9e8d5704067825 */ /* 0x000fc800078e00ff */
[----:B------:R-:W-:Y:S01]  /*9c70*/  FFMA.FTZ R4, R150, UR19, -R13 ;  /* 0x0000001396047c23 */ /* 0x000fe2000801080d */
[----:B------:R-:W-:Y:S01]  /*9c80*/  MUFU.EX2 R147, R5 ;  /* 0x0000000500937308 */ /* 0x000fe20000000800 */
[----:B------:R-:W-:Y:S01]  /*9c90*/  HMMA.16816.F32 R108, R16, R24, R108 ;  /* 0x00000018106c723c */ /* 0x000fe2000000186c */
[----:B------:R-:W-:Y:S01]  /*9ca0*/  IMAD.WIDE.U32 R40, R3, -0x326172a9, RZ ;  /* 0xcd9e8d5703287825 */ /* 0x000fe200078e00ff */
[----:B------:R-:W-:-:S03]  /*9cb0*/  LOP3.LUT R3, R7, UR12, R50, 0x96, !PT ;  /* 0x0000000c07037c12 */ /* 0x000fc6000f8e9632 */
[----:B------:R-:W-:Y:S01]  /*9cc0*/  FFMA.FTZ R7, R149, UR19, -R13 ;  /* 0x0000001395077c23 */ /* 0x000fe2000801080d */
[----:B------:R-:W-:Y:S01]  /*9cd0*/  LOP3.LUT R6, R41, UR10, R6, 0x96, !PT ;  /* 0x0000000a29067c12 */ /* 0x000fe2000f8e9606 */
[----:B------:R1:W2:Y:S01]  /*9ce0*/  MUFU.EX2 R146, R4 ;  /* 0x0000000400927308 */ /* 0x0002a20000000800 */
[----:B------:R-:W-:Y:S01]  /*9cf0*/  HMMA.16816.F32 R112, R16, R26, R112 ;  /* 0x0000001a1070723c */ /* 0x000fe20000001870 */
[----:B------:R-:W-:Y:S02]  /*9d00*/  LDSM.16.MT88.4 R24, [R178+0x7000] ;  /* 0x00700000b218783b */ /* 0x000fe40000004200 */
[----:B------:R-:W-:-:S04]  /*9d10*/  IMAD.WIDE.U32 R42, R6, -0x2daee0ad, RZ ;  /* 0xd2511f53062a7825 */ /* 0x000fc800078e00ff */
[----:B------:R-:W-:Y:S01]  /*9d20*/  FFMA.FTZ R6, R166, UR19, -R20 ;  /* 0x00000013a6067c23 */ /* 0x000fe20008010814 */
[C---:B------:R-:W-:Y:S01]  /*9d30*/  HMMA.16816.F32 R120, R16.reuse, R28, R120 ;  /* 0x0000001c1078723c */ /* 0x040fe20000001878 */
[----:B------:R3:W-:Y:S05]  /*9d40*/  MUFU.EX2 R145, R7 ;  /* 0x0000000700917308 */ /* 0x0007ea0000000800 */
[----:B------:R-:W-:Y:S01]  /*9d50*/  HMMA.16816.F32 R68, R16, R30, R68 ;  /* 0x0000001e1044723c */ /* 0x000fe20000001844 */
[----:B------:R-:W4:Y:S02]  /*9d60*/  LDSM.16.MT88.4 R28, [R177+0x7000] ;  /* 0x00700000b11c783b */ /* 0x000f240000004200 */
[----:B------:R-:W-:Y:S01]  /*9d70*/  MUFU.EX2 R143, R6 ;  /* 0x00000006008f7308 */ /* 0x000fe20000000800 */
[----:B-1----:R-:W-:-:S02]  /*9d80*/  IMAD.WIDE.U32 R4, R3, -0x2daee0ad, RZ ;  /* 0xd2511f5303047825 */ /* 0x002fc400078e00ff */
[C---:B------:R-:W-:Y:S03]  /*9d90*/  HMMA.16816.F32 R72, R16.reuse, R32, R72 ;  /* 0x000000201048723c */ /* 0x040fe60000001848 */
[----:B------:R-:W-:Y:S01]  /*9da0*/  LOP3.LUT R3, R5, UR9, R2, 0x96, !PT ;  /* 0x0000000905037c12 */ /* 0x000fe2000f8e9602 */
[----:B------:R-:W-:Y:S01]  /*9db0*/  FFMA.FTZ R5, R151, UR19, -R13 ;  /* 0x0000001397057c23 */ /* 0x000fe2000801080d */
[----:B------:R-:W-:Y:S01]  /*9dc0*/  LOP3.LUT R2, R43, UR5, R4, 0x96, !PT ;  /* 0x000000052b027c12 */ /* 0x000fe2000f8e9604 */
[C---:B------:R-:W-:Y:S01]  /*9dd0*/  HMMA.16816.F32 R80, R16.reuse, R34, R80 ;  /* 0x000000221050723c */ /* 0x040fe20000001850 */
[----:B------:R-:W1:Y:S01]  /*9de0*/  LDSM.16.MT88.4 R32, [R180+0x7000] ;  /* 0x00700000b420783b */ /* 0x000e620000004200 */
[----:B------:R-:W-:Y:S01]  /*9df0*/  IMAD.WIDE.U32 R44, R3, -0x326172a9, RZ ;  /* 0xcd9e8d57032c7825 */ /* 0x000fe200078e00ff */
[----:B------:R5:W-:Y:S03]  /*9e00*/  MUFU.EX2 R144, R5 ;  /* 0x0000000500907308 */ /* 0x000be60000000800 */
[----:B------:R-:W-:Y:S01]  /*9e10*/  IMAD.WIDE.U32 R2, R2, -0x326172a9, RZ ;  /* 0xcd9e8d5702027825 */ /* 0x000fe200078e00ff */
[----:B------:R-:W-:Y:S04]  /*9e20*/  HMMA.16816.F32 R136, R16, R36, R136 ;  /* 0x000000241088723c */ /* 0x000fe80000001888 */
[----:B------:R-:W-:-:S02]  /*9e30*/  LOP3.LUT R4, R3, UR17, R44, 0x96, !PT ;  /* 0x0000001103047c12 */ /* 0x000fc4000f8e962c */
[C---:B------:R-:W-:Y:S01]  /*9e40*/  LOP3.LUT R3, R2.reuse, 0xffff, RZ, 0xc0, !PT ;  /* 0x0000ffff02037812 */ /* 0x040fe200078ec0ff */
[----:B------:R-:W-:Y:S01]  /*9e50*/  HMMA.16816.F32 R92, R16, R38, R92 ;  /* 0x00000026105c723c */ /* 0x000fe2000000185c */
[----:B---3--:R-:W-:Y:S01]  /*9e60*/  LOP3.LUT R7, R2, 0xff, RZ, 0xc0, !PT ;  /* 0x000000ff02077812 */ /* 0x008fe200078ec0ff */
[----:B------:R-:W3:Y:S01]  /*9e70*/  LDSM.16.MT88.4 R36, [R179+0x7000] ;  /* 0x00700000b324783b */ /* 0x000ee20000004200 */
[--C-:B------:R-:W-:Y:S02]  /*9e80*/  SHF.R.U32.HI R21, RZ, 0x10, R2.reuse ;  /* 0x00000010ff157819 */ /* 0x100fe40000011602 */
[----:B------:R-:W-:Y:S01]  /*9e90*/  SHF.R.U32.HI R15, RZ, 0x18, R2 ;  /* 0x00000018ff0f7819 */ /* 0x000fe20000011602 */
[--C-:B-----5:R-:W-:Y:S01]  /*9ea0*/  FFMA.FTZ R5, R165, UR19, -R20.reuse ;  /* 0x00000013a5057c23 */ /* 0x120fe20008010814 */
[----:B------:R-:W-:Y:S01]  /*9eb0*/  FFMA.FTZ R2, R160, UR19, -R20 ;  /* 0x00000013a0027c23 */ /* 0x000fe20008010814 */
[----:B------:R-:W-:Y:S01]  /*9ec0*/  SHF.R.U32.HI R3, RZ, 0x8, R3 ;  /* 0x00000008ff037819 */ /* 0x000fe20000011603 */
[----:B------:R-:W-:Y:S01]  /*9ed0*/  IMAD.WIDE.U32 R16, R23, -0x2daee0ad, RZ ;  /* 0xd2511f5317107825 */ /* 0x000fe200078e00ff */
[----:B------:R5:W4:Y:S01]  /*9ee0*/  MUFU.EX2 R142, R5 ;  /* 0x00000005008e7308 */ /* 0x000b220000000800 */
[----:B------:R-:W-:-:S02]  /*9ef0*/  LOP3.LUT R14, R4, 0xff, RZ, 0xc0, !PT ;  /* 0x000000ff040e7812 */ /* 0x000fc400078ec0ff */
[----:B------:R-:W-:Y:S01]  /*9f00*/  PRMT R22, R7, 0x5410, R3 ;  /* 0x0000541007167816 */ /* 0x000fe20000000003 */
[----:B------:R-:W-:Y:S01]  /*9f10*/  FFMA.FTZ R3, R161, UR19, -R20 ;  /* 0x00000013a1037c23 */ /* 0x000fe20008010814 */
[----:B------:R-:W-:Y:S02]  /*9f20*/  SHF.R.U32.HI R7, RZ, 0x18, R4 ;  /* 0x00000018ff077819 */ /* 0x000fe40000011604 */
[----:B------:R-:W-:Y:S01]  /*9f30*/  LOP3.LUT R6, R21, 0xff, RZ, 0xc0, !PT ;  /* 0x000000ff15067812 */ /* 0x000fe200078ec0ff */
[----:B------:R2:W-:Y:S08]  /*9f40*/  MUFU.EX2 R141, R2 ;  /* 0x00000002008d7308 */ /* 0x0005f00000000800 */
[----:B------:R1:W3:Y:S01]  /*9f50*/  MUFU.EX2 R140, R3 ;  /* 0x00000003008c7308 */ /* 0x0002e20000000800 */
[----:B-----5:R-:W-:-:S04]  /*9f60*/  LOP3.LUT R5, R4, 0xffff, RZ, 0xc0, !PT ;  /* 0x0000ffff04057812 */ /* 0x020fc800078ec0ff */
[----:B------:R-:W-:Y:S02]  /*9f70*/  SHF.R.U32.HI R5, RZ, 0x8, R5 ;  /* 0x00000008ff057819 */ /* 0x000fe40000011605 */
[----:B--2---:R-:W-:Y:S02]  /*9f80*/  SHF.R.U32.HI R2, RZ, 0x10, R4 ;  /* 0x00000010ff027819 */ /* 0x004fe40000011604 */
[----:B------:R-:W-:Y:S02]  /*9f90*/  PRMT R5, R14, 0x5410, R5 ;  /* 0x000054100e057816 */ /* 0x000fe40000000005 */
[----:B------:R-:W-:Y:S02]  /*9fa0*/  LOP3.LUT R4, R2, 0xff, RZ, 0xc0, !PT ;  /* 0x000000ff02047812 */ /* 0x000fe400078ec0ff */
[----:B------:R-:W-:Y:S01]  /*9fb0*/  PRMT R14, R6, 0x5410, R15 ;  /* 0x00005410060e7816 */ /* 0x000fe2000000000f */
[--C-:B------:R-:W-:Y:S01]  /*9fc0*/  FFMA.FTZ R6, R167, UR19, -R8.reuse ;  /* 0x00000013a7067c23 */ /* 0x100fe20008010808 */
[----:B------:R-:W-:Y:S01]  /*9fd0*/  HSET2.LE.AND R2, R5, R201, PT ;  /* 0x000000c905027233 */ /* 0x000fe20003803000 */
[----:B------:R-:W-:Y:S01]  /*9fe0*/  FFMA.FTZ R15, R169, UR19, -R8 ;  /* 0x00000013a90f7c23 */ /* 0x000fe20008010808 */
[----:B-1----:R-:W-:Y:S01]  /*9ff0*/  F2FP.F16.F32.PACK_AB R3, R146, R147 ;  /* 0x000000939203723e */ /* 0x002fe200000000ff */
[----:B------:R1:W-:Y:S01]  /*a000*/  MUFU.EX2 R103, R6 ;  /* 0x0000000600677308 */ /* 0x0003e20000000800 */
[----:B------:R-:W-:-:S02]  /*a010*/  PRMT R5, R4, 0x5410, R7 ;  /* 0x0000541004057816 */ /* 0x000fc40000000007 */
[----:B------:R-:W-:Y:S02]  /*a020*/  LOP3.LUT R4, R2, R3, RZ, 0xc0, !PT ;  /* 0x0000000302047212 */ /* 0x000fe400078ec0ff */
[----:B----4-:R-:W-:Y:S02]  /*a030*/  F2FP.F16.F32.PACK_AB R3, R143, R142 ;  /* 0x0000008e8f03723e */ /* 0x010fe400000000ff */
[--C-:B------:R-:W-:Y:S01]  /*a040*/  HSET2.LE.AND R2, R5, R201.reuse, PT ;  /* 0x000000c905027233 */ /* 0x100fe20003803000 */
[----:B------:R-:W-:Y:S01]  /*a050*/  MUFU.EX2 R99, R15 ;  /* 0x0000000f00637308 */ /* 0x000fe20000000800 */
[----:B------:R-:W-:Y:S02]  /*a060*/  HSET2.LE.AND R7, R14, R201, PT ;  /* 0x000000c90e077233 */ /* 0x000fe40003803000 */
[----:B---3--:R-:W-:Y:S02]  /*a070*/  F2FP.F16.F32.PACK_AB R14, R140, R141 ;  /* 0x0000008d8c0e723e */ /* 0x008fe400000000ff */
[----:B------:R-:W-:-:S02]  /*a080*/  LOP3.LUT R5, R2, R3, RZ, 0xc0, !PT ;  /* 0x0000000302057212 */ /* 0x000fc400078ec0ff */
[----:B------:R-:W-:Y:S01]  /*a090*/  HSET2.LE.AND R2, R22, R201, PT ;  /* 0x000000c916027233 */ /* 0x000fe20003803000 */
[----:B-1----:R-:W-:Y:S01]  /*a0a0*/  FFMA.FTZ R6, R168, UR19, -R8 ;  /* 0x00000013a8067c23 */ /* 0x002fe20008010808 */
[----:B------:R-:W-:Y:S02]  /*a0b0*/  F2FP.F16.F32.PACK_AB R3, R144, R145 ;  /* 0x000000919003723e */ /* 0x000fe400000000ff */
[----:B------:R-:W-:Y:S01]  /*a0c0*/  LOP3.LUT R7, R7, R14, RZ, 0xc0, !PT ;  /* 0x0000000e07077212 */ /* 0x000fe200078ec0ff */
[----:B------:R1:W-:Y:S01]  /*a0d0*/  MUFU.EX2 R101, R6 ;  /* 0x0000000600657308 */ /* 0x0003e20000000800 */
[----:B------:R-:W-:Y:S02]  /*a0e0*/  LOP3.LUT R14, R17, UR13, R102, 0x96, !PT ;  /* 0x0000000d110e7c12 */ /* 0x000fe4000f8e9666 */
[----:B-1----:R-:W-:Y:S01]  /*a0f0*/  LOP3.LUT R6, R2, R3, RZ, 0xc0, !PT ;  /* 0x0000000302067212 */ /* 0x002fe200078ec0ff */
[----:B------:R-:W-:Y:S01]  /*a100*/  FFMA.FTZ R3, R162, UR19, -R8 ;  /* 0x00000013a2037c23 */ /* 0x000fe20008010808 */
[----:B------:R-:W-:-:S03]  /*a110*/  LOP3.LUT R2, R47, UR14, R48, 0x96, !PT ;  /* 0x0000000e2f027c12 */ /* 0x000fc6000f8e9630 */
[----:B------:R1:W-:Y:S02]  /*a120*/  MUFU.EX2 R100, R3 ;  /* 0x0000000300647308 */ /* 0x0003e40000000800 */
[C---:B------:R-:W-:Y:S06]  /*a130*/  HMMA.16816.F32 R56, R4.reuse, R28, R56 ;  /* 0x0000001c0438723c */ /* 0x040fec0000001838 */
[C---:B------:R-:W-:Y:S06]  /*a140*/  HMMA.16816.F32 R60, R4.reuse, R30, R60 ;  /* 0x0000001e043c723c */ /* 0x040fec000000183c */
[----:B------:R-:W-:Y:S01]  /*a150*/  HMMA.16816.F32 R124, R4, R32, R124 ;  /* 0x00000020047c723c */ /* 0x000fe2000000187c */
[----:B-1----:R-:W-:-:S05]  /*a160*/  IMAD.WIDE.U32 R2, R2, -0x2daee0ad, RZ ;  /* 0xd2511f5302027825 */ /* 0x002fca00078e00ff */
[----:B------:R-:W-:Y:S01]  /*a170*/  HMMA.16816.F32 R128, R4, R34, R128 ;  /* 0x000000220480723c */ /* 0x000fe20000001880 */
[----:B------:R-:W-:Y:S01]  /*a180*/  LOP3.LUT R15, R3, UR11, R16, 0x96, !PT ;  /* 0x0000000b030f7c12 */ /* 0x000fe2000f8e9610 */
[----:B------:R-:W-:-:S04]  /*a190*/  IMAD.WIDE.U32 R16, R14, -0x326172a9, RZ ;  /* 0xcd9e8d570e107825 */ /* 0x000fc800078e00ff */
[----:B------:R-:W-:Y:S01]  /*a1a0*/  FFMA.FTZ R3, R163, UR19, -R8 ;  /* 0x00000013a3037c23 */ /* 0x000fe20008010808 */
[C---:B------:R-:W-:Y:S01]  /*a1b0*/  HMMA.16816.F32 R76, R4.reuse, R24, R76 ;  /* 0x00000018044c723c */ /* 0x040fe2000000184c */
[----:B------:R-:W-:Y:S02]  /*a1c0*/  IMAD.WIDE.U32 R22, R15, -0x326172a9, RZ ;  /* 0xcd9e8d570f167825 */ /* 0x000fe400078e00ff */
[----:B------:R1:W-:Y:S03]  /*a1d0*/  MUFU.EX2 R98, R3 ;  /* 0x0000000300627308 */ /* 0x0003e60000000800 */
[----:B------:R-:W-:Y:S01]  /*a1e0*/  LOP3.LUT R16, R23, UR10, R16, 0x96, !PT ;  /* 0x0000000a17107c12 */ /* 0x000fe2000f8e9610 */
[----:B------:R-:W-:Y:S04]  /*a1f0*/  HMMA.16816.F32 R132, R4, R26, R132 ;  /* 0x0000001a0484723c */ /* 0x000fe80000001884 */
[----:B------:R-:W-:-:S02]  /*a200*/  IMAD.WIDE.U32 R18, R16, -0x2daee0ad, RZ ;  /* 0xd2511f5310127825 */ /* 0x000fc400078e00ff */
[----:B------:R-:W-:Y:S01]  /*a210*/  HMMA.16816.F32 R84, R4, R36, R84 ;  /* 0x000000240454723c */ /* 0x000fe20000001854 */
[----:B-1----:R-:W-:Y:S01]  /*a220*/  LOP3.LUT R3, R17, UR12, R46, 0x96, !PT ;  /* 0x0000000c11037c12 */ /* 0x002fe2000f8e962e */
[----:B------:R-:W-:-:S04]  /*a230*/  FFMA.FTZ R17, R170, UR19, -R8 ;  /* 0x00000013aa117c23 */ /* 0x000fc80008010808 */
[----:B------:R-:W-:Y:S01]  /*a240*/  HMMA.16816.F32 R48, R4, R38, R88 ;  /* 0x000000260430723c */ /* 0x000fe20000001858 */
[----:B------:R-:W-:Y:S01]  /*a250*/  IMAD.WIDE.U32 R14, R3, -0x2daee0ad, RZ ;  /* 0xd2511f53030e7825 */ /* 0x000fe200078e00ff */
[----:B------:R1:W-:Y:S05]  /*a260*/  MUFU.EX2 R97, R17 ;  /* 0x0000001100617308 */ /* 0x0003ea0000000800 */
[----:B------:R-:W-:Y:S01]  /*a270*/  FFMA.FTZ R5, R175, UR19, -R0 ;  /* 0x00000013af057c23 */ /* 0x000fe20008010800 */
[----:B------:R-:W-:Y:S01]  /*a280*/  LOP3.LUT R3, R15, UR9, R2, 0x96, !PT ;  /* 0x000000090f037c12 */ /* 0x000fe2000f8e9602 */
[----:B------:R-:W-:Y:S01]  /*a290*/  FFMA.FTZ R15, R174, UR19, -R0 ;  /* 0x00000013ae0f7c23 */ /* 0x000fe20008010800 */
[----:B------:R-:W-:Y:S01]  /*a2a0*/  LOP3.LUT R2, R19, UR5, R14, 0x96, !PT ;  /* 0x0000000513027c12 */ /* 0x000fe2000f8e960e */
[----:B------:R-:W-:Y:S01]  /*a2b0*/  FFMA.FTZ R14, R196, UR19, -R0 ;  /* 0x00000013c40e7c23 */ /* 0x000fe20008010800 */
[----:B------:R-:W-:Y:S08]  /*a2c0*/  MUFU.EX2 R66, R5 ;  /* 0x0000000500427308 */ /* 0x000ff00000000800 */
[----:B------:R2:W-:Y:S01]  /*a2d0*/  MUFU.EX2 R96, R15 ;  /* 0x0000000f00607308 */ /* 0x0005e20000000800 */
[----:B-1----:R-:W-:-:S04]  /*a2e0*/  IMAD.WIDE.U32 R16, R3, -0x326172a9, RZ ;  /* 0xcd9e8d5703107825 */ /* 0x002fc800078e00ff */
[----:B------:R-:W-:-:S03]  /*a2f0*/  IMAD.WIDE.U32 R2, R2, -0x326172a9, RZ ;  /* 0xcd9e8d5702027825 */ /* 0x000fc600078e00ff */
[----:B------:R1:W3:Y:S02]  /*a300*/  MUFU.EX2 R67, R14 ;  /* 0x0000000e00437308 */ /* 0x0002e40000000800 */
[----:B------:R-:W-:Y:S02]  /*a310*/  LOP3.LUT R4, R3, UR17, R16, 0x96, !PT ;  /* 0x0000001103047c12 */ /* 0x000fe4000f8e9610 */
[----:B------:R-:W-:Y:S02]  /*a320*/  LOP3.LUT R3, R2, 0xffff, RZ, 0xc0, !PT ;  /* 0x0000ffff02037812 */ /* 0x000fe400078ec0ff */
[----:B------:R-:W-:Y:S02]  /*a330*/  SHF.R.U32.HI R6, RZ, 0x10, R2 ;  /* 0x00000010ff067819 */ /* 0x000fe40000011602 */
[----:B------:R-:W-:Y:S02]  /*a340*/  SHF.R.U32.HI R7, RZ, 0x8, R3 ;  /* 0x00000008ff077819 */ /* 0x000fe40000011603 */
[----:B------:R-:W-:Y:S01]  /*a350*/  LOP3.LUT R3, R6, 0xff, RZ, 0xc0, !PT ;  /* 0x000000ff06037812 */ /* 0x000fe200078ec0ff */
[----:B------:R-:W-:Y:S01]  /*a360*/  FFMA.FTZ R6, R172, UR19, -R0 ;  /* 0x00000013ac067c23 */ /* 0x000fe20008010800 */
[----:B--2---:R-:W-:-:S02]  /*a370*/  LOP3.LUT R15, R2, 0xff, RZ, 0xc0, !PT ;  /* 0x000000ff020f7812 */ /* 0x004fc400078ec0ff */
[----:B------:R-:W-:Y:S01]  /*a380*/  SHF.R.U32.HI R5, RZ, 0x18, R2 ;  /* 0x00000018ff057819 */ /* 0x000fe20000011602 */
[----:B------:R-:W2:Y:S01]  /*a390*/  MUFU.EX2 R65, R6 ;  /* 0x0000000600417308 */ /* 0x000ea20000000800 */
[----:B------:R-:W-:Y:S02]  /*a3a0*/  LOP3.LUT R2, R4, 0xffff, RZ, 0xc0, !PT ;  /* 0x0000ffff04027812 */ /* 0x000fe400078ec0ff */
[----:B------:R-:W-:Y:S02]  /*a3b0*/  PRMT R15, R15, 0x5410, R7 ;  /* 0x000054100f0f7816 */ /* 0x000fe40000000007 */
[----:B------:R-:W-:Y:S02]  /*a3c0*/  SHF.R.U32.HI R7, RZ, 0x8, R2 ;  /* 0x00000008ff077819 */ /* 0x000fe40000011602 */
[----:B------:R-:W-:Y:S01]  /*a3d0*/  PRMT R16, R3, 0x5410, R5 ;  /* 0x0000541003107816 */ /* 0x000fe20000000005 */
[----:B------:R-:W-:Y:S01]  /*a3e0*/  FFMA.FTZ R3, R152, UR19, -R13 ;  /* 0x0000001398037c23 */ /* 0x000fe2000801080d */
[----:B------:R-:W-:-:S02]  /*a3f0*/  SHF.R.U32.HI R2, RZ, 0x10, R4 ;  /* 0x00000010ff027819 */ /* 0x000fc40000011604 */
[----:B-1----:R-:W-:Y:S01]  /*a400*/  LOP3.LUT R14, R4, 0xff, RZ, 0xc0, !PT ;  /* 0x000000ff040e7812 */ /* 0x002fe200078ec0ff */
[----:B------:R1:W-:Y:S01]  /*a410*/  MUFU.EX2 R64, R3 ;  /* 0x0000000300407308 */ /* 0x0003e20000000800 */
[----:B------:R-:W-:Y:S02]  /*a420*/  SHF.R.U32.HI R5, RZ, 0x18, R4 ;  /* 0x00000018ff057819 */ /* 0x000fe40000011604 */
[----:B------:R-:W-:Y:S02]  /*a430*/  LOP3.LUT R4, R2, 0xff, RZ, 0xc0, !PT ;  /* 0x000000ff02047812 */ /* 0x000fe400078ec0ff */
[----:B------:R-:W-:Y:S02]  /*a440*/  HSET2.LE.AND R2, R15, R201, PT ;  /* 0x000000c90f027233 */ /* 0x000fe40003803000 */
[----:B------:R-:W-:Y:S01]  /*a450*/  PRMT R14, R14, 0x5410, R7 ;  /* 0x000054100e0e7816 */ /* 0x000fe20000000007 */
[----:B------:R-:W-:Y:S01]  /*a460*/  FFMA.FTZ R7, R153, UR19, -R13 ;  /* 0x0000001399077c23 */ /* 0x000fe2000801080d */
[----:B------:R-:W-:-:S02]  /*a470*/  PRMT R5, R4, 0x5410, R5 ;  /* 0x0000541004057816 */ /* 0x000fc40000000005 */
[----:B---3--:R-:W-:Y:S01]  /*a480*/  F2FP.F16.F32.PACK_AB R15, R67, R96 ;  /* 0x00000060430f723e */ /* 0x008fe200000000ff */
[----:B------:R3:W4:Y:S01]  /*a490*/  MUFU.EX2 R47, R7 ;  /* 0x00000007002f7308 */ /* 0x0007220000000800 */
[--C-:B------:R-:W-:Y:S02]  /*a4a0*/  HSET2.LE.AND R4, R14, R201.reuse, PT ;  /* 0x000000c90e047233 */ /* 0x100fe40003803000 */
[----:B------:R-:W-:Y:S02]  /*a4b0*/  HSET2.LE.AND R14, R5, R201, PT ;  /* 0x000000c9050e7233 */ /* 0x000fe40003803000 */
[----:B-1----:R-:W-:Y:S02]  /*a4c0*/  F2FP.F16.F32.PACK_AB R3, R99, R100 ;  /* 0x000000646303723e */ /* 0x002fe400000000ff */
[----:B------:R-:W-:Y:S02]  /*a4d0*/  F2FP.F16.F32.PACK_AB R5, R101, R103 ;  /* 0x000000676505723e */ /* 0x000fe400000000ff */
[----:B------:R-:W-:-:S02]  /*a4e0*/  LOP3.LUT R6, R2, R3, RZ, 0xc0, !PT ;  /* 0x0000000302067212 */ /* 0x000fc400078ec0ff */
[----:B------:R-:W-:Y:S01]  /*a4f0*/  HSET2.LE.AND R2, R16, R201, PT ;  /* 0x000000c910027233 */ /* 0x000fe20003803000 */
[--C-:B------:R-:W-:Y:S01]  /*a500*/  FFMA.FTZ R16, R154, UR19, -R13.reuse ;  /* 0x000000139a107c23 */ /* 0x100fe2000801080d */
[----:B--2---:R-:W-:Y:S02]  /*a510*/  F2FP.F16.F32.PACK_AB R3, R65, R66 ;  /* 0x000000424103723e */ /* 0x004fe400000000ff */
[----:B------:R-:W-:Y:S01]  /*a520*/  LOP3.LUT R4, R4, R5, RZ, 0xc0, !PT ;  /* 0x0000000504047212 */ /* 0x000fe200078ec0ff */
[----:B------:R1:W-:Y:S01]  /*a530*/  MUFU.EX2 R46, R16 ;  /* 0x00000010002e7308 */ /* 0x0003e20000000800 */
[----:B---3--:R-:W-:Y:S01]  /*a540*/  LOP3.LUT R7, R2, R3, RZ, 0xc0, !PT ;  /* 0x0000000302077212 */ /* 0x008fe200078ec0ff */
[----:B------:R-:W-:Y:S01]  /*a550*/  FFMA.FTZ R3, R155, UR19, -R13 ;  /* 0x000000139b037c23 */ /* 0x000fe2000801080d */
[----:B------:R-:W-:Y:S02]  /*a560*/  LOP3.LUT R2, R17, UR8, R22, 0x96, !PT ;  /* 0x0000000811027c12 */ /* 0x000fe4000f8e9616 */
[----:B------:R-:W-:-:S02]  /*a570*/  LOP3.LUT R13, R45, UR8, R40, 0x96, !PT ;  /* 0x000000082d0d7c12 */ /* 0x000fc4000f8e9628 */
[----:B------:R-:W-:Y:S01]  /*a580*/  LOP3.LUT R5, R14, R15, RZ, 0xc0, !PT ;  /* 0x0000000f0e057212 */ /* 0x000fe200078ec0ff */
[----:B------:R2:W-:Y:S01]  /*a590*/  MUFU.EX2 R45, R3 ;  /* 0x00000003002d7308 */ /* 0x0005e20000000800 */
[----:B------:R-:W-:-:S05]  /*a5a0*/  IMAD.WIDE.U32 R14, R2, -0x2daee0ad, RZ ;  /* 0xd2511f53020e7825 */ /* 0x000fca00078e00ff */
[----:B------:R-:W-:Y:S01]  /*a5b0*/  HMMA.16816.F32 R108, R4, R28, R108 ;  /* 0x0000001c046c723c */ /* 0x000fe2000000186c */
[----:B-1----:R-:W-:-:S05]  /*a5c0*/  FFMA.FTZ R16, R171, UR19, -R20 ;  /* 0x00000013ab107c23 */ /* 0x002fca0008010814 */
[----:B------:R-:W-:Y:S01]  /*a5d0*/  HMMA.16816.F32 R120, R4, R32, R120 ;  /* 0x000000200478723c */ /* 0x000fe20000001878 */
[----:B------:R1:W-:Y:S01]  /*a5e0*/  MUFU.EX2 R44, R16 ;  /* 0x00000010002c7308 */ /* 0x0003e20000000800 */
[----:B--2---:R-:W-:Y:S01]  /*a5f0*/  IMAD.WIDE.U32 R2, R13, -0x2daee0ad, RZ ;  /* 0xd2511f530d027825 */ /* 0x004fe200078e00ff */
[----:B------:R-:W-:-:S03]  /*a600*/  LOP3.LUT R13, R15, UR18, R18, 0x96, !PT ;  /* 0x000000120f0d7c12 */ /* 0x000fc6000f8e9612 */
[----:B------:R-:W-:Y:S01]  /*a610*/  HMMA.16816.F32 R72, R4, R24, R72 ;  /* 0x000000180448723c */ /* 0x000fe20000001848 */
[----:B------:R-:W-:Y:S02]  /*a620*/  LOP3.LUT R17, R2, 0xffff, RZ, 0xc0, !PT ;  /* 0x0000ffff02117812 */ /* 0x000fe400078ec0ff */
[----:B------:R-:W-:-:S03]  /*a630*/  LOP3.LUT R3, R3, UR18, R42, 0x96, !PT ;  /* 0x0000001203037c12 */ /* 0x000fc6000f8e962a */
[C---:B------:R-:W-:Y:S01]  /*a640*/  HMMA.16816.F32 R136, R4.reuse, R36, R136 ;  /* 0x000000240488723c */ /* 0x040fe20000001888 */
[----:B------:R-:W-:Y:S02]  /*a650*/  LOP3.LUT R19, R2, 0xff, RZ, 0xc0, !PT ;  /* 0x000000ff02137812 */ /* 0x000fe400078ec0ff */
[----:B------:R-:W-:Y:S01]  /*a660*/  SHF.R.U32.HI R18, RZ, 0x10, R2 ;  /* 0x00000010ff127819 */ /* 0x000fe20000011602 */
[----:B-1----:R-:W-:Y:S01]  /*a670*/  FFMA.FTZ R16, R173, UR19, -R20 ;  /* 0x00000013ad107c23 */ /* 0x002fe20008010814 */
[----:B------:R-:W-:Y:S01]  /*a680*/  SHF.R.U32.HI R21, RZ, 0x18, R2 ;  /* 0x00000018ff157819 */ /* 0x000fe20000011602 */
[--C-:B------:R-:W-:Y:S01]  /*a690*/  FFMA.FTZ R2, R192, UR19, -R20.reuse ;  /* 0x00000013c0027c23 */ /* 0x100fe20008010814 */
[----:B------:R-:W-:Y:S01]  /*a6a0*/  SHF.R.U32.HI R17, RZ, 0x8, R17 ;  /* 0x00000008ff117819 */ /* 0x000fe20000011611 */
[----:B------:R1:W2:Y:S01]  /*a6b0*/  MUFU.EX2 R43, R16 ;  /* 0x00000010002b7308 */ /* 0x0002a20000000800 */
[----:B------:R-:W-:Y:S01]  /*a6c0*/  LOP3.LUT R18, R18, 0xff, RZ, 0xc0, !PT ;  /* 0x000000ff12127812 */ /* 0x000fe200078ec0ff */
[C---:B------:R-:W-:Y:S01]  /*a6d0*/  HMMA.16816.F32 R28, R4.reuse, R30, R112 ;  /* 0x0000001e041c723c */ /* 0x040fe20000001870 */
[----:B------:R-:W-:Y:S01]  /*a6e0*/  PRMT R22, R19, 0x5410, R17 ;  /* 0x0000541013167816 */ /* 0x000fe20000000011 */
[----:B------:R-:W-:Y:S01]  /*a6f0*/  FFMA.FTZ R17, R193, UR19, -R20 ;  /* 0x00000013c1117c23 */ /* 0x000fe20008010814 */
[----:B------:R-:W-:Y:S01]  /*a700*/  PRMT R19, R18, 0x5410, R21 ;  /* 0x0000541012137816 */ /* 0x000fe20000000015 */
[--C-:B------:R-:W-:Y:S01]  /*a710*/  FFMA.FTZ R18, R194, UR19, -R8.reuse ;  /* 0x00000013c2127c23 */ /* 0x100fe20008010808 */
[----:B------:R-:W-:Y:S01]  /*a720*/  FFMA.FTZ R8, R195, UR19, -R8 ;  /* 0x00000013c3087c23 */ /* 0x000fe20008010808 */
[----:B------:R3:W-:Y:S01]  /*a730*/  MUFU.EX2 R42, R2 ;  /* 0x00000002002a7308 */ /* 0x0007e20000000800 */
[C---:B------:R-:W-:Y:S01]  /*a740*/  HMMA.16816.F32 R32, R4.reuse, R34, R68 ;  /* 0x000000220420723c */ /* 0x040fe20000001844 */
[----:B------:R-:W5:Y:S04]  /*a750*/  LDSM.16.MT88.4 R112, [R177+0x7800] ;  /* 0x00780000b170783b */ /* 0x000f680000004200 */
[----:B------:R-:W5:Y:S01]  /*a760*/  LDSM.16.MT88.4 R68, [R180+0x7800] ;  /* 0x00780000b444783b */ /* 0x000f620000004200 */
[C---:B------:R-:W-:Y:S01]  /*a770*/  HMMA.16816.F32 R24, R4.reuse, R26, R80 ;  /* 0x0000001a0418723c */ /* 0x040fe20000001850 */
[----:B------:R4:W5:Y:S01]  /*a780*/  MUFU.EX2 R41, R17 ;  /* 0x0000001100297308 */ /* 0x0009620000000800 */
[C---:B-1----:R-:W-:Y:S01]  /*a790*/  LOP3.LUT R16, R3.reuse, 0xffff, RZ, 0xc0, !PT ;  /* 0x0000ffff03107812 */ /* 0x042fe200078ec0ff */
[----:B------:R-:W1:Y:S03]  /*a7a0*/  LDSM.16.MT88.4 R80, [R178+0x7800] ;  /* 0x00780000b250783b */ /* 0x000e660000004200 */
[----:B------:R-:W-:Y:S01]  /*a7b0*/  SHF.R.U32.HI R16, RZ, 0x8, R16 ;  /* 0x00000008ff107819 */ /* 0x000fe20000011610 */
[----:B------:R-:W-:Y:S02]  /*a7c0*/  HMMA.16816.F32 R36, R4, R38, R92 ;  /* 0x000000260424723c */ /* 0x000fe4000000185c */
[----:B------:R2:W-:Y:S01]  /*a7d0*/  MUFU.EX2 R23, R8 ;  /* 0x0000000800177308 */ /* 0x0005e20000000800 */
[----:B---3--:R-:W-:-:S04]  /*a7e0*/  LOP3.LUT R2, R3, 0xff, RZ, 0xc0, !PT ;  /* 0x000000ff03027812 */ /* 0x008fc800078ec0ff */
[----:B------:R-:W-:Y:S01]  /*a7f0*/  PRMT R2, R2, 0x5410, R16 ;  /* 0x0000541002027816 */ /* 0x000fe20000000010 */
[----:B------:R-:W-:Y:S01]  /*a800*/  FFMA.FTZ R4, R200, UR19, -R0 ;  /* 0x00000013c8047c23 */ /* 0x000fe20008010800 */
[--C-:B------:R-:W-:Y:S01]  /*a810*/  SHF.R.U32.HI R16, RZ, 0x10, R3.reuse ;  /* 0x00000010ff107819 */ /* 0x100fe20000011603 */
[----:B------:R-:W3:Y:S01]  /*a820*/  MUFU.EX2 R40, R18 ;  /* 0x0000001200287308 */ /* 0x000ee20000000800 */
[----:B----4-:R-:W-:Y:S02]  /*a830*/  SHF.R.U32.HI R17, RZ, 0x18, R3 ;  /* 0x00000018ff117819 */ /* 0x010fe40000011603 */
[----:B------:R-:W-:Y:S02]  /*a840*/  LOP3.LUT R16, R16, 0xff, RZ, 0xc0, !PT ;  /* 0x000000ff10107812 */ /* 0x000fe400078ec0ff */
[----:B------:R-:W-:Y:S02]  /*a850*/  HSET2.LE.AND R2, R2, R201, PT ;  /* 0x000000c902027233 */ /* 0x000fe40003803000 */
[----:B------:R-:W-:-:S02]  /*a860*/  F2FP.F16.F32.PACK_AB R3, R47, R64 ;  /* 0x000000402f03723e */ /* 0x000fc400000000ff */
[----:B------:R-:W-:Y:S02]  /*a870*/  PRMT R16, R16, 0x5410, R17 ;  /* 0x0000541010107816 */ /* 0x000fe40000000011 */
[----:B------:R-:W-:Y:S02]  /*a880*/  LOP3.LUT R88, R2, R3, RZ, 0xc0, !PT ;  /* 0x0000000302587212 */ /* 0x000fe400078ec0ff */
[----:B--2---:R-:W-:Y:S02]  /*a890*/  F2FP.F16.F32.PACK_AB R3, R43, R44 ;  /* 0x0000002c2b03723e */ /* 0x004fe400000000ff */
[--C-:B------:R-:W-:Y:S02]  /*a8a0*/  HSET2.LE.AND R2, R16, R201.reuse, PT ;  /* 0x000000c910027233 */ /* 0x100fe40003803000 */
[----:B------:R-:W-:Y:S02]  /*a8b0*/  HSET2.LE.AND R8, R22, R201, PT ;  /* 0x000000c916087233 */ /* 0x000fe40003803000 */
[----:B------:R-:W-:-:S02]  /*a8c0*/  F2FP.F16.F32.PACK_AB R16, R45, R46 ;  /* 0x0000002e2d10723e */ /* 0x000fc400000000ff */
[----:B------:R-:W-:Y:S01]  /*a8d0*/  LOP3.LUT R89, R2, R3, RZ, 0xc0, !PT ;  /* 0x0000000302597212 */ /* 0x000fe200078ec0ff */
[--C-:B------:R-:W-:Y:S01]  /*a8e0*/  FFMA.FTZ R2, R197, UR19, -R0.reuse ;  /* 0x00000013c5027c23 */ /* 0x100fe20008010800 */
[----:B------:R-:W-:Y:S02]  /*a8f0*/  LOP3.LUT R5, R14, 0xffff, RZ, 0xc0, !PT ;  /* 0x0000ffff0e057812 */ /* 0x000fe400078ec0ff */
[----:B------:R-:W-:Y:S01]  /*a900*/  HSET2.LE.AND R17, R19, R201, PT ;  /* 0x000000c913117233 */ /* 0x000fe20003803000 */
[----:B------:R2:W-:Y:S01]  /*a910*/  MUFU.EX2 R21, R2 ;  /* 0x0000000200157308 */ /* 0x0005e20000000800 */
[----:B------:R-:W-:Y:S01]  /*a920*/  FFMA.FTZ R19, R199, UR19, -R0 ;  /* 0x00000013c7137c23 */ /* 0x000fe20008010800 */
[----:B------:R-:W-:Y:S02]  /*a930*/  LOP3.LUT R90, R8, R16, RZ, 0xc0, !PT ;  /* 0x00000010085a7212 */ /* 0x000fe400078ec0ff */
[----:B------:R-:W-:Y:S02]  /*a940*/  SHF.R.U32.HI R3, RZ, 0x10, R14 ;  /* 0x00000010ff037819 */ /* 0x000fe4000001160e */
[----:B------:R-:W-:-:S02]  /*a950*/  SHF.R.U32.HI R8, RZ, 0x8, R5 ;  /* 0x00000008ff087819 */ /* 0x000fc40000011605 */
[----:B------:R-:W-:Y:S01]  /*a960*/  LOP3.LUT R6, R13, 0xff, RZ, 0xc0, !PT ;  /* 0x000000ff0d067812 */ /* 0x000fe200078ec0ff */
[----:B------:R-:W-:Y:S01]  /*a970*/  MUFU.EX2 R22, R19 ;  /* 0x0000001300167308 */ /* 0x000fe20000000800 */
[----:B------:R-:W-:Y:S02]  /*a980*/  SHF.R.U32.HI R5, RZ, 0x18, R13 ;  /* 0x00000018ff057819 */ /* 0x000fe4000001160d */
[----:B------:R-:W-:Y:S02]  /*a990*/  LOP3.LUT R15, R14, 0xff, RZ, 0xc0, !PT ;  /* 0x000000ff0e0f7812 */ /* 0x000fe400078ec0ff */
[----:B------:R-:W-:Y:S02]  /*a9a0*/  SHF.R.U32.HI R14, RZ, 0x18, R14 ;  /* 0x00000018ff0e7819 */ /* 0x000fe4000001160e */
[----:B------:R-:W-:Y:S01]  /*a9b0*/  LOP3.LUT R7, R3, 0xff, RZ, 0xc0, !PT ;  /* 0x000000ff03077812 */ /* 0x000fe200078ec0ff */
[----:B--2---:R-:W-:Y:S01]  /*a9c0*/  FFMA.FTZ R2, R198, UR19, -R0 ;  /* 0x00000013c6027c23 */ /* 0x004fe20008010800 */
[----:B------:R-:W-:-:S02]  /*a9d0*/  LOP3.LUT R0, R13, 0xffff, RZ, 0xc0, !PT ;  /* 0x0000ffff0d007812 */ /* 0x000fc400078ec0ff */
[----:B------:R-:W-:Y:S01]  /*a9e0*/  PRMT R7, R7, 0x5410, R14 ;  /* 0x0000541007077816 */ /* 0x000fe2000000000e */
[----:B------:R2:W-:Y:S01]  /*a9f0*/  MUFU.EX2 R20, R2 ;  /* 0x0000000200147308 */ /* 0x0005e20000000800 */
[----:B------:R-:W-:Y:S02]  /*aa00*/  SHF.R.U32.HI R3, RZ, 0x8, R0 ;  /* 0x00000008ff037819 */ /* 0x000fe40000011600 */
[----:B------:R-:W-:Y:S02]  /*aa10*/  PRMT R0, R15, 0x5410, R8 ;  /* 0x000054100f007816 */ /* 0x000fe40000000008 */
[----:B------:R-:W-:Y:S02]  /*aa20*/  PRMT R6, R6, 0x5410, R3 ;  /* 0x0000541006067816 */ /* 0x000fe40000000003 */
[--C-:B------:R-:W-:Y:S02]  /*aa30*/  HSET2.LE.AND R3, R7, R201.reuse, PT ;  /* 0x000000c907037233 */ /* 0x100fe40003803000 */
[----:B------:R-:W-:-:S02]  /*aa40*/  HSET2.LE.AND R0, R0, R201, PT ;  /* 0x000000c900007233 */ /* 0x000fc40003803000 */
[----:B-----5:R-:W-:-:S04]  /*aa50*/  F2FP.F16.F32.PACK_AB R18, R41, R42 ;  /* 0x0000002a2912723e */ /* 0x020fc800000000ff */
[----:B------:R-:W-:Y:S02]  /*aa60*/  LOP3.LUT R91, R17, R18, RZ, 0xc0, !PT ;  /* 0x00000012115b7212 */ /* 0x000fe400078ec0ff */
[----:B--2---:R-:W-:Y:S01]  /*aa70*/  SHF.R.U32.HI R2, RZ, 0x10, R13 ;  /* 0x00000010ff027819 */ /* 0x004fe2000001160d */
[----:B------:R-:W2:Y:S01]  /*aa80*/  LDSM.16.MT88.4 R16, [R179+0x7800] ;  /* 0x00780000b310783b */ /* 0x000ea20000004200 */
[----:B------:R-:W4:Y:S02]  /*aa90*/  MUFU.EX2 R13, R4 ;  /* 0x00000004000d7308 */ /* 0x000f240000000800 */
[----:B------:R-:W-:Y:S01]  /*aaa0*/  LOP3.LUT R2, R2, 0xff, RZ, 0xc0, !PT ;  /* 0x000000ff02027812 */ /* 0x000fe200078ec0ff */
[----:B------:R-:W-:Y:S03]  /*aab0*/  HMMA.16816.F32 R104, R88, R112, R56 ;  /* 0x000000705868723c */ /* 0x000fe60000001838 */
[----:B------:R-:W-:-:S02]  /*aac0*/  PRMT R2, R2, 0x5410, R5 ;  /* 0x0000541002027816 */ /* 0x000fc40000000005 */
[--C-:B------:R-:W-:Y:S01]  /*aad0*/  HSET2.LE.AND R5, R6, R201.reuse, PT ;  /* 0x000000c906057233 */ /* 0x100fe20003803000 */
[C---:B------:R-:W-:Y:S01]  /*aae0*/  HMMA.16816.F32 R116, R88.reuse, R114, R60 ;  /* 0x000000725874723c */ /* 0x040fe2000000183c */
[----:B------:R-:W-:Y:S02]  /*aaf0*/  F2FP.F16.F32.PACK_AB R6, R97, R98 ;  /* 0x000000626106723e */ /* 0x000fe400000000ff */
[----:B------:R-:W-:Y:S02]  /*ab00*/  HSET2.LE.AND R7, R2, R201, PT ;  /* 0x000000c902077233 */ /* 0x000fe40003803000 */
[----:B---3--:R-:W-:Y:S01]  /*ab10*/  F2FP.F16.F32.PACK_AB R2, R23, R40 ;  /* 0x000000281702723e */ /* 0x008fe200000000ff */
[C---:B------:R-:W-:Y:S01]  /*ab20*/  HMMA.16816.F32 R124, R88.reuse, R68, R124 ;  /* 0x00000044587c723c */ /* 0x040fe2000000187c */
[----:B------:R-:W-:Y:S02]  /*ab30*/  LOP3.LUT R92, R5, R6, RZ, 0xc0, !PT ;  /* 0x00000006055c7212 */ /* 0x000fe400078ec0ff */
[----:B------:R-:W-:Y:S01]  /*ab40*/  LOP3.LUT R94, R0, R2, RZ, 0xc0, !PT ;  /* 0x00000002005e7212 */ /* 0x000fe200078ec0ff */
[----:B------:R-:W-:Y:S01]  /*ab50*/  FFMA.FTZ R2, R235, R53, R228 ;  /* 0x00000035eb027223 */ /* 0x000fe200000100e4 */
[----:B----4-:R-:W-:Y:S01]  /*ab60*/  F2FP.F16.F32.PACK_AB R0, R13, R22 ;  /* 0x000000160d00723e */ /* 0x010fe200000000ff */
[C---:B------:R-:W-:Y:S01]  /*ab70*/  HMMA.16816.F32 R128, R88.reuse, R70, R128 ;  /* 0x000000465880723c */ /* 0x040fe20000001880 */
[----:B------:R-:W-:Y:S01]  /*ab80*/  F2FP.F16.F32.PACK_AB R4, R20, R21 ;  /* 0x000000151404723e */ /* 0x000fe200000000ff */
[----:B------:R-:W-:Y:S01]  /*ab90*/  FADD.FTZ R5, R221, R2 ;  /* 0x00000002dd057221 */ /* 0x000fe20000010000 */
[----:B------:R-:W-:Y:S01]  /*aba0*/  LOP3.LUT R93, R7, R0, RZ, 0xc0, !PT ;  /* 0x00000000075d7212 */ /* 0x000fe200078ec0ff */
[----:B------:R-:W-:Y:S01]  /*abb0*/  FFMA.FTZ R0, R242, R52, R218 ;  /* 0x00000034f2007223 */ /* 0x000fe200000100da */
[----:B------:R-:W-:Y:S01]  /*abc0*/  LOP3.LUT R95, R3, R4, RZ, 0xc0, !PT ;  /* 0x00000004035f7212 */ /* 0x000fe200078ec0ff */
[----:B------:R-:W-:Y:S01]  /*abd0*/  FFMA.FTZ R4, R243, R55, R249 ;  /* 0x00000037f3047223 */ /* 0x000fe200000100f9 */
[----:B------:R-:W-:Y:S01]  /*abe0*/  FFMA.FTZ R3, R244, R54, R236 ;  /* 0x00000036f4037223 */ /* 0x000fe200000100ec */
[----:B------:R-:W-:Y:S01]  /*abf0*/  FADD.FTZ R2, R217, R0 ;  /* 0x00000000d9027221 */ /* 0x000fe20000010000 */
[C---:B-1----:R-:W-:Y:S01]  /*ac00*/  HMMA.16816.F32 R76, R88.reuse, R80, R76 ;  /* 0x00000050584c723c */ /* 0x042fe2000000184c */
        /* <DEDUP_REMOVED lines=60> */
[----:B------:R-:W-:-:S02]  /*afd0*/  IMAD.MOV.U32 R156, RZ, RZ, R159 ;  /* 0x000000ffff9c7224 */ /* 0x000fc400078e009f */
[C---:B------:R-:W-:Y:S01]  /*afe0*/  HMMA.16816.F32 R120, R92.reuse, R68, R120 ;  /* 0x000000445c78723c */ /* 0x040fe20000001878 */
[----:B------:R-:W-:Y:S02]  /*aff0*/  IMAD.MOV.U32 R96, RZ, RZ, R226 ;  /* 0x000000ffff607224 */ /* 0x000fe400078e00e2 */
[----:B------:R-:W-:Y:S02]  /*b000*/  IMAD.MOV.U32 R97, RZ, RZ, R227 ;  /* 0x000000ffff617224 */ /* 0x000fe400078e00e3 */
[----:B------:R-:W-:Y:S01]  /*b010*/  IMAD.MOV.U32 R2, RZ, RZ, R224 ;  /* 0x000000ffff027224 */ /* 0x000fe200078e00e0 */
[----:B------:R-:W-:Y:S01]  /*b020*/  HMMA.16816.F32 R72, R92, R80, R72 ;  /* 0x000000505c48723c */ /* 0x000fe20000001848 */
[----:B------:R-:W-:-:S05]  /*b030*/  IMAD.MOV.U32 R3, RZ, RZ, R225 ;  /* 0x000000ffff037224 */ /* 0x000fca00078e00e1 */
[----:B--2---:R-:W-:Y:S06]  /*b040*/  HMMA.16816.F32 R84, R88, R16, R84 ;  /* 0x000000105854723c */ /* 0x004fec0000001854 */
[C---:B------:R-:W-:Y:S06]  /*b050*/  HMMA.16816.F32 R112, R92.reuse, R114, R28 ;  /* 0x000000725c70723c */ /* 0x040fec000000181c */
[C---:B------:R-:W-:Y:S06]  /*b060*/  HMMA.16816.F32 R68, R92.reuse, R70, R32 ;  /* 0x000000465c44723c */ /* 0x040fec0000001820 */
[C---:B------:R-:W-:Y:S06]  /*b070*/  HMMA.16816.F32 R80, R92.reuse, R82, R24 ;  /* 0x000000525c50723c */ /* 0x040fec0000001818 */
[----:B------:R-:W-:Y:S06]  /*b080*/  HMMA.16816.F32 R136, R92, R16, R136 ;  /* 0x000000105c88723c */ /* 0x000fec0000001888 */
[-C--:B------:R-:W-:Y:S06]  /*b090*/  HMMA.16816.F32 R88, R88, R18.reuse, R48 ;  /* 0x000000125858723c */ /* 0x080fec0000001830 */
[----:B------:R-:W-:Y:S01]  /*b0a0*/  HMMA.16816.F32 R92, R92, R18, R36 ;  /* 0x000000125c5c723c */ /* 0x000fe20000001824 */
[----:B------:R-:W-:-:S08]  /*b0b0*/  NOP ;  /* 0x0000000000007918 */ /* 0x000fd00000000000 */
[----:B------:R-:W-:-:S15]  /*b0c0*/  @!P6 BRA `(.L_x_666) ;  /* 0x0000004400c0e947 */ /* 0x000fde0003800000 */
[----:B------:R-:W2:Y:S04]  /*b0d0*/  LDL.64 R150, [R1+0x68] ;  /* 0x0000680001967983 */ /* 0x000ea80000100a00 */
[----:B------:R-:W3:Y:S04]  /*b0e0*/  LDL R210, [R1+0x4c] ;  /* 0x00004c0001d27983 */ /* 0x000ee80000100800 */
[----:B------:R-:W4:Y:S04]  /*b0f0*/  LDL.64 R148, [R1+0x60] ;  /* 0x0000600001947983 */ /* 0x000f280000100a00 */
[----:B------:R-:W5:Y:S01]  /*b100*/  LDL R164, [R1+0x48] ;  /* 0x0000480001a47983 */ /* 0x000f620000100800 */
[----:B------:R-:W-:Y:S01]  /*b110*/  VIADD R0, R248, 0xfffffffd ;  /* 0xfffffffdf8007836 */ /* 0x000fe20000000000 */
[----:B------:R-:W1:Y:S01]  /*b120*/  @!P0 LDC.64 R16, c[0x0][0x220] ;  /* 0x00008800ff108b82 */ /* 0x000e620000000a00 */
[----:B------:R-:W-:-:S04]  /*b130*/  DEPBAR.LE SB0, 0x0 ;  /* 0x000080000000791a */ /* 0x000fc80000000000 */
[----:B------:R-:W-:Y:S01]  /*b140*/  SHF.R.S32.HI R2, RZ, 0x1f, R0 ;  /* 0x0000001fff027819 */ /* 0x000fe20000011400 */
[-C--:B------:R-:W-:Y:S02]  /*b150*/  IMAD.WIDE.U32 R4, R0, R240.reuse, RZ ;  /* 0x000000f000047225 */ /* 0x080fe400078e00ff */
[----:B------:R-:W-:Y:S01]  /*b160*/  BAR.SYNC.DEFER_BLOCKING 0x0 ;  /* 0x0000000000007b1d */ /* 0x000fe20000010000 */
[----:B------:R-:W-:Y:S01]  /*b170*/  P2R R228, PR, RZ, 0x1 ;  /* 0x00000001ffe47803 */ /* 0x000fe20000000000 */
[----:B------:R-:W-:-:S06]  /*b180*/  IMAD R2, R2, R240, RZ ;  /* 0x000000f002027224 */ /* 0x000fcc00078e02ff */
[----:B------:R-:W5:Y:S01]  /*b190*/  @!P0 LDC.64 R14, c[0x0][0x220] ;  /* 0x00008800ff0e8b82 */ /* 0x000f620000000a00 */
[----:B------:R-:W-:-:S04]  /*b1a0*/  IMAD R0, R0, R241, R2 ;  /* 0x000000f100007224 */ /* 0x000fc800078e0202 */
[----:B------:R-:W-:-:S03]  /*b1b0*/  IMAD.IADD R3, R5, 0x1, R0 ;  /* 0x0000000105037824 */ /* 0x000fc600078e0200 */
[----:B------:R-:W5:Y:S08]  /*b1c0*/  @!P0 LDC.64 R18, c[0x0][0x220] ;  /* 0x00008800ff128b82 */ /* 0x000f700000000a00 */
[----:B------:R-:W5:Y:S01]  /*b1d0*/  @!P0 LDC.64 R20, c[0x0][0x220] ;  /* 0x00008800ff148b82 */ /* 0x000f620000000a00 */
[----:B------:R-:W-:Y:S01]  /*b1e0*/  @P0 STS.128 [R191+0x6000], RZ ;  /* 0x006000ffbf000388 */ /* 0x000fe20000000c00 */
[----:B--2---:R-:W-:-:S04]  /*b1f0*/  LEA R2, P1, R4, R150, 0x6 ;  /* 0x0000009604027211 */ /* 0x004fc800078230ff */
[-C--:B---3--:R-:W-:Y:S02]  /*b200*/  @!P0 IADD3 R0, P4, R210, R2.reuse, RZ ;  /* 0x00000002d2008210 */ /* 0x088fe40007f9e0ff */
[----:B------:R-:W-:Y:S02]  /*b210*/  @!P0 LEA R5, P2, R240, R2, 0x5 ;  /* 0x00000002f0058211 */ /* 0x000fe400078428ff */
[----:B----4-:R-:W-:Y:S02]  /*b220*/  LEA.HI.X R3, R4, R149, R3, 0x6, P1 ;  /* 0x0000009504037211 */ /* 0x010fe400008f3403 */
[----:B-1----:R-:W-:Y:S02]  /*b230*/  @!P0 LEA R6, P1, R5, R16, 0x1 ;  /* 0x0000001005068211 */ /* 0x002fe400078208ff */
[----:B------:R-:W-:Y:S01]  /*b240*/  @!P0 LEA.HI.X R7, R240, R3, R241, 0x5, P2 ;  /* 0x00000003f0078211 */ /* 0x000fe200010f2cf1 */
[----:B-----5:R-:W-:Y:S01]  /*b250*/  @!P0 IMAD.X R4, R164, 0x1, R3, P4 ;  /* 0x00000001a4048824 */ /* 0x020fe200020e0603 */
[----:B------:R-:W-:-:S02]  /*b260*/  @!P0 LEA R14, P3, R0, R14, 0x1 ;  /* 0x0000000e000e8211 */ /* 0x000fc400078608ff */
[----:B------:R-:W-:Y:S02]  /*b270*/  @!P0 LEA R16, P2, R2, R18, 0x1 ;  /* 0x0000001202108211 */ /* 0x000fe400078408ff */
[----:B------:R-:W-:Y:S02]  /*b280*/  @!P0 LEA.HI.X R7, R5, R17, R7, 0x1, P1 ;  /* 0x0000001105078211 */ /* 0x000fe400008f0c07 */
[----:B------:R-:W-:Y:S01]  /*b290*/  @!P0 LEA.HI.X R15, R0, R15, R4, 0x1, P3 ;  /* 0x0000000f000f8211 */ /* 0x000fe200018f0c04 */
[----:B------:R-:W-:Y:S01]  /*b2a0*/  @!P0 IMAD R0, R241, 0x30, RZ ;  /* 0x00000030f1008824 */ /* 0x000fe200078e02ff */
[--C-:B------:R-:W-:Y:S01]  /*b2b0*/  @!P0 LEA.HI.X R17, R2, R19, R3.reuse, 0x1, P2 ;  /* 0x0000001302118211 */ /* 0x100fe200010f0c03 */
[----:B------:R-:W-:-:S04]  /*b2c0*/  @!P0 IMAD.WIDE.U32 R2, R240, 0x30, R2 ;  /* 0x00000030f0028825 */ /* 0x000fc800078e0002 */
[----:B------:R-:W-:Y:S01]  /*b2d0*/  @!P0 IMAD.IADD R0, R0, 0x1, R3 ;  /* 0x0000000100008824 */ /* 0x000fe200078e0203 */
[C---:B------:R-:W-:Y:S01]  /*b2e0*/  @!P0 LEA R4, P1, R2.reuse, R20, 0x1 ;  /* 0x0000001402048211 */ /* 0x040fe200078208ff */
[----:B------:R-:W-:Y:S01]  /*b2f0*/  @!PT LDS RZ, [RZ] ;  /* 0x00000000fffff984 */ /* 0x000fe20000000800 */
[----:B------:R-:W-:Y:S01]  /*b300*/  @!PT LDS RZ, [RZ] ;  /* 0x00000000fffff984 */ /* 0x000fe20000000800 */
[----:B------:R-:W-:Y:S01]  /*b310*/  @!PT LDS RZ, [RZ] ;  /* 0x00000000fffff984 */ /* 0x000fe20000000800 */
[----:B------:R1:W-:Y:S03]  /*b320*/  @!P0 LDGSTS.E.BYPASS.LTC128B.128 [R191+0x6000], desc[UR20][R16.64] ;  /* 0x0600000010bf8fae */ /* 0x0003e6000b901d54 */
        /* <DEDUP_REMOVED lines=20> */
[----:B-1----:R-:W1:Y:S04]  /*b470*/  LDSM.16.M88.4 R16, [R183] ;  /* 0x00000000b710783b */ /* 0x002e680000000200 */
[----:B------:R-:W-:Y:S04]  /*b480*/  LDSM.16.M88.4 R28, [R186+0x2000] ;  /* 0x00200000ba1c783b */ /* 0x000fe80000000200 */
[----:B--2---:R-:W2:Y:S04]  /*b490*/  LDSM.16.M88.4 R4, [R183+0x2000] ;  /* 0x00200000b704783b */ /* 0x004ea80000000200 */
[----:B------:R-:W3:Y:S04]  /*b4a0*/  LDSM.16.M88.4 R56, [R182+0x5800] ;  /* 0x00580000b638783b */ /* 0x000ee80000000200 */
[----:B------:R-:W4:Y:S04]  /*b4b0*/  LDSM.16.M88.4 R52, [R182+0x4800] ;  /* 0x00480000b634783b */ /* 0x000f280000000200 */
[----:B------:R-:W5:Y:S04]  /*b4c0*/  LDSM.16.M88.4 R48, [R182+0x4000] ;  /* 0x00400000b630783b */ /* 0x000f680000000200 */
[----:B------:R-:W5:Y:S04]  /*b4d0*/  LDSM.16.M88.4 R60, [R182+0x5000] ;  /* 0x00500000b63c783b */ /* 0x000f680000000200 */
[----:B------:R-:W5:Y:S04]  /*b4e0*/  LDSM.16.M88.4 R32, [R186] ;  /* 0x00000000ba20783b */ /* 0x000f680000000200 */
[----:B------:R-:W0:Y:S01]  /*b4f0*/  LDGDEPBAR ;  /* 0x00000000000079af */ /* 0x000e220000000000 */
[C---:B-1----:R-:W-:Y:S06]  /*b500*/  HMMA.16816.F32 R160, R16.reuse, R20, RZ ;  /* 0x0000001410a0723c */ /* 0x042fec00000018ff */
[----:B------:R-:W-:Y:S06]  /*b510*/  HMMA.16816.F32 R164, R16, R22, RZ ;  /* 0x0000001610a4723c */ /* 0x000fec00000018ff */
[C---:B--2---:R-:W-:Y:S06]  /*b520*/  HMMA.16816.F32 R44, R4.reuse, R24, RZ ;  /* 0x00000018042c723c */ /* 0x044fec00000018ff */
[C---:B------:R-:W-:Y:S06]  /*b530*/  HMMA.16816.F32 R156, R4.reuse, R42, RZ ;  /* 0x0000002a049c723c */ /* 0x040fec00000018ff */
[C---:B------:R-:W-:Y:S06]  /*b540*/  HMMA.16816.F32 R100, R4.reuse, R20, RZ ;  /* 0x000000140464723c */ /* 0x040fec00000018ff */
[C---:B------:R-:W-:Y:S06]  /*b550*/  HMMA.16816.F32 R96, R4.reuse, R40, RZ ;  /* 0x000000280460723c */ /* 0x040fec00000018ff */
[C---:B------:R-:W-:Y:S06]  /*b560*/  HMMA.16816.F32 R64, R4.reuse, R36, RZ ;  /* 0x000000240440723c */ /* 0x040fec00000018ff */
[C---:B------:R-:W-:Y:S01]  /*b570*/  HMMA.16816.F32 R148, R4.reuse, R22, RZ ;  /* 0x000000160494723c */ /* 0x040fe200000018ff */
[----:B------:R-:W-:Y:S05]  /*b580*/  LDSM.16.M88.4 R20, [R184+0x2000] ;  /* 0x00200000b814783b */ /* 0x000fea0000000200 */
[C---:B------:R-:W-:Y:S06]  /*b590*/  HMMA.16816.F32 R152, R4.reuse, R38, RZ ;  /* 0x000000260498723c */ /* 0x040fec00000018ff */
[----:B------:R-:W-:Y:S06]  /*b5a0*/  HMMA.16816.F32 R140, R4, R26, RZ ;  /* 0x0000001a048c723c */ /* 0x000fec00000018ff */
[C---:B------:R-:W-:Y:S06]  /*b5b0*/  HMMA.16816.F32 R144, R16.reuse, R40, RZ ;  /* 0x000000281090723c */ /* 0x040fec00000018ff */
[C---:B------:R-:W-:Y:S06]  /*b5c0*/  HMMA.16816.F32 R172, R16.reuse, R42, RZ ;  /* 0x0000002a10ac723c */ /* 0x040fec00000018ff */
[C---:B------:R-:W-:Y:S06]  /*b5d0*/  HMMA.16816.F32 R40, R16.reuse, R36, RZ ;  /* 0x000000241028723c */ /* 0x040fec00000018ff */
[C---:B------:R-:W-:Y:S06]  /*b5e0*/  HMMA.16816.F32 R4, R16.reuse, R24, RZ ;  /* 0x000000181004723c */ /* 0x040fec00000018ff */
[----:B------:R-:W-:Y:S01]  /*b5f0*/  HMMA.16816.F32 R196, R16, R26, RZ ;  /* 0x0000001a10c4723c */ /* 0x000fe200000018ff */
[----:B------:R-:W-:Y:S05]  /*b600*/  LDSM.16.M88.4 R24, [R184] ;  /* 0x00000000b818783b */ /* 0x000fea0000000200 */
[----:B---3--:R-:W-:Y:S01]  /*b610*/  HMMA.16816.F32 R212, R28, R56, R44 ;  /* 0x000000381cd4723c */ /* 0x008fe2000000182c */
[----:B------:R-:W1:Y:S05]  /*b620*/  LDSM.16.M88.4 R44, [R187] ;  /* 0x00000000bb2c783b */ /* 0x000e6a0000000200 */
[----:B------:R-:W-:Y:S01]  /*b630*/  HMMA.16816.F32 R208, R16, R38, RZ ;  /* 0x0000002610d0723c */ /* 0x000fe200000018ff */
[----:B------:R-:W2:Y:S04]  /*b640*/  LDSM.16.M88.4 R36, [R190] ;  /* 0x00000000be24783b */ /* 0x000ea80000000200 */
[----:B------:R-:W-:Y:S01]  /*b650*/  LDSM.16.M88.4 R16, [R185] ;  /* 0x00000000b910783b */ /* 0x000fe20000000200 */
[C---:B----4-:R-:W-:Y:S06]  /*b660*/  HMMA.16816.F32 R204, R28.reuse, R54, R156 ;  /* 0x000000361ccc723c */ /* 0x050fec000000189c */
[C---:B-----5:R-:W-:Y:S06]  /*b670*/  HMMA.16816.F32 R192, R28.reuse, R48, R100 ;  /* 0x000000301cc0723c */ /* 0x060fec0000001864 */
[C---:B------:R-:W-:Y:S06]  /*b680*/  HMMA.16816.F32 R220, R28.reuse, R52, R96 ;  /* 0x000000341cdc723c */ /* 0x040fec0000001860 */
[C---:B------:R-:W-:Y:S06]  /*b690*/  HMMA.16816.F32 R216, R28.reuse, R60, R64 ;  /* 0x0000003c1cd8723c */ /* 0x040fec0000001840 */
[C---:B------:R-:W-:Y:S06]  /*b6a0*/  HMMA.16816.F32 R168, R28.reuse, R50, R148 ;  /* 0x000000321ca8723c */ /* 0x040fec0000001894 */
[C---:B------:R-:W-:Y:S06]  /*b6b0*/  HMMA.16816.F32 R200, R28.reuse, R62, R152 ;  /* 0x0000003e1cc8723c */ /* 0x040fec0000001898 */
[----:B------:R-:W-:Y:S01]  /*b6c0*/  HMMA.16816.F32 R156, R28, R58, R140 ;  /* 0x0000003a1c9c723c */ /* 0x000fe2000000188c */
[----:B------:R-:W3:Y:S05]  /*b6d0*/  LDSM.16.M88.4 R28, [R189] ;  /* 0x00000000bd1c783b */ /* 0x000eea0000000200 */
[C---:B------:R-:W-:Y:S06]  /*b6e0*/  HMMA.16816.F32 R96, R32.reuse, R48, R160 ;  /* 0x000000302060723c */ /* 0x040fec00000018a0 */
[C---:B------:R-:W-:Y:S01]  /*b6f0*/  HMMA.16816.F32 R64, R32.reuse, R50, R164 ;  /* 0x000000322040723c */ /* 0x040fe200000018a4 */
[----:B------:R-:W-:Y:S05]  /*b700*/  LDSM.16.M88.4 R48, [R188] ;  /* 0x00000000bc30783b */ /* 0x000fea0000000200 */
[C---:B------:R-:W-:Y:S01]  /*b710*/  HMMA.16816.F32 R140, R32.reuse, R60, R40 ;  /* 0x0000003c208c723c */ /* 0x040fe20000001828 */
[----:B------:R-:W4:Y:S05]  /*b720*/  LDSM.16.M88.4 R40, [R181] ;  /* 0x00000000b528783b */ /* 0x000f2a0000000200 */
[C---:B------:R-:W-:Y:S01]  /*b730*/  HMMA.16816.F32 R152, R32.reuse, R56, R4 ;  /* 0x000000382098723c */ /* 0x040fe20000001804 */
[----:B------:R-:W5:Y:S05]  /*b740*/  LDSM.16.M88.4 R4, [R185+0x2000] ;  /* 0x00200000b904783b */ /* 0x000f6a0000000200 */
[C---:B------:R-:W-:Y:S06]  /*b750*/  HMMA.16816.F32 R144, R32.reuse, R52, R144 ;  /* 0x000000342090723c */ /* 0x040fec0000001890 */
[C---:B------:R-:W-:Y:S06]  /*b760*/  HMMA.16816.F32 R148, R32.reuse, R62, R208 ;  /* 0x0000003e2094723c */ /* 0x040fec00000018d0 */
[----:B------:R-:W-:Y:S01]  /*b770*/  HMMA.16816.F32 R100, R32, R54, R172 ;  /* 0x000000362064723c */ /* 0x000fe200000018ac */
[----:B------:R-:W-:-:S04]  /*b780*/  VIADD R208, R248, 0xfffffffd ;  /* 0xfffffffdf8d07836 */ /* 0x000fc80000000000 */
[----:B------:R-:W-:Y:S01]  /*b790*/  IMAD R0, R208, 0x40, R250 ;  /* 0x00000040d0007824 */ /* 0x000fe200078e02fa */
[----:B------:R-:W-:Y:S01]  /*b7a0*/  HMMA.16816.F32 R196, R32, R58, R196 ;  /* 0x0000003a20c4723c */ /* 0x000fe200000018c4 */
[----:B------:R-:W5:Y:S02]  /*b7b0*/  LDSM.16.M88.4 R32, [R181+0x800] ;  /* 0x00080000b520783b */ /* 0x000f640000000200 */
[C---:B------:R-:W-:Y:S01]  /*b7c0*/  VIADD R15, R0.reuse, 0x19 ;  /* 0x00000019000f7836 */ /* 0x040fe20000000000 */
[C---:B------:R-:W-:Y:S01]  /*b7d0*/  ISETP.GE.AND P4, PT, R0.reuse, R9, PT ;  /* 0x000000090000720c */ /* 0x040fe20003f86270 */
[C---:B------:R-:W-:Y:S01]  /*b7e0*/  VIADD R14, R0.reuse, 0x20 ;  /* 0x00000020000e7836 */ /* 0x040fe20000000000 */
[----:B-1----:R-:W-:Y:S01]  /*b7f0*/  HMMA.16816.F32 R52, R24, R44, R96 ;  /* 0x0000002c1834723c */ /* 0x002fe20000001860 */
[C---:B------:R-:W-:Y:S01]  /*b800*/  ISETP.GE.AND P2, PT, R0.reuse, R10, PT ;  /* 0x0000000a0000720c */ /* 0x040fe20003f46270 */
[C---:B------:R-:W-:Y:S01]  /*b810*/  VIADD R13, R0.reuse, 0x21 ;  /* 0x00000021000d7836 */ /* 0x040fe20000000000 */
[C---:B------:R-:W-:Y:S01]  /*b820*/  ISETP.GE.AND P5, PT, R0.reuse, R12, PT ;  /* 0x0000000c0000720c */ /* 0x040fe20003fa6270 */
[----:B------:R-:W-:-:S02]  /*b830*/  VIADD R8, R0, 0x28 ;  /* 0x0000002800087836 */ /* 0x000fc40000000000 */
[----:B------:R-:W-:Y:S01]  /*b840*/  HMMA.16816.F32 R56, R20, R44, R192 ;  /* 0x0000002c1438723c */ /* 0x000fe200000018c0 */
[C---:B------:R-:W-:Y:S02]  /*b850*/  VIADD R3, R0.reuse, 0x29 ;  /* 0x0000002900037836 */ /* 0x040fe40000000000 */
[----:B------:R-:W-:-:S03]  /*b860*/  VIADD R2, R0, 0x30 ;  /* 0x0000003000027836 */ /* 0x000fc60000000000 */
[-C--:B------:R-:W-:Y:S06]  /*b870*/  HMMA.16816.F32 R60, R20, R46.reuse, R168 ;  /* 0x0000002e143c723c */ /* 0x080fec00000018a8 */
[C---:B------:R-:W-:Y:S06]  /*b880*/  HMMA.16816.F32 R64, R24.reuse, R46, R64 ;  /* 0x0000002e1840723c */ /* 0x040fec0000001840 */
[----:B--2---:R-:W-:Y:S06]  /*b890*/  HMMA.16816.F32 R96, R24, R36, R144 ;  /* 0x000000241860723c */ /* 0x004fec0000001890 */
[C---:B---3--:R-:W-:Y:S06]  /*b8a0*/  HMMA.16816.F32 R168, R20.reuse, R28, R216 ;  /* 0x0000001c14a8723c */ /* 0x048fec00000018d8 */
[----:B------:R-:W-:Y:S06]  /*b8b0*/  HMMA.16816.F32 R200, R20, R30, R200 ;  /* 0x0000001e14c8723c */ /* 0x000fec00000018c8 */
[C---:B------:R-:W-:Y:S06]  /*b8c0*/  HMMA.16816.F32 R140, R24.reuse, R28, R140 ;  /* 0x0000001c188c723c */ /* 0x040fec000000188c */
[C---:B------:R-:W-:Y:S01]  /*b8d0*/  HMMA.16816.F32 R148, R24.reuse, R30, R148 ;  /* 0x0000001e1894723c */ /* 0x040fe20000001894 */
[----:B------:R-:W1:Y:S05]  /*b8e0*/  LDSM.16.M88.4 R28, [R181+0x1000] ;  /* 0x00100000b51c783b */ /* 0x000e6a0000000200 */
[----:B------:R-:W-:Y:S06]  /*b8f0*/  HMMA.16816.F32 R100, R24, R38, R100 ;  /* 0x000000261864723c */ /* 0x000fec0000001864 */
[----:B----4-:R-:W-:Y:S06]  /*b900*/  HMMA.16816.F32 R44, R16, R40, R52 ;  /* 0x00000028102c723c */ /* 0x010fec0000001834 */
[C---:B------:R-:W-:Y:S06]  /*b910*/  HMMA.16816.F32 R144, R20.reuse, R36, R220 ;  /* 0x000000241490723c */ /* 0x040fec00000018dc */
[----:B------:R-:W-:Y:S01]  /*b920*/  HMMA.16816.F32 R212, R20, R48, R212 ;  /* 0x0000003014d4723c */ /* 0x000fe200000018d4 */
[----:B------:R-:W-:-:S02]  /*b930*/  VIADD R37, R0, 0x9 ;  /* 0x0000000900257836 */ /* 0x000fc40000000000 */
[----:B------:R-:W-:-:S03]  /*b940*/  VIADD R36, R0, 0x10 ;  /* 0x0000001000247836 */ /* 0x000fc60000000000 */
[C---:B------:R-:W-:Y:S06]  /*b950*/  HMMA.16816.F32 R160, R20.reuse, R38, R204 ;  /* 0x0000002614a0723c */ /* 0x040fec00000018cc */
[----:B------:R-:W-:Y:S01]  /*b960*/  HMMA.16816.F32 R164, R20, R50, R156 ;  /* 0x0000003214a4723c */ /* 0x000fe2000000189c */
[----:B------:R-:W2:Y:S01]  /*b970*/  LDSM.16.M88.4 R20, [R181+0x1800] ;  /* 0x00180000b514783b */ /* 0x000ea20000000200 */
[----:B------:R-:W-:Y:S01]  /*b980*/  VIADD R39, R0, 0x1 ;  /* 0x0000000100277836 */ /* 0x000fe20000000000 */
[----:B------:R-:W-:-:S04]  /*b990*/  DEPBAR.LE SB0, 0x0 ;  /* 0x000080000000791a */ /* 0x000fc80000000000 */
[C---:B-----5:R-:W-:Y:S01]  /*b9a0*/  HMMA.16816.F32 R156, R4.reuse, R40, R56 ;  /* 0x00000028049c723c */ /* 0x060fe20000001838 */
[C---:B------:R-:W-:Y:S01]  /*b9b0*/  ISETP.GE.AND P3, PT, R39.reuse, R9, PT ;  /* 0x000000092700720c */ /* 0x040fe20003f66270 */
[----:B------:R-:W-:Y:S01]  /*b9c0*/  VIADD R38, R0, 0x8 ;  /* 0x0000000800267836 */ /* 0x000fe20000000000 */
[----:B------:R-:W-:Y:S01]  /*b9d0*/  BAR.SYNC.DEFER_BLOCKING 0x0 ;  /* 0x0000000000007b1d */ /* 0x000fe20000010000 */
[-C--:B------:R-:W-:Y:S02]  /*b9e0*/  ISETP.GE.AND P1, PT, R39, R10.reuse, PT ;  /* 0x0000000a2700720c */ /* 0x080fe40003f26270 */
[----:B------:R-:W-:Y:S02]  /*b9f0*/  HMMA.16816.F32 R60, R4, R42, R60 ;  /* 0x0000002a043c723c */ /* 0x000fe4000000183c */
[----:B------:R-:W-:Y:S02]  /*ba00*/  FSEL R172, R47, -INF , !P1 ;  /* 0xff8000002fac7808 */ /* 0x000fe40004800000 */
[----:B------:R-:W-:-:S02]  /*ba10*/  ISETP.GE.AND P1, PT, R37, R10, PT ;  /* 0x0000000a2500720c */ /* 0x000fc40003f26270 */
[C---:B------:R-:W-:Y:S06]  /*ba20*/  HMMA.16816.F32 R40, R16.reuse, R42, R64 ;  /* 0x0000002a1028723c */ /* 0x040fec0000001840 */
[C---:B------:R-:W-:Y:S01]  /*ba30*/  HMMA.16816.F32 R52, R16.reuse, R32, R96 ;  /* 0x000000201034723c */ /* 0x040fe20000001860 */
[----:B------:R-:W-:Y:S02]  /*ba40*/  FSEL R64, R44, -INF , !P4 ;  /* 0xff8000002c407808 */ /* 0x000fe40006000000 */
[----:B------:R-:W-:Y:S02]  /*ba50*/  FSEL R66, R46, -INF , !P2 ;  /* 0xff8000002e427808 */ /* 0x000fe40005000000 */
[----:B------:R-:W-:Y:S01]  /*ba60*/  ISETP.GE.AND P4, PT, R38, R9, PT ;  /* 0x000000092600720c */ /* 0x000fe20003f86270 */
[----:B------:R-:W-:Y:S01]  /*ba70*/  HMMA.16816.F32 R56, R16, R34, R100 ;  /* 0x000000221038723c */ /* 0x000fe20000001864 */
[----:B------:R-:W-:-:S02]  /*ba80*/  FSEL R98, R45, -INF , !P3 ;  /* 0xff8000002d627808 */ /* 0x000fc40005800000 */
[----:B------:R-:W-:Y:S02]  /*ba90*/  ISETP.GE.AND P3, PT, R37, R9, PT ;  /* 0x000000092500720c */ /* 0x000fe40003f66270 */
[----:B------:R-:W-:Y:S01]  /*baa0*/  ISETP.GE.AND P2, PT, R38, R10, PT ;  /* 0x0000000a2600720c */ /* 0x000fe20003f46270 */
[----:B------:R-:W-:Y:S06]  /*bab0*/  HMMA.16816.F32 R152, R24, R48, R152 ;  /* 0x000000301898723c */ /* 0x000fec0000001898 */
[----:B------:R-:W-:Y:S01]  /*bac0*/  HMMA.16816.F32 R144, R4, R32, R144 ;  /* 0x000000200490723c */ /* 0x000fe20000001890 */
[----:B------:R-:W-:-:S02]  /*bad0*/  FSEL R65, R40, -INF , !P4 ;  /* 0xff80000028417808 */ /* 0x000fc40006000000 */
[----:B------:R-:W-:Y:S02]  /*bae0*/  FSEL R67, R41, -INF , !P3 ;  /* 0xff80000029437808 */ /* 0x000fe40005800000 */
[----:B------:R-:W-:Y:S01]  /*baf0*/  FSEL R99, R42, -INF , !P2 ;  /* 0xff8000002a637808 */ /* 0x000fe20005000000 */
[C---:B-1----:R-:W-:Y:S01]  /*bb00*/  HMMA.16816.F32 R44, R16.reuse, R30, R148 ;  /* 0x0000001e102c723c */ /* 0x042fe20000001894 */
[C---:B------:R-:W-:Y:S01]  /*bb10*/  VIADD R33, R0.reuse, 0x11 ;  /* 0x0000001100217836 */ /* 0x040fe20000000000 */
[----:B------:R-:W-:Y:S01]  /*bb20*/  FSEL R100, R43, -INF , !P1 ;  /* 0xff8000002b647808 */ /* 0x000fe20004800000 */
[----:B------:R-:W-:Y:S01]  /*bb30*/  VIADD R32, R0, 0x18 ;  /* 0x0000001800207836 */ /* 0x000fe20000000000 */
[-C--:B------:R-:W-:Y:S02]  /*bb40*/  ISETP.GE.AND P4, PT, R36, R9.reuse, PT ;  /* 0x000000092400720c */ /* 0x080fe40003f86270 */
[----:B------:R-:W-:Y:S01]  /*bb50*/  HMMA.16816.F32 R40, R16, R28, R140 ;  /* 0x0000001c1028723c */ /* 0x000fe2000000188c */
[----:B------:R-:W-:-:S02]  /*bb60*/  ISETP.GE.AND P3, PT, R33, R9, PT ;  /* 0x000000092100720c */ /* 0x000fc40003f66270 */
[-C--:B------:R-:W-:Y:S02]  /*bb70*/  ISETP.GE.AND P2, PT, R36, R10.reuse, PT ;  /* 0x0000000a2400720c */ /* 0x080fe40003f46270 */
[----:B------:R-:W-:Y:S01]  /*bb80*/  ISETP.GE.AND P1, PT, R33, R10, PT ;  /* 0x0000000a2100720c */ /* 0x000fe20003f26270 */
[----:B------:R-:W-:Y:S01]  /*bb90*/  HMMA.16816.F32 R48, R24, R50, R196 ;  /* 0x000000321830723c */ /* 0x000fe200000018c4 */
[----:B------:R-:W-:Y:S02]  /*bba0*/  FSEL R173, R52, -INF , !P4 ;  /* 0xff80000034ad7808 */ /* 0x000fe40006000000 */
[----:B------:R-:W-:Y:S02]  /*bbb0*/  FSEL R143, R53, -INF , !P3 ;  /* 0xff800000358f7808 */ /* 0x000fe40005800000 */
[----:B------:R-:W-:Y:S01]  /*bbc0*/  FSEL R205, R54, -INF , !P2 ;  /* 0xff80000036cd7808 */ /* 0x000fe20005000000 */
[----:B--2---:R-:W-:Y:S01]  /*bbd0*/  HMMA.16816.F32 R24, R4, R20, R212 ;  /* 0x000000140418723c */ /* 0x004fe200000018d4 */
[----:B------:R-:W-:-:S02]  /*bbe0*/  FSEL R206, R55, -INF , !P1 ;  /* 0xff80000037ce7808 */ /* 0x000fc40004800000 */
[CC--:B------:R-:W-:Y:S02]  /*bbf0*/  ISETP.GE.AND P4, PT, R32.reuse, R9.reuse, PT ;  /* 0x000000092000720c */ /* 0x0c0fe40003f86270 */
[C---:B------:R-:W-:Y:S01]  /*bc00*/  ISETP.GE.AND P3, PT, R15.reuse, R9, PT ;  /* 0x000000090f00720c */ /* 0x040fe20003f66270 */
[C---:B------:R-:W-:Y:S01]  /*bc10*/  HMMA.16816.F32 R52, R4.reuse, R28, R168 ;  /* 0x0000001c0434723c */ /* 0x040fe200000018a8 */
[-C--:B------:R-:W-:Y:S02]  /*bc20*/  ISETP.GE.AND P2, PT, R32, R10.reuse, PT ;  /* 0x0000000a2000720c */ /* 0x080fe40003f46270 */
[----:B------:R-:W-:Y:S02]  /*bc30*/  ISETP.GE.AND P1, PT, R15, R10, PT ;  /* 0x0000000a0f00720c */ /* 0x000fe40003f26270 */
[----:B------:R-:W-:Y:S01]  /*bc40*/  FSEL R103, R56, -INF , !P4 ;  /* 0xff80000038677808 */ /* 0x000fe20006000000 */
[----:B------:R-:W-:Y:S01]  /*bc50*/  HMMA.16816.F32 R28, R4, R30, R200 ;  /* 0x0000001e041c723c */ /* 0x000fe200000018c8 */
[----:B------:R-:W-:-:S02]  /*bc60*/  FSEL R142, R57, -INF , !P3 ;  /* 0xff800000398e7808 */ /* 0x000fc40005800000 */
[----:B------:R-:W-:Y:S02]  /*bc70*/  FSEL R193, R58, -INF , !P2 ;  /* 0xff8000003ac17808 */ /* 0x000fe40005000000 */
[----:B------:R-:W-:Y:S02]  /*bc80*/  FSEL R194, R59, -INF , !P1 ;  /* 0xff8000003bc27808 */ /* 0x000fe40004800000 */
[C---:B------:R-:W-:Y:S01]  /*bc90*/  HMMA.16816.F32 R56, R16.reuse, R20, R152 ;  /* 0x000000141038723c */ /* 0x040fe20000001898 */
[-C--:B------:R-:W-:Y:S02]  /*bca0*/  ISETP.GE.AND P2, PT, R14, R10.reuse, PT ;  /* 0x0000000a0e00720c */ /* 0x080fe40003f46270 */
[----:B------:R-:W-:Y:S02]  /*bcb0*/  ISETP.GE.AND P1, PT, R13, R10, PT ;  /* 0x0000000a0d00720c */ /* 0x000fe40003f26270 */
[----:B------:R-:W-:Y:S01]  /*bcc0*/  FSEL R216, R42, -INF , !P2 ;  /* 0xff8000002ad87808 */ /* 0x000fe20005000000 */
[----:B------:R-:W-:Y:S01]  /*bcd0*/  HMMA.16816.F32 R16, R16, R22, R48 ;  /* 0x000000161010723c */ /* 0x000fe20000001830 */
[----:B------:R-:W-:-:S02]  /*bce0*/  FSEL R217, R43, -INF , !P1 ;  /* 0xff8000002bd97808 */ /* 0x000fc40004800000 */
[-C--:B------:R-:W-:Y:S02]  /*bcf0*/  ISETP.GE.AND P2, PT, R8, R9.reuse, PT ;  /* 0x000000090800720c */ /* 0x080fe40003f46270 */
[-C--:B------:R-:W-:Y:S02]  /*bd00*/  ISETP.GE.AND P1, PT, R3, R9.reuse, PT ;  /* 0x000000090300720c */ /* 0x080fe40003f26270 */
[-C--:B------:R-:W-:Y:S02]  /*bd10*/  ISETP.GE.AND P4, PT, R14, R9.reuse, PT ;  /* 0x000000090e00720c */ /* 0x080fe40003f86270 */
[----:B------:R-:W-:Y:S02]  /*bd20*/  ISETP.GE.AND P3, PT, R13, R9, PT ;  /* 0x000000090d00720c */ /* 0x000fe40003f66270 */
[----:B------:R-:W-:Y:S02]  /*bd30*/  FSEL R175, R44, -INF , !P2 ;  /* 0xff8000002caf7808 */ /* 0x000fe40005000000 */
[----:B------:R-:W-:-:S02]  /*bd40*/  FSEL R204, R45, -INF , !P1 ;  /* 0xff8000002dcc7808 */ /* 0x000fc40004800000 */
[-C--:B------:R-:W-:Y:S02]  /*bd50*/  ISETP.GE.AND P2, PT, R8, R10.reuse, PT ;  /* 0x0000000a0800720c */ /* 0x080fe40003f46270 */
[----:B------:R-:W-:Y:S02]  /*bd60*/  ISETP.GE.AND P1, PT, R3, R10, PT ;  /* 0x0000000a0300720c */ /* 0x000fe40003f26270 */
[----:B------:R-:W-:Y:S01]  /*bd70*/  FSEL R174, R40, -INF , !P4 ;  /* 0xff80000028ae7808 */ /* 0x000fe20006000000 */
[C---:B------:R-:W-:Y:S01]  /*bd80*/  VIADD R40, R0.reuse, 0x38 ;  /* 0x0000003800287836 */ /* 0x040fe20000000000 */
[----:B------:R-:W-:Y:S01]  /*bd90*/  FSEL R192, R41, -INF , !P3 ;  /* 0xff80000029c07808 */ /* 0x000fe20005800000 */
[----:B------:R-:W-:Y:S01]  /*bda0*/  VIADD R41, R0, 0x31 ;  /* 0x0000003100297836 */ /* 0x000fe20000000000 */
[----:B------:R-:W-:Y:S02]  /*bdb0*/  ISETP.GE.AND P3, PT, R2, R9, PT ;  /* 0x000000090200720c */ /* 0x000fe40003f66270 */
[----:B------:R-:W-:-:S02]  /*bdc0*/  FSEL R218, R46, -INF , !P2 ;  /* 0xff8000002eda7808 */ /* 0x000fc40005000000 */
[----:B------:R-:W-:Y:S02]  /*bdd0*/  FSEL R219, R47, -INF , !P1 ;  /* 0xff8000002fdb7808 */ /* 0x000fe40004800000 */
[C---:B------:R-:W-:Y:S01]  /*bde0*/  ISETP.GE.AND P4, PT, R0.reuse, R11, PT ;  /* 0x0000000b0000720c */ /* 0x040fe20003f86270 */
[C---:B------:R-:W-:Y:S01]  /*bdf0*/  HMMA.16816.F32 R44, R4.reuse, R34, R160 ;  /* 0x00000022042c723c */ /* 0x040fe200000018a0 */
[----:B------:R-:W-:Y:S01]  /*be00*/  VIADD R0, R0, 0x39 ;  /* 0x0000003900007836 */ /* 0x000fe20000000000 */
[----:B------:R-:W-:Y:S02]  /*be10*/  FSEL R207, R56, -INF , !P3 ;  /* 0xff80000038cf7808 */ /* 0x000fe40005800000 */
[-C--:B------:R-:W-:Y:S02]  /*be20*/  ISETP.GE.AND P3, PT, R40, R9.reuse, PT ;  /* 0x000000092800720c */ /* 0x080fe40003f66270 */
[----:B------:R-:W-:Y:S01]  /*be30*/  ISETP.GE.AND P1, PT, R39, R12, PT ;  /* 0x0000000c2700720c */ /* 0x000fe20003f26270 */
[----:B------:R-:W-:Y:S01]  /*be40*/  HMMA.16816.F32 R4, R4, R22, R164 ;  /* 0x000000160404723c */ /* 0x000fe200000018a4 */
[----:B------:R-:W-:-:S02]  /*be50*/  ISETP.GE.AND P6, PT, R41, R9, PT ;  /* 0x000000092900720c */ /* 0x000fc40003fc6270 */
[----:B------:R-:W-:Y:S02]  /*be60*/  ISETP.GE.AND P0, PT, R0, R9, PT ;  /* 0x000000090000720c */ /* 0x000fe40003f06270 */
[----:B------:R-:W-:Y:S02]  /*be70*/  P2R R9, PR, RZ, 0x8 ;  /* 0x00000008ff097803 */ /* 0x000fe40000000000 */
[----:B------:R-:W-:Y:S02]  /*be80*/  FSEL R42, R156, -INF , !P4 ;  /* 0xff8000009c2a7808 */ /* 0x000fe40006000000 */
[CC--:B------:R-:W-:Y:S02]  /*be90*/  ISETP.GE.AND P4, PT, R38.reuse, R11.reuse, PT ;  /* 0x0000000b2600720c */ /* 0x0c0fe40003f86270 */
[----:B------:R-:W-:Y:S02]  /*bea0*/  ISETP.GE.AND P3, PT, R38, R12, PT ;  /* 0x0000000c2600720c */ /* 0x000fe40003f66270 */
[----:B------:R-:W-:-:S02]  /*beb0*/  ISETP.GE.AND P2, PT, R39, R11, PT ;  /* 0x0000000b2700720c */ /* 0x000fc40003f46270 */
[----:B------:R-:W-:Y:S02]  /*bec0*/  FSEL R43, R159, -INF , !P1 ;  /* 0xff8000009f2b7808 */ /* 0x000fe40004800000 */
[----:B------:R-:W-:Y:S02]  /*bed0*/  ISETP.GE.AND P1, PT, R37, R12, PT ;  /* 0x0000000c2500720c */ /* 0x000fe40003f26270 */
[----:B------:R-:W-:Y:S02]  /*bee0*/  FSEL R35, R60, -INF , !P4 ;  /* 0xff8000003c237808 */ /* 0x000fe40006000000 */
[----:B------:R-:W-:Y:S02]  /*bef0*/  FSEL R38, R62, -INF , !P3 ;  /* 0xff8000003e267808 */ /* 0x000fe40005800000 */
[----:B------:R-:W-:Y:S02]  /*bf00*/  FSEL R34, R157, -INF , !P2 ;  /* 0xff8000009d227808 */ /* 0x000fe40005000000 */
[----:B------:R-:W-:-:S02]  /*bf10*/  ISETP.GE.AND P4, PT, R36, R11, PT ;  /* 0x0000000b2400720c */ /* 0x000fc40003f86270 */
[-C--:B------:R-:W-:Y:S02]  /*bf20*/  ISETP.GE.AND P3, PT, R36, R12.reuse, PT ;  /* 0x0000000c2400720c */ /* 0x080fe40003f66270 */
[-C--:B------:R-:W-:Y:S02]  /*bf30*/  ISETP.GE.AND P2, PT, R37, R11.reuse, PT ;  /* 0x0000000b2500720c */ /* 0x080fe40003f46270 */
[----:B------:R-:W-:Y:S02]  /*bf40*/  FSEL R36, R63, -INF , !P1 ;  /* 0xff8000003f247808 */ /* 0x000fe40004800000 */
[----:B------:R-:W-:Y:S02]  /*bf50*/  ISETP.GE.AND P1, PT, R33, R12, PT ;  /* 0x0000000c2100720c */ /* 0x000fe40003f26270 */
[----:B------:R-:W-:Y:S02]  /*bf60*/  FSEL R37, R61, -INF , !P2 ;  /* 0xff8000003d257808 */ /* 0x000fe40005000000 */
[----:B------:R-:W-:-:S02]  /*bf70*/  ISETP.GE.AND P2, PT, R33, R11, PT ;  /* 0x0000000b2100720c */ /* 0x000fc40003f46270 */
[----:B------:R-:W-:Y:S02]  /*bf80*/  FSEL R147, R147, -INF , !P1 ;  /* 0xff80000093937808 */ /* 0x000fe40004800000 */
[----:B------:R-:W-:Y:S02]  /*bf90*/  ISETP.GE.AND P1, PT, R15, R12, PT ;  /* 0x0000000c0f00720c */ /* 0x000fe40003f26270 */
[----:B------:R-:W-:Y:S02]  /*bfa0*/  FSEL R63, R145, -INF , !P2 ;  /* 0xff800000913f7808 */ /* 0x000fe40005000000 */
[----:B------:R-:W-:Y:S02]  /*bfb0*/  FSEL R62, R144, -INF , !P4 ;  /* 0xff800000903e7808 */ /* 0x000fe40006000000 */
[----:B------:R-:W-:Y:S02]  /*bfc0*/  FSEL R146, R146, -INF , !P3 ;  /* 0xff80000092927808 */ /* 0x000fe40005800000 */
[----:B------:R-:W-:-:S02]  /*bfd0*/  FSEL R145, R47, -INF , !P1 ;  /* 0xff8000002f917808 */ /* 0x000fc40004800000 */
[CC--:B------:R-:W-:Y:S02]  /*bfe0*/  ISETP.GE.AND P4, PT, R32.reuse, R11.reuse, PT ;  /* 0x0000000b2000720c */ /* 0x0c0fe40003f86270 */
[-C--:B------:R-:W-:Y:S02]  /*bff0*/  ISETP.GE.AND P3, PT, R32, R12.reuse, PT ;  /* 0x0000000c2000720c */ /* 0x080fe40003f66270 */
[----:B------:R-:W-:Y:S02]  /*c000*/  ISETP.GE.AND P2, PT, R15, R11, PT ;  /* 0x0000000b0f00720c */ /* 0x000fe40003f46270 */
[----:B------:R-:W-:Y:S02]  /*c010*/  ISETP.GE.AND P1, PT, R13, R12, PT ;  /* 0x0000000c0d00720c */ /* 0x000fe40003f26270 */
[----:B------:R-:W-:Y:S02]  /*c020*/  FSEL R39, R158, -INF , !P5 ;  /* 0xff8000009e277808 */ /* 0x000fe40006800000 */
[----:B------:R-:W-:-:S02]  /*c030*/  FSEL R101, R44, -INF , !P4 ;  /* 0xff8000002c657808 */ /* 0x000fc40006000000 */
[----:B------:R-:W-:Y:S02]  /*c040*/  FSEL R144, R46, -INF , !P3 ;  /* 0xff8000002e907808 */ /* 0x000fe40005800000 */
[----:B------:R-:W-:Y:S02]  /*c050*/  FSEL R102, R45, -INF , !P2 ;  /* 0xff8000002d667808 */ /* 0x000fe40005000000 */
[----:B------:R-:W-:Y:S02]  /*c060*/  FSEL R195, R55, -INF , !P1 ;  /* 0xff80000037c37808 */ /* 0x000fe40004800000 */
[CC--:B------:R-:W-:Y:S02]  /*c070*/  ISETP.GE.AND P4, PT, R14.reuse, R11.reuse, PT ;  /* 0x0000000b0e00720c */ /* 0x0c0fe40003f86270 */
[----:B------:R-:W-:Y:S02]  /*c080*/  ISETP.GE.AND P3, PT, R14, R12, PT ;  /* 0x0000000c0e00720c */ /* 0x000fe40003f66270 */
[----:B------:R-:W-:-:S02]  /*c090*/  ISETP.GE.AND P2, PT, R13, R11, PT ;  /* 0x0000000b0d00720c */ /* 0x000fc40003f46270 */
[-C--:B------:R-:W-:Y:S02]  /*c0a0*/  ISETP.GE.AND P5, PT, R8, R11.reuse, PT ;  /* 0x0000000b0800720c */ /* 0x080fe40003fa6270 */
[----:B------:R-:W-:Y:S02]  /*c0b0*/  ISETP.GE.AND P1, PT, R3, R11, PT ;  /* 0x0000000b0300720c */ /* 0x000fe40003f26270 */
[----:B------:R-:W-:Y:S02]  /*c0c0*/  FSEL R199, R57, -INF , !P6 ;  /* 0xff80000039c77808 */ /* 0x000fe40007000000 */
[----:B------:R-:W-:Y:S02]  /*c0d0*/  FSEL R168, R52, -INF , !P4 ;  /* 0xff80000034a87808 */ /* 0x000fe40006000000 */
[----:B------:R-:W-:Y:S02]  /*c0e0*/  FSEL R196, R54, -INF , !P3 ;  /* 0xff80000036c47808 */ /* 0x000fe40005800000 */
[----:B------:R-:W-:-:S02]  /*c0f0*/  FSEL R170, R53, -INF , !P2 ;  /* 0xff80000035aa7808 */ /* 0x000fc40005000000 */
[----:B------:R-:W-:Y:S02]  /*c100*/  FSEL R169, R28, -INF , !P5 ;  /* 0xff8000001ca97808 */ /* 0x000fe40006800000 */
[----:B------:R-:W-:Y:S02]  /*c110*/  FSEL R171, R29, -INF , !P1 ;  /* 0xff8000001dab7808 */ /* 0x000fe40004800000 */
[----:B------:R-:W-:Y:S02]  /*c120*/  ISETP.GE.AND P6, PT, R248, 0x4, PT ;  /* 0x00000004f800780c */ /* 0x000fe40003fc6270 */
[----:B------:R-:W-:Y:S02]  /*c130*/  ISETP.GE.AND P4, PT, R2, R10, PT ;  /* 0x0000000a0200720c */ /* 0x000fe40003f86270 */
[-C--:B------:R-:W-:Y:S02]  /*c140*/  ISETP.GE.AND P3, PT, R8, R12.reuse, PT ;  /* 0x0000000c0800720c */ /* 0x080fe40003f66270 */
[----:B------:R-:W-:-:S02]  /*c150*/  ISETP.GE.AND P2, PT, R3, R12, PT ;  /* 0x0000000c0300720c */ /* 0x000fc40003f46270 */
[----:B------:R-:W-:Y:S02]  /*c160*/  ISETP.GE.AND P5, PT, R41, R10, PT ;  /* 0x0000000a2900720c */ /* 0x000fe40003fa6270 */
[----:B------:R-:W-:Y:S02]  /*c170*/  ISETP.GE.AND P1, PT, R2, R12, PT ;  /* 0x0000000c0200720c */ /* 0x000fe40003f26270 */
[----:B------:R-:W-:Y:S02]  /*c180*/  FSEL R222, R58, -INF , !P4 ;  /* 0xff8000003ade7808 */ /* 0x000fe40006000000 */
[----:B------:R-:W-:Y:S02]  /*c190*/  FSEL R198, R30, -INF , !P3 ;  /* 0xff8000001ec67808 */ /* 0x000fe40005800000 */
[----:B------:R-:W-:Y:S02]  /*c1a0*/  FSEL R197, R31, -INF , !P2 ;  /* 0xff8000001fc57808 */ /* 0x000fe40005000000 */
[----:B------:R-:W-:-:S02]  /*c1b0*/  FSEL R221, R59, -INF , !P5 ;  /* 0xff8000003bdd7808 */ /* 0x000fc40006800000 */
[----:B------:R-:W-:Y:S02]  /*c1c0*/  FSEL R209, R26, -INF , !P1 ;  /* 0xff8000001ad17808 */ /* 0x000fe40004800000 */
[-C--:B------:R-:W-:Y:S02]  /*c1d0*/  ISETP.GE.AND P4, PT, R2, R11.reuse, PT ;  /* 0x0000000b0200720c */ /* 0x080fe40003f86270 */
[CC--:B------:R-:W-:Y:S02]  /*c1e0*/  ISETP.GE.AND P3, PT, R41.reuse, R11.reuse, PT ;  /* 0x0000000b2900720c */ /* 0x0c0fe40003f66270 */
[----:B------:R-:W-:Y:S02]  /*c1f0*/  ISETP.GE.AND P5, PT, R41, R12, PT ;  /* 0x0000000c2900720c */ /* 0x000fe40003fa6270 */
[-C--:B------:R-:W-:Y:S02]  /*c200*/  ISETP.GE.AND P2, PT, R40, R11.reuse, PT ;  /* 0x0000000b2800720c */ /* 0x080fe40003f46270 */
[----:B------:R-:W-:-:S02]  /*c210*/  ISETP.GE.AND P1, PT, R0, R11, PT ;  /* 0x0000000b0000720c */ /* 0x000fc40003f26270 */
[----:B------:R-:W-:Y:S02]  /*c220*/  FSEL R200, R24, -INF , !P4 ;  /* 0xff80000018c87808 */ /* 0x000fe40006000000 */
[----:B------:R-:W-:Y:S02]  /*c230*/  FSEL R201, R25, -INF , !P3 ;  /* 0xff80000019c97808 */ /* 0x000fe40005800000 */
[----:B------:R-:W-:Y:S02]  /*c240*/  FSEL R202, R4, -INF , !P2 ;  /* 0xff80000004ca7808 */ /* 0x000fe40005000000 */
[----:B------:R-:W-:Y:S02]  /*c250*/  FSEL R203, R5, -INF , !P1 ;  /* 0xff80000005cb7808 */ /* 0x000fe40004800000 */
[----:B------:R-:W-:Y:S02]  /*c260*/  FSEL R210, R27, -INF , !P5 ;  /* 0xff8000001bd27808 */ /* 0x000fe40006800000 */
[----:B------:R-:W-:-:S02]  /*c270*/  ISETP.GE.AND P4, PT, R40, R10, PT ;  /* 0x0000000a2800720c */ /* 0x000fc40003f86270 */
[----:B------:R-:W-:Y:S02]  /*c280*/  ISETP.GE.AND P3, PT, R40, R12, PT ;  /* 0x0000000c2800720c */ /* 0x000fe40003f66270 */
[C---:B------:R-:W-:Y:S02]  /*c290*/  ISETP.GE.AND P2, PT, R0.reuse, R10, PT ;  /* 0x0000000a0000720c */ /* 0x040fe40003f46270 */
[----:B------:R-:W-:Y:S02]  /*c2a0*/  ISETP.NE.AND P5, PT, R9, RZ, PT ;  /* 0x000000ff0900720c */ /* 0x000fe40003fa5270 */
[----:B------:R-:W-:Y:S02]  /*c2b0*/  ISETP.GE.AND P1, PT, R0, R12, PT ;  /* 0x0000000c0000720c */ /* 0x000fe40003f26270 */
[----:B------:R-:W-:Y:S02]  /*c2c0*/  FSEL R214, R17, -INF , !P0 ;  /* 0xff80000011d67808 */ /* 0x000fe40004000000 */
[----:B------:R-:W-:-:S02]  /*c2d0*/  FSEL R211, R6, -INF , !P3 ;  /* 0xff80000006d37808 */ /* 0x000fc40005800000 */
[----:B------:R-:W-:Y:S02]  /*c2e0*/  FSEL R212, R7, -INF , !P1 ;  /* 0xff80000007d47808 */ /* 0x000fe40004800000 */
[----:B------:R-:W-:Y:S02]  /*c2f0*/  FSEL R213, R16, -INF , !P5 ;  /* 0xff80000010d57808 */ /* 0x000fe40006800000 */
[----:B------:R-:W-:Y:S02]  /*c300*/  ISETP.NE.AND P0, PT, R228, RZ, PT ;  /* 0x000000ffe400720c */ /* 0x000fe40003f05270 */
[----:B------:R-:W-:Y:S02]  /*c310*/  FSEL R220, R18, -INF , !P4 ;  /* 0xff80000012dc7808 */ /* 0x000fe40006000000 */
[----:B------:R-:W-:Y:S01]  /*c320*/  FSEL R215, R19, -INF , !P2 ;  /* 0xff80000013d77808 */ /* 0x000fe20005000000 */
[----:B------:R-:W-:Y:S08]  /*c330*/  @!P6 BRA `(.L_x_670) ;  /* 0x0000000000dce947 */ /* 0x000ff00003800000 */
        /* <DEDUP_REMOVED lines=53> */
.L_x_672:
[----:B------:R-:W-:Y:S05]  /*c690*/  BSYNC B0 ;  /* 0x0000000000007941 */ /* 0x000fea0003800000 */
.L_x_671:
[----:B------:R-:W0:Y:S02]  /*c6a0*/  LDGDEPBAR ;  /* 0x00000000000079af */ /* 0x000e240000000000 */
.L_x_670:
[----:B------:R-:W-:Y:S01]  /*c6b0*/  FMNMX.FTZ R0, R225, R42, !PT ;  /* 0x0000002ae1007209 */ /* 0x000fe20007810000 */
[----:B-12---:R-:W-:Y:S01]  /*c6c0*/  VIADD R5, R251, 0x4 ;  /* 0x00000004fb057836 */ /* 0x006fe20000000000 */
[----:B------:R-:W-:Y:S01]  /*c6d0*/  PRMT R223, R234, 0x7054, R234 ;  /* 0x00007054eadf7816 */ /* 0x000fe200000000ea */
[----:B------:R-:W-:Y:S01]  /*c6e0*/  IMAD.SHL.U32 R20, R208, 0x2, RZ ;  /* 0x00000002d0147824 */ /* 0x000fe200078e00ff */
[----:B------:R-:W-:Y:S01]  /*c6f0*/  FMNMX.FTZ R0, R34, R0, !PT ;  /* 0x0000000022007209 */ /* 0x000fe20007810000 */
[----:B------:R-:W-:Y:S01]  /*c700*/  IMAD.WIDE.U32 R22, R5, -0x326172a9, RZ ;  /* 0xcd9e8d5705167825 */ /* 0x000fe200078e00ff */
[----:B------:R-:W-:Y:S02]  /*c710*/  LDSM.16.MT88.4 R44, [R180+0x6000] ;  /* 0x00600000b42c783b */ /* 0x000fe40000004200 */
[----:B------:R-:W-:Y:S02]  /*c720*/  FMNMX.FTZ R0, R35, R0, !PT ;  /* 0x0000000023007209 */ /* 0x000fe40007810000 */
[----:B------:R-:W-:Y:S01]  /*c730*/  LOP3.LUT R8, R247, UR23, R20, 0x96, !PT ;  /* 0x00000017f7087c12 */ /* 0x000fe2000f8e9614 */
[----:B------:R-:W-:Y:S01]  /*c740*/  LDSM.16.MT88.4 R48, [R178+0x6000] ;  /* 0x00600000b230783b */ /* 0x000fe20000004200 */
[----:B------:R-:W-:-:S03]  /*c750*/  FMNMX.FTZ R0, R37, R0, !PT ;  /* 0x0000000025007209 */ /* 0x000fc60007810000 */
[----:B------:R-:W-:Y:S01]  /*c760*/  IMAD.WIDE.U32 R8, R8, -0x326172a9, RZ ;  /* 0xcd9e8d5708087825 */ /* 0x000fe200078e00ff */
[----:B------:R-:W-:Y:S01]  /*c770*/  FMNMX.FTZ R0, R62, R0, !PT ;  /* 0x000000003e007209 */ /* 0x000fe20007810000 */
[----:B------:R-:W-:Y:S03]  /*c780*/  LDSM.16.MT88.4 R56, [R179+0x6000] ;  /* 0x00600000b338783b */ /* 0x000fe60000004200 */
        /* <DEDUP_REMOVED lines=40> */
[----:B------:R-:W-:-:S05]  /*ca10*/  LOP3.LUT R7, R7, UR11, R2, 0x96, !PT ;  /* 0x0000000b07077c12 */ /* 0x000fca000f8e9602 */
[----:B------:R-:W-:Y:S01]  /*ca20*/  IMAD.WIDE.U32 R54, R7, -0x326172a9, RZ ;  /* 0xcd9e8d5707367825 */ /* 0x000fe200078e00ff */
[----:B-1----:R-:W-:-:S03]  /*ca30*/  FMNMX.FTZ R2, R4, R10, !PT ;  /* 0x0000000a04027209 */ /* 0x002fc60007810000 */
[----:B------:R-:W-:Y:S01]  /*ca40*/  IMAD.WIDE.U32 R4, R5, -0x326172a9, RZ ;  /* 0xcd9e8d5705047825 */ /* 0x000fe200078e00ff */
[----:B--2---:R-:W-:Y:S01]  /*ca50*/  FMNMX.FTZ R3, R0, R11, !PT ;  /* 0x0000000b00037209 */ /* 0x004fe20007810000 */
[----:B------:R-:W1:Y:S03]  /*ca60*/  SHFL.BFLY PT, R7, R2, 0x1, 0x1f ;  /* 0x0c201f0002077f89 */ /* 0x000e6600000e0000 */
[----:B------:R-:W-:Y:S02]  /*ca70*/  LOP3.LUT R5, R5, UR12, R30, 0x96, !PT ;  /* 0x0000000c05057c12 */ /* 0x000fe4000f8e961e */
[----:B------:R-:W-:Y:S01]  /*ca80*/  LOP3.LUT R0, R55, UR10, R4, 0x96, !PT ;  /* 0x0000000a37007c12 */ /* 0x000fe2000f8e9604 */
[C---:B------:R-:W-:Y:S01]  /*ca90*/  FMUL.FTZ R13, R3.reuse, UR19 ;  /* 0x00000013030d7c20 */ /* 0x040fe20008410000 */
[----:B------:R-:W-:Y:S01]  /*caa0*/  FSETP.NEU.FTZ.AND P1, PT, R3, -INF , PT ;  /* 0xff8000000300780b */ /* 0x000fe20003f3d000 */
[----:B------:R-:W-:-:S03]  /*cab0*/  IMAD.WIDE.U32 R4, R5, -0x2daee0ad, RZ ;  /* 0xd2511f5305047825 */ /* 0x000fc600078e00ff */
[----:B------:R-:W-:Y:S01]  /*cac0*/  FSEL R13, R13, RZ, P1 ;  /* 0x000000ff0d0d7208 */ /* 0x000fe20000800000 */
[----:B------:R-:W-:Y:S01]  /*cad0*/  IMAD.WIDE.U32 R60, R0, -0x2daee0ad, RZ ;  /* 0xd2511f53003c7825 */ /* 0x000fe200078e00ff */
[----:B------:R-:W-:-:S03]  /*cae0*/  LOP3.LUT R6, R5, UR9, R6, 0x96, !PT ;  /* 0x0000000905067c12 */ /* 0x000fc6000f8e9606 */
[----:B------:R-:W-:Y:S01]  /*caf0*/  FFMA.FTZ R0, R42, UR19, -R13 ;  /* 0x000000132a007c23 */ /* 0x000fe2000801080d */
[----:B------:R-:W-:Y:S01]  /*cb00*/  LOP3.LUT R4, R61, UR5, R4, 0x96, !PT ;  /* 0x000000053d047c12 */ /* 0x000fe2000f8e9604 */
[----:B------:R-:W-:Y:S02]  /*cb10*/  IMAD.WIDE.U32 R52, R6, -0x326172a9, RZ ;  /* 0xcd9e8d5706347825 */ /* 0x000fe400078e00ff */
[----:B------:R2:W3:Y:S02]  /*cb20*/  MUFU.EX2 R24, R0 ;  /* 0x0000000000187308 */ /* 0x0004e40000000800 */
[----:B------:R-:W-:Y:S01]  /*cb30*/  IMAD.WIDE.U32 R4, R4, -0x326172a9, RZ ;  /* 0xcd9e8d5704047825 */ /* 0x000fe200078e00ff */
[----:B-1----:R-:W-:-:S03]  /*cb40*/  FMNMX.FTZ R2, R2, R7, !PT ;  /* 0x0000000702027209 */ /* 0x002fc60007810000 */
[--C-:B------:R-:W-:Y:S01]  /*cb50*/  FFMA.FTZ R7, R35, UR19, -R13.reuse ;  /* 0x0000001323077c23 */ /* 0x100fe2000801080d */
[--C-:B------:R-:W-:Y:S02]  /*cb60*/  SHF.R.U32.HI R6, RZ, 0x10, R4.reuse ;  /* 0x00000010ff067819 */ /* 0x100fe40000011604 */
[C---:B------:R-:W-:Y:S01]  /*cb70*/  FSETP.NEU.FTZ.AND P0, PT, R2.reuse, -INF , PT ;  /* 0xff8000000200780b */ /* 0x040fe20003f1d000 */
[----:B------:R-:W-:Y:S01]  /*cb80*/  FMUL.FTZ R16, R2, UR19 ;  /* 0x0000001302107c20 */ /* 0x000fe20008410000 */
[----:B------:R1:W-:Y:S01]  /*cb90*/  MUFU.EX2 R228, R7 ;  /* 0x0000000700e47308 */ /* 0x0003e20000000800 */
[----:B------:R-:W-:Y:S02]  /*cba0*/  LOP3.LUT R12, R4, 0xff, RZ, 0xc0, !PT ;  /* 0x000000ff040c7812 */ /* 0x000fe400078ec0ff */
[----:B------:R-:W-:Y:S01]  /*cbb0*/  SHF.R.U32.HI R11, RZ, 0x18, R4 ;  /* 0x00000018ff0b7819 */ /* 0x000fe20000011604 */
[----:B--2---:R-:W-:Y:S01]  /*cbc0*/  FFMA.FTZ R0, R34, UR19, -R13 ;  /* 0x0000001322007c23 */ /* 0x004fe2000801080d */
[----:B------:R-:W-:-:S03]  /*cbd0*/  FSEL R16, R16, RZ, P0 ;  /* 0x000000ff10107208 */ /* 0x000fc60000000000 */
[----:B------:R2:W4:Y:S01]  /*cbe0*/  MUFU.EX2 R231, R0 ;  /* 0x0000000000e77308 */ /* 0x0005220000000800 */
[----:B-1----:R-:W-:-:S07]  /*cbf0*/  FFMA.FTZ R7, R37, UR19, -R13 ;  /* 0x0000001325077c23 */ /* 0x002fce000801080d */
[----:B------:R1:W-:Y:S01]  /*cc00*/  MUFU.EX2 R21, R7 ;  /* 0x0000000700157308 */ /* 0x0003e20000000800 */
[----:B--2---:R-:W-:Y:S02]  /*cc10*/  LOP3.LUT R0, R4, 0xffff, RZ, 0xc0, !PT ;  /* 0x0000ffff04007812 */ /* 0x004fe400078ec0ff */
[----:B------:R-:W-:Y:S01]  /*cc20*/  LOP3.LUT R4, R5, UR17, R52, 0x96, !PT ;  /* 0x0000001105047c12 */ /* 0x000fe2000f8e9634 */
[----:B------:R-:W-:Y:S01]  /*cc30*/  FFMA.FTZ R5, R38, UR19, -R16 ;  /* 0x0000001326057c23 */ /* 0x000fe20008010810 */
[----:B------:R-:W-:Y:S02]  /*cc40*/  SHF.R.U32.HI R10, RZ, 0x8, R0 ;  /* 0x00000008ff0a7819 */ /* 0x000fe40000011600 */
[----:B------:R-:W-:Y:S01]  /*cc50*/  LOP3.LUT R0, R6, 0xff, RZ, 0xc0, !PT ;  /* 0x000000ff06007812 */ /* 0x000fe200078ec0ff */
[----:B------:R2:W-:Y:S01]  /*cc60*/  MUFU.EX2 R236, R5 ;  /* 0x0000000500ec7308 */ /* 0x0005e20000000800 */
[----:B------:R-:W-:Y:S02]  /*cc70*/  PRMT R12, R12, 0x5410, R10 ;  /* 0x000054100c0c7816 */ /* 0x000fe4000000000a */
[----:B------:R-:W-:Y:S01]  /*cc80*/  PRMT R15, R0, 0x5410, R11 ;  /* 0x00005410000f7816 */ /* 0x000fe2000000000b */
[----:B-1----:R-:W-:Y:S01]  /*cc90*/  FFMA.FTZ R7, R36, UR19, -R16 ;  /* 0x0000001324077c23 */ /* 0x002fe20008010810 */
[----:B------:R-:W-:-:S02]  /*cca0*/  LOP3.LUT R0, R4, 0xffff, RZ, 0xc0, !PT ;  /* 0x0000ffff04007812 */ /* 0x000fc400078ec0ff */
[----:B------:R-:W-:Y:S01]  /*ccb0*/  LOP3.LUT R11, R4, 0xff, RZ, 0xc0, !PT ;  /* 0x000000ff040b7812 */ /* 0x000fe200078ec0ff */
[----:B------:R1:W-:Y:S01]  /*ccc0*/  MUFU.EX2 R237, R7 ;  /* 0x0000000700ed7308 */ /* 0x0003e20000000800 */
[----:B------:R-:W-:Y:S02]  /*ccd0*/  SHF.R.U32.HI R6, RZ, 0x8, R0 ;  /* 0x00000008ff067819 */ /* 0x000fe40000011600 */
[----:B------:R-:W-:Y:S02]  /*cce0*/  FSEL R10, R3, RZ, P1 ;  /* 0x000000ff030a7208 */ /* 0x000fe40000800000 */
[----:B------:R-:W-:Y:S02]  /*ccf0*/  PRMT R14, R11, 0x5410, R6 ;  /* 0x000054100b0e7816 */ /* 0x000fe40000000006 */
[----:B------:R-:W-:Y:S01]  /*cd00*/  HSET2.LE.AND R6, R12, R223, PT ;  /* 0x000000df0c067233 */ /* 0x000fe20003803000 */
[----:B------:R-:W-:Y:S01]  /*cd10*/  FADD.FTZ R18, R225, -R10 ;  /* 0x8000000ae1127221 */ /* 0x000fe20000010000 */
[----:B--2---:R-:W-:-:S02]  /*cd20*/  SHF.R.U32.HI R5, RZ, 0x10, R4 ;  /* 0x00000010ff057819 */ /* 0x004fc40000011604 */
[----:B------:R-:W-:Y:S01]  /*cd30*/  SHF.R.U32.HI R4, RZ, 0x18, R4 ;  /* 0x00000018ff047819 */ /* 0x000fe20000011604 */
[----:B------:R-:W-:Y:S01]  /*cd40*/  FMUL.FTZ R18, R18, UR19 ;  /* 0x0000001312127c20 */ /* 0x000fe20008410000 */
[----:B------:R-:W-:Y:S02]  /*cd50*/  LOP3.LUT R0, R5, 0xff, RZ, 0xc0, !PT ;  /* 0x000000ff05007812 */ /* 0x000fe400078ec0ff */
[----:B------:R-:W-:Y:S01]  /*cd60*/  FSEL R5, R2, RZ, P0 ;  /* 0x000000ff02057208 */ /* 0x000fe20000000000 */
[----:B------:R-:W2:Y:S01]  /*cd70*/  MUFU.EX2 R141, R18 ;  /* 0x00000012008d7308 */ /* 0x000ea20000000800 */
[----:B------:R-:W-:Y:S01]  /*cd80*/  PRMT R17, R0, 0x5410, R4 ;  /* 0x0000541000117816 */ /* 0x000fe20000000004 */
[--C-:B------:R-:W-:Y:S01]  /*cd90*/  FFMA.FTZ R0, R39, UR19, -R16.reuse ;  /* 0x0000001327007c23 */ /* 0x100fe20008010810 */
[----:B-1----:R-:W-:Y:S01]  /*cda0*/  FMNMX.FTZ R7, R227, R64, !PT ;  /* 0x00000040e3077209 */ /* 0x002fe20007810000 */
[----:B------:R-:W-:Y:S01]  /*cdb0*/  FFMA.FTZ R4, R43, UR19, -R16 ;  /* 0x000000132b047c23 */ /* 0x000fe20008010810 */
[----:B------:R-:W-:Y:S01]  /*cdc0*/  FADD.FTZ R19, R224, -R5 ;  /* 0x80000005e0137221 */ /* 0x000fe20000010000 */
[----:B------:R-:W-:Y:S01]  /*cdd0*/  FMNMX.FTZ R5, R226, R66, !PT ;  /* 0x00000042e2057209 */ /* 0x000fe20007810000 */
[----:B---3--:R-:W-:Y:S01]  /*cde0*/  IMAD.MOV.U32 R43, RZ, RZ, R24 ;  /* 0x000000ffff2b7224 */ /* 0x008fe200078e0018 */
[----:B------:R1:W-:Y:S01]  /*cdf0*/  MUFU.EX2 R230, R0 ;  /* 0x0000000000e67308 */ /* 0x0003e20000000800 */
[----:B------:R-:W-:Y:S01]  /*ce00*/  FMNMX.FTZ R7, R98, R7, !PT ;  /* 0x0000000762077209 */ /* 0x000fe20007810000 */
[----:B------:R-:W3:Y:S01]  /*ce10*/  LDSM.16.MT88.4 R36, [R177+0x6000] ;  /* 0x00600000b124783b */ /* 0x000ee20000004200 */
[----:B------:R-:W-:-:S04]  /*ce20*/  FMNMX.FTZ R5, R172, R5, !PT ;  /* 0x00000005ac057209 */ /* 0x000fc80007810000 */
[----:B------:R-:W-:Y:S01]  /*ce30*/  FMNMX.FTZ R10, R99, R5, !PT ;  /* 0x00000005630a7209 */ /* 0x000fe20007810000 */
[----:B------:R5:W3:Y:S01]  /*ce40*/  MUFU.EX2 R34, R4 ;  /* 0x0000000400227308 */ /* 0x000ae20000000800 */
[----:B----4-:R-:W-:Y:S01]  /*ce50*/  F2FP.F16.F32.PACK_AB R5, R231, R43 ;  /* 0x0000002be705723e */ /* 0x010fe200000000ff */
[-C--:B--2---:R-:W-:Y:S01]  /*ce60*/  FMUL.FTZ R104, R104, R141.reuse ;  /* 0x0000008d68687220 */ /* 0x084fe20000410000 */
[-C--:B------:R-:W-:Y:S01]  /*ce70*/  FMUL.FTZ R105, R105, R141.reuse ;  /* 0x0000008d69697220 */ /* 0x080fe20000410000 */
[-C--:B------:R-:W-:Y:S01]  /*ce80*/  FMUL.FTZ R128, R128, R141.reuse ;  /* 0x0000008d80807220 */ /* 0x080fe20000410000 */
[-C--:B------:R-:W-:Y:S01]  /*ce90*/  FMUL.FTZ R129, R129, R141.reuse ;  /* 0x0000008d81817220 */ /* 0x080fe20000410000 */
[-C--:B------:R-:W-:Y:S01]  /*cea0*/  FMUL.FTZ R132, R132, R141.reuse ;  /* 0x0000008d84847220 */ /* 0x080fe20000410000 */
[-C--:B------:R-:W-:Y:S01]  /*ceb0*/  FMUL.FTZ R133, R133, R141.reuse ;  /* 0x0000008d85857220 */ /* 0x080fe20000410000 */
[-C--:B------:R-:W-:Y:S01]  /*cec0*/  FMUL.FTZ R116, R116, R141.reuse ;  /* 0x0000008d74747220 */ /* 0x080fe20000410000 */
[----:B-1----:R-:W-:Y:S01]  /*ced0*/  F2FP.F16.F32.PACK_AB R0, R21, R228 ;  /* 0x000000e41500723e */ /* 0x002fe200000000ff */
[-C--:B------:R-:W-:Y:S01]  /*cee0*/  FMUL.FTZ R117, R117, R141.reuse ;  /* 0x0000008d75757220 */ /* 0x080fe20000410000 */
[-C--:B------:R-:W-:Y:S01]  /*cef0*/  FMUL.FTZ R124, R124, R141.reuse ;  /* 0x0000008d7c7c7220 */ /* 0x080fe20000410000 */
[-C--:B------:R-:W-:Y:S01]  /*cf00*/  FMUL.FTZ R125, R125, R141.reuse ;  /* 0x0000008d7d7d7220 */ /* 0x080fe20000410000 */
[----:B------:R-:W-:Y:S01]  /*cf10*/  LOP3.LUT R6, R6, R0, RZ, 0xc0, !PT ;  /* 0x0000000006067212 */ /* 0x000fe200078ec0ff */
[-C--:B------:R-:W-:Y:S01]  /*cf20*/  FMUL.FTZ R76, R76, R141.reuse ;  /* 0x0000008d4c4c7220 */ /* 0x080fe20000410000 */
[----:B------:R-:W-:Y:S01]  /*cf30*/  F2FP.F16.F32.PACK_AB R0, R237, R236 ;  /* 0x000000eced00723e */ /* 0x000fe200000000ff */
[----:B------:R-:W-:Y:S01]  /*cf40*/  FMUL.FTZ R77, R77, R141 ;  /* 0x0000008d4d4d7220 */ /* 0x000fe20000410000 */
[----:B-----5:R-:W-:Y:S01]  /*cf50*/  FMNMX.FTZ R4, R65, R7, !PT ;  /* 0x0000000741047209 */ /* 0x020fe20007810000 */
[-C--:B------:R-:W-:Y:S01]  /*cf60*/  FMUL.FTZ R84, R84, R141.reuse ;  /* 0x0000008d54547220 */ /* 0x080fe20000410000 */
[--C-:B------:R-:W-:Y:S01]  /*cf70*/  HSET2.LE.AND R7, R15, R223.reuse, PT ;  /* 0x000000df0f077233 */ /* 0x100fe20003803000 */
[-C--:B------:R-:W-:Y:S01]  /*cf80*/  FMUL.FTZ R85, R85, R141.reuse ;  /* 0x0000008d55557220 */ /* 0x080fe20000410000 */
[----:B------:R-:W-:Y:S01]  /*cf90*/  FMNMX.FTZ R11, R67, R4, !PT ;  /* 0x00000004430b7209 */ /* 0x000fe20007810000 */
[-C--:B------:R-:W-:Y:S01]  /*cfa0*/  FMUL.FTZ R88, R88, R141.reuse ;  /* 0x0000008d58587220 */ /* 0x080fe20000410000 */
[----:B------:R-:W-:Y:S01]  /*cfb0*/  HSET2.LE.AND R4, R14, R223, PT ;  /* 0x000000df0e047233 */ /* 0x000fe20003803000 */
[----:B------:R-:W-:Y:S01]  /*cfc0*/  FMUL.FTZ R89, R89, R141 ;  /* 0x0000008d59597220 */ /* 0x000fe20000410000 */
[----:B------:R-:W-:-:S02]  /*cfd0*/  LOP3.LUT R7, R7, R0, RZ, 0xc0, !PT ;  /* 0x0000000007077212 */ /* 0x000fc400078ec0ff */
[----:B------:R-:W-:Y:S02]  /*cfe0*/  FMNMX.FTZ R0, R100, R10, !PT ;  /* 0x0000000a64007209 */ /* 0x000fe40007810000 */
[----:B------:R-:W-:Y:S02]  /*cff0*/  FMNMX.FTZ R11, R173, R11, !PT ;  /* 0x0000000bad0b7209 */ /* 0x000fe40007810000 */
[----:B------:R-:W-:Y:S02]  /*d000*/  FMNMX.FTZ R10, R205, R0, !PT ;  /* 0x00000000cd0a7209 */ /* 0x000fe40007810000 */
[----:B------:R-:W-:Y:S02]  /*d010*/  FMNMX.FTZ R11, R143, R11, !PT ;  /* 0x0000000b8f0b7209 */ /* 0x000fe40007810000 */
[----:B------:R-:W-:Y:S02]  /*d020*/  LOP3.LUT R4, R4, R5, RZ, 0xc0, !PT ;  /* 0x0000000504047212 */ /* 0x000fe400078ec0ff */
[----:B------:R-:W-:Y:S01]  /*d030*/  HSET2.LE.AND R0, R17, R223, PT ;  /* 0x000000df11007233 */ /* 0x000fe20003803000 */
[----:B------:R-:W-:Y:S01]  /*d040*/  IMAD R17, R251, -0x326172a9, RZ ;  /* 0xcd9e8d57fb117824 */ /* 0x000fe200078e02ff */
[----:B---3--:R-:W-:-:S02]  /*d050*/  F2FP.F16.F32.PACK_AB R5, R34, R230 ;  /* 0x000000e62205723e */ /* 0x008fc400000000ff */
[----:B------:R-:W-:Y:S02]  /*d060*/  FMNMX.FTZ R10, R206, R10, !PT ;  /* 0x0000000ace0a7209 */ /* 0x000fe40007810000 */
[----:B------:R-:W-:Y:S02]  /*d070*/  FMNMX.FTZ R11, R103, R11, !PT ;  /* 0x0000000b670b7209 */ /* 0x000fe40007810000 */
[----:B------:R-:W-:Y:S02]  /*d080*/  LOP3.LUT R5, R0, R5, RZ, 0xc0, !PT ;  /* 0x0000000500057212 */ /* 0x000fe400078ec0ff */
[----:B------:R-:W-:Y:S02]  /*d090*/  FMNMX.FTZ R0, R193, R10, !PT ;  /* 0x0000000ac1007209 */ /* 0x000fe40007810000 */
[----:B------:R-:W-:Y:S01]  /*d0a0*/  FMNMX.FTZ R10, R142, R11, !PT ;  /* 0x0000000b8e0a7209 */ /* 0x000fe20007810000 */
[----:B------:R-:W-:Y:S01]  /*d0b0*/  FMUL.FTZ R11, R19, UR19 ;  /* 0x00000013130b7c20 */ /* 0x000fe20008410000 */
[----:B------:R-:W-:Y:S01]  /*d0c0*/  FMNMX.FTZ R0, R194, R0, !PT ;  /* 0x00000000c2007209 */ /* 0x000fe20007810000 */
[----:B------:R-:W-:Y:S01]  /*d0d0*/  IMAD.WIDE.U32 R18, R229, -0x2daee0ad, RZ ;  /* 0xd2511f53e5127825 */ /* 0x000fe200078e00ff */
[----:B------:R-:W-:Y:S01]  /*d0e0*/  FMNMX.FTZ R10, R174, R10, !PT ;  /* 0x0000000aae0a7209 */ /* 0x000fe20007810000 */
[----:B------:R-:W1:Y:S01]  /*d0f0*/  MUFU.EX2 R140, R11 ;  /* 0x0000000b008c7308 */ /* 0x000e620000000800 */
[----:B------:R-:W-:-:S02]  /*d100*/  FMNMX.FTZ R0, R216, R0, !PT ;  /* 0x00000000d8007209 */ /* 0x000fc40007810000 */
[----:B------:R-:W-:Y:S02]  /*d110*/  FMNMX.FTZ R10, R192, R10, !PT ;  /* 0x0000000ac00a7209 */ /* 0x000fe40007810000 */
[----:B------:R-:W-:Y:S02]  /*d120*/  FMNMX.FTZ R0, R217, R0, !PT ;  /* 0x00000000d9007209 */ /* 0x000fe40007810000 */
[----:B------:R-:W-:Y:S02]  /*d130*/  FMNMX.FTZ R10, R175, R10, !PT ;  /* 0x0000000aaf0a7209 */ /* 0x000fe40007810000 */
[----:B------:R-:W-:Y:S02]  /*d140*/  FMNMX.FTZ R0, R218, R0, !PT ;  /* 0x00000000da007209 */ /* 0x000fe40007810000 */
[----:B------:R-:W-:Y:S02]  /*d150*/  FMNMX.FTZ R10, R204, R10, !PT ;  /* 0x0000000acc0a7209 */ /* 0x000fe40007810000 */
[----:B------:R-:W-:-:S02]  /*d160*/  LOP3.LUT R15, R9, UR16, R17, 0x96, !PT ;  /* 0x00000010090f7c12 */ /* 0x000fc4000f8e9611 */
[----:B------:R-:W-:Y:S02]  /*d170*/  FMNMX.FTZ R0, R219, R0, !PT ;  /* 0x00000000db007209 */ /* 0x000fe40007810000 */
[----:B------:R-:W-:Y:S01]  /*d180*/  FMNMX.FTZ R9, R207, R10, !PT ;  /* 0x0000000acf097209 */ /* 0x000fe20007810000 */
[-C--:B-1----:R-:W-:Y:S01]  /*d190*/  FMUL.FTZ R106, R106, R140.reuse ;  /* 0x0000008c6a6a7220 */ /* 0x082fe20000410000 */
[----:B------:R-:W-:Y:S01]  /*d1a0*/  LOP3.LUT R11, R19, UR15, R246, 0x96, !PT ;  /* 0x0000000f130b7c12 */ /* 0x000fe2000f8e96f6 */
[----:B------:R-:W-:Y:S01]  /*d1b0*/  FMUL.FTZ R107, R107, R140 ;  /* 0x0000008c6b6b7220 */ /* 0x000fe20000410000 */
[----:B------:R-:W-:Y:S01]  /*d1c0*/  FMNMX.FTZ R0, R222, R0, !PT ;  /* 0x00000000de007209 */ /* 0x000fe20007810000 */
[----:B------:R-:W-:Y:S01]  /*d1d0*/  FMUL.FTZ R130, R130, R140 ;  /* 0x0000008c82827220 */ /* 0x000fe20000410000 */
[----:B------:R-:W-:Y:S01]  /*d1e0*/  FMNMX.FTZ R9, R199, R9, !PT ;  /* 0x00000009c7097209 */ /* 0x000fe20007810000 */
[----:B------:R-:W-:Y:S01]  /*d1f0*/  IMAD.WIDE.U32 R40, R11, -0x326172a9, RZ ;  /* 0xcd9e8d570b287825 */ /* 0x000fe200078e00ff */
[----:B------:R-:W-:-:S03]  /*d200*/  FMNMX.FTZ R11, R221, R0, !PT ;  /* 0x00000000dd0b7209 */ /* 0x000fc60007810000 */
[-C--:B------:R-:W-:Y:S01]  /*d210*/  FMUL.FTZ R131, R131, R140.reuse ;  /* 0x0000008c83837220 */ /* 0x080fe20000410000 */
[----:B------:R-:W-:Y:S01]  /*d220*/  FMNMX.FTZ R0, R213, R9, !PT ;  /* 0x00000009d5007209 */ /* 0x000fe20007810000 */
[-C--:B------:R-:W-:Y:S01]  /*d230*/  FMUL.FTZ R134, R134, R140.reuse ;  /* 0x0000008c86867220 */ /* 0x080fe20000410000 */
[-C--:B------:R-:W-:Y:S01]  /*d240*/  FMUL.FTZ R135, R135, R140.reuse ;  /* 0x0000008c87877220 */ /* 0x080fe20000410000 */
[----:B------:R-:W-:Y:S01]  /*d250*/  FMUL.FTZ R118, R118, R140 ;  /* 0x0000008c76767220 */ /* 0x000fe20000410000 */
[----:B------:R-:W-:Y:S01]  /*d260*/  FMNMX.FTZ R10, R214, R0, !PT ;  /* 0x00000000d60a7209 */ /* 0x000fe20007810000 */
[-C--:B------:R-:W-:Y:S01]  /*d270*/  FMUL.FTZ R119, R119, R140.reuse ;  /* 0x0000008c77777220 */ /* 0x080fe20000410000 */
[----:B------:R-:W-:Y:S01]  /*d280*/  FMNMX.FTZ R0, R220, R11, !PT ;  /* 0x0000000bdc007209 */ /* 0x000fe20007810000 */
[-C--:B------:R-:W-:Y:S01]  /*d290*/  FMUL.FTZ R126, R126, R140.reuse ;  /* 0x0000008c7e7e7220 */ /* 0x080fe20000410000 */
[----:B------:R-:W-:Y:S01]  /*d2a0*/  FMUL.FTZ R127, R127, R140 ;  /* 0x0000008c7f7f7220 */ /* 0x000fe20000410000 */
[----:B------:R-:W-:Y:S01]  /*d2b0*/  SHFL.BFLY PT, R14, R10, 0x2, 0x1f ;  /* 0x0c401f000a0e7f89 */ /* 0x000fe200000e0000 */
[----:B------:R-:W-:Y:S01]  /*d2c0*/  FMNMX.FTZ R0, R215, R0, !PT ;  /* 0x00000000d7007209 */ /* 0x000fe20007810000 */
[-C--:B------:R-:W-:Y:S01]  /*d2d0*/  FMUL.FTZ R78, R78, R140.reuse ;  /* 0x0000008c4e4e7220 */ /* 0x080fe20000410000 */
[-C--:B------:R-:W-:Y:S01]  /*d2e0*/  FMUL.FTZ R79, R79, R140.reuse ;  /* 0x0000008c4f4f7220 */ /* 0x080fe20000410000 */
[-C--:B------:R-:W-:Y:S01]  /*d2f0*/  FMUL.FTZ R86, R86, R140.reuse ;  /* 0x0000008c56567220 */ /* 0x080fe20000410000 */
[-C--:B------:R-:W-:Y:S01]  /*d300*/  FMUL.FTZ R87, R87, R140.reuse ;  /* 0x0000008c57577220 */ /* 0x080fe20000410000 */
[----:B------:R-:W1:Y:S01]  /*d310*/  SHFL.BFLY PT, R12, R0, 0x2, 0x1f ;  /* 0x0c401f00000c7f89 */ /* 0x000e6200000e0000 */
[-C--:B------:R-:W-:Y:S01]  /*d320*/  FMUL.FTZ R90, R90, R140.reuse ;  /* 0x0000008c5a5a7220 */ /* 0x080fe20000410000 */
[----:B------:R-:W-:Y:S01]  /*d330*/  FMUL.FTZ R91, R91, R140 ;  /* 0x0000008c5b5b7220 */ /* 0x000fe20000410000 */
[----:B------:R-:W-:Y:S01]  /*d340*/  LOP3.LUT R11, R41, UR14, R8, 0x96, !PT ;  /* 0x0000000e290b7c12 */ /* 0x000fe2000f8e9608 */
[----:B------:R-:W-:Y:S01]  /*d350*/  IMAD.WIDE.U32 R8, R15, -0x2daee0ad, RZ ;  /* 0xd2511f530f087825 */ /* 0x000fe200078e00ff */
[C---:B------:R-:W-:Y:S06]  /*d360*/  HMMA.16816.F32 R164, R4.reuse, R36, R104 ;  /* 0x0000002404a4723c */ /* 0x040fec0000001868 */
[C---:B------:R-:W-:Y:S06]  /*d370*/  HMMA.16816.F32 R156, R4.reuse, R46, R128 ;  /* 0x0000002e049c723c */ /* 0x040fec0000001880 */
[C---:B------:R-:W-:Y:S06]  /*d380*/  HMMA.16816.F32 R148, R4.reuse, R50, R132 ;  /* 0x000000320494723c */ /* 0x040fec0000001884 */
[----:B------:R-:W-:Y:S01]  /*d390*/  HMMA.16816.F32 R104, R4, R38, R116 ;  /* 0x000000260468723c */ /* 0x000fe20000001874 */
[----:B-1----:R-:W-:-:S05]  /*d3a0*/  FMNMX.FTZ R0, R0, R12, !PT ;  /* 0x0000000c00007209 */ /* 0x002fca0007810000 */
[C---:B------:R-:W-:Y:S06]  /*d3b0*/  HMMA.16816.F32 R160, R4.reuse, R44, R124 ;  /* 0x0000002c04a0723c */ /* 0x040fec000000187c */
[C---:B------:R-:W-:Y:S06]  /*d3c0*/  HMMA.16816.F32 R152, R4.reuse, R48, R76 ;  /* 0x000000300498723c */ /* 0x040fec000000184c */
[C---:B------:R-:W-:Y:S06]  /*d3d0*/  HMMA.16816.F32 R132, R4.reuse, R56, R84 ;  /* 0x000000380484723c */ /* 0x040fec0000001854 */
[----:B------:R-:W-:Y:S01]  /*d3e0*/  HMMA.16816.F32 R128, R4, R58, R88 ;  /* 0x0000003a0480723c */ /* 0x000fe20000001858 */
[----:B------:R-:W-:-:S02]  /*d3f0*/  IMAD.MOV.U32 R86, RZ, RZ, R231 ;  /* 0x000000ffff567224 */ /* 0x000fc400078e00e7 */
[----:B------:R-:W-:-:S04]  /*d400*/  IMAD.MOV.U32 R87, RZ, RZ, R230 ;  /* 0x000000ffff577224 */ /* 0x000fc800078e00e6 */
[----:B------:R-:W-:Y:S01]  /*d410*/  IMAD.WIDE.U32 R6, R11, -0x2daee0ad, RZ ;  /* 0xd2511f530b067825 */ /* 0x000fe200078e00ff */
[----:B------:R-:W-:Y:S02]  /*d420*/  LOP3.LUT R4, R9, UR13, R18, 0x96, !PT ;  /* 0x0000000d09047c12 */ /* 0x000fe4000f8e9612 */
[----:B------:R-:W-:Y:S01]  /*d430*/  FMNMX.FTZ R9, R10, R14, !PT ;  /* 0x0000000e0a097209 */ /* 0x000fe20007810000 */
[----:B------:R-:W-:Y:S01]  /*d440*/  IMAD.MOV.U32 R89, RZ, RZ, R236 ;  /* 0x000000ffff597224 */ /* 0x000fe200078e00ec */
[----:B------:R-:W-:Y:S01]  /*d450*/  LOP3.LUT R7, R7, UR11, R8, 0x96, !PT ;  /* 0x0000000b07077c12 */ /* 0x000fe2000f8e9608 */
[----:B------:R-:W-:Y:S01]  /*d460*/  IMAD.WIDE.U32 R4, R4, -0x326172a9, RZ ;  /* 0xcd9e8d5704047825 */ /* 0x000fe200078e00ff */
[----:B------:R-:W1:Y:S03]  /*d470*/  SHFL.BFLY PT, R10, R0, 0x1, 0x1f ;  /* 0x0c201f00000a7f89 */ /* 0x000e6600000e0000 */
[----:B------:R-:W-:Y:S01]  /*d480*/  IMAD.WIDE.U32 R26, R7, -0x326172a9, RZ ;  /* 0xcd9e8d57071a7825 */ /* 0x000fe200078e00ff */
[----:B------:R-:W2:Y:S01]  /*d490*/  SHFL.BFLY PT, R8, R9, 0x1, 0x1f ;  /* 0x0c201f0009087f89 */ /* 0x000ea200000e0000 */
[----:B------:R-:W-:-:S02]  /*d4a0*/  LOP3.LUT R5, R5, UR12, R40, 0x96, !PT ;  /* 0x0000000c05057c12 */ /* 0x000fc4000f8e9628 */
[----:B------:R-:W-:Y:S01]  /*d4b0*/  IMAD.MOV.U32 R91, RZ, RZ, R34 ;  /* 0x000000ffff5b7224 */ /* 0x000fe200078e0022 */
[----:B------:R-:W-:Y:S01]  /*d4c0*/  LOP3.LUT R7, R27, UR10, R4, 0x96, !PT ;  /* 0x0000000a1b077c12 */ /* 0x000fe2000f8e9604 */
[----:B------:R-:W-:Y:S02]  /*d4d0*/  IMAD.MOV.U32 R90, RZ, RZ, R228 ;  /* 0x000000ffff5a7224 */ /* 0x000fe400078e00e4 */
[----:B------:R-:W-:-:S04]  /*d4e0*/  IMAD.WIDE.U32 R4, R5, -0x2daee0ad, RZ ;  /* 0xd2511f5305047825 */ /* 0x000fc800078e00ff */
[----:B------:R-:W-:Y:S01]  /*d4f0*/  IMAD.WIDE.U32 R28, R7, -0x2daee0ad, RZ ;  /* 0xd2511f53071c7825 */ /* 0x000fe200078e00ff */
[----:B------:R-:W-:-:S04]  /*d500*/  LOP3.LUT R11, R5, UR9, R6, 0x96, !PT ;  /* 0x00000009050b7c12 */ /* 0x000fc8000f8e9606 */
[----:B------:R-:W-:Y:S01]  /*d510*/  LOP3.LUT R4, R29, UR5, R4, 0x96, !PT ;  /* 0x000000051d047c12 */ /* 0x000fe2000f8e9604 */
[----:B------:R-:W-:Y:S01]  /*d520*/  IMAD.WIDE.U32 R24, R11, -0x326172a9, RZ ;  /* 0xcd9e8d570b187825 */ /* 0x000fe200078e00ff */
[----:B-1----:R-:W-:-:S03]  /*d530*/  FMNMX.FTZ R96, R0, R10, !PT ;  /* 0x0000000a00607209 */ /* 0x002fc60007810000 */
[----:B------:R-:W-:Y:S01]  /*d540*/  IMAD.WIDE.U32 R4, R4, -0x326172a9, RZ ;  /* 0xcd9e8d5704047825 */ /* 0x000fe200078e00ff */
[----:B--2---:R-:W-:Y:S02]  /*d550*/  FMNMX.FTZ R97, R9, R8, !PT ;  /* 0x0000000809617209 */ /* 0x004fe40007810000 */
[C---:B------:R-:W-:Y:S02]  /*d560*/  LOP3.LUT R6, R4.reuse, 0xffff, RZ, 0xc0, !PT ;  /* 0x0000ffff04067812 */ /* 0x040fe400078ec0ff */
[C---:B------:R-:W-:Y:S01]  /*d570*/  FSETP.NEU.FTZ.AND P1, PT, R97.reuse, -INF , PT ;  /* 0xff8000006100780b */ /* 0x040fe20003f3d000 */
[----:B------:R-:W-:Y:S01]  /*d580*/  FMUL.FTZ R8, R97, UR19 ;  /* 0x0000001361087c20 */ /* 0x000fe20008410000 */
[----:B------:R-:W-:Y:S02]  /*d590*/  SHF.R.U32.HI R7, RZ, 0x8, R6 ;  /* 0x00000008ff077819 */ /* 0x000fe40000011606 */
[----:B------:R-:W-:Y:S02]  /*d5a0*/  LOP3.LUT R6, R4, 0xff, RZ, 0xc0, !PT ;  /* 0x000000ff04067812 */ /* 0x000fe400078ec0ff */
[----:B------:R-:W-:-:S02]  /*d5b0*/  FSEL R12, R8, RZ, P1 ;  /* 0x000000ff080c7208 */ /* 0x000fc40000800000 */
[----:B------:R-:W-:Y:S02]  /*d5c0*/  SHF.R.U32.HI R0, RZ, 0x10, R4 ;  /* 0x00000010ff007819 */ /* 0x000fe40000011604 */
[----:B------:R-:W-:Y:S01]  /*d5d0*/  PRMT R14, R6, 0x5410, R7 ;  /* 0x00005410060e7816 */ /* 0x000fe20000000007 */
[----:B------:R-:W-:Y:S01]  /*d5e0*/  FFMA.FTZ R6, R64, UR19, -R12 ;  /* 0x0000001340067c23 */ /* 0x000fe2000801080c */
[----:B------:R-:W-:Y:S02]  /*d5f0*/  LOP3.LUT R0, R0, 0xff, RZ, 0xc0, !PT ;  /* 0x000000ff00007812 */ /* 0x000fe400078ec0ff */
        /* <DEDUP_REMOVED lines=24> */
[--C-:B------:R-:W-:Y:S01]  /*d780*/  FFMA.FTZ R6, R100, UR19, -R0.reuse ;  /* 0x0000001364067c23 */ /* 0x100fe20008010800 */
[----:B------:R-:W-:Y:S02]  /*d790*/  IMAD.MOV.U32 R100, RZ, RZ, R21 ;  /* 0x000000ffff647224 */ /* 0x000fe400078e0015 */
        /* <DEDUP_REMOVED lines=16> */
[----:B------:R-:W1:Y:S01]  /*d8a0*/  MUFU.EX2 R98, R6 ;  /* 0x0000000600627308 */ /* 0x000e620000000800 */
        /* <DEDUP_REMOVED lines=9> */
[-C--:B------:R-:W-:Y:S01]  /*d940*/  FMUL.FTZ R69, R69, R99.reuse ;  /* 0x0000006345457220 */ /* 0x080fe20000410000 */
[----:B------:R-:W-:Y:S01]  /*d950*/  F2FP.F16.F32.PACK_AB R5, R251, R42 ;  /* 0x0000002afb05723e */ /* 0x000fe200000000ff */
[-C--:B------:R-:W-:Y:S01]  /*d960*/  FMUL.FTZ R72, R72, R99.reuse ;  /* 0x0000006348487220 */ /* 0x080fe20000410000 */
[-C--:B------:R-:W-:Y:S01]  /*d970*/  FMUL.FTZ R73, R73, R99.reuse ;  /* 0x0000006349497220 */ /* 0x080fe20000410000 */
[----:B------:R-:W-:Y:S01]  /*d980*/  FMUL.FTZ R80, R80, R99 ;  /* 0x0000006350507220 */ /* 0x000fe20000410000 */
[----:B------:R-:W-:Y:S01]  /*d990*/  LOP3.LUT R8, R4, R5, RZ, 0xc0, !PT ;  /* 0x0000000504087212 */ /* 0x000fe200078ec0ff */
[----:B------:R-:W-:Y:S01]  /*d9a0*/  FMUL.FTZ R81, R81, R99 ;  /* 0x0000006351517220 */ /* 0x000fe20000410000 */
[----:B------:R-:W-:Y:S01]  /*d9b0*/  HSET2.LE.AND R4, R7, R223, PT ;  /* 0x000000df07047233 */ /* 0x000fe20003803000 */
[----:B------:R-:W-:Y:S01]  /*d9c0*/  FFMA.FTZ R7, R142, UR19, -R12 ;  /* 0x000000138e077c23 */ /* 0x000fe2000801080c */
[----:B------:R-:W-:Y:S01]  /*d9d0*/  F2FP.F16.F32.PACK_AB R5, R245, R246 ;  /* 0x000000f6f505723e */ /* 0x000fe200000000ff */
[-C--:B-1----:R-:W-:Y:S01]  /*d9e0*/  FMUL.FTZ R110, R110, R98.reuse ;  /* 0x000000626e6e7220 */ /* 0x082fe20000410000 */
[-C--:B------:R-:W-:Y:S01]  /*d9f0*/  FMUL.FTZ R111, R111, R98.reuse ;  /* 0x000000626f6f7220 */ /* 0x080fe20000410000 */
[----:B------:R-:W-:Y:S01]  /*da00*/  FMUL.FTZ R114, R114, R98 ;  /* 0x0000006272727220 */ /* 0x000fe20000410000 */
[----:B------:R-:W-:Y:S01]  /*da10*/  LOP3.LUT R9, R4, R5, RZ, 0xc0, !PT ;  /* 0x0000000504097212 */ /* 0x000fe200078ec0ff */
[----:B------:R-:W-:-:S02]  /*da20*/  VIADD R4, R20, 0x1 ;  /* 0x0000000114047836 */ /* 0x000fc40000000000 */
[-C--:B------:R-:W-:Y:S01]  /*da30*/  FMUL.FTZ R115, R115, R98.reuse ;  /* 0x0000006273737220 */ /* 0x080fe20000410000 */
[-C--:B------:R-:W-:Y:S01]  /*da40*/  FMUL.FTZ R122, R122, R98.reuse ;  /* 0x000000627a7a7220 */ /* 0x080fe20000410000 */
[-C--:B------:R-:W-:Y:S01]  /*da50*/  FMUL.FTZ R123, R123, R98.reuse ;  /* 0x000000627b7b7220 */ /* 0x080fe20000410000 */
[-C--:B------:R-:W-:Y:S01]  /*da60*/  FMUL.FTZ R70, R70, R98.reuse ;  /* 0x0000006246467220 */ /* 0x080fe20000410000 */
[----:B------:R-:W-:Y:S01]  /*da70*/  LOP3.LUT R5, R247, UR23, R4, 0x96, !PT ;  /* 0x00000017f7057c12 */ /* 0x000fe2000f8e9604 */
[----:B------:R-:W-:Y:S01]  /*da80*/  FFMA.FTZ R4, R173, UR19, -R12 ;  /* 0x00000013ad047c23 */ /* 0x000fe2000801080c */
[----:B------:R-:W-:Y:S02]  /*da90*/  IMAD.MOV.U32 R247, RZ, RZ, R237 ;  /* 0x000000fffff77224 */ /* 0x000fe400078e00ed */
[-C--:B------:R-:W-:Y:S01]  /*daa0*/  FMUL.FTZ R71, R71, R98.reuse ;  /* 0x0000006247477220 */ /* 0x080fe20000410000 */
[----:B------:R1:W-:Y:S01]  /*dab0*/  MUFU.EX2 R237, R7 ;  /* 0x0000000700ed7308 */ /* 0x0003e20000000800 */
[----:B------:R-:W-:Y:S01]  /*dac0*/  IMAD.WIDE.U32 R14, R5, -0x326172a9, RZ ;  /* 0xcd9e8d57050e7825 */ /* 0x000fe200078e00ff */
[C---:B------:R-:W-:Y:S03]  /*dad0*/  HMMA.16816.F32 R76, R8.reuse, R36, R108 ;  /* 0x00000024084c723c */ /* 0x040fe6000000186c */
[-C--:B------:R-:W-:Y:S01]  /*dae0*/  FMUL.FTZ R74, R74, R98.reuse ;  /* 0x000000624a4a7220 */ /* 0x080fe20000410000 */
[-C--:B------:R-:W-:Y:S01]  /*daf0*/  FMUL.FTZ R75, R75, R98.reuse ;  /* 0x000000624b4b7220 */ /* 0x080fe20000410000 */
[-C--:B------:R-:W-:Y:S01]  /*db00*/  FMUL.FTZ R82, R82, R98.reuse ;  /* 0x0000006252527220 */ /* 0x080fe20000410000 */
[----:B------:R-:W-:Y:S01]  /*db10*/  LOP3.LUT R5, R15, UR16, R22, 0x96, !PT ;  /* 0x000000100f057c12 */ /* 0x000fe2000f8e9616 */
[----:B------:R-:W-:Y:S01]  /*db20*/  FMUL.FTZ R83, R83, R98 ;  /* 0x0000006253537220 */ /* 0x000fe20000410000 */
[----:B------:R2:W-:Y:S01]  /*db30*/  MUFU.EX2 R238, R4 ;  /* 0x0000000400ee7308 */ /* 0x0005e20000000800 */
[----:B------:R-:W-:Y:S01]  /*db40*/  LOP3.LUT R6, R15, UR16, R17, 0x96, !PT ;  /* 0x000000100f067c12 */ /* 0x000fe2000f8e9611 */
[----:B------:R-:W-:Y:S01]  /*db50*/  FFMA.FTZ R17, R146, UR19, -R16 ;  /* 0x0000001392117c23 */ /* 0x000fe20008010810 */
[--C-:B------:R-:W-:Y:S01]  /*db60*/  LOP3.LUT R15, R41, UR14, R14.reuse, 0x96, !PT ;  /* 0x0000000e290f7c12 */ /* 0x100fe2000f8e960e */
[----:B------:R-:W-:Y:S01]  /*db70*/  IMAD.WIDE.U32 R20, R5, -0x2daee0ad, RZ ;  /* 0xd2511f5305147825 */ /* 0x000fe200078e00ff */
[----:B------:R-:W-:Y:S01]  /*db80*/  LOP3.LUT R14, R31, UR14, R14, 0x96, !PT ;  /* 0x0000000e1f0e7c12 */ /* 0x000fe2000f8e960e */
[----:B------:R-:W-:Y:S01]  /*db90*/  HMMA.16816.F32 R124, R8, R38, R112 ;  /* 0x00000026087c723c */ /* 0x000fe20000001870 */
[----:B------:R-:W-:Y:S01]  /*dba0*/  LDSM.16.MT88.4 R36, [R179+0x6800] ;  /* 0x00680000b324783b */ /* 0x000fe20000004200 */
[----:B------:R-:W-:Y:S01]  /*dbb0*/  IMAD.WIDE.U32 R22, R6, -0x2daee0ad, RZ ;  /* 0xd2511f5306167825 */ /* 0x000fe200078e00ff */
[----:B------:R-:W-:-:S03]  /*dbc0*/  LOP3.LUT R5, R21, UR13, R32, 0x96, !PT ;  /* 0x0000000d15057c12 */ /* 0x000fc6000f8e9620 */
[----:B-1----:R-:W-:Y:S01]  /*dbd0*/  FFMA.FTZ R7, R102, UR19, -R13 ;  /* 0x0000001366077c23 */ /* 0x002fe2000801080d */
[----:B------:R-:W-:Y:S01]  /*dbe0*/  LOP3.LUT R6, R25, UR8, R26, 0x96, !PT ;  /* 0x0000000819067c12 */ /* 0x000fe2000f8e961a */
[----:B------:R-:W-:Y:S01]  /*dbf0*/  IMAD.WIDE.U32 R32, R14, -0x2daee0ad, RZ ;  /* 0xd2511f530e207825 */ /* 0x000fe200078e00ff */
[----:B------:R-:W-:Y:S01]  /*dc00*/  LOP3.LUT R41, R23, UR13, R18, 0x96, !PT ;  /* 0x0000000d17297c12 */ /* 0x000fe2000f8e9612 */
[----:B------:R-:W-:Y:S01]  /*dc10*/  MUFU.EX2 R228, R7 ;  /* 0x0000000700e47308 */ /* 0x000fe20000000800 */
[----:B------:R-:W-:Y:S01]  /*dc20*/  LOP3.LUT R14, R53, UR8, R54, 0x96, !PT ;  /* 0x00000008350e7c12 */ /* 0x000fe2000f8e9636 */
[----:B------:R-:W-:-:S04]  /*dc30*/  IMAD.WIDE.U32 R18, R5, -0x326172a9, RZ ;  /* 0xcd9e8d5705127825 */ /* 0x000fc800078e00ff */
[----:B--2---:R-:W-:Y:S01]  /*dc40*/  FFMA.FTZ R4, R143, UR19, -R12 ;  /* 0x000000138f047c23 */ /* 0x004fe2000801080c */
[----:B------:R-:W-:Y:S01]  /*dc50*/  LOP3.LUT R5, R33, UR11, R20, 0x96, !PT ;  /* 0x0000000b21057c12 */ /* 0x000fe2000f8e9614 */
[----:B------:R-:W-:Y:S01]  /*dc60*/  LDSM.16.MT88.4 R24, [R180+0x6800] ;  /* 0x00680000b418783b */ /* 0x000fe20000004200 */
[----:B------:R-:W-:Y:S01]  /*dc70*/  IMAD.WIDE.U32 R34, R15, -0x2daee0ad, RZ ;  /* 0xd2511f530f227825 */ /* 0x000fe200078e00ff */
[----:B------:R-:W-:Y:S01]  /*dc80*/  LOP3.LUT R33, R19, UR12, R30, 0x96, !PT ;  /* 0x0000000c13217c12 */ /* 0x000fe2000f8e961e */
[----:B------:R1:W-:Y:S01]  /*dc90*/  MUFU.EX2 R239, R4 ;  /* 0x0000000400ef7308 */ /* 0x0003e20000000800 */
[----:B------:R-:W-:Y:S01]  /*dca0*/  HMMA.16816.F32 R64, R8, R44, R120 ;  /* 0x0000002c0840723c */ /* 0x000fe20000001878 */
[----:B------:R-:W-:Y:S01]  /*dcb0*/  IMAD.WIDE.U32 R84, R5, -0x326172a9, RZ ;  /* 0xcd9e8d5705547825 */ /* 0x000fe200078e00ff */
[----:B------:R-:W-:-:S03]  /*dcc0*/  LOP3.LUT R35, R35, UR11, R22, 0x96, !PT ;  /* 0x0000000b23237c12 */ /* 0x000fc6000f8e9616 */
[-C--:B------:R-:W-:Y:S01]  /*dcd0*/  FMUL.FTZ R136, R136, R99.reuse ;  /* 0x0000006388887220 */ /* 0x080fe20000410000 */
[-C--:B------:R-:W-:Y:S01]  /*dce0*/  FMUL.FTZ R137, R137, R99.reuse ;  /* 0x0000006389897220 */ /* 0x080fe20000410000 */
[-C--:B------:R-:W-:Y:S01]  /*dcf0*/  FMUL.FTZ R138, R138, R98.reuse ;  /* 0x000000628a8a7220 */ /* 0x080fe20000410000 */
[----:B------:R-:W-:Y:S01]  /*dd00*/  LOP3.LUT R23, R85, UR10, R18, 0x96, !PT ;  /* 0x0000000a55177c12 */ /* 0x000fe2000f8e9612 */
[----:B------:R-:W-:Y:S01]  /*dd10*/  MUFU.EX2 R227, R17 ;  /* 0x0000001100e37308 */ /* 0x000fe20000000800 */
[C---:B------:R-:W-:Y:S01]  /*dd20*/  HMMA.16816.F32 R116, R8.reuse, R46, R68 ;  /* 0x0000002e0874723c */ /* 0x040fe20000001844 */
[----:B------:R-:W-:Y:S01]  /*dd30*/  LDSM.16.MT88.4 R44, [R178+0x6800] ;  /* 0x00680000b22c783b */ /* 0x000fe20000004200 */
[-C--:B------:R-:W-:Y:S01]  /*dd40*/  FMUL.FTZ R139, R139, R98.reuse ;  /* 0x000000628b8b7220 */ /* 0x080fe20000410000 */
[-C--:B------:R-:W-:Y:S01]  /*dd50*/  FMUL.FTZ R92, R92, R99.reuse ;  /* 0x000000635c5c7220 */ /* 0x080fe20000410000 */
[----:B------:R-:W-:Y:S01]  /*dd60*/  FMUL.FTZ R93, R93, R99 ;  /* 0x000000635d5d7220 */ /* 0x000fe20000410000 */
[-C--:B------:R-:W-:Y:S01]  /*dd70*/  FMUL.FTZ R94, R94, R98.reuse ;  /* 0x000000625e5e7220 */ /* 0x080fe20000410000 */
[----:B------:R-:W-:Y:S01]  /*dd80*/  FMUL.FTZ R95, R95, R98 ;  /* 0x000000625f5f7220 */ /* 0x000fe20000410000 */
[----:B------:R-:W-:Y:S01]  /*dd90*/  HMMA.16816.F32 R120, R8, R48, R72 ;  /* 0x000000300878723c */ /* 0x000fe20000001848 */
[----:B-1----:R-:W-:-:S04]  /*dda0*/  FFMA.FTZ R4, R103, UR19, -R12 ;  /* 0x0000001367047c23 */ /* 0x002fc8000801080c */
[----:B------:R1:W-:Y:S01]  /*ddb0*/  MUFU.EX2 R236, R4 ;  /* 0x0000000400ec7308 */ /* 0x0003e20000000800 */
[----:B------:R-:W-:Y:S01]  /*ddc0*/  HMMA.16816.F32 R52, R8, R50, R80 ;  /* 0x000000320834723c */ /* 0x000fe20000001850 */
[----:B------:R-:W-:-:S05]  /*ddd0*/  IMAD.WIDE.U32 R48, R23, -0x2daee0ad, RZ ;  /* 0xd2511f5317307825 */ /* 0x000fca00078e00ff */
[C---:B------:R-:W-:Y:S06]  /*dde0*/  HMMA.16816.F32 R136, R8.reuse, R56, R136 ;  /* 0x000000380888723c */ /* 0x040fec0000001888 */
[----:B------:R-:W-:Y:S01]  /*ddf0*/  HMMA.16816.F32 R72, R8, R58, R92 ;  /* 0x0000003a0848723c */ /* 0x000fe2000000185c */
[----:B-1----:R-:W-:-:S06]  /*de00*/  FFMA.FTZ R4, R62, UR19, -R13 ;  /* 0x000000133e047c23 */ /* 0x002fcc000801080d */
[----:B------:R-:W-:Y:S01]  /*de10*/  FFMA.FTZ R10, R194, UR19, -R0 ;  /* 0x00000013c20a7c23 */ /* 0x000fe20008010800 */
[----:B------:R1:W-:Y:S01]  /*de20*/  MUFU.EX2 R231, R4 ;  /* 0x0000000400e77308 */ /* 0x0003e20000000800 */
[----:B------:R-:W-:Y:S02]  /*de30*/  IMAD.MOV.U32 R194, RZ, RZ, R89 ;  /* 0x000000ffffc27224 */ /* 0x000fe400078e0059 */
[----:B-1----:R-:W-:-:S05]  /*de40*/  FFMA.FTZ R4, R63, UR19, -R13 ;  /* 0x000000133f047c23 */ /* 0x002fca000801080d */
[----:B------:R1:W2:Y:S02]  /*de50*/  MUFU.EX2 R230, R4 ;  /* 0x0000000400e67308 */ /* 0x0002a40000000800 */
[----:B-1----:R-:W-:-:S06]  /*de60*/  FFMA.FTZ R4, R101, UR19, -R13 ;  /* 0x0000001365047c23 */ /* 0x002fcc000801080d */
[----:B------:R1:W3:Y:S02]  /*de70*/  MUFU.EX2 R229, R4 ;  /* 0x0000000400e57308 */ /* 0x0002e40000000800 */
[----:B-1----:R-:W-:-:S04]  /*de80*/  IMAD.WIDE.U32 R4, R14, -0x2daee0ad, RZ ;  /* 0xd2511f530e047825 */ /* 0x002fc800078e00ff */
[----:B------:R-:W-:Y:S01]  /*de90*/  IMAD.WIDE.U32 R14, R6, -0x2daee0ad, RZ ;  /* 0xd2511f53060e7825 */ /* 0x000fe200078e00ff */
[----:B------:R-:W-:Y:S02]  /*dea0*/  SHF.R.U32.HI R7, RZ, 0x10, R4 ;  /* 0x00000010ff077819 */ /* 0x000fe40000011604 */
[C---:B------:R-:W-:Y:S02]  /*deb0*/  LOP3.LUT R6, R4.reuse, 0xffff, RZ, 0xc0, !PT ;  /* 0x0000ffff04067812 */ /* 0x040fe400078ec0ff */
[----:B------:R-:W-:Y:S02]  /*dec0*/  LOP3.LUT R17, R15, UR18, R28, 0x96, !PT ;  /* 0x000000120f117c12 */ /* 0x000fe4000f8e961c */
[----:B------:R-:W-:Y:S01]  /*ded0*/  LOP3.LUT R18, R4, 0xff, RZ, 0xc0, !PT ;  /* 0x000000ff04127812 */ /* 0x000fe200078ec0ff */
[----:B------:R-:W1:Y:S01]  /*dee0*/  LDSM.16.MT88.4 R28, [R177+0x6800] ;  /* 0x00680000b11c783b */ /* 0x000e620000004200 */
[----:B------:R-:W-:Y:S01]  /*def0*/  SHF.R.U32.HI R19, RZ, 0x18, R4 ;  /* 0x00000018ff137819 */ /* 0x000fe20000011604 */
[----:B------:R-:W-:Y:S01]  /*df00*/  FFMA.FTZ R4, R147, UR19, -R16 ;  /* 0x0000001393047c23 */ /* 0x000fe20008010810 */
[----:B------:R-:W-:-:S02]  /*df10*/  LOP3.LUT R7, R7, 0xff, RZ, 0xc0, !PT ;  /* 0x000000ff07077812 */ /* 0x000fc400078ec0ff */
[----:B------:R-:W-:Y:S01]  /*df20*/  SHF.R.U32.HI R6, RZ, 0x8, R6 ;  /* 0x00000008ff067819 */ /* 0x000fe20000011606 */
[----:B------:R4:W-:Y:S01]  /*df30*/  MUFU.EX2 R226, R4 ;  /* 0x0000000400e27308 */ /* 0x0009e20000000800 */
[----:B------:R-:W-:Y:S01]  /*df40*/  PRMT R22, R7, 0x5410, R19 ;  /* 0x0000541007167816 */ /* 0x000fe20000000013 */
[----:B------:R-:W-:Y:S01]  /*df50*/  FFMA.FTZ R7, R145, UR19, -R16 ;  /* 0x0000001391077c23 */ /* 0x000fe20008010810 */
[----:B------:R-:W-:Y:S02]  /*df60*/  PRMT R21, R18, 0x5410, R6 ;  /* 0x0000541012157816 */ /* 0x000fe40000000006 */
[C---:B------:R-:W-:Y:S02]  /*df70*/  LOP3.LUT R8, R14.reuse, 0xffff, RZ, 0xc0, !PT ;  /* 0x0000ffff0e087812 */ /* 0x040fe400078ec0ff */
[----:B------:R-:W-:Y:S01]  /*df80*/  SHF.R.U32.HI R9, RZ, 0x10, R14 ;  /* 0x00000010ff097819 */ /* 0x000fe2000001160e */
[----:B------:R5:W-:Y:S01]  /*df90*/  MUFU.EX2 R224, R7 ;  /* 0x0000000700e07308 */ /* 0x000be20000000800 */
[----:B------:R-:W-:-:S02]  /*dfa0*/  LOP3.LUT R11, R14, 0xff, RZ, 0xc0, !PT ;  /* 0x000000ff0e0b7812 */ /* 0x000fc400078ec0ff */
[----:B------:R-:W-:Y:S02]  /*dfb0*/  SHF.R.U32.HI R8, RZ, 0x8, R8 ;  /* 0x00000008ff087819 */ /* 0x000fe40000011608 */
[----:B------:R-:W-:Y:S02]  /*dfc0*/  SHF.R.U32.HI R15, RZ, 0x18, R14 ;  /* 0x00000018ff0f7819 */ /* 0x000fe4000001160e */
[----:B------:R-:W-:Y:S02]  /*dfd0*/  LOP3.LUT R9, R9, 0xff, RZ, 0xc0, !PT ;  /* 0x000000ff09097812 */ /* 0x000fe400078ec0ff */
[----:B----4-:R-:W-:Y:S01]  /*dfe0*/  LOP3.LUT R4, R5, UR18, R60, 0x96, !PT ;  /* 0x0000001205047c12 */ /* 0x010fe2000f8e963c */
[----:B------:R-:W-:Y:S01]  /*dff0*/  FFMA.FTZ R5, R144, UR19, -R16 ;  /* 0x0000001390057c23 */ /* 0x000fe20008010810 */
[----:B------:R-:W-:Y:S02]  /*e000*/  LOP3.LUT R14, R17, 0xff, RZ, 0xc0, !PT ;  /* 0x000000ff110e7812 */ /* 0x000fe400078ec0ff */
[----:B------:R-:W-:Y:S01]  /*e010*/  SHF.R.U32.HI R6, RZ, 0x10, R4 ;  /* 0x00000010ff067819 */ /* 0x000fe20000011604 */
[----:B------:R4:W1:Y:S01]  /*e020*/  MUFU.EX2 R225, R5 ;  /* 0x0000000500e17308 */ /* 0x0008620000000800 */
[----:B------:R-:W-:-:S02]  /*e030*/  LOP3.LUT R18, R4, 0xff, RZ, 0xc0, !PT ;  /* 0x000000ff04127812 */ /* 0x000fc400078ec0ff */
[----:B------:R-:W-:Y:S02]  /*e040*/  LOP3.LUT R19, R6, 0xff, RZ, 0xc0, !PT ;  /* 0x000000ff06137812 */ /* 0x000fe400078ec0ff */
[----:B------:R-:W-:Y:S02]  /*e050*/  SHF.R.U32.HI R20, RZ, 0x18, R4 ;  /* 0x00000018ff147819 */ /* 0x000fe40000011604 */
[--C-:B------:R-:W-:Y:S01]  /*e060*/  HSET2.LE.AND R6, R21, R223.reuse, PT ;  /* 0x000000df15067233 */ /* 0x100fe20003803000 */
[----:B------:R-:W-:Y:S01]  /*e070*/  FFMA.FTZ R21, R175, UR19, -R12 ;  /* 0x00000013af157c23 */ /* 0x000fe2000801080c */
[----:B------:R-:W-:Y:S02]  /*e080*/  PRMT R19, R19, 0x5410, R20 ;  /* 0x0000541013137816 */ /* 0x000fe40000000014 */
[--C-:B-----5:R-:W-:Y:S01]  /*e090*/  HSET2.LE.AND R7, R22, R223.reuse, PT ;  /* 0x000000df16077233 */ /* 0x120fe20003803000 */
[----:B------:R-:W-:Y:S02]  /*e0a0*/  MUFU.EX2 R175, R21 ;  /* 0x0000001500af7308 */ /* 0x000fe40000000800 */
[----:B------:R-:W-:-:S02]  /*e0b0*/  HSET2.LE.AND R20, R19, R223, PT ;  /* 0x000000df13147233 */ /* 0x000fc40003803000 */
[----:B--2---:R-:W-:Y:S02]  /*e0c0*/  F2FP.F16.F32.PACK_AB R19, R230, R231 ;  /* 0x000000e7e613723e */ /* 0x004fe400000000ff */
[----:B----4-:R-:W-:Y:S02]  /*e0d0*/  LOP3.LUT R5, R4, 0xffff, RZ, 0xc0, !PT ;  /* 0x0000ffff04057812 */ /* 0x010fe400078ec0ff */
[----:B---3--:R-:W-:Y:S02]  /*e0e0*/  F2FP.F16.F32.PACK_AB R4, R228, R229 ;  /* 0x000000e5e404723e */ /* 0x008fe400000000ff */
[----:B------:R-:W-:Y:S02]  /*e0f0*/  SHF.R.U32.HI R5, RZ, 0x8, R5 ;  /* 0x00000008ff057819 */ /* 0x000fe40000011605 */
[----:B------:R-:W-:Y:S01]  /*e100*/  LOP3.LUT R6, R6, R4, RZ, 0xc0, !PT ;  /* 0x0000000406067212 */ /* 0x000fe200078ec0ff */
[--C-:B------:R-:W-:Y:S01]  /*e110*/  FFMA.FTZ R4, R192, UR19, -R12.reuse ;  /* 0x00000013c0047c23 */ /* 0x100fe2000801080c */
[----:B------:R-:W-:Y:S01]  /*e120*/  PRMT R18, R18, 0x5410, R5 ;  /* 0x0000541012127816 */ /* 0x000fe20000000005 */
[----:B------:R-:W-:Y:S01]  /*e130*/  FFMA.FTZ R5, R174, UR19, -R12 ;  /* 0x00000013ae057c23 */ /* 0x000fe2000801080c */
[----:B------:R-:W-:Y:S01]  /*e140*/  IMAD.MOV.U32 R192, RZ, RZ, R100 ;  /* 0x000000ffffc07224 */ /* 0x000fe200078e0064 */
[----:B------:R1:W-:Y:S02]  /*e150*/  MUFU.EX2 R173, R4 ;  /* 0x0000000400ad7308 */ /* 0x0003e40000000800 */
[----:B------:R-:W-:-:S06]  /*e160*/  HSET2.LE.AND R18, R18, R223, PT ;  /* 0x000000df12127233 */ /* 0x000fcc0003803000 */
[----:B------:R2:W-:Y:S01]  /*e170*/  MUFU.EX2 R174, R5 ;  /* 0x0000000500ae7308 */ /* 0x0005e20000000800 */
[----:B-1----:R-:W-:-:S04]  /*e180*/  F2FP.F16.F32.PACK_AB R4, R224, R225 ;  /* 0x000000e1e004723e */ /* 0x002fc800000000ff */
[----:B------:R-:W-:Y:S02]  /*e190*/  LOP3.LUT R7, R7, R4, RZ, 0xc0, !PT ;  /* 0x0000000407077212 */ /* 0x000fe400078ec0ff */
[----:B------:R-:W-:Y:S01]  /*e1a0*/  LOP3.LUT R4, R18, R19, RZ, 0xc0, !PT ;  /* 0x0000001312047212 */ /* 0x000fe200078ec0ff */
[----:B------:R-:W-:Y:S01]  /*e1b0*/  FFMA.FTZ R18, R193, UR19, -R0 ;  /* 0x00000013c1127c23 */ /* 0x000fe20008010800 */
[----:B--2---:R-:W-:Y:S01]  /*e1c0*/  F2FP.F16.F32.PACK_AB R5, R226, R227 ;  /* 0x000000e3e205723e */ /* 0x004fe200000000ff */
[----:B------:R-:W-:Y:S01]  /*e1d0*/  IMAD.MOV.U32 R193, RZ, RZ, R88 ;  /* 0x000000ffffc17224 */ /* 0x000fe200078e0058 */
[----:B------:R-:W-:Y:S01]  /*e1e0*/  PRMT R19, R11, 0x5410, R8 ;  /* 0x000054100b137816 */ /* 0x000fe20000000008 */
[----:B------:R1:W-:Y:S01]  /*e1f0*/  MUFU.EX2 R172, R18 ;  /* 0x0000001200ac7308 */ /* 0x0003e20000000800 */
[----:B------:R-:W-:Y:S01]  /*e200*/  LOP3.LUT R5, R20, R5, RZ, 0xc0, !PT ;  /* 0x0000000514057212 */ /* 0x000fe200078ec0ff */
[----:B------:R-:W-:Y:S01]  /*e210*/  FFMA.FTZ R11, R205, UR19, -R0 ;  /* 0x00000013cd0b7c23 */ /* 0x000fe20008010800 */
[----:B------:R-:W-:Y:S01]  /*e220*/  LOP3.LUT R8, R17, 0xffff, RZ, 0xc0, !PT ;  /* 0x0000ffff11087812 */ /* 0x000fe200078ec0ff */
[----:B------:R-:W-:-:S04]  /*e230*/  IMAD.MOV.U32 R205, RZ, RZ, R86 ;  /* 0x000000ffffcd7224 */ /* 0x000fc800078e0056 */
[C---:B------:R-:W-:Y:S01]  /*e240*/  HMMA.16816.F32 R112, R4.reuse, R28, R164 ;  /* 0x0000001c0470723c */ /* 0x040fe200000018a4 */
[----:B------:R2:W3:Y:S05]  /*e250*/  MUFU.EX2 R165, R10 ;  /* 0x0000000a00a57308 */ /* 0x0004ea0000000800 */
[C---:B------:R-:W-:Y:S01]  /*e260*/  HMMA.16816.F32 R100, R4.reuse, R24, R160 ;  /* 0x000000180464723c */ /* 0x040fe200000018a0 */
[----:B------:R-:W-:Y:S01]  /*e270*/  IMAD.MOV.U32 R167, RZ, RZ, R90 ;  /* 0x000000ffffa77224 */ /* 0x000fe200078e005a */
[----:B-1----:R-:W-:Y:S01]  /*e280*/  PRMT R18, R9, 0x5410, R15 ;  /* 0x0000541009127816 */ /* 0x002fe2000000000f */
[----:B------:R-:W-:Y:S01]  /*e290*/  FFMA.FTZ R9, R206, UR19, -R0 ;  /* 0x00000013ce097c23 */ /* 0x000fe20008010800 */
[----:B------:R1:W-:Y:S01]  /*e2a0*/  MUFU.EX2 R164, R11 ;  /* 0x0000000b00a47308 */ /* 0x0003e20000000800 */
[----:B------:R-:W-:Y:S01]  /*e2b0*/  IMAD.MOV.U32 R166, RZ, RZ, R91 ;  /* 0x000000ffffa67224 */ /* 0x000fe200078e005b */
[----:B------:R-:W-:Y:S01]  /*e2c0*/  HMMA.16816.F32 R92, R4, R26, R156 ;  /* 0x0000001a045c723c */ /* 0x000fe2000000189c */
[----:B------:R-:W-:-:S02]  /*e2d0*/  IMAD.MOV.U32 R162, RZ, RZ, R43 ;  /* 0x000000ffffa27224 */ /* 0x000fc400078e002b */
[----:B------:R-:W-:Y:S01]  /*e2e0*/  IMAD.MOV.U32 R206, RZ, RZ, R42 ;  /* 0x000000ffffce7224 */ /* 0x000fe200078e002a */
[----:B--2---:R-:W-:Y:S02]  /*e2f0*/  SHF.R.U32.HI R10, RZ, 0x8, R8 ;  /* 0x00000008ff0a7819 */ /* 0x004fe40000011608 */
[----:B------:R3:W2:Y:S01]  /*e300*/  MUFU.EX2 R160, R9 ;  /* 0x0000000900a07308 */ /* 0x0006a20000000800 */
[--C-:B------:R-:W-:Y:S01]  /*e310*/  SHF.R.U32.HI R8, RZ, 0x10, R17.reuse ;  /* 0x00000010ff087819 */ /* 0x100fe20000011611 */
[C---:B------:R-:W-:Y:S01]  /*e320*/  HMMA.16816.F32 R104, R4.reuse, R30, R104 ;  /* 0x0000001e0468723c */ /* 0x040fe20000001868 */
[----:B------:R-:W-:Y:S01]  /*e330*/  SHF.R.U32.HI R17, RZ, 0x18, R17 ;  /* 0x00000018ff117819 */ /* 0x000fe20000011611 */
[----:B------:R-:W-:Y:S01]  /*e340*/  IMAD.WIDE.U32 R42, R35, -0x326172a9, RZ ;  /* 0xcd9e8d57232a7825 */ /* 0x000fe200078e00ff */
[----:B------:R-:W-:Y:S02]  /*e350*/  LOP3.LUT R15, R8, 0xff, RZ, 0xc0, !PT ;  /* 0x000000ff080f7812 */ /* 0x000fe400078ec0ff */
[----:B------:R-:W-:Y:S01]  /*e360*/  PRMT R20, R14, 0x5410, R10 ;  /* 0x000054100e147816 */ /* 0x000fe2000000000a */
[----:B------:R-:W-:Y:S01]  /*e370*/  FFMA.FTZ R14, R204, UR19, -R12 ;  /* 0x00000013cc0e7c23 */ /* 0x000fe2000801080c */
[--C-:B------:R-:W-:Y:S01]  /*e380*/  HSET2.LE.AND R10, R19, R223.reuse, PT ;  /* 0x000000df130a7233 */ /* 0x100fe20003803000 */
[C---:B------:R-:W-:Y:S01]  /*e390*/  HMMA.16816.F32 R108, R4.reuse, R44, R152 ;  /* 0x0000002c046c723c */ /* 0x040fe20000001898 */
[--C-:B-1----:R-:W-:Y:S01]  /*e3a0*/  HSET2.LE.AND R11, R18, R223.reuse, PT ;  /* 0x000000df120b7233 */ /* 0x102fe20003803000 */
[----:B------:R-:W-:Y:S01]  /*e3b0*/  IMAD.WIDE.U32 R18, R41, -0x326172a9, RZ ;  /* 0xcd9e8d5729127825 */ /* 0x000fe200078e00ff */
[----:B------:R-:W-:Y:S01]  /*e3c0*/  F2FP.F16.F32.PACK_AB R8, R237, R236 ;  /* 0x000000eced08723e */ /* 0x000fe200000000ff */
[----:B------:R1:W-:Y:S01]  /*e3d0*/  MUFU.EX2 R161, R14 ;  /* 0x0000000e00a17308 */ /* 0x0003e20000000800 */
[----:B------:R-:W-:Y:S01]  /*e3e0*/  PRMT R17, R15, 0x5410, R17 ;  /* 0x000054100f117816 */ /* 0x000fe20000000011 */
[----:B------:R-:W-:Y:S01]  /*e3f0*/  FFMA.FTZ R15, R168, UR19, -R13 ;  /* 0x00000013a80f7c23 */ /* 0x000fe2000801080d */
[----:B---3--:R-:W-:Y:S01]  /*e400*/  F2FP.F16.F32.PACK_AB R9, R165, R172 ;  /* 0x000000aca509723e */ /* 0x008fe200000000ff */
[C---:B------:R-:W-:Y:S01]  /*e410*/  HMMA.16816.F32 R88, R4.reuse, R46, R148 ;  /* 0x0000002e0458723c */ /* 0x040fe20000001894 */
[----:B------:R-:W-:Y:S01]  /*e420*/  LOP3.LUT R10, R10, R8, RZ, 0xc0, !PT ;  /* 0x000000080a0a7212 */ /* 0x000fe200078ec0ff */
[----:B------:R-:W-:Y:S01]  /*e430*/  IMAD.MOV.U32 R163, RZ, RZ, R87 ;  /* 0x000000ffffa37224 */ /* 0x000fe200078e0057 */
[----:B------:R-:W-:Y:S01]  /*e440*/  LOP3.LUT R11, R11, R9, RZ, 0xc0, !PT ;  /* 0x000000090b0b7212 */ /* 0x000fe200078ec0ff */
[----:B------:R2:W-:Y:S01]  /*e450*/  MUFU.EX2 R159, R15 ;  /* 0x0000000f009f7308 */ /* 0x0005e20000000800 */
[----:B------:R-:W-:Y:S01]  /*e460*/  HSET2.LE.AND R8, R20, R223, PT ;  /* 0x000000df14087233 */ /* 0x000fe20003803000 */
[----:B------:R-:W-:Y:S01]  /*e470*/  HMMA.16816.F32 R144, R4, R36, R132 ;  /* 0x000000240490723c */ /* 0x000fe20000001884 */
[----:B------:R-:W-:-:S04]  /*e480*/  F2FP.F16.F32.PACK_AB R9, R239, R238 ;  /* 0x000000eeef09723e */ /* 0x000fc800000000ff */
[----:B------:R-:W-:Y:S01]  /*e490*/  LOP3.LUT R8, R8, R9, RZ, 0xc0, !PT ;  /* 0x0000000908087212 */ /* 0x000fe200078ec0ff */
[----:B------:R-:W-:Y:S01]  /*e4a0*/  HMMA.16816.F32 R80, R4, R38, R128 ;  /* 0x000000260450723c */ /* 0x000fe20000001880 */
[----:B-1----:R-:W-:Y:S01]  /*e4b0*/  HSET2.LE.AND R14, R17, R223, PT ;  /* 0x000000df110e7233 */ /* 0x002fe20003803000 */
[----:B------:R-:W-:-:S04]  /*e4c0*/  FFMA.FTZ R17, R170, UR19, -R13 ;  /* 0x00000013aa117c23 */ /* 0x000fc8000801080d */
[----:B------:R1:W-:Y:S01]  /*e4d0*/  MUFU.EX2 R158, R17 ;  /* 0x00000011009e7308 */ /* 0x0003e20000000800 */
[----:B------:R-:W-:Y:S01]  /*e4e0*/  LOP3.LUT R7, R19, UR12, R40, 0x96, !PT ;  /* 0x0000000c13077c12 */ /* 0x000fe2000f8e9628 */
[----:B------:R-:W-:Y:S01]  /*e4f0*/  FFMA.FTZ R6, R169, UR19, -R13 ;  /* 0x00000013a9067c23 */ /* 0x000fe2000801080d */
[----:B--2---:R-:W-:Y:S01]  /*e500*/  F2FP.F16.F32.PACK_AB R15, R160, R164 ;  /* 0x000000a4a00f723e */ /* 0x004fe200000000ff */
[----:B------:R-:W-:-:S03]  /*e510*/  IMAD.WIDE.U32 R4, R33, -0x2daee0ad, RZ ;  /* 0xd2511f5321047825 */ /* 0x000fc600078e00ff */
[----:B------:R-:W-:Y:S01]  /*e520*/  LOP3.LUT R9, R14, R15, RZ, 0xc0, !PT ;  /* 0x0000000f0e097212 */ /* 0x000fe200078ec0ff */
[----:B------:R2:W-:Y:S01]  /*e530*/  MUFU.EX2 R157, R6 ;  /* 0x00000006009d7308 */ /* 0x0005e20000000800 */
[----:B------:R-:W-:Y:S01]  /*e540*/  LOP3.LUT R15, R43, UR10, R18, 0x96, !PT ;  /* 0x0000000a2b0f7c12 */ /* 0x000fe2000f8e9612 */
[----:B------:R-:W-:Y:S01]  /*e550*/  FFMA.FTZ R14, R171, UR19, -R13 ;  /* 0x00000013ab0e7c23 */ /* 0x000fe2000801080d */
[----:B------:R-:W-:-:S03]  /*e560*/  LOP3.LUT R4, R49, UR5, R4, 0x96, !PT ;  /* 0x0000000531047c12 */ /* 0x000fc6000f8e9604 */
[----:B------:R-:W-:Y:S01]  /*e570*/  IMAD.WIDE.U32 R40, R15, -0x2daee0ad, RZ ;  /* 0xd2511f530f287825 */ /* 0x000fe200078e00ff */
[----:B------:R-:W-:Y:S01]  /*e580*/  HMMA.16816.F32 R76, R8, R28, R76 ;  /* 0x0000001c084c723c */ /* 0x000fe2000000184c */
[----:B------:R3:W4:Y:S01]  /*e590*/  MUFU.EX2 R156, R14 ;  /* 0x0000000e009c7308 */ /* 0x0007220000000800 */
[----:B-1----:R-:W-:Y:S01]  /*e5a0*/  LOP3.LUT R17, R5, UR9, R32, 0x96, !PT ;  /* 0x0000000905117c12 */ /* 0x002fe2000f8e9620 */
[----:B------:R-:W-:-:S03]  /*e5b0*/  IMAD.WIDE.U32 R4, R4, -0x326172a9, RZ ;  /* 0xcd9e8d5704047825 */ /* 0x000fc600078e00ff */
[C---:B------:R-:W-:Y:S01]  /*e5c0*/  HMMA.16816.F32 R68, R8.reuse, R30, R124 ;  /* 0x0000001e0844723c */ /* 0x040fe2000000187c */
[----:B------:R-:W-:Y:S01]  /*e5d0*/  IMAD.WIDE.U32 R50, R17, -0x326172a9, RZ ;  /* 0xcd9e8d5711327825 */ /* 0x000fe200078e00ff */
[--C-:B------:R-:W-:Y:S01]  /*e5e0*/  SHF.R.U32.HI R18, RZ, 0x10, R4.reuse ;  /* 0x00000010ff127819 */ /* 0x100fe20000011604 */
[----:B------:R-:W1:Y:S01]  /*e5f0*/  LDSM.16.MT88.4 R28, [R180+0x7000] ;  /* 0x00700000b41c783b */ /* 0x000e620000004200 */
[----:B------:R-:W-:Y:S01]  /*e600*/  SHF.R.U32.HI R20, RZ, 0x18, R4 ;  /* 0x00000018ff147819 */ /* 0x000fe20000011604 */
[----:B--2---:R-:W-:Y:S01]  /*e610*/  IMAD.WIDE.U32 R6, R7, -0x2daee0ad, RZ ;  /* 0xd2511f5307067825 */ /* 0x004fe200078e00ff */
[C---:B------:R-:W-:Y:S04]  /*e620*/  HMMA.16816.F32 R56, R8.reuse, R44, R120 ;  /* 0x0000002c0838723c */ /* 0x040fe80000001878 */
[----:B------:R-:W-:Y:S01]  /*e630*/  LOP3.LUT R21, R7, UR9, R34, 0x96, !PT ;  /* 0x0000000907157c12 */ /* 0x000fe2000f8e9622 */
[----:B------:R-:W-:Y:S01]  /*e640*/  FFMA.FTZ R7, R196, UR19, -R16 ;  /* 0x00000013c4077c23 */ /* 0x000fe20008010810 */
[----:B------:R-:W-:Y:S01]  /*e650*/  LOP3.LUT R22, R41, UR5, R6, 0x96, !PT ;  /* 0x0000000529167c12 */ /* 0x000fe2000f8e9606 */
[C---:B------:R-:W-:Y:S01]  /*e660*/  HMMA.16816.F32 R52, R8.reuse, R46, R52 ;  /* 0x0000002e0834723c */ /* 0x040fe20000001834 */
[C---:B------:R-:W-:Y:S01]  /*e670*/  LOP3.LUT R6, R4.reuse, 0xffff, RZ, 0xc0, !PT ;  /* 0x0000ffff04067812 */ /* 0x040fe200078ec0ff */
[----:B------:R2:W-:Y:S01]  /*e680*/  MUFU.EX2 R155, R7 ;  /* 0x00000007009b7308 */ /* 0x0005e20000000800 */
[----:B------:R-:W-:Y:S01]  /*e690*/  LOP3.LUT R5, R5, UR17, R50, 0x96, !PT ;  /* 0x0000001105057c12 */ /* 0x000fe2000f8e9632 */
[----:B------:R-:W5:Y:S01]  /*e6a0*/  LDSM.16.MT88.4 R32, [R177+0x7000] ;  /* 0x00700000b120783b */ /* 0x000f620000004200 */
[----:B---3--:R-:W-:Y:S01]  /*e6b0*/  LOP3.LUT R14, R4, 0xff, RZ, 0xc0, !PT ;  /* 0x000000ff040e7812 */ /* 0x008fe200078ec0ff */
[----:B------:R-:W-:Y:S01]  /*e6c0*/  HMMA.16816.F32 R64, R8, R24, R64 ;  /* 0x000000180840723c */ /* 0x000fe20000001840 */
[----:B------:R-:W-:-:S02]  /*e6d0*/  SHF.R.U32.HI R6, RZ, 0x8, R6 ;  /* 0x00000008ff067819 */ /* 0x000fc40000011606 */
[C---:B------:R-:W-:Y:S02]  /*e6e0*/  LOP3.LUT R4, R5.reuse, 0xffff, RZ, 0xc0, !PT ;  /* 0x0000ffff05047812 */ /* 0x040fe400078ec0ff */
[----:B------:R-:W-:Y:S01]  /*e6f0*/  LOP3.LUT R17, R5, 0xff, RZ, 0xc0, !PT ;  /* 0x000000ff05117812 */ /* 0x000fe200078ec0ff */
[C---:B------:R-:W-:Y:S01]  /*e700*/  HMMA.16816.F32 R60, R8.reuse, R26, R116 ;  /* 0x0000001a083c723c */ /* 0x040fe20000001874 */
[----:B------:R-:W-:Y:S01]  /*e710*/  SHF.R.U32.HI R15, RZ, 0x18, R5 ;  /* 0x00000018ff0f7819 */ /* 0x000fe20000011605 */
[----:B------:R-:W3:Y:S01]  /*e720*/  LDSM.16.MT88.4 R24, [R178+0x7000] ;  /* 0x00700000b218783b */ /* 0x000ee20000004200 */
[----:B------:R-:W-:Y:S01]  /*e730*/  PRMT R19, R14, 0x5410, R6 ;  /* 0x000054100e137816 */ /* 0x000fe20000000006 */
[--C-:B------:R-:W-:Y:S01]  /*e740*/  FFMA.FTZ R6, R198, UR19, -R16.reuse ;  /* 0x00000013c6067c23 */ /* 0x100fe20008010810 */
[----:B------:R-:W-:Y:S01]  /*e750*/  LOP3.LUT R14, R18, 0xff, RZ, 0xc0, !PT ;  /* 0x000000ff120e7812 */ /* 0x000fe200078ec0ff */
[C---:B------:R-:W-:Y:S01]  /*e760*/  HMMA.16816.F32 R44, R8.reuse, R36, R136 ;  /* 0x00000024082c723c */ /* 0x040fe20000001888 */
[----:B--2---:R-:W-:Y:S01]  /*e770*/  FFMA.FTZ R7, R195, UR19, -R16 ;  /* 0x00000013c3077c23 */ /* 0x004fe20008010810 */
[----:B------:R-:W-:Y:S01]  /*e780*/  MUFU.EX2 R153, R6 ;  /* 0x0000000600997308 */ /* 0x000fe20000000800 */
[----:B------:R-:W-:Y:S01]  /*e790*/  PRMT R18, R14, 0x5410, R20 ;  /* 0x000054100e127816 */ /* 0x000fe20000000014 */
[----:B------:R-:W-:Y:S01]  /*e7a0*/  IMAD.WIDE.U32 R20, R21, -0x326172a9, RZ ;  /* 0xcd9e8d5715147825 */ /* 0x000fe200078e00ff */
[----:B------:R-:W-:Y:S01]  /*e7b0*/  HSET2.LE.AND R14, R19, R223, PT ;  /* 0x000000df130e7233 */ /* 0x000fe20003803000 */
[----:B------:R-:W-:Y:S01]  /*e7c0*/  HMMA.16816.F32 R72, R8, R38, R72 ;  /* 0x000000260848723c */ /* 0x000fe20000001848 */
[----:B------:R-:W2:Y:S03]  /*e7d0*/  LDSM.16.MT88.4 R36, [R179+0x7000] ;  /* 0x00700000b324783b */ /* 0x000ea60000004200 */
[----:B------:R4:W-:Y:S03]  /*e7e0*/  MUFU.EX2 R154, R7 ;  /* 0x00000007009a7308 */ /* 0x0009e60000000800 */
[----:B------:R-:W-:-:S05]  /*e7f0*/  FFMA.FTZ R10, R217, UR19, -R0 ;  /* 0x00000013d90a7c23 */ /* 0x000fca0008010800 */
[----:B------:R1:W-:Y:S01]  /*e800*/  MUFU.EX2 R148, R10 ;  /* 0x0000000a00947308 */ /* 0x0003e20000000800 */
[----:B----4-:R-:W-:Y:S02]  /*e810*/  SHF.R.U32.HI R7, RZ, 0x10, R5 ;  /* 0x00000010ff077819 */ /* 0x010fe40000011605 */
[----:B------:R-:W-:Y:S02]  /*e820*/  SHF.R.U32.HI R5, RZ, 0x8, R4 ;  /* 0x00000008ff057819 */ /* 0x000fe40000011604 */
[----:B------:R-:W-:Y:S01]  /*e830*/  LOP3.LUT R4, R7, 0xff, RZ, 0xc0, !PT ;  /* 0x000000ff07047812 */ /* 0x000fe200078ec0ff */
[----:B------:R-:W-:Y:S01]  /*e840*/  FFMA.FTZ R7, R197, UR19, -R16 ;  /* 0x00000013c5077c23 */ /* 0x000fe20008010810 */
[----:B------:R-:W-:Y:S01]  /*e850*/  PRMT R5, R17, 0x5410, R5 ;  /* 0x0000541011057816 */ /* 0x000fe20000000005 */
[----:B------:R-:W-:Y:S01]  /*e860*/  FFMA.FTZ R17, R199, UR19, -R12 ;  /* 0x00000013c7117c23 */ /* 0x000fe2000801080c */
[----:B------:R-:W-:Y:S01]  /*e870*/  PRMT R6, R4, 0x5410, R15 ;  /* 0x0000541004067816 */ /* 0x000fe2000000000f */
[----:B------:R4:W5:Y:S01]  /*e880*/  MUFU.EX2 R152, R7 ;  /* 0x0000000700987308 */ /* 0x0009620000000800 */
[----:B------:R-:W-:Y:S01]  /*e890*/  F2FP.F16.F32.PACK_AB R15, R156, R157 ;  /* 0x0000009d9c0f723e */ /* 0x000fe200000000ff */
[----:B-1----:R-:W-:Y:S01]  /*e8a0*/  FFMA.FTZ R10, R218, UR19, -R0 ;  /* 0x00000013da0a7c23 */ /* 0x002fe20008010800 */
[----:B------:R-:W-:-:S02]  /*e8b0*/  HSET2.LE.AND R4, R5, R223, PT ;  /* 0x000000df05047233 */ /* 0x000fc40003803000 */
[----:B------:R-:W-:Y:S02]  /*e8c0*/  HSET2.LE.AND R6, R6, R223, PT ;  /* 0x000000df06067233 */ /* 0x000fe40003803000 */
[----:B------:R-:W-:Y:S01]  /*e8d0*/  F2FP.F16.F32.PACK_AB R5, R158, R159 ;  /* 0x0000009f9e05723e */ /* 0x000fe200000000ff */
[----:B------:R5:W-:Y:S03]  /*e8e0*/  MUFU.EX2 R150, R17 ;  /* 0x0000001100967308 */ /* 0x000be60000000800 */
[----:B------:R-:W-:-:S05]  /*e8f0*/  LOP3.LUT R4, R4, R5, RZ, 0xc0, !PT ;  /* 0x0000000504047212 */ /* 0x000fca00078ec0ff */
[----:B------:R1:W-:Y:S01]  /*e900*/  MUFU.EX2 R143, R10 ;  /* 0x0000000a008f7308 */ /* 0x0003e20000000800 */
[----:B----4-:R-:W-:-:S07]  /*e910*/  FFMA.FTZ R7, R207, UR19, -R12 ;  /* 0x00000013cf077c23 */ /* 0x010fce000801080c */
[----:B------:R4:W-:Y:S01]  /*e920*/  MUFU.EX2 R151, R7 ;  /* 0x0000000700977308 */ /* 0x0009e20000000800 */
[----:B-----5:R-:W-:Y:S01]  /*e930*/  F2FP.F16.F32.PACK_AB R17, R152, R153 ;  /* 0x000000999811723e */ /* 0x020fe200000000ff */
[----:B-1----:R-:W-:-:S06]  /*e940*/  FFMA.FTZ R10, R219, UR19, -R0 ;  /* 0x00000013db0a7c23 */ /* 0x002fcc0008010800 */
[----:B------:R-:W-:Y:S01]  /*e950*/  MUFU.EX2 R142, R10 ;  /* 0x0000000a008e7308 */ /* 0x000fe20000000800 */
[----:B----4-:R-:W-:-:S04]  /*e960*/  F2FP.F16.F32.PACK_AB R7, R154, R155 ;  /* 0x0000009b9a07723e */ /* 0x010fc800000000ff */
[----:B------:R-:W-:Y:S02]  /*e970*/  LOP3.LUT R5, R6, R7, RZ, 0xc0, !PT ;  /* 0x0000000706057212 */ /* 0x000fe400078ec0ff */
[----:B------:R-:W-:Y:S01]  /*e980*/  LOP3.LUT R6, R14, R15, RZ, 0xc0, !PT ;  /* 0x0000000f0e067212 */ /* 0x000fe200078ec0ff */
[----:B------:R-:W-:Y:S01]  /*e990*/  IMAD.WIDE.U32 R14, R22, -0x326172a9, RZ ;  /* 0xcd9e8d57160e7825 */ /* 0x000fe200078e00ff */
[----:B------:R-:W-:-:S03]  /*e9a0*/  HSET2.LE.AND R7, R18, R223, PT ;  /* 0x000000df12077233 */ /* 0x000fc60003803000 */
[----:B------:R-:W-:Y:S01]  /*e9b0*/  FFMA.FTZ R18, R216, UR19, -R0 ;  /* 0x00000013d8127c23 */ /* 0x000fe20008010800 */
[----:B------:R-:W-:-:S03]  /*e9c0*/  LOP3.LUT R9, R14, 0xffff, RZ, 0xc0, !PT ;  /* 0x0000ffff0e097812 */ /* 0x000fc600078ec0ff */
[----:B------:R1:W4:Y:S01]  /*e9d0*/  MUFU.EX2 R149, R18 ;  /* 0x0000001200957308 */ /* 0x0003220000000800 */
[----:B------:R-:W-:Y:S02]  /*e9e0*/  LOP3.LUT R8, R15, UR17, R20, 0x96, !PT ;  /* 0x000000110f087c12 */ /* 0x000fe4000f8e9614 */
[--C-:B------:R-:W-:Y:S02]  /*e9f0*/  SHF.R.U32.HI R11, RZ, 0x10, R14.reuse ;  /* 0x00000010ff0b7819 */ /* 0x100fe4000001160e */
[----:B------:R-:W-:Y:S02]  /*ea00*/  SHF.R.U32.HI R15, RZ, 0x8, R9 ;  /* 0x00000008ff0f7819 */ /* 0x000fe40000011609 */
[----:B------:R-:W-:Y:S02]  /*ea10*/  LOP3.LUT R9, R8, 0xffff, RZ, 0xc0, !PT ;  /* 0x0000ffff08097812 */ /* 0x000fe400078ec0ff */
[----:B------:R-:W-:Y:S02]  /*ea20*/  LOP3.LUT R7, R7, R17, RZ, 0xc0, !PT ;  /* 0x0000001107077212 */ /* 0x000fe400078ec0ff */
[----:B------:R-:W-:-:S02]  /*ea30*/  SHF.R.U32.HI R17, RZ, 0x18, R14 ;  /* 0x00000018ff117819 */ /* 0x000fc4000001160e */
[----:B------:R-:W-:-:S03]  /*ea40*/  SHF.R.U32.HI R9, RZ, 0x8, R9 ;  /* 0x00000008ff097819 */ /* 0x000fc60000011609 */
[C---:B------:R-:W-:Y:S01]  /*ea50*/  HMMA.16816.F32 R124, R4.reuse, R28, R100 ;  /* 0x0000001c047c723c */ /* 0x040fe20000001864 */
[----:B-1----:R-:W-:Y:S02]  /*ea60*/  LOP3.LUT R18, R14, 0xff, RZ, 0xc0, !PT ;  /* 0x000000ff0e127812 */ /* 0x002fe400078ec0ff */
[----:B------:R-:W-:Y:S02]  /*ea70*/  LOP3.LUT R14, R11, 0xff, RZ, 0xc0, !PT ;  /* 0x000000ff0b0e7812 */ /* 0x000fe400078ec0ff */
[----:B------:R-:W-:Y:S01]  /*ea80*/  LOP3.LUT R11, R8, 0xff, RZ, 0xc0, !PT ;  /* 0x000000ff080b7812 */ /* 0x000fe200078ec0ff */
[C---:B------:R-:W-:Y:S01]  /*ea90*/  HMMA.16816.F32 R120, R4.reuse, R32, R112 ;  /* 0x000000200478723c */ /* 0x040fe20000001870 */
[----:B------:R-:W-:Y:S01]  /*eaa0*/  PRMT R15, R18, 0x5410, R15 ;  /* 0x00005410120f7816 */ /* 0x000fe2000000000f */
[----:B------:R-:W-:Y:S01]  /*eab0*/  LDSM.16.MT88.4 R112, [R177+0x7800] ;  /* 0x00780000b170783b */ /* 0x000fe20000004200 */
[----:B------:R-:W-:Y:S01]  /*eac0*/  PRMT R18, R14, 0x5410, R17 ;  /* 0x000054100e127816 */ /* 0x000fe20000000011 */
[----:B------:R-:W-:Y:S01]  /*ead0*/  FFMA.FTZ R14, R200, UR19, -R13 ;  /* 0x00000013c80e7c23 */ /* 0x000fe2000801080d */
[----:B------:R-:W-:Y:S01]  /*eae0*/  PRMT R17, R11, 0x5410, R9 ;  /* 0x000054100b117816 */ /* 0x000fe20000000009 */
[----:B------:R-:W-:Y:S01]  /*eaf0*/  HMMA.16816.F32 R116, R4, R34, R104 ;  /* 0x000000220474723c */ /* 0x000fe20000001868 */
[--C-:B------:R-:W-:Y:S01]  /*eb00*/  SHF.R.U32.HI R9, RZ, 0x10, R8.reuse ;  /* 0x00000010ff097819 */ /* 0x100fe20000011608 */
[----:B------:R1:W-:Y:S01]  /*eb10*/  MUFU.EX2 R50, R14 ;  /* 0x0000000e00327308 */ /* 0x0003e20000000800 */
[----:B------:R-:W-:-:S02]  /*eb20*/  SHF.R.U32.HI R11, RZ, 0x18, R8 ;  /* 0x00000018ff0b7819 */ /* 0x000fc40000011608 */
[--C-:B------:R-:W-:Y:S01]  /*eb30*/  HSET2.LE.AND R10, R15, R223.reuse, PT ;  /* 0x000000df0f0a7233 */ /* 0x100fe20003803000 */
[C---:B------:R-:W-:Y:S01]  /*eb40*/  HMMA.16816.F32 R92, R4.reuse, R30, R92 ;  /* 0x0000001e045c723c */ /* 0x040fe2000000185c */
[----:B------:R-:W-:Y:S02]  /*eb50*/  F2FP.F16.F32.PACK_AB R8, R161, R175 ;  /* 0x000000afa108723e */ /* 0x000fe400000000ff */
[----:B------:R-:W-:Y:S02]  /*eb60*/  LOP3.LUT R9, R9, 0xff, RZ, 0xc0, !PT ;  /* 0x000000ff09097812 */ /* 0x000fe400078ec0ff */
[----:B------:R-:W-:Y:S01]  /*eb70*/  LOP3.LUT R10, R10, R8, RZ, 0xc0, !PT ;  /* 0x000000080a0a7212 */ /* 0x000fe200078ec0ff */
[----:B------:R-:W-:Y:S01]  /*eb80*/  FFMA.FTZ R8, R201, UR19, -R13 ;  /* 0x00000013c9087c23 */ /* 0x000fe2000801080d */
[----:B------:R-:W-:Y:S01]  /*eb90*/  PRMT R15, R9, 0x5410, R11 ;  /* 0x00005410090f7816 */ /* 0x000fe2000000000b */
[C---:B---3--:R-:W-:Y:S01]  /*eba0*/  HMMA.16816.F32 R136, R4.reuse, R24, R108 ;  /* 0x000000180488723c */ /* 0x048fe2000000186c */
[--C-:B------:R-:W-:Y:S01]  /*ebb0*/  HSET2.LE.AND R11, R18, R223.reuse, PT ;  /* 0x000000df120b7233 */ /* 0x100fe20003803000 */
[----:B------:R3:W5:Y:S01]  /*ebc0*/  MUFU.EX2 R49, R8 ;  /* 0x0000000800317308 */ /* 0x0007620000000800 */
[--C-:B------:R-:W-:Y:S01]  /*ebd0*/  HSET2.LE.AND R9, R17, R223.reuse, PT ;  /* 0x000000df11097233 */ /* 0x100fe20003803000 */
[----:B------:R-:W-:Y:S01]  /*ebe0*/  FFMA.FTZ R18, R202, UR19, -R13 ;  /* 0x00000013ca127c23 */ /* 0x000fe2000801080d */
[----:B------:R-:W-:Y:S01]  /*ebf0*/  HSET2.LE.AND R15, R15, R223, PT ;  /* 0x000000df0f0f7233 */ /* 0x000fe20003803000 */
[----:B------:R-:W-:Y:S01]  /*ec00*/  HMMA.16816.F32 R132, R4, R26, R88 ;  /* 0x0000001a0484723c */ /* 0x000fe20000001858 */
[----:B-1----:R-:W-:-:S02]  /*ec10*/  F2FP.F16.F32.PACK_AB R14, R173, R174 ;  /* 0x000000aead0e723e */ /* 0x002fc400000000ff */
[----:B----4-:R-:W-:Y:S01]  /*ec20*/  F2FP.F16.F32.PACK_AB R17, R148, R149 ;  /* 0x000000959411723e */ /* 0x010fe200000000ff */
[----:B------:R-:W-:Y:S02]  /*ec30*/  MUFU.EX2 R43, R18 ;  /* 0x00000012002b7308 */ /* 0x000fe40000000800 */
[C---:B--2---:R-:W-:Y:S06]  /*ec40*/  HMMA.16816.F32 R144, R4.reuse, R36, R144 ;  /* 0x000000240490723c */ /* 0x044fec0000001890 */
[----:B------:R-:W-:Y:S01]  /*ec50*/  HMMA.16816.F32 R100, R4, R38, R80 ;  /* 0x000000260464723c */ /* 0x000fe20000001850 */
[----:B---3--:R-:W-:Y:S01]  /*ec60*/  F2FP.F16.F32.PACK_AB R8, R142, R143 ;  /* 0x0000008f8e08723e */ /* 0x008fe200000000ff */
[----:B------:R-:W-:Y:S03]  /*ec70*/  LDSM.16.MT88.4 R80, [R178+0x7800] ;  /* 0x00780000b250783b */ /* 0x000fe60000004200 */
[----:B------:R-:W-:-:S02]  /*ec80*/  LOP3.LUT R11, R11, R8, RZ, 0xc0, !PT ;  /* 0x000000080b0b7212 */ /* 0x000fc400078ec0ff */
[----:B------:R-:W-:Y:S01]  /*ec90*/  FFMA.FTZ R4, R203, UR19, -R13 ;  /* 0x00000013cb047c23 */ /* 0x000fe2000801080d */
[----:B------:R-:W-:Y:S01]  /*eca0*/  LOP3.LUT R5, R51, UR8, R84, 0x96, !PT ;  /* 0x0000000833057c12 */ /* 0x000fe2000f8e9654 */
[----:B------:R-:W-:Y:S01]  /*ecb0*/  FFMA.FTZ R13, R209, UR19, -R16 ;  /* 0x00000013d10d7c23 */ /* 0x000fe20008010810 */
[----:B------:R-:W-:Y:S02]  /*ecc0*/  LOP3.LUT R6, R21, UR8, R42, 0x96, !PT ;  /* 0x0000000815067c12 */ /* 0x000fe4000f8e962a */
[----:B------:R1:W-:Y:S01]  /*ecd0*/  MUFU.EX2 R42, R4 ;  /* 0x00000004002a7308 */ /* 0x0003e20000000800 */
[----:B------:R-:W-:Y:S01]  /*ece0*/  LOP3.LUT R8, R9, R14, RZ, 0xc0, !PT ;  /* 0x0000000e09087212 */ /* 0x000fe200078ec0ff */
[----:B------:R-:W-:Y:S01]  /*ecf0*/  FFMA.FTZ R14, R210, UR19, -R16 ;  /* 0x00000013d20e7c23 */ /* 0x000fe20008010810 */
[----:B------:R-:W-:Y:S01]  /*ed00*/  LOP3.LUT R9, R15, R17, RZ, 0xc0, !PT ;  /* 0x000000110f097212 */ /* 0x000fe200078ec0ff */
[----:B------:R-:W-:-:S04]  /*ed10*/  IMAD.WIDE.U32 R6, R6, -0x2daee0ad, RZ ;  /* 0xd2511f5306067825 */ /* 0x000fc800078e00ff */
[----:B------:R-:W-:Y:S02]  /*ed20*/  MUFU.EX2 R41, R13 ;  /* 0x0000000d00297308 */ /* 0x000fe40000000800 */
[C---:B------:R-:W-:Y:S06]  /*ed30*/  HMMA.16816.F32 R64, R8.reuse, R28, R64 ;  /* 0x0000001c0840723c */ /* 0x040fec0000001840 */
[----:B------:R2:W3:Y:S01]  /*ed40*/  MUFU.EX2 R29, R14 ;  /* 0x0000000e001d7308 */ /* 0x0004e20000000800 */
[----:B-1----:R-:W-:Y:S01]  /*ed50*/  IMAD.WIDE.U32 R4, R5, -0x2daee0ad, RZ ;  /* 0xd2511f5305047825 */ /* 0x002fe200078e00ff */
[----:B------:R-:W-:Y:S02]  /*ed60*/  HMMA.16816.F32 R108, R8, R32, R76 ;  /* 0x00000020086c723c */ /* 0x000fe4000000184c */
[----:B------:R-:W-:-:S02]  /*ed70*/  LOP3.LUT R15, R4, 0xffff, RZ, 0xc0, !PT ;  /* 0x0000ffff040f7812 */ /* 0x000fc400078ec0ff */
[----:B------:R-:W-:Y:S02]  /*ed80*/  LOP3.LUT R5, R5, UR18, R48, 0x96, !PT ;  /* 0x0000001205057c12 */ /* 0x000fe4000f8e9630 */
[C---:B------:R-:W-:Y:S01]  /*ed90*/  HMMA.16816.F32 R32, R8.reuse, R34, R68 ;  /* 0x000000220820723c */ /* 0x040fe20000001844 */
[----:B------:R-:W-:Y:S01]  /*eda0*/  LOP3.LUT R18, R4, 0xff, RZ, 0xc0, !PT ;  /* 0x000000ff04127812 */ /* 0x000fe200078ec0ff */
[----:B------:R-:W1:Y:S01]  /*edb0*/  LDSM.16.MT88.4 R68, [R180+0x7800] ;  /* 0x00780000b444783b */ /* 0x000e620000004200 */
[--C-:B------:R-:W-:Y:S02]  /*edc0*/  SHF.R.U32.HI R17, RZ, 0x10, R4.reuse ;  /* 0x00000010ff117819 */ /* 0x100fe40000011604 */
[----:B------:R-:W-:Y:S01]  /*edd0*/  SHF.R.U32.HI R19, RZ, 0x18, R4 ;  /* 0x00000018ff137819 */ /* 0x000fe20000011604 */
[--C-:B------:R-:W-:Y:S01]  /*ede0*/  FFMA.FTZ R4, R211, UR19, -R16.reuse ;  /* 0x00000013d3047c23 */ /* 0x100fe20008010810 */
[----:B------:R-:W-:Y:S01]  /*edf0*/  SHF.R.U32.HI R15, RZ, 0x8, R15 ;  /* 0x00000008ff0f7819 */ /* 0x000fe2000001160f */
[C---:B------:R-:W-:Y:S01]  /*ee00*/  HMMA.16816.F32 R44, R8.reuse, R36, R44 ;  /* 0x00000024082c723c */ /* 0x040fe2000000182c */
[----:B--2---:R-:W-:Y:S01]  /*ee10*/  LOP3.LUT R14, R5, 0xffff, RZ, 0xc0, !PT ;  /* 0x0000ffff050e7812 */ /* 0x004fe200078ec0ff */
[----:B------:R2:W-:Y:S01]  /*ee20*/  MUFU.EX2 R28, R4 ;  /* 0x00000004001c7308 */ /* 0x0005e20000000800 */
[----:B------:R-:W-:Y:S01]  /*ee30*/  PRMT R18, R18, 0x5410, R15 ;  /* 0x0000541012127816 */ /* 0x000fe2000000000f */
[----:B------:R-:W-:Y:S01]  /*ee40*/  FFMA.FTZ R15, R212, UR19, -R16 ;  /* 0x00000013d40f7c23 */ /* 0x000fe20008010810 */
[----:B------:R-:W-:Y:S01]  /*ee50*/  SHF.R.U32.HI R14, RZ, 0x8, R14 ;  /* 0x00000008ff0e7819 */ /* 0x000fe2000001160e */
[C---:B------:R-:W-:Y:S01]  /*ee60*/  HMMA.16816.F32 R60, R8.reuse, R30, R60 ;  /* 0x0000001e083c723c */ /* 0x040fe2000000183c */
[----:B------:R-:W-:Y:S01]  /*ee70*/  LOP3.LUT R16, R17, 0xff, RZ, 0xc0, !PT ;  /* 0x000000ff11107812 */ /* 0x000fe200078ec0ff */
[----:B------:R-:W-:Y:S01]  /*ee80*/  FFMA.FTZ R17, R222, UR19, -R0 ;  /* 0x00000013de117c23 */ /* 0x000fe20008010800 */
[----:B------:R-:W-:Y:S01]  /*ee90*/  LOP3.LUT R13, R7, UR18, R40, 0x96, !PT ;  /* 0x00000012070d7c12 */ /* 0x000fe2000f8e9628 */
[----:B------:R4:W1:Y:S01]  /*eea0*/  MUFU.EX2 R23, R15 ;  /* 0x0000000f00177308 */ /* 0x0008620000000800 */
[----:B------:R-:W-:Y:S01]  /*eeb0*/  PRMT R19, R16, 0x5410, R19 ;  /* 0x0000541010137816 */ /* 0x000fe20000000013 */
[--C-:B------:R-:W-:Y:S01]  /*eec0*/  FFMA.FTZ R16, R213, UR19, -R12.reuse ;  /* 0x00000013d5107c23 */ /* 0x100fe2000801080c */
[----:B------:R-:W-:Y:S01]  /*eed0*/  FFMA.FTZ R12, R214, UR19, -R12 ;  /* 0x00000013d60c7c23 */ /* 0x000fe2000801080c */
[----:B------:R-:W-:Y:S01]  /*eee0*/  HMMA.16816.F32 R56, R8, R24, R56 ;  /* 0x000000180838723c */ /* 0x000fe20000001838 */
[----:B------:R-:W-:-:S03]  /*eef0*/  LOP3.LUT R7, R6, 0xffff, RZ, 0xc0, !PT ;  /* 0x0000ffff06077812 */ /* 0x000fc600078ec0ff */
[----:B------:R1:W-:Y:S01]  /*ef00*/  MUFU.EX2 R21, R12 ;  /* 0x0000000c00157308 */ /* 0x0003e20000000800 */
[----:B--2---:R-:W-:Y:S01]  /*ef10*/  LOP3.LUT R4, R5, 0xff, RZ, 0xc0, !PT ;  /* 0x000000ff05047812 */ /* 0x004fe200078ec0ff */
[C---:B------:R-:W-:Y:S01]  /*ef20*/  HMMA.16816.F32 R52, R8.reuse, R26, R52 ;  /* 0x0000001a0834723c */ /* 0x040fe20000001834 */
[----:B------:R-:W-:Y:S02]  /*ef30*/  SHF.R.U32.HI R7, RZ, 0x8, R7 ;  /* 0x00000008ff077819 */ /* 0x000fe40000011607 */
[----:B------:R-:W-:Y:S02]  /*ef40*/  PRMT R4, R4, 0x5410, R14 ;  /* 0x0000541004047816 */ /* 0x000fe4000000000e */
[--C-:B------:R-:W-:Y:S01]  /*ef50*/  SHF.R.U32.HI R14, RZ, 0x10, R5.reuse ;  /* 0x00000010ff0e7819 */ /* 0x100fe20000011605 */
[----:B------:R2:W2:Y:S01]  /*ef60*/  MUFU.EX2 R22, R16 ;  /* 0x0000001000167308 */ /* 0x0004a20000000800 */
[----:B----4-:R-:W-:Y:S01]  /*ef70*/  SHF.R.U32.HI R15, RZ, 0x18, R5 ;  /* 0x00000018ff0f7819 */ /* 0x010fe20000011605 */
[----:B------:R-:W-:Y:S01]  /*ef80*/  HMMA.16816.F32 R36, R8, R38, R72 ;  /* 0x000000260824723c */ /* 0x000fe20000001848 */
[----:B------:R-:W-:-:S02]  /*ef90*/  LOP3.LUT R14, R14, 0xff, RZ, 0xc0, !PT ;  /* 0x000000ff0e0e7812 */ /* 0x000fc400078ec0ff */
[--C-:B------:R-:W-:Y:S02]  /*efa0*/  HSET2.LE.AND R4, R4, R223.reuse, PT ;  /* 0x000000df04047233 */ /* 0x100fe40003803000 */
[----:B-----5:R-:W-:Y:S01]  /*efb0*/  F2FP.F16.F32.PACK_AB R5, R49, R50 ;  /* 0x000000323105723e */ /* 0x020fe200000000ff */
[----:B------:R4:W-:Y:S01]  /*efc0*/  MUFU.EX2 R20, R17 ;  /* 0x0000001100147308 */ /* 0x0009e20000000800 */
[----:B------:R-:W-:Y:S02]  /*efd0*/  PRMT R14, R14, 0x5410, R15 ;  /* 0x000054100e0e7816 */ /* 0x000fe4000000000f */
[----:B------:R-:W-:Y:S02]  /*efe0*/  LOP3.LUT R88, R4, R5, RZ, 0xc0, !PT ;  /* 0x0000000504587212 */ /* 0x000fe400078ec0ff */
[----:B---3--:R-:W-:Y:S02]  /*eff0*/  F2FP.F16.F32.PACK_AB R5, R29, R41 ;  /* 0x000000291d05723e */ /* 0x008fe400000000ff */
[----:B------:R-:W-:-:S02]  /*f000*/  HSET2.LE.AND R4, R14, R223, PT ;  /* 0x000000df0e047233 */ /* 0x000fc40003803000 */
[--C-:B-1----:R-:W-:Y:S02]  /*f010*/  HSET2.LE.AND R12, R18, R223.reuse, PT ;  /* 0x000000df120c7233 */ /* 0x102fe40003803000 */
[----:B------:R-:W-:Y:S02]  /*f020*/  HSET2.LE.AND R15, R19, R223, PT ;  /* 0x000000df130f7233 */ /* 0x000fe40003803000 */
[----:B------:R-:W-:Y:S02]  /*f030*/  F2FP.F16.F32.PACK_AB R14, R42, R43 ;  /* 0x0000002b2a0e723e */ /* 0x000fe400000000ff */
[----:B--2---:R-:W-:Y:S02]  /*f040*/  F2FP.F16.F32.PACK_AB R16, R23, R28 ;  /* 0x0000001c1710723e */ /* 0x004fe400000000ff */
[----:B------:R-:W-:Y:S01]  /*f050*/  LOP3.LUT R89, R4, R5, RZ, 0xc0, !PT ;  /* 0x0000000504597212 */ /* 0x000fe200078ec0ff */
[----:B------:R-:W-:Y:S01]  /*f060*/  FFMA.FTZ R4, R221, UR19, -R0 ;  /* 0x00000013dd047c23 */ /* 0x000fe20008010800 */
[----:B------:R-:W-:-:S02]  /*f070*/  LOP3.LUT R90, R12, R14, RZ, 0xc0, !PT ;  /* 0x0000000e0c5a7212 */ /* 0x000fc400078ec0ff */
[----:B------:R-:W-:Y:S02]  /*f080*/  LOP3.LUT R91, R15, R16, RZ, 0xc0, !PT ;  /* 0x000000100f5b7212 */ /* 0x000fe400078ec0ff */
[----:B------:R1:W2:Y:S01]  /*f090*/  MUFU.EX2 R15, R4 ;  /* 0x00000004000f7308 */ /* 0x0002a20000000800 */
[----:B------:R-:W-:Y:S01]  /*f0a0*/  LOP3.LUT R12, R6, 0xff, RZ, 0xc0, !PT ;  /* 0x000000ff060c7812 */ /* 0x000fe200078ec0ff */
[----:B----4-:R-:W3:Y:S01]  /*f0b0*/  LDSM.16.MT88.4 R16, [R179+0x7800] ;  /* 0x00780000b310783b */ /* 0x010ee20000004200 */
[--C-:B------:R-:W-:Y:S02]  /*f0c0*/  SHF.R.U32.HI R8, RZ, 0x10, R6.reuse ;  /* 0x00000010ff087819 */ /* 0x100fe40000011606 */
[----:B------:R-:W-:Y:S01]  /*f0d0*/  SHF.R.U32.HI R11, RZ, 0x18, R6 ;  /* 0x00000018ff0b7819 */ /* 0x000fe20000011606 */
[----:B------:R-:W-:Y:S01]  /*f0e0*/  FFMA.FTZ R6, R215, UR19, -R0 ;  /* 0x00000013d7067c23 */ /* 0x000fe20008010800 */
[C---:B------:R-:W-:Y:S01]  /*f0f0*/  LOP3.LUT R5, R13.reuse, 0xffff, RZ, 0xc0, !PT ;  /* 0x0000ffff0d057812 */ /* 0x040fe200078ec0ff */
[----:B------:R-:W-:Y:S01]  /*f100*/  HMMA.16816.F32 R128, R88, R70, R92 ;  /* 0x000000465880723c */ /* 0x000fe2000000185c */
[----:B------:R-:W-:-:S02]  /*f110*/  LOP3.LUT R10, R13, 0xff, RZ, 0xc0, !PT ;  /* 0x000000ff0d0a7812 */ /* 0x000fc400078ec0ff */
[----:B------:R-:W-:Y:S02]  /*f120*/  SHF.R.U32.HI R9, RZ, 0x18, R13 ;  /* 0x00000018ff097819 */ /* 0x000fe4000001160d */
[----:B------:R-:W-:Y:S01]  /*f130*/  SHF.R.U32.HI R5, RZ, 0x8, R5 ;  /* 0x00000008ff057819 */ /* 0x000fe20000011605 */
[C---:B------:R-:W-:Y:S01]  /*f140*/  HMMA.16816.F32 R104, R88.reuse, R112, R120 ;  /* 0x000000705868723c */ /* 0x040fe20000001878 */
[----:B------:R-:W-:Y:S01]  /*f150*/  LOP3.LUT R8, R8, 0xff, RZ, 0xc0, !PT ;  /* 0x000000ff08087812 */ /* 0x000fe200078ec0ff */
[----:B-1----:R-:W-:Y:S01]  /*f160*/  FFMA.FTZ R4, R220, UR19, -R0 ;  /* 0x00000013dc047c23 */ /* 0x002fe20008010800 */
[----:B------:R-:W-:Y:S02]  /*f170*/  SHF.R.U32.HI R0, RZ, 0x10, R13 ;  /* 0x00000010ff007819 */ /* 0x000fe4000001160d */
[----:B------:R1:W-:Y:S01]  /*f180*/  MUFU.EX2 R13, R6 ;  /* 0x00000006000d7308 */ /* 0x0003e20000000800 */
[----:B------:R-:W-:Y:S01]  /*f190*/  PRMT R5, R10, 0x5410, R5 ;  /* 0x000054100a057816 */ /* 0x000fe20000000005 */
[C---:B------:R-:W-:Y:S06]  /*f1a0*/  HMMA.16816.F32 R116, R88.reuse, R114, R116 ;  /* 0x000000725874723c */ /* 0x040fec0000001874 */
[----:B------:R4:W5:Y:S01]  /*f1b0*/  MUFU.EX2 R14, R4 ;  /* 0x00000004000e7308 */ /* 0x0009620000000800 */
[C---:B------:R-:W-:Y:S06]  /*f1c0*/  HMMA.16816.F32 R124, R88.reuse, R68, R124 ;  /* 0x00000044587c723c */ /* 0x040fec000000187c */
[----:B------:R-:W-:Y:S01]  /*f1d0*/  HMMA.16816.F32 R76, R88, R80, R136 ;  /* 0x00000050584c723c */ /* 0x000fe20000001888 */
[----:B-1----:R-:W-:-:S02]  /*f1e0*/  PRMT R6, R8, 0x5410, R11 ;  /* 0x0000541008067816 */ /* 0x002fc4000000000b */
[----:B------:R-:W-:-:S03]  /*f1f0*/  F2FP.F16.F32.PACK_AB R8, R21, R22 ;  /* 0x000000161508723e */ /* 0x000fc600000000ff */
[----:B------:R-:W-:Y:S01]  /*f200*/  HMMA.16816.F32 R132, R88, R82, R132 ;  /* 0x000000525884723c */ /* 0x000fe20000001884 */
[----:B----4-:R-:W-:Y:S02]  /*f210*/  LOP3.LUT R4, R0, 0xff, RZ, 0xc0, !PT ;  /* 0x000000ff00047812 */ /* 0x010fe400078ec0ff */
[----:B------:R-:W-:-:S03]  /*f220*/  PRMT R0, R12, 0x5410, R7 ;  /* 0x000054100c007816 */ /* 0x000fc60000000007 */
[C---:B---3--:R-:W-:Y:S01]  /*f230*/  HMMA.16816.F32 R84, R88.reuse, R16, R144 ;  /* 0x000000105854723c */ /* 0x048fe20000001890 */
[----:B------:R-:W-:Y:S02]  /*f240*/  PRMT R4, R4, 0x5410, R9 ;  /* 0x0000541004047816 */ /* 0x000fe40000000009 */
[--C-:B------:R-:W-:Y:S02]  /*f250*/  HSET2.LE.AND R9, R6, R223.reuse, PT ;  /* 0x000000df06097233 */ /* 0x100fe40003803000 */
[--C-:B------:R-:W-:Y:S01]  /*f260*/  HSET2.LE.AND R7, R0, R223.reuse, PT ;  /* 0x000000df00077233 */ /* 0x100fe20003803000 */
[----:B------:R-:W-:Y:S01]  /*f270*/  HMMA.16816.F32 R88, R88, R18, R100 ;  /* 0x000000125858723c */ /* 0x000fe20000001864 */
[--C-:B------:R-:W-:Y:S02]  /*f280*/  HSET2.LE.AND R0, R5, R223.reuse, PT ;  /* 0x000000df05007233 */ /* 0x100fe40003803000 */
[----:B------:R-:W-:Y:S02]  /*f290*/  HSET2.LE.AND R5, R4, R223, PT ;  /* 0x000000df04057233 */ /* 0x000fe40003803000 */
[----:B------:R-:W-:-:S02]  /*f2a0*/  F2FP.F16.F32.PACK_AB R4, R150, R151 ;  /* 0x000000979604723e */ /* 0x000fc400000000ff */
[----:B--2---:R-:W-:Y:S02]  /*f2b0*/  F2FP.F16.F32.PACK_AB R6, R15, R20 ;  /* 0x000000140f06723e */ /* 0x004fe400000000ff */
[----:B------:R-:W-:Y:S01]  /*f2c0*/  LOP3.LUT R92, R0, R4, RZ, 0xc0, !PT ;  /* 0x00000004005c7212 */ /* 0x000fe200078ec0ff */
[----:B------:R-:W-:Y:S01]  /*f2d0*/  FFMA.FTZ R4, R235, R99, R206 ;  /* 0x00000063eb047223 */ /* 0x000fe200000100ce */
[----:B-----5:R-:W-:Y:S02]  /*f2e0*/  F2FP.F16.F32.PACK_AB R0, R13, R14 ;  /* 0x0000000e0d00723e */ /* 0x020fe400000000ff */
[----:B------:R-:W-:Y:S01]  /*f2f0*/  LOP3.LUT R93, R5, R6, RZ, 0xc0, !PT ;  /* 0x00000006055d7212 */ /* 0x000fe200078ec0ff */
[----:B------:R-:W-:Y:S01]  /*f300*/  FFMA.FTZ R6, R243, R141, R162 ;  /* 0x0000008df3067223 */ /* 0x000fe200000100a2 */
[----:B------:R-:W-:Y:S01]  /*f310*/  LOP3.LUT R95, R9, R0, RZ, 0xc0, !PT ;  /* 0x00000000095f7212 */ /* 0x000fe200078ec0ff */
[----:B------:R-:W-:Y:S01]  /*f320*/  FFMA.FTZ R0, R242, R98, R246 ;  /* 0x00000062f2007223 */ /* 0x000fe200000100f6 */
[----:B------:R-:W-:Y:S01]  /*f330*/  LOP3.LUT R94, R7, R8, RZ, 0xc0, !PT ;  /* 0x00000008075e7212 */ /* 0x000fe200078ec0ff */
[----:B------:R-:W-:Y:S01]  /*f340*/  FFMA.FTZ R5, R244, R140, R163 ;  /* 0x0000008cf4057223 */ /* 0x000fe200000100a3 */
        /* <DEDUP_REMOVED lines=63> */
[----:B------:R-:W-:Y:S01]  /*f740*/  HMMA.16816.F32 R72, R92, R80, R56 ;  /* 0x000000505c48723c */ /* 0x000fe20000001838 */
[----:B------:R-:W-:-:S05]  /*f750*/  @P6 VIADD R192, R248, 0xfffffffc ;  /* 0xfffffffcf8c06836 */ /* 0x000fca0000000000 */
[C---:B------:R-:W-:Y:S06]  /*f760*/  HMMA.16816.F32 R112, R92.reuse, R114, R32 ;  /* 0x000000725c70723c */ /* 0x040fec0000001820 */
[C---:B------:R-:W-:Y:S06]  /*f770*/  HMMA.16816.F32 R68, R92.reuse, R70, R60 ;  /* 0x000000465c44723c */ /* 0x040fec000000183c */
[C---:B------:R-:W-:Y:S06]  /*f780*/  HMMA.16816.F32 R80, R92.reuse, R82, R52 ;  /* 0x000000525c50723c */ /* 0x040fec0000001834 */
[C---:B------:R-:W-:Y:S06]  /*f790*/  HMMA.16816.F32 R136, R92.reuse, R16, R44 ;  /* 0x000000105c88723c */ /* 0x040fec000000182c */
[----:B------:R-:W-:Y:S01]  /*f7a0*/  HMMA.16816.F32 R92, R92, R18, R36 ;  /* 0x000000125c5c723c */ /* 0x000fe20000001824 */
[----:B------:R-:W-:-:S08]  /*f7b0*/  NOP ;  /* 0x0000000000007918 */ /* 0x000fd00000000000 */
[----:B------:R-:W-:-:S15]  /*f7c0*/  @P6 BRA `(.L_x_673) ;  /* 0x0000000000046947 */ /* 0x000fde0003800000 */
.L_x_666:
[----:B------:R-:W-:-:S07]  /*f7d0*/  IADD3 R192, R156, -0x1, RZ ;  /* 0xffffffff9cc07810 */ /* 0x000fce0007ffe0ff */
.L_x_673:
[----:B------:R-:W-:-:S13]  /*f7e0*/  ISETP.GE.AND P0, PT, R192, RZ, PT ;  /* 0x000000ffc000720c */ /* 0x000fda0003f06270 */
[----:B------:R-:W-:Y:S05]  /*f7f0*/  @!P0 BRA `(.L_x_674) ;  /* 0x0000003c00ac8947 */ /* 0x000fea0003800000 */
[----:B------:R-:W2:Y:S01]  /*f800*/  LDL.64 R4, [R1+0x28] ;  /* 0x0000280001047983 */ /* 0x000ea20000100a00 */
[----:B------:R-:W-:Y:S01]  /*f810*/  ULDC UR4, c[0x0][0x2d0] ;  /* 0x0000b40000047ab9 */ /* 0x000fe20000000800 */
[----:B------:R-:W-:Y:S01]  /*f820*/  SHF.L.U64.HI R0, R232, 0x5, R233 ;  /* 0x00000005e8007819 */ /* 0x000fe200000102e9 */
[----:B------:R-:W-:Y:S01]  /*f830*/  IMAD.WIDE.U32 R238, R240, 0x30, RZ ;  /* 0x00000030f0ee7825 */ /* 0x000fe200078e00ff */
[----:B------:R-:W3:Y:S03]  /*f840*/  LDL.LU R9, [R1+0x58] ;  /* 0x0000580001097983 */ /* 0x000ee60000300800 */
[----:B------:R-:W-:Y:S01]  /*f850*/  IMAD.WIDE.U32 R236, R232, 0x30, RZ ;  /* 0x00000030e8ec7825 */ /* 0x000fe200078e00ff */
[----:B------:R-:W4:Y:S01]  /*f860*/  LDL.LU R8, [R1+0x70] ;  /* 0x0000700001087983 */ /* 0x000f220000300800 */
[----:B------:R-:W-:Y:S01]  /*f870*/  SHF.L.U64.HI R247, R240, 0x5, R241 ;  /* 0x00000005f0f77819 */ /* 0x000fe200000102f1 */
[----:B------:R-:W-:-:S02]  /*f880*/  ULDC.64 UR6, c[0x0][0x248] ;  /* 0x0000920000067ab9 */ /* 0x000fc40000000a00 */
[----:B------:R-:W5:Y:S04]  /*f890*/  LDL.LU R7, [R1+0x74] ;  /* 0x0000740001077983 */ /* 0x000f680000300800 */
[----:B------:R-:W5:Y:S01]  /*f8a0*/  LDL.LU R6, [R1+0x5c] ;  /* 0x00005c0001067983 */ /* 0x000f620000300800 */
[----:B------:R-:W-:Y:S01]  /*f8b0*/  SHF.L.U32 R252, R240, 0x5, RZ ;  /* 0x00000005f0fc7819 */ /* 0x000fe200000006ff */
[----:B------:R-:W-:Y:S01]  /*f8c0*/  IMAD.MOV.U32 R98, RZ, RZ, R96 ;  /* 0x000000ffff627224 */ /* 0x000fe200078e0060 */
[----:B------:R-:W-:Y:S01]  /*f8d0*/  PRMT R193, R234, 0x7054, R234 ;  /* 0x00007054eac17816 */ /* 0x000fe200000000ea */
[----:B------:R1:W-:Y:S01]  /*f8e0*/  STL [R1+0x10], R0 ;  /* 0x0000100001007387 */ /* 0x0003e20000100800 */
[----:B------:R-:W-:Y:S01]  /*f8f0*/  IMAD.MOV.U32 R101, RZ, RZ, R2 ;  /* 0x000000ffff657224 */ /* 0x000fe200078e0002 */
[----:B------:R-:W-:-:S02]  /*f900*/  MOV R99, R3 ;  /* 0x0000000300637202 */ /* 0x000fc40000000f00 */
[----:B-1----:R-:W-:Y:S02]  /*f910*/  SHF.L.U32 R0, R232, 0x5, RZ ;  /* 0x00000005e8007819 */ /* 0x002fe400000006ff */
[----:B--2---:R-:W-:Y:S01]  /*f920*/  ISETP.GE.AND P0, PT, R4, UR4, PT ;  /* 0x0000000404007c0c */ /* 0x004fe2000bf06270 */
[----:B------:R-:W-:Y:S01]  /*f930*/  IMAD R5, R241, 0x30, RZ ;  /* 0x00000030f1057824 */ /* 0x000fe200078e02ff */
[----:B------:R-:W-:Y:S01]  /*f940*/  ULDC UR4, c[0x0][0x2ec] ;  /* 0x0000bb0000047ab9 */ /* 0x000fe20000000800 */
[----:B------:R-:W-:Y:S02]  /*f950*/  IMAD R4, R233, 0x30, RZ ;  /* 0x00000030e9047824 */ /* 0x000fe400078e02ff */
[----:B---3--:R-:W-:Y:S01]  /*f960*/  IMAD.WIDE.U32 R222, R9, -0x326172a9, RZ ;  /* 0xcd9e8d5709de7825 */ /* 0x008fe200078e00ff */
[----:B------:R-:W-:-:S03]  /*f970*/  IADD3 R246, R5, R239, RZ ;  /* 0x000000ef05f67210 */ /* 0x000fc60007ffe0ff */
[----:B----4-:R-:W-:-:S04]  /*f980*/  IMAD.WIDE.U32 R220, R8, -0x326172a9, RZ ;  /* 0xcd9e8d5708dc7825 */ /* 0x010fc800078e00ff */
[----:B------:R-:W1:Y:S01]  /*f990*/  @!P0 LDC.64 R12, c[0x0][0x220] ;  /* 0x00008800ff0c8b82 */ /* 0x000e620000000a00 */
[----:B-----5:R-:W-:Y:S01]  /*f9a0*/  IMAD.WIDE.U32 R194, R7, -0x2daee0ad, RZ ;  /* 0xd2511f5307c27825 */ /* 0x020fe200078e00ff */
[-C--:B------:R-:W-:Y:S02]  /*f9b0*/  LOP3.LUT R198, R223, R6.reuse, RZ, 0x3c, !PT ;  /* 0x00000006dfc67212 */ /* 0x080fe400078e3cff */
[----:B------:R-:W-:Y:S01]  /*f9c0*/  LOP3.LUT R196, R221, R6, RZ, 0x3c, !PT ;  /* 0x00000006ddc47212 */ /* 0x000fe200078e3cff */
[----:B------:R-:W-:-:S03]  /*f9d0*/  IMAD.IADD R245, R4, 0x1, R237 ;  /* 0x0000000104f57824 */ /* 0x000fc600078e02ed */
[----:B------:R-:W2:Y:S08]  /*f9e0*/  @!P0 LDC.64 R10, c[0x0][0x220] ;  /* 0x00008800ff0a8b82 */ /* 0x000eb00000000a00 */
[----:B------:R-:W3:Y:S01]  /*f9f0*/  @!P0 LDC.64 R250, c[0x0][0x220] ;  /* 0x00008800fffa8b82 */ /* 0x000ee20000000a00 */
[----:B-1----:R-:W-:Y:S07]  /*fa00*/  @!P0 STL.64 [R1+0x8], R12 ;  /* 0x0000080c01008387 */ /* 0x002fee0000100a00 */
[----:B------:R-:W1:Y:S01]  /*fa10*/  @!P0 LDC.64 R248, c[0x0][0x220] ;  /* 0x00008800fff88b82 */ /* 0x000e620000000a00 */
[----:B--2---:R-:W-:Y:S04]  /*fa20*/  @!P0 STL.64 [R1], R10 ;  /* 0x0000000a01008387 */ /* 0x004fe80000100a00 */
[----:B------:R2:W-:Y:S04]  /*fa30*/  STL [R1+0x14], R0 ;  /* 0x0000140001007387 */ /* 0x0005e80000100800 */
[----:B------:R-:W4:Y:S04]  /*fa40*/  LDL.LU.64 R8, [R1+0x60] ;  /* 0x0000600001087983 */ /* 0x000f280000300a00 */
[----:B------:R-:W5:Y:S01]  /*fa50*/  LDL.LU.64 R6, [R1+0x68] ;  /* 0x0000680001067983 */ /* 0x000f620000300a00 */
[----:B------:R-:W-:-:S04]  /*fa60*/  IMAD.WIDE.U32 R198, R198, -0x2daee0ad, RZ ;  /* 0xd2511f53c6c67825 */ /* 0x000fc800078e00ff */
[----:B------:R-:W-:Y:S01]  /*fa70*/  IMAD.WIDE.U32 R196, R196, -0x2daee0ad, RZ ;  /* 0xd2511f53c4c47825 */ /* 0x000fe200078e00ff */
[----:B--2---:R-:W-:Y:S02]  /*fa80*/  MOV R0, R97 ;  /* 0x0000006100007202 */ /* 0x004fe40000000f00 */
[----:B----4-:R-:W-:Y:S02]  /*fa90*/  MOV R241, R9 ;  /* 0x0000000900f17202 */ /* 0x010fe40000000f00 */
[----:B-----5:R-:W-:Y:S01]  /*faa0*/  MOV R240, R6 ;  /* 0x0000000600f07202 */ /* 0x020fe20000000f00 */
[----:B-1-3--:R-:W-:Y:S06]  /*fab0*/  BRA `(.L_x_675) ;  /* 0x0000000000d87947 */ /* 0x00afec0003800000 */
.L_x_677:
[----:B------:R-:W2:Y:S01]  /*fac0*/  LDL.64 R204, [R1+0x38] ;  /* 0x0000380001cc7983 */ /* 0x000ea20000100a00 */
[----:B------:R-:W1:Y:S01]  /*fad0*/  @!P0 LDC.64 R142, c[0x0][0x218] ;  /* 0x00008600ff8e8b82 */ /* 0x000e620000000a00 */
[----:B------:R-:W-:Y:S02]  /*fae0*/  VIADD R2, R192, 0xffffffff ;  /* 0xffffffffc0027836 */ /* 0x000fe40000000000 */
[----:B------:R-:W3:Y:S02]  /*faf0*/  LDL.64 R202, [R1+0x30] ;  /* 0x0000300001ca7983 */ /* 0x000ee40000100a00 */
[C---:B------:R-:W-:Y:S01]  /*fb00*/  IMAD.WIDE.U32 R96, R2.reuse, UR6, RZ ;  /* 0x0000000602607c25 */ /* 0x040fe2000f8e00ff */
[----:B------:R-:W-:Y:S01]  /*fb10*/  SHF.R.S32.HI R3, RZ, 0x1f, R2 ;  /* 0x0000001fff037819 */ /* 0x000fe20000011402 */
[----:B------:R-:W4:Y:S01]  /*fb20*/  LDL R103, [R1+0x40] ;  /* 0x0000400001677983 */ /* 0x000f220000100800 */
[----:B------:R-:W5:Y:S03]  /*fb30*/  @!P0 LDC.64 R140, c[0x0][0x218] ;  /* 0x00008600ff8c8b82 */ /* 0x000f660000000a00 */
[----:B------:R-:W5:Y:S01]  /*fb40*/  LDL R102, [R1+0x1c] ;  /* 0x00001c0001667983 */ /* 0x000f620000100800 */
[----:B------:R-:W-:Y:S03]  /*fb50*/  IMAD R3, R3, UR6, RZ ;  /* 0x0000000603037c24 */ /* 0x000fe6000f8e02ff */
[----:B------:R-:W5:Y:S01]  /*fb60*/  LDL R100, [R1+0x14] ;  /* 0x0000140001647983 */ /* 0x000f620000100800 */
[----:B------:R-:W5:Y:S01]  /*fb70*/  @!P0 LDC.64 R148, c[0x0][0x218] ;  /* 0x00008600ff948b82 */ /* 0x000f620000000a00 */
[----:B------:R-:W-:Y:S02]  /*fb80*/  IMAD R3, R2, UR7, R3 ;  /* 0x0000000702037c24 */ /* 0x000fe4000f8e0203 */
[----:B------:R-:W5:Y:S02]  /*fb90*/  LDL R200, [R1+0x10] ;  /* 0x0000100001c87983 */ /* 0x000f640000100800 */
[----:B------:R-:W-:Y:S02]  /*fba0*/  IMAD.IADD R3, R97, 0x1, R3 ;  /* 0x0000000161037824 */ /* 0x000fe400078e0203 */
[----:B------:R1:W-:Y:S01]  /*fbb0*/  @P0 STS.128 [R191+0x4000], RZ ;  /* 0x004000ffbf000388 */ /* 0x0003e20000000c00 */
[----:B------:R-:W5:Y:S01]  /*fbc0*/  @!P0 LDC.64 R150, c[0x0][0x218] ;  /* 0x00008600ff968b82 */ /* 0x000f620000000a00 */
[----:B--2---:R-:W-:Y:S04]  /*fbd0*/  LEA R2, P1, R96, R204, 0x6 ;  /* 0x000000cc60027211 */ /* 0x004fe800078230ff */
[----:B-1----:R-:W-:Y:S02]  /*fbe0*/  @!P0 LEA R142, P6, R2, R142, 0x1 ;  /* 0x0000008e028e8211 */ /* 0x002fe400078c08ff */
[----:B---3--:R-:W-:Y:S02]  /*fbf0*/  LEA.HI.X R3, R96, R203, R3, 0x6, P1 ;  /* 0x000000cb60037211 */ /* 0x008fe400008f3403 */
[----:B----4-:R-:W-:Y:S02]  /*fc00*/  @!P0 IADD3 R97, P1, R103, R2, RZ ;  /* 0x0000000267618210 */ /* 0x010fe40007f3e0ff */
[--C-:B------:R-:W-:Y:S02]  /*fc10*/  @!P0 LEA.HI.X R143, R2, R143, R3.reuse, 0x1, P6 ;  /* 0x0000008f028f8211 */ /* 0x100fe400030f0c03 */
[C---:B-----5:R-:W-:Y:S01]  /*fc20*/  @!P0 LEA R140, P5, R97.reuse, R140, 0x1 ;  /* 0x0000008c618c8211 */ /* 0x060fe200078a08ff */
[----:B------:R-:W-:Y:S01]  /*fc30*/  @!P0 IMAD.X R103, R102, 0x1, R3, P1 ;  /* 0x0000000166678824 */ /* 0x000fe200008e0603 */
[C---:B------:R-:W-:Y:S01]  /*fc40*/  @!P0 IADD3 R144, P4, R2.reuse, R236, RZ ;  /* 0x000000ec02908210 */ /* 0x040fe20007f9e0ff */
[----:B------:R-:W-:Y:S01]  /*fc50*/  @!PT LDS RZ, [RZ] ;  /* 0x00000000fffff984 */ /* 0x000fe20000000800 */
[----:B------:R-:W-:Y:S01]  /*fc60*/  @!PT LDS RZ, [RZ] ;  /* 0x00000000fffff984 */ /* 0x000fe20000000800 */
[----:B------:R-:W-:Y:S01]  /*fc70*/  @!PT LDS RZ, [RZ] ;  /* 0x00000000fffff984 */ /* 0x000fe20000000800 */
[----:B------:R1:W-:Y:S01]  /*fc80*/  @!P0 LDGSTS.E.BYPASS.LTC128B.128 [R191+0x4000], desc[UR20][R142.64] ;  /* 0x040000008ebf8fae */ /* 0x0003e2000b901d54 */
[----:B------:R-:W-:Y:S02]  /*fc90*/  @!P0 IADD3 R100, P3, R2, R100, RZ ;  /* 0x0000006402648210 */ /* 0x000fe40007f7e0ff */
[----:B------:R-:W-:Y:S01]  /*fca0*/  @!P0 LEA.HI.X R141, R97, R141, R103, 0x1, P5 ;  /* 0x0000008d618d8211 */ /* 0x000fe200028f0c67 */
[----:B------:R1:W-:Y:S01]  /*fcb0*/  @P0 STS.128 [R191+0x4800], RZ ;  /* 0x004800ffbf000388 */ /* 0x0003e20000000c00 */
[----:B------:R-:W-:Y:S01]  /*fcc0*/  @!P0 LEA R102, P2, R100, R148, 0x1 ;  /* 0x0000009464668211 */ /* 0x000fe200078408ff */
[C---:B------:R-:W-:Y:S01]  /*fcd0*/  @!P0 IMAD.X R146, R3.reuse, 0x1, R200, P3 ;  /* 0x0000000103928824 */ /* 0x040fe200018e06c8 */
[----:B------:R-:W-:Y:S01]  /*fce0*/  @!P0 LEA R96, P1, R144, R150, 0x1 ;  /* 0x0000009690608211 */ /* 0x000fe200078208ff */
[----:B------:R-:W-:Y:S01]  /*fcf0*/  @!PT LDS RZ, [RZ] ;  /* 0x00000000fffff984 */ /* 0x000fe20000000800 */
[----:B------:R-:W-:Y:S01]  /*fd00*/  @!PT LDS RZ, [RZ] ;  /* 0x00000000fffff984 */ /* 0x000fe20000000800 */
[----:B------:R-:W-:Y:S01]  /*fd10*/  @!PT LDS RZ, [RZ] ;  /* 0x00000000fffff984 */ /* 0x000fe20000000800 */
[----:B------:R1:W-:Y:S01]  /*fd20*/  @!P0 LDGSTS.E.BYPASS.LTC128B.128 [R191+0x4800], desc[UR20][R140.64] ;  /* 0x048000008cbf8fae */ /* 0x0003e2000b901d54 */
[----:B------:R-:W-:Y:S02]  /*fd30*/  @!P0 IMAD.X R147, R3, 0x1, R245, P4 ;  /* 0x0000000103938824 */ /* 0x000fe400020e06f5 */
[----:B------:R-:W-:Y:S01]  /*fd40*/  @!P0 LEA.HI.X R103, R100, R149, R146, 0x1, P2 ;  /* 0x0000009564678211 */ /* 0x000fe200010f0c92 */
[----:B------:R1:W-:Y:S02]  /*fd50*/  @P0 STS.128 [R191+0x5000], RZ ;  /* 0x005000ffbf000388 */ /* 0x0003e40000000c00 */
[----:B------:R-:W-:Y:S02]  /*fd60*/  @!P0 LEA.HI.X R97, R144, R151, R147, 0x1, P1 ;  /* 0x0000009790618211 */ /* 0x000fe400008f0c93 */
        /* <DEDUP_REMOVED lines=11> */
.L_x_675:
[----:B------:R-:W2:Y:S01]  /*fe20*/  LDL R2, [R1+0x44] ;  /* 0x0000440001027983 */ /* 0x000ea20000100800 */
[----:B------:R-:W-:Y:S04]  /*fe30*/  DEPBAR.LE SB0, 0x0 ;  /* 0x000080000000791a */ /* 0x000fe80000000000 */
[----:B------:R-:W3:Y:S01]  /*fe40*/  LDL R9, [R1+0x18] ;  /* 0x0000180001097983 */ /* 0x000ee20000100800 */
[----:B------:R-:W-:Y:S04]  /*fe50*/  SHF.R.S32.HI R5, RZ, 0x1f, R192 ;  /* 0x0000001fff057819 */ /* 0x000fe800000114c0 */
[----:B------:R-:W4:Y:S05]  /*fe60*/  LDL R8, [R1+0x8] ;  /* 0x0000080001087983 */ /* 0x000f2a0000100800 */
[----:B------:R-:W5:Y:S05]  /*fe70*/  LDL R7, [R1+0x4c] ;  /* 0x00004c0001077983 */ /* 0x000f6a0000100800 */
[----:B------:R-:W5:Y:S05]  /*fe80*/  LDL R16, [R1+0xc] ;  /* 0x00000c0001107983 */ /* 0x000f6a0000100800 */
[----:B------:R-:W5:Y:S05]  /*fe90*/  LDL R13, [R1+0x48] ;  /* 0x00004800010d7983 */ /* 0x000f6a0000100800 */
[----:B------:R-:W5:Y:S05]  /*fea0*/  LDL R6, [R1] ;  /* 0x0000000001067983 */ /* 0x000f6a0000100800 */
[----:B------:R-:W5:Y:S01]  /*feb0*/  LDL R15, [R1+0x4] ;  /* 0x00000400010f7983 */ /* 0x000f620000100800 */
[----:B------:R-:W-:Y:S06]  /*fec0*/  BAR.SYNC.DEFER_BLOCKING 0x0 ;  /* 0x0000000000007b1d */ /* 0x000fec0000010000 */
[----:B------:R-:W-:Y:S01]  /*fed0*/  @P0 STS.128 [R191+0x6000], RZ ;  /* 0x006000ffbf000388 */ /* 0x000fe20000000c00 */
[----:B--2---:R-:W-:Y:S02]  /*fee0*/  IMAD R4, R2, R192, RZ ;  /* 0x000000c002047224 */ /* 0x004fe400078e02ff */
[-C--:B---3--:R-:W-:Y:S04]  /*fef0*/  IMAD.WIDE.U32 R2, R192, R9.reuse, R240 ;  /* 0x00000009c0027225 */ /* 0x088fe800078e00f0 */
[----:B------:R-:W-:Y:S01]  /*ff00*/  IMAD R4, R5, R9, R4 ;  /* 0x0000000905047224 */ /* 0x000fe200078e0204 */
[----:B----4-:R-:W-:Y:S02]  /*ff10*/  @!P0 LEA R10, P6, R2, R8, 0x1 ;  /* 0x00000008020a8211 */ /* 0x010fe400078c08ff */
[-C--:B------:R-:W-:Y:S01]  /*ff20*/  @!P0 IADD3 R12, P2, R238, R2.reuse, RZ ;  /* 0x00000002ee0c8210 */ /* 0x080fe20007f5e0ff */
[----:B------:R-:W-:Y:S01]  /*ff30*/  IMAD.IADD R3, R3, 0x1, R4 ;  /* 0x0000000103037824 */ /* 0x000fe200078e0204 */
[-C--:B-----5:R-:W-:Y:S02]  /*ff40*/  @!P0 IADD3 R5, P1, R7, R2.reuse, RZ ;  /* 0x0000000207058210 */ /* 0x0a0fe40007f3e0ff */
[----:B------:R-:W-:Y:S01]  /*ff50*/  @!P0 IADD3 R7, P4, R252, R2, RZ ;  /* 0x00000002fc078210 */ /* 0x000fe20007f9e0ff */
[----:B------:R-:W-:Y:S01]  /*ff60*/  @!P0 IMAD.X R14, R3, 0x1, R246, P2 ;  /* 0x00000001030e8824 */ /* 0x000fe200010e06f6 */
[--C-:B------:R-:W-:Y:S01]  /*ff70*/  @!P0 LEA.HI.X R11, R2, R16, R3.reuse, 0x1, P6 ;  /* 0x00000010020b8211 */ /* 0x100fe200030f0c03 */
[----:B------:R-:W-:Y:S01]  /*ff80*/  @!P0 IMAD.X R9, R13, 0x1, R3, P1 ;  /* 0x000000010d098824 */ /* 0x000fe200008e0603 */
[C---:B------:R-:W-:Y:S03]  /*ff90*/  @!P0 LEA R4, P1, R12.reuse, R248, 0x1 ;  /* 0x000000f80c048211 */ /* 0x040fe600078208ff */
[----:B------:R-:W-:Y:S01]  /*ffa0*/  @!PT LDS RZ, [RZ] ;  /* 0x00000000fffff984 */ /* 0x000fe20000000800 */
[----:B------:R-:W-:Y:S01]  /*ffb0*/  @!PT LDS RZ, [RZ] ;  /* 0x00000000fffff984 */ /* 0x000fe20000000800 */
[----:B------:R-:W-:Y:S01]  /*ffc0*/  @!PT LDS RZ, [RZ] ;  /* 0x00000000fffff984 */ /* 0x000fe20000000800 */
[----:B------:R-:W-:Y:S01]  /*ffd0*/  @!P0 LDGSTS.E.BYPASS.LTC128B.128 [R191+0x6000], desc[UR20][R10.64] ;  /* 0x060000000abf8fae */ /* 0x000fe2000b901d54 */
[----:B------:R-:W-:Y:S01]  /*ffe0*/  @!P0 IMAD.X R13, R3, 0x1, R247, P4 ;  /* 0x00000001030d8824 */ /* 0x000fe200020e06f7 */
[----:B------:R-:W-:Y:S03]  /*fff0*/  @!P0 LEA R8, P5, R5, R6, 0x1 ;  /* 0x0000000605088211 */ /* 0x000fe600078a08ff */
[----:B------:R-:W-:Y:S01]  /*10000*/  @P0 STS.128 [R191+0x6800], RZ ;  /* 0x006800ffbf000388 */ /* 0x000fe20000000c00 */
[----:B------:R-:W-:Y:S02]  /*10010*/  @!P0 LEA R6, P3, R7, R250, 0x1 ;  /* 0x000000fa07068211 */ /* 0x000fe400078608ff */
[----:B------:R-:W-:Y:S02]  /*10020*/  @!P0 LEA.HI.X R9, R5, R15, R9, 0x1, P5 ;  /* 0x0000000f05098211 */ /* 0x000fe400028f0c09 */
[----:B------:R-:W-:Y:S02]  /*10030*/  @!P0 LEA.HI.X R7, R7, R251, R13, 0x1, P3 ;  /* 0x000000fb07078211 */ /* 0x000fe400018f0c0d */
[----:B------:R-:W-:Y:S01]  /*10040*/  @!P0 LEA.HI.X R5, R12, R249, R14, 0x1, P1 ;  /* 0x000000f90c058211 */ /* 0x000fe200008f0c0e */
[----:B------:R-:W-:Y:S01]  /*10050*/  @!PT LDS RZ, [RZ] ;  /* 0x00000000fffff984 */ /* 0x000fe20000000800 */
[----:B------:R-:W-:Y:S01]  /*10060*/  @!PT LDS RZ, [RZ] ;  /* 0x00000000fffff984 */ /* 0x000fe20000000800 */
[----:B------:R-:W-:Y:S01]  /*10070*/  @!PT LDS RZ, [RZ] ;  /* 0x00000000fffff984 */ /* 0x000fe20000000800 */
[----:B------:R-:W-:Y:S01]  /*10080*/  @!P0 LDGSTS.E.BYPASS.LTC128B.128 [R191+0x6800], desc[UR20][R8.64] ;  /* 0x0680000008bf8fae */ /* 0x000fe2000b901d54 */
[----:B------:R-:W-:Y:S04]  /*10090*/  ISETP.GT.AND P4, PT, R192, RZ, PT ;  /* 0x000000ffc000720c */ /* 0x000fe80003f84270 */
        /* <DEDUP_REMOVED lines=11> */
[----:B------:R-:W1:Y:S05]  /*10150*/  LDSM.16.M88.4 R16, [R176+0x4000] ;  /* 0x00400000b010783b */ /* 0x000e6a0000000200 */
[----:B------:R-:W2:Y:S05]  /*10160*/  LDSM.16.M88.4 R60, [R183+0x2000] ;  /* 0x00200000b73c783b */ /* 0x000eaa0000000200 */
[----:B------:R-:W3:Y:S05]  /*10170*/  LDSM.16.M88.4 R32, [R176+0x4800] ;  /* 0x00480000b020783b */ /* 0x000eea0000000200 */
[----:B------:R-:W0:Y:S05]  /*10180*/  LDGDEPBAR ;  /* 0x00000000000079af */ /* 0x000e2a0000000000 */
[----:B------:R-:W4:Y:S05]  /*10190*/  LDSM.16.M88.4 R48, [R176+0x5000] ;  /* 0x00500000b030783b */ /* 0x000f2a0000000200 */
[----:B------:R-:W5:Y:S05]  /*101a0*/  LDSM.16.M88.4 R140, [R176+0x5800] ;  /* 0x00580000b08c783b */ /* 0x000f6a0000000200 */
[----:B------:R-:W-:Y:S05]  /*101b0*/  LDSM.16.M88.4 R144, [R186] ;  /* 0x00000000ba90783b */ /* 0x000fea0000000200 */
[----:B------:R-:W5:Y:S05]  /*101c0*/  LDSM.16.M88.4 R148, [R182+0x4000] ;  /* 0x00400000b694783b */ /* 0x000f6a0000000200 */
[----:B------:R-:W5:Y:S01]  /*101d0*/  LDSM.16.M88.4 R152, [R186+0x2000] ;  /* 0x00200000ba98783b */ /* 0x000f620000000200 */
[-C--:B-1----:R-:W-:Y:S04]  /*101e0*/  HMMA.16816.F32 R4, R64, R16.reuse, RZ ;  /* 0x000000104004723c */ /* 0x082fe800000018ff */
[----:B------:R-:W1:Y:S02]  /*101f0*/  LDSM.16.M88.4 R156, [R182+0x4800] ;  /* 0x00480000b69c783b */ /* 0x000e640000000200 */
[C---:B--2---:R-:W-:Y:S03]  /*10200*/  HMMA.16816.F32 R8, R60.reuse, R16, RZ ;  /* 0x000000103c08723c */ /* 0x044fe600000018ff */
[----:B------:R-:W2:Y:S03]  /*10210*/  LDSM.16.M88.4 R160, [R182+0x5000] ;  /* 0x00500000b6a0783b */ /* 0x000ea60000000200 */
[-C--:B------:R-:W-:Y:S02]  /*10220*/  HMMA.16816.F32 R12, R60, R18.reuse, RZ ;  /* 0x000000123c0c723c */ /* 0x080fe400000018ff */
[----:B------:R-:W-:Y:S04]  /*10230*/  LDSM.16.M88.4 R164, [R184] ;  /* 0x00000000b8a4783b */ /* 0x000fe80000000200 */
[C---:B------:R-:W-:Y:S01]  /*10240*/  HMMA.16816.F32 R16, R64.reuse, R18, RZ ;  /* 0x000000124010723c */ /* 0x040fe200000018ff */
[----:B------:R-:W-:Y:S05]  /*10250*/  LDSM.16.M88.4 R168, [R187] ;  /* 0x00000000bba8783b */ /* 0x000fea0000000200 */
[-C--:B---3--:R-:W-:Y:S01]  /*10260*/  HMMA.16816.F32 R20, R64, R32.reuse, RZ ;  /* 0x000000204014723c */ /* 0x088fe200000018ff */
[----:B------:R-:W-:Y:S05]  /*10270*/  LDSM.16.M88.4 R172, [R184+0x2000] ;  /* 0x00200000b8ac783b */ /* 0x000fea0000000200 */
        /* <DEDUP_REMOVED lines=10> */
[----:B------:R-:W-:Y:S01]  /*10320*/  HMMA.16816.F32 R64, R64, R142, RZ ;  /* 0x0000008e4040723c */ /* 0x000fe200000018ff */
[----:B------:R-:W3:Y:S05]  /*10330*/  LDSM.16.M88.4 R140, [R182+0x5800] ;  /* 0x00580000b68c783b */ /* 0x000eea0000000200 */
[-C--:B------:R-:W-:Y:S06]  /*10340*/  HMMA.16816.F32 R4, R144, R148.reuse, R4 ;  /* 0x000000949004723c */ /* 0x080fec0000001804 */
[C---:B------:R-:W-:Y:S06]  /*10350*/  HMMA.16816.F32 R8, R152.reuse, R148, R8 ;  /* 0x000000949808723c */ /* 0x040fec0000001808 */
[-C--:B------:R-:W-:Y:S06]  /*10360*/  HMMA.16816.F32 R12, R152, R150.reuse, R12 ;  /* 0x00000096980c723c */ /* 0x080fec000000180c */
[C---:B------:R-:W-:Y:S01]  /*10370*/  HMMA.16816.F32 R16, R144.reuse, R150, R16 ;  /* 0x000000969010723c */ /* 0x040fe20000001810 */
[----:B------:R-:W4:Y:S05]  /*10380*/  LDSM.16.M88.4 R148, [R190] ;  /* 0x00000000be94783b */ /* 0x000f2a0000000200 */
        /* <DEDUP_REMOVED lines=9> */
[----:B------:R-:W-:Y:S05]  /*10420*/  LDSM.16.M88.4 R160, [R185+0x2000] ;  /* 0x00200000b9a0783b */ /* 0x000fea0000000200 */
[-C--:B---3--:R-:W-:Y:S06]  /*10430*/  HMMA.16816.F32 R52, R144, R140.reuse, R52 ;  /* 0x0000008c9034723c */ /* 0x088fec0000001834 */
[C---:B------:R-:W-:Y:S06]  /*10440*/  HMMA.16816.F32 R56, R152.reuse, R140, R56 ;  /* 0x0000008c9838723c */ /* 0x040fec0000001838 */
[-C--:B------:R-:W-:Y:S01]  /*10450*/  HMMA.16816.F32 R60, R152, R142.reuse, R60 ;  /* 0x0000008e983c723c */ /* 0x080fe2000000183c */
[----:B------:R-:W-:Y:S05]  /*10460*/  LDSM.16.M88.4 R152, [R181] ;  /* 0x00000000b598783b */ /* 0x000fea0000000200 */
[----:B------:R-:W-:Y:S01]  /*10470*/  HMMA.16816.F32 R64, R144, R142, R64 ;  /* 0x0000008e9040723c */ /* 0x000fe20000001840 */
[----:B------:R-:W2:Y:S05]  /*10480*/  LDSM.16.M88.4 R140, [R188] ;  /* 0x00000000bc8c783b */ /* 0x000eaa0000000200 */
[-C--:B------:R-:W-:Y:S01]  /*10490*/  HMMA.16816.F32 R4, R164, R168.reuse, R4 ;  /* 0x000000a8a404723c */ /* 0x080fe20000001804 */
[----:B------:R-:W3:Y:S05]  /*104a0*/  LDSM.16.M88.4 R144, [R185] ;  /* 0x00000000b990783b */ /* 0x000eea0000000200 */
[C---:B------:R-:W-:Y:S06]  /*104b0*/  HMMA.16816.F32 R8, R172.reuse, R168, R8 ;  /* 0x000000a8ac08723c */ /* 0x040fec0000001808 */
[-C--:B------:R-:W-:Y:S06]  /*104c0*/  HMMA.16816.F32 R12, R172, R170.reuse, R12 ;  /* 0x000000aaac0c723c */ /* 0x080fec000000180c */
[C---:B------:R-:W-:Y:S01]  /*104d0*/  HMMA.16816.F32 R16, R164.reuse, R170, R16 ;  /* 0x000000aaa410723c */ /* 0x040fe20000001810 */
[----:B------:R-:W5:Y:S05]  /*104e0*/  LDSM.16.M88.4 R168, [R181+0x800] ;  /* 0x00080000b5a8783b */ /* 0x000f6a0000000200 */
[-C--:B----4-:R-:W-:Y:S06]  /*104f0*/  HMMA.16816.F32 R20, R164, R148.reuse, R20 ;  /* 0x00000094a414723c */ /* 0x090fec0000001814 */
[C---:B------:R-:W-:Y:S06]  /*10500*/  HMMA.16816.F32 R24, R172.reuse, R148, R24 ;  /* 0x00000094ac18723c */ /* 0x040fec0000001818 */
[-C--:B------:R-:W-:Y:S06]  /*10510*/  HMMA.16816.F32 R28, R172, R150.reuse, R28 ;  /* 0x00000096ac1c723c */ /* 0x080fec000000181c */
[C---:B------:R-:W-:Y:S01]  /*10520*/  HMMA.16816.F32 R32, R164.reuse, R150, R32 ;  /* 0x00000096a420723c */ /* 0x040fe20000001820 */
[----:B------:R-:W4:Y:S05]  /*10530*/  LDSM.16.M88.4 R148, [R181+0x1000] ;  /* 0x00100000b594783b */ /* 0x000f2a0000000200 */
[-C--:B-1----:R-:W-:Y:S06]  /*10540*/  HMMA.16816.F32 R36, R164, R156.reuse, R36 ;  /* 0x0000009ca424723c */ /* 0x082fec0000001824 */
[C---:B------:R-:W-:Y:S06]  /*10550*/  HMMA.16816.F32 R40, R172.reuse, R156, R40 ;  /* 0x0000009cac28723c */ /* 0x040fec0000001828 */
[-C--:B------:R-:W-:Y:S06]  /*10560*/  HMMA.16816.F32 R44, R172, R158.reuse, R44 ;  /* 0x0000009eac2c723c */ /* 0x080fec000000182c */
[C---:B------:R-:W-:Y:S01]  /*10570*/  HMMA.16816.F32 R48, R164.reuse, R158, R48 ;  /* 0x0000009ea430723c */ /* 0x040fe20000001830 */
[----:B------:R-:W1:Y:S01]  /*10580*/  LDSM.16.M88.4 R156, [R181+0x1800] ;  /* 0x00180000b59c783b */ /* 0x000e620000000200 */
[----:B------:R-:W-:Y:S04]  /*10590*/  DEPBAR.LE SB0, 0x0 ;  /* 0x000080000000791a */ /* 0x000fe80000000000 */
[-C--:B--2---:R-:W-:Y:S01]  /*105a0*/  HMMA.16816.F32 R52, R164, R140.reuse, R52 ;  /* 0x0000008ca434723c */ /* 0x084fe20000001834 */
[----:B------:R-:W-:Y:S05]  /*105b0*/  BAR.SYNC.DEFER_BLOCKING 0x0 ;  /* 0x0000000000007b1d */ /* 0x000fea0000010000 */
[C---:B------:R-:W-:Y:S06]  /*105c0*/  HMMA.16816.F32 R56, R172.reuse, R140, R56 ;  /* 0x0000008cac38723c */ /* 0x040fec0000001838 */
[-C--:B------:R-:W-:Y:S06]  /*105d0*/  HMMA.16816.F32 R60, R172, R142.reuse, R60 ;  /* 0x0000008eac3c723c */ /* 0x080fec000000183c */
[----:B------:R-:W-:Y:S06]  /*105e0*/  HMMA.16816.F32 R64, R164, R142, R64 ;  /* 0x0000008ea440723c */ /* 0x000fec0000001840 */
[-C--:B---3--:R-:W-:Y:S06]  /*105f0*/  HMMA.16816.F32 R4, R144, R152.reuse, R4 ;  /* 0x000000989004723c */ /* 0x088fec0000001804 */
[C---:B------:R-:W-:Y:S06]  /*10600*/  HMMA.16816.F32 R8, R160.reuse, R152, R8 ;  /* 0x00000098a008723c */ /* 0x040fec0000001808 */
[-C--:B------:R-:W-:Y:S06]  /*10610*/  HMMA.16816.F32 R12, R160, R154.reuse, R12 ;  /* 0x0000009aa00c723c */ /* 0x080fec000000180c */
[C---:B------:R-:W-:Y:S06]  /*10620*/  HMMA.16816.F32 R16, R144.reuse, R154, R16 ;  /* 0x0000009a9010723c */ /* 0x040fec0000001810 */
[----:B------:R-:W-:Y:S01]  /*10630*/  FMNMX.FTZ R2, R4, R0, !PT ;  /* 0x0000000004027209 */ /* 0x000fe20007810000 */
[-C--:B-----5:R-:W-:Y:S01]  /*10640*/  HMMA.16816.F32 R20, R144, R168.reuse, R20 ;  /* 0x000000a89014723c */ /* 0x0a0fe20000001814 */
[----:B------:R-:W-:Y:S03]  /*10650*/  P2R R154, PR, RZ, 0x10 ;  /* 0x00000010ff9a7803 */ /* 0x000fe60000000000 */
[----:B------:R-:W-:Y:S02]  /*10660*/  FMNMX.FTZ R2, R5, R2, !PT ;  /* 0x0000000205027209 */ /* 0x000fe40007810000 */
[----:B------:R-:W-:Y:S01]  /*10670*/  FMNMX.FTZ R96, R6, R98, !PT ;  /* 0x0000006206607209 */ /* 0x000fe20007810000 */
[C---:B------:R-:W-:Y:S04]  /*10680*/  HMMA.16816.F32 R24, R160.reuse, R168, R24 ;  /* 0x000000a8a018723c */ /* 0x040fe80000001818 */
[----:B------:R-:W-:Y:S02]  /*10690*/  FMNMX.FTZ R3, R8, R99, !PT ;  /* 0x0000006308037209 */ /* 0x000fe40007810000 */
[----:B------:R-:W-:Y:S01]  /*106a0*/  FMNMX.FTZ R96, R7, R96, !PT ;  /* 0x0000006007607209 */ /* 0x000fe20007810000 */
[-C--:B------:R-:W-:Y:S04]  /*106b0*/  HMMA.16816.F32 R28, R160, R170.reuse, R28 ;  /* 0x000000aaa01c723c */ /* 0x080fe8000000181c */
[----:B------:R-:W-:Y:S02]  /*106c0*/  FMNMX.FTZ R2, R16, R2, !PT ;  /* 0x0000000210027209 */ /* 0x000fe40007810000 */
[C---:B------:R-:W-:Y:S05]  /*106d0*/  HMMA.16816.F32 R32, R144.reuse, R170, R32 ;  /* 0x000000aa9020723c */ /* 0x040fea0000001820 */
[----:B------:R-:W-:Y:S01]  /*106e0*/  FMNMX.FTZ R97, R17, R2, !PT ;  /* 0x0000000211617209 */ /* 0x000fe20007810000 */
[-C--:B----4-:R-:W-:Y:S05]  /*106f0*/  HMMA.16816.F32 R36, R144, R148.reuse, R36 ;  /* 0x000000949024723c */ /* 0x090fea0000001824 */
        /* <DEDUP_REMOVED lines=44> */
.L_x_676:
[----:B-1----:R-:W-:Y:S01]  /*109c0*/  FMNMX.FTZ R96, R66, R153, !PT ;  /* 0x0000009942607209 */ /* 0x002fe20007810000 */
[----:B------:R-:W1:Y:S01]  /*109d0*/  SHFL.BFLY PT, R103, R145, 0x2, 0x1f ;  /* 0x0c401f0091677f89 */ /* 0x000e6200000e0000 */
[----:B------:R-:W-:Y:S02]  /*109e0*/  FMNMX.FTZ R2, R57, R152, !PT ;  /* 0x0000009839027209 */ /* 0x000fe40007810000 */
[----:B------:R-:W-:Y:S02]  /*109f0*/  FMNMX.FTZ R96, R67, R96, !PT ;  /* 0x0000006043607209 */ /* 0x000fe40007810000 */
[----:B------:R-:W-:Y:S02]  /*10a00*/  FMNMX.FTZ R2, R60, R2, !PT ;  /* 0x000000023c027209 */ /* 0x000fe40007810000 */
[----:B------:R-:W-:Y:S01]  /*10a10*/  ISETP.NE.AND P2, PT, R154, RZ, PT ;  /* 0x000000ff9a00720c */ /* 0x000fe20003f45270 */
[----:B------:R-:W2:Y:S01]  /*10a20*/  SHFL.BFLY PT, R143, R96, 0x2, 0x1f ;  /* 0x0c401f00608f7f89 */ /* 0x000ea200000e0000 */
[----:B------:R-:W-:Y:S01]  /*10a30*/  FMNMX.FTZ R3, R61, R2, !PT ;  /* 0x000000023d037209 */ /* 0x000fe20007810000 */
[----:B------:R-:W-:Y:S01]  /*10a40*/  IMAD.SHL.U32 R2, R192, 0x2, RZ ;  /* 0x00000002c0027824 */ /* 0x000fe200078e00ff */
[--C-:B------:R-:W-:Y:S02]  /*10a50*/  LOP3.LUT R140, R199, UR15, R194.reuse, 0x96, !PT ;  /* 0x0000000fc78c7c12 */ /* 0x100fe4000f8e96c2 */
[----:B------:R-:W-:Y:S01]  /*10a60*/  LOP3.LUT R102, R197, UR15, R194, 0x96, !PT ;  /* 0x0000000fc5667c12 */ /* 0x000fe2000f8e96c2 */
[----:B------:R-:W-:Y:S01]  /*10a70*/  VIADD R97, R2, 0x1 ;  /* 0x0000000102617836 */ /* 0x000fe20000000000 */
[C---:B------:R-:W-:Y:S01]  /*10a80*/  LOP3.LUT R2, R195.reuse, UR23, R2, 0x96, !PT ;  /* 0x00000017c3027c12 */ /* 0x040fe2000f8e9602 */
[----:B------:R-:W-:Y:S01]  /*10a90*/  IMAD.WIDE.U32 R140, R140, -0x326172a9, RZ ;  /* 0xcd9e8d578c8c7825 */ /* 0x000fe200078e00ff */
[----:B------:R-:W3:Y:S02]  /*10aa0*/  SHFL.BFLY PT, R144, R3, 0x2, 0x1f ;  /* 0x0c401f0003907f89 */ /* 0x000ee400000e0000 */
[----:B------:R-:W-:Y:S01]  /*10ab0*/  LOP3.LUT R100, R195, UR23, R97, 0x96, !PT ;  /* 0x00000017c3647c12 */ /* 0x000fe2000f8e9661 */
[----:B------:R-:W-:Y:S01]  /*10ac0*/  IMAD.WIDE.U32 R148, R2, -0x326172a9, RZ ;  /* 0xcd9e8d5702947825 */ /* 0x000fe200078e00ff */
[----:B-1----:R-:W-:Y:S03]  /*10ad0*/  FMNMX.FTZ R97, R145, R103, !PT ;  /* 0x0000006791617209 */ /* 0x002fe60007810000 */
[----:B------:R-:W-:Y:S01]  /*10ae0*/  IMAD.WIDE.U32 R102, R102, -0x326172a9, RZ ;  /* 0xcd9e8d5766667825 */ /* 0x000fe200078e00ff */
[----:B------:R-:W-:Y:S02]  /*10af0*/  LOP3.LUT R2, R149, UR16, R222, 0x96, !PT ;  /* 0x0000001095027c12 */ /* 0x000fe4000f8e96de */
[--C-:B------:R-:W-:Y:S01]  /*10b00*/  LOP3.LUT R146, R141, UR14, R148.reuse, 0x96, !PT ;  /* 0x0000000e8d927c12 */ /* 0x100fe2000f8e9694 */
[----:B------:R-:W1:Y:S01]  /*10b10*/  SHFL.BFLY PT, R145, R97, 0x1, 0x1f ;  /* 0x0c201f0061917f89 */ /* 0x000e6200000e0000 */
[----:B------:R-:W-:Y:S01]  /*10b20*/  LOP3.LUT R148, R103, UR14, R148, 0x96, !PT ;  /* 0x0000000e67947c12 */ /* 0x000fe2000f8e9694 */
[----:B------:R-:W-:Y:S01]  /*10b30*/  IMAD.WIDE.U32 R154, R100, -0x326172a9, RZ ;  /* 0xcd9e8d57649a7825 */ /* 0x000fe200078e00ff */
[----:B------:R-:W-:Y:S02]  /*10b40*/  FMNMX.FTZ R100, R10, R101, !PT ;  /* 0x000000650a647209 */ /* 0x000fe40007810000 */
[----:B--2---:R-:W-:Y:S01]  /*10b50*/  FMNMX.FTZ R96, R96, R143, !PT ;  /* 0x0000008f60607209 */ /* 0x004fe20007810000 */
[----:B------:R-:W-:Y:S01]  /*10b60*/  IMAD.WIDE.U32 R156, R2, -0x2daee0ad, RZ ;  /* 0xd2511f53029c7825 */ /* 0x000fe200078e00ff */
[----:B------:R-:W-:Y:S02]  /*10b70*/  FMNMX.FTZ R2, R11, R100, !PT ;  /* 0x000000640b027209 */ /* 0x000fe40007810000 */
[----:B------:R-:W-:Y:S01]  /*10b80*/  LOP3.LUT R103, R103, UR14, R154, 0x96, !PT ;  /* 0x0000000e67677c12 */ /* 0x000fe2000f8e969a */
[----:B------:R-:W2:Y:S01]  /*10b90*/  SHFL.BFLY PT, R100, R96, 0x1, 0x1f ;  /* 0x0c201f0060647f89 */ /* 0x000ea200000e0000 */
[----:B------:R-:W-:Y:S01]  /*10ba0*/  FMNMX.FTZ R2, R14, R2, !PT ;  /* 0x000000020e027209 */ /* 0x000fe20007810000 */
[----:B------:R-:W-:Y:S01]  /*10bb0*/  IMAD.WIDE.U32 R146, R146, -0x2daee0ad, RZ ;  /* 0xd2511f5392927825 */ /* 0x000fe200078e00ff */
[----:B---3--:R-:W-:Y:S02]  /*10bc0*/  FMNMX.FTZ R3, R3, R144, !PT ;  /* 0x0000009003037209 */ /* 0x008fe40007810000 */
[----:B------:R-:W-:Y:S01]  /*10bd0*/  FMNMX.FTZ R2, R15, R2, !PT ;  /* 0x000000020f027209 */ /* 0x000fe20007810000 */
[----:B------:R-:W-:Y:S01]  /*10be0*/  IMAD.WIDE.U32 R166, R103, -0x2daee0ad, RZ ;  /* 0xd2511f5367a67825 */ /* 0x000fe200078e00ff */
[----:B------:R-:W-:Y:S01]  /*10bf0*/  LOP3.LUT R152, R155, UR16, R222, 0x96, !PT ;  /* 0x000000109b987c12 */ /* 0x000fe2000f8e96de */
[----:B------:R-:W3:Y:S01]  /*10c00*/  SHFL.BFLY PT, R143, R3, 0x1, 0x1f ;  /* 0x0c201f00038f7f89 */ /* 0x000ee200000e0000 */
[----:B------:R-:W-:Y:S02]  /*10c10*/  FMNMX.FTZ R2, R26, R2, !PT ;  /* 0x000000021a027209 */ /* 0x000fe40007810000 */
[----:B------:R-:W-:Y:S01]  /*10c20*/  LOP3.LUT R151, R141, UR14, R154, 0x96, !PT ;  /* 0x0000000e8d977c12 */ /* 0x000fe2000f8e969a */
[----:B------:R-:W-:Y:S01]  /*10c30*/  IMAD.WIDE.U32 R152, R152, -0x2daee0ad, RZ ;  /* 0xd2511f5398987825 */ /* 0x000fe200078e00ff */
[----:B------:R-:W-:Y:S02]  /*10c40*/  FMNMX.FTZ R2, R27, R2, !PT ;  /* 0x000000021b027209 */ /* 0x000fe40007810000 */
[----:B-1----:R-:W-:Y:S01]  /*10c50*/  FMNMX.FTZ R97, R97, R145, !PT ;  /* 0x0000009161617209 */ /* 0x002fe20007810000 */
[----:B------:R-:W-:Y:S01]  /*10c60*/  IMAD.WIDE.U32 R164, R151, -0x2daee0ad, RZ ;  /* 0xd2511f5397a47825 */ /* 0x000fe200078e00ff */
[----:B------:R-:W-:Y:S02]  /*10c70*/  FMNMX.FTZ R2, R30, R2, !PT ;  /* 0x000000021e027209 */ /* 0x000fe40007810000 */
[----:B------:R-:W-:Y:S01]  /*10c80*/  LOP3.LUT R142, R149, UR16, R220, 0x96, !PT ;  /* 0x00000010958e7c12 */ /* 0x000fe2000f8e96dc */
[----:B------:R-:W-:Y:S01]  /*10c90*/  FADD.FTZ R0, -R97, R0 ;  /* 0x0000000061007221 */ /* 0x000fe20000010100 */
[----:B------:R-:W-:Y:S01]  /*10ca0*/  FMNMX.FTZ R103, R31, R2, !PT ;  /* 0x000000021f677209 */ /* 0x000fe20007810000 */
[----:B------:R-:W-:Y:S01]  /*10cb0*/  IMAD.WIDE.U32 R148, R148, -0x2daee0ad, RZ ;  /* 0xd2511f5394947825 */ /* 0x000fe200078e00ff */
[----:B------:R-:W-:Y:S02]  /*10cc0*/  LOP3.LUT R151, R165, UR11, R152, 0x96, !PT ;  /* 0x0000000ba5977c12 */ /* 0x000fe4000f8e9698 */
[----:B--2---:R-:W-:Y:S01]  /*10cd0*/  FMNMX.FTZ R96, R96, R100, !PT ;  /* 0x0000006460607209 */ /* 0x004fe20007810000 */
[----:B------:R-:W-:Y:S01]  /*10ce0*/  FMUL.FTZ R2, R0, UR4 ;  /* 0x0000000400027c20 */ /* 0x000fe20008410000 */
[----:B------:R-:W-:Y:S01]  /*10cf0*/  FMNMX.FTZ R103, R42, R103, !PT ;  /* 0x000000672a677209 */ /* 0x000fe20007810000 */
[----:B------:R-:W-:Y:S01]  /*10d00*/  IMAD.WIDE.U32 R162, R151, -0x326172a9, RZ ;  /* 0xcd9e8d5797a27825 */ /* 0x000fe200078e00ff */
[----:B------:R-:W-:Y:S01]  /*10d10*/  LOP3.LUT R150, R155, UR16, R220, 0x96, !PT ;  /* 0x000000109b967c12 */ /* 0x000fe2000f8e96dc */
[----:B------:R1:W2:Y:S01]  /*10d20*/  MUFU.EX2 R100, R2 ;  /* 0x0000000200647308 */ /* 0x0002a20000000800 */
[----:B------:R-:W-:Y:S01]  /*10d30*/  FMNMX.FTZ R103, R43, R103, !PT ;  /* 0x000000672b677209 */ /* 0x000fe20007810000 */
[----:B------:R-:W-:Y:S01]  /*10d40*/  FADD.FTZ R0, -R96, R98 ;  /* 0x0000006260007221 */ /* 0x000fe20000010100 */
[----:B---3--:R-:W-:Y:S01]  /*10d50*/  FMNMX.FTZ R3, R3, R143, !PT ;  /* 0x0000008f03037209 */ /* 0x008fe20007810000 */
[C---:B------:R-:W-:Y:S01]  /*10d60*/  FMUL.FTZ R152, R97.reuse, UR4 ;  /* 0x0000000461987c20 */ /* 0x040fe20008410000 */
[----:B------:R-:W-:Y:S01]  /*10d70*/  FMNMX.FTZ R103, R46, R103, !PT ;  /* 0x000000672e677209 */ /* 0x000fe20007810000 */
[----:B------:R-:W-:Y:S01]  /*10d80*/  IMAD.WIDE.U32 R154, R142, -0x2daee0ad, RZ ;  /* 0xd2511f538e9a7825 */ /* 0x000fe200078e00ff */
[----:B------:R-:W-:Y:S02]  /*10d90*/  FSETP.NEU.FTZ.AND P1, PT, R97, -INF , PT ;  /* 0xff8000006100780b */ /* 0x000fe40003f3d000 */
[----:B------:R-:W-:Y:S02]  /*10da0*/  LOP3.LUT R142, R147, UR11, R156, 0x96, !PT ;  /* 0x0000000b938e7c12 */ /* 0x000fe4000f8e969c */
[----:B------:R-:W-:Y:S02]  /*10db0*/  FSEL R152, R152, RZ, P1 ;  /* 0x000000ff98987208 */ /* 0x000fe40000800000 */
[----:B------:R-:W-:Y:S01]  /*10dc0*/  LOP3.LUT R147, R149, UR11, R154, 0x96, !PT ;  /* 0x0000000b95937c12 */ /* 0x000fe2000f8e969a */
[----:B------:R-:W-:Y:S01]  /*10dd0*/  IMAD.WIDE.U32 R142, R142, -0x326172a9, RZ ;  /* 0xcd9e8d578e8e7825 */ /* 0x000fe200078e00ff */
[----:B------:R-:W-:Y:S02]  /*10de0*/  LOP3.LUT R149, R153, UR13, R198, 0x96, !PT ;  /* 0x0000000d99957c12 */ /* 0x000fe4000f8e96c6 */
[----:B------:R-:W-:Y:S01]  /*10df0*/  FSETP.NEU.FTZ.AND P1, PT, R96, -INF , PT ;  /* 0xff8000006000780b */ /* 0x000fe20003f3d000 */
[----:B-1----:R-:W-:Y:S01]  /*10e00*/  FMUL.FTZ R2, R0, UR4 ;  /* 0x0000000400027c20 */ /* 0x002fe20008410000 */
[----:B------:R-:W-:Y:S01]  /*10e10*/  FADD.FTZ R0, -R3, R99 ;  /* 0x0000006303007221 */ /* 0x000fe20000010100 */
[--C-:B------:R-:W-:Y:S01]  /*10e20*/  FFMA.FTZ R64, R64, UR4, -R152.reuse ;  /* 0x0000000440407c23 */ /* 0x100fe20008010898 */
[----:B------:R-:W-:Y:S01]  /*10e30*/  FFMA.FTZ R65, R65, UR4, -R152 ;  /* 0x0000000441417c23 */ /* 0x000fe20008010898 */
[----:B------:R1:W3:Y:S01]  /*10e40*/  MUFU.EX2 R99, R2 ;  /* 0x0000000200637308 */ /* 0x0002e20000000800 */
[----:B------:R-:W-:Y:S01]  /*10e50*/  LOP3.LUT R144, R155, UR13, R196, 0x96, !PT ;  /* 0x0000000d9b907c12 */ /* 0x000fe2000f8e96c4 */
[----:B------:R-:W-:Y:S01]  /*10e60*/  FMUL.FTZ R0, R0, UR4 ;  /* 0x0000000400007c20 */ /* 0x000fe20008410000 */
[----:B------:R-:W-:Y:S01]  /*10e70*/  LOP3.LUT R141, R157, UR13, R198, 0x96, !PT ;  /* 0x0000000d9d8d7c12 */ /* 0x000fe2000f8e96c6 */
[----:B------:R-:W-:Y:S01]  /*10e80*/  FMUL.FTZ R153, R96, UR4 ;  /* 0x0000000460997c20 */ /* 0x000fe20008410000 */
[----:B------:R-:W-:Y:S04]  /*10e90*/  IMAD.WIDE.U32 R154, R150, -0x2daee0ad, RZ ;  /* 0xd2511f53969a7825 */ /* 0x000fe800078e00ff */
[----:B--2---:R-:W-:Y:S01]  /*10ea0*/  FMUL.FTZ R68, R100, R68 ;  /* 0x0000004464447220 */ /* 0x004fe20000410000 */
[----:B------:R2:W4:Y:S01]  /*10eb0*/  MUFU.EX2 R98, R0 ;  /* 0x0000000000627308 */ /* 0x0005220000000800 */
[----:B------:R-:W-:Y:S01]  /*10ec0*/  FSEL R153, R153, RZ, P1 ;  /* 0x000000ff99997208 */ /* 0x000fe20000800000 */
[----:B------:R-:W-:Y:S01]  /*10ed0*/  IMAD.WIDE.U32 R156, R144, -0x326172a9, RZ ;  /* 0xcd9e8d57909c7825 */ /* 0x000fe200078e00ff */
[----:B------:R-:W-:Y:S02]  /*10ee0*/  LOP3.LUT R158, R155, UR13, R196, 0x96, !PT ;  /* 0x0000000d9b9e7c12 */ /* 0x000fe4000f8e96c4 */
[----:B------:R-:W-:Y:S01]  /*10ef0*/  LOP3.LUT R159, R167, UR11, R154, 0x96, !PT ;  /* 0x0000000ba79f7c12 */ /* 0x000fe2000f8e969a */
[--C-:B------:R-:W-:Y:S01]  /*10f00*/  FFMA.FTZ R38, R38, UR4, -R153.reuse ;  /* 0x0000000426267c23 */ /* 0x100fe20008010899 */
[----:B------:R-:W-:Y:S01]  /*10f10*/  FSETP.NEU.FTZ.AND P1, PT, R3, -INF , PT ;  /* 0xff8000000300780b */ /* 0x000fe20003f3d000 */
[--C-:B------:R-:W-:Y:S01]  /*10f20*/  FFMA.FTZ R39, R39, UR4, -R153.reuse ;  /* 0x0000000427277c23 */ /* 0x100fe20008010899 */
[----:B-1----:R-:W-:Y:S01]  /*10f30*/  FMNMX.FTZ R2, R47, R103, !PT ;  /* 0x000000672f027209 */ /* 0x002fe20007810000 */
[--C-:B------:R-:W-:Y:S01]  /*10f40*/  FFMA.FTZ R66, R66, UR4, -R153.reuse ;  /* 0x0000000442427c23 */ /* 0x100fe20008010899 */
[----:B------:R-:W-:Y:S01]  /*10f50*/  LOP3.LUT R103, R157, UR12, R102, 0x96, !PT ;  /* 0x0000000c9d677c12 */ /* 0x000fe2000f8e9666 */
[--C-:B------:R-:W-:Y:S01]  /*10f60*/  FFMA.FTZ R16, R16, UR4, -R152.reuse ;  /* 0x0000000410107c23 */ /* 0x100fe20008010898 */
[----:B------:R-:W-:Y:S01]  /*10f70*/  FMNMX.FTZ R2, R58, R2, !PT ;  /* 0x000000023a027209 */ /* 0x000fe20007810000 */
[----:B------:R-:W-:Y:S01]  /*10f80*/  FFMA.FTZ R17, R17, UR4, -R152 ;  /* 0x0000000411117c23 */ /* 0x000fe20008010898 */
[--C-:B------:R-:W-:Y:S01]  /*10f90*/  FFMA.FTZ R67, R67, UR4, -R153.reuse ;  /* 0x0000000443437c23 */ /* 0x100fe20008010899 */
[----:B------:R-:W-:Y:S01]  /*10fa0*/  MUFU.EX2 R234, R16 ;  /* 0x0000001000ea7308 */ /* 0x000fe20000000800 */
[----:B--2---:R-:W-:Y:S01]  /*10fb0*/  FMNMX.FTZ R0, R59, R2, !PT ;  /* 0x000000023b007209 */ /* 0x004fe20007810000 */
[--C-:B------:R-:W-:Y:S01]  /*10fc0*/  FFMA.FTZ R54, R54, UR4, -R153.reuse ;  /* 0x0000000436367c23 */ /* 0x100fe20008010899 */
[--C-:B------:R-:W-:Y:S01]  /*10fd0*/  FFMA.FTZ R18, R18, UR4, -R153.reuse ;  /* 0x0000000412127c23 */ /* 0x100fe20008010899 */
[--C-:B------:R-:W-:Y:S01]  /*10fe0*/  FFMA.FTZ R19, R19, UR4, -R153.reuse ;  /* 0x0000000413137c23 */ /* 0x100fe20008010899 */
[----:B------:R-:W-:Y:S01]  /*10ff0*/  FMNMX.FTZ R0, R62, R0, !PT ;  /* 0x000000003e007209 */ /* 0x000fe20007810000 */
[--C-:B------:R-:W-:Y:S01]  /*11000*/  FFMA.FTZ R6, R6, UR4, -R153.reuse ;  /* 0x0000000406067c23 */ /* 0x100fe20008010899 */
[--C-:B------:R-:W-:Y:S03]  /*11010*/  FFMA.FTZ R7, R7, UR4, -R153.reuse ;  /* 0x0000000407077c23 */ /* 0x100fe60008010899 */
[----:B------:R1:W-:Y:S01]  /*11020*/  MUFU.EX2 R232, R18 ;  /* 0x0000001200e87308 */ /* 0x0003e20000000800 */
[----:B------:R-:W-:Y:S01]  /*11030*/  FMNMX.FTZ R0, R63, R0, !PT ;  /* 0x000000003f007209 */ /* 0x000fe20007810000 */
[----:B------:R-:W-:Y:S04]  /*11040*/  IMAD.WIDE.U32 R154, R141, -0x326172a9, RZ ;  /* 0xcd9e8d578d9a7825 */ /* 0x000fe800078e00ff */
[C---:B------:R-:W-:Y:S01]  /*11050*/  FMUL.FTZ R69, R100.reuse, R69 ;  /* 0x0000004564457220 */ /* 0x040fe20000410000 */
[----:B---3--:R-:W-:Y:S01]  /*11060*/  FMUL.FTZ R70, R99, R70 ;  /* 0x0000004663467220 */ /* 0x008fe20000410000 */
[----:B------:R-:W2:Y:S01]  /*11070*/  SHFL.BFLY PT, R2, R0, 0x2, 0x1f ;  /* 0x0c401f0000027f89 */ /* 0x000ea200000e0000 */
[----:B------:R-:W-:Y:S01]  /*11080*/  LOP3.LUT R150, R155, UR12, R140, 0x96, !PT ;  /* 0x0000000c9b967c12 */ /* 0x000fe2000f8e968c */
[----:B------:R3:W5:Y:S01]  /*11090*/  MUFU.EX2 R233, R17 ;  /* 0x0000001100e97308 */ /* 0x0007620000000800 */
[----:B------:R-:W-:Y:S01]  /*110a0*/  LOP3.LUT R141, R143, UR10, R154, 0x96, !PT ;  /* 0x0000000a8f8d7c12 */ /* 0x000fe2000f8e969a */
[----:B------:R-:W-:Y:S04]  /*110b0*/  IMAD.WIDE.U32 R154, R149, -0x326172a9, RZ ;  /* 0xcd9e8d57959a7825 */ /* 0x000fe800078e00ff */
[----:B------:R-:W-:Y:S01]  /*110c0*/  FMUL.FTZ R71, R99, R71 ;  /* 0x0000004763477220 */ /* 0x000fe20000410000 */
[----:B------:R-:W-:Y:S01]  /*110d0*/  FMUL.FTZ R72, R100, R72 ;  /* 0x0000004864487220 */ /* 0x000fe20000410000 */
[----:B------:R-:W-:Y:S01]  /*110e0*/  IMAD.WIDE.U32 R150, R150, -0x2daee0ad, RZ ;  /* 0xd2511f5396967825 */ /* 0x000fe200078e00ff */
[----:B------:R-:W-:Y:S01]  /*110f0*/  LOP3.LUT R165, R155, UR12, R140, 0x96, !PT ;  /* 0x0000000c9ba57c12 */ /* 0x000fe2000f8e968c */
[----:B------:R-:W-:Y:S01]  /*11100*/  MUFU.EX2 R227, R7 ;  /* 0x0000000700e37308 */ /* 0x000fe20000000800 */
[----:B------:R-:W-:Y:S01]  /*11110*/  LOP3.LUT R163, R163, UR10, R154, 0x96, !PT ;  /* 0x0000000aa3a37c12 */ /* 0x000fe2000f8e969a */
[----:B------:R-:W-:Y:S04]  /*11120*/  IMAD.WIDE.U32 R140, R141, -0x2daee0ad, RZ ;  /* 0xd2511f538d8c7825 */ /* 0x000fe800078e00ff */
[----:B------:R-:W-:Y:S01]  /*11130*/  FMUL.FTZ R154, R3, UR4 ;  /* 0x00000004039a7c20 */ /* 0x000fe20008410000 */
[----:B------:R-:W-:Y:S01]  /*11140*/  FMUL.FTZ R73, R100, R73 ;  /* 0x0000004964497220 */ /* 0x000fe20000410000 */
[----:B------:R-:W-:Y:S01]  /*11150*/  IMAD.WIDE.U32 R144, R147, -0x326172a9, RZ ;  /* 0xcd9e8d5793907825 */ /* 0x000fe200078e00ff */
[----:B-1----:R-:W-:Y:S01]  /*11160*/  LOP3.LUT R18, R141, UR5, R150, 0x96, !PT ;  /* 0x000000058d127c12 */ /* 0x002fe2000f8e9696 */
[----:B------:R-:W-:Y:S01]  /*11170*/  MUFU.EX2 R228, R6 ;  /* 0x0000000600e47308 */ /* 0x000fe20000000800 */
[----:B------:R-:W-:Y:S01]  /*11180*/  FSEL R154, R154, RZ, P1 ;  /* 0x000000ff9a9a7208 */ /* 0x000fe20000800000 */
[----:B---3--:R-:W-:Y:S01]  /*11190*/  IMAD.WIDE.U32 R16, R158, -0x326172a9, RZ ;  /* 0xcd9e8d579e107825 */ /* 0x008fe200078e00ff */
[----:B------:R-:W-:Y:S03]  /*111a0*/  LOP3.LUT R156, R145, UR10, R156, 0x96, !PT ;  /* 0x0000000a919c7c12 */ /* 0x000fe6000f8e969c */
[----:B------:R-:W-:Y:S01]  /*111b0*/  FMUL.FTZ R74, R99, R74 ;  /* 0x0000004a634a7220 */ /* 0x000fe20000410000 */
[----:B--2---:R-:W-:Y:S01]  /*111c0*/  FMNMX.FTZ R0, R0, R2, !PT ;  /* 0x0000000200007209 */ /* 0x004fe20007810000 */
[----:B------:R-:W-:Y:S01]  /*111d0*/  FFMA.FTZ R4, R4, UR4, -R152 ;  /* 0x0000000404047c23 */ /* 0x000fe20008010898 */
[----:B------:R-:W-:Y:S01]  /*111e0*/  LOP3.LUT R167, R17, UR12, R102, 0x96, !PT ;  /* 0x0000000c11a77c12 */ /* 0x000fe2000f8e9666 */
[----:B------:R1:W-:Y:S01]  /*111f0*/  MUFU.EX2 R231, R19 ;  /* 0x0000001300e77308 */ /* 0x0003e20000000800 */
[----:B------:R-:W-:Y:S01]  /*11200*/  LOP3.LUT R102, R151, UR9, R146, 0x96, !PT ;  /* 0x0000000997667c12 */ /* 0x000fe2000f8e9692 */
[----:B------:R-:W-:Y:S01]  /*11210*/  IMAD.WIDE.U32 R168, R159, -0x326172a9, RZ ;  /* 0xcd9e8d579fa87825 */ /* 0x000fe200078e00ff */
[----:B------:R-:W2:Y:S03]  /*11220*/  SHFL.BFLY PT, R2, R0, 0x1, 0x1f ;  /* 0x0c201f0000027f89 */ /* 0x000ea600000e0000 */
[----:B------:R-:W-:Y:S01]  /*11230*/  FFMA.FTZ R5, R5, UR4, -R152 ;  /* 0x0000000405057c23 */ /* 0x000fe20008010898 */
[----:B------:R-:W-:Y:S01]  /*11240*/  FFMA.FTZ R8, R8, UR4, -R154 ;  /* 0x0000000408087c23 */ /* 0x000fe2000801089a */
[----:B------:R-:W-:Y:S02]  /*11250*/  LOP3.LUT R169, R169, UR10, R16, 0x96, !PT ;  /* 0x0000000aa9a97c12 */ /* 0x000fe4000f8e9610 */
[----:B------:R3:W-:Y:S01]  /*11260*/  MUFU.EX2 R230, R4 ;  /* 0x0000000400e67308 */ /* 0x0007e20000000800 */
[----:B------:R-:W-:Y:S04]  /*11270*/  IMAD.WIDE.U32 R16, R103, -0x2daee0ad, RZ ;  /* 0xd2511f5367107825 */ /* 0x000fe800078e00ff */
[--C-:B------:R-:W-:Y:S01]  /*11280*/  FFMA.FTZ R9, R9, UR4, -R154.reuse ;  /* 0x0000000409097c23 */ /* 0x100fe2000801089a */
[----:B------:R-:W-:Y:S01]  /*11290*/  FFMA.FTZ R12, R12, UR4, -R154 ;  /* 0x000000040c0c7c23 */ /* 0x000fe2000801089a */
[----:B------:R-:W-:Y:S01]  /*112a0*/  IMAD.WIDE.U32 R156, R156, -0x2daee0ad, RZ ;  /* 0xd2511f539c9c7825 */ /* 0x000fe200078e00ff */
[----:B------:R-:W-:Y:S02]  /*112b0*/  LOP3.LUT R143, R17, UR9, R148, 0x96, !PT ;  /* 0x00000009118f7c12 */ /* 0x000fe4000f8e9694 */
[----:B------:R4:W5:Y:S01]  /*112c0*/  MUFU.EX2 R229, R5 ;  /* 0x0000000500e57308 */ /* 0x0009620000000800 */
[----:B------:R-:W-:Y:S01]  /*112d0*/  FFMA.FTZ R13, R13, UR4, -R154 ;  /* 0x000000040d0d7c23 */ /* 0x000fe2000801089a */
[----:B------:R-:W-:Y:S01]  /*112e0*/  LOP3.LUT R16, R157, UR5, R16, 0x96, !PT ;  /* 0x000000059d107c12 */ /* 0x000fe2000f8e9610 */
[----:B------:R-:W-:Y:S04]  /*112f0*/  IMAD.WIDE.U32 R102, R102, -0x326172a9, RZ ;  /* 0xcd9e8d5766667825 */ /* 0x000fe800078e00ff */
[--C-:B------:R-:W-:Y:S01]  /*11300*/  FFMA.FTZ R24, R24, UR4, -R154.reuse ;  /* 0x0000000418187c23 */ /* 0x100fe2000801089a */
[----:B------:R-:W-:Y:S01]  /*11310*/  FFMA.FTZ R28, R28, UR4, -R154 ;  /* 0x000000041c1c7c23 */ /* 0x000fe2000801089a */
[----:B-1----:R-:W-:Y:S01]  /*11320*/  IMAD.WIDE.U32 R18, R18, -0x326172a9, RZ ;  /* 0xcd9e8d5712127825 */ /* 0x002fe200078e00ff */
[----:B------:R-:W-:Y:S01]  /*11330*/  LOP3.LUT R146, R103, UR8, R142, 0x96, !PT ;  /* 0x0000000867927c12 */ /* 0x000fe2000f8e968e */
[----:B------:R1:W-:Y:S02]  /*11340*/  MUFU.EX2 R218, R8 ;  /* 0x0000000800da7308 */ /* 0x0003e40000000800 */
[----:B------:R-:W-:Y:S01]  /*11350*/  FFMA.FTZ R29, R29, UR4, -R154 ;  /* 0x000000041d1d7c23 */ /* 0x000fe2000801089a */
[----:B--2---:R-:W-:Y:S01]  /*11360*/  FMNMX.FTZ R2, R0, R2, !PT ;  /* 0x0000000200027209 */ /* 0x004fe20007810000 */
[----:B------:R-:W-:Y:S01]  /*11370*/  IMAD.WIDE.U32 R16, R16, -0x326172a9, RZ ;  /* 0xcd9e8d5710107825 */ /* 0x000fe200078e00ff */
[----:B---3--:R-:W-:Y:S02]  /*11380*/  LOP3.LUT R4, R18, 0xffff, RZ, 0xc0, !PT ;  /* 0x0000ffff12047812 */ /* 0x008fe400078ec0ff */
[----:B------:R-:W-:Y:S01]  /*11390*/  SHF.R.U32.HI R103, RZ, 0x10, R18 ;  /* 0x00000010ff677819 */ /* 0x000fe20000011612 */
[----:B------:R-:W-:Y:S01]  /*113a0*/  IMAD.WIDE.U32 R142, R143, -0x326172a9, RZ ;  /* 0xcd9e8d578f8e7825 */ /* 0x000fe200078e00ff */
[----:B------:R-:W-:Y:S01]  /*113b0*/  LOP3.LUT R102, R19, UR17, R102, 0x96, !PT ;  /* 0x0000001113667c12 */ /* 0x000fe2000f8e9666 */
[----:B------:R2:W-:Y:S01]  /*113c0*/  MUFU.EX2 R217, R9 ;  /* 0x0000000900d97308 */ /* 0x0005e20000000800 */
[----:B------:R-:W-:Y:S01]  /*113d0*/  SHF.R.U32.HI R6, RZ, 0x10, R16 ;  /* 0x00000010ff067819 */ /* 0x000fe20000011610 */
[--C-:B------:R-:W-:Y:S01]  /*113e0*/  FFMA.FTZ R40, R40, UR4, -R154.reuse ;  /* 0x0000000428287c23 */ /* 0x100fe2000801089a */
[----:B------:R-:W-:Y:S01]  /*113f0*/  LOP3.LUT R145, R18, 0xff, RZ, 0xc0, !PT ;  /* 0x000000ff12917812 */ /* 0x000fe200078ec0ff */
[----:B------:R-:W-:Y:S01]  /*11400*/  FFMA.FTZ R41, R41, UR4, -R154 ;  /* 0x0000000429297c23 */ /* 0x000fe2000801089a */
[----:B------:R-:W-:Y:S01]  /*11410*/  SHF.R.U32.HI R19, RZ, 0x18, R18 ;  /* 0x00000018ff137819 */ /* 0x000fe20000011612 */
[----:B------:R-:W-:Y:S01]  /*11420*/  FFMA.FTZ R44, R44, UR4, -R154 ;  /* 0x000000042c2c7c23 */ /* 0x000fe2000801089a */
[----:B----4-:R-:W-:Y:S03]  /*11430*/  SHF.R.U32.HI R5, RZ, 0x8, R4 ;  /* 0x00000008ff057819 */ /* 0x010fe60000011604 */
[----:B------:R-:W-:Y:S01]  /*11440*/  MUFU.EX2 R226, R12 ;  /* 0x0000000c00e27308 */ /* 0x000fe20000000800 */
[----:B------:R-:W-:Y:S01]  /*11450*/  LOP3.LUT R18, R17, UR17, R142, 0x96, !PT ;  /* 0x0000001111127c12 */ /* 0x000fe2000f8e968e */
[----:B-1----:R-:W-:Y:S01]  /*11460*/  FFMA.FTZ R8, R33, UR4, -R152 ;  /* 0x0000000421087c23 */ /* 0x002fe20008010898 */
[----:B------:R-:W-:Y:S01]  /*11470*/  LOP3.LUT R4, R103, 0xff, RZ, 0xc0, !PT ;  /* 0x000000ff67047812 */ /* 0x000fe200078ec0ff */
[--C-:B------:R-:W-:Y:S01]  /*11480*/  FFMA.FTZ R45, R45, UR4, -R154.reuse ;  /* 0x000000042d2d7c23 */ /* 0x100fe2000801089a */
[----:B------:R-:W-:Y:S01]  /*11490*/  LOP3.LUT R17, R16, 0xffff, RZ, 0xc0, !PT ;  /* 0x0000ffff10117812 */ /* 0x000fe200078ec0ff */
[----:B------:R-:W-:Y:S01]  /*114a0*/  FFMA.FTZ R56, R56, UR4, -R154 ;  /* 0x0000000438387c23 */ /* 0x000fe2000801089a */
[----:B------:R-:W-:Y:S03]  /*114b0*/  LOP3.LUT R141, R16, 0xff, RZ, 0xc0, !PT ;  /* 0x000000ff108d7812 */ /* 0x000fe600078ec0ff */
[----:B------:R1:W-:Y:S01]  /*114c0*/  MUFU.EX2 R213, R8 ;  /* 0x0000000800d57308 */ /* 0x0003e20000000800 */
[----:B------:R-:W-:Y:S01]  /*114d0*/  LOP3.LUT R0, R6, 0xff, RZ, 0xc0, !PT ;  /* 0x000000ff06007812 */ /* 0x000fe200078ec0ff */
[----:B--2---:R-:W-:Y:S01]  /*114e0*/  FFMA.FTZ R9, R34, UR4, -R153 ;  /* 0x0000000422097c23 */ /* 0x004fe20008010899 */
[----:B------:R-:W-:Y:S01]  /*114f0*/  SHF.R.U32.HI R16, RZ, 0x18, R16 ;  /* 0x00000018ff107819 */ /* 0x000fe20000011610 */
[----:B------:R-:W-:Y:S01]  /*11500*/  IMAD.WIDE.U32 R6, R146, -0x2daee0ad, RZ ;  /* 0xd2511f5392067825 */ /* 0x000fe200078e00ff */
[----:B------:R-:W-:Y:S02]  /*11510*/  PRMT R19, R4, 0x5410, R19 ;  /* 0x0000541004137816 */ /* 0x000fe40000000013 */
[----:B------:R-:W-:Y:S03]  /*11520*/  LOP3.LUT R144, R143, UR8, R144, 0x96, !PT ;  /* 0x000000088f907c12 */ /* 0x000fe6000f8e9690 */
[----:B------:R2:W-:Y:S01]  /*11530*/  MUFU.EX2 R212, R9 ;  /* 0x0000000900d47308 */ /* 0x0005e20000000800 */
[----:B------:R-:W-:Y:S01]  /*11540*/  SHF.R.U32.HI R4, RZ, 0x8, R17 ;  /* 0x00000008ff047819 */ /* 0x000fe20000011611 */
[----:B------:R-:W-:Y:S01]  /*11550*/  FFMA.FTZ R57, R57, UR4, -R154 ;  /* 0x0000000439397c23 */ /* 0x000fe2000801089a */
[----:B------:R-:W-:Y:S01]  /*11560*/  PRMT R147, R0, 0x5410, R16 ;  /* 0x0000541000937816 */ /* 0x000fe20000000010 */
[----:B------:R-:W-:Y:S01]  /*11570*/  FFMA.FTZ R16, R35, UR4, -R153 ;  /* 0x0000000423107c23 */ /* 0x000fe20008010899 */
[----:B------:R-:W-:Y:S01]  /*11580*/  LOP3.LUT R103, R7, UR18, R140, 0x96, !PT ;  /* 0x0000001207677c12 */ /* 0x000fe2000f8e968c */
[----:B------:R-:W-:Y:S01]  /*11590*/  FFMA.FTZ R60, R60, UR4, -R154 ;  /* 0x000000043c3c7c23 */ /* 0x000fe2000801089a */
[----:B------:R-:W-:Y:S01]  /*115a0*/  LOP3.LUT R148, R6, 0xffff, RZ, 0xc0, !PT ;  /* 0x0000ffff06947812 */ /* 0x000fe200078ec0ff */
[----:B------:R-:W-:Y:S01]  /*115b0*/  FMUL.FTZ R155, R2, UR4 ;  /* 0x00000004029b7c20 */ /* 0x000fe20008410000 */
[----:B------:R-:W-:Y:S01]  /*115c0*/  LOP3.LUT R0, R102, 0xffff, RZ, 0xc0, !PT ;  /* 0x0000ffff66007812 */ /* 0x000fe200078ec0ff */
[----:B-1----:R-:W-:Y:S01]  /*115d0*/  FMUL.FTZ R8, R98, R104 ;  /* 0x0000006862087220 */ /* 0x002fe20000410000 */
[----:B------:R-:W-:Y:S01]  /*115e0*/  PRMT R145, R145, 0x5410, R5 ;  /* 0x0000541091917816 */ /* 0x000fe20000000005 */
[----:B------:R1:W-:Y:S01]  /*115f0*/  MUFU.EX2 R201, R28 ;  /* 0x0000001c00c97308 */ /* 0x0003e20000000800 */
[----:B------:R-:W-:Y:S01]  /*11600*/  PRMT R146, R141, 0x5410, R4 ;  /* 0x000054108d927816 */ /* 0x000fe20000000004 */
[----:B------:R-:W-:Y:S01]  /*11610*/  IMAD.WIDE.U32 R4, R144, -0x2daee0ad, RZ ;  /* 0xd2511f5390047825 */ /* 0x000fe200078e00ff */
[----:B------:R-:W-:Y:S02]  /*11620*/  SHF.R.U32.HI R7, RZ, 0x10, R18 ;  /* 0x00000010ff077819 */ /* 0x000fe40000011612 */
[--C-:B------:R-:W-:Y:S01]  /*11630*/  SHF.R.U32.HI R149, RZ, 0x10, R6.reuse ;  /* 0x00000010ff957819 */ /* 0x100fe20000011606 */
[----:B--2---:R-:W-:Y:S01]  /*11640*/  FMUL.FTZ R9, R98, R105 ;  /* 0x0000006962097220 */ /* 0x004fe20000410000 */
[----:B------:R-:W-:Y:S03]  /*11650*/  LOP3.LUT R161, R6, 0xff, RZ, 0xc0, !PT ;  /* 0x000000ff06a17812 */ /* 0x000fe600078ec0ff */
[----:B------:R2:W-:Y:S01]  /*11660*/  MUFU.EX2 R202, R29 ;  /* 0x0000001d00ca7308 */ /* 0x0005e20000000800 */
[----:B------:R-:W-:Y:S01]  /*11670*/  SHF.R.U32.HI R160, RZ, 0x18, R6 ;  /* 0x00000018ffa07819 */ /* 0x000fe20000011606 */
[----:B------:R-:W-:Y:S01]  /*11680*/  FMUL.FTZ R75, R99, R75 ;  /* 0x0000004b634b7220 */ /* 0x000fe20000410000 */
[----:B------:R-:W-:Y:S01]  /*11690*/  SHF.R.U32.HI R6, RZ, 0x8, R0 ;  /* 0x00000008ff067819 */ /* 0x000fe20000011600 */
[----:B------:R-:W-:Y:S01]  /*116a0*/  FMUL.FTZ R76, R98, R76 ;  /* 0x0000004c624c7220 */ /* 0x000fe20000410000 */
[----:B------:R-:W-:Y:S01]  /*116b0*/  LOP3.LUT R0, R7, 0xff, RZ, 0xc0, !PT ;  /* 0x000000ff07007812 */ /* 0x000fe200078ec0ff */
[----:B------:R-:W-:Y:S01]  /*116c0*/  FFMA.FTZ R7, R32, UR4, -R152 ;  /* 0x0000000420077c23 */ /* 0x000fe20008010898 */
[----:B------:R-:W-:Y:S03]  /*116d0*/  FSETP.NEU.FTZ.AND P1, PT, R2, -INF , PT ;  /* 0xff8000000200780b */ /* 0x000fe60003f3d000 */
[----:B------:R3:W4:Y:S01]  /*116e0*/  MUFU.EX2 R225, R13 ;  /* 0x0000000d00e17308 */ /* 0x0007220000000800 */
[----:B------:R-:W-:Y:S01]  /*116f0*/  LOP3.LUT R17, R4, 0xffff, RZ, 0xc0, !PT ;  /* 0x0000ffff04117812 */ /* 0x000fe200078ec0ff */
[----:B------:R-:W4:Y:S01]  /*11700*/  LDSM.16.MT88.4 R32, [R177+0x6000] ;  /* 0x00600000b120783b */ /* 0x000f220000004200 */
[--C-:B------:R-:W-:Y:S01]  /*11710*/  SHF.R.U32.HI R157, RZ, 0x10, R4.reuse ;  /* 0x00000010ff9d7819 */ /* 0x100fe20000011604 */
[----:B------:R-:W-:Y:S01]  /*11720*/  FMUL.FTZ R77, R98, R77 ;  /* 0x0000004d624d7220 */ /* 0x000fe20000410000 */
[----:B------:R-:W-:Y:S01]  /*11730*/  LOP3.LUT R159, R4, 0xff, RZ, 0xc0, !PT ;  /* 0x000000ff049f7812 */ /* 0x000fe200078ec0ff */
[----:B-1----:R-:W-:Y:S01]  /*11740*/  FMUL.FTZ R28, R98, R132 ;  /* 0x00000084621c7220 */ /* 0x002fe20000410000 */
[----:B------:R-:W-:Y:S01]  /*11750*/  SHF.R.U32.HI R158, RZ, 0x18, R4 ;  /* 0x00000018ff9e7819 */ /* 0x000fe20000011604 */
[----:B------:R-:W-:Y:S01]  /*11760*/  FMUL.FTZ R80, R100, R80 ;  /* 0x0000005064507220 */ /* 0x000fe20000410000 */
[----:B------:R-:W-:Y:S01]  /*11770*/  LOP3.LUT R4, R18, 0xffff, RZ, 0xc0, !PT ;  /* 0x0000ffff12047812 */ /* 0x000fe200078ec0ff */
[----:B--2---:R-:W-:Y:S01]  /*11780*/  FMUL.FTZ R29, R98, R133 ;  /* 0x00000085621d7220 */ /* 0x004fe20000410000 */
[----:B------:R-:W-:Y:S01]  /*11790*/  LOP3.LUT R12, R18, 0xff, RZ, 0xc0, !PT ;  /* 0x000000ff120c7812 */ /* 0x000fe200078ec0ff */
[----:B------:R-:W-:Y:S01]  /*117a0*/  FMUL.FTZ R81, R100, R81 ;  /* 0x0000005164517220 */ /* 0x000fe20000410000 */
[----:B------:R-:W-:Y:S01]  /*117b0*/  SHF.R.U32.HI R18, RZ, 0x18, R18 ;  /* 0x00000018ff127819 */ /* 0x000fe20000011612 */
[----:B------:R-:W-:Y:S01]  /*117c0*/  FMUL.FTZ R82, R99, R82 ;  /* 0x0000005263527220 */ /* 0x000fe20000410000 */
[----:B------:R-:W-:Y:S01]  /*117d0*/  FSEL R155, R155, RZ, P1 ;  /* 0x000000ff9b9b7208 */ /* 0x000fe20000800000 */
[----:B------:R-:W-:Y:S01]  /*117e0*/  FMUL.FTZ R83, R99, R83 ;  /* 0x0000005363537220 */ /* 0x000fe20000410000 */
[----:B------:R-:W-:Y:S01]  /*117f0*/  PRMT R18, R0, 0x5410, R18 ;  /* 0x0000541000127816 */ /* 0x000fe20000000012 */
[----:B------:R-:W-:Y:S01]  /*11800*/  FMUL.FTZ R84, R98, R84 ;  /* 0x0000005462547220 */ /* 0x000fe20000410000 */
[--C-:B------:R-:W-:Y:S01]  /*11810*/  HSET2.LE.AND R0, R145, R193.reuse, PT ;  /* 0x000000c191007233 */ /* 0x100fe20003803000 */
[--C-:B------:R-:W-:Y:S01]  /*11820*/  FFMA.FTZ R62, R62, UR4, -R155.reuse ;  /* 0x000000043e3e7c23 */ /* 0x100fe2000801089b */
[----:B-----5:R-:W-:Y:S01]  /*11830*/  F2FP.F16.F32.PACK_AB R142, R233, R234 ;  /* 0x000000eae98e723e */ /* 0x020fe200000000ff */
[--C-:B------:R-:W-:Y:S01]  /*11840*/  FFMA.FTZ R14, R14, UR4, -R155.reuse ;  /* 0x000000040e0e7c23 */ /* 0x100fe2000801089b */
[----:B------:R-:W-:Y:S01]  /*11850*/  LOP3.LUT R156, R5, UR18, R156, 0x96, !PT ;  /* 0x00000012059c7c12 */ /* 0x000fe2000f8e969c */
[--C-:B------:R-:W-:Y:S01]  /*11860*/  FFMA.FTZ R15, R15, UR4, -R155.reuse ;  /* 0x000000040f0f7c23 */ /* 0x100fe2000801089b */
[--C-:B------:R-:W-:Y:S01]  /*11870*/  SHF.R.U32.HI R5, RZ, 0x10, R102.reuse ;  /* 0x00000010ff057819 */ /* 0x100fe20000011666 */
[--C-:B------:R-:W-:Y:S01]  /*11880*/  FFMA.FTZ R10, R10, UR4, -R155.reuse ;  /* 0x000000040a0a7c23 */ /* 0x100fe2000801089b */
[----:B------:R-:W-:Y:S01]  /*11890*/  LOP3.LUT R142, R0, R142, RZ, 0xc0, !PT ;  /* 0x0000008e008e7212 */ /* 0x000fe200078ec0ff */
[----:B------:R-:W-:Y:S01]  /*118a0*/  FFMA.FTZ R11, R11, UR4, -R155 ;  /* 0x000000040b0b7c23 */ /* 0x000fe2000801089b */
[----:B---3--:R-:W-:Y:S01]  /*118b0*/  LOP3.LUT R13, R102, 0xff, RZ, 0xc0, !PT ;  /* 0x000000ff660d7812 */ /* 0x008fe200078ec0ff */
[----:B------:R-:W-:Y:S01]  /*118c0*/  MUFU.EX2 R224, R14 ;  /* 0x0000000e00e07308 */ /* 0x000fe20000000800 */
[----:B------:R-:W-:Y:S01]  /*118d0*/  SHF.R.U32.HI R102, RZ, 0x18, R102 ;  /* 0x00000018ff667819 */ /* 0x000fe20000011666 */
[----:B------:R-:W-:Y:S01]  /*118e0*/  FADD.FTZ R0, -R2, R101 ;  /* 0x0000006502007221 */ /* 0x000fe20000010100 */
[----:B------:R-:W-:Y:S01]  /*118f0*/  LOP3.LUT R5, R5, 0xff, RZ, 0xc0, !PT ;  /* 0x000000ff05057812 */ /* 0x000fe200078ec0ff */
[----:B------:R-:W-:Y:S01]  /*11900*/  FFMA.FTZ R101, R23, UR4, -R153 ;  /* 0x0000000417657c23 */ /* 0x000fe20008010899 */
[----:B------:R-:W-:Y:S01]  /*11910*/  PRMT R13, R13, 0x5410, R6 ;  /* 0x000054100d0d7816 */ /* 0x000fe20000000006 */
[----:B------:R-:W-:Y:S01]  /*11920*/  FMUL.FTZ R0, R0, UR4 ;  /* 0x0000000400007c20 */ /* 0x000fe20008410000 */
[----:B------:R-:W-:Y:S03]  /*11930*/  SHF.R.U32.HI R4, RZ, 0x8, R4 ;  /* 0x00000008ff047819 */ /* 0x000fe60000011604 */
[----:B------:R-:W1:Y:S01]  /*11940*/  MUFU.EX2 R219, R15 ;  /* 0x0000000f00db7308 */ /* 0x000e620000000800 */
[----:B------:R-:W-:Y:S01]  /*11950*/  PRMT R6, R5, 0x5410, R102 ;  /* 0x0000541005067816 */ /* 0x000fe20000000066 */
[----:B------:R-:W-:Y:S01]  /*11960*/  FFMA.FTZ R20, R20, UR4, -R152 ;  /* 0x0000000414147c23 */ /* 0x000fe20008010898 */
[----:B------:R-:W-:Y:S01]  /*11970*/  PRMT R12, R12, 0x5410, R4 ;  /* 0x000054100c0c7816 */ /* 0x000fe20000000004 */
[----:B------:R-:W-:Y:S01]  /*11980*/  FFMA.FTZ R21, R21, UR4, -R152 ;  /* 0x0000000415157c23 */ /* 0x000fe20008010898 */
[--C-:B------:R-:W-:Y:S01]  /*11990*/  HSET2.LE.AND R4, R19, R193.reuse, PT ;  /* 0x000000c113047233 */ /* 0x100fe20003803000 */
[--C-:B------:R-:W-:Y:S01]  /*119a0*/  FFMA.FTZ R102, R25, UR4, -R154.reuse ;  /* 0x0000000419667c23 */ /* 0x100fe2000801089a */
[--C-:B------:R-:W-:Y:S03]  /*119b0*/  HSET2.LE.AND R5, R13, R193.reuse, PT ;  /* 0x000000c10d057233 */ /* 0x100fe60003803000 */
[----:B------:R-:W-:Y:S01]  /*119c0*/  MUFU.EX2 R214, R10 ;  /* 0x0000000a00d67308 */ /* 0x000fe20000000800 */
[--C-:B------:R-:W-:Y:S01]  /*119d0*/  HSET2.LE.AND R6, R6, R193.reuse, PT ;  /* 0x000000c106067233 */ /* 0x100fe20003803000 */
[----:B------:R-:W-:Y:S01]  /*119e0*/  FMUL.FTZ R19, R99, R115 ;  /* 0x0000007363137220 */ /* 0x000fe20000410000 */
[----:B------:R-:W-:Y:S01]  /*119f0*/  F2FP.F16.F32.PACK_AB R140, R229, R230 ;  /* 0x000000e6e58c723e */ /* 0x000fe200000000ff */
[----:B------:R-:W-:Y:S01]  /*11a00*/  FMUL.FTZ R23, R99, R123 ;  /* 0x0000007b63177220 */ /* 0x000fe20000410000 */
[----:B------:R-:W-:Y:S01]  /*11a10*/  F2FP.F16.F32.PACK_AB R143, R231, R232 ;  /* 0x000000e8e78f723e */ /* 0x000fe200000000ff */
[----:B------:R-:W-:Y:S01]  /*11a20*/  FFMA.FTZ R154, R61, UR4, -R154 ;  /* 0x000000043d9a7c23 */ /* 0x000fe2000801089a */
[----:B------:R-:W-:Y:S03]  /*11a30*/  F2FP.F16.F32.PACK_AB R141, R227, R228 ;  /* 0x000000e4e38d723e */ /* 0x000fe600000000ff */
[----:B------:R-:W2:Y:S01]  /*11a40*/  MUFU.EX2 R215, R11 ;  /* 0x0000000b00d77308 */ /* 0x000ea20000000800 */
[----:B------:R-:W-:Y:S01]  /*11a50*/  LOP3.LUT R140, R5, R140, RZ, 0xc0, !PT ;  /* 0x0000008c058c7212 */ /* 0x000fe200078ec0ff */
[--C-:B------:R-:W-:Y:S01]  /*11a60*/  FFMA.FTZ R42, R42, UR4, -R155.reuse ;  /* 0x000000042a2a7c23 */ /* 0x100fe2000801089b */
[--C-:B------:R-:W-:Y:S01]  /*11a70*/  HSET2.LE.AND R145, R18, R193.reuse, PT ;  /* 0x000000c112917233 */ /* 0x100fe20003803000 */
[----:B------:R-:W-:Y:S01]  /*11a80*/  FMUL.FTZ R18, R99, R114 ;  /* 0x0000007263127220 */ /* 0x000fe20000410000 */
[----:B------:R-:W-:Y:S01]  /*11a90*/  LOP3.LUT R143, R4, R143, RZ, 0xc0, !PT ;  /* 0x0000008f048f7212 */ /* 0x000fe200078ec0ff */
[--C-:B------:R-:W-:Y:S01]  /*11aa0*/  FFMA.FTZ R46, R46, UR4, -R155.reuse ;  /* 0x000000042e2e7c23 */ /* 0x100fe2000801089b */
[----:B------:R-:W-:Y:S03]  /*11ab0*/  LOP3.LUT R141, R6, R141, RZ, 0xc0, !PT ;  /* 0x0000008d068d7212 */ /* 0x000fe600078ec0ff */
[----:B------:R2:W-:Y:S01]  /*11ac0*/  MUFU.EX2 R216, R7 ;  /* 0x0000000700d87308 */ /* 0x0005e20000000800 */
[--C-:B------:R-:W-:Y:S01]  /*11ad0*/  HSET2.LE.AND R146, R146, R193.reuse, PT ;  /* 0x000000c192927233 */ /* 0x100fe20003803000 */
[--C-:B------:R-:W-:Y:S01]  /*11ae0*/  FFMA.FTZ R58, R58, UR4, -R155.reuse ;  /* 0x000000043a3a7c23 */ /* 0x100fe2000801089b */
[--C-:B------:R-:W-:Y:S01]  /*11af0*/  HSET2.LE.AND R144, R12, R193.reuse, PT ;  /* 0x000000c10c907233 */ /* 0x100fe20003803000 */
[----:B------:R-:W-:Y:S01]  /*11b00*/  FFMA.FTZ R59, R59, UR4, -R155 ;  /* 0x000000043b3b7c23 */ /* 0x000fe2000801089b */
[--C-:B------:R-:W-:Y:S01]  /*11b10*/  HSET2.LE.AND R147, R147, R193.reuse, PT ;  /* 0x000000c193937233 */ /* 0x100fe20003803000 */
[----:B------:R-:W-:Y:S01]  /*11b20*/  FMUL.FTZ R85, R98, R85 ;  /* 0x0000005562557220 */ /* 0x000fe20000410000 */
[----:B----4-:R-:W-:Y:S03]  /*11b30*/  F2FP.F16.F32.PACK_AB R4, R225, R226 ;  /* 0x000000e2e104723e */ /* 0x010fe600000000ff */
[----:B------:R-:W3:Y:S01]  /*11b40*/  MUFU.EX2 R0, R0 ;  /* 0x0000000000007308 */ /* 0x000ee20000000800 */
[----:B-1----:R-:W-:Y:S01]  /*11b50*/  F2FP.F16.F32.PACK_AB R5, R219, R224 ;  /* 0x000000e0db05723e */ /* 0x002fe200000000ff */
[--C-:B------:R-:W-:Y:S01]  /*11b60*/  FFMA.FTZ R36, R36, UR4, -R152.reuse ;  /* 0x0000000424247c23 */ /* 0x100fe20008010898 */
[----:B------:R-:W-:Y:S01]  /*11b70*/  F2FP.F16.F32.PACK_AB R6, R217, R218 ;  /* 0x000000dad906723e */ /* 0x000fe200000000ff */
[----:B------:R-:W-:Y:S01]  /*11b80*/  FFMA.FTZ R37, R37, UR4, -R152 ;  /* 0x0000000425257c23 */ /* 0x000fe20008010898 */
[----:B------:R-:W-:Y:S01]  /*11b90*/  LOP3.LUT R146, R146, R4, RZ, 0xc0, !PT ;  /* 0x0000000492927212 */ /* 0x000fe200078ec0ff */
[C---:B------:R-:W-:Y:S01]  /*11ba0*/  FMUL.FTZ R4, R100.reuse, R108 ;  /* 0x0000006c64047220 */ /* 0x040fe20000410000 */
[----:B------:R-:W-:Y:S01]  /*11bb0*/  LOP3.LUT R147, R147, R5, RZ, 0xc0, !PT ;  /* 0x0000000593937212 */ /* 0x000fe200078ec0ff */
[----:B------:R-:W-:Y:S01]  /*11bc0*/  FMUL.FTZ R5, R100, R109 ;  /* 0x0000006d64057220 */ /* 0x000fe20000410000 */
[----:B--2---:R-:W-:Y:S01]  /*11bd0*/  F2FP.F16.F32.PACK_AB R7, R215, R214 ;  /* 0x000000d6d707723e */ /* 0x004fe200000000ff */
[----:B------:R1:W2:Y:S01]  /*11be0*/  MUFU.EX2 R211, R16 ;  /* 0x0000001000d37308 */ /* 0x0002a20000000800 */
[----:B------:R-:W-:Y:S01]  /*11bf0*/  LOP3.LUT R144, R144, R6, RZ, 0xc0, !PT ;  /* 0x0000000690907212 */ /* 0x000fe200078ec0ff */
[----:B------:R-:W-:Y:S01]  /*11c00*/  FMUL.FTZ R6, R99, R110 ;  /* 0x0000006e63067220 */ /* 0x000fe20000410000 */
[----:B------:R-:W-:Y:S01]  /*11c10*/  LOP3.LUT R145, R145, R7, RZ, 0xc0, !PT ;  /* 0x0000000791917212 */ /* 0x000fe200078ec0ff */
[----:B------:R-:W-:Y:S01]  /*11c20*/  FMUL.FTZ R7, R99, R111 ;  /* 0x0000006f63077220 */ /* 0x000fe20000410000 */
[----:B------:R-:W-:Y:S01]  /*11c30*/  SHF.R.U32.HI R15, RZ, 0x8, R148 ;  /* 0x00000008ff0f7819 */ /* 0x000fe20000011694 */
[----:B------:R-:W-:Y:S01]  /*11c40*/  FMUL.FTZ R88, R98, R88 ;  /* 0x0000005862587220 */ /* 0x000fe20000410000 */
[----:B------:R-:W-:Y:S01]  /*11c50*/  LOP3.LUT R14, R149, 0xff, RZ, 0xc0, !PT ;  /* 0x000000ff950e7812 */ /* 0x000fe200078ec0ff */
[C---:B---3--:R-:W-:Y:S01]  /*11c60*/  FMUL.FTZ R10, R0.reuse, R106 ;  /* 0x0000006a000a7220 */ /* 0x048fe20000410000 */
[----:B------:R-:W3:Y:S01]  /*11c70*/  LDSM.16.MT88.4 R148, [R180+0x6000] ;  /* 0x00600000b494783b */ /* 0x000ee20000004200 */
[----:B------:R-:W-:Y:S01]  /*11c80*/  FMUL.FTZ R11, R0, R107 ;  /* 0x0000006b000b7220 */ /* 0x000fe20000410000 */
[-C--:B------:R-:W-:Y:S01]  /*11c90*/  HMMA.16816.F32 R4, R140, R32.reuse, R4 ;  /* 0x000000208c04723c */ /* 0x080fe20000001804 */
[----:B------:R-:W-:Y:S04]  /*11ca0*/  MUFU.EX2 R205, R102 ;  /* 0x0000006600cd7308 */ /* 0x000fe80000000800 */
[----:B------:R-:W-:Y:S01]  /*11cb0*/  LOP3.LUT R111, R103, 0xff, RZ, 0xc0, !PT ;  /* 0x000000ff676f7812 */ /* 0x000fe200078ec0ff */
[C---:B------:R-:W-:Y:S01]  /*11cc0*/  HMMA.16816.F32 R8, R144.reuse, R32, R8 ;  /* 0x000000209008723c */ /* 0x040fe20000001808 */
[----:B------:R-:W4:Y:S04]  /*11cd0*/  LDSM.16.MT88.4 R104, [R178+0x6000] ;  /* 0x00600000b268783b */ /* 0x000f280000004200 */
[----:B------:R5:W-:Y:S01]  /*11ce0*/  MUFU.EX2 R209, R20 ;  /* 0x0000001400d17308 */ /* 0x000be20000000800 */
[----:B------:R-:W-:Y:S01]  /*11cf0*/  LOP3.LUT R12, R157, 0xff, RZ, 0xc0, !PT ;  /* 0x000000ff9d0c7812 */ /* 0x000fe200078ec0ff */
[----:B-1----:R-:W-:Y:S01]  /*11d00*/  FMUL.FTZ R16, R100, R112 ;  /* 0x0000007064107220 */ /* 0x002fe20000410000 */
[----:B------:R-:W-:Y:S03]  /*11d10*/  SHF.R.U32.HI R13, RZ, 0x8, R17 ;  /* 0x00000008ff0d7819 */ /* 0x000fe60000011611 */
[----:B------:R-:W-:Y:S04]  /*11d20*/  FFMA.FTZ R32, R22, UR4, -R153 ;  /* 0x0000000416207c23 */ /* 0x000fe80008010899 */
[----:B------:R1:W-:Y:S01]  /*11d30*/  MUFU.EX2 R210, R21 ;  /* 0x0000001500d27308 */ /* 0x0003e20000000800 */
[----:B------:R-:W-:Y:S01]  /*11d40*/  PRMT R161, R161, 0x5410, R15 ;  /* 0x00005410a1a17816 */ /* 0x000fe2000000000f */
[----:B------:R-:W-:Y:S01]  /*11d50*/  FMUL.FTZ R15, R0, R119 ;  /* 0x00000077000f7220 */ /* 0x000fe20000410000 */
[----:B------:R-:W-:Y:S01]  /*11d60*/  PRMT R160, R14, 0x5410, R160 ;  /* 0x000054100ea07816 */ /* 0x000fe200000000a0 */
[----:B------:R-:W-:Y:S01]  /*11d70*/  FMUL.FTZ R14, R0, R118 ;  /* 0x00000076000e7220 */ /* 0x000fe20000410000 */
[----:B------:R-:W-:Y:S01]  /*11d80*/  PRMT R159, R159, 0x5410, R13 ;  /* 0x000054109f9f7816 */ /* 0x000fe2000000000d */
[----:B------:R-:W-:Y:S01]  /*11d90*/  FMUL.FTZ R13, R98, R117 ;  /* 0x00000075620d7220 */ /* 0x000fe20000410000 */
[----:B------:R-:W-:Y:S01]  /*11da0*/  PRMT R158, R12, 0x5410, R158 ;  /* 0x000054100c9e7816 */ /* 0x000fe2000000009e */
[----:B------:R-:W-:Y:S02]  /*11db0*/  FMUL.FTZ R12, R98, R116 ;  /* 0x00000074620c7220 */ /* 0x000fe40000410000 */
[----:B------:R2:W-:Y:S01]  /*11dc0*/  MUFU.EX2 R206, R24 ;  /* 0x0000001800ce7308 */ /* 0x0005e20000000800 */
[----:B------:R-:W-:Y:S01]  /*11dd0*/  FMUL.FTZ R17, R100, R113 ;  /* 0x0000007164117220 */ /* 0x000fe20000410000 */
[----:B------:R-:W-:Y:S01]  /*11de0*/  FFMA.FTZ R112, R26, UR4, -R155 ;  /* 0x000000041a707c23 */ /* 0x000fe2000801089b */
[----:B------:R-:W-:Y:S01]  /*11df0*/  SHF.R.U32.HI R110, RZ, 0x18, R103 ;  /* 0x00000018ff6e7819 */ /* 0x000fe20000011667 */
[----:B------:R-:W-:Y:S01]  /*11e00*/  FFMA.FTZ R113, R27, UR4, -R155 ;  /* 0x000000041b717c23 */ /* 0x000fe2000801089b */
[----:B------:R-:W-:Y:S01]  /*11e10*/  LOP3.LUT R109, R156, 0xff, RZ, 0xc0, !PT ;  /* 0x000000ff9c6d7812 */ /* 0x000fe200078ec0ff */
[-C--:B------:R-:W-:Y:S04]  /*11e20*/  HMMA.16816.F32 R12, R144, R34.reuse, R12 ;  /* 0x00000022900c723c */ /* 0x080fe8000000180c */
[----:B------:R4:W-:Y:S01]  /*11e30*/  MUFU.EX2 R208, R32 ;  /* 0x0000002000d07308 */ /* 0x0009e20000000800 */
[--C-:B------:R-:W-:Y:S01]  /*11e40*/  FFMA.FTZ R116, R50, UR4, -R153.reuse ;  /* 0x0000000432747c23 */ /* 0x100fe20008010899 */
[--C-:B------:R-:W-:Y:S01]  /*11e50*/  FFMA.FTZ R117, R51, UR4, -R153.reuse ;  /* 0x0000000433757c23 */ /* 0x100fe20008010899 */
[----:B------:R-:W-:Y:S01]  /*11e60*/  FFMA.FTZ R153, R55, UR4, -R153 ;  /* 0x0000000437997c23 */ /* 0x000fe20008010899 */
[C---:B------:R-:W-:Y:S06]  /*11e70*/  HMMA.16816.F32 R16, R140.reuse, R34, R16 ;  /* 0x000000228c10723c */ /* 0x040fec0000001810 */
[----:B------:R4:W-:Y:S01]  /*11e80*/  MUFU.EX2 R204, R112 ;  /* 0x0000007000cc7308 */ /* 0x0009e20000000800 */
[C---:B-----5:R-:W-:Y:S01]  /*11e90*/  FMUL.FTZ R20, R100.reuse, R120 ;  /* 0x0000007864147220 */ /* 0x060fe20000410000 */
[----:B-1----:R-:W-:Y:S03]  /*11ea0*/  FMUL.FTZ R21, R100, R121 ;  /* 0x0000007964157220 */ /* 0x002fe60000410000 */
[----:B------:R-:W-:Y:S01]  /*11eb0*/  FMUL.FTZ R22, R99, R122 ;  /* 0x0000007a63167220 */ /* 0x000fe20000410000 */
[----:B------:R-:W-:Y:S02]  /*11ec0*/  LOP3.LUT R25, R103, 0xffff, RZ, 0xc0, !PT ;  /* 0x0000ffff67197812 */ /* 0x000fe400078ec0ff */
[----:B------:R-:W-:Y:S01]  /*11ed0*/  SHF.R.U32.HI R26, RZ, 0x10, R103 ;  /* 0x00000010ff1a7819 */ /* 0x000fe20000011667 */
[----:B------:R-:W-:Y:S01]  /*11ee0*/  FMUL.FTZ R33, R98, R125 ;  /* 0x0000007d62217220 */ /* 0x000fe20000410000 */
[----:B--2---:R-:W-:Y:S02]  /*11ef0*/  LOP3.LUT R24, R156, 0xffff, RZ, 0xc0, !PT ;  /* 0x0000ffff9c187812 */ /* 0x004fe400078ec0ff */
[-C--:B---3--:R-:W-:Y:S01]  /*11f00*/  HMMA.16816.F32 R20, R140, R148.reuse, R20 ;  /* 0x000000948c14723c */ /* 0x088fe20000001814 */
[----:B------:R1:W2:Y:S02]  /*11f10*/  MUFU.EX2 R207, R101 ;  /* 0x0000006500cf7308 */ /* 0x0002a40000000800 */
[----:B----4-:R-:W-:Y:S01]  /*11f20*/  FMUL.FTZ R32, R98, R124 ;  /* 0x0000007c62207220 */ /* 0x010fe20000410000 */
[C---:B------:R-:W-:Y:S01]  /*11f30*/  FMUL.FTZ R34, R0.reuse, R126 ;  /* 0x0000007e00227220 */ /* 0x040fe20000410000 */
[----:B------:R-:W-:Y:S01]  /*11f40*/  FMUL.FTZ R35, R0, R127 ;  /* 0x0000007f00237220 */ /* 0x000fe20000410000 */
[----:B------:R-:W-:Y:S01]  /*11f50*/  SHF.R.U32.HI R108, RZ, 0x8, R25 ;  /* 0x00000008ff6c7819 */ /* 0x000fe20000011619 */
[----:B------:R-:W-:Y:S01]  /*11f60*/  FMUL.FTZ R25, R98, R129 ;  /* 0x0000008162197220 */ /* 0x000fe20000410000 */
[----:B------:R-:W-:Y:S03]  /*11f70*/  LOP3.LUT R103, R26, 0xff, RZ, 0xc0, !PT ;  /* 0x000000ff1a677812 */ /* 0x000fe600078ec0ff */
[----:B------:R3:W-:Y:S01]  /*11f80*/  MUFU.EX2 R203, R113 ;  /* 0x0000007100cb7308 */ /* 0x0007e20000000800 */
[----:B------:R-:W-:Y:S01]  /*11f90*/  SHF.R.U32.HI R102, RZ, 0x8, R24 ;  /* 0x00000008ff667819 */ /* 0x000fe20000011618 */
[C---:B------:R-:W-:Y:S04]  /*11fa0*/  HMMA.16816.F32 R32, R144.reuse, R148, R32 ;  /* 0x000000949020723c */ /* 0x040fe80000001820 */
[----:B------:R-:W-:Y:S01]  /*11fb0*/  FMUL.FTZ R24, R98, R128 ;  /* 0x0000008062187220 */ /* 0x000fe20000410000 */
[C---:B------:R-:W-:Y:S01]  /*11fc0*/  FMUL.FTZ R26, R0.reuse, R130 ;  /* 0x00000082001a7220 */ /* 0x040fe20000410000 */
[C---:B------:R-:W-:Y:S01]  /*11fd0*/  FMUL.FTZ R27, R0.reuse, R131 ;  /* 0x00000083001b7220 */ /* 0x040fe20000410000 */
[----:B------:R-:W-:Y:S01]  /*11fe0*/  PRMT R112, R111, 0x5410, R108 ;  /* 0x000054106f707816 */ /* 0x000fe2000000006c */
[----:B------:R-:W-:Y:S03]  /*11ff0*/  MUFU.EX2 R172, R116 ;  /* 0x0000007400ac7308 */ /* 0x000fe60000000800 */
[----:B------:R-:W-:Y:S01]  /*12000*/  PRMT R119, R103, 0x5410, R110 ;  /* 0x0000541067777816 */ /* 0x000fe2000000006e */
[----:B------:R-:W-:Y:S01]  /*12010*/  FMUL.FTZ R51, R99, R139 ;  /* 0x0000008b63337220 */ /* 0x000fe20000410000 */
[-C--:B------:R-:W-:Y:S03]  /*12020*/  HMMA.16816.F32 R24, R144, R150.reuse, R24 ;  /* 0x000000969018723c */ /* 0x080fe60000001818 */
[----:B------:R-:W-:Y:S02]  /*12030*/  PRMT R118, R109, 0x5410, R102 ;  /* 0x000054106d767816 */ /* 0x000fe40000000066 */
[----:B------:R-:W-:Y:S01]  /*12040*/  MUFU.EX2 R173, R117 ;  /* 0x0000007500ad7308 */ /* 0x000fe20000000800 */
[----:B------:R-:W4:Y:S01]  /*12050*/  LDSM.16.MT88.4 R108, [R179+0x6000] ;  /* 0x00600000b36c783b */ /* 0x000f220000004200 */
[C---:B------:R-:W-:Y:S04]  /*12060*/  HMMA.16816.F32 R68, R140.reuse, R150, R68 ;  /* 0x000000968c44723c */ /* 0x040fe80000001844 */
[--C-:B-1----:R-:W-:Y:S02]  /*12070*/  SHF.R.U32.HI R101, RZ, 0x10, R156.reuse ;  /* 0x00000010ff657819 */ /* 0x102fe4000001169c */
[-C--:B------:R-:W-:Y:S02]  /*12080*/  HMMA.16816.F32 R72, R140, R104.reuse, R72 ;  /* 0x000000688c48723c */ /* 0x080fe40000001848 */
[----:B------:R-:W-:Y:S03]  /*12090*/  MUFU.EX2 R170, R36 ;  /* 0x0000002400aa7308 */ /* 0x000fe60000000800 */
[----:B------:R-:W-:Y:S01]  /*120a0*/  LOP3.LUT R101, R101, 0xff, RZ, 0xc0, !PT ;  /* 0x000000ff65657812 */ /* 0x000fe200078ec0ff */
[C---:B------:R-:W-:Y:S01]  /*120b0*/  FMUL.FTZ R78, R0.reuse, R78 ;  /* 0x0000004e004e7220 */ /* 0x040fe20000410000 */
[----:B------:R-:W-:Y:S01]  /*120c0*/  FMUL.FTZ R79, R0, R79 ;  /* 0x0000004f004f7220 */ /* 0x000fe20000410000 */
[----:B------:R-:W-:Y:S04]  /*120d0*/  SHF.R.U32.HI R156, RZ, 0x18, R156 ;  /* 0x00000018ff9c7819 */ /* 0x000fe8000001169c */
[----:B------:R-:W-:Y:S01]  /*120e0*/  MUFU.EX2 R139, R39 ;  /* 0x00000027008b7308 */ /* 0x000fe20000000800 */
[--C-:B------:R-:W-:Y:S01]  /*120f0*/  FFMA.FTZ R102, R30, UR4, -R155.reuse ;  /* 0x000000041e667c23 */ /* 0x100fe2000801089b */
[----:B------:R-:W-:Y:S01]  /*12100*/  PRMT R156, R101, 0x5410, R156 ;  /* 0x00005410659c7816 */ /* 0x000fe2000000009c */
[--C-:B------:R-:W-:Y:S01]  /*12110*/  FFMA.FTZ R101, R31, UR4, -R155.reuse ;  /* 0x000000041f657c23 */ /* 0x100fe2000801089b */
[C---:B------:R-:W-:Y:S06]  /*12120*/  HMMA.16816.F32 R76, R144.reuse, R104, R76 ;  /* 0x00000068904c723c */ /* 0x040fec000000184c */
[----:B------:R1:W-:Y:S01]  /*12130*/  MUFU.EX2 R132, R102 ;  /* 0x0000006600847308 */ /* 0x0003e20000000800 */
[C---:B------:R-:W-:Y:S01]  /*12140*/  FMUL.FTZ R30, R0.reuse, R134 ;  /* 0x00000086001e7220 */ /* 0x040fe20000410000 */
[----:B------:R-:W-:Y:S03]  /*12150*/  FMUL.FTZ R31, R0, R135 ;  /* 0x00000087001f7220 */ /* 0x000fe60000410000 */
[--C-:B------:R-:W-:Y:S01]  /*12160*/  HSET2.LE.AND R103, R112, R193.reuse, PT ;  /* 0x000000c170677233 */ /* 0x100fe20003803000 */
[----:B------:R-:W-:Y:S01]  /*12170*/  FMUL.FTZ R50, R99, R138 ;  /* 0x0000008a63327220 */ /* 0x000fe20000410000 */
[----:B---3--:R-:W3:Y:S03]  /*12180*/  LDSM.16.MT88.4 R112, [R177+0x6800] ;  /* 0x00680000b170783b */ /* 0x008ee60000004200 */
[----:B------:R5:W3:Y:S01]  /*12190*/  MUFU.EX2 R174, R101 ;  /* 0x0000006500ae7308 */ /* 0x000ae20000000800 */
[-C--:B------:R-:W-:Y:S03]  /*121a0*/  HMMA.16816.F32 R28, R144, R106.reuse, R28 ;  /* 0x0000006a901c723c */ /* 0x080fe6000000181c */
[--C-:B------:R-:W-:Y:S01]  /*121b0*/  FFMA.FTZ R104, R48, UR4, -R152.reuse ;  /* 0x0000000430687c23 */ /* 0x100fe20008010898 */
[----:B------:R-:W-:Y:S01]  /*121c0*/  FFMA.FTZ R105, R49, UR4, -R152 ;  /* 0x0000000431697c23 */ /* 0x000fe20008010898 */
[C---:B------:R-:W-:Y:S01]  /*121d0*/  FMUL.FTZ R48, R100.reuse, R136 ;  /* 0x0000008864307220 */ /* 0x040fe20000410000 */
[C---:B------:R-:W-:Y:S03]  /*121e0*/  HMMA.16816.F32 R80, R140.reuse, R106, R80 ;  /* 0x0000006a8c50723c */ /* 0x040fe60000001850 */
[----:B------:R-:W-:Y:S02]  /*121f0*/  MUFU.EX2 R175, R104 ;  /* 0x0000006800af7308 */ /* 0x000fe40000000800 */
[----:B------:R-:W-:Y:S01]  /*12200*/  FMUL.FTZ R49, R100, R137 ;  /* 0x0000008964317220 */ /* 0x000fe20000410000 */
[C---:B------:R-:W-:Y:S01]  /*12210*/  FMUL.FTZ R86, R0.reuse, R86 ;  /* 0x0000005600567220 */ /* 0x040fe20000410000 */
[----:B------:R-:W-:Y:S01]  /*12220*/  FMUL.FTZ R87, R0, R87 ;  /* 0x0000005700577220 */ /* 0x000fe20000410000 */
[--C-:B-1----:R-:W-:Y:S05]  /*12230*/  HSET2.LE.AND R102, R160, R193.reuse, PT ;  /* 0x000000c1a0667233 */ /* 0x102fea0003803000 */
[----:B------:R2:W1:Y:S01]  /*12240*/  MUFU.EX2 R200, R105 ;  /* 0x0000006900c87308 */ /* 0x0004620000000800 */
[--C-:B-----5:R-:W-:Y:S01]  /*12250*/  HSET2.LE.AND R101, R161, R193.reuse, PT ;  /* 0x000000c1a1657233 */ /* 0x120fe20003803000 */
[-C--:B----4-:R-:W-:Y:S03]  /*12260*/  HMMA.16816.F32 R48, R140, R108.reuse, R48 ;  /* 0x0000006c8c30723c */ /* 0x090fe60000001830 */
[----:B------:R-:W-:Y:S01]  /*12270*/  F2FP.F16.F32.PACK_AB R106, R213, R216 ;  /* 0x000000d8d56a723e */ /* 0x000fe200000000ff */
[----:B------:R-:W-:Y:S01]  /*12280*/  FMUL.FTZ R89, R98, R89 ;  /* 0x0000005962597220 */ /* 0x000fe20000410000 */
[----:B------:R-:W-:Y:S01]  /*12290*/  F2FP.F16.F32.PACK_AB R107, R211, R212 ;  /* 0x000000d4d36b723e */ /* 0x000fe200000000ff */
[C---:B------:R-:W-:Y:S02]  /*122a0*/  HMMA.16816.F32 R84, R144.reuse, R108, R84 ;  /* 0x0000006c9054723c */ /* 0x040fe40000001854 */
[----:B------:R4:W5:Y:S03]  /*122b0*/  MUFU.EX2 R171, R37 ;  /* 0x0000002500ab7308 */ /* 0x0009660000000800 */
[C---:B------:R-:W-:Y:S01]  /*122c0*/  FMUL.FTZ R90, R0.reuse, R90 ;  /* 0x0000005a005a7220 */ /* 0x040fe20000410000 */
[----:B------:R-:W-:Y:S01]  /*122d0*/  FMUL.FTZ R91, R0, R91 ;  /* 0x0000005b005b7220 */ /* 0x000fe20000410000 */
[----:B------:R-:W-:Y:S01]  /*122e0*/  LOP3.LUT R106, R101, R106, RZ, 0xc0, !PT ;  /* 0x0000006a656a7212 */ /* 0x000fe200078ec0ff */
[----:B------:R-:W-:Y:S04]  /*122f0*/  FMUL.FTZ R92, R100, R92 ;  /* 0x0000005c645c7220 */ /* 0x000fe80000410000 */
[----:B------:R1:W5:Y:S01]  /*12300*/  MUFU.EX2 R161, R38 ;  /* 0x0000002600a17308 */ /* 0x0003620000000800 */
[----:B------:R-:W-:Y:S01]  /*12310*/  LOP3.LUT R107, R102, R107, RZ, 0xc0, !PT ;  /* 0x0000006b666b7212 */ /* 0x000fe200078ec0ff */
[----:B------:R-:W-:Y:S01]  /*12320*/  FMUL.FTZ R93, R100, R93 ;  /* 0x0000005d645d7220 */ /* 0x000fe20000410000 */
[-C--:B------:R-:W-:Y:S03]  /*12330*/  HMMA.16816.F32 R88, R144, R110.reuse, R88 ;  /* 0x0000006e9058723c */ /* 0x080fe60000001858 */
[--C-:B------:R-:W-:Y:S01]  /*12340*/  HSET2.LE.AND R101, R119, R193.reuse, PT ;  /* 0x000000c177657233 */ /* 0x100fe20003803000 */
[C---:B------:R-:W-:Y:S01]  /*12350*/  FMUL.FTZ R94, R99.reuse, R94 ;  /* 0x0000005e635e7220 */ /* 0x040fe20000410000 */
[--C-:B------:R-:W-:Y:S01]  /*12360*/  HSET2.LE.AND R102, R118, R193.reuse, PT ;  /* 0x000000c176667233 */ /* 0x100fe20003803000 */
[----:B------:R-:W-:Y:S01]  /*12370*/  FMUL.FTZ R95, R99, R95 ;  /* 0x0000005f635f7220 */ /* 0x000fe20000410000 */
[----:B------:R-:W5:Y:S01]  /*12380*/  LDSM.16.MT88.4 R116, [R180+0x6800] ;  /* 0x00680000b474783b */ /* 0x000f620000004200 */
[----:B--2---:R-:W-:Y:S01]  /*12390*/  F2FP.F16.F32.PACK_AB R105, R207, R208 ;  /* 0x000000d0cf69723e */ /* 0x004fe200000000ff */
[----:B------:R-:W-:Y:S02]  /*123a0*/  MUFU.EX2 R157, R64 ;  /* 0x00000040009d7308 */ /* 0x000fe40000000800 */
[----:B------:R-:W-:Y:S01]  /*123b0*/  F2FP.F16.F32.PACK_AB R104, R210, R209 ;  /* 0x000000d1d268723e */ /* 0x000fe200000000ff */
[----:B------:R-:W-:Y:S01]  /*123c0*/  IMAD.WIDE.U32 R122, R163, -0x2daee0ad, RZ ;  /* 0xd2511f53a37a7825 */ /* 0x000fe200078e00ff */
[----:B------:R-:W-:Y:S04]  /*123d0*/  HMMA.16816.F32 R92, R140, R110, R92 ;  /* 0x0000006e8c5c723c */ /* 0x000fe8000000185c */
[----:B------:R-:W-:Y:S02]  /*123e0*/  F2FP.F16.F32.PACK_AB R108, R205, R206 ;  /* 0x000000cecd6c723e */ /* 0x000fe400000000ff */
[----:B------:R2:W-:Y:S01]  /*123f0*/  MUFU.EX2 R138, R40 ;  /* 0x00000028008a7308 */ /* 0x0005e20000000800 */
[----:B------:R-:W-:Y:S01]  /*12400*/  LOP3.LUT R105, R101, R105, RZ, 0xc0, !PT ;  /* 0x0000006965697212 */ /* 0x000fe200078ec0ff */
[----:B------:R-:W-:Y:S03]  /*12410*/  FFMA.FTZ R100, R100, R235, R230 ;  /* 0x000000eb64647223 */ /* 0x000fe600000100e6 */
[----:B------:R-:W-:Y:S02]  /*12420*/  LOP3.LUT R104, R103, R104, RZ, 0xc0, !PT ;  /* 0x0000006867687212 */ /* 0x000fe400078ec0ff */
[--C-:B------:R-:W-:Y:S01]  /*12430*/  HSET2.LE.AND R36, R159, R193.reuse, PT ;  /* 0x000000c19f247233 */ /* 0x100fe20003803000 */
[----:B------:R-:W-:Y:S01]  /*12440*/  IMAD.WIDE.U32 R120, R167, -0x2daee0ad, RZ ;  /* 0xd2511f53a7787825 */ /* 0x000fe200078e00ff */
[--C-:B------:R-:W-:Y:S01]  /*12450*/  HSET2.LE.AND R101, R158, R193.reuse, PT ;  /* 0x000000c19e657233 */ /* 0x100fe20003803000 */
[----:B------:R-:W-:Y:S02]  /*12460*/  MUFU.EX2 R150, R65 ;  /* 0x0000004100967308 */ /* 0x000fe40000000800 */
[-C--:B---3--:R-:W-:Y:S05]  /*12470*/  HMMA.16816.F32 R4, R104, R112.reuse, R4 ;  /* 0x000000706804723c */ /* 0x088fea0000001804 */
[--C-:B------:R-:W-:Y:S01]  /*12480*/  HSET2.LE.AND R103, R156, R193.reuse, PT ;  /* 0x000000c19c677233 */ /* 0x100fe20003803000 */
[----:B------:R-:W-:Y:S01]  /*12490*/  IMAD.WIDE.U32 R124, R169, -0x2daee0ad, RZ ;  /* 0xd2511f53a97c7825 */ /* 0x000fe200078e00ff */
[----:B------:R-:W-:Y:S01]  /*124a0*/  LOP3.LUT R108, R102, R108, RZ, 0xc0, !PT ;  /* 0x0000006c666c7212 */ /* 0x000fe200078ec0ff */
[----:B------:R-:W3:Y:S03]  /*124b0*/  MUFU.EX2 R137, R41 ;  /* 0x0000002900897308 */ /* 0x000ee60000000800 */
[----:B----4-:R-:W-:Y:S01]  /*124c0*/  F2FP.F16.F32.PACK_AB R37, R202, R201 ;  /* 0x000000c9ca25723e */ /* 0x010fe200000000ff */
[----:B------:R-:W-:Y:S01]  /*124d0*/  FFMA.FTZ R99, R99, R242, R228 ;  /* 0x000000f263637223 */ /* 0x000fe200000100e4 */
[----:B------:R-:W-:Y:S01]  /*124e0*/  F2FP.F16.F32.PACK_AB R102, R174, R132 ;  /* 0x00000084ae66723e */ /* 0x000fe200000000ff */
[----:B------:R-:W-:Y:S01]  /*124f0*/  FFMA.FTZ R98, R98, R243, R218 ;  /* 0x000000f362627223 */ /* 0x000fe200000100da */
[----:B------:R-:W-:Y:S03]  /*12500*/  F2FP.F16.F32.PACK_AB R109, R203, R204 ;  /* 0x000000cccb6d723e */ /* 0x000fe600000000ff */
[----:B------:R-:W-:Y:S01]  /*12510*/  MUFU.EX2 R136, R42 ;  /* 0x0000002a00887308 */ /* 0x000fe20000000800 */
[----:B------:R-:W-:Y:S01]  /*12520*/  LOP3.LUT R110, R36, R37, RZ, 0xc0, !PT ;  /* 0x00000025246e7212 */ /* 0x000fe200078ec0ff */
[----:B------:R-:W-:Y:S01]  /*12530*/  IMAD.WIDE.U32 R36, R165, -0x2daee0ad, RZ ;  /* 0xd2511f53a5247825 */ /* 0x000fe200078e00ff */
[----:B------:R-:W-:Y:S02]  /*12540*/  LOP3.LUT R109, R103, R109, RZ, 0xc0, !PT ;  /* 0x0000006d676d7212 */ /* 0x000fe400078ec0ff */
[----:B------:R-:W-:Y:S01]  /*12550*/  LOP3.LUT R111, R101, R102, RZ, 0xc0, !PT ;  /* 0x00000066656f7212 */ /* 0x000fe200078ec0ff */
[----:B------:R-:W-:Y:S01]  /*12560*/  FFMA.FTZ R0, R0, R244, R214 ;  /* 0x000000f400007223 */ /* 0x000fe200000100d6 */
[----:B------:R-:W-:Y:S03]  /*12570*/  LOP3.LUT R101, R37, UR9, R164, 0x96, !PT ;  /* 0x0000000925657c12 */ /* 0x000fe6000f8e96a4 */
[----:B------:R-:W-:Y:S01]  /*12580*/  MUFU.EX2 R149, R66 ;  /* 0x0000004200957308 */ /* 0x000fe20000000800 */
[----:B------:R-:W-:Y:S01]  /*12590*/  LOP3.LUT R102, R123, UR5, R36, 0x96, !PT ;  /* 0x000000057b667c12 */ /* 0x000fe2000f8e9624 */
[----:B------:R-:W-:Y:S01]  /*125a0*/  FADD.FTZ R0, R215, R0 ;  /* 0x00000000d7007221 */ /* 0x000fe20000010000 */
[----:B-1----:R-:W1:Y:S01]  /*125b0*/  LDSM.16.MT88.4 R36, [R178+0x6800] ;  /* 0x00680000b224783b */ /* 0x002e620000004200 */
[C---:B------:R-:W-:Y:S06]  /*125c0*/  HMMA.16816.F32 R8, R108.reuse, R112, R8 ;  /* 0x000000706c08723c */ /* 0x040fec0000001808 */
[----:B------:R4:W-:Y:S05]  /*125d0*/  MUFU.EX2 R148, R67 ;  /* 0x0000004300947308 */ /* 0x0009ea0000000800 */
[----:B------:R-:W-:Y:S01]  /*125e0*/  IMAD.WIDE.U32 R102, R102, -0x326172a9, RZ ;  /* 0xcd9e8d5766667825 */ /* 0x000fe200078e00ff */
[-C--:B------:R-:W-:Y:S03]  /*125f0*/  HMMA.16816.F32 R12, R108, R114.reuse, R12 ;  /* 0x000000726c0c723c */ /* 0x080fe6000000180c */
[----:B--2---:R-:W-:Y:S03]  /*12600*/  LOP3.LUT R40, R125, UR5, R120, 0x96, !PT ;  /* 0x000000057d287c12 */ /* 0x004fe6000f8e9678 */
[C---:B------:R-:W-:Y:S01]  /*12610*/  HMMA.16816.F32 R16, R104.reuse, R114, R16 ;  /* 0x000000726810723c */ /* 0x040fe20000001810 */
[----:B------:R-:W-:Y:S04]  /*12620*/  MUFU.EX2 R146, R54 ;  /* 0x0000003600927308 */ /* 0x000fe80000000800 */
[----:B------:R-:W-:Y:S01]  /*12630*/  IMAD.WIDE.U32 R112, R101, -0x326172a9, RZ ;  /* 0xcd9e8d5765707825 */ /* 0x000fe200078e00ff */
[-C--:B-----5:R-:W-:Y:S01]  /*12640*/  HMMA.16816.F32 R20, R104, R116.reuse, R20 ;  /* 0x000000746814723c */ /* 0x0a0fe20000001814 */
[----:B----4-:R-:W-:Y:S04]  /*12650*/  LDSM.16.MT88.4 R64, [R180+0x7000] ;  /* 0x00700000b440783b */ /* 0x010fe80000004200 */
[----:B------:R-:W-:Y:S01]  /*12660*/  MUFU.EX2 R140, R62 ;  /* 0x0000003e008c7308 */ /* 0x000fe20000000800 */
[----:B------:R-:W-:Y:S01]  /*12670*/  FFMA.FTZ R101, R43, UR4, -R155 ;  /* 0x000000042b657c23 */ /* 0x000fe2000801089b */
[C---:B------:R-:W-:Y:S04]  /*12680*/  HMMA.16816.F32 R32, R108.reuse, R116, R32 ;  /* 0x000000746c20723c */ /* 0x040fe80000001820 */
[----:B------:R-:W-:Y:S02]  /*12690*/  LOP3.LUT R121, R121, UR9, R166, 0x96, !PT ;  /* 0x0000000979797c12 */ /* 0x000fe4000f8e96a6 */
[-C--:B------:R-:W-:Y:S02]  /*126a0*/  HMMA.16816.F32 R24, R108, R118.reuse, R24 ;  /* 0x000000766c18723c */ /* 0x080fe40000001818 */
[----:B------:R2:W4:Y:S03]  /*126b0*/  MUFU.EX2 R160, R101 ;  /* 0x0000006500a07308 */ /* 0x0005260000000800 */
[----:B------:R-:W-:Y:S01]  /*126c0*/  LOP3.LUT R123, R113, UR8, R162, 0x96, !PT ;  /* 0x00000008717b7c12 */ /* 0x000fe2000f8e96a2 */
[C---:B------:R-:W-:Y:S06]  /*126d0*/  HMMA.16816.F32 R68, R104.reuse, R118, R68 ;  /* 0x000000766844723c */ /* 0x040fec0000001844 */
[----:B------:R5:W-:Y:S01]  /*126e0*/  MUFU.EX2 R159, R44 ;  /* 0x0000002c009f7308 */ /* 0x000be20000000800 */
[C---:B------:R-:W-:Y:S01]  /*126f0*/  LOP3.LUT R113, R102.reuse, 0xffff, RZ, 0xc0, !PT ;  /* 0x0000ffff66717812 */ /* 0x040fe200078ec0ff */
[-C--:B-1----:R-:W-:Y:S03]  /*12700*/  HMMA.16816.F32 R72, R104, R36.reuse, R72 ;  /* 0x000000246848723c */ /* 0x082fe60000001848 */
[--C-:B------:R-:W-:Y:S03]  /*12710*/  SHF.R.U32.HI R114, RZ, 0x10, R102.reuse ;  /* 0x00000010ff727819 */ /* 0x100fe60000011666 */
[C---:B------:R-:W-:Y:S02]  /*12720*/  HMMA.16816.F32 R76, R108.reuse, R36, R76 ;  /* 0x000000246c4c723c */ /* 0x040fe4000000184c */
[----:B------:R1:W-:Y:S03]  /*12730*/  MUFU.EX2 R158, R45 ;  /* 0x0000002d009e7308 */ /* 0x0003e60000000800 */
[----:B------:R-:W-:Y:S01]  /*12740*/  LOP3.LUT R120, R102, 0xff, RZ, 0xc0, !PT ;  /* 0x000000ff66787812 */ /* 0x000fe200078ec0ff */
[-C--:B------:R-:W-:Y:S06]  /*12750*/  HMMA.16816.F32 R28, R108, R38.reuse, R28 ;  /* 0x000000266c1c723c */ /* 0x080fec000000181c */
[----:B------:R3:W-:Y:S01]  /*12760*/  MUFU.EX2 R151, R46 ;  /* 0x0000002e00977308 */ /* 0x0007e20000000800 */
[----:B------:R-:W-:Y:S04]  /*12770*/  SHF.R.U32.HI R115, RZ, 0x18, R102 ;  /* 0x00000018ff737819 */ /* 0x000fe80000011666 */
[----:B------:R-:W-:Y:S01]  /*12780*/  IMAD.WIDE.U32 R40, R40, -0x326172a9, RZ ;  /* 0xcd9e8d5728287825 */ /* 0x000fe200078e00ff */
[----:B------:R-:W-:Y:S01]  /*12790*/  SHF.R.U32.HI R43, RZ, 0x8, R113 ;  /* 0x00000008ff2b7819 */ /* 0x000fe20000011671 */
[C---:B------:R-:W-:Y:S03]  /*127a0*/  HMMA.16816.F32 R80, R104.reuse, R38, R80 ;  /* 0x000000266850723c */ /* 0x040fe60000001850 */
[----:B------:R-:W-:Y:S01]  /*127b0*/  MUFU.EX2 R145, R56 ;  /* 0x0000003800917308 */ /* 0x000fe20000000800 */
[----:B------:R-:W-:Y:S01]  /*127c0*/  LOP3.LUT R42, R114, 0xff, RZ, 0xc0, !PT ;  /* 0x000000ff722a7812 */ /* 0x000fe200078ec0ff */
[----:B------:R-:W-:Y:S01]  /*127d0*/  IMAD.WIDE.U32 R126, R121, -0x326172a9, RZ ;  /* 0xcd9e8d57797e7825 */ /* 0x000fe200078e00ff */
[----:B------:R-:W-:Y:S02]  /*127e0*/  LOP3.LUT R112, R103, UR17, R112, 0x96, !PT ;  /* 0x0000001167707c12 */ /* 0x000fe4000f8e9670 */
[--C-:B------:R-:W-:Y:S03]  /*127f0*/  SHF.R.U32.HI R103, RZ, 0x10, R40.reuse ;  /* 0x00000010ff677819 */ /* 0x100fe60000011628 */
[C---:B------:R-:W-:Y:S02]  /*12800*/  LOP3.LUT R102, R40.reuse, 0xffff, RZ, 0xc0, !PT ;  /* 0x0000ffff28667812 */ /* 0x040fe400078ec0ff */
[----:B------:R-:W-:Y:S01]  /*12810*/  MUFU.EX2 R141, R60 ;  /* 0x0000003c008d7308 */ /* 0x000fe20000000800 */
[----:B------:R-:W-:Y:S02]  /*12820*/  LOP3.LUT R116, R40, 0xff, RZ, 0xc0, !PT ;  /* 0x000000ff28747812 */ /* 0x000fe400078ec0ff */
[----:B------:R-:W-:Y:S02]  /*12830*/  SHF.R.U32.HI R113, RZ, 0x18, R40 ;  /* 0x00000018ff717819 */ /* 0x000fe40000011628 */
[----:B--2---:R-:W-:Y:S02]  /*12840*/  LOP3.LUT R101, R41, UR17, R126, 0x96, !PT ;  /* 0x0000001129657c12 */ /* 0x004fe4000f8e967e */
[----:B------:R-:W-:Y:S03]  /*12850*/  PRMT R120, R120, 0x5410, R43 ;  /* 0x0000541078787816 */ /* 0x000fe6000000002b */
[----:B------:R-:W-:Y:S01]  /*12860*/  MUFU.EX2 R144, R57 ;  /* 0x0000003900907308 */ /* 0x000fe20000000800 */
[----:B------:R-:W-:Y:S02]  /*12870*/  PRMT R115, R42, 0x5410, R115 ;  /* 0x000054102a737816 */ /* 0x000fe40000000073 */
[----:B------:R-:W2:Y:S01]  /*12880*/  LDSM.16.MT88.4 R40, [R179+0x6800] ;  /* 0x00680000b328783b */ /* 0x000ea20000004200 */
[----:B-----5:R-:W-:Y:S01]  /*12890*/  LOP3.LUT R44, R103, 0xff, RZ, 0xc0, !PT ;  /* 0x000000ff672c7812 */ /* 0x020fe200078ec0ff */
[--C-:B------:R-:W-:Y:S01]  /*128a0*/  FFMA.FTZ R103, R47, UR4, -R155.reuse ;  /* 0x000000042f677c23 */ /* 0x100fe2000801089b */
[----:B------:R-:W-:Y:S01]  /*128b0*/  SHF.R.U32.HI R102, RZ, 0x8, R102 ;  /* 0x00000008ff667819 */ /* 0x000fe20000011666 */
[----:B------:R-:W-:Y:S01]  /*128c0*/  FFMA.FTZ R155, R63, UR4, -R155 ;  /* 0x000000043f9b7c23 */ /* 0x000fe2000801089b */
[----:B------:R-:W-:Y:S02]  /*128d0*/  PRMT R114, R44, 0x5410, R113 ;  /* 0x000054102c727816 */ /* 0x000fe40000000071 */
[----:B------:R5:W4:Y:S01]  /*128e0*/  MUFU.EX2 R156, R103 ;  /* 0x00000067009c7308 */ /* 0x000b220000000800 */
[----:B------:R-:W-:Y:S02]  /*128f0*/  LOP3.LUT R37, R112, 0xffff, RZ, 0xc0, !PT ;  /* 0x0000ffff70257812 */ /* 0x000fe400078ec0ff */
[----:B------:R-:W-:Y:S02]  /*12900*/  SHF.R.U32.HI R44, RZ, 0x10, R112 ;  /* 0x00000010ff2c7819 */ /* 0x000fe40000011670 */
[C---:B------:R-:W-:Y:S02]  /*12910*/  LOP3.LUT R36, R101.reuse, 0xffff, RZ, 0xc0, !PT ;  /* 0x0000ffff65247812 */ /* 0x040fe400078ec0ff */
[----:B------:R-:W-:Y:S03]  /*12920*/  PRMT R116, R116, 0x5410, R102 ;  /* 0x0000541074747816 */ /* 0x000fe60000000066 */
[----:B------:R-:W-:Y:S01]  /*12930*/  MUFU.EX2 R143, R58 ;  /* 0x0000003a008f7308 */ /* 0x000fe20000000800 */
[----:B-1----:R-:W-:Y:S02]  /*12940*/  SHF.R.U32.HI R45, RZ, 0x8, R37 ;  /* 0x00000008ff2d7819 */ /* 0x002fe40000011625 */
[----:B------:R-:W-:Y:S02]  /*12950*/  LOP3.LUT R102, R112, 0xff, RZ, 0xc0, !PT ;  /* 0x000000ff70667812 */ /* 0x000fe400078ec0ff */
[----:B---3--:R-:W-:Y:S02]  /*12960*/  SHF.R.U32.HI R46, RZ, 0x10, R101 ;  /* 0x00000010ff2e7819 */ /* 0x008fe40000011665 */
[----:B------:R-:W-:Y:S03]  /*12970*/  LOP3.LUT R47, R101, 0xff, RZ, 0xc0, !PT ;  /* 0x000000ff652f7812 */ /* 0x000fe600078ec0ff */
[----:B------:R-:W-:Y:S01]  /*12980*/  MUFU.EX2 R153, R153 ;  /* 0x0000009900997308 */ /* 0x000fe20000000800 */
[----:B------:R-:W-:Y:S02]  /*12990*/  LOP3.LUT R44, R44, 0xff, RZ, 0xc0, !PT ;  /* 0x000000ff2c2c7812 */ /* 0x000fe400078ec0ff */
[----:B------:R-:W-:Y:S02]  /*129a0*/  SHF.R.U32.HI R112, RZ, 0x18, R112 ;  /* 0x00000018ff707819 */ /* 0x000fe40000011670 */
[----:B------:R-:W-:Y:S02]  /*129b0*/  SHF.R.U32.HI R37, RZ, 0x8, R36 ;  /* 0x00000008ff257819 */ /* 0x000fe40000011624 */
[----:B-----5:R-:W-:Y:S03]  /*129c0*/  PRMT R103, R102, 0x5410, R45 ;  /* 0x0000541066677816 */ /* 0x020fe6000000002d */
[----:B------:R-:W-:Y:S01]  /*129d0*/  MUFU.EX2 R142, R59 ;  /* 0x0000003b008e7308 */ /* 0x000fe20000000800 */
[----:B------:R-:W-:Y:S02]  /*129e0*/  LOP3.LUT R36, R46, 0xff, RZ, 0xc0, !PT ;  /* 0x000000ff2e247812 */ /* 0x000fe400078ec0ff */
[----:B------:R-:W-:Y:S02]  /*129f0*/  PRMT R112, R44, 0x5410, R112 ;  /* 0x000054102c707816 */ /* 0x000fe40000000070 */
[----:B------:R-:W-:Y:S02]  /*12a00*/  PRMT R102, R47, 0x5410, R37 ;  /* 0x000054102f667816 */ /* 0x000fe40000000025 */
[----:B------:R-:W1:Y:S01]  /*12a10*/  LDSM.16.MT88.4 R44, [R177+0x7000] ;  /* 0x00700000b12c783b */ /* 0x000e620000004200 */
[----:B------:R-:W-:Y:S02]  /*12a20*/  SHF.R.U32.HI R101, RZ, 0x18, R101 ;  /* 0x00000018ff657819 */ /* 0x000fe40000011665 */
[----:B------:R-:W-:Y:S01]  /*12a30*/  MUFU.EX2 R154, R154 ;  /* 0x0000009a009a7308 */ /* 0x000fe20000000800 */
[-C--:B--2---:R-:W-:Y:S03]  /*12a40*/  HMMA.16816.F32 R48, R104, R40.reuse, R48 ;  /* 0x000000286830723c */ /* 0x084fe60000001830 */
[----:B------:R-:W-:Y:S01]  /*12a50*/  PRMT R113, R36, 0x5410, R101 ;  /* 0x0000541024717816 */ /* 0x000fe20000000065 */
[--C-:B------:R-:W-:Y:S01]  /*12a60*/  FFMA.FTZ R101, R52, UR4, -R152.reuse ;  /* 0x0000000434657c23 */ /* 0x100fe20008010898 */
[--C-:B------:R-:W-:Y:S01]  /*12a70*/  HSET2.LE.AND R39, R115, R193.reuse, PT ;  /* 0x000000c173277233 */ /* 0x100fe20003803000 */
[C---:B------:R-:W-:Y:S03]  /*12a80*/  HMMA.16816.F32 R84, R108.reuse, R40, R84 ;  /* 0x000000286c54723c */ /* 0x040fe60000001854 */
[----:B------:R-:W-:Y:S02]  /*12a90*/  MUFU.EX2 R155, R155 ;  /* 0x0000009b009b7308 */ /* 0x000fe40000000800 */
[--C-:B------:R-:W-:Y:S01]  /*12aa0*/  HSET2.LE.AND R38, R120, R193.reuse, PT ;  /* 0x000000c178267233 */ /* 0x100fe20003803000 */
[-C--:B------:R-:W-:Y:S07]  /*12ab0*/  HMMA.16816.F32 R88, R108, R42.reuse, R88 ;  /* 0x0000002a6c58723c */ /* 0x080fee0000001858 */
[----:B------:R2:W-:Y:S01]  /*12ac0*/  MUFU.EX2 R147, R101 ;  /* 0x0000006500937308 */ /* 0x0005e20000000800 */
[----:B------:R-:W-:Y:S01]  /*12ad0*/  F2FP.F16.F32.PACK_AB R36, R200, R175 ;  /* 0x000000afc824723e */ /* 0x000fe200000000ff */
[----:B------:R-:W-:Y:S04]  /*12ae0*/  HMMA.16816.F32 R92, R104, R42, R92 ;  /* 0x0000002a685c723c */ /* 0x000fe8000000185c */
[----:B------:R-:W-:Y:S01]  /*12af0*/  F2FP.F16.F32.PACK_AB R37, R173, R172 ;  /* 0x000000acad25723e */ /* 0x000fe200000000ff */
[----:B------:R-:W-:Y:S01]  /*12b00*/  FFMA.FTZ R152, R53, UR4, -R152 ;  /* 0x0000000435987c23 */ /* 0x000fe20008010898 */
[----:B------:R-:W-:Y:S02]  /*12b10*/  LOP3.LUT R38, R38, R36, RZ, 0xc0, !PT ;  /* 0x0000002426267212 */ /* 0x000fe400078ec0ff */
[----:B------:R-:W-:Y:S03]  /*12b20*/  LOP3.LUT R39, R39, R37, RZ, 0xc0, !PT ;  /* 0x0000002527277212 */ /* 0x000fe600078ec0ff */
[----:B------:R-:W3:Y:S01]  /*12b30*/  MUFU.EX2 R152, R152 ;  /* 0x0000009800987308 */ /* 0x000ee20000000800 */
[--C-:B------:R-:W-:Y:S02]  /*12b40*/  HSET2.LE.AND R36, R103, R193.reuse, PT ;  /* 0x000000c167247233 */ /* 0x100fe40003803000 */
[--C-:B------:R-:W-:Y:S02]  /*12b50*/  HSET2.LE.AND R40, R112, R193.reuse, PT ;  /* 0x000000c170287233 */ /* 0x100fe40003803000 */
[----:B------:R-:W-:Y:S02]  /*12b60*/  F2FP.F16.F32.PACK_AB R37, R171, R170 ;  /* 0x000000aaab25723e */ /* 0x000fe400000000ff */
[--C-:B------:R-:W-:Y:S02]  /*12b70*/  HSET2.LE.AND R52, R102, R193.reuse, PT ;  /* 0x000000c166347233 */ /* 0x100fe40003803000 */
[----:B------:R-:W-:Y:S02]  /*12b80*/  F2FP.F16.F32.PACK_AB R41, R139, R161 ;  /* 0x000000a18b29723e */ /* 0x000fe400000000ff */
[----:B------:R-:W-:Y:S02]  /*12b90*/  F2FP.F16.F32.PACK_AB R53, R137, R138 ;  /* 0x0000008a8935723e */ /* 0x000fe400000000ff */
[----:B------:R-:W-:Y:S02]  /*12ba0*/  LOP3.LUT R36, R36, R37, RZ, 0xc0, !PT ;  /* 0x0000002524247212 */ /* 0x000fe400078ec0ff */
[----:B------:R-:W-:Y:S02]  /*12bb0*/  LOP3.LUT R37, R40, R41, RZ, 0xc0, !PT ;  /* 0x0000002928257212 */ /* 0x000fe400078ec0ff */
[----:B------:R-:W-:Y:S02]  /*12bc0*/  LOP3.LUT R40, R52, R53, RZ, 0xc0, !PT ;  /* 0x0000003534287212 */ /* 0x000fe400078ec0ff */
[--C-:B------:R-:W-:Y:S02]  /*12bd0*/  HSET2.LE.AND R41, R113, R193.reuse, PT ;  /* 0x000000c171297233 */ /* 0x100fe40003803000 */
[--C-:B------:R-:W-:Y:S01]  /*12be0*/  HSET2.LE.AND R102, R114, R193.reuse, PT ;  /* 0x000000c172667233 */ /* 0x100fe20003803000 */
[-C--:B-1----:R-:W-:Y:S01]  /*12bf0*/  HMMA.16816.F32 R4, R36, R44.reuse, R4 ;  /* 0x0000002c2404723c */ /* 0x082fe20000001804 */
[----:B------:R-:W-:Y:S04]  /*12c00*/  LDSM.16.MT88.4 R112, [R177+0x7800] ;  /* 0x00780000b170783b */ /* 0x000fe80000004200 */
[--C-:B------:R-:W-:Y:S02]  /*12c10*/  HSET2.LE.AND R53, R116, R193.reuse, PT ;  /* 0x000000c174357233 */ /* 0x100fe40003803000 */
[----:B----4-:R-:W-:Y:S04]  /*12c20*/  F2FP.F16.F32.PACK_AB R52, R160, R136 ;  /* 0x00000088a034723e */ /* 0x010fe800000000ff */
[----:B------:R-:W-:Y:S02]  /*12c30*/  F2FP.F16.F32.PACK_AB R103, R156, R151 ;  /* 0x000000979c67723e */ /* 0x000fe400000000ff */
[----:B--2---:R-:W-:Y:S02]  /*12c40*/  F2FP.F16.F32.PACK_AB R101, R158, R159 ;  /* 0x0000009f9e65723e */ /* 0x004fe400000000ff */
[----:B------:R-:W-:Y:S02]  /*12c50*/  LOP3.LUT R41, R41, R52, RZ, 0xc0, !PT ;  /* 0x0000003429297212 */ /* 0x000fe400078ec0ff */
[----:B------:R-:W-:Y:S01]  /*12c60*/  LOP3.LUT R42, R53, R101, RZ, 0xc0, !PT ;  /* 0x00000065352a7212 */ /* 0x000fe200078ec0ff */
[----:B------:R-:W-:Y:S01]  /*12c70*/  IMAD.WIDE.U32 R52, R123, -0x2daee0ad, RZ ;  /* 0xd2511f537b347825 */ /* 0x000fe200078e00ff */
[----:B------:R-:W-:Y:S02]  /*12c80*/  LOP3.LUT R43, R102, R103, RZ, 0xc0, !PT ;  /* 0x00000067662b7212 */ /* 0x000fe400078ec0ff */
[----:B------:R-:W-:Y:S02]  /*12c90*/  LOP3.LUT R101, R127, UR8, R168, 0x96, !PT ;  /* 0x000000087f657c12 */ /* 0x000fe4000f8e96a8 */
[----:B------:R-:W-:Y:S02]  /*12ca0*/  LOP3.LUT R102, R53, UR18, R122, 0x96, !PT ;  /* 0x0000001235667c12 */ /* 0x000fe4000f8e967a */
[C---:B------:R-:W-:Y:S01]  /*12cb0*/  LOP3.LUT R103, R52.reuse, 0xffff, RZ, 0xc0, !PT ;  /* 0x0000ffff34677812 */ /* 0x040fe200078ec0ff */
[C---:B------:R-:W-:Y:S04]  /*12cc0*/  HMMA.16816.F32 R8, R40.reuse, R44, R8 ;  /* 0x0000002c2808723c */ /* 0x040fe80000001808 */
[--C-:B------:R-:W-:Y:S02]  /*12cd0*/  SHF.R.U32.HI R105, RZ, 0x10, R52.reuse ;  /* 0x00000010ff697819 */ /* 0x100fe40000011634 */
[-C--:B------:R-:W-:Y:S05]  /*12ce0*/  HMMA.16816.F32 R12, R40, R46.reuse, R12 ;  /* 0x0000002e280c723c */ /* 0x080fea000000180c */
[----:B------:R-:W-:Y:S01]  /*12cf0*/  LOP3.LUT R107, R52, 0xff, RZ, 0xc0, !PT ;  /* 0x000000ff346b7812 */ /* 0x000fe200078ec0ff */
[C---:B------:R-:W-:Y:S05]  /*12d00*/  HMMA.16816.F32 R16, R36.reuse, R46, R16 ;  /* 0x0000002e2410723c */ /* 0x040fea0000001810 */
[----:B------:R-:W-:Y:S01]  /*12d10*/  SHF.R.U32.HI R106, RZ, 0x18, R52 ;  /* 0x00000018ff6a7819 */ /* 0x000fe20000011634 */
[-C--:B------:R-:W-:Y:S01]  /*12d20*/  HMMA.16816.F32 R20, R36, R64.reuse, R20 ;  /* 0x000000402414723c */ /* 0x080fe20000001814 */
[----:B------:R-:W1:Y:S04]  /*12d30*/  LDSM.16.MT88.4 R52, [R178+0x7000] ;  /* 0x00700000b234783b */ /* 0x000e680000004200 */
[----:B------:R-:W-:Y:S01]  /*12d40*/  IMAD.WIDE.U32 R44, R101, -0x2daee0ad, RZ ;  /* 0xd2511f53652c7825 */ /* 0x000fe200078e00ff */
[C---:B------:R-:W-:Y:S05]  /*12d50*/  HMMA.16816.F32 R32, R40.reuse, R64, R32 ;  /* 0x000000402820723c */ /* 0x040fea0000001820 */
[C---:B------:R-:W-:Y:S01]  /*12d60*/  LOP3.LUT R47, R44.reuse, 0xffff, RZ, 0xc0, !PT ;  /* 0x0000ffff2c2f7812 */ /* 0x040fe200078ec0ff */
[-C--:B------:R-:W-:Y:S05]  /*12d70*/  HMMA.16816.F32 R24, R40, R66.reuse, R24 ;  /* 0x000000422818723c */ /* 0x080fea0000001818 */
[----:B------:R-:W-:Y:S01]  /*12d80*/  LOP3.LUT R101, R45, UR18, R124, 0x96, !PT ;  /* 0x000000122d657c12 */ /* 0x000fe2000f8e967c */
[C---:B------:R-:W-:Y:S05]  /*12d90*/  HMMA.16816.F32 R68, R36.reuse, R66, R68 ;  /* 0x000000422444723c */ /* 0x040fea0000001844 */
[----:B------:R-:W-:Y:S02]  /*12da0*/  SHF.R.U32.HI R46, RZ, 0x8, R103 ;  /* 0x00000008ff2e7819 */ /* 0x000fe40000011667 */
[----:B------:R-:W-:Y:S04]  /*12db0*/  LOP3.LUT R45, R105, 0xff, RZ, 0xc0, !PT ;  /* 0x000000ff692d7812 */ /* 0x000fe800078ec0ff */
[--C-:B------:R-:W-:Y:S02]  /*12dc0*/  SHF.R.U32.HI R104, RZ, 0x10, R44.reuse ;  /* 0x00000010ff687819 */ /* 0x100fe4000001162c */
[----:B------:R-:W-:Y:S02]  /*12dd0*/  LOP3.LUT R108, R44, 0xff, RZ, 0xc0, !PT ;  /* 0x000000ff2c6c7812 */ /* 0x000fe400078ec0ff */
[----:B------:R-:W-:Y:S02]  /*12de0*/  SHF.R.U32.HI R103, RZ, 0x18, R44 ;  /* 0x00000018ff677819 */ /* 0x000fe4000001162c */
[----:B------:R-:W-:Y:S02]  /*12df0*/  PRMT R107, R107, 0x5410, R46 ;  /* 0x000054106b6b7816 */ /* 0x000fe4000000002e */
[----:B------:R-:W-:Y:S02]  /*12e00*/  PRMT R106, R45, 0x5410, R106 ;  /* 0x000054102d6a7816 */ /* 0x000fe4000000006a */
[----:B------:R-:W-:Y:S01]  /*12e10*/  SHF.R.U32.HI R46, RZ, 0x8, R47 ;  /* 0x00000008ff2e7819 */ /* 0x000fe2000001162f */
[-C--:B-1----:R-:W-:Y:S03]  /*12e20*/  HMMA.16816.F32 R72, R36, R52.reuse, R72 ;  /* 0x000000342448723c */ /* 0x082fe60000001848 */
[----:B------:R-:W-:Y:S02]  /*12e30*/  LOP3.LUT R44, R102, 0xffff, RZ, 0xc0, !PT ;  /* 0x0000ffff662c7812 */ /* 0x000fe400078ec0ff */
[----:B------:R-:W-:Y:S01]  /*12e40*/  LOP3.LUT R45, R104, 0xff, RZ, 0xc0, !PT ;  /* 0x000000ff682d7812 */ /* 0x000fe200078ec0ff */
[C---:B------:R-:W-:Y:S05]  /*12e50*/  HMMA.16816.F32 R76, R40.reuse, R52, R76 ;  /* 0x00000034284c723c */ /* 0x040fea000000184c */
[----:B------:R-:W-:Y:S01]  /*12e60*/  SHF.R.U32.HI R56, RZ, 0x8, R44 ;  /* 0x00000008ff387819 */ /* 0x000fe2000001162c */
[-C--:B------:R-:W-:Y:S05]  /*12e70*/  HMMA.16816.F32 R28, R40, R54.reuse, R28 ;  /* 0x00000036281c723c */ /* 0x080fea000000181c */
[----:B------:R-:W-:Y:S01]  /*12e80*/  PRMT R108, R108, 0x5410, R46 ;  /* 0x000054106c6c7816 */ /* 0x000fe2000000002e */
[C---:B------:R-:W-:Y:S05]  /*12e90*/  HMMA.16816.F32 R80, R36.reuse, R54, R80 ;  /* 0x000000362450723c */ /* 0x040fea0000001850 */
[----:B------:R-:W-:Y:S02]  /*12ea0*/  PRMT R104, R45, 0x5410, R103 ;  /* 0x000054102d687816 */ /* 0x000fe40000000067 */
[----:B------:R-:W1:Y:S01]  /*12eb0*/  LDSM.16.MT88.4 R44, [R179+0x7000] ;  /* 0x00700000b32c783b */ /* 0x000e620000004200 */
[----:B------:R-:W-:Y:S03]  /*12ec0*/  LOP3.LUT R57, R102, 0xff, RZ, 0xc0, !PT ;  /* 0x000000ff66397812 */ /* 0x000fe600078ec0ff */
[----:B------:R-:W-:Y:S02]  /*12ed0*/  LOP3.LUT R64, R101, 0xff, RZ, 0xc0, !PT ;  /* 0x000000ff65407812 */ /* 0x000fe400078ec0ff */
[----:B------:R-:W-:Y:S02]  /*12ee0*/  PRMT R103, R57, 0x5410, R56 ;  /* 0x0000541039677816 */ /* 0x000fe40000000038 */
[----:B------:R-:W-:Y:S02]  /*12ef0*/  SHF.R.U32.HI R57, RZ, 0x10, R102 ;  /* 0x00000010ff397819 */ /* 0x000fe40000011666 */
[----:B------:R-:W-:Y:S02]  /*12f00*/  LOP3.LUT R56, R101, 0xffff, RZ, 0xc0, !PT ;  /* 0x0000ffff65387812 */ /* 0x000fe400078ec0ff */
[----:B------:R-:W-:Y:S02]  /*12f10*/  LOP3.LUT R58, R57, 0xff, RZ, 0xc0, !PT ;  /* 0x000000ff393a7812 */ /* 0x000fe400078ec0ff */
[----:B------:R-:W-:Y:S02]  /*12f20*/  SHF.R.U32.HI R57, RZ, 0x8, R56 ;  /* 0x00000008ff397819 */ /* 0x000fe40000011638 */
[--C-:B------:R-:W-:Y:S02]  /*12f30*/  HSET2.LE.AND R52, R107, R193.reuse, PT ;  /* 0x000000c16b347233 */ /* 0x100fe40003803000 */
[----:B------:R-:W-:Y:S02]  /*12f40*/  PRMT R60, R64, 0x5410, R57 ;  /* 0x00005410403c7816 */ /* 0x000fe40000000039 */
[----:B------:R-:W2:Y:S01]  /*12f50*/  LDSM.16.MT88.4 R64, [R180+0x7800] ;  /* 0x00780000b440783b */ /* 0x000ea20000004200 */
[----:B------:R-:W-:Y:S02]  /*12f60*/  F2FP.F16.F32.PACK_AB R53, R148, R149 ;  /* 0x000000959435723e */ /* 0x000fe400000000ff */
[--C-:B------:R-:W-:Y:S02]  /*12f70*/  HSET2.LE.AND R60, R60, R193.reuse, PT ;  /* 0x000000c13c3c7233 */ /* 0x100fe40003803000 */
[----:B---3--:R-:W-:Y:S02]  /*12f80*/  F2FP.F16.F32.PACK_AB R54, R152, R147 ;  /* 0x000000939836723e */ /* 0x008fe400000000ff */
[----:B------:R-:W-:Y:S02]  /*12f90*/  F2FP.F16.F32.PACK_AB R55, R153, R146 ;  /* 0x000000929937723e */ /* 0x000fe400000000ff */
[--C-:B------:R-:W-:Y:S02]  /*12fa0*/  SHF.R.U32.HI R59, RZ, 0x10, R101.reuse ;  /* 0x00000010ff3b7819 */ /* 0x100fe40000011665 */
[----:B------:R-:W-:Y:S02]  /*12fb0*/  SHF.R.U32.HI R102, RZ, 0x18, R102 ;  /* 0x00000018ff667819 */ /* 0x000fe40000011666 */
[----:B------:R-:W-:Y:S02]  /*12fc0*/  LOP3.LUT R56, R59, 0xff, RZ, 0xc0, !PT ;  /* 0x000000ff3b387812 */ /* 0x000fe400078ec0ff */
[--C-:B------:R-:W-:Y:S02]  /*12fd0*/  HSET2.LE.AND R59, R106, R193.reuse, PT ;  /* 0x000000c16a3b7233 */ /* 0x100fe40003803000 */
[----:B------:R-:W-:Y:S02]  /*12fe0*/  PRMT R102, R58, 0x5410, R102 ;  /* 0x000054103a667816 */ /* 0x000fe40000000066 */
[----:B------:R-:W-:Y:S01]  /*12ff0*/  F2FP.F16.F32.PACK_AB R58, R150, R157 ;  /* 0x0000009d963a723e */ /* 0x000fe200000000ff */
[-C--:B-1----:R-:W-:Y:S03]  /*13000*/  HMMA.16816.F32 R48, R36, R44.reuse, R48 ;  /* 0x0000002c2430723c */ /* 0x082fe60000001830 */
[----:B------:R-:W-:Y:S02]  /*13010*/  LOP3.LUT R58, R52, R58, RZ, 0xc0, !PT ;  /* 0x0000003a343a7212 */ /* 0x000fe400078ec0ff */
[----:B------:R-:W-:Y:S01]  /*13020*/  LOP3.LUT R59, R59, R53, RZ, 0xc0, !PT ;  /* 0x000000353b3b7212 */ /* 0x000fe200078ec0ff */
[C---:B------:R-:W-:Y:S05]  /*13030*/  HMMA.16816.F32 R84, R40.reuse, R44, R84 ;  /* 0x0000002c2854723c */ /* 0x040fea0000001854 */
[----:B------:R-:W-:Y:S01]  /*13040*/  SHF.R.U32.HI R101, RZ, 0x18, R101 ;  /* 0x00000018ff657819 */ /* 0x000fe20000011665 */
[-C--:B------:R-:W-:Y:S05]  /*13050*/  HMMA.16816.F32 R88, R40, R46.reuse, R88 ;  /* 0x0000002e2858723c */ /* 0x080fea0000001858 */
[----:B------:R-:W-:Y:S01]  /*13060*/  PRMT R101, R56, 0x5410, R101 ;  /* 0x0000541038657816 */ /* 0x000fe20000000065 */
[----:B------:R-:W-:Y:S05]  /*13070*/  HMMA.16816.F32 R92, R36, R46, R92 ;  /* 0x0000002e245c723c */ /* 0x000fea000000185c */
[--C-:B------:R-:W-:Y:S02]  /*13080*/  HSET2.LE.AND R56, R103, R193.reuse, PT ;  /* 0x000000c167387233 */ /* 0x100fe40003803000 */
[--C-:B------:R-:W-:Y:S04]  /*13090*/  HSET2.LE.AND R57, R102, R193.reuse, PT ;  /* 0x000000c166397233 */ /* 0x100fe80003803000 */
[----:B------:R-:W-:Y:S02]  /*130a0*/  LOP3.LUT R56, R56, R54, RZ, 0xc0, !PT ;  /* 0x0000003638387212 */ /* 0x000fe400078ec0ff */
[----:B------:R-:W-:Y:S02]  /*130b0*/  LOP3.LUT R57, R57, R55, RZ, 0xc0, !PT ;  /* 0x0000003739397212 */ /* 0x000fe400078ec0ff */
[--C-:B------:R-:W-:Y:S02]  /*130c0*/  HSET2.LE.AND R54, R108, R193.reuse, PT ;  /* 0x000000c16c367233 */ /* 0x100fe40003803000 */
[--C-:B------:R-:W-:Y:S02]  /*130d0*/  HSET2.LE.AND R53, R101, R193.reuse, PT ;  /* 0x000000c165357233 */ /* 0x100fe40003803000 */
[----:B------:R-:W-:Y:S01]  /*130e0*/  HSET2.LE.AND R55, R104, R193, PT ;  /* 0x000000c168377233 */ /* 0x000fe20003803000 */
[-C--:B------:R-:W-:Y:S01]  /*130f0*/  HMMA.16816.F32 R108, R56, R112.reuse, R4 ;  /* 0x00000070386c723c */ /* 0x080fe20000001804 */
[----:B------:R-:W-:Y:S04]  /*13100*/  LDSM.16.MT88.4 R4, [R179+0x7800] ;  /* 0x00780000b304783b */ /* 0x000fe80000004200 */
[----:B------:R-:W-:Y:S02]  /*13110*/  F2FP.F16.F32.PACK_AB R52, R144, R145 ;  /* 0x000000919034723e */ /* 0x000fe400000000ff */
[----:B------:R-:W-:Y:S04]  /*13120*/  F2FP.F16.F32.PACK_AB R44, R142, R143 ;  /* 0x0000008f8e2c723e */ /* 0x000fe800000000ff */
[----:B------:R-:W-:Y:S02]  /*13130*/  F2FP.F16.F32.PACK_AB R45, R154, R141 ;  /* 0x0000008d9a2d723e */ /* 0x000fe400000000ff */
[----:B------:R-:W-:Y:S02]  /*13140*/  F2FP.F16.F32.PACK_AB R101, R155, R140 ;  /* 0x0000008c9b65723e */ /* 0x000fe400000000ff */
[----:B------:R-:W-:Y:S02]  /*13150*/  LOP3.LUT R52, R60, R52, RZ, 0xc0, !PT ;  /* 0x000000343c347212 */ /* 0x000fe400078ec0ff */
[----:B------:R-:W-:Y:S01]  /*13160*/  LOP3.LUT R53, R53, R44, RZ, 0xc0, !PT ;  /* 0x0000002c35357212 */ /* 0x000fe200078ec0ff */
[----:B------:R-:W1:Y:S01]  /*13170*/  LDSM.16.MT88.4 R60, [R178+0x7800] ;  /* 0x00780000b23c783b */ /* 0x000e620000004200 */
[----:B------:R-:W-:Y:S02]  /*13180*/  LOP3.LUT R54, R54, R45, RZ, 0xc0, !PT ;  /* 0x0000002d36367212 */ /* 0x000fe400078ec0ff */
[----:B------:R-:W-:Y:S01]  /*13190*/  LOP3.LUT R55, R55, R101, RZ, 0xc0, !PT ;  /* 0x0000006537377212 */ /* 0x000fe200078ec0ff */
[----:B------:R-:W-:Y:S06]  /*131a0*/  IMAD.MOV.U32 R101, RZ, RZ, R2 ;  /* 0x000000ffff657224 */ /* 0x000fec00078e0002 */
[C---:B------:R-:W-:Y:S06]  /*131b0*/  HMMA.16816.F32 R104, R52.reuse, R112, R8 ;  /* 0x000000703468723c */ /* 0x040fec0000001808 */
[-C--:B------:R-:W-:Y:S05]  /*131c0*/  HMMA.16816.F32 R116, R52, R114.reuse, R12 ;  /* 0x000000723474723c */ /* 0x080fea000000180c */
[----:B------:R-:W-:Y:S01]  /*131d0*/  FADD.FTZ R11, R229, R100 ;  /* 0x00000064e50b7221 */ /* 0x000fe20000010000 */
[C---:B------:R-:W-:Y:S05]  /*131e0*/  HMMA.16816.F32 R112, R56.reuse, R114, R16 ;  /* 0x000000723870723c */ /* 0x040fea0000001810 */
[----:B------:R-:W-:Y:S01]  /*131f0*/  FADD.FTZ R10, R227, R99 ;  /* 0x00000063e30a7221 */ /* 0x000fe20000010000 */
[-C--:B--2---:R-:W-:Y:S05]  /*13200*/  HMMA.16816.F32 R120, R56, R64.reuse, R20 ;  /* 0x000000403878723c */ /* 0x084fea0000001814 */
[----:B------:R-:W-:Y:S01]  /*13210*/  FADD.FTZ R9, R217, R98 ;  /* 0x00000062d9097221 */ /* 0x000fe20000010000 */
[C---:B------:R-:W-:Y:S05]  /*13220*/  HMMA.16816.F32 R124, R52.reuse, R64, R32 ;  /* 0x00000040347c723c */ /* 0x040fea0000001820 */
[----:B------:R-:W-:Y:S01]  /*13230*/  FADD.FTZ R11, R234, R11 ;  /* 0x0000000bea0b7221 */ /* 0x000fe20000010000 */
[-C--:B------:R-:W-:Y:S05]  /*13240*/  HMMA.16816.F32 R128, R52, R66.reuse, R24 ;  /* 0x000000423480723c */ /* 0x080fea0000001818 */
        /* <DEDUP_REMOVED lines=55> */
[----:B------:R-:W-:Y:S02]  /*135c0*/  IMAD.MOV.U32 R98, RZ, RZ, R96 ;  /* 0x000000ffff627224 */ /* 0x000fe400078e0060 */
[----:B------:R-:W-:Y:S01]  /*135d0*/  FADD.FTZ R0, R142, R5 ;  /* 0x000000058e007221 */ /* 0x000fe20000010000 */
[----:B------:R-:W-:Y:S01]  /*135e0*/  FADD.FTZ R6, R157, R9 ;  /* 0x000000099d067221 */ /* 0x000fe20000010000 */
[----:B------:R-:W-:Y:S02]  /*135f0*/  IMAD.MOV.U32 R99, RZ, RZ, R3 ;  /* 0x000000ffff637224 */ /* 0x000fe400078e0003 */
[----:B------:R-:W-:Y:S01]  /*13600*/  FADD.FTZ R5, R141, R4 ;  /* 0x000000048d057221 */ /* 0x000fe20000010000 */
[----:B------:R-:W-:Y:S01]  /*13610*/  FADD.FTZ R4, R140, R0 ;  /* 0x000000008c047221 */ /* 0x000fe20000010000 */
[----:B------:R-:W-:Y:S02]  /*13620*/  VIADD R0, R192, 0xffffffff ;  /* 0xffffffffc0007836 */ /* 0x000fe40000000000 */
[----:B------:R-:W-:Y:S01]  /*13630*/  FADD.FTZ R7, R149, R8 ;  /* 0x0000000895077221 */ /* 0x000fe20000010000 */
[----:B------:R-:W-:Y:S01]  /*13640*/  FADD.FTZ R235, R150, R6 ;  /* 0x0000000696eb7221 */ /* 0x000fe20000010000 */
[----:B------:R-:W-:Y:S01]  /*13650*/  FADD.FTZ R243, R154, R5 ;  /* 0x000000059af37221 */ /* 0x000fe20000010000 */
[----:B------:R-:W-:Y:S02]  /*13660*/  IMAD.MOV.U32 R192, RZ, RZ, R0 ;  /* 0x000000ffffc07224 */ /* 0x000fe400078e0000 */
[----:B------:R-:W-:Y:S01]  /*13670*/  FADD.FTZ R242, R148, R7 ;  /* 0x0000000794f27221 */ /* 0x000fe20000010000 */
[----:B------:R-:W-:Y:S02]  /*13680*/  IMAD.MOV.U32 R0, RZ, RZ, R97 ;  /* 0x000000ffff007224 */ /* 0x000fe400078e0061 */
[----:B------:R-:W-:Y:S01]  /*13690*/  FADD.FTZ R244, R155, R4 ;  /* 0x000000049bf47221 */ /* 0x000fe20000010000 */
[----:B------:R-:W-:Y:S06]  /*136a0*/  @P2 BRA `(.L_x_675) ;  /* 0xffffffc400dc2947 */ /* 0x000fec000383ffff */
.L_x_674:
[----:B------:R-:W2:Y:S01]  /*136b0*/  LDL R43, [R1+0x54] ;  /* 0x00005400012b7983 */ /* 0x000ea20000100800 */
[----:B------:R-:W-:Y:S01]  /*136c0*/  ULDC UR4, c[0x0][0x38c] ;  /* 0x0000e30000047ab9 */ /* 0x000fe20000000800 */
[----:B------:R-:W-:Y:S01]  /*136d0*/  UMOV UR5, 0x400 ;  /* 0x0000040000057882 */ /* 0x000fe20000000000 */
[----:B------:R-:W-:Y:S01]  /*136e0*/  MOV R18, 0x20 ;  /* 0x0000002000127802 */ /* 0x000fe20000000f00 */
[----:B------:R-:W1:Y:S04]  /*136f0*/  SHFL.BFLY PT, R4, R235, 0x2, 0x1f ;  /* 0x0c401f00eb047f89 */ /* 0x000e6800000e0000 */
[----:B------:R-:W3:Y:S04]  /*13700*/  SHFL.BFLY PT, R0, R242, 0x2, 0x1f ;  /* 0x0c401f00f2007f89 */ /* 0x000ee800000e0000 */
[----:B------:R-:W4:Y:S04]  /*13710*/  SHFL.BFLY PT, R5, R243, 0x2, 0x1f ;  /* 0x0c401f00f3057f89 */ /* 0x000f2800000e0000 */
[----:B------:R-:W5:Y:S01]  /*13720*/  SHFL.BFLY PT, R6, R244, 0x2, 0x1f ;  /* 0x0c401f00f4067f89 */ /* 0x000f6200000e0000 */
[----:B------:R-:W5:Y:S01]  /*13730*/  S2R R42, SR_TID.X ;  /* 0x00000000002a7919 */ /* 0x000f620000002100 */
[----:B-1----:R-:W-:Y:S01]  /*13740*/  FADD.FTZ R4, R4, R235 ;  /* 0x000000eb04047221 */ /* 0x002fe20000010000 */
[----:B---3--:R-:W-:-:S04]  /*13750*/  FADD.FTZ R0, R0, R242 ;  /* 0x000000f200007221 */ /* 0x008fc80000010000 */
[----:B------:R-:W1:Y:S01]  /*13760*/  SHFL.BFLY PT, R7, R4, 0x1, 0x1f ;  /* 0x0c201f0004077f89 */ /* 0x000e6200000e0000 */
[----:B----4-:R-:W-:-:S03]  /*13770*/  FADD.FTZ R5, R5, R243 ;  /* 0x000000f305057221 */ /* 0x010fc60000010000 */
[----:B------:R-:W3:Y:S01]  /*13780*/  SHFL.BFLY PT, R9, R0, 0x1, 0x1f ;  /* 0x0c201f0000097f89 */ /* 0x000ee200000e0000 */
[----:B-----5:R-:W-:-:S03]  /*13790*/  FADD.FTZ R6, R6, R244 ;  /* 0x000000f406067221 */ /* 0x020fc60000010000 */
[----:B------:R-:W4:Y:S01]  /*137a0*/  SHFL.BFLY PT, R8, R5, 0x1, 0x1f ;  /* 0x0c201f0005087f89 */ /* 0x000f2200000e0000 */
[----:B------:R-:W-:-:S04]  /*137b0*/  SHF.R.S32.HI R41, RZ, 0x1f, R42 ;  /* 0x0000001fff297819 */ /* 0x000fc8000001142a */
[CC--:B------:R-:W-:Y:S01]  /*137c0*/  LEA.HI R10, R41.reuse, R42.reuse, RZ, 0x2 ;  /* 0x0000002a290a7211 */ /* 0x0c0fe200078f10ff */
[----:B-1----:R-:W-:Y:S01]  /*137d0*/  FADD.FTZ R37, R4, R7 ;  /* 0x0000000704257221 */ /* 0x002fe20000010000 */
[----:B------:R-:W-:Y:S01]  /*137e0*/  MOV R4, 0x3f800000 ;  /* 0x3f80000000047802 */ /* 0x000fe20000000f00 */
[----:B------:R-:W1:Y:S01]  /*137f0*/  SHFL.BFLY PT, R7, R6, 0x1, 0x1f ;  /* 0x0c201f0006077f89 */ /* 0x000e6200000e0000 */
[----:B------:R-:W-:Y:S01]  /*13800*/  LEA.HI R41, R41, R42, RZ, 0x5 ;  /* 0x0000002a29297211 */ /* 0x000fe200078f28ff */
[----:B---3--:R-:W-:Y:S01]  /*13810*/  FADD.FTZ R38, R0, R9 ;  /* 0x0000000900267221 */ /* 0x008fe20000010000 */
[----:B------:R-:W-:Y:S02]  /*13820*/  FSETP.NE.FTZ.AND P4, PT, R37, RZ, PT ;  /* 0x000000ff2500720b */ /* 0x000fe40003f95000 */
[----:B------:R-:W-:Y:S01]  /*13830*/  MOV R0, 0x3f800000 ;  /* 0x3f80000000007802 */ /* 0x000fe20000000f00 */
[----:B----4-:R-:W-:Y:S01]  /*13840*/  FADD.FTZ R39, R5, R8 ;  /* 0x0000000805277221 */ /* 0x010fe20000010000 */
[----:B------:R-:W-:-:S02]  /*13850*/  SHF.R.S32.HI R8, RZ, 0x2, R10 ;  /* 0x00000002ff087819 */ /* 0x000fc4000001140a */
[----:B------:R-:W-:Y:S02]  /*13860*/  SHF.R.S32.HI R5, RZ, 0x1f, R10 ;  /* 0x0000001fff057819 */ /* 0x000fe4000001140a */
[----:B------:R-:W-:Y:S02]  /*13870*/  FSETP.NE.FTZ.AND P3, PT, R38, RZ, PT ;  /* 0x000000ff2600720b */ /* 0x000fe40003f75000 */
[----:B------:R-:W-:Y:S02]  /*13880*/  FSETP.NE.FTZ.AND P6, PT, R39, RZ, PT ;  /* 0x000000ff2700720b */ /* 0x000fe40003fd5000 */
[----:B------:R-:W-:Y:S01]  /*13890*/  LEA.HI R5, R5, R8, RZ, 0x3 ;  /* 0x0000000805057211 */ /* 0x000fe200078f18ff */
[----:B------:R-:W3:Y:S01]  /*138a0*/  @P4 MUFU.RCP R0, R37 ;  /* 0x0000002500004308 */ /* 0x000ee20000001000 */
[----:B------:R-:W-:Y:S01]  /*138b0*/  SHF.R.S32.HI R36, RZ, 0x5, R41 ;  /* 0x00000005ff247819 */ /* 0x000fe20000011429 */
[----:B-1----:R-:W-:Y:S01]  /*138c0*/  FADD.FTZ R40, R6, R7 ;  /* 0x0000000706287221 */ /* 0x002fe20000010000 */
[----:B------:R-:W-:-:S05]  /*138d0*/  LOP3.LUT R7, R5, 0xfffffff8, RZ, 0xc0, !PT ;  /* 0xfffffff805077812 */ /* 0x000fca00078ec0ff */
[----:B------:R-:W1:Y:S01]  /*138e0*/  @P3 MUFU.RCP R4, R38 ;  /* 0x0000002600043308 */ /* 0x000e620000001000 */
[----:B------:R-:W-:Y:S02]  /*138f0*/  MOV R6, 0x3f800000 ;  /* 0x3f80000000067802 */ /* 0x000fe40000000f00 */
[----:B------:R-:W-:Y:S02]  /*13900*/  FSETP.NE.FTZ.AND P5, PT, R40, RZ, PT ;  /* 0x000000ff2800720b */ /* 0x000fe40003fb5000 */
[----:B------:R-:W-:Y:S01]  /*13910*/  MOV R5, 0x3f800000 ;  /* 0x3f80000000057802 */ /* 0x000fe20000000f00 */
[----:B---3--:R-:W-:Y:S02]  /*13920*/  FMUL.FTZ R0, R0, UR4 ;  /* 0x0000000400007c20 */ /* 0x008fe40008410000 */
[----:B------:R-:W3:Y:S01]  /*13930*/  @P6 MUFU.RCP R6, R39 ;  /* 0x0000002700066308 */ /* 0x000ee20000001000 */
[----:B------:R-:W-:Y:S01]  /*13940*/  IADD3 R7, R8, -R7, RZ ;  /* 0x8000000708077210 */ /* 0x000fe20007ffe0ff */
[C---:B------:R-:W-:Y:S01]  /*13950*/  FMUL.FTZ R108, R0.reuse, R108 ;  /* 0x0000006c006c7220 */ /* 0x040fe20000410000 */
[C---:B------:R-:W-:Y:S01]  /*13960*/  FMUL.FTZ R11, R0.reuse, R109 ;  /* 0x0000006d000b7220 */ /* 0x040fe20000410000 */
[C---:B------:R-:W-:Y:S01]  /*13970*/  FMUL.FTZ R112, R0.reuse, R112 ;  /* 0x0000007000707220 */ /* 0x040fe20000410000 */
[C---:B------:R-:W-:Y:S01]  /*13980*/  FMUL.FTZ R8, R0.reuse, R113 ;  /* 0x0000007100087220 */ /* 0x040fe20000410000 */
[----:B------:R-:W-:-:S02]  /*13990*/  FMUL.FTZ R120, R0, R120 ;  /* 0x0000007800787220 */ /* 0x000fc40000410000 */
[----:B------:R-:W4:Y:S01]  /*139a0*/  @P5 MUFU.RCP R5, R40 ;  /* 0x0000002800055308 */ /* 0x000f220000001000 */
[----:B-1----:R-:W-:Y:S01]  /*139b0*/  FMUL.FTZ R4, R4, UR4 ;  /* 0x0000000404047c20 */ /* 0x002fe20008410000 */
[C---:B------:R-:W-:Y:S01]  /*139c0*/  FMUL.FTZ R25, R0.reuse, R121 ;  /* 0x0000007900197220 */ /* 0x040fe20000410000 */
[C---:B------:R-:W-:Y:S01]  /*139d0*/  FMUL.FTZ R68, R0.reuse, R68 ;  /* 0x0000004400447220 */ /* 0x040fe20000410000 */
[C---:B------:R-:W-:Y:S01]  /*139e0*/  FMUL.FTZ R23, R0.reuse, R69 ;  /* 0x0000004500177220 */ /* 0x040fe20000410000 */
[C---:B------:R-:W-:Y:S01]  /*139f0*/  FMUL.FTZ R72, R0.reuse, R72 ;  /* 0x0000004800487220 */ /* 0x040fe20000410000 */
[C---:B------:R-:W-:Y:S01]  /*13a00*/  FMUL.FTZ R34, R0.reuse, R73 ;  /* 0x0000004900227220 */ /* 0x040fe20000410000 */
[C---:B------:R-:W-:Y:S01]  /*13a10*/  FMUL.FTZ R80, R0.reuse, R80 ;  /* 0x0000005000507220 */ /* 0x040fe20000410000 */
[----:B------:R-:W-:Y:S01]  /*13a20*/  FMUL.FTZ R31, R0, R81 ;  /* 0x00000051001f7220 */ /* 0x000fe20000410000 */
[----:B---3--:R-:W-:Y:S01]  /*13a30*/  FMUL.FTZ R6, R6, UR4 ;  /* 0x0000000406067c20 */ /* 0x008fe20008410000 */
[C---:B------:R-:W-:Y:S01]  /*13a40*/  FMUL.FTZ R136, R0.reuse, R136 ;  /* 0x0000008800887220 */ /* 0x040fe20000410000 */
[C---:B------:R-:W-:Y:S01]  /*13a50*/  FMUL.FTZ R15, R0.reuse, R137 ;  /* 0x00000089000f7220 */ /* 0x040fe20000410000 */
[C---:B------:R-:W-:Y:S01]  /*13a60*/  FMUL.FTZ R92, R0.reuse, R92 ;  /* 0x0000005c005c7220 */ /* 0x040fe20000410000 */
[----:B------:R-:W-:Y:S01]  /*13a70*/  FMUL.FTZ R13, R0, R93 ;  /* 0x0000005d000d7220 */ /* 0x000fe20000410000 */
[C---:B------:R-:W-:Y:S01]  /*13a80*/  FMUL.FTZ R110, R4.reuse, R110 ;  /* 0x0000006e046e7220 */ /* 0x040fe20000410000 */
[C---:B------:R-:W-:Y:S01]  /*13a90*/  FMUL.FTZ R9, R4.reuse, R111 ;  /* 0x0000006f04097220 */ /* 0x040fe20000410000 */
[C---:B------:R-:W-:Y:S01]  /*13aa0*/  FMUL.FTZ R114, R4.reuse, R114 ;  /* 0x0000007204727220 */ /* 0x040fe20000410000 */
[----:B----4-:R-:W-:Y:S01]  /*13ab0*/  FMUL.FTZ R5, R5, UR4 ;  /* 0x0000000405057c20 */ /* 0x010fe20008410000 */
[----:B------:R-:W1:Y:S01]  /*13ac0*/  S2UR UR4, SR_CgaCtaId ;  /* 0x00000000000479c3 */ /* 0x000e620000008800 */
        /* <DEDUP_REMOVED lines=13> */
[----:B------:R-:W-:Y:S01]  /*13ba0*/  LOP3.LUT R0, R10, 0x3ffffffc, RZ, 0xc0, !PT ;  /* 0x3ffffffc0a007812 */ /* 0x000fe200078ec0ff */
[C---:B------:R-:W-:Y:S01]  /*13bb0*/  FMUL.FTZ R104, R6.reuse, R104 ;  /* 0x0000006806687220 */ /* 0x040fe20000410000 */
[----:B------:R-:W-:Y:S01]  /*13bc0*/  SHF.L.U32 R4, R7, 0x6, RZ ;  /* 0x0000000607047819 */ /* 0x000fe200000006ff */
[----:B------:R-:W-:Y:S01]  /*13bd0*/  FMUL.FTZ R20, R6, R105 ;  /* 0x0000006906147220 */ /* 0x000fe20000410000 */
[----:B------:R-:W-:Y:S01]  /*13be0*/  IADD3 R0, -R0, R42, RZ ;  /* 0x0000002a00007210 */ /* 0x000fe20007ffe1ff */
[C---:B------:R-:W-:Y:S01]  /*13bf0*/  FMUL.FTZ R106, R5.reuse, R106 ;  /* 0x0000006a056a7220 */ /* 0x040fe20000410000 */
[----:B------:R-:W-:Y:S01]  /*13c00*/  LOP3.LUT R4, R4, 0x1c0, RZ, 0xc0, !PT ;  /* 0x000001c004047812 */ /* 0x000fe200078ec0ff */
[----:B------:R-:W-:Y:S01]  /*13c10*/  FMUL.FTZ R22, R5, R107 ;  /* 0x0000006b05167220 */ /* 0x000fe20000410000 */
[C---:B------:R-:W-:Y:S01]  /*13c20*/  R2P PR, R7.reuse, 0x6 ;  /* 0x0000000607007804 */ /* 0x040fe20000000000 */
[----:B------:R-:W-:Y:S01]  /*13c30*/  FMUL.FTZ R116, R6, R116 ;  /* 0x0000007406747220 */ /* 0x000fe20000410000 */
[----:B------:R-:W-:Y:S01]  /*13c40*/  LOP3.LUT R7, R7, 0x1, RZ, 0xc0, !PT ;  /* 0x0000000107077812 */ /* 0x000fe200078ec0ff */
[----:B-1----:R-:W-:Y:S01]  /*13c50*/  ULEA UR4, UR4, UR5, 0x18 ;  /* 0x0000000504047291 */ /* 0x002fe2000f8ec03f */
[----:B------:R-:W-:Y:S01]  /*13c60*/  LEA R0, R36, R0, 0x9 ;  /* 0x0000000024007211 */ /* 0x000fe200078e48ff */
[----:B------:R-:W-:Y:S01]  /*13c70*/  FMUL.FTZ R21, R6, R117 ;  /* 0x0000007506157220 */ /* 0x000fe20000410000 */
[----:B------:R-:W-:Y:S01]  /*13c80*/  LEA.HI R4, R4, R4, RZ, 0x1d ;  /* 0x0000000404047211 */ /* 0x000fe200078fe8ff */
[----:B------:R-:W-:Y:S01]  /*13c90*/  FMUL.FTZ R118, R5, R118 ;  /* 0x0000007605767220 */ /* 0x000fe20000410000 */
[----:B------:R-:W-:Y:S01]  /*13ca0*/  ISETP.NE.U32.AND P0, PT, R7, 0x1, PT ;  /* 0x000000010700780c */ /* 0x000fe20003f05070 */
[C---:B------:R-:W-:Y:S01]  /*13cb0*/  FMUL.FTZ R26, R5.reuse, R119 ;  /* 0x00000077051a7220 */ /* 0x040fe20000410000 */
[----:B------:R-:W-:Y:S01]  /*13cc0*/  MOV R10, 0x10 ;  /* 0x00000010000a7802 */ /* 0x000fe20000000f00 */
[----:B------:R-:W-:Y:S01]  /*13cd0*/  FMUL.FTZ R124, R6, R124 ;  /* 0x0000007c067c7220 */ /* 0x000fe20000410000 */
[----:B------:R-:W-:Y:S01]  /*13ce0*/  LEA R0, R0, R4, 0x1 ;  /* 0x0000000400007211 */ /* 0x000fe200078e08ff */
[----:B------:R-:W-:Y:S01]  /*13cf0*/  FMUL.FTZ R29, R6, R125 ;  /* 0x0000007d061d7220 */ /* 0x000fe20000410000 */
[----:B------:R-:W-:Y:S01]  /*13d00*/  SEL R10, R10, 0xfffffff0, P0 ;  /* 0xfffffff00a0a7807 */ /* 0x000fe20000000000 */
[C---:B------:R-:W-:Y:S01]  /*13d10*/  FMUL.FTZ R126, R5.reuse, R126 ;  /* 0x0000007e057e7220 */ /* 0x040fe20000410000 */
[----:B------:R-:W-:Y:S01]  /*13d20*/  LEA R4, R0, UR4, 0x1 ;  /* 0x0000000400047c11 */ /* 0x000fe2000f8e08ff */
[----:B------:R-:W-:Y:S01]  /*13d30*/  FMUL.FTZ R28, R5, R127 ;  /* 0x0000007f051c7220 */ /* 0x000fe20000410000 */
[----:B------:R-:W-:Y:S01]  /*13d40*/  F2FP.F16.F32.PACK_AB R11, R11, R108 ;  /* 0x0000006c0b0b723e */ /* 0x000fe200000000ff */
[C---:B------:R-:W-:Y:S01]  /*13d50*/  FMUL.FTZ R128, R6.reuse, R128 ;  /* 0x0000008006807220 */ /* 0x040fe20000410000 */
[----:B------:R-:W-:Y:S01]  /*13d60*/  F2FP.F16.F32.PACK_AB R9, R9, R110 ;  /* 0x0000006e0909723e */ /* 0x000fe200000000ff */
[----:B------:R-:W-:Y:S01]  /*13d70*/  FMUL.FTZ R35, R6, R129 ;  /* 0x0000008106237220 */ /* 0x000fe20000410000 */
[----:B------:R-:W-:Y:S01]  /*13d80*/  SEL R18, R18, 0xffffffe0, !P1 ;  /* 0xffffffe012127807 */ /* 0x000fe20004800000 */
[----:B------:R-:W-:Y:S01]  /*13d90*/  STS [R4], R11 ;  /* 0x0000000b04007388 */ /* 0x000fe20000000800 */
[----:B------:R-:W-:Y:S01]  /*13da0*/  F2FP.F16.F32.PACK_AB R8, R8, R112 ;  /* 0x000000700808723e */ /* 0x000fe200000000ff */
[----:B------:R-:W-:Y:S01]  /*13db0*/  FMUL.FTZ R130, R5, R130 ;  /* 0x0000008205827220 */ /* 0x000fe20000410000 */
[----:B------:R-:W-:Y:S01]  /*13dc0*/  F2FP.F16.F32.PACK_AB R19, R19, R114 ;  /* 0x000000721313723e */ /* 0x000fe200000000ff */
[----:B------:R1:W-:Y:S01]  /*13dd0*/  STS [R4+0x400], R9 ;  /* 0x0004000904007388 */ /* 0x0003e20000000800 */
[----:B------:R-:W-:Y:S01]  /*13de0*/  IADD3 R7, R4, R10, RZ ;  /* 0x0000000a04077210 */ /* 0x000fe20007ffe0ff */
[----:B------:R-:W-:Y:S01]  /*13df0*/  FMUL.FTZ R131, R5, R131 ;  /* 0x0000008305837220 */ /* 0x000fe20000410000 */
[----:B------:R-:W-:Y:S01]  /*13e00*/  F2FP.F16.F32.PACK_AB R20, R20, R104 ;  /* 0x000000681414723e */ /* 0x000fe200000000ff */
[----:B------:R-:W-:Y:S01]  /*13e10*/  FMUL.FTZ R76, R6, R76 ;  /* 0x0000004c064c7220 */ /* 0x000fe20000410000 */
[----:B------:R-:W-:Y:S01]  /*13e20*/  F2FP.F16.F32.PACK_AB R22, R22, R106 ;  /* 0x0000006a1616723e */ /* 0x000fe200000000ff */
[----:B------:R3:W-:Y:S01]  /*13e30*/  STS [R7], R8 ;  /* 0x0000000807007388 */ /* 0x0007e20000000800 */
[----:B------:R-:W-:Y:S01]  /*13e40*/  IADD3 R0, R4, 0x40, RZ ;  /* 0x0000004004007810 */ /* 0x000fe20007ffe0ff */
[----:B------:R-:W-:Y:S01]  /*13e50*/  FMUL.FTZ R32, R6, R77 ;  /* 0x0000004d06207220 */ /* 0x000fe20000410000 */
[----:B------:R-:W-:Y:S01]  /*13e60*/  @P2 IADD3 R0, R4, -0x40, RZ ;  /* 0xffffffc004002810 */ /* 0x000fe20007ffe0ff */
[----:B------:R-:W-:Y:S01]  /*13e70*/  STS [R7+0x400], R19 ;  /* 0x0004001307007388 */ /* 0x000fe20000000800 */
[----:B------:R-:W-:Y:S01]  /*13e80*/  F2FP.F16.F32.PACK_AB R21, R21, R116 ;  /* 0x000000741515723e */ /* 0x000fe200000000ff */
[----:B------:R-:W-:Y:S01]  /*13e90*/  FMUL.FTZ R78, R5, R78 ;  /* 0x0000004e054e7220 */ /* 0x000fe20000410000 */
[----:B------:R-:W-:Y:S01]  /*13ea0*/  F2FP.F16.F32.PACK_AB R26, R26, R118 ;  /* 0x000000761a1a723e */ /* 0x000fe200000000ff */
[----:B------:R-:W-:Y:S01]  /*13eb0*/  STS [R4+0x2000], R20 ;  /* 0x0020001404007388 */ /* 0x000fe20000000800 */
[----:B------:R-:W-:Y:S01]  /*13ec0*/  F2FP.F16.F32.PACK_AB R25, R25, R120 ;  /* 0x000000781919723e */ /* 0x000fe200000000ff */
[----:B------:R-:W-:Y:S01]  /*13ed0*/  FMUL.FTZ R79, R5, R79 ;  /* 0x0000004f054f7220 */ /* 0x000fe20000410000 */
[----:B------:R-:W-:Y:S01]  /*13ee0*/  F2FP.F16.F32.PACK_AB R24, R24, R122 ;  /* 0x0000007a1818723e */ /* 0x000fe200000000ff */
[----:B------:R4:W-:Y:S01]  /*13ef0*/  STS [R4+0x2400], R22 ;  /* 0x0024001604007388 */ /* 0x0009e20000000800 */
[----:B------:R-:W-:Y:S01]  /*13f00*/  F2FP.F16.F32.PACK_AB R23, R23, R68 ;  /* 0x000000441717723e */ /* 0x000fe200000000ff */
[C---:B------:R-:W-:Y:S01]  /*13f10*/  FMUL.FTZ R132, R6.reuse, R132 ;  /* 0x0000008406847220 */ /* 0x040fe20000410000 */
[----:B------:R-:W-:Y:S01]  /*13f20*/  F2FP.F16.F32.PACK_AB R27, R27, R70 ;  /* 0x000000461b1b723e */ /* 0x000fe200000000ff */
[----:B------:R-:W-:Y:S01]  /*13f30*/  FMUL.FTZ R17, R6, R133 ;  /* 0x0000008506117220 */ /* 0x000fe20000410000 */
[C---:B------:R-:W-:Y:S01]  /*13f40*/  FMUL.FTZ R134, R5.reuse, R134 ;  /* 0x0000008605867220 */ /* 0x040fe20000410000 */
[----:B------:R-:W-:Y:S01]  /*13f50*/  FMUL.FTZ R16, R5, R135 ;  /* 0x0000008705107220 */ /* 0x000fe20000410000 */
[----:B-1----:R-:W-:Y:S01]  /*13f60*/  IADD3 R9, R4, R18, RZ ;  /* 0x0000001204097210 */ /* 0x002fe20007ffe0ff */
[----:B------:R-:W-:Y:S01]  /*13f70*/  STS [R7+0x2000], R21 ;  /* 0x0020001507007388 */ /* 0x000fe20000000800 */
[----:B------:R-:W-:Y:S01]  /*13f80*/  F2FP.F16.F32.PACK_AB R29, R29, R124 ;  /* 0x0000007c1d1d723e */ /* 0x000fe200000000ff */
[----:B------:R-:W-:Y:S01]  /*13f90*/  FMUL.FTZ R86, R5, R86 ;  /* 0x0000005605567220 */ /* 0x000fe20000410000 */
[----:B------:R-:W-:Y:S01]  /*13fa0*/  F2FP.F16.F32.PACK_AB R28, R28, R126 ;  /* 0x0000007e1c1c723e */ /* 0x000fe200000000ff */
[----:B------:R-:W-:Y:S01]  /*13fb0*/  STS [R7+0x2400], R26 ;  /* 0x0024001a07007388 */ /* 0x000fe20000000800 */
[----:B---3--:R-:W-:Y:S01]  /*13fc0*/  IADD3 R8, R7, R18, RZ ;  /* 0x0000001207087210 */ /* 0x008fe20007ffe0ff */
[----:B------:R-:W-:Y:S01]  /*13fd0*/  FMUL.FTZ R90, R5, R90 ;  /* 0x0000005a055a7220 */ /* 0x000fe20000410000 */
[----:B------:R-:W-:Y:S01]  /*13fe0*/  F2FP.F16.F32.PACK_AB R35, R35, R128 ;  /* 0x000000802323723e */ /* 0x000fe200000000ff */
[----:B------:R-:W-:Y:S01]  /*13ff0*/  STS [R9], R25 ;  /* 0x0000001909007388 */ /* 0x000fe20000000800 */
[----:B------:R-:W-:Y:S01]  /*14000*/  F2FP.F16.F32.PACK_AB R131, R131, R130 ;  /* 0x000000828383723e */ /* 0x000fe200000000ff */
[----:B------:R-:W-:Y:S01]  /*14010*/  FMUL.FTZ R84, R6, R84 ;  /* 0x0000005406547220 */ /* 0x000fe20000410000 */
[----:B------:R-:W-:Y:S01]  /*14020*/  F2FP.F16.F32.PACK_AB R34, R34, R72 ;  /* 0x000000482222723e */ /* 0x000fe200000000ff */
[----:B------:R-:W-:Y:S01]  /*14030*/  STS [R9+0x400], R24 ;  /* 0x0004001809007388 */ /* 0x000fe20000000800 */
[----:B------:R-:W-:Y:S01]  /*14040*/  F2FP.F16.F32.PACK_AB R33, R33, R74 ;  /* 0x0000004a2121723e */ /* 0x000fe200000000ff */
[----:B------:R-:W-:Y:S01]  /*14050*/  FMUL.FTZ R88, R6, R88 ;  /* 0x0000005806587220 */ /* 0x000fe20000410000 */
[----:B------:R-:W-:Y:S01]  /*14060*/  F2FP.F16.F32.PACK_AB R31, R31, R80 ;  /* 0x000000501f1f723e */ /* 0x000fe200000000ff */
[----:B------:R-:W-:Y:S01]  /*14070*/  STS [R8], R23 ;  /* 0x0000001708007388 */ /* 0x000fe20000000800 */
[----:B----4-:R-:W-:-:S02]  /*14080*/  IADD3 R4, R18, 0x400, R0 ;  /* 0x0000040012047810 */ /* 0x010fc40007ffe000 */
[----:B------:R-:W-:Y:S01]  /*14090*/  F2FP.F16.F32.PACK_AB R30, R30, R82 ;  /* 0x000000521e1e723e */ /* 0x000fe200000000ff */
[----:B------:R-:W-:Y:S01]  /*140a0*/  STS [R8+0x400], R27 ;  /* 0x0004001b08007388 */ /* 0x000fe20000000800 */
[C---:B------:R-:W-:Y:S02]  /*140b0*/  IADD3 R19, R10.reuse, R4, RZ ;  /* 0x000000040a137210 */ /* 0x040fe40007ffe0ff */
[----:B------:R-:W-:Y:S01]  /*140c0*/  IADD3 R4, R10, R0, RZ ;  /* 0x000000000a047210 */ /* 0x000fe20007ffe0ff */
[----:B------:R-:W-:Y:S01]  /*140d0*/  STS [R9+0x2000], R29 ;  /* 0x0020001d09007388 */ /* 0x000fe20000000800 */
[----:B------:R-:W-:Y:S01]  /*140e0*/  F2FP.F16.F32.PACK_AB R32, R32, R76 ;  /* 0x0000004c2020723e */ /* 0x000fe200000000ff */
[----:B------:R-:W-:Y:S01]  /*140f0*/  FMUL.FTZ R10, R6, R85 ;  /* 0x00000055060a7220 */ /* 0x000fe20000410000 */
        /* <DEDUP_REMOVED lines=8> */
[C---:B------:R-:W-:Y:S02]  /*14180*/  IADD3 R11, R18.reuse, R0, RZ ;  /* 0x00000000120b7210 */ /* 0x040fe40007ffe0ff */
[----:B------:R-:W-:Y:S01]  /*14190*/  F2FP.F16.F32.PACK_AB R13, R13, R92 ;  /* 0x0000005c0d0d723e */ /* 0x000fe200000000ff */
[----:B------:R-:W-:Y:S01]  /*141a0*/  STS [R0], R34 ;  /* 0x0000002200007388 */ /* 0x000fe20000000800 */
[----:B------:R-:W-:-:S02]  /*141b0*/  IADD3 R18, R18, R4, RZ ;  /* 0x0000000412127210 */ /* 0x000fc40007ffe0ff */
[----:B------:R-:W-:Y:S01]  /*141c0*/  F2FP.F16.F32.PACK_AB R12, R12, R94 ;  /* 0x0000005e0c0c723e */ /* 0x000fe200000000ff */
[----:B------:R-:W-:Y:S01]  /*141d0*/  STS [R0+0x400], R33 ;  /* 0x0004002100007388 */ /* 0x000fe20000000800 */
[----:B------:R-:W-:-:S03]  /*141e0*/  F2FP.F16.F32.PACK_AB R10, R10, R84 ;  /* 0x000000540a0a723e */ /* 0x000fc600000000ff */
[----:B------:R-:W-:Y:S04]  /*141f0*/  STS [R4], R31 ;  /* 0x0000001f04007388 */ /* 0x000fe80000000800 */
[----:B------:R-:W-:Y:S01]  /*14200*/  STS [R4+0x400], R30 ;  /* 0x0004001e04007388 */ /* 0x000fe20000000800 */
[----:B-1----:R-:W-:-:S03]  /*14210*/  FMUL.FTZ R9, R5, R87 ;  /* 0x0000005705097220 */ /* 0x002fc60000410000 */
[----:B------:R-:W-:Y:S02]  /*14220*/  STS [R0+0x2000], R32 ;  /* 0x0020002000007388 */ /* 0x000fe40000000800 */
[----:B------:R-:W-:Y:S02]  /*14230*/  F2FP.F16.F32.PACK_AB R9, R9, R86 ;  /* 0x000000560909723e */ /* 0x000fe400000000ff */
[----:B------:R1:W-:Y:S01]  /*14240*/  STS [R0+0x2400], R79 ;  /* 0x0024004f00007388 */ /* 0x0003e20000000800 */
[----:B---3--:R-:W-:-:S03]  /*14250*/  FMUL.FTZ R8, R6, R89 ;  /* 0x0000005906087220 */ /* 0x008fc60000410000 */
[----:B------:R-:W-:Y:S02]  /*14260*/  STS [R4+0x2000], R17 ;  /* 0x0020001104007388 */ /* 0x000fe40000000800 */
[----:B------:R-:W-:Y:S02]  /*14270*/  F2FP.F16.F32.PACK_AB R8, R8, R88 ;  /* 0x000000580808723e */ /* 0x000fe400000000ff */
[----:B------:R3:W-:Y:S04]  /*14280*/  STS [R4+0x2400], R16 ;  /* 0x0024001004007388 */ /* 0x0007e80000000800 */
[----:B------:R4:W-:Y:S04]  /*14290*/  STS [R11], R15 ;  /* 0x0000000f0b007388 */ /* 0x0009e80000000800 */
[----:B------:R4:W-:Y:S04]  /*142a0*/  STS [R11+0x400], R14 ;  /* 0x0004000e0b007388 */ /* 0x0009e80000000800 */
[----:B------:R4:W-:Y:S04]  /*142b0*/  STS [R18], R13 ;  /* 0x0000000d12007388 */ /* 0x0009e80000000800 */
[----:B------:R4:W-:Y:S01]  /*142c0*/  STS [R19], R12 ;  /* 0x0000000c13007388 */ /* 0x0009e20000000800 */
[----:B-1----:R-:W-:-:S05]  /*142d0*/  FMUL.FTZ R0, R5, R91 ;  /* 0x0000005b05007220 */ /* 0x002fca0000410000 */
[----:B------:R-:W-:Y:S02]  /*142e0*/  F2FP.F16.F32.PACK_AB R0, R0, R90 ;  /* 0x0000005a0000723e */ /* 0x000fe400000000ff */
[----:B--2---:R-:W-:-:S13]  /*142f0*/  ISETP.NE.AND P1, PT, R43, -0x1, PT ;  /* 0xffffffff2b00780c */ /* 0x004fda0003f25270 */
[----:B------:R-:W3:Y:S02]  /*14300*/  @P1 LDC.64 R20, c[0x0][0x298] ;  /* 0x0000a600ff141b82 */ /* 0x000ee40000000a00 */
[----:B---3--:R-:W-:-:S04]  /*14310*/  @P1 IMAD.WIDE.U32 R4, R43, R20, RZ ;  /* 0x000000142b041225 */ /* 0x008fc800078e00ff */
[----:B------:R-:W-:Y:S01]  /*14320*/  @P1 IMAD R27, R43, R21, R5 ;  /* 0x000000152b1b1224 */ /* 0x000fe200078e0205 */
[----:B------:R-:W-:Y:S01]  /*14330*/  @P1 MOV R26, R4 ;  /* 0x00000004001a1202 */ /* 0x000fe20000000f00 */
[----:B----4-:R-:W-:Y:S06]  /*14340*/  @P1 BRA `(.L_x_678) ;  /* 0x0000000000201947 */ /* 0x010fec0003800000 */
[----:B------:R-:W1:Y:S01]  /*14350*/  S2R R13, SR_CTAID.Y ;  /* 0x00000000000d7919 */ /* 0x000e620000002600 */
[----:B------:R-:W2:Y:S01]  /*14360*/  LDC.64 R6, c[0x0][0x290] ;  /* 0x0000a400ff067b82 */ /* 0x000ea20000000a00 */
[----:B-1----:R-:W-:Y:S01]  /*14370*/  SHF.R.S32.HI R12, RZ, 0x1f, R13 ;  /* 0x0000001fff0c7819 */ /* 0x002fe2000001140d */
[----:B--2---:R-:W-:-:S04]  /*14380*/  IMAD.WIDE.U32 R4, R13, R6, RZ ;  /* 0x000000060d047225 */ /* 0x004fc800078e00ff */
[----:B------:R-:W-:Y:S01]  /*14390*/  IMAD R12, R12, R6, RZ ;  /* 0x000000060c0c7224 */ /* 0x000fe200078e02ff */
[----:B------:R-:W-:-:S03]  /*143a0*/  MOV R26, R4 ;  /* 0x00000004001a7202 */ /* 0x000fc60000000f00 */
[----:B------:R-:W-:-:S05]  /*143b0*/  IMAD R7, R13, R7, R12 ;  /* 0x000000070d077224 */ /* 0x000fca00078e020c */
[----:B------:R-:W-:-:S07]  /*143c0*/  IADD3 R27, R5, R7, RZ ;  /* 0x00000007051b7210 */ /* 0x000fce0007ffe0ff */
.L_x_678:
[----:B------:R1:W-:Y:S01]  /*143d0*/  STS [R11+0x2000], R10 ;  /* 0x0020000a0b007388 */ /* 0x0003e20000000800 */
[----:B------:R-:W-:Y:S01]  /*143e0*/  ULDC.U8 UR5, c[0x0][0x3d8] ;  /* 0x0000f60000057ab9 */ /* 0x000fe20000000000 */
[----:B------:R-:W2:Y:S01]  /*143f0*/  @P4 LDC R15, c[0x0][0x2e8] ;  /* 0x0000ba00ff0f4b82 */ /* 0x000ea20000000800 */
[----:B------:R-:W-:Y:S01]  /*14400*/  ISETP.NE.AND P0, PT, RZ, UR5, PT ;  /* 0x00000005ff007c0c */ /* 0x000fe2000bf05270 */
[----:B------:R3:W-:Y:S01]  /*14410*/  STS [R11+0x2400], R9 ;  /* 0x002400090b007388 */ /* 0x0007e20000000800 */
[----:B------:R-:W-:Y:S01]  /*14420*/  ULDC.U8 UR4, c[0x0][0x3d9] ;  /* 0x0000f64000047ab9 */ /* 0x000fe20000000000 */
[----:B------:R4:W1:Y:S01]  /*14430*/  @P3 MUFU.LG2 R12, R38 ;  /* 0x00000026000c3308 */ /* 0x0008620000000c00 */
[----:B------:R-:W-:Y:S01]  /*14440*/  ISETP.EQ.AND P0, PT, RZ, UR4, P0 ;  /* 0x00000004ff007c0c */ /* 0x000fe20008702270 */
[----:B------:R4:W-:Y:S01]  /*14450*/  STS [R18+0x2000], R8 ;  /* 0x0020000812007388 */ /* 0x0009e20000000800 */
[----:B------:R-:W-:Y:S01]  /*14460*/  ISETP.NE.AND P2, PT, RZ, UR4, PT ;  /* 0x00000004ff007c0c */ /* 0x000fe2000bf45270 */
[----:B------:R-:W2:Y:S01]  /*14470*/  @P3 LDC R14, c[0x0][0x2e8] ;  /* 0x0000ba00ff0e3b82 */ /* 0x000ea20000000800 */
[----:B------:R-:W2:Y:S01]  /*14480*/  S2R R20, SR_CTAID.Y ;  /* 0x0000000000147919 */ /* 0x000ea20000002600 */
[----:B------:R-:W2:Y:S01]  /*14490*/  S2R R32, SR_CTAID.Z ;  /* 0x0000000000207919 */ /* 0x000ea20000002700 */
[----:B------:R-:W2:Y:S07]  /*144a0*/  S2R R21, SR_CTAID.X ;  /* 0x0000000000157919 */ /* 0x000eae0000002500 */
[----:B------:R-:W-:-:S02]  /*144b0*/  @!P0 CS2R R4, SRZ ;  /* 0x0000000000048805 */ /* 0x000fc4000001ff00 */
[----:B------:R-:W2:Y:S01]  /*144c0*/  @P2 LDC.64 R6, c[0x0][0x2c0] ;  /* 0x0000b000ff062b82 */ /* 0x000ea20000000a00 */
[----:B------:R-:W2:Y:S01]  /*144d0*/  S2R R13, SR_TID.X ;  /* 0x00000000000d7919 */ /* 0x000ea20000002100 */
[----:B-1----:R4:W1:Y:S01]  /*144e0*/  @P4 MUFU.LG2 R10, R37 ;  /* 0x00000025000a4308 */ /* 0x0028620000000c00 */
[----:B------:R4:W-:Y:S01]  /*144f0*/  STS [R19+0x2000], R0 ;  /* 0x0020000013007388 */ /* 0x0009e20000000800 */
[----:B---3--:R-:W-:Y:S02]  /*14500*/  P2R R9, PR, RZ, 0x4 ;  /* 0x00000004ff097803 */ /* 0x008fe40000000000 */
[----:B------:R-:W-:Y:S01]  /*14510*/  @!P0 PLOP3.LUT P2, PT, PT, PT, PT, 0x8, 0x0 ;  /* 0x000000000000881c */ /* 0x000fe20003f4e170 */
[----:B------:R-:W-:-:S12]  /*14520*/  @!P0 BRA `(.L_x_679) ;  /* 0x0000000000188947 */ /* 0x000fd80003800000 */
[----:B------:R-:W3:Y:S01]  /*14530*/  S2R R4, SR_CTAID.Y ;  /* 0x0000000000047919 */ /* 0x000ee20000002600 */
[----:B----4-:R-:W3:Y:S01]  /*14540*/  LDC R0, c[0x0][0x2c4] ;  /* 0x0000b100ff007b82 */ /* 0x010ee20000000800 */
[----:B------:R-:W-:Y:S01]  /*14550*/  PLOP3.LUT P2, PT, PT, PT, PT, 0x80, 0x0 ;  /* 0x000000000000781c */ /* 0x000fe20003f4f070 */
[----:B---3--:R-:W-:-:S05]  /*14560*/  IMAD R4, R4, R0, RZ ;  /* 0x0000000004047224 */ /* 0x008fca00078e02ff */
[----:B------:R-:W-:-:S04]  /*14570*/  SEL R4, R4, R43, !P1 ;  /* 0x0000002b04047207 */ /* 0x000fc80004800000 */
[----:B------:R-:W-:-:S07]  /*14580*/  SHF.R.S32.HI R5, RZ, 0x1f, R4 ;  /* 0x0000001fff057819 */ /* 0x000fce0000011404 */
.L_x_679:
[----:B------:R-:W-:-:S13]  /*14590*/  ISETP.NE.AND P0, PT, R9, RZ, PT ;  /* 0x000000ff0900720c */ /* 0x000fda0003f05270 */
[----:B--2-4-:R-:W-:Y:S01]  /*145a0*/  @P0 IMAD R0, R7, R6, RZ ;  /* 0x0000000607000224 */ /* 0x014fe200078e02ff */
[----:B------:R-:W-:Y:S01]  /*145b0*/  @P0 MOV R7, 0x1 ;  /* 0x0000000100070802 */ /* 0x000fe20000000f00 */
[----:B------:R-:W2:Y:S01]  /*145c0*/  @P0 LDC R6, c[0x0][0x2c0] ;  /* 0x0000b000ff060b82 */ /* 0x000ea20000000800 */
[----:B------:R-:W-:Y:S05]  /*145d0*/  @P0 BRA `(.L_x_680) ;  /* 0x0000000000180947 */ /* 0x000fea0003800000 */
[----:B------:R-:W3:Y:S01]  /*145e0*/  LDC R0, c[0x0][0x2c4] ;  /* 0x0000b100ff007b82 */ /* 0x000ee20000000800 */
[----:B------:R-:W-:Y:S02]  /*145f0*/  ISETP.NE.AND P0, PT, RZ, UR5, PT ;  /* 0x00000005ff007c0c */ /* 0x000fe4000bf05270 */
[----:B--2---:R-:W-:-:S05]  /*14600*/  MOV R6, 0x1 ;  /* 0x0000000100067802 */ /* 0x004fca0000000f00 */
[----:B------:R-:W2:Y:S08]  /*14610*/  LDC R7, c[0x0][0x270] ;  /* 0x00009c00ff077b82 */ /* 0x000eb00000000800 */
[----:B---3--:R-:W2:Y:S02]  /*14620*/  @P0 LDC R0, c[0x0][0x2e4] ;  /* 0x0000b900ff000b82 */ /* 0x008ea40000000800 */
[----:B--2---:R-:W-:-:S07]  /*14630*/  IMAD R7, R0, R7, RZ ;  /* 0x0000000700077224 */ /* 0x004fce00078e02ff */
.L_x_680:
[----:B------:R3:W5:Y:S01]  /*14640*/  LDL R33, [R1+0x50] ;  /* 0x0000500001217983 */ /* 0x0007620000100800 */
[----:B------:R-:W-:Y:S01]  /*14650*/  SHF.R.S32.HI R18, RZ, 0x1f, R13 ;  /* 0x0000001fff127819 */ /* 0x000fe2000001140d */
[----:B------:R-:W4:Y:S01]  /*14660*/  @P5 LDC R16, c[0x0][0x2e8] ;  /* 0x0000ba00ff105b82 */ /* 0x000f220000000800 */
[----:B------:R-:W3:Y:S07]  /*14670*/  @P6 MUFU.LG2 R11, R39 ;  /* 0x00000027000b6308 */ /* 0x000eee0000000c00 */
[----:B------:R-:W-:Y:S01]  /*14680*/  BAR.SYNC.DEFER_BLOCKING 0x0 ;  /* 0x0000000000007b1d */ /* 0x000fe20000010000 */
[----:B------:R-:W-:Y:S01]  /*14690*/  LOP3.LUT R8, R41, 0xffffffe0, RZ, 0xc0, !PT ;  /* 0xffffffe029087812 */ /* 0x000fe200078ec0ff */
[----:B------:R-:W-:Y:S01]  /*146a0*/  IMAD R7, R20, R7, RZ ;  /* 0x0000000714077224 */ /* 0x000fe200078e02ff */
[----:B------:R-:W-:Y:S01]  /*146b0*/  LEA.HI R18, R18, R13, RZ, 0x3 ;  /* 0x0000000d12127211 */ /* 0x000fe200078f18ff */
[----:B------:R-:W-:Y:S01]  /*146c0*/  @P3 FMUL.FTZ R9, R12, 0.69314718246459960938 ;  /* 0x3f3172180c093820 */ /* 0x000fe20000410000 */
[----:B------:R-:W-:-:S03]  /*146d0*/  IADD3 R8, -R8, R42, RZ ;  /* 0x0000002a08087210 */ /* 0x000fc60007ffe1ff */
[----:B------:R-:W4:Y:S01]  /*146e0*/  @P6 LDC R17, c[0x0][0x2e8] ;  /* 0x0000ba00ff116b82 */ /* 0x000f220000000800 */
[----:B------:R-:W3:Y:S01]  /*146f0*/  @P5 MUFU.LG2 R13, R40 ;  /* 0x00000028000d5308 */ /* 0x000ee20000000c00 */
[----:B------:R-:W-:Y:S01]  /*14700*/  SEL R7, R7, RZ, !P2 ;  /* 0x000000ff07077207 */ /* 0x000fe20005000000 */
[----:B-1----:R-:W-:Y:S01]  /*14710*/  @P4 FMUL.FTZ R10, R10, 0.69314718246459960938 ;  /* 0x3f3172180a0a4820 */ /* 0x002fe20000410000 */
[----:B------:R-:W-:Y:S01]  /*14720*/  LOP3.LUT P2, RZ, R8, 0x3, RZ, 0xc0, !PT ;  /* 0x0000000308ff7812 */ /* 0x000fe2000784c0ff */
[----:B--2---:R-:W-:Y:S01]  /*14730*/  IMAD R8, R21, R6, RZ ;  /* 0x0000000615087224 */ /* 0x004fe200078e02ff */
[----:B------:R-:W-:Y:S01]  /*14740*/  MOV R25, 0x7f800000 ;  /* 0x7f80000000197802 */ /* 0x000fe20000000f00 */
[----:B------:R-:W-:Y:S02]  /*14750*/  IMAD R0, R32, R0, R7 ;  /* 0x0000000020007224 */ /* 0x000fe400078e0207 */
[----:B------:R-:W-:Y:S01]  /*14760*/  @P3 FFMA.FTZ R25, R96, R14, R9 ;  /* 0x0000000e60193223 */ /* 0x000fe20000010009 */
[----:B------:R-:W-:Y:S01]  /*14770*/  BSSY B0, `(.L_x_681) ;  /* 0x000003a000007945 */ /* 0x000fe20003800000 */
[----:B------:R-:W-:Y:S01]  /*14780*/  SHF.L.U32 R8, R8, 0x7, RZ ;  /* 0x0000000708087819 */ /* 0x000fe200000006ff */
[----:B---3--:R-:W-:Y:S01]  /*14790*/  @P6 FMUL.FTZ R9, R11, 0.69314718246459960938 ;  /* 0x3f3172180b096820 */ /* 0x008fe20000410000 */
[----:B------:R-:W-:Y:S01]  /*147a0*/  MOV R24, 0x7f800000 ;  /* 0x7f80000000187802 */ /* 0x000fe20000000f00 */
[----:B------:R-:W-:Y:S01]  /*147b0*/  IMAD.MOV.U32 R20, RZ, RZ, 0x7f800000 ;  /* 0x7f800000ff147424 */ /* 0x000fe200078e00ff */
[----:B------:R-:W-:Y:S01]  /*147c0*/  SHF.R.S32.HI R11, RZ, 0x1f, R8 ;  /* 0x0000001fff0b7819 */ /* 0x000fe20000011408 */
[----:B------:R-:W-:Y:S01]  /*147d0*/  @P4 FFMA.FTZ R24, R97, R15, R10 ;  /* 0x0000000f61184223 */ /* 0x000fe2000001000a */
[--C-:B------:R-:W-:Y:S01]  /*147e0*/  IADD3 R8, P1, P0, R8, R4, R0.reuse ;  /* 0x0000000408087210 */ /* 0x100fe2000783e000 */
[----:B------:R-:W-:Y:S01]  /*147f0*/  IMAD.MOV.U32 R21, RZ, RZ, 0x7f800000 ;  /* 0x7f800000ff157424 */ /* 0x000fe200078e00ff */
[----:B------:R1:W2:Y:S01]  /*14800*/  LDS.128 R28, [R191+0x3800] ;  /* 0x00380000bf1c7984 */ /* 0x0002a20000000c00 */
[----:B------:R-:W-:Y:S01]  /*14810*/  @P5 FMUL.FTZ R7, R13, 0.69314718246459960938 ;  /* 0x3f3172180d075820 */ /* 0x000fe20000410000 */
[----:B------:R-:W-:-:S02]  /*14820*/  SHF.R.S32.HI R0, RZ, 0x1f, R0 ;  /* 0x0000001fff007819 */ /* 0x000fc40000011400 */
[----:B------:R-:W-:Y:S01]  /*14830*/  SHF.R.S32.HI R10, RZ, 0x3, R18 ;  /* 0x00000003ff0a7819 */ /* 0x000fe20000011412 */
[----:B----4-:R-:W-:Y:S01]  /*14840*/  @P5 FFMA.FTZ R20, R2, R16, R7 ;  /* 0x0000001002145223 */ /* 0x010fe20000010007 */
[----:B------:R-:W-:Y:S01]  /*14850*/  @P6 FFMA.FTZ R21, R3, R17, R9 ;  /* 0x0000001103156223 */ /* 0x000fe20000010009 */
[----:B------:R-:W-:Y:S01]  /*14860*/  IADD3.X R7, R11, R5, R0, P1, P0 ;  /* 0x000000050b077210 */ /* 0x000fe20000fe0400 */
[----:B-1----:R-:W-:Y:S06]  /*14870*/  @P2 BRA `(.L_x_682) ;  /* 0x0000000000a42947 */ /* 0x002fec0003800000 */
[----:B------:R-:W3:Y:S01]  /*14880*/  LDL.LU R19, [R1+0x78] ;  /* 0x0000780001137983 */ /* 0x000ee20000300800 */
[----:B------:R-:W-:-:S04]  /*14890*/  SHF.R.S32.HI R0, RZ, 0x1f, R36 ;  /* 0x0000001fff007819 */ /* 0x000fc80000011424 */
[----:B------:R-:W-:-:S04]  /*148a0*/  LEA.HI R0, R0, R36, RZ, 0x2 ;  /* 0x0000002400007211 */ /* 0x000fc800078f10ff */
[----:B------:R-:W-:-:S05]  /*148b0*/  LOP3.LUT R0, R0, 0xffffffc, RZ, 0xc0, !PT ;  /* 0x0ffffffc00007812 */ /* 0x000fca00078ec0ff */
[----:B------:R-:W-:-:S04]  /*148c0*/  IMAD.IADD R0, R36, 0x1, -R0 ;  /* 0x0000000124007824 */ /* 0x000fc800078e0a00 */
[----:B---3--:R-:W-:-:S04]  /*148d0*/  IMAD R0, R0, 0x10, R19 ;  /* 0x0000001000007824 */ /* 0x008fc800078e0213 */
[C---:B------:R-:W-:Y:S01]  /*148e0*/  VIADD R2, R0.reuse, 0x8 ;  /* 0x0000000800027836 */ /* 0x040fe20000000000 */
[CC--:B-----5:R-:W-:Y:S01]  /*148f0*/  ISETP.GE.AND P3, PT, R0.reuse, R33.reuse, PT ;  /* 0x000000210000720c */ /* 0x0e0fe20003f66270 */
[C---:B------:R-:W-:Y:S02]  /*14900*/  VIADD R4, R0.reuse, 0x40 ;  /* 0x0000004000047836 */ /* 0x040fe40000000000 */
[----:B------:R-:W-:Y:S01]  /*14910*/  VIADD R3, R0, 0x48 ;  /* 0x0000004800037836 */ /* 0x000fe20000000000 */
[-C--:B------:R-:W-:Y:S02]  /*14920*/  ISETP.GE.AND P2, PT, R2, R33.reuse, PT ;  /* 0x000000210200720c */ /* 0x080fe40003f46270 */
[-C--:B------:R-:W-:Y:S02]  /*14930*/  ISETP.GE.AND P1, PT, R4, R33.reuse, PT ;  /* 0x000000210400720c */ /* 0x080fe40003f26270 */
[----:B------:R-:W-:-:S05]  /*14940*/  ISETP.GE.AND P0, PT, R3, R33, PT ;  /* 0x000000210300720c */ /* 0x000fca0003f06270 */
[----:B------:R-:W1:Y:S01]  /*14950*/  @!P3 LDC.64 R14, c[0x0][0x2b0] ;  /* 0x0000ac00ff0ebb82 */ /* 0x000e620000000a00 */
[----:B------:R-:W-:-:S03]  /*14960*/  @!P3 IMAD R5, R0, R6, RZ ;  /* 0x000000060005b224 */ /* 0x000fc600078e02ff */
[-C--:B------:R-:W-:Y:S02]  /*14970*/  @!P2 IMAD R0, R2, R6.reuse, RZ ;  /* 0x000000060200a224 */ /* 0x080fe400078e02ff */
[----:B------:R-:W-:Y:S01]  /*14980*/  @!P1 IMAD R4, R4, R6, RZ ;  /* 0x0000000604049224 */ /* 0x000fe200078e02ff */
[----:B------:R-:W-:Y:S01]  /*14990*/  @!P3 IADD3 R9, P4, R5, R8, RZ ;  /* 0x000000080509b210 */ /* 0x000fe20007f9e0ff */
[----:B------:R-:W3:Y:S01]  /*149a0*/  @!P2 LDC.64 R16, c[0x0][0x2b0] ;  /* 0x0000ac00ff10ab82 */ /* 0x000ee20000000a00 */
[----:B------:R-:W-:Y:S01]  /*149b0*/  @!P0 IMAD R3, R3, R6, RZ ;  /* 0x0000000603038224 */ /* 0x000fe200078e02ff */
[-C--:B------:R-:W-:Y:S02]  /*149c0*/  @!P2 IADD3 R2, P5, R0, R8.reuse, RZ ;  /* 0x000000080002a210 */ /* 0x080fe40007fbe0ff */
[----:B------:R-:W-:Y:S02]  /*149d0*/  @!P3 LEA.HI.X.SX32 R12, R5, R7, 0x1, P4 ;  /* 0x00000007050cb211 */ /* 0x000fe400020f0eff */
[----:B------:R-:W-:-:S02]  /*149e0*/  @!P1 IADD3 R5, P4, R4, R8, RZ ;  /* 0x0000000804059210 */ /* 0x000fc40007f9e0ff */
[----:B------:R-:W4:Y:S01]  /*149f0*/  @!P1 LDC.64 R18, c[0x0][0x2b0] ;  /* 0x0000ac00ff129b82 */ /* 0x000f220000000a00 */
[C---:B------:R-:W-:Y:S02]  /*14a00*/  @!P0 IADD3 R11, P6, R3.reuse, R8, RZ ;  /* 0x00000008030b8210 */ /* 0x040fe40007fde0ff */
[-C--:B------:R-:W-:Y:S02]  /*14a10*/  @!P2 LEA.HI.X.SX32 R0, R0, R7.reuse, 0x1, P5 ;  /* 0x000000070000a211 */ /* 0x080fe400028f0eff */
[-C--:B------:R-:W-:Y:S02]  /*14a20*/  @!P1 LEA.HI.X.SX32 R13, R4, R7.reuse, 0x1, P4 ;  /* 0x00000007040d9211 */ /* 0x080fe400020f0eff */
[----:B------:R-:W-:Y:S01]  /*14a30*/  @!P0 LEA.HI.X.SX32 R3, R3, R7, 0x1, P6 ;  /* 0x0000000703038211 */ /* 0x000fe200030f0eff */
[----:B------:R-:W2:Y:S01]  /*14a40*/  @!P0 LDC.64 R22, c[0x0][0x2b0] ;  /* 0x0000ac00ff168b82 */ /* 0x000ea20000000a00 */
[----:B-1----:R-:W-:-:S04]  /*14a50*/  @!P3 LEA R8, P5, R9, R14, 0x2 ;  /* 0x0000000e0908b211 */ /* 0x002fc800078a10ff */
[----:B------:R-:W-:Y:S02]  /*14a60*/  @!P3 LEA.HI.X R9, R9, R15, R12, 0x2, P5 ;  /* 0x0000000f0909b211 */ /* 0x000fe400028f140c */
[----:B---3--:R-:W-:-:S03]  /*14a70*/  @!P2 LEA R6, P4, R2, R16, 0x2 ;  /* 0x000000100206a211 */ /* 0x008fc600078810ff */
[----:B------:R1:W-:Y:S01]  /*14a80*/  @!P3 STG.E desc[UR20][R8.64], R24 ;  /* 0x000000180800b986 */ /* 0x0003e2000c101914 */
[----:B------:R-:W-:Y:S02]  /*14a90*/  @!P2 LEA.HI.X R7, R2, R17, R0, 0x2, P4 ;  /* 0x000000110207a211 */ /* 0x000fe400020f1400 */
[----:B----4-:R-:W-:-:S03]  /*14aa0*/  @!P1 LEA R4, P5, R5, R18, 0x2 ;  /* 0x0000001205049211 */ /* 0x010fc600078a10ff */
[----:B------:R1:W-:Y:S01]  /*14ab0*/  @!P2 STG.E desc[UR20][R6.64], R25 ;  /* 0x000000190600a986 */ /* 0x0003e2000c101914 */
[----:B------:R-:W-:Y:S02]  /*14ac0*/  @!P1 LEA.HI.X R5, R5, R19, R13, 0x2, P5 ;  /* 0x0000001305059211 */ /* 0x000fe400028f140d */
[----:B--2---:R-:W-:-:S03]  /*14ad0*/  @!P0 LEA R2, P4, R11, R22, 0x2 ;  /* 0x000000160b028211 */ /* 0x004fc600078810ff */
[----:B------:R1:W-:Y:S01]  /*14ae0*/  @!P1 STG.E desc[UR20][R4.64], R21 ;  /* 0x0000001504009986 */ /* 0x0003e2000c101914 */
[----:B------:R-:W-:-:S05]  /*14af0*/  @!P0 LEA.HI.X R3, R11, R23, R3, 0x2, P4 ;  /* 0x000000170b038211 */ /* 0x000fca00020f1403 */
[----:B------:R1:W-:Y:S04]  /*14b00*/  @!P0 STG.E desc[UR20][R2.64], R20 ;  /* 0x0000001402008986 */ /* 0x0003e8000c101914 */
.L_x_682:
[----:B------:R-:W-:Y:S05]  /*14b10*/  BSYNC B0 ;  /* 0x0000000000007941 */ /* 0x000fea0003800000 */
.L_x_681:
[----:B-1----:R-:W3:Y:S01]  /*14b20*/  LDL.LU.64 R6, [R1+0x28] ;  /* 0x0000280001067983 */ /* 0x002ee20000300a00 */
[----:B------:R-:W-:-:S03]  /*14b30*/  ULDC UR4, c[0x0][0x2d0] ;  /* 0x0000b40000047ab9 */ /* 0x000fc60000000800 */
[----:B------:R1:W5:Y:S01]  /*14b40*/  LDL.64 R16, [R1+0x20] ;  /* 0x0000200001107983 */ /* 0x0003620000100a00 */
[C---:B------:R-:W-:Y:S01]  /*14b50*/  VIADD R0, R10.reuse, 0x10 ;  /* 0x000000100a007836 */ /* 0x040fe20000000000 */
[C---:B------:R-:W-:Y:S01]  /*14b60*/  IADD3 R15, R10.reuse, 0x60, RZ ;  /* 0x000000600a0f7810 */ /* 0x040fe20007ffe0ff */
[C---:B------:R-:W-:Y:S01]  /*14b70*/  VIADD R4, R10.reuse, 0x20 ;  /* 0x000000200a047836 */ /* 0x040fe20000000000 */
[----:B------:R-:W-:Y:S01]  /*14b80*/  BSSY B0, `(.L_x_683) ;  /* 0x0000020000007945 */ /* 0x000fe20003800000 */
[C---:B------:R-:W-:Y:S02]  /*14b90*/  VIADD R5, R10.reuse, 0x40 ;  /* 0x000000400a057836 */ /* 0x040fe40000000000 */
[----:B------:R-:W-:Y:S01]  /*14ba0*/  VIADD R14, R10, 0x70 ;  /* 0x000000700a0e7836 */ /* 0x000fe20000000000 */
[C---:B---3--:R-:W-:Y:S02]  /*14bb0*/  IADD3 R2, P1, R6.reuse, R26, RZ ;  /* 0x0000001a06027210 */ /* 0x048fe40007f3e0ff */
[----:B------:R-:W-:Y:S01]  /*14bc0*/  ISETP.GE.AND P0, PT, R6, UR4, PT ;  /* 0x0000000406007c0c */ /* 0x000fe2000bf06270 */
[----:B------:R-:W-:Y:S01]  /*14bd0*/  ULDC.64 UR4, c[0x0][0x2a0] ;  /* 0x0000a80000047ab9 */ /* 0x000fe20000000a00 */
[----:B------:R-:W-:Y:S01]  /*14be0*/  SHF.R.S32.HI R6, RZ, 0x1f, R32 ;  /* 0x0000001fff067819 */ /* 0x000fe20000011420 */
[----:B------:R-:W-:Y:S01]  /*14bf0*/  IMAD.X R3, R7, 0x1, R27, P1 ;  /* 0x0000000107037824 */ /* 0x000fe200008e061b */
[----:B-----5:R-:W-:-:S02]  /*14c00*/  ISETP.GE.OR P2, PT, R0, R33, P0 ;  /* 0x000000210000720c */ /* 0x020fc40000746670 */
[-C--:B------:R-:W-:Y:S01]  /*14c10*/  ISETP.GE.OR P3, PT, R4, R33.reuse, P0 ;  /* 0x000000210400720c */ /* 0x080fe20000766670 */
[C---:B------:R-:W-:Y:S01]  /*14c20*/  VIADD R4, R10.reuse, 0x50 ;  /* 0x000000500a047836 */ /* 0x040fe20000000000 */
[----:B------:R-:W-:Y:S01]  /*14c30*/  IADD3 R0, R10, 0x30, RZ ;  /* 0x000000300a007810 */ /* 0x000fe20007ffe0ff */
[----:B------:R-:W-:Y:S01]  /*14c40*/  IMAD.WIDE.U32 R12, R32, UR4, R2 ;  /* 0x00000004200c7c25 */ /* 0x000fe2000f8e0002 */
[-C--:B------:R-:W-:Y:S02]  /*14c50*/  ISETP.GE.OR P1, PT, R10, R33.reuse, P0 ;  /* 0x000000210a00720c */ /* 0x080fe40000726670 */
[----:B------:R1:W3:Y:S01]  /*14c60*/  LDS.128 R8, [R191] ;  /* 0x00000000bf087984 */ /* 0x0002e20000000c00 */
[-C--:B------:R-:W-:Y:S01]  /*14c70*/  ISETP.GE.OR P4, PT, R0, R33.reuse, P0 ;  /* 0x000000210000720c */ /* 0x080fe20000786670 */
[----:B------:R-:W-:Y:S01]  /*14c80*/  IMAD R0, R6, UR4, RZ ;  /* 0x0000000406007c24 */ /* 0x000fe2000f8e02ff */
[-C--:B------:R-:W-:Y:S02]  /*14c90*/  ISETP.GE.OR P5, PT, R5, R33.reuse, P0 ;  /* 0x000000210500720c */ /* 0x080fe400007a6670 */
[----:B------:R-:W-:Y:S01]  /*14ca0*/  ISETP.GE.OR P6, PT, R4, R33, P0 ;  /* 0x000000210400720c */ /* 0x000fe200007c6670 */
[----:B------:R-:W-:-:S05]  /*14cb0*/  IMAD R0, R32, UR5, R0 ;  /* 0x0000000520007c24 */ /* 0x000fca000f8e0200 */
[----:B------:R-:W-:Y:S01]  /*14cc0*/  IADD3 R7, R13, R0, RZ ;  /* 0x000000000d077210 */ /* 0x000fe20007ffe0ff */
[----:B------:R-:W-:Y:S06]  /*14cd0*/  @P1 BRA `(.L_x_684) ;  /* 0x0000000000281947 */ /* 0x000fec0003800000 */
        /* <DEDUP_REMOVED lines=9> */
[----:B---3--:R4:W-:Y:S02]  /*14d70*/  STG.E.128 desc[UR20][R4.64], R8 ;  /* 0x0000000804007986 */ /* 0x0089e4000c101d14 */
.L_x_684:
[----:B------:R-:W-:Y:S05]  /*14d80*/  BSYNC B0 ;  /* 0x0000000000007941 */ /* 0x000fea0003800000 */
.L_x_683:
[----:B---34-:R3:W4:Y:S01]  /*14d90*/  LDS.128 R8, [R191+0x800] ;  /* 0x00080000bf087984 */ /* 0x0187220000000c00 */
[-C--:B------:R-:W-:Y:S01]  /*14da0*/  ISETP.GE.OR P1, PT, R15, R33.reuse, P0 ;  /* 0x000000210f00720c */ /* 0x080fe20000726670 */
[----:B------:R-:W-:Y:S01]  /*14db0*/  BSSY B0, `(.L_x_685) ;  /* 0x0000011000007945 */ /* 0x000fe20003800000 */
[----:B------:R-:W-:-:S04]  /*14dc0*/  ISETP.GE.OR P0, PT, R14, R33, P0 ;  /* 0x000000210e00720c */ /* 0x000fc80000706670 */
[----:B------:R-:W-:Y:S01]  /*14dd0*/  P2R R14, PR, RZ, 0x1 ;  /* 0x00000001ff0e7803 */ /* 0x000fe20000000000 */
[----:B------:R-:W-:Y:S08]  /*14de0*/  @P2 BRA `(.L_x_686) ;  /* 0x0000000000342947 */ /* 0x000ff00003800000 */
        /* <DEDUP_REMOVED lines=13> */
.L_x_686:
[----:B------:R-:W-:Y:S05]  /*14ec0*/  BSYNC B0 ;  /* 0x0000000000007941 */ /* 0x000fea0003800000 */
.L_x_685:
        /* <DEDUP_REMOVED lines=16> */
.L_x_688:
[----:B------:R-:W-:Y:S05]  /*14fd0*/  BSYNC B0 ;  /* 0x0000000000007941 */ /* 0x000fea0003800000 */
.L_x_687:
        /* <DEDUP_REMOVED lines=16> */
.L_x_690:
[----:B------:R-:W-:Y:S05]  /*150e0*/  BSYNC B0 ;  /* 0x0000000000007941 */ /* 0x000fea0003800000 */
.L_x_689:
        /* <DEDUP_REMOVED lines=16> */
.L_x_692:
[----:B------:R-:W-:Y:S05]  /*151f0*/  BSYNC B0 ;  /* 0x0000000000007941 */ /* 0x000fea0003800000 */
.L_x_691:
        /* <DEDUP_REMOVED lines=16> */
.L_x_694:
[----:B------:R-:W-:Y:S05]  /*15300*/  BSYNC B0 ;  /* 0x0000000000007941 */ /* 0x000fea0003800000 */
.L_x_693:
        /* <DEDUP_REMOVED lines=16> */
.L_x_696:
[----:B------:R-:W-:Y:S05]  /*15410*/  BSYNC B0 ;  /* 0x0000000000007941 */ /* 0x000fea0003800000 */
.L_x_695:
[----:B------:R-:W-:-:S13]  /*15420*/  ISETP.NE.AND P0, PT, R14, RZ, PT ;  /* 0x000000ff0e00720c */ /* 0x000fda0003f05270 */
        /* <DEDUP_REMOVED lines=13> */
[----:B--2---:R-:W-:Y:S01]  /*15500*/  STG.E.128 desc[UR20][R2.64], R28 ;  /* 0x0000001c02007986 */ /* 0x004fe2000c101d14 */
[----:B------:R-:W-:Y:S05]  /*15510*/  EXIT ;  /* 0x000000000000794d */ /* 0x000fea0003800000 */
.L_x_628:
[----:B------:R-:W2:Y:S01]  /*15520*/  LDL.LU R19, [R1+0x54] ;  /* 0x0000540001137983 */ /* 0x000ea20000300800 */
[----:B------:R-:W1:Y:S01]  /*15530*/  LDC.U8 R0, c[0x0][0x3d9] ;  /* 0x0000f640ff007b82 */ /* 0x000e620000000000 */
[----:B------:R-:W-:Y:S01]  /*15540*/  LEA.HI R17, R27, R145, RZ, 0x3 ;  /* 0x000000911b117211 */ /* 0x000fe200078f18ff */
[----:B------:R-:W-:Y:S01]  /*15550*/  ULDC UR6, c[0x0][0x2d0] ;  /* 0x0000b40000067ab9 */ /* 0x000fe20000000800 */
[----:B------:R-:W-:Y:S01]  /*15560*/  ULDC.64 UR4, c[0x0][0x2a0] ;  /* 0x0000a80000047ab9 */ /* 0x000fe20000000a00 */
[----:B------:R-:W-:Y:S01]  /*15570*/  BSSY B0, `(.L_x_697) ;  /* 0x000004e000007945 */ /* 0x000fe20003800000 */
[----:B------:R-:W-:-:S03]  /*15580*/  LOP3.LUT R15, R17, 0xfffffff8, RZ, 0xc0, !PT ;  /* 0xfffffff8110f7812 */ /* 0x000fc600078ec0ff */
[----:B------:R-:W3:Y:S02]  /*15590*/  LDC.U8 R2, c[0x0][0x3d8] ;  /* 0x0000f600ff027b82 */ /* 0x000ee40000000000 */
[----:B------:R-:W-:Y:S01]  /*155a0*/  IMAD.IADD R15, R145, 0x1, -R15 ;  /* 0x00000001910f7824 */ /* 0x000fe200078e0a0f */
[----:B-1----:R-:W-:-:S04]  /*155b0*/  ISETP.NE.AND P2, PT, R0, RZ, PT ;  /* 0x000000ff0000720c */ /* 0x002fc80003f45270 */
[C---:B---3--:R-:W-:Y:S02]  /*155c0*/  ISETP.NE.AND P3, PT, R2.reuse, RZ, !P2 ;  /* 0x000000ff0200720c */ /* 0x048fe40005765270 */
[----:B------:R-:W-:-:S07]  /*155d0*/  ISETP.NE.AND P1, PT, R2, RZ, PT ;  /* 0x000000ff0200720c */ /* 0x000fce0003f25270 */
[----:B------:R-:W1:Y:S01]  /*155e0*/  @!P2 LDC R7, c[0x0][0x2c4] ;  /* 0x0000b100ff07ab82 */ /* 0x000e620000000800 */
[----:B------:R-:W-:-:S07]  /*155f0*/  ISETP.EQ.AND P1, PT, R0, RZ, P1 ;  /* 0x000000ff0000720c */ /* 0x000fce0000f22270 */
[----:B------:R-:W3:Y:S08]  /*15600*/  @P2 LDC.64 R10, c[0x0][0x2c0] ;  /* 0x0000b000ff0a2b82 */ /* 0x000ef00000000a00 */
[----:B----4-:R-:W4:Y:S08]  /*15610*/  @P1 LDC R13, c[0x0][0x2c4] ;  /* 0x0000b100ff0d1b82 */ /* 0x010f300000000800 */
[----:B-1----:R-:W1:Y:S08]  /*15620*/  @P3 LDC R7, c[0x0][0x2e4] ;  /* 0x0000b900ff073b82 */ /* 0x002e700000000800 */
[----:B------:R-:W5:Y:S01]  /*15630*/  @P2 LDC R16, c[0x0][0x2c0] ;  /* 0x0000b000ff102b82 */ /* 0x000f620000000800 */
[----:B------:R-:W-:Y:S01]  /*15640*/  @!P2 IMAD.MOV.U32 R16, RZ, RZ, 0x1 ;  /* 0x00000001ff10a424 */ /* 0x000fe200078e00ff */
[----:B--2---:R-:W-:-:S02]  /*15650*/  ISETP.NE.AND P0, PT, R19, -0x1, PT ;  /* 0xffffffff1300780c */ /* 0x004fc40003f05270 */
[----:B------:R-:W-:-:S11]  /*15660*/  ISETP.NE.OR P3, PT, R19, -0x1, !P1 ;  /* 0xffffffff1300780c */ /* 0x000fd60004f65670 */
[----:B------:R-:W2:Y:S01]  /*15670*/  @!P0 LDC.64 R4, c[0x0][0x290] ;  /* 0x0000a400ff048b82 */ /* 0x000ea20000000a00 */
[----:B------:R-:W-:-:S07]  /*15680*/  @!P0 SHF.R.S32.HI R0, RZ, 0x1f, R18 ;  /* 0x0000001fff008819 */ /* 0x000fce0000011412 */
[----:B------:R-:W4:Y:S01]  /*15690*/  @P0 LDC.64 R8, c[0x0][0x298] ;  /* 0x0000a600ff080b82 */ /* 0x000f220000000a00 */
[----:B--2---:R-:W-:Y:S02]  /*156a0*/  @!P0 IMAD R6, R0, R4, RZ ;  /* 0x0000000400068224 */ /* 0x004fe400078e02ff */
[----:B------:R-:W-:Y:S02]  /*156b0*/  @P2 IMAD.MOV.U32 R0, RZ, RZ, 0x1 ;  /* 0x00000001ff002424 */ /* 0x000fe400078e00ff */
[----:B-1----:R-:W-:Y:S02]  /*156c0*/  @!P2 IMAD R0, R7, R14, RZ ;  /* 0x0000000e0700a224 */ /* 0x002fe400078e02ff */
[C---:B------:R-:W-:Y:S02]  /*156d0*/  @!P0 IMAD R12, R18.reuse, R5, R6 ;  /* 0x00000005120c8224 */ /* 0x040fe400078e0206 */
[----:B------:R-:W-:Y:S02]  /*156e0*/  IMAD R0, R18, R0, RZ ;  /* 0x0000000012007224 */ /* 0x000fe400078e02ff */
[----:B---3--:R-:W-:Y:S01]  /*156f0*/  @P2 IMAD R6, R11, R10, RZ ;  /* 0x0000000a0b062224 */ /* 0x008fe200078e02ff */
[----:B------:R-:W-:Y:S01]  /*15700*/  SHF.R.S32.HI R10, RZ, 0x1f, R29 ;  /* 0x0000001fff0a7819 */ /* 0x000fe2000001141d */
[----:B----4-:R-:W-:Y:S01]  /*15710*/  @P0 IMAD.WIDE.U32 R2, R19, R8, RZ ;  /* 0x0000000813020225 */ /* 0x010fe200078e00ff */
[----:B------:R-:W-:-:S03]  /*15720*/  SEL R0, R0, RZ, !P1 ;  /* 0x000000ff00007207 */ /* 0x000fc60004800000 */
[----:B------:R-:W-:Y:S02]  /*15730*/  @!P2 IMAD.MOV.U32 R6, RZ, RZ, R7 ;  /* 0x000000ffff06a224 */ /* 0x000fe400078e0007 */
[----:B------:R-:W-:-:S04]  /*15740*/  @!P0 IMAD.WIDE.U32 R4, R18, R4, RZ ;  /* 0x0000000412048225 */ /* 0x000fc800078e00ff */
[----:B------:R-:W-:Y:S02]  /*15750*/  @P0 IMAD.MOV.U32 R8, RZ, RZ, R2 ;  /* 0x000000ffff080224 */ /* 0x000fe400078e0002 */
[----:B------:R-:W-:Y:S02]  /*15760*/  IMAD R6, R29, R6, R0 ;  /* 0x000000061d067224 */ /* 0x000fe400078e0200 */
[----:B------:R-:W-:Y:S01]  /*15770*/  @!P0 IMAD.MOV.U32 R8, RZ, RZ, R4 ;  /* 0x000000ffff088224 */ /* 0x000fe200078e0004 */
[----:B------:R-:W-:Y:S01]  /*15780*/  SHF.R.S32.HI R4, RZ, 0x3, R17 ;  /* 0x00000003ff047819 */ /* 0x000fe20000011411 */
[----:B------:R-:W-:Y:S02]  /*15790*/  IMAD.SHL.U32 R0, R15, 0x8, RZ ;  /* 0x000000080f007824 */ /* 0x000fe400078e00ff */
[----:B------:R-:W-:Y:S01]  /*157a0*/  @P0 IMAD R9, R19, R9, R3 ;  /* 0x0000000913090224 */ /* 0x000fe200078e0203 */
[----:B------:R-:W-:Y:S01]  /*157b0*/  @!P1 CS2R R2, SRZ ;  /* 0x0000000000029805 */ /* 0x000fe2000001ff00 */
[----:B------:R-:W-:Y:S01]  /*157c0*/  @!P0 IMAD.IADD R9, R5, 0x1, R12 ;  /* 0x0000000105098824 */ /* 0x000fe200078e020c */
[----:B------:R-:W-:Y:S01]  /*157d0*/  IADD3 R8, P0, R0, R8, RZ ;  /* 0x0000000800087210 */ /* 0x000fe20007f1e0ff */
[----:B------:R-:W-:-:S02]  /*157e0*/  @!P3 IMAD R19, R18, R13, RZ ;  /* 0x0000000d1213b224 */ /* 0x000fc400078e02ff */
[----:B------:R-:W-:Y:S01]  /*157f0*/  IMAD.IADD R14, R66, 0x1, -R146 ;  /* 0x00000001420e7824 */ /* 0x000fe200078e0a92 */
[C---:B------:R-:W-:Y:S01]  /*15800*/  LEA.HI.X.SX32 R9, R0.reuse, R9, 0x1, P0 ;  /* 0x0000000900097211 */ /* 0x040fe200000f0eff */
[--C-:B------:R-:W-:Y:S01]  /*15810*/  @P1 IMAD.MOV.U32 R2, RZ, RZ, R19.reuse ;  /* 0x000000ffff021224 */ /* 0x100fe200078e0013 */
[----:B------:R1:W-:Y:S01]  /*15820*/  @!P3 STL [R1+0x54], R19 ;  /* 0x000054130100b387 */ /* 0x0003e20000100800 */
[----:B------:R-:W-:Y:S01]  /*15830*/  ISETP.GE.AND P3, PT, R0, UR6, PT ;  /* 0x0000000600007c0c */ /* 0x000fe2000bf66270 */
[----:B-----5:R-:W-:Y:S01]  /*15840*/  IMAD R5, R146, R16, RZ ;  /* 0x0000001092057224 */ /* 0x020fe200078e02ff */
[CC--:B------:R-:W-:Y:S01]  /*15850*/  ISETP.GE.AND P0, PT, R4.reuse, R14.reuse, PT ;  /* 0x0000000e0400720c */ /* 0x0c0fe20003f06270 */
[C---:B------:R-:W-:Y:S01]  /*15860*/  VIADD R24, R4.reuse, 0x10 ;  /* 0x0000001004187836 */ /* 0x040fe20000000000 */
[----:B------:R-:W-:Y:S01]  /*15870*/  @P1 SHF.R.S32.HI R3, RZ, 0x1f, R19 ;  /* 0x0000001fff031819 */ /* 0x000fe20000011413 */
[C---:B------:R-:W-:Y:S01]  /*15880*/  VIADD R25, R4.reuse, 0x20 ;  /* 0x0000002004197836 */ /* 0x040fe20000000000 */
[----:B------:R-:W-:Y:S01]  /*15890*/  P2R R22, PR, RZ, 0x1 ;  /* 0x00000001ff167803 */ /* 0x000fe20000000000 */
[C---:B------:R-:W-:Y:S01]  /*158a0*/  VIADD R26, R4.reuse, 0x30 ;  /* 0x00000030041a7836 */ /* 0x040fe20000000000 */
[----:B------:R-:W-:Y:S01]  /*158b0*/  ISETP.GE.OR P0, PT, R4, R14, P3 ;  /* 0x0000000e0400720c */ /* 0x000fe20001f06670 */
[----:B------:R-:W-:Y:S01]  /*158c0*/  IMAD.WIDE.U32 R8, R29, UR4, R8 ;  /* 0x000000041d087c25 */ /* 0x000fe2000f8e0008 */
[----:B------:R-:W-:-:S02]  /*158d0*/  IADD3 R18, P2, P1, R5, R2, R6 ;  /* 0x0000000205127210 */ /* 0x000fc4000795e006 */
[----:B------:R-:W-:Y:S01]  /*158e0*/  SHF.R.S32.HI R7, RZ, 0x1f, R5 ;  /* 0x0000001fff077819 */ /* 0x000fe20000011405 */
[----:B------:R-:W-:Y:S01]  /*158f0*/  IMAD R2, R10, UR4, RZ ;  /* 0x000000040a027c24 */ /* 0x000fe2000f8e02ff */
[----:B------:R-:W-:Y:S02]  /*15900*/  SHF.R.S32.HI R6, RZ, 0x1f, R6 ;  /* 0x0000001fff067819 */ /* 0x000fe40000011406 */
[----:B------:R-:W-:Y:S02]  /*15910*/  SHF.R.S32.HI R5, RZ, 0x1f, R4 ;  /* 0x0000001fff057819 */ /* 0x000fe40000011404 */
[----:B------:R-:W-:Y:S01]  /*15920*/  IADD3.X R17, R7, R3, R6, P2, P1 ;  /* 0x0000000307117210 */ /* 0x000fe200017e2406 */
[----:B------:R-:W-:Y:S01]  /*15930*/  IMAD R6, R29, UR5, R2 ;  /* 0x000000051d067c24 */ /* 0x000fe2000f8e0202 */
[-C--:B------:R-:W-:Y:S01]  /*15940*/  ISETP.GE.AND P6, PT, R24, R14.reuse, PT ;  /* 0x0000000e1800720c */ /* 0x080fe20003fc6270 */
[----:B------:R-:W-:Y:S01]  /*15950*/  IMAD.WIDE R2, R147, 0x80, R4 ;  /* 0x0000008093027825 */ /* 0x000fe200078e0204 */
[----:B------:R-:W-:-:S02]  /*15960*/  ISETP.GE.AND P5, PT, R25, R14, PT ;  /* 0x0000000e1900720c */ /* 0x000fc40003fa6270 */
[-C--:B------:R-:W-:Y:S01]  /*15970*/  ISETP.GE.AND P4, PT, R26, R14.reuse, PT ;  /* 0x0000000e1a00720c */ /* 0x080fe20003f86270 */
[----:B------:R-:W-:Y:S01]  /*15980*/  IMAD.IADD R7, R6, 0x1, R9 ;  /* 0x0000000106077824 */ /* 0x000fe200078e0209 */
[----:B------:R-:W-:Y:S01]  /*15990*/  ISETP.GE.OR P1, PT, R24, R14, P3 ;  /* 0x0000000e1800720c */ /* 0x000fe20001f26670 */
[----:B-1----:R-:W-:-:S12]  /*159a0*/  @P0 BRA `(.L_x_698) ;  /* 0x0000000000280947 */ /* 0x002fd80003800000 */
        /* <DEDUP_REMOVED lines=10> */
.L_x_698:
[----:B------:R-:W-:Y:S05]  /*15a50*/  BSYNC B0 ;  /* 0x0000000000007941 */ /* 0x000fea0003800000 */
.L_x_697:
[----:B------:R-:W-:Y:S01]  /*15a60*/  BSSY B0, `(.L_x_699) ;  /* 0x0000010000007945 */ /* 0x000fe20003800000 */
[----:B------:R-:W-:-:S03]  /*15a70*/  ISETP.GE.OR P2, PT, R25, R14, P3 ;  /* 0x0000000e1900720c */ /* 0x000fc60001f46670 */
        /* <DEDUP_REMOVED lines=14> */
.L_x_700:
[----:B------:R-:W-:Y:S05]  /*15b60*/  BSYNC B0 ;  /* 0x0000000000007941 */ /* 0x000fea0003800000 */
.L_x_699:
[----:B------:R-:W-:Y:S01]  /*15b70*/  BSSY B0, `(.L_x_701) ;  /* 0x0000011000007945 */ /* 0x000fe20003800000 */
[----:B------:R-:W-:Y:S02]  /*15b80*/  ISETP.GE.OR P1, PT, R26, R14, P3 ;  /* 0x0000000e1a00720c */ /* 0x000fe40001f26670 */
        /* <DEDUP_REMOVED lines=15> */
.L_x_702:
[----:B------:R-:W-:Y:S05]  /*15c80*/  BSYNC B0 ;  /* 0x0000000000007941 */ /* 0x000fea0003800000 */
.L_x_701:
[----:B------:R-:W-:Y:S01]  /*15c90*/  BSSY B0, `(.L_x_703) ;  /* 0x0000010000007945 */ /* 0x000fe20003800000 */
[----:B------:R-:W-:-:S03]  /*15ca0*/  ISETP.GE.OR P2, PT, R23, R14, P3 ;  /* 0x0000000e1700720c */ /* 0x000fc60001f46670 */
        /* <DEDUP_REMOVED lines=14> */
.L_x_704:
[----:B------:R-:W-:Y:S05]  /*15d90*/  BSYNC B0 ;  /* 0x0000000000007941 */ /* 0x000fea0003800000 */
.L_x_703:
[----:B------:R-:W-:Y:S01]  /*15da0*/  BSSY B0, `(.L_x_705) ;  /* 0x0000013000007945 */ /* 0x000fe20003800000 */
[----:B------:R-:W-:Y:S01]  /*15db0*/  ISETP.GE.AND P1, PT, R23, R14, PT ;  /* 0x0000000e1700720c */ /* 0x000fe20003f26270 */
[C---:B------:R-:W-:Y:S01]  /*15dc0*/  VIADD R19, R4.reuse, 0x50 ;  /* 0x0000005004137836 */ /* 0x040fe20000000000 */
[C---:B------:R-:W-:Y:S01]  /*15dd0*/  IADD3 R20, R4.reuse, 0x60, RZ ;  /* 0x0000006004147810 */ /* 0x040fe20007ffe0ff */
[----:B------:R-:W-:Y:S01]  /*15de0*/  VIADD R21, R4, 0x70 ;  /* 0x0000007004157836 */ /* 0x000fe20000000000 */
        /* <DEDUP_REMOVED lines=14> */
.L_x_706:
[----:B------:R-:W-:Y:S05]  /*15ed0*/  BSYNC B0 ;  /* 0x0000000000007941 */ /* 0x000fea0003800000 */
.L_x_705:
[----:B------:R-:W-:Y:S01]  /*15ee0*/  ISETP.NE.AND P2, PT, R22, RZ, PT ;  /* 0x000000ff1600720c */ /* 0x000fe20003f45270 */
[----:B------:R-:W-:Y:S01]  /*15ef0*/  BSSY B0, `(.L_x_707) ;  /* 0x000001b000007945 */ /* 0x000fe20003800000 */
[----:B------:R-:W-:Y:S02]  /*15f00*/  ISETP.GE.AND P0, PT, R19, R14, PT ;  /* 0x0000000e1300720c */ /* 0x000fe40003f06270 */
[C---:B------:R-:W-:Y:S02]  /*15f10*/  ISETP.NE.OR P2, PT, R15.reuse, RZ, P2 ;  /* 0x000000ff0f00720c */ /* 0x040fe40001745670 */
[C---:B------:R-:W-:Y:S02]  /*15f20*/  ISETP.NE.OR P4, PT, R15.reuse, RZ, P4 ;  /* 0x000000ff0f00720c */ /* 0x040fe40002785670 */
[----:B------:R-:W-:Y:S02]  /*15f30*/  P2R R22, PR, RZ, 0x4 ;  /* 0x00000004ff167803 */ /* 0x000fe40000000000 */
[----:B------:R-:W-:-:S02]  /*15f40*/  ISETP.NE.OR P2, PT, R15, RZ, P1 ;  /* 0x000000ff0f00720c */ /* 0x000fc40000f45670 */
[----:B------:R-:W-:Y:S02]  /*15f50*/  ISETP.NE.OR P1, PT, R15, RZ, P0 ;  /* 0x000000ff0f00720c */ /* 0x000fe40000725670 */
[----:B------:R-:W-:Y:S02]  /*15f60*/  ISETP.GE.OR P0, PT, R19, R14, P3 ;  /* 0x0000000e1300720c */ /* 0x000fe40001f06670 */
[C---:B------:R-:W-:Y:S02]  /*15f70*/  ISETP.NE.OR P6, PT, R15.reuse, RZ, P6 ;  /* 0x000000ff0f00720c */ /* 0x040fe400037c5670 */
[----:B------:R-:W-:Y:S02]  /*15f80*/  ISETP.NE.OR P5, PT, R15, RZ, P5 ;  /* 0x000000ff0f00720c */ /* 0x000fe40002fa5670 */
[----:B------:R-:W-:Y:S02]  /*15f90*/  P2R R27, PR, RZ, 0x10 ;  /* 0x00000010ff1b7803 */ /* 0x000fe40000000000 */
[----:B------:R-:W-:-:S02]  /*15fa0*/  P2R R28, PR, RZ, 0x4 ;  /* 0x00000004ff1c7803 */ /* 0x000fc40000000000 */
[----:B------:R-:W-:-:S03]  /*15fb0*/  P2R R29, PR, RZ, 0x2 ;  /* 0x00000002ff1d7803 */ /* 0x000fc60000000000 */
        /* <DEDUP_REMOVED lines=14> */
.L_x_708:
[----:B------:R-:W-:Y:S05]  /*160a0*/  BSYNC B0 ;  /* 0x0000000000007941 */ /* 0x000fea0003800000 */
.L_x_707:
[CC--:B------:R-:W-:Y:S01]  /*160b0*/  ISETP.GE.AND P0, PT, R20.reuse, R14.reuse, PT ;  /* 0x0000000e1400720c */ /* 0x0c0fe20003f06270 */
[----:B------:R-:W-:Y:S01]  /*160c0*/  BSSY B0, `(.L_x_709) ;  /* 0x0000012000007945 */ /* 0x000fe20003800000 */
[-C--:B------:R-:W-:Y:S02]  /*160d0*/  ISETP.GE.OR P1, PT, R21, R14.reuse, P3 ;  /* 0x0000000e1500720c */ /* 0x080fe40001f26670 */
[----:B------:R-:W-:Y:S02]  /*160e0*/  ISETP.NE.OR P4, PT, R15, RZ, P0 ;  /* 0x000000ff0f00720c */ /* 0x000fe40000785670 */
[----:B------:R-:W-:-:S13]  /*160f0*/  ISETP.GE.OR P0, PT, R20, R14, P3 ;  /* 0x0000000e1400720c */ /* 0x000fda0001f06670 */
        /* <DEDUP_REMOVED lines=14> */
.L_x_710:
[----:B------:R-:W-:Y:S05]  /*161e0*/  BSYNC B0 ;  /* 0x0000000000007941 */ /* 0x000fea0003800000 */
.L_x_709:
[----:B------:R-:W-:Y:S01]  /*161f0*/  ISETP.GE.AND P0, PT, R21, R14, PT ;  /* 0x0000000e1500720c */ /* 0x000fe20003f06270 */
        /* <DEDUP_REMOVED lines=15> */
.L_x_712:
[----:B------:R-:W-:Y:S05]  /*162f0*/  BSYNC B0 ;  /* 0x0000000000007941 */ /* 0x000fea0003800000 */
.L_x_711:
[----:B------:R-:W-:Y:S01]  /*16300*/  ISETP.NE.AND P0, PT, R22, RZ, PT ;  /* 0x000000ff1600720c */ /* 0x000fe20003f05270 */
[----:B------:R-:W-:-:S12]  /*16310*/  BSSY B0, `(.L_x_713) ;  /* 0x000000a000007945 */ /* 0x000fd80003800000 */
[----:B------:R-:W-:Y:S05]  /*16320*/  @P0 BRA `(.L_x_714) ;  /* 0x0000000000200947 */ /* 0x000fea0003800000 */
[----:B------:R-:W-:Y:S01]  /*16330*/  IMAD R4, R4, R16, RZ ;  /* 0x0000001004047224 */ /* 0x000fe200078e02ff */
[----:B------:R-:W-:-:S04]  /*16340*/  ULDC.64 UR4, c[0x0][0x2b0] ;  /* 0x0000ac0000047ab9 */ /* 0x000fc80000000a00 */
[----:B------:R-:W-:-:S04]  /*16350*/  IADD3 R0, P0, R4, R18, RZ ;  /* 0x0000001204007210 */ /* 0x000fc80007f1e0ff */
[----:B------:R-:W-:Y:S02]  /*16360*/  LEA.HI.X.SX32 R4, R4, R17, 0x1, P0 ;  /* 0x0000001104047211 */ /* 0x000fe400000f0eff */
[----:B-1----:R-:W-:-:S04]  /*16370*/  LEA R2, P0, R0, UR4, 0x2 ;  /* 0x0000000400027c11 */ /* 0x002fc8000f8010ff */
[----:B------:R-:W-:Y:S01]  /*16380*/  LEA.HI.X R3, R0, UR5, R4, 0x2, P0 ;  /* 0x0000000500037c11 */ /* 0x000fe200080f1404 */
[----:B------:R-:W-:-:S05]  /*16390*/  IMAD.MOV.U32 R0, RZ, RZ, 0x7f800000 ;  /* 0x7f800000ff007424 */ /* 0x000fca00078e00ff */
[----:B------:R1:W-:Y:S03]  /*163a0*/  STG.E desc[UR20][R2.64], R0 ;  /* 0x0000000002007986 */ /* 0x0003e6000c101914 */
.L_x_714:
[----:B------:R-:W-:Y:S05]  /*163b0*/  BSYNC B0 ;  /* 0x0000000000007941 */ /* 0x000fea0003800000 */
.L_x_713:
[----:B------:R-:W-:Y:S04]  /*163c0*/  BSSY B0, `(.L_x_715) ;  /* 0x000000a000007945 */ /* 0x000fe80003800000 */
[----:B------:R-:W-:Y:S05]  /*163d0*/  @P6 BRA `(.L_x_716) ;  /* 0x0000000000206947 */ /* 0x000fea0003800000 */
[----:B-1----:R-:W-:Y:S01]  /*163e0*/  IMAD R0, R24, R16, RZ ;  /* 0x0000001018007224 */ /* 0x002fe200078e02ff */
[----:B------:R-:W-:-:S04]  /*163f0*/  ULDC.64 UR4, c[0x0][0x2b0] ;  /* 0x0000ac0000047ab9 */ /* 0x000fc80000000a00 */
[----:B------:R-:W-:-:S04]  /*16400*/  IADD3 R3, P0, R0, R18, RZ ;  /* 0x0000001200037210 */ /* 0x000fc80007f1e0ff */
[----:B------:R-:W-:Y:S02]  /*16410*/  LEA.HI.X.SX32 R0, R0, R17, 0x1, P0 ;  /* 0x0000001100007211 */ /* 0x000fe400000f0eff */
[----:B------:R-:W-:-:S04]  /*16420*/  LEA R2, P0, R3, UR4, 0x2 ;  /* 0x0000000403027c11 */ /* 0x000fc8000f8010ff */
[----:B------:R-:W-:Y:S01]  /*16430*/  LEA.HI.X R3, R3, UR5, R0, 0x2, P0 ;  /* 0x0000000503037c11 */ /* 0x000fe200080f1400 */
[----:B------:R-:W-:-:S05]  /*16440*/  IMAD.MOV.U32 R0, RZ, RZ, 0x7f800000 ;  /* 0x7f800000ff007424 */ /* 0x000fca00078e00ff */
[----:B------:R1:W-:Y:S03]  /*16450*/  STG.E desc[UR20][R2.64], R0 ;  /* 0x0000000002007986 */ /* 0x0003e6000c101914 */
.L_x_716:
[----:B------:R-:W-:Y:S05]  /*16460*/  BSYNC B0 ;  /* 0x0000000000007941 */ /* 0x000fea0003800000 */
.L_x_715:
        /* <DEDUP_REMOVED lines=10> */
.L_x_718:
[----:B------:R-:W-:Y:S05]  /*16510*/  BSYNC B0 ;  /* 0x0000000000007941 */ /* 0x000fea0003800000 */
.L_x_717:
[----:B------:R-:W-:Y:S01]  /*16520*/  ISETP.NE.AND P0, PT, R27, RZ, PT ;  /* 0x000000ff1b00720c */ /* 0x000fe20003f05270 */
[----:B------:R-:W-:-:S12]  /*16530*/  BSSY B0, `(.L_x_719) ;  /* 0x000000a000007945 */ /* 0x000fd80003800000 */
        /* <DEDUP_REMOVED lines=9> */
.L_x_720:
[----:B------:R-:W-:Y:S05]  /*165d0*/  BSYNC B0 ;  /* 0x0000000000007941 */ /* 0x000fea0003800000 */
.L_x_719:
        /* <DEDUP_REMOVED lines=11> */
.L_x_722:
[----:B------:R-:W-:Y:S05]  /*16690*/  BSYNC B0 ;  /* 0x0000000000007941 */ /* 0x000fea0003800000 */
.L_x_721:
        /* <DEDUP_REMOVED lines=11> */
.L_x_724:
[----:B------:R-:W-:Y:S05]  /*16750*/  BSYNC B0 ;  /* 0x0000000000007941 */ /* 0x000fea0003800000 */
.L_x_723:
        /* <DEDUP_REMOVED lines=10> */
.L_x_726:
[----:B------:R-:W-:Y:S05]  /*16800*/  BSYNC B0 ;  /* 0x0000000000007941 */ /* 0x000fea0003800000 */
.L_x_725:
[----:B------:R-:W-:Y:S05]  /*16810*/  @P2 EXIT ;  /* 0x000000000000294d */ /* 0x000fea0003800000 */
[----:B-1----:R-:W-:Y:S01]  /*16820*/  IMAD R0, R21, R16, RZ ;  /* 0x0000001015007224 */ /* 0x002fe200078e02ff */
[----:B------:R-:W-:-:S04]  /*16830*/  ULDC.64 UR4, c[0x0][0x2b0] ;  /* 0x0000ac0000047ab9 */ /* 0x000fc80000000a00 */
[----:B------:R-:W-:-:S04]  /*16840*/  IADD3 R3, P0, R0, R18, RZ ;  /* 0x0000001200037210 */ /* 0x000fc80007f1e0ff */
[----:B------:R-:W-:Y:S02]  /*16850*/  LEA.HI.X.SX32 R0, R0, R17, 0x1, P0 ;  /* 0x0000001100007211 */ /* 0x000fe400000f0eff */
[----:B------:R-:W-:-:S04]  /*16860*/  LEA R2, P0, R3, UR4, 0x2 ;  /* 0x0000000403027c11 */ /* 0x000fc8000f8010ff */
[----:B------:R-:W-:Y:S01]  /*16870*/  LEA.HI.X R3, R3, UR5, R0, 0x2, P0 ;  /* 0x0000000503037c11 */ /* 0x000fe200080f1400 */
[----:B------:R-:W-:-:S05]  /*16880*/  IMAD.MOV.U32 R0, RZ, RZ, 0x7f800000 ;  /* 0x7f800000ff007424 */ /* 0x000fca00078e00ff */
[----:B------:R-:W-:Y:S01]  /*16890*/  STG.E desc[UR20][R2.64], R0 ;  /* 0x0000000002007986 */ /* 0x000fe2000c101914 */
[----:B------:R-:W-:Y:S05]  /*168a0*/  EXIT ;  /* 0x000000000000794d */ /* 0x000fea0003800000 */
.L_x_727:
        /* <DEDUP_REMOVED lines=13> */
.L_x_1423:


//--------------------- .text._ZN5flash16flash_fwd_kernelI23Flash_fwd_kernel_traitsILi64ELi128ELi64ELi4ELb0ELb0EN7cutlass6half_tE19Flash_kernel_traitsILi64ELi128ELi64ELi4ES3_EELb1ELb1ELb0ELb0ELb1ELb1ELb0ELb0EEEvNS_16Flash_fwd_paramsE --------------------------
	.section	.text._ZN5flash16flash_fwd_kernelI23Flash_fwd_kernel_traitsILi64ELi128ELi64ELi4ELb0ELb0EN7cutlass6half_tE19Flash_kernel_traitsILi64ELi128ELi64ELi4ES3_EELb1ELb1ELb0ELb0ELb1ELb1ELb0ELb0EEEvNS_16Flash_fwd_paramsE,"ax",@progbits
	.align	128
        .global         _ZN5flash16flash_fwd_kernelI23Flash_fwd_kernel_traitsILi64ELi128ELi64ELi4ELb0ELb0EN7cutlass6half_tE19Flash_kernel_traitsILi64ELi128ELi64ELi4ES3_EELb1ELb1ELb0ELb0ELb1ELb1ELb0ELb0EEEvNS_16Flash_fwd_paramsE
        .type           _ZN5flash16flash_fwd_kernelI23Flash_fwd_kernel_traitsILi64ELi128ELi64ELi4ELb0ELb0EN7cutlass6half_tE19Flash_kernel_traitsILi64ELi128ELi64ELi4ES3_EELb1ELb1ELb0ELb0ELb1ELb1ELb0ELb0EEEvNS_16Flash_fwd_paramsE,@function
        .size           _ZN5flash16flash_fwd_kernelI23Flash_fwd_kernel_traitsILi64ELi128ELi64ELi4ELb0ELb0EN7cutlass6half_tE19Flash_kernel_traitsILi64ELi128ELi64ELi4ES3_EELb1ELb1ELb0ELb0ELb1ELb1ELb0ELb0EEEvNS_16Flash_fwd_paramsE,(.L_x_1424 - _ZN5flash16flash_fwd_kernelI23Flash_fwd_kernel_traitsILi64ELi128ELi64ELi4ELb0ELb0EN7cutlass6half_tE19Flash_kernel_traitsILi64ELi128ELi64ELi4ES3_EELb1ELb1ELb0ELb0ELb1ELb1ELb0ELb0EEEvNS_16Flash_fwd_paramsE)
        .other          _ZN5flash16flash_fwd_kernelI23Flash_fwd_kernel_traitsILi64ELi128ELi64ELi4ELb0ELb0EN7cutlass6half_tE19Flash_kernel_traitsILi64ELi128ELi64ELi4ES3_EELb1ELb1ELb0ELb0ELb1ELb1ELb0ELb0EEEvNS_16Flash_fwd_paramsE,@"STO_CUDA_ENTRY STV_DEFAULT"
_ZN5flash16flash_fwd_kernelI23Flash_fwd_kernel_traitsILi64ELi128ELi64ELi4ELb0ELb0EN7cutlass6half_tE19Flash_kernel_traitsILi64ELi128ELi64ELi4ES3_EELb1ELb1ELb0ELb0ELb1ELb1ELb0ELb0EEEvNS_16Flash_fwd_paramsE:
.text._ZN5flash16flash_fwd_kernelI23Flash_fwd_kernel_traitsILi64ELi128ELi64ELi4ELb0ELb0EN7cutlass6half_tE19Flash_kernel_traitsILi64ELi128ELi64ELi4ES3_EELb1ELb1ELb0ELb0ELb1ELb1ELb0ELb0EEEvNS_16Flash_fwd_paramsE:
[----:B------:R-:W-:Y:S08]  /*0000*/  LDC R1, c[0x0][0x28] ;  /* 0x00000a00ff017b82 */ /* 0x000ff00000000800 */
[----:B------:R-:W1:Y:S01]  /*0010*/  LDC R137, c[0x0][0x3a8] ;  /* 0x0000ea00ff897b82 */ /* 0x000e620000000800 */
[----:B------:R-:W-:Y:S01]  /*0020*/  ULDC.U8 UR4, c[0x0][0x3b4] ;  /* 0x0000ed0000047ab9 */ /* 0x000fe20000000000 */
[----:B------:R-:W-:Y:S01]  /*0030*/  ULDC.64 UR32, c[0x0][0x3a0] ;  /* 0x0000e80000207ab9 */ /* 0x000fe20000000a00 */
[----:B------:R-:W-:Y:S01]  /*0040*/  ISETP.NE.AND P3, PT, RZ, UR4, PT ;  /* 0x00000004ff007c0c */ /* 0x000fe2000bf65270 */
[----:B------:R-:W-:Y:S01]  /*0050*/  IMAD.U32 R10, RZ, RZ, UR32 ;  /* 0x00000020ff0a7e24 */ /* 0x000fe2000f8e00ff */
[----:B------:R-:W-:Y:S01]  /*0060*/  ULDC.64 UR30, c[0x0][0x208] ;  /* 0x00008200001e7ab9 */ /* 0x000fe20000000a00 */
[----:B------:R-:W-:-:S02]  /*0070*/  IMAD.U32 R11, RZ, RZ, UR33 ;  /* 0x00000021ff0b7e24 */ /* 0x000fc4000f8e00ff */
[----:B------:R-:W2:Y:S01]  /*0080*/  LDC R118, c[0x0][0x3ac] ;  /* 0x0000eb00ff767b82 */ /* 0x000ea20000000800 */
[----:B------:R-:W3:Y:S01]  /*0090*/  S2R R122, SR_CTAID.X ;  /* 0x00000000007a7919 */ /* 0x000ee20000002500 */
[----:B------:R-:W-:-:S06]  /*00a0*/  ULDC UR23, c[0x0][0x2c4] ;  /* 0x0000b10000177ab9 */ /* 0x000fcc0000000800 */
[----:B------:R-:W4:Y:S01]  /*00b0*/  @P3 LDG.E.64 R10, desc[UR30][R10.64] ;  /* 0x0000001e0a0a3981 */ /* 0x000f22000c1e1b00 */
[----:B------:R-:W5:Y:S01]  /*00c0*/  LDC.64 R4, c[0x0][0x300] ;  /* 0x0000c000ff047b82 */ /* 0x000f620000000a00 */
[----:B-1----:R-:W-:Y:S02]  /*00d0*/  @P3 IMAD.MOV.U32 R2, RZ, RZ, R137 ;  /* 0x000000ffff023224 */ /* 0x002fe400078e0089 */
[----:B--2---:R-:W-:-:S05]  /*00e0*/  @P3 IMAD.MOV.U32 R3, RZ, RZ, R118 ;  /* 0x000000ffff033224 */ /* 0x004fca00078e0076 */
[----:B------:R1:W2:Y:S01]  /*00f0*/  @P3 LDG.E.64 R6, desc[UR30][R2.64] ;  /* 0x0000001e02063981 */ /* 0x0002a2000c1e1b00 */
[----:B------:R-:W3:Y:S01]  /*0100*/  S2R R15, SR_CTAID.Y ;  /* 0x00000000000f7919 */ /* 0x000ee20000002600 */
[----:B-----5:R-:W-:Y:S01]  /*0110*/  ISETP.NE.U32.AND P2, PT, R4, RZ, PT ;  /* 0x000000ff0400720c */ /* 0x020fe20003f45070 */
[----:B------:R-:W3:Y:S03]  /*0120*/  S2R R9, SR_CTAID.Z ;  /* 0x0000000000097919 */ /* 0x000ee60000002700 */
[----:B------:R-:W-:Y:S01]  /*0130*/  ISETP.NE.AND.EX P2, PT, R5, RZ, PT, P2 ;  /* 0x000000ff0500720c */ /* 0x000fe20003f45320 */
[----:B------:R-:W5:-:S12]  /*0140*/  S2R R119, SR_TID.X ;  /* 0x0000000000777919 */ /* 0x000f580000002100 */
[----:B------:R-:W5:Y:S08]  /*0150*/  @P2 LDC.64 R12, c[0x0][0x300] ;  /* 0x0000c000ff0c2b82 */ /* 0x000f700000000a00 */
[----:B-1----:R-:W1:Y:S01]  /*0160*/  LDC.64 R2, c[0x0][0x308] ;  /* 0x0000c200ff027b82 */ /* 0x002e620000000a00 */
[----:B---3--:R-:W-:-:S04]  /*0170*/  LOP3.LUT R0, R9, R122, R15, 0xfe, !PT ;  /* 0x0000007a09007212 */ /* 0x008fc800078efe0f */
[----:B-----5:R-:W-:-:S03]  /*0180*/  LOP3.LUT P4, RZ, R0, R119, RZ, 0xfc, !PT ;  /* 0x0000007700ff7212 */ /* 0x020fc6000788fcff */
[----:B------:R-:W2:Y:S01]  /*0190*/  @P3 LDC R0, c[0x0][0x3b0] ;  /* 0x0000ec00ff003b82 */ /* 0x000ea20000000800 */
[----:B------:R-:W-:Y:S01]  /*01a0*/  @P2 IMAD.WIDE R12, R15, 0x4, R12 ;  /* 0x000000040f0c2825 */ /* 0x000fe200078e020c */
[----:B-1----:R-:W-:-:S03]  /*01b0*/  ISETP.NE.U32.AND P1, PT, R2, RZ, PT ;  /* 0x000000ff0200720c */ /* 0x002fc60003f25070 */
[----:B------:R-:W-:-:S05]  /*01c0*/  IMAD.MOV.U32 R2, RZ, RZ, RZ ;  /* 0x000000ffff027224 */ /* 0x000fca00078e00ff */
[----:B------:R-:W1:Y:S01]  /*01d0*/  @!P4 LDC.64 R16, c[0x0][0x3b8] ;  /* 0x0000ee00ff10cb82 */ /* 0x000e620000000a00 */
[----:B------:R-:W-:-:S13]  /*01e0*/  ISETP.NE.AND.EX P1, PT, R3, RZ, PT, P1 ;  /* 0x000000ff0300720c */ /* 0x000fda0003f25310 */
[----:B------:R-:W3:Y:S02]  /*01f0*/  @P1 LDC.64 R4, c[0x0][0x308] ;  /* 0x0000c200ff041b82 */ /* 0x000ee40000000a00 */
[----:B---3--:R-:W-:Y:S01]  /*0200*/  @P1 IMAD.WIDE R4, R15, 0x4, R4 ;  /* 0x000000040f041825 */ /* 0x008fe200078e0204 */
[----:B----4-:R-:W-:Y:S02]  /*0210*/  @P3 R2UR UR32, R10 ;  /* 0x000000000a2032ca */ /* 0x010fe400000e0000 */
[----:B------:R-:W-:-:S11]  /*0220*/  @P3 R2UR UR33, R11 ;  /* 0x000000000b2132ca */ /* 0x000fd600000e0000 */
[----:B------:R-:W-:Y:S02]  /*0230*/  IMAD.U32 R10, RZ, RZ, UR32 ;  /* 0x00000020ff0a7e24 */ /* 0x000fe4000f8e00ff */
[----:B------:R-:W-:-:S05]  /*0240*/  IMAD.U32 R11, RZ, RZ, UR33 ;  /* 0x00000021ff0b7e24 */ /* 0x000fca000f8e00ff */
[----:B-1----:R-:W-:Y:S01]  /*0250*/  @!P4 STG.E.64 desc[UR30][R16.64], R10 ;  /* 0x0000000a1000c986 */ /* 0x002fe2000c101b1e */
[----:B--2---:R-:W-:-:S05]  /*0260*/  @P3 IADD3 R137, P0, R6, R0, RZ ;  /* 0x0000000006893210 */ /* 0x004fca0007f1e0ff */
[----:B------:R-:W-:Y:S02]  /*0270*/  @P3 IMAD.X R118, RZ, RZ, R7, P0 ;  /* 0x000000ffff763224 */ /* 0x000fe400000e0607 */
[----:B------:R-:W-:Y:S02]  /*0280*/  @!P4 IMAD.MOV.U32 R6, RZ, RZ, R137 ;  /* 0x000000ffff06c224 */ /* 0x000fe400078e0089 */
[----:B------:R-:W-:-:S05]  /*0290*/  @!P4 IMAD.MOV.U32 R7, RZ, RZ, R118 ;  /* 0x000000ffff07c224 */ /* 0x000fca00078e0076 */
[----:B------:R1:W-:Y:S04]  /*02a0*/  @!P4 STG.E.64 desc[UR30][R16.64+0x8], R6 ;  /* 0x000008061000c986 */ /* 0x0003e8000c101b1e */
[----:B------:R-:W2:Y:S04]  /*02b0*/  @P2 LDG.E R2, desc[UR30][R12.64] ;  /* 0x0000001e0c022981 */ /* 0x000ea8000c1e1900 */
[----:B------:R-:W2:Y:S01]  /*02c0*/  @P1 LDG.E R120, desc[UR30][R4.64] ;  /* 0x0000001e04781981 */ /* 0x000ea2000c1e1900 */
[----:B------:R-:W-:-:S05]  /*02d0*/  IMAD.SHL.U32 R124, R122, 0x80, RZ ;  /* 0x000000807a7c7824 */ /* 0x000fca00078e00ff */
[----:B------:R-:W-:Y:S01]  /*02e0*/  ISETP.GE.AND P0, PT, R124, UR23, PT ;  /* 0x000000177c007c0c */ /* 0x000fe2000bf06270 */
[----:B-1----:R-:W1:Y:S08]  /*02f0*/  @!P1 LDC.64 R6, c[0x0][0x318] ;  /* 0x0000c600ff069b82 */ /* 0x002e700000000a00 */
[----:B------:R-:W3:Y:S01]  /*0300*/  @!P1 LDC.64 R4, c[0x0][0x2c8] ;  /* 0x0000b200ff049b82 */ /* 0x000ee20000000a00 */
[----:B-1----:R-:W-:-:S04]  /*0310*/  @!P1 ISETP.NE.U32.AND P2, PT, R6, RZ, PT ;  /* 0x000000ff0600920c */ /* 0x002fc80003f45070 */
[----:B------:R-:W-:-:S04]  /*0320*/  @!P1 ISETP.NE.AND.EX P2, PT, R7, RZ, PT, P2 ;  /* 0x000000ff0700920c */ /* 0x000fc80003f45320 */
[----:B---3--:R-:W-:Y:S01]  /*0330*/  @!P1 SEL R5, R5, RZ, P2 ;  /* 0x000000ff05059207 */ /* 0x008fe20001000000 */
[----:B--2---:R-:W-:-:S03]  /*0340*/  @P1 IMAD.IADD R120, R120, 0x1, -R2 ;  /* 0x0000000178781824 */ /* 0x004fc600078e0a02 */
[----:B------:R-:W-:Y:S01]  /*0350*/  @!P1 IADD3 R120, R5, R4, -R2 ;  /* 0x0000000405789210 */ /* 0x000fe20007ffe802 */
[----:B------:R-:W-:Y:S06]  /*0360*/  @P0 EXIT ;  /* 0x000000000000094d */ /* 0x000fec0003800000 */
[----:B------:R-:W-:Y:S01]  /*0370*/  VIADD R0, R124, 0xbf ;  /* 0x000000bf7c007836 */ /* 0x000fe20000000000 */
[----:B------:R-:W-:Y:S01]  /*0380*/  ULDC UR22, c[0x0][0x398] ;  /* 0x0000e60000167ab9 */ /* 0x000fe20000000800 */
[C---:B------:R-:W-:Y:S01]  /*0390*/  VIADD R5, R120.reuse, 0x3f ;  /* 0x0000003f78057836 */ /* 0x040fe20000000000 */
[----:B------:R-:W-:Y:S01]  /*03a0*/  SHF.R.S32.HI R4, RZ, 0x1f, R119 ;  /* 0x0000001fff047819 */ /* 0x000fe20000011477 */
[----:B------:R-:W-:Y:S01]  /*03b0*/  ULDC UR6, c[0x0][0x270] ;  /* 0x00009c0000067ab9 */ /* 0x000fe20000000800 */
[----:B------:R-:W-:Y:S02]  /*03c0*/  IADD3 R0, R120, -UR23, R0 ;  /* 0x8000001778007c10 */ /* 0x000fe4000fffe000 */
[----:B------:R-:W-:Y:S02]  /*03d0*/  SHF.R.S32.HI R3, RZ, 0x1f, R5 ;  /* 0x0000001fff037819 */ /* 0x000fe40000011405 */
[----:B------:R-:W-:Y:S01]  /*03e0*/  LEA.HI R123, R4, R119, RZ, 0x5 ;  /* 0x00000077047b7211 */ /* 0x000fe200078f28ff */
[----:B------:R-:W-:Y:S01]  /*03f0*/  VIADD R0, R0, UR22 ;  /* 0x0000001600007c36 */ /* 0x000fe20008000000 */
[----:B------:R-:W-:-:S02]  /*0400*/  LEA.HI R3, R3, R5, RZ, 0x6 ;  /* 0x0000000503037211 */ /* 0x000fc400078f30ff */
[----:B------:R-:W-:Y:S02]  /*0410*/  LOP3.LUT R125, R123, 0xffffffe0, RZ, 0xc0, !PT ;  /* 0xffffffe07b7d7812 */ /* 0x000fe400078ec0ff */
[----:B------:R-:W-:Y:S02]  /*0420*/  SHF.R.S32.HI R132, RZ, 0x1f, R0 ;  /* 0x0000001fff847819 */ /* 0x000fe40000011400 */
[----:B------:R-:W-:Y:S01]  /*0430*/  SHF.R.S32.HI R3, RZ, 0x6, R3 ;  /* 0x00000006ff037819 */ /* 0x000fe20000011403 */
[----:B------:R-:W-:Y:S01]  /*0440*/  IMAD.IADD R125, R119, 0x1, -R125 ;  /* 0x00000001777d7824 */ /* 0x000fe200078e0a7d */
[----:B------:R-:W-:Y:S01]  /*0450*/  LEA.HI R132, R132, R0, RZ, 0x6 ;  /* 0x0000000084847211 */ /* 0x000fe200078f30ff */
[----:B------:R-:W-:-:S03]  /*0460*/  IMAD R0, R15, UR6, R9 ;  /* 0x000000060f007c24 */ /* 0x000fc6000f8e0209 */
[----:B------:R-:W-:Y:S01]  /*0470*/  SHF.R.S32.HI R132, RZ, 0x6, R132 ;  /* 0x00000006ff847819 */ /* 0x000fe20000011484 */
[----:B------:R-:W-:-:S03]  /*0480*/  IMAD.SHL.U32 R0, R0, 0x20, RZ ;  /* 0x0000002000007824 */ /* 0x000fc600078e00ff */
[----:B------:R-:W-:Y:S02]  /*0490*/  VIMNMX R132, R3, R132, PT ;  /* 0x0000008403847248 */ /* 0x000fe40003fe0100 */
[--C-:B------:R-:W-:Y:S02]  /*04a0*/  IADD3 R137, P1, P0, R0, R137, R125.reuse ;  /* 0x0000008900897210 */ /* 0x100fe4000783e07d */
[----:B------:R-:W-:Y:S02]  /*04b0*/  ISETP.GE.AND P2, PT, R132, 0x1, PT ;  /* 0x000000018400780c */ /* 0x000fe40003f46270 */
[----:B------:R-:W-:Y:S02]  /*04c0*/  SHF.R.S32.HI R0, RZ, 0x1f, R0 ;  /* 0x0000001fff007819 */ /* 0x000fe40000011400 */
[----:B------:R-:W-:-:S04]  /*04d0*/  SHF.R.S32.HI R3, RZ, 0x1f, R125 ;  /* 0x0000001fff037819 */ /* 0x000fc8000001147d */
[----:B------:R-:W-:-:S05]  /*04e0*/  IADD3.X R118, R0, R118, R3, P1, P0 ;  /* 0x0000007600767210 */ /* 0x000fca0000fe0403 */
[----:B------:R-:W-:Y:S05]  /*04f0*/  @!P2 BRA `(.L_x_728) ;  /* 0x000000dc0064a947 */ /* 0x000fea0003800000 */
[----:B------:R-:W1:Y:S01]  /*0500*/  LDC R7, c[0x0][0x278] ;  /* 0x00009e00ff077b82 */ /* 0x000e620000000800 */
[CC--:B------:R-:W-:Y:S01]  /*0510*/  LEA.HI R5, R4.reuse, R119.reuse, RZ, 0x3 ;  /* 0x0000007704057211 */ /* 0x0c0fe200078f18ff */
[----:B------:R-:W-:Y:S01]  /*0520*/  ULDC.64 UR10, c[0x0][0x248] ;  /* 0x00009200000a7ab9 */ /* 0x000fe20000000a00 */
[----:B------:R-:W-:Y:S01]  /*0530*/  LEA.HI R3, R4, R119, RZ, 0x6 ;  /* 0x0000007704037211 */ /* 0x000fe200078f30ff */
[----:B------:R-:W-:Y:S01]  /*0540*/  ULDC.64 UR18, c[0x0][0x250] ;  /* 0x0000940000127ab9 */ /* 0x000fe20000000a00 */
[----:B------:R-:W-:Y:S01]  /*0550*/  SHF.R.S32.HI R196, RZ, 0x3, R5 ;  /* 0x00000003ffc47819 */ /* 0x000fe20000011405 */
[----:B------:R-:W-:Y:S01]  /*0560*/  USHF.L.U64.HI UR20, UR10, 0x6, UR11 ;  /* 0x000000060a147899 */ /* 0x000fe2000801020b */
[----:B------:R-:W-:Y:S01]  /*0570*/  LOP3.LUT R28, R5, 0xfffffff8, RZ, 0xc0, !PT ;  /* 0xfffffff8051c7812 */ /* 0x000fe200078ec0ff */
[----:B------:R-:W-:Y:S01]  /*0580*/  IMAD.SHL.U32 R3, R3, 0x8, RZ ;  /* 0x0000000803037824 */ /* 0x000fe200078e00ff */
[----:B------:R-:W-:Y:S01]  /*0590*/  USHF.L.U64.HI UR12, UR18, 0x6, UR19 ;  /* 0x00000006120c7899 */ /* 0x000fe20008010213 */
[----:B------:R-:W-:Y:S01]  /*05a0*/  IMAD.SHL.U32 R187, R196, 0x40, RZ ;  /* 0x00000040c4bb7824 */ /* 0x000fe200078e00ff */
[----:B------:R-:W-:Y:S01]  /*05b0*/  USHF.L.U32 UR21, UR10, 0x6, URZ ;  /* 0x000000060a157899 */ /* 0x000fe2000800063f */
[----:B------:R-:W-:Y:S01]  /*05c0*/  IMAD.IADD R28, R119, 0x1, -R28 ;  /* 0x00000001771c7824 */ /* 0x000fe200078e0a1c */
[----:B------:R-:W-:Y:S01]  /*05d0*/  USHF.L.U32 UR13, UR18, 0x6, URZ ;  /* 0x00000006120d7899 */ /* 0x000fe2000800063f */
[----:B------:R-:W-:Y:S01]  /*05e0*/  VIADD R121, R132, 0xffffffff ;  /* 0xffffffff84797836 */ /* 0x000fe20000000000 */
[----:B------:R-:W-:Y:S01]  /*05f0*/  LOP3.LUT R187, R187, 0x1c0, RZ, 0xc0, !PT ;  /* 0x000001c0bbbb7812 */ /* 0x000fe200078ec0ff */
[----:B------:R-:W-:Y:S01]  /*0600*/  IMAD.SHL.U32 R192, R28, 0x8, RZ ;  /* 0x000000081cc07824 */ /* 0x000fe200078e00ff */
[----:B------:R-:W-:Y:S01]  /*0610*/  SHF.R.S32.HI R197, RZ, 0x1f, R196 ;  /* 0x0000001fffc57819 */ /* 0x000fe200000114c4 */
[----:B------:R-:W-:Y:S01]  /*0620*/  IMAD R6, R121, UR20, RZ ;  /* 0x0000001479067c24 */ /* 0x000fe2000f8e02ff */
[----:B------:R-:W-:Y:S01]  /*0630*/  SHF.R.S32.HI R10, RZ, 0x1f, R121 ;  /* 0x0000001fff0a7819 */ /* 0x000fe20000011479 */
[----:B------:R-:W-:Y:S01]  /*0640*/  ULDC.64 UR4, c[0x0][0x228] ;  /* 0x00008a0000047ab9 */ /* 0x000fe20000000a00 */
[----:B------:R-:W-:Y:S01]  /*0650*/  LOP3.LUT R0, R187, 0x38, R192, 0xf8, !PT ;  /* 0x00000038bb007812 */ /* 0x000fe200078ef8c0 */
[----:B------:R-:W2:Y:S01]  /*0660*/  S2UR UR14, SR_CgaCtaId ;  /* 0x00000000000e79c3 */ /* 0x000ea20000008800 */
[----:B------:R-:W-:Y:S01]  /*0670*/  SHF.R.U32.HI R187, RZ, 0x3, R187 ;  /* 0x00000003ffbb7819 */ /* 0x000fe200000116bb */
[----:B------:R-:W-:Y:S01]  /*0680*/  IMAD R6, R10, UR21, R6 ;  /* 0x000000150a067c24 */ /* 0x000fe2000f8e0206 */
[----:B-1----:R-:W-:Y:S01]  /*0690*/  IABS R8, R7 ;  /* 0x0000000700087213 */ /* 0x002fe20000000000 */
[----:B------:R-:W-:Y:S01]  /*06a0*/  ULDC.64 UR6, c[0x0][0x258] ;  /* 0x0000960000067ab9 */ /* 0x000fe20000000a00 */
[----:B------:R-:W-:Y:S01]  /*06b0*/  LOP3.LUT R187, R0, R187, RZ, 0x3c, !PT ;  /* 0x000000bb00bb7212 */ /* 0x000fe200078e3cff */
[----:B------:R-:W-:Y:S01]  /*06c0*/  IMAD R0, R121, UR12, RZ ;  /* 0x0000000c79007c24 */ /* 0x000fe2000f8e02ff */
[----:B------:R-:W1:Y:S01]  /*06d0*/  I2F.RP R12, R8 ;  /* 0x00000008000c7306 */ /* 0x000e620000209400 */
[----:B------:R-:W-:Y:S01]  /*06e0*/  IADD3 R18, P0, R196, R2, RZ ;  /* 0x00000002c4127210 */ /* 0x000fe20007f1e0ff */
[----:B------:R-:W-:Y:S01]  /*06f0*/  ULDC.64 UR8, c[0x0][0x240] ;  /* 0x0000900000087ab9 */ /* 0x000fe20000000a00 */
[----:B------:R-:W-:Y:S01]  /*0700*/  LOP3.LUT R187, R187, 0x7ffffe00, R3, 0xf8, !PT ;  /* 0x7ffffe00bbbb7812 */ /* 0x000fe200078ef803 */
[----:B------:R-:W-:Y:S01]  /*0710*/  IMAD R0, R10, UR13, R0 ;  /* 0x0000000d0a007c24 */ /* 0x000fe2000f8e0200 */
[----:B------:R-:W-:Y:S01]  /*0720*/  IABS R3, R9 ;  /* 0x0000000900037213 */ /* 0x000fe20000000000 */
[----:B------:R-:W-:Y:S01]  /*0730*/  USHF.L.U32 UR15, UR10, 0x5, URZ ;  /* 0x000000050a0f7899 */ /* 0x000fe2000800063f */
[----:B------:R-:W-:Y:S01]  /*0740*/  SHF.R.S32.HI R14, RZ, 0x1f, R15 ;  /* 0x0000001fff0e7819 */ /* 0x000fe2000001140f */
[----:B------:R-:W-:Y:S01]  /*0750*/  USHF.L.U32 UR17, UR18, 0x5, URZ ;  /* 0x0000000512117899 */ /* 0x000fe2000800063f */
[----:B------:R-:W-:Y:S01]  /*0760*/  LEA.HI.X.SX32 R2, R2, R197, 0x1, P0 ;  /* 0x000000c502027211 */ /* 0x000fe200000f0eff */
[----:B------:R-:W-:Y:S01]  /*0770*/  IMAD.WIDE R196, R122, 0x80, R196 ;  /* 0x000000807ac47825 */ /* 0x000fe200078e02c4 */
[----:B------:R-:W-:Y:S01]  /*0780*/  SHF.R.S32.HI R193, RZ, 0x1f, R192 ;  /* 0x0000001fffc17819 */ /* 0x000fe200000114c0 */
[----:B------:R-:W-:Y:S01]  /*0790*/  USHF.L.U64.HI UR16, UR18, 0x5, UR19 ;  /* 0x0000000512107899 */ /* 0x000fe20008010213 */
[----:B------:R-:W-:Y:S01]  /*07a0*/  LEA.HI R4, R4, R119, RZ, 0x4 ;  /* 0x0000007704047211 */ /* 0x000fe200078f20ff */
[----:B------:R-:W-:Y:S01]  /*07b0*/  IMAD R22, R14, UR4, RZ ;  /* 0x000000040e167c24 */ /* 0x000fe2000f8e02ff */
[----:B-1----:R-:W1:Y:S01]  /*07c0*/  MUFU.RCP R12, R12 ;  /* 0x0000000c000c7308 */ /* 0x002e620000001000 */
[----:B------:R-:W-:Y:S01]  /*07d0*/  IMAD R20, R2, UR10, RZ ;  /* 0x0000000a02147c24 */ /* 0x000fe2000f8e02ff */
[----:B------:R-:W-:Y:S01]  /*07e0*/  ISETP.NE.AND P2, PT, R7, RZ, PT ;  /* 0x000000ff0700720c */ /* 0x000fe20003f45270 */
[C---:B------:R-:W-:Y:S01]  /*07f0*/  IMAD R22, R15.reuse, UR5, R22 ;  /* 0x000000050f167c24 */ /* 0x040fe2000f8e0216 */
[----:B------:R-:W-:Y:S01]  /*0800*/  SHF.R.S32.HI R123, RZ, 0x5, R123 ;  /* 0x00000005ff7b7819 */ /* 0x000fe2000001147b */
[----:B------:R-:W-:Y:S01]  /*0810*/  IMAD.WIDE.U32 R16, R15, UR4, R192 ;  /* 0x000000040f107c25 */ /* 0x000fe2000f8e00c0 */
[----:B------:R-:W-:Y:S01]  /*0820*/  ULDC.64 UR4, c[0x0][0x230] ;  /* 0x00008c0000047ab9 */ /* 0x000fe20000000a00 */
[----:B------:R-:W-:Y:S01]  /*0830*/  SHF.R.S32.HI R194, RZ, 0x1f, R125 ;  /* 0x0000001fffc27819 */ /* 0x000fe2000001147d */
[----:B------:R-:W-:Y:S01]  /*0840*/  UIADD3 UR27, UR32, -0x61c88647, URZ ;  /* 0x9e3779b9201b7890 */ /* 0x000fe2000fffe03f */
[----:B------:R-:W-:Y:S01]  /*0850*/  IMAD R20, R18, UR11, R20 ;  /* 0x0000000b12147c24 */ /* 0x000fe2000f8e0214 */
[----:B------:R-:W-:Y:S01]  /*0860*/  LOP3.LUT R138, R118, UR32, RZ, 0x3c, !PT ;  /* 0x00000020768a7c12 */ /* 0x000fe2000f8e3cff */
[----:B------:R-:W-:Y:S01]  /*0870*/  IMAD.IADD R23, R17, 0x1, R22 ;  /* 0x0000000111177824 */ /* 0x000fe200078e0216 */
[----:B------:R-:W-:Y:S01]  /*0880*/  LEA.HI R194, R194, R125, RZ, 0x2 ;  /* 0x0000007dc2c27211 */ /* 0x000fe200078f10ff */
[----:B------:R-:W-:Y:S01]  /*0890*/  IMAD.MOV.U32 R22, RZ, RZ, R16 ;  /* 0x000000ffff167224 */ /* 0x000fe200078e0010 */
[----:B------:R-:W-:Y:S01]  /*08a0*/  LOP3.LUT R16, R4, 0xfffffff0, RZ, 0xc0, !PT ;  /* 0xfffffff004107812 */ /* 0x000fe200078ec0ff */
[----:B------:R-:W-:Y:S01]  /*08b0*/  IMAD R2, R2, UR18, RZ ;  /* 0x0000001202027c24 */ /* 0x000fe2000f8e02ff */
[----:B------:R-:W-:Y:S01]  /*08c0*/  SHF.R.S32.HI R194, RZ, 0x2, R194 ;  /* 0x00000002ffc27819 */ /* 0x000fe200000114c2 */
[----:B-1----:R-:W-:-:S02]  /*08d0*/  VIADD R12, R12, 0xffffffe ;  /* 0x0ffffffe0c0c7836 */ /* 0x002fc40000000000 */
[----:B------:R-:W-:Y:S02]  /*08e0*/  IMAD.IADD R16, R119, 0x1, -R16 ;  /* 0x0000000177107824 */ /* 0x000fe400078e0a10 */
[----:B------:R-:W1:Y:S01]  /*08f0*/  F2I.FTZ.U32.TRUNC.NTZ R13, R12 ;  /* 0x0000000c000d7305 */ /* 0x000e62000021f000 */
[----:B------:R-:W-:-:S04]  /*0900*/  IMAD.WIDE.U32 R22, R9, UR6, R22 ;  /* 0x0000000609167c25 */ /* 0x000fc8000f8e0016 */
[----:B------:R-:W-:Y:S02]  /*0910*/  IMAD R2, R18, UR19, R2 ;  /* 0x0000001312027c24 */ /* 0x000fe4000f8e0202 */
[----:B------:R-:W-:Y:S02]  /*0920*/  IMAD.MOV.U32 R195, RZ, RZ, R121 ;  /* 0x000000ffffc37224 */ /* 0x000fe400078e0079 */
[----:B------:R-:W-:Y:S02]  /*0930*/  IMAD R198, R123, 0x10, R124 ;  /* 0x000000107bc67824 */ /* 0x000fe400078e027c */
[----:B------:R-:W-:-:S03]  /*0940*/  IMAD.WIDE.U32 R232, R137, -0x2daee0ad, RZ ;  /* 0xd2511f5389e87825 */ /* 0x000fc600078e00ff */
[----:B------:R-:W-:Y:S01]  /*0950*/  IADD3 R198, R198, 0x1, R194 ;  /* 0x00000001c6c67810 */ /* 0x000fe20007ffe0c2 */
[--C-:B-1----:R-:W-:Y:S02]  /*0960*/  IMAD.MOV R11, RZ, RZ, -R13.reuse ;  /* 0x000000ffff0b7224 */ /* 0x102fe400078e0a0d */
[----:B------:R-:W-:Y:S01]  /*0970*/  IMAD.MOV.U32 R12, RZ, RZ, RZ ;  /* 0x000000ffff0c7224 */ /* 0x000fe200078e00ff */
[----:B------:R-:W-:Y:S01]  /*0980*/  IADD3 R198, R120, -UR23, R198 ;  /* 0x8000001778c67c10 */ /* 0x000fe2000fffe0c6 */
[----:B------:R-:W-:Y:S02]  /*0990*/  IMAD R11, R11, R8, RZ ;  /* 0x000000080b0b7224 */ /* 0x000fe400078e02ff */
[----:B------:R-:W-:Y:S02]  /*09a0*/  IMAD.SHL.U32 R231, R119, 0x2, RZ ;  /* 0x0000000277e77824 */ /* 0x000fe400078e00ff */
[----:B------:R-:W-:-:S03]  /*09b0*/  IMAD.HI.U32 R11, R13, R11, R12 ;  /* 0x0000000b0d0b7227 */ /* 0x000fc600078e000c */
[----:B------:R-:W-:Y:S01]  /*09c0*/  LOP3.LUT R231, R231, 0x6, RZ, 0xc0, !PT ;  /* 0x00000006e7e77812 */ /* 0x000fe200078ec0ff */
[----:B------:R-:W-:-:S04]  /*09d0*/  IMAD.WIDE.U32 R12, R18, UR10, R192 ;  /* 0x0000000a120c7c25 */ /* 0x000fc8000f8e00c0 */
[----:B------:R-:W-:-:S04]  /*09e0*/  IMAD.HI.U32 R11, R11, R3, RZ ;  /* 0x000000030b0b7227 */ /* 0x000fc800078e00ff */
[----:B------:R-:W-:Y:S02]  /*09f0*/  IMAD.MOV R10, RZ, RZ, -R11 ;  /* 0x000000ffff0a7224 */ /* 0x000fe400078e0a0b */
[----:B------:R-:W-:Y:S01]  /*0a00*/  IMAD.IADD R21, R13, 0x1, R20 ;  /* 0x000000010d157824 */ /* 0x000fe200078e0214 */
[----:B------:R-:W-:Y:S01]  /*0a10*/  SHF.R.S32.HI R13, RZ, 0x1f, R9 ;  /* 0x0000001fff0d7819 */ /* 0x000fe20000011409 */
[C---:B------:R-:W-:Y:S01]  /*0a20*/  IMAD R10, R8.reuse, R10, R3 ;  /* 0x0000000a080a7224 */ /* 0x040fe200078e0203 */
[----:B------:R-:W-:Y:S01]  /*0a30*/  SHF.R.S32.HI R3, RZ, 0x1f, R16 ;  /* 0x0000001fff037819 */ /* 0x000fe20000011410 */
[----:B------:R-:W-:Y:S02]  /*0a40*/  IMAD.MOV.U32 R20, RZ, RZ, R12 ;  /* 0x000000ffff147224 */ /* 0x000fe400078e000c */
[----:B------:R-:W-:Y:S01]  /*0a50*/  IMAD R13, R13, UR6, RZ ;  /* 0x000000060d0d7c24 */ /* 0x000fe2000f8e02ff */
[----:B------:R-:W-:Y:S01]  /*0a60*/  ISETP.GT.U32.AND P0, PT, R8, R10, PT ;  /* 0x0000000a0800720c */ /* 0x000fe20003f04070 */
[----:B------:R-:W-:Y:S01]  /*0a70*/  IMAD R12, R14, UR4, RZ ;  /* 0x000000040e0c7c24 */ /* 0x000fe2000f8e02ff */
[----:B------:R-:W-:Y:S01]  /*0a80*/  LEA.HI R3, R3, R16, RZ, 0x3 ;  /* 0x0000001003037211 */ /* 0x000fe200078f18ff */
[C---:B------:R-:W-:Y:S01]  /*0a90*/  IMAD R13, R9.reuse, UR7, R13 ;  /* 0x00000007090d7c24 */ /* 0x040fe2000f8e020d */
[----:B------:R-:W-:Y:S01]  /*0aa0*/  LOP3.LUT R9, R9, R7, RZ, 0x3c, !PT ;  /* 0x0000000709097212 */ /* 0x000fe200078e3cff */
[----:B------:R-:W-:Y:S01]  /*0ab0*/  IMAD.WIDE.U32 R18, R18, UR18, R192 ;  /* 0x0000001212127c25 */ /* 0x000fe2000f8e00c0 */
[----:B------:R-:W-:Y:S01]  /*0ac0*/  LOP3.LUT R17, R3, 0xfffffff8, RZ, 0xc0, !PT ;  /* 0xfffffff803117812 */ /* 0x000fe200078ec0ff */
[----:B------:R-:W-:Y:S01]  /*0ad0*/  ULDC.64 UR6, c[0x0][0x210] ;  /* 0x0000840000067ab9 */ /* 0x000fe20000000a00 */
[----:B------:R-:W-:Y:S01]  /*0ae0*/  ISETP.GE.AND P1, PT, R9, RZ, PT ;  /* 0x000000ff0900720c */ /* 0x000fe20003f26270 */
[----:B------:R-:W-:-:S02]  /*0af0*/  IMAD.IADD R23, R23, 0x1, R13 ;  /* 0x0000000117177824 */ /* 0x000fc400078e020d */
[C---:B------:R-:W-:Y:S02]  /*0b00*/  IMAD R12, R15.reuse, UR5, R12 ;  /* 0x000000050f0c7c24 */ /* 0x040fe4000f8e020c */
[----:B------:R-:W-:Y:S02]  /*0b10*/  @!P0 IMAD.IADD R10, R10, 0x1, -R8 ;  /* 0x000000010a0a8824 */ /* 0x000fe400078e0a08 */
[----:B------:R-:W-:Y:S01]  /*0b20*/  IMAD.WIDE.U32 R20, R15, UR4, R20 ;  /* 0x000000040f147c25 */ /* 0x000fe2000f8e0014 */
[----:B------:R-:W-:Y:S02]  /*0b30*/  ULDC.64 UR4, c[0x0][0x238] ;  /* 0x00008e0000047ab9 */ /* 0x000fe40000000a00 */
[----:B------:R-:W-:Y:S01]  /*0b40*/  ISETP.GE.U32.AND P3, PT, R10, R8, PT ;  /* 0x000000080a00720c */ /* 0x000fe20003f66070 */
[----:B------:R-:W-:Y:S02]  /*0b50*/  IMAD R8, R197, UR8, RZ ;  /* 0x00000008c5087c24 */ /* 0x000fe4000f8e02ff */
[----:B------:R-:W-:-:S02]  /*0b60*/  IMAD.IADD R19, R19, 0x1, R2 ;  /* 0x0000000113137824 */ /* 0x000fc400078e0202 */
[----:B------:R-:W-:Y:S02]  /*0b70*/  IMAD R14, R14, UR4, RZ ;  /* 0x000000040e0e7c24 */ /* 0x000fe4000f8e02ff */
[C---:B------:R-:W-:Y:S02]  /*0b80*/  IMAD R8, R196.reuse, UR9, R8 ;  /* 0x00000009c4087c24 */ /* 0x040fe4000f8e0208 */
[----:B------:R-:W-:-:S04]  /*0b90*/  IMAD.WIDE.U32 R22, R196, UR8, R22 ;  /* 0x00000008c4167c25 */ /* 0x000fc8000f8e0016 */
[----:B------:R-:W-:Y:S01]  /*0ba0*/  IMAD.WIDE.U32 R18, R15, UR4, R18 ;  /* 0x000000040f127c25 */ /* 0x000fe2000f8e0012 */
[----:B------:R-:W-:-:S03]  /*0bb0*/  USHF.L.U32 UR4, UR8, 0x5, URZ ;  /* 0x0000000508047899 */ /* 0x000fc6000800063f */
[----:B------:R-:W-:Y:S02]  /*0bc0*/  IMAD.IADD R2, R16, 0x1, -R17 ;  /* 0x0000000110027824 */ /* 0x000fe400078e0a11 */
[----:B------:R-:W-:Y:S01]  /*0bd0*/  IMAD R14, R15, UR5, R14 ;  /* 0x000000050f0e7c24 */ /* 0x000fe2000f8e020e */
[----:B------:R-:W-:Y:S01]  /*0be0*/  UMOV UR5, 0x400 ;  /* 0x0000040000057882 */ /* 0x000fe20000000000 */
[----:B------:R-:W-:Y:S01]  /*0bf0*/  @!P0 VIADD R11, R11, 0x1 ;  /* 0x000000010b0b8836 */ /* 0x000fe20000000000 */
[C---:B------:R-:W-:Y:S01]  /*0c00*/  LEA R16, P0, R22.reuse, UR6, 0x1 ;  /* 0x0000000616107c11 */ /* 0x040fe2000f8008ff */
[----:B------:R-:W-:Y:S01]  /*0c10*/  IMAD.IADD R8, R23, 0x1, R8 ;  /* 0x0000000117087824 */ /* 0x000fe200078e0208 */
[----:B--2---:R-:W-:Y:S01]  /*0c20*/  ULEA UR5, UR14, UR5, 0x18 ;  /* 0x000000050e057291 */ /* 0x004fe2000f8ec03f */
[----:B------:R-:W-:Y:S01]  /*0c30*/  @P3 VIADD R11, R11, 0x1 ;  /* 0x000000010b0b3836 */ /* 0x000fe20000000000 */
[----:B------:R-:W-:Y:S01]  /*0c40*/  USHF.L.U64.HI UR14, UR8, 0x5, UR9 ;  /* 0x00000005080e7899 */ /* 0x000fe20008010209 */
[----:B------:R-:W-:Y:S01]  /*0c50*/  IMAD.IADD R13, R21, 0x1, R12 ;  /* 0x00000001150d7824 */ /* 0x000fe200078e020c */
[----:B------:R-:W-:Y:S01]  /*0c60*/  LEA.HI.X R17, R22, UR7, R8, 0x1, P0 ;  /* 0x0000000716117c11 */ /* 0x000fe200080f0c08 */
[----:B------:R-:W-:Y:S01]  /*0c70*/  @!P1 IMAD.MOV R11, RZ, RZ, -R11 ;  /* 0x000000ffff0b9224 */ /* 0x000fe200078e0a0b */
[----:B------:R-:W-:Y:S01]  /*0c80*/  IADD3 R8, P0, R16, UR4, RZ ;  /* 0x0000000410087c10 */ /* 0x000fe2000ff1e0ff */
[----:B------:R-:W-:Y:S01]  /*0c90*/  IMAD.MOV.U32 R12, RZ, RZ, R20 ;  /* 0x000000ffff0c7224 */ /* 0x000fe200078e0014 */
[----:B------:R-:W-:Y:S01]  /*0ca0*/  @!P2 LOP3.LUT R11, RZ, R7, RZ, 0x33, !PT ;  /* 0x00000007ff0ba212 */ /* 0x000fe200078e33ff */
[----:B------:R-:W-:Y:S01]  /*0cb0*/  IMAD.IADD R15, R19, 0x1, R14 ;  /* 0x00000001130f7824 */ /* 0x000fe200078e020e */
[----:B------:R-:W-:Y:S01]  /*0cc0*/  IADD3.X R9, R17, UR14, RZ, P0, !PT ;  /* 0x0000000e11097c10 */ /* 0x000fe200087fe4ff */
[----:B------:R-:W-:Y:S01]  /*0cd0*/  ULDC.64 UR6, c[0x0][0x260] ;  /* 0x0000980000067ab9 */ /* 0x000fe20000000a00 */
[----:B------:R-:W-:Y:S01]  /*0ce0*/  IADD3 R22, P0, R8, UR4, RZ ;  /* 0x0000000408167c10 */ /* 0x000fe2000ff1e0ff */
[----:B------:R-:W-:Y:S01]  /*0cf0*/  IMAD.MOV.U32 R14, RZ, RZ, R18 ;  /* 0x000000ffff0e7224 */ /* 0x000fe200078e0012 */
[----:B------:R-:W-:Y:S01]  /*0d00*/  LEA R187, R187, UR5, 0x1 ;  /* 0x00000005bbbb7c11 */ /* 0x000fe2000f8e08ff */
[----:B------:R-:W-:Y:S01]  /*0d10*/  IMAD.WIDE.U32 R188, R11, UR6, R12 ;  /* 0x000000060bbc7c25 */ /* 0x000fe2000f8e000c */
[----:B------:R-:W-:Y:S01]  /*0d20*/  IADD3.X R23, R9, UR14, RZ, P0, !PT ;  /* 0x0000000e09177c10 */ /* 0x000fe200087fe4ff */
[----:B------:R-:W-:Y:S01]  /*0d30*/  ULDC.64 UR8, c[0x0][0x218] ;  /* 0x0000860000087ab9 */ /* 0x000fe20000000a00 */
[----:B------:R-:W-:Y:S01]  /*0d40*/  IADD3 R20, P0, R22, UR4, RZ ;  /* 0x0000000416147c10 */ /* 0x000fe2000ff1e0ff */
[----:B------:R-:W-:Y:S01]  /*0d50*/  @!PT LDS RZ, [RZ] ;  /* 0x00000000fffff984 */ /* 0x000fe20000000800 */
[----:B------:R-:W-:Y:S01]  /*0d60*/  @!PT LDS RZ, [RZ] ;  /* 0x00000000fffff984 */ /* 0x000fe20000000800 */
[----:B------:R-:W-:Y:S01]  /*0d70*/  @!PT LDS RZ, [RZ] ;  /* 0x00000000fffff984 */ /* 0x000fe20000000800 */
[----:B------:R1:W-:Y:S01]  /*0d80*/  LDGSTS.E.BYPASS.LTC128B.128 [R187], desc[UR30][R16.64] ;  /* 0x0000000010bb7fae */ /* 0x0003e2000b901d5e */
[----:B------:R-:W-:Y:S01]  /*0d90*/  SHF.R.S32.HI R7, RZ, 0x1f, R11 ;  /* 0x0000001fff077819 */ /* 0x000fe2000001140b */
[----:B------:R-:W-:Y:S01]  /*0da0*/  IMAD.MOV.U32 R190, RZ, RZ, R188 ;  /* 0x000000ffffbe7224 */ /* 0x000fe200078e00bc */
[----:B------:R-:W-:Y:S01]  /*0db0*/  IADD3.X R21, R23, UR14, RZ, P0, !PT ;  /* 0x0000000e17157c10 */ /* 0x000fe200087fe4ff */
[----:B------:R2:W-:Y:S01]  /*0dc0*/  LDGSTS.E.BYPASS.LTC128B.128 [R187+0x800], desc[UR30][R8.64] ;  /* 0x0080000008bb7fae */ /* 0x0005e2000b901d5e */
[----:B------:R-:W-:Y:S01]  /*0dd0*/  IADD3 R18, P0, R20, UR4, RZ ;  /* 0x0000000414127c10 */ /* 0x000fe2000ff1e0ff */
[----:B------:R-:W-:-:S02]  /*0de0*/  IMAD.SHL.U32 R116, R2, 0x40, RZ ;  /* 0x0000004002747824 */ /* 0x000fc400078e00ff */
[----:B------:R-:W-:Y:S01]  /*0df0*/  LDGSTS.E.BYPASS.LTC128B.128 [R187+0x1000], desc[UR30][R22.64] ;  /* 0x0100000016bb7fae */ /* 0x000fe2000b901d5e */
[----:B------:R-:W-:Y:S01]  /*0e00*/  IADD3.X R19, R21, UR14, RZ, P0, !PT ;  /* 0x0000000e15137c10 */ /* 0x000fe200087fe4ff */
[----:B------:R-:W-:Y:S01]  /*0e10*/  IMAD.SHL.U32 R117, R3, 0x40, RZ ;  /* 0x0000004003757824 */ /* 0x000fe200078e00ff */
[----:B------:R-:W-:Y:S01]  /*0e20*/  LOP3.LUT R116, R116, 0x1c0, RZ, 0xc0, !PT ;  /* 0x000001c074747812 */ /* 0x000fe200078ec0ff */
[----:B------:R-:W-:Y:S01]  /*0e30*/  LDGSTS.E.BYPASS.LTC128B.128 [R187+0x1800], desc[UR30][R20.64] ;  /* 0x0180000014bb7fae */ /* 0x000fe2000b901d5e */
[----:B------:R-:W-:Y:S02]  /*0e40*/  IMAD R203, R122, 0x8, R123 ;  /* 0x000000087acb7824 */ /* 0x000fe400078e027b */
[----:B------:R-:W-:Y:S01]  /*0e50*/  LOP3.LUT R117, R117, 0xfffffe00, RZ, 0xc0, !PT ;  /* 0xfffffe0075757812 */ /* 0x000fe200078ec0ff */
[----:B------:R3:W-:Y:S01]  /*0e60*/  LDGSTS.E.BYPASS.LTC128B.128 [R187+0x2000], desc[UR30][R18.64] ;  /* 0x0200000012bb7fae */ /* 0x0007e2000b901d5e */
[----:B------:R-:W-:Y:S02]  /*0e70*/  VIADD R139, R203, 0x4 ;  /* 0x00000004cb8b7836 */ /* 0x000fe40000000000 */
[----:B------:R-:W-:-:S02]  /*0e80*/  VIADD R198, R198, UR22 ;  /* 0x00000016c6c67c36 */ /* 0x000fc40008000000 */
[----:B------:R-:W-:-:S03]  /*0e90*/  IMAD R186, R123, 0x400, R117 ;  /* 0x000004007bba7824 */ /* 0x000fc600078e0275 */
[C---:B------:R-:W-:Y:S02]  /*0ea0*/  VIMNMX R230, R198.reuse, R120, PT ;  /* 0x00000078c6e67248 */ /* 0x040fe40003fe0100 */
[--C-:B------:R-:W-:Y:S02]  /*0eb0*/  VIADDMNMX R229, R198, 0x8, R120.reuse, PT ;  /* 0x00000008c6e57846 */ /* 0x100fe40003800178 */
[----:B-1----:R-:W-:Y:S02]  /*0ec0*/  IADD3 R16, P0, R18, UR4, RZ ;  /* 0x0000000412107c10 */ /* 0x002fe4000ff1e0ff */
[C-C-:B------:R-:W-:Y:S01]  /*0ed0*/  VIADDMNMX R228, R198.reuse, 0x40, R120.reuse, PT ;  /* 0x00000040c6e47846 */ /* 0x140fe20003800178 */
[----:B--2---:R-:W-:Y:S01]  /*0ee0*/  IMAD R8, R7, UR6, RZ ;  /* 0x0000000607087c24 */ /* 0x004fe2000f8e02ff */
[----:B------:R-:W-:Y:S02]  /*0ef0*/  IADD3.X R17, R19, UR14, RZ, P0, !PT ;  /* 0x0000000e13117c10 */ /* 0x000fe400087fe4ff */
[----:B------:R-:W-:Y:S01]  /*0f00*/  VIADDMNMX R198, R198, 0x48, R120, PT ;  /* 0x00000048c6c67846 */ /* 0x000fe20003800178 */
[----:B------:R-:W-:Y:S01]  /*0f10*/  IMAD R8, R11, UR7, R8 ;  /* 0x000000070b087c24 */ /* 0x000fe2000f8e0208 */
[----:B------:R-:W-:Y:S01]  /*0f20*/  ULDC.64 UR6, c[0x0][0x268] ;  /* 0x00009a0000067ab9 */ /* 0x000fe20000000a00 */
[----:B------:R1:W-:Y:S01]  /*0f30*/  LDGSTS.E.BYPASS.LTC128B.128 [R187+0x2800], desc[UR30][R16.64] ;  /* 0x0280000010bb7fae */ /* 0x0003e2000b901d5e */
[----:B------:R-:W-:-:S02]  /*0f40*/  IMAD R7, R7, UR6, RZ ;  /* 0x0000000607077c24 */ /* 0x000fc4000f8e02ff */
[----:B------:R-:W-:Y:S02]  /*0f50*/  IMAD.IADD R191, R189, 0x1, R8 ;  /* 0x00000001bdbf7824 */ /* 0x000fe400078e0208 */
[----:B------:R-:W-:Y:S01]  /*0f60*/  IMAD.WIDE.U32 R220, R11, UR6, R14 ;  /* 0x000000060bdc7c25 */ /* 0x000fe2000f8e000e */
[----:B---3--:R-:W-:-:S03]  /*0f70*/  IADD3 R18, P0, R16, UR4, RZ ;  /* 0x0000000410127c10 */ /* 0x008fc6000ff1e0ff */
[----:B------:R-:W-:Y:S01]  /*0f80*/  IMAD.WIDE.U32 R12, R121, UR21, R190 ;  /* 0x00000015790c7c25 */ /* 0x000fe2000f8e00be */
[----:B------:R-:W-:-:S03]  /*0f90*/  IADD3.X R19, R17, UR14, RZ, P0, !PT ;  /* 0x0000000e11137c10 */ /* 0x000fc600087fe4ff */
[----:B------:R-:W-:Y:S01]  /*0fa0*/  IMAD.IADD R6, R13, 0x1, R6 ;  /* 0x000000010d067824 */ /* 0x000fe200078e0206 */
[C---:B------:R-:W-:Y:S01]  /*0fb0*/  LEA R8, P0, R12.reuse, UR8, 0x1 ;  /* 0x000000080c087c11 */ /* 0x040fe2000f8008ff */
[----:B------:R-:W-:Y:S01]  /*0fc0*/  IMAD R7, R11, UR7, R7 ;  /* 0x000000070b077c24 */ /* 0x000fe2000f8e0207 */
[----:B------:R-:W-:Y:S01]  /*0fd0*/  LDGSTS.E.BYPASS.LTC128B.128 [R187+0x3000], desc[UR30][R18.64] ;  /* 0x0300000012bb7fae */ /* 0x000fe2000b901d5e */
[----:B------:R-:W-:Y:S01]  /*0fe0*/  IMAD.MOV.U32 R222, RZ, RZ, R220 ;  /* 0x000000ffffde7224 */ /* 0x000fe200078e00dc */
[----:B------:R-:W-:Y:S01]  /*0ff0*/  LEA.HI.X R9, R12, UR9, R6, 0x1, P0 ;  /* 0x000000090c097c11 */ /* 0x000fe200080f0c06 */
[----:B------:R-:W-:Y:S01]  /*1000*/  IMAD.IADD R223, R221, 0x1, R7 ;  /* 0x00000001dddf7824 */ /* 0x000fe200078e0207 */
[----:B------:R-:W-:Y:S01]  /*1010*/  IADD3 R12, P0, R8, UR15, RZ ;  /* 0x0000000f080c7c10 */ /* 0x000fe2000ff1e0ff */
[----:B------:R-:W-:Y:S01]  /*1020*/  ULDC.64 UR6, c[0x0][0x220] ;  /* 0x0000880000067ab9 */ /* 0x000fe20000000a00 */
[----:B------:R-:W-:-:S04]  /*1030*/  SHF.R.S32.HI R6, RZ, 0x4, R4 ;  /* 0x00000004ff067819 */ /* 0x000fc80000011404 */
[----:B------:R-:W-:Y:S02]  /*1040*/  LEA.HI R4, R4, R6, RZ, 0x1 ;  /* 0x0000000604047211 */ /* 0x000fe400078f08ff */
[----:B-1----:R-:W-:Y:S01]  /*1050*/  IADD3 R16, P1, R18, UR4, RZ ;  /* 0x0000000412107c10 */ /* 0x002fe2000ff3e0ff */
[----:B------:R-:W-:Y:S01]  /*1060*/  UIADD3 UR4, UR5, 0x4000, URZ ;  /* 0x0000400005047890 */ /* 0x000fe2000fffe03f */
[----:B------:R-:W-:Y:S02]  /*1070*/  LOP3.LUT R4, R4, 0xfffffffe, RZ, 0xc0, !PT ;  /* 0xfffffffe04047812 */ /* 0x000fe400078ec0ff */
[----:B------:R-:W-:Y:S01]  /*1080*/  IADD3.X R17, R19, UR14, RZ, P1, !PT ;  /* 0x0000000e13117c10 */ /* 0x000fe20008ffe4ff */
[----:B------:R-:W-:Y:S01]  /*1090*/  USHF.L.U64.HI UR14, UR10, 0x5, UR11 ;  /* 0x000000050a0e7899 */ /* 0x000fe2000801020b */
[----:B------:R-:W-:Y:S01]  /*10a0*/  LOP3.LUT P1, RZ, R2, 0x2, RZ, 0xc0, !PT ;  /* 0x0000000202ff7812 */ /* 0x000fe2000782c0ff */
[----:B------:R-:W-:Y:S02]  /*10b0*/  IMAD.IADD R4, R6, 0x1, -R4 ;  /* 0x0000000106047824 */ /* 0x000fe400078e0a04 */
[----:B------:R-:W-:Y:S02]  /*10c0*/  LDGSTS.E.BYPASS.LTC128B.128 [R187+0x3800], desc[UR30][R16.64] ;  /* 0x0380000010bb7fae */ /* 0x000fe4000b901d5e */
[----:B------:R-:W-:-:S02]  /*10d0*/  IADD3.X R13, R9, UR14, RZ, P0, !PT ;  /* 0x0000000e090d7c10 */ /* 0x000fc400087fe4ff */
[----:B------:R-:W-:Y:S01]  /*10e0*/  IADD3 R10, P0, R12, UR15, RZ ;  /* 0x0000000f0c0a7c10 */ /* 0x000fe2000ff1e0ff */
[----:B------:R1:W-:Y:S03]  /*10f0*/  LDGSTS.E.BYPASS.LTC128B.128 [R187+0x4000], desc[UR30][R8.64] ;  /* 0x0400000008bb7fae */ /* 0x0003e6000b901d5e */
[----:B------:R-:W-:Y:S01]  /*1100*/  IADD3.X R11, R13, UR14, RZ, P0, !PT ;  /* 0x0000000e0d0b7c10 */ /* 0x000fe200087fe4ff */
[----:B------:R-:W-:Y:S01]  /*1110*/  LDGSTS.E.BYPASS.LTC128B.128 [R187+0x4800], desc[UR30][R12.64] ;  /* 0x048000000cbb7fae */ /* 0x000fe2000b901d5e */
[----:B------:R-:W-:-:S03]  /*1120*/  IADD3 R14, P0, R10, UR15, RZ ;  /* 0x0000000f0a0e7c10 */ /* 0x000fc6000ff1e0ff */
[----:B------:R2:W-:Y:S01]  /*1130*/  LDGSTS.E.BYPASS.LTC128B.128 [R187+0x5000], desc[UR30][R10.64] ;  /* 0x050000000abb7fae */ /* 0x0005e2000b901d5e */
[----:B------:R-:W-:-:S05]  /*1140*/  IADD3.X R15, R11, UR14, RZ, P0, !PT ;  /* 0x0000000e0b0f7c10 */ /* 0x000fca00087fe4ff */
[----:B------:R-:W-:Y:S04]  /*1150*/  LDGSTS.E.BYPASS.LTC128B.128 [R187+0x5800], desc[UR30][R14.64] ;  /* 0x058000000ebb7fae */ /* 0x000fe8000b901d5e */
[----:B------:R-:W0:Y:S01]  /*1160*/  LDGDEPBAR ;  /* 0x00000000000079af */ /* 0x000e220000000000 */
[----:B-1----:R-:W-:-:S05]  /*1170*/  IMAD.SHL.U32 R8, R28, 0x40, RZ ;  /* 0x000000401c087824 */ /* 0x002fca00078e00ff */
[----:B------:R-:W-:Y:S01]  /*1180*/  LOP3.LUT R8, R8, 0x1c0, RZ, 0xc0, !PT ;  /* 0x000001c008087812 */ /* 0x000fe200078ec0ff */
[----:B--2---:R-:W-:-:S03]  /*1190*/  IMAD.WIDE.U32 R10, R121, UR13, R222 ;  /* 0x0000000d790a7c25 */ /* 0x004fc6000f8e00de */
[----:B------:R-:W-:Y:S02]  /*11a0*/  LOP3.LUT R7, R8, 0x8, R5, 0xf8, !PT ;  /* 0x0000000808077812 */ /* 0x000fe400078ef805 */
[----:B------:R-:W-:Y:S01]  /*11b0*/  SHF.R.U32.HI R5, RZ, 0x3, R8 ;  /* 0x00000003ff057819 */ /* 0x000fe20000011608 */
[----:B------:R-:W-:Y:S01]  /*11c0*/  IMAD.IADD R0, R11, 0x1, R0 ;  /* 0x000000010b007824 */ /* 0x000fe200078e0200 */
[----:B------:R-:W-:Y:S01]  /*11d0*/  LEA R8, P0, R10, UR6, 0x1 ;  /* 0x000000060a087c11 */ /* 0x000fe2000f8008ff */
[----:B------:R-:W-:-:S04]  /*11e0*/  DEPBAR.LE SB0, 0x0 ;  /* 0x000080000000791a */ /* 0x000fc80000000000 */
[----:B------:R-:W-:Y:S01]  /*11f0*/  LEA.HI.X R9, R10, UR7, R0, 0x1, P0 ;  /* 0x000000070a097c11 */ /* 0x000fe200080f0c00 */
[----:B------:R-:W-:Y:S01]  /*1200*/  BAR.SYNC.DEFER_BLOCKING 0x0 ;  /* 0x0000000000007b1d */ /* 0x000fe20000010000 */
[----:B------:R-:W-:Y:S01]  /*1210*/  IMAD.SHL.U32 R0, R4, 0x8, RZ ;  /* 0x0000000804007824 */ /* 0x000fe200078e00ff */
[----:B------:R-:W-:Y:S02]  /*1220*/  LOP3.LUT R5, R7, R5, RZ, 0x3c, !PT ;  /* 0x0000000507057212 */ /* 0x000fe400078e3cff */
[----:B------:R-:W-:Y:S02]  /*1230*/  IADD3 R6, P0, R8, UR17, RZ ;  /* 0x0000001108067c10 */ /* 0x000fe4000ff1e0ff */
[----:B------:R-:W-:Y:S01]  /*1240*/  LOP3.LUT R3, R116, 0x8, R0, 0xf8, !PT ;  /* 0x0000000874037812 */ /* 0x000fe200078ef800 */
[----:B------:R-:W-:Y:S01]  /*1250*/  IMAD R0, R4, 0x200, R5 ;  /* 0x0000020004007824 */ /* 0x000fe200078e0205 */
[----:B------:R-:W-:Y:S02]  /*1260*/  SHF.R.U32.HI R116, RZ, 0x3, R116 ;  /* 0x00000003ff747819 */ /* 0x000fe40000011674 */
[----:B------:R-:W-:-:S02]  /*1270*/  IADD3.X R7, R9, UR16, RZ, P0, !PT ;  /* 0x0000001009077c10 */ /* 0x000fc400087fe4ff */
[----:B------:R-:W-:Y:S02]  /*1280*/  LOP3.LUT R116, R3, R116, RZ, 0x3c, !PT ;  /* 0x0000007403747212 */ /* 0x000fe400078e3cff */
[----:B------:R-:W-:Y:S02]  /*1290*/  IADD3 R4, P0, R6, UR17, RZ ;  /* 0x0000001106047c10 */ /* 0x000fe4000ff1e0ff */
[----:B------:R-:W-:Y:S01]  /*12a0*/  LEA R84, R0, UR5, 0x1 ;  /* 0x0000000500547c11 */ /* 0x000fe2000f8e08ff */
[----:B------:R-:W-:Y:S01]  /*12b0*/  IMAD.IADD R186, R186, 0x1, R116 ;  /* 0x00000001baba7824 */ /* 0x000fe200078e0274 */
[----:B------:R-:W-:Y:S02]  /*12c0*/  IADD3.X R5, R7, UR16, RZ, P0, !PT ;  /* 0x0000001007057c10 */ /* 0x000fe400087fe4ff */
[----:B------:R-:W-:Y:S02]  /*12d0*/  LEA R185, R0, UR4, 0x1 ;  /* 0x0000000400b97c11 */ /* 0x000fe4000f8e08ff */
[----:B------:R-:W-:Y:S01]  /*12e0*/  LEA R186, R186, UR5, 0x1 ;  /* 0x00000005baba7c11 */ /* 0x000fe2000f8e08ff */
[----:B------:R-:W-:Y:S01]  /*12f0*/  @!PT LDS RZ, [RZ] ;  /* 0x00000000fffff984 */ /* 0x000fe20000000800 */
[----:B------:R-:W-:Y:S01]  /*1300*/  @!PT LDS RZ, [RZ] ;  /* 0x00000000fffff984 */ /* 0x000fe20000000800 */
[----:B------:R-:W-:Y:S01]  /*1310*/  @!PT LDS RZ, [RZ] ;  /* 0x00000000fffff984 */ /* 0x000fe20000000800 */
[----:B------:R1:W-:Y:S02]  /*1320*/  LDGSTS.E.BYPASS.LTC128B.128 [R187+0x6000], desc[UR30][R8.64] ;  /* 0x0600000008bb7fae */ /* 0x0003e4000b901d5e */
[----:B------:R-:W-:-:S02]  /*1330*/  VIADD R181, R185, 0x40 ;  /* 0x00000040b9b57836 */ /* 0x000fc40000000000 */
[----:B------:R-:W-:Y:S04]  /*1340*/  LDGSTS.E.BYPASS.LTC128B.128 [R187+0x6800], desc[UR30][R6.64] ;  /* 0x0680000006bb7fae */ /* 0x000fe8000b901d5e */
[----:B------:R2:W-:Y:S01]  /*1350*/  LDGSTS.E.BYPASS.LTC128B.128 [R187+0x7000], desc[UR30][R4.64] ;  /* 0x0700000004bb7fae */ /* 0x0005e2000b901d5e */
[----:B-1----:R-:W-:-:S04]  /*1360*/  IADD3 R8, P0, R4, UR17, RZ ;  /* 0x0000001104087c10 */ /* 0x002fc8000ff1e0ff */
[----:B------:R-:W-:Y:S02]  /*1370*/  IADD3.X R9, R5, UR16, RZ, P0, !PT ;  /* 0x0000001005097c10 */ /* 0x000fe400087fe4ff */
[----:B------:R-:W-:-:S03]  /*1380*/  LOP3.LUT P0, RZ, R28, 0x2, RZ, 0xc0, !PT ;  /* 0x000000021cff7812 */ /* 0x000fc6000780c0ff */
[----:B------:R1:W-:Y:S04]  /*1390*/  LDGSTS.E.BYPASS.LTC128B.128 [R187+0x7800], desc[UR30][R8.64] ;  /* 0x0780000008bb7fae */ /* 0x0003e8000b901d5e */
[----:B------:R-:W-:Y:S04]  /*13a0*/  LDSM.16.M88.4 R52, [R186] ;  /* 0x00000000ba34783b */ /* 0x000fe80000000200 */
[----:B------:R-:W3:Y:S04]  /*13b0*/  LDSM.16.M88.4 R76, [R84+0x4000] ;  /* 0x00400000544c783b */ /* 0x000ee80000000200 */
[----:B--2---:R-:W2:Y:S04]  /*13c0*/  LDSM.16.M88.4 R4, [R186+0x2000] ;  /* 0x00200000ba04783b */ /* 0x004ea80000000200 */
[----:B------:R-:W4:Y:S04]  /*13d0*/  LDSM.16.M88.4 R68, [R84+0x4800] ;  /* 0x004800005444783b */ /* 0x000f280000000200 */
[----:B------:R-:W5:Y:S04]  /*13e0*/  LDSM.16.M88.4 R60, [R84+0x5000] ;  /* 0x00500000543c783b */ /* 0x000f680000000200 */
[----:B------:R-:W5:Y:S01]  /*13f0*/  LDSM.16.M88.4 R84, [R84+0x5800] ;  /* 0x005800005454783b */ /* 0x000f620000000200 */
[----:B-1----:R-:W-:-:S03]  /*1400*/  IMAD.MOV.U32 R8, RZ, RZ, 0x20 ;  /* 0x00000020ff087424 */ /* 0x002fc600078e00ff */
[----:B------:R-:W0:Y:S02]  /*1410*/  LDGDEPBAR ;  /* 0x00000000000079af */ /* 0x000e240000000000 */
[C---:B------:R-:W-:Y:S02]  /*1420*/  SEL R3, R8.reuse, 0xffffffe0, !P0 ;  /* 0xffffffe008037807 */ /* 0x040fe40004000000 */
[----:B------:R-:W-:Y:S02]  /*1430*/  SEL R0, R8, 0xffffffe0, !P1 ;  /* 0xffffffe008007807 */ /* 0x000fe40004800000 */
[----:B------:R-:W-:Y:S01]  /*1440*/  LOP3.LUT P0, RZ, R28, 0x4, RZ, 0xc0, !PT ;  /* 0x000000041cff7812 */ /* 0x000fe2000780c0ff */
[C---:B------:R-:W-:Y:S01]  /*1450*/  IMAD.IADD R183, R185.reuse, 0x1, R3 ;  /* 0x00000001b9b77824 */ /* 0x040fe200078e0203 */
[----:B------:R-:W-:Y:S01]  /*1460*/  LOP3.LUT P1, RZ, R2, 0x4, RZ, 0xc0, !PT ;  /* 0x0000000402ff7812 */ /* 0x000fe2000782c0ff */
[----:B------:R-:W-:Y:S02]  /*1470*/  IMAD.IADD R184, R186, 0x1, R0 ;  /* 0x00000001bab87824 */ /* 0x000fe400078e0200 */
[----:B------:R-:W-:Y:S01]  /*1480*/  IMAD.MOV.U32 R2, RZ, RZ, 0x40 ;  /* 0x00000040ff027424 */ /* 0x000fe200078e00ff */
[----:B------:R-:W-:Y:S04]  /*1490*/  LDSM.16.M88.4 R108, [R183] ;  /* 0x00000000b76c783b */ /* 0x000fe80000000200 */
[----:B------:R-:W1:Y:S01]  /*14a0*/  LDSM.16.M88.4 R28, [R184] ;  /* 0x00000000b81c783b */ /* 0x000e620000000200 */
[----:B------:R-:W-:Y:S01]  /*14b0*/  SEL R2, R2, 0xffffffc0, !P1 ;  /* 0xffffffc002027807 */ /* 0x000fe20004800000 */
[----:B---3--:R-:W-:Y:S01]  /*14c0*/  HMMA.16816.F32 R80, R52, R76, RZ ;  /* 0x0000004c3450723c */ /* 0x008fe200000018ff */
[----:B------:R-:W-:Y:S01]  /*14d0*/  @P0 VIADD R181, R185, 0xffffffc0 ;  /* 0xffffffc0b9b50836 */ /* 0x000fe20000000000 */
[----:B------:R-:W3:Y:S02]  /*14e0*/  LDSM.16.M88.4 R112, [R184+0x2000] ;  /* 0x00200000b870783b */ /* 0x000ee40000000200 */
[----:B------:R-:W-:-:S02]  /*14f0*/  IMAD.IADD R182, R186, 0x1, R2 ;  /* 0x00000001bab67824 */ /* 0x000fc400078e0202 */
[----:B------:R-:W3:Y:S01]  /*1500*/  LDSM.16.M88.4 R44, [R183+0x800] ;  /* 0x00080000b72c783b */ /* 0x000ee20000000200 */
[C---:B--2---:R-:W-:Y:S01]  /*1510*/  HMMA.16816.F32 R24, R4.reuse, R76, RZ ;  /* 0x0000004c0418723c */ /* 0x044fe200000018ff */
[----:B------:R-:W-:Y:S02]  /*1520*/  IMAD.IADD R180, R0, 0x1, R182 ;  /* 0x0000000100b47824 */ /* 0x000fe400078e02b6 */
[----:B------:R-:W2:Y:S01]  /*1530*/  LDSM.16.M88.4 R32, [R183+0x1800] ;  /* 0x00180000b720783b */ /* 0x000ea20000000200 */
[----:B------:R-:W-:Y:S02]  /*1540*/  IMAD.IADD R172, R3, 0x1, R181 ;  /* 0x0000000103ac7824 */ /* 0x000fe400078e02b5 */
[----:B------:R-:W-:Y:S01]  /*1550*/  HMMA.16816.F32 R48, R4, R78, RZ ;  /* 0x0000004e0430723c */ /* 0x000fe200000018ff */
[----:B------:R-:W2:Y:S01]  /*1560*/  LDSM.16.M88.4 R36, [R183+0x1000] ;  /* 0x00100000b724783b */ /* 0x000ea20000000200 */
[----:B------:R-:W-:-:S03]  /*1570*/  IMAD.SHL.U32 R3, R195, 0x2, RZ ;  /* 0x00000002c3037824 */ /* 0x000fc600078e00ff */
[----:B------:R-:W-:Y:S01]  /*1580*/  LDSM.16.M88.4 R96, [R181] ;  /* 0x00000000b560783b */ /* 0x000fe20000000200 */
[----:B------:R-:W-:Y:S03]  /*1590*/  HMMA.16816.F32 R76, R52, R78, RZ ;  /* 0x0000004e344c723c */ /* 0x000fe600000018ff */
[----:B------:R-:W2:Y:S03]  /*15a0*/  LDSM.16.M88.4 R100, [R182] ;  /* 0x00000000b664783b */ /* 0x000ea60000000200 */
[C---:B----4-:R-:W-:Y:S01]  /*15b0*/  HMMA.16816.F32 R40, R4.reuse, R68, RZ ;  /* 0x000000440428723c */ /* 0x050fe200000018ff */
[----:B------:R-:W4:Y:S04]  /*15c0*/  LDSM.16.M88.4 R104, [R182+0x2000] ;  /* 0x00200000b668783b */ /* 0x000f280000000200 */
[----:B------:R-:W4:Y:S01]  /*15d0*/  LDSM.16.M88.4 R88, [R181+0x1000] ;  /* 0x00100000b558783b */ /* 0x000f220000000200 */
[C---:B-----5:R-:W-:Y:S03]  /*15e0*/  HMMA.16816.F32 R16, R4.reuse, R60, RZ ;  /* 0x0000003c0410723c */ /* 0x060fe600000018ff */
[----:B------:R-:W-:Y:S03]  /*15f0*/  LDSM.16.M88.4 R92, [R181+0x800] ;  /* 0x00080000b55c783b */ /* 0x000fe60000000200 */
[C---:B------:R-:W-:Y:S06]  /*1600*/  HMMA.16816.F32 R20, R4.reuse, R70, RZ ;  /* 0x000000460414723c */ /* 0x040fec00000018ff */
[----:B------:R-:W-:Y:S06]  /*1610*/  HMMA.16816.F32 R12, R4, R62, RZ ;  /* 0x0000003e040c723c */ /* 0x000fec00000018ff */
[C---:B------:R-:W-:Y:S06]  /*1620*/  HMMA.16816.F32 R72, R52.reuse, R68, RZ ;  /* 0x000000443448723c */ /* 0x040fec00000018ff */
[----:B------:R-:W-:Y:S06]  /*1630*/  HMMA.16816.F32 R64, R52, R60, RZ ;  /* 0x0000003c3440723c */ /* 0x000fec00000018ff */
[----:B------:R-:W-:Y:S06]  /*1640*/  HMMA.16816.F32 R8, R4, R84, RZ ;  /* 0x000000540408723c */ /* 0x000fec00000018ff */
[C---:B------:R-:W-:Y:S06]  /*1650*/  HMMA.16816.F32 R68, R52.reuse, R70, RZ ;  /* 0x000000463444723c */ /* 0x040fec00000018ff */
[C---:B------:R-:W-:Y:S06]  /*1660*/  HMMA.16816.F32 R60, R52.reuse, R62, RZ ;  /* 0x0000003e343c723c */ /* 0x040fec00000018ff */
[----:B------:R-:W-:Y:S06]  /*1670*/  HMMA.16816.F32 R56, R52, R84, RZ ;  /* 0x000000543438723c */ /* 0x000fec00000018ff */
[-C--:B------:R-:W-:Y:S06]  /*1680*/  HMMA.16816.F32 R4, R4, R86.reuse, RZ ;  /* 0x000000560404723c */ /* 0x080fec00000018ff */
[----:B------:R-:W-:Y:S01]  /*1690*/  HMMA.16816.F32 R52, R52, R86, RZ ;  /* 0x000000563434723c */ /* 0x000fe200000018ff */
[----:B------:R-:W5:Y:S05]  /*16a0*/  LDSM.16.M88.4 R84, [R181+0x1800] ;  /* 0x00180000b554783b */ /* 0x000f6a0000000200 */
[-C--:B-1----:R-:W-:Y:S06]  /*16b0*/  HMMA.16816.F32 R76, R28, R110.reuse, R76 ;  /* 0x0000006e1c4c723c */ /* 0x082fec000000184c */
[C---:B---3--:R-:W-:Y:S06]  /*16c0*/  HMMA.16816.F32 R48, R112.reuse, R110, R48 ;  /* 0x0000006e7030723c */ /* 0x048fec0000001830 */
[C---:B------:R-:W-:Y:S06]  /*16d0*/  HMMA.16816.F32 R40, R112.reuse, R44, R40 ;  /* 0x0000002c7028723c */ /* 0x040fec0000001828 */
[C---:B--2---:R-:W-:Y:S06]  /*16e0*/  HMMA.16816.F32 R8, R112.reuse, R32, R8 ;  /* 0x000000207008723c */ /* 0x044fec0000001808 */
[C---:B------:R-:W-:Y:S06]  /*16f0*/  HMMA.16816.F32 R20, R112.reuse, R46, R20 ;  /* 0x0000002e7014723c */ /* 0x040fec0000001814 */
[----:B------:R-:W-:Y:S06]  /*1700*/  HMMA.16816.F32 R4, R112, R34, R4 ;  /* 0x000000227004723c */ /* 0x000fec0000001804 */
[C---:B------:R-:W-:Y:S06]  /*1710*/  HMMA.16816.F32 R72, R28.reuse, R44, R72 ;  /* 0x0000002c1c48723c */ /* 0x040fec0000001848 */
[C---:B------:R-:W-:Y:S06]  /*1720*/  HMMA.16816.F32 R56, R28.reuse, R32, R56 ;  /* 0x000000201c38723c */ /* 0x040fec0000001838 */
[C---:B------:R-:W-:Y:S01]  /*1730*/  HMMA.16816.F32 R68, R28.reuse, R46, R68 ;  /* 0x0000002e1c44723c */ /* 0x040fe20000001844 */
[----:B------:R-:W-:Y:S05]  /*1740*/  LDSM.16.M88.4 R44, [R172] ;  /* 0x00000000ac2c783b */ /* 0x000fea0000000200 */
[----:B------:R-:W-:Y:S01]  /*1750*/  HMMA.16816.F32 R52, R28, R34, R52 ;  /* 0x000000221c34723c */ /* 0x000fe20000001834 */
[----:B------:R-:W1:Y:S05]  /*1760*/  LDSM.16.M88.4 R32, [R180] ;  /* 0x00000000b420783b */ /* 0x000e6a0000000200 */
[C---:B------:R-:W-:Y:S06]  /*1770*/  HMMA.16816.F32 R16, R112.reuse, R36, R16 ;  /* 0x000000247010723c */ /* 0x040fec0000001810 */
[----:B------:R-:W-:Y:S06]  /*1780*/  HMMA.16816.F32 R12, R112, R38, R12 ;  /* 0x00000026700c723c */ /* 0x000fec000000180c */
[C---:B------:R-:W-:Y:S06]  /*1790*/  HMMA.16816.F32 R80, R28.reuse, R108, R80 ;  /* 0x0000006c1c50723c */ /* 0x040fec0000001850 */
[C---:B------:R-:W-:Y:S06]  /*17a0*/  HMMA.16816.F32 R64, R28.reuse, R36, R64 ;  /* 0x000000241c40723c */ /* 0x040fec0000001840 */
[----:B------:R-:W-:Y:S01]  /*17b0*/  HMMA.16816.F32 R60, R28, R38, R60 ;  /* 0x000000261c3c723c */ /* 0x000fe2000000183c */
[----:B------:R-:W2:Y:S04]  /*17c0*/  LDSM.16.M88.4 R28, [R180+0x2000] ;  /* 0x00200000b41c783b */ /* 0x000ea80000000200 */
[----:B------:R-:W3:Y:S01]  /*17d0*/  LDSM.16.M88.4 R36, [R172+0x800] ;  /* 0x00080000ac24783b */ /* 0x000ee20000000200 */
[-C--:B------:R-:W-:Y:S06]  /*17e0*/  HMMA.16816.F32 R76, R100, R98.reuse, R76 ;  /* 0x00000062644c723c */ /* 0x080fec000000184c */
[----:B----4-:R-:W-:Y:S06]  /*17f0*/  HMMA.16816.F32 R48, R104, R98, R48 ;  /* 0x000000626830723c */ /* 0x010fec0000001830 */
[----:B------:R-:W-:Y:S01]  /*1800*/  HMMA.16816.F32 R24, R112, R108, R24 ;  /* 0x0000006c7018723c */ /* 0x000fe20000001818 */
[----:B------:R-:W-:-:S05]  /*1810*/  IMAD.WIDE.U32 R98, R139, -0x326172a9, RZ ;  /* 0xcd9e8d578b627825 */ /* 0x000fca00078e00ff */
[C---:B------:R-:W-:Y:S06]  /*1820*/  HMMA.16816.F32 R16, R104.reuse, R88, R16 ;  /* 0x000000586810723c */ /* 0x040fec0000001810 */
[C---:B-----5:R-:W-:Y:S06]  /*1830*/  HMMA.16816.F32 R8, R104.reuse, R84, R8 ;  /* 0x000000546808723c */ /* 0x060fec0000001808 */
[C---:B------:R-:W-:Y:S06]  /*1840*/  HMMA.16816.F32 R12, R104.reuse, R90, R12 ;  /* 0x0000005a680c723c */ /* 0x040fec000000180c */
[----:B------:R-:W-:Y:S06]  /*1850*/  HMMA.16816.F32 R4, R104, R86, R4 ;  /* 0x000000566804723c */ /* 0x000fec0000001804 */
[C---:B------:R-:W-:Y:S06]  /*1860*/  HMMA.16816.F32 R64, R100.reuse, R88, R64 ;  /* 0x000000586440723c */ /* 0x040fec0000001840 */
[C---:B------:R-:W-:Y:S01]  /*1870*/  HMMA.16816.F32 R60, R100.reuse, R90, R60 ;  /* 0x0000005a643c723c */ /* 0x040fe2000000183c */
[----:B------:R-:W-:Y:S05]  /*1880*/  LDSM.16.M88.4 R88, [R172+0x1800] ;  /* 0x00180000ac58783b */ /* 0x000fea0000000200 */
[C---:B------:R-:W-:Y:S06]  /*1890*/  HMMA.16816.F32 R56, R100.reuse, R84, R56 ;  /* 0x000000546438723c */ /* 0x040fec0000001838 */
[----:B------:R-:W-:Y:S01]  /*18a0*/  HMMA.16816.F32 R52, R100, R86, R52 ;  /* 0x000000566434723c */ /* 0x000fe20000001834 */
[----:B------:R-:W4:Y:S01]  /*18b0*/  LDSM.16.M88.4 R84, [R172+0x1000] ;  /* 0x00100000ac54783b */ /* 0x000f220000000200 */
[----:B------:R-:W-:-:S04]  /*18c0*/  DEPBAR.LE SB0, 0x0 ;  /* 0x000080000000791a */ /* 0x000fc80000000000 */
[-C--:B------:R-:W-:Y:S06]  /*18d0*/  HMMA.16816.F32 R40, R104, R92.reuse, R40 ;  /* 0x0000005c6828723c */ /* 0x080fec0000001828 */
[C---:B------:R-:W-:Y:S06]  /*18e0*/  HMMA.16816.F32 R72, R100.reuse, R92, R72 ;  /* 0x0000005c6448723c */ /* 0x040fec0000001848 */
[----:B------:R-:W-:Y:S01]  /*18f0*/  HMMA.16816.F32 R80, R100, R96, R80 ;  /* 0x000000606450723c */ /* 0x000fe20000001850 */
[----:B------:R-:W-:-:S05]  /*1900*/  VIADD R92, R3, 0x1 ;  /* 0x00000001035c7836 */ /* 0x000fca0000000000 */
[----:B-1----:R-:W-:Y:S01]  /*1910*/  HMMA.16816.F32 R76, R32, R46, R76 ;  /* 0x0000002e204c723c */ /* 0x002fe2000000184c */
[----:B------:R-:W-:-:S05]  /*1920*/  LOP3.LUT R92, R233, UR33, R92, 0x96, !PT ;  /* 0x00000021e95c7c12 */ /* 0x000fca000f8e965c */
[----:B------:R-:W-:Y:S01]  /*1930*/  HMMA.16816.F32 R20, R104, R94, R20 ;  /* 0x0000005e6814723c */ /* 0x000fe20000001814 */
[----:B------:R-:W-:-:S05]  /*1940*/  IMAD.WIDE.U32 R92, R92, -0x326172a9, RZ ;  /* 0xcd9e8d575c5c7825 */ /* 0x000fca00078e00ff */
[----:B------:R-:W-:Y:S06]  /*1950*/  HMMA.16816.F32 R68, R100, R94, R68 ;  /* 0x0000005e6444723c */ /* 0x000fec0000001844 */
[----:B--2---:R-:W-:Y:S01]  /*1960*/  HMMA.16816.F32 R48, R28, R46, R48 ;  /* 0x0000002e1c30723c */ /* 0x004fe20000001830 */
[----:B------:R-:W-:-:S05]  /*1970*/  LOP3.LUT R94, R233, UR33, R3, 0x96, !PT ;  /* 0x00000021e95e7c12 */ /* 0x000fca000f8e9603 */
[----:B------:R-:W-:Y:S01]  /*1980*/  HMMA.16816.F32 R24, R104, R96, R24 ;  /* 0x000000606818723c */ /* 0x000fe20000001818 */
[----:B------:R-:W-:-:S04]  /*1990*/  IMAD.WIDE.U32 R94, R94, -0x326172a9, RZ ;  /* 0xcd9e8d575e5e7825 */ /* 0x000fc800078e00ff */
[----:B------:R-:W-:Y:S01]  /*19a0*/  IMAD R47, R195, 0x40, R231 ;  /* 0x00000040c32f7824 */ /* 0x000fe200078e02e7 */
[----:B---3--:R-:W-:Y:S01]  /*19b0*/  HMMA.16816.F32 R72, R32, R36, R72 ;  /* 0x000000242048723c */ /* 0x008fe20000001848 */
[----:B------:R-:W-:Y:S01]  /*19c0*/  IMAD.WIDE.U32 R96, R203, -0x326172a9, RZ ;  /* 0xcd9e8d57cb607825 */ /* 0x000fe200078e00ff */
[----:B------:R-:W-:-:S04]  /*19d0*/  LOP3.LUT R46, R95, UR27, R98, 0x96, !PT ;  /* 0x0000001b5f2e7c12 */ /* 0x000fc8000f8e9662 */
[----:B------:R-:W-:Y:S01]  /*19e0*/  HMMA.16816.F32 R40, R28, R36, R40 ;  /* 0x000000241c28723c */ /* 0x000fe20000001828 */
[--C-:B------:R-:W-:Y:S02]  /*19f0*/  LOP3.LUT R3, R93, UR27, R96.reuse, 0x96, !PT ;  /* 0x0000001b5d037c12 */ /* 0x100fe4000f8e9660 */
[-C--:B------:R-:W-:Y:S02]  /*1a00*/  LOP3.LUT R226, R97, R138.reuse, RZ, 0x3c, !PT ;  /* 0x0000008a61e27212 */ /* 0x080fe400078e3cff */
[----:B------:R-:W-:Y:S01]  /*1a10*/  LOP3.LUT R97, R99, R138, RZ, 0x3c, !PT ;  /* 0x0000008a63617212 */ /* 0x000fe200078e3cff */
[----:B------:R-:W-:Y:S01]  /*1a20*/  HMMA.16816.F32 R80, R32, R44, R80 ;  /* 0x0000002c2050723c */ /* 0x000fe20000001850 */
[----:B------:R-:W-:Y:S01]  /*1a30*/  LOP3.LUT R36, R95, UR27, R96, 0x96, !PT ;  /* 0x0000001b5f247c12 */ /* 0x000fe2000f8e9660 */
[----:B------:R-:W-:Y:S01]  /*1a40*/  VIADD R96, R47, 0x1 ;  /* 0x000000012f607836 */ /* 0x000fe20000000000 */
[----:B------:R-:W-:Y:S01]  /*1a50*/  LOP3.LUT R37, R93, UR27, R98, 0x96, !PT ;  /* 0x0000001b5d257c12 */ /* 0x000fe2000f8e9662 */
[----:B------:R-:W-:-:S02]  /*1a60*/  VIADD R98, R47, 0x8 ;  /* 0x000000082f627836 */ /* 0x000fc40000000000 */
[C---:B------:R-:W-:Y:S01]  /*1a70*/  HMMA.16816.F32 R68, R32.reuse, R38, R68 ;  /* 0x000000262044723c */ /* 0x040fe20000001844 */
[C---:B------:R-:W-:Y:S02]  /*1a80*/  ISETP.GE.AND P4, PT, R96.reuse, R230, PT ;  /* 0x000000e66000720c */ /* 0x040fe40003f86270 */
[CC--:B------:R-:W-:Y:S02]  /*1a90*/  ISETP.GE.AND P6, PT, R96.reuse, R229.reuse, PT ;  /* 0x000000e56000720c */ /* 0x0c0fe40003fc6270 */
[C---:B------:R-:W-:Y:S01]  /*1aa0*/  ISETP.GE.AND P5, PT, R96.reuse, R228, PT ;  /* 0x000000e46000720c */ /* 0x040fe20003fa6270 */
[C---:B----4-:R-:W-:Y:S01]  /*1ab0*/  HMMA.16816.F32 R64, R32.reuse, R84, R64 ;  /* 0x000000542040723c */ /* 0x050fe20000001840 */
[----:B------:R-:W-:Y:S01]  /*1ac0*/  ISETP.GE.AND P3, PT, R96, R198, PT ;  /* 0x000000c66000720c */ /* 0x000fe20003f66270 */
[----:B------:R-:W-:Y:S01]  /*1ad0*/  VIADD R96, R47, 0x9 ;  /* 0x000000092f607836 */ /* 0x000fe20000000000 */
[C---:B------:R-:W-:Y:S02]  /*1ae0*/  ISETP.GE.AND P0, PT, R98.reuse, R230, PT ;  /* 0x000000e66200720c */ /* 0x040fe40003f06270 */
[C---:B------:R-:W-:Y:S01]  /*1af0*/  ISETP.GE.AND P1, PT, R98.reuse, R229, PT ;  /* 0x000000e56200720c */ /* 0x040fe20003f26270 */
[----:B------:R-:W-:Y:S01]  /*1b00*/  HMMA.16816.F32 R60, R32, R86, R60 ;  /* 0x00000056203c723c */ /* 0x000fe2000000183c */
[----:B------:R-:W-:-:S02]  /*1b10*/  ISETP.GE.AND P2, PT, R98, R228, PT ;  /* 0x000000e46200720c */ /* 0x000fc40003f46270 */
[----:B------:R-:W-:Y:S02]  /*1b20*/  FSEL R76, R76, -INF , !P0 ;  /* 0xff8000004c4c7808 */ /* 0x000fe40004000000 */
[----:B------:R-:W-:Y:S01]  /*1b30*/  FSEL R78, R78, -INF , !P1 ;  /* 0xff8000004e4e7808 */ /* 0x000fe20004800000 */
[C---:B------:R-:W-:Y:S01]  /*1b40*/  HMMA.16816.F32 R56, R32.reuse, R88, R56 ;  /* 0x000000582038723c */ /* 0x040fe20000001838 */
[----:B------:R-:W-:Y:S02]  /*1b50*/  ISETP.GE.AND P0, PT, R98, R198, PT ;  /* 0x000000c66200720c */ /* 0x000fe40003f06270 */
[----:B------:R-:W-:Y:S02]  /*1b60*/  ISETP.GE.AND P1, PT, R96, R228, PT ;  /* 0x000000e46000720c */ /* 0x000fe40003f26270 */
[----:B------:R-:W-:Y:S01]  /*1b70*/  FSEL R48, R48, -INF , !P2 ;  /* 0xff80000030307808 */ /* 0x000fe20005000000 */
[----:B------:R-:W-:Y:S01]  /*1b80*/  HMMA.16816.F32 R52, R32, R90, R52 ;  /* 0x0000005a2034723c */ /* 0x000fe20000001834 */
[----:B------:R-:W-:-:S02]  /*1b90*/  ISETP.GE.AND P2, PT, R96, R230, PT ;  /* 0x000000e66000720c */ /* 0x000fc40003f46270 */
[----:B------:R-:W-:Y:S02]  /*1ba0*/  FSEL R50, R50, -INF , !P0 ;  /* 0xff80000032327808 */ /* 0x000fe40004000000 */
[----:B------:R-:W-:Y:S01]  /*1bb0*/  FSEL R49, R49, -INF , !P1 ;  /* 0xff80000031317808 */ /* 0x000fe20004800000 */
[C---:B------:R-:W-:Y:S01]  /*1bc0*/  HMMA.16816.F32 R24, R28.reuse, R44, R24 ;  /* 0x0000002c1c18723c */ /* 0x040fe20000001818 */
[C---:B------:R-:W-:Y:S01]  /*1bd0*/  VIADD R33, R47.reuse, 0x10 ;  /* 0x000000102f217836 */ /* 0x040fe20000000000 */
[C---:B------:R-:W-:Y:S01]  /*1be0*/  ISETP.GE.AND P0, PT, R96.reuse, R198, PT ;  /* 0x000000c66000720c */ /* 0x040fe20003f06270 */
[----:B------:R-:W-:Y:S01]  /*1bf0*/  VIADD R32, R47, 0x11 ;  /* 0x000000112f207836 */ /* 0x000fe20000000000 */
[-C--:B------:R-:W-:Y:S02]  /*1c00*/  ISETP.GE.AND P1, PT, R96, R229.reuse, PT ;  /* 0x000000e56000720c */ /* 0x080fe40003f26270 */
[----:B------:R-:W-:Y:S01]  /*1c10*/  FSEL R77, R77, -INF , !P2 ;  /* 0xff8000004d4d7808 */ /* 0x000fe20005000000 */
[C---:B------:R-:W-:Y:S01]  /*1c20*/  HMMA.16816.F32 R20, R28.reuse, R38, R20 ;  /* 0x000000261c14723c */ /* 0x040fe20000001814 */
[----:B------:R-:W-:Y:S01]  /*1c30*/  ISETP.GE.AND P2, PT, R33, R228, PT ;  /* 0x000000e42100720c */ /* 0x000fe20003f46270 */
[----:B------:R-:W-:Y:S01]  /*1c40*/  VIADD R44, R47, 0x30 ;  /* 0x000000302f2c7836 */ /* 0x000fe20000000000 */
[----:B------:R-:W-:Y:S01]  /*1c50*/  FSEL R45, R51, -INF , !P0 ;  /* 0xff800000332d7808 */ /* 0x000fe20004000000 */
[----:B------:R-:W-:Y:S01]  /*1c60*/  VIADD R51, R47, 0x29 ;  /* 0x000000292f337836 */ /* 0x000fe20000000000 */
[----:B------:R-:W-:Y:S01]  /*1c70*/  FSEL R79, R79, -INF , !P1 ;  /* 0xff8000004f4f7808 */ /* 0x000fe20004800000 */
[----:B------:R-:W-:Y:S01]  /*1c80*/  HMMA.16816.F32 R16, R28, R84, R16 ;  /* 0x000000541c10723c */ /* 0x000fe20000001810 */
[----:B------:R-:W-:Y:S01]  /*1c90*/  ISETP.GE.AND P1, PT, R33, R230, PT ;  /* 0x000000e62100720c */ /* 0x000fe20003f26270 */
[----:B------:R-:W-:Y:S01]  /*1ca0*/  VIADD R39, R47, 0x39 ;  /* 0x000000392f277836 */ /* 0x000fe20000000000 */
[----:B------:R-:W-:Y:S01]  /*1cb0*/  BAR.SYNC.DEFER_BLOCKING 0x0 ;  /* 0x0000000000007b1d */ /* 0x000fe20000010000 */
[----:B------:R-:W-:-:S02]  /*1cc0*/  ISETP.GE.AND P0, PT, R33, R229, PT ;  /* 0x000000e52100720c */ /* 0x000fc40003f06270 */
[----:B------:R-:W-:Y:S01]  /*1cd0*/  FSEL R40, R40, -INF , !P2 ;  /* 0xff80000028287808 */ /* 0x000fe20005000000 */
[C---:B------:R-:W-:Y:S01]  /*1ce0*/  HMMA.16816.F32 R12, R28.reuse, R86, R12 ;  /* 0x000000561c0c723c */ /* 0x040fe2000000180c */
[----:B------:R-:W-:Y:S02]  /*1cf0*/  ISETP.GE.AND P2, PT, R32, R229, PT ;  /* 0x000000e52000720c */ /* 0x000fe40003f46270 */
[----:B------:R-:W-:Y:S02]  /*1d00*/  FSEL R72, R72, -INF , !P1 ;  /* 0xff80000048487808 */ /* 0x000fe40004800000 */
[----:B------:R-:W-:Y:S01]  /*1d10*/  FSEL R96, R74, -INF , !P0 ;  /* 0xff8000004a607808 */ /* 0x000fe20004000000 */
[----:B------:R-:W-:Y:S01]  /*1d20*/  VIADD R74, R47, 0x19 ;  /* 0x000000192f4a7836 */ /* 0x000fe20000000000 */
[----:B------:R-:W-:Y:S01]  /*1d30*/  ISETP.GE.AND P1, PT, R33, R198, PT ;  /* 0x000000c62100720c */ /* 0x000fe20003f26270 */
[----:B------:R-:W-:Y:S01]  /*1d40*/  VIADD R33, R47, 0x18 ;  /* 0x000000182f217836 */ /* 0x000fe20000000000 */
[-C--:B------:R-:W-:Y:S01]  /*1d50*/  ISETP.GE.AND P0, PT, R32, R230.reuse, PT ;  /* 0x000000e62000720c */ /* 0x080fe20003f06270 */
[----:B------:R-:W-:Y:S01]  /*1d60*/  HMMA.16816.F32 R8, R28, R88, R8 ;  /* 0x000000581c08723c */ /* 0x000fe20000001808 */
[----:B------:R-:W-:Y:S01]  /*1d70*/  FSEL R141, R75, -INF , !P2 ;  /* 0xff8000004b8d7808 */ /* 0x000fe20005000000 */
[C---:B------:R-:W-:Y:S01]  /*1d80*/  VIADD R75, R47.reuse, 0x20 ;  /* 0x000000202f4b7836 */ /* 0x040fe20000000000 */
[----:B------:R-:W-:-:S02]  /*1d90*/  ISETP.GE.AND P2, PT, R47, R230, PT ;  /* 0x000000e62f00720c */ /* 0x000fc40003f46270 */
[----:B------:R-:W-:Y:S01]  /*1da0*/  FSEL R34, R42, -INF , !P1 ;  /* 0xff8000002a227808 */ /* 0x000fe20004800000 */
[----:B------:R-:W-:Y:S01]  /*1db0*/  VIADD R42, R47, 0x31 ;  /* 0x000000312f2a7836 */ /* 0x000fe20000000000 */
[----:B------:R-:W-:Y:S01]  /*1dc0*/  FSEL R73, R73, -INF , !P0 ;  /* 0xff80000049497808 */ /* 0x000fe20004000000 */
[----:B------:R-:W-:Y:S01]  /*1dd0*/  HMMA.16816.F32 R4, R28, R90, R4 ;  /* 0x0000005a1c04723c */ /* 0x000fe20000001804 */
[C---:B------:R-:W-:Y:S02]  /*1de0*/  ISETP.GE.AND P1, PT, R32.reuse, R228, PT ;  /* 0x000000e42000720c */ /* 0x040fe40003f26270 */
[----:B------:R-:W-:Y:S02]  /*1df0*/  ISETP.GE.AND P0, PT, R32, R198, PT ;  /* 0x000000c62000720c */ /* 0x000fe40003f06270 */
[----:B------:R-:W-:Y:S02]  /*1e00*/  FSEL R81, R81, -INF , !P4 ;  /* 0xff80000051517808 */ /* 0x000fe40006000000 */
[----:B------:R-:W-:-:S02]  /*1e10*/  FSEL R80, R80, -INF , !P2 ;  /* 0xff80000050507808 */ /* 0x000fc40005000000 */
[----:B------:R-:W-:Y:S01]  /*1e20*/  FSEL R35, R41, -INF , !P1 ;  /* 0xff80000029237808 */ /* 0x000fe20004800000 */
[----:B------:R-:W-:Y:S01]  /*1e30*/  VIADD R41, R47, 0x38 ;  /* 0x000000382f297836 */ /* 0x000fe20000000000 */
[----:B------:R-:W-:Y:S02]  /*1e40*/  FSEL R32, R43, -INF , !P0 ;  /* 0xff8000002b207808 */ /* 0x000fe40004000000 */
[C---:B------:R-:W-:Y:S02]  /*1e50*/  ISETP.GE.AND P0, PT, R33.reuse, R230, PT ;  /* 0x000000e62100720c */ /* 0x040fe40003f06270 */
[C---:B------:R-:W-:Y:S02]  /*1e60*/  ISETP.GE.AND P4, PT, R33.reuse, R229, PT ;  /* 0x000000e52100720c */ /* 0x040fe40003f86270 */
[C---:B------:R-:W-:Y:S02]  /*1e70*/  ISETP.GE.AND P1, PT, R33.reuse, R228, PT ;  /* 0x000000e42100720c */ /* 0x040fe40003f26270 */
[----:B------:R-:W-:-:S02]  /*1e80*/  ISETP.GE.AND P2, PT, R33, R198, PT ;  /* 0x000000c62100720c */ /* 0x000fc40003f46270 */
[----:B------:R-:W-:Y:S02]  /*1e90*/  FMNMX.FTZ R33, R80, R81, !PT ;  /* 0x0000005150217209 */ /* 0x000fe40007810000 */
[----:B------:R-:W-:Y:S01]  /*1ea0*/  FSEL R145, R70, -INF , !P4 ;  /* 0xff80000046917808 */ /* 0x000fe20006000000 */
[----:B------:R-:W-:Y:S01]  /*1eb0*/  VIADD R70, R47, 0x28 ;  /* 0x000000282f467836 */ /* 0x000fe20000000000 */
[----:B------:R-:W-:Y:S02]  /*1ec0*/  FMNMX.FTZ R33, R76, R33, !PT ;  /* 0x000000214c217209 */ /* 0x000fe40007810000 */
[----:B------:R-:W-:Y:S02]  /*1ed0*/  ISETP.GE.AND P4, PT, R74, R229, PT ;  /* 0x000000e54a00720c */ /* 0x000fe40003f86270 */
[----:B------:R-:W-:Y:S02]  /*1ee0*/  FMNMX.FTZ R33, R77, R33, !PT ;  /* 0x000000214d217209 */ /* 0x000fe40007810000 */
[----:B------:R-:W-:-:S02]  /*1ef0*/  FSEL R68, R68, -INF , !P0 ;  /* 0xff80000044447808 */ /* 0x000fc40004000000 */
[----:B------:R-:W-:Y:S02]  /*1f00*/  FMNMX.FTZ R33, R72, R33, !PT ;  /* 0x0000002148217209 */ /* 0x000fe40007810000 */
[----:B------:R-:W-:Y:S01]  /*1f10*/  FSEL R173, R71, -INF , !P4 ;  /* 0xff80000047ad7808 */ /* 0x000fe20006000000 */
[----:B------:R-:W-:Y:S01]  /*1f20*/  VIADD R71, R47, 0x21 ;  /* 0x000000212f477836 */ /* 0x000fe20000000000 */
[-C--:B------:R-:W-:Y:S02]  /*1f30*/  ISETP.GE.AND P0, PT, R74, R230.reuse, PT ;  /* 0x000000e64a00720c */ /* 0x080fe40003f06270 */
[----:B------:R-:W-:Y:S02]  /*1f40*/  FMNMX.FTZ R38, R73, R33, !PT ;  /* 0x0000002149267209 */ /* 0x000fe40007810000 */
[----:B------:R-:W-:Y:S02]  /*1f50*/  FSEL R69, R69, -INF , !P0 ;  /* 0xff80000045457808 */ /* 0x000fe40004000000 */
        /* <DEDUP_REMOVED lines=10> */
[----:B------:R-:W-:Y:S02]  /*2000*/  FSEL R142, R60, -INF , !P4 ;  /* 0xff8000003c8e7808 */ /* 0x000fe40006000000 */
[----:B------:R-:W-:Y:S02]  /*2010*/  ISETP.GE.AND P0, PT, R42, R230, PT ;  /* 0x000000e62a00720c */ /* 0x000fe40003f06270 */
[----:B------:R-:W-:-:S02]  /*2020*/  FMNMX.FTZ R60, R43, R38, !PT ;  /* 0x000000262b3c7209 */ /* 0x000fc40007810000 */
[----:B------:R-:W-:Y:S02]  /*2030*/  FSEL R147, R57, -INF , !P0 ;  /* 0xff80000039937808 */ /* 0x000fe40004000000 */
[----:B------:R-:W-:Y:S02]  /*2040*/  ISETP.GE.AND P4, PT, R44, R230, PT ;  /* 0x000000e62c00720c */ /* 0x000fe40003f86270 */
[----:B------:R-:W-:Y:S02]  /*2050*/  FMNMX.FTZ R60, R142, R60, !PT ;  /* 0x0000003c8e3c7209 */ /* 0x000fe40007810000 */
[----:B------:R-:W-:Y:S02]  /*2060*/  ISETP.GE.AND P0, PT, R39, R230, PT ;  /* 0x000000e62700720c */ /* 0x000fe40003f06270 */
[----:B------:R-:W-:Y:S02]  /*2070*/  FSEL R38, R20, -INF , !P1 ;  /* 0xff80000014267808 */ /* 0x000fe40004800000 */
[----:B------:R-:W-:-:S02]  /*2080*/  FSEL R160, R56, -INF , !P4 ;  /* 0xff80000038a07808 */ /* 0x000fc40006000000 */
[----:B------:R-:W-:Y:S02]  /*2090*/  FMNMX.FTZ R20, R149, R60, !PT ;  /* 0x0000003c95147209 */ /* 0x000fe40007810000 */
[----:B------:R-:W-:Y:S02]  /*20a0*/  FSEL R144, R53, -INF , !P0 ;  /* 0xff80000035907808 */ /* 0x000fe40004000000 */
[----:B------:R-:W-:Y:S02]  /*20b0*/  ISETP.NE.AND P0, PT, R132, 0x1, PT ;  /* 0x000000018400780c */ /* 0x000fe40003f05270 */
[----:B------:R-:W-:Y:S02]  /*20c0*/  ISETP.GE.AND P1, PT, R41, R230, PT ;  /* 0x000000e62900720c */ /* 0x000fe40003f26270 */
[----:B------:R-:W-:Y:S02]  /*20d0*/  FMNMX.FTZ R20, R160, R20, !PT ;  /* 0x00000014a0147209 */ /* 0x000fe40007810000 */
[----:B------:R-:W-:-:S02]  /*20e0*/  FSEL R143, R52, -INF , !P1 ;  /* 0xff800000348f7808 */ /* 0x000fc40004800000 */
[----:B------:R-:W-:Y:S02]  /*20f0*/  FMNMX.FTZ R20, R147, R20, !PT ;  /* 0x0000001493147209 */ /* 0x000fe40007810000 */
[C---:B------:R-:W-:Y:S02]  /*2100*/  ISETP.GE.AND P4, PT, R74.reuse, R228, PT ;  /* 0x000000e44a00720c */ /* 0x040fe40003f86270 */
[----:B------:R-:W-:Y:S02]  /*2110*/  FMNMX.FTZ R20, R143, R20, !PT ;  /* 0x000000148f147209 */ /* 0x000fe40007810000 */
[----:B------:R-:W-:Y:S02]  /*2120*/  ISETP.GE.AND P1, PT, R74, R198, PT ;  /* 0x000000c64a00720c */ /* 0x000fe40003f26270 */
[----:B------:R-:W-:Y:S01]  /*2130*/  FMNMX.FTZ R52, R144, R20, !PT ;  /* 0x0000001490347209 */ /* 0x000fe20007810000 */
[----:B------:R-:W-:Y:S10]  /*2140*/  @!P0 BRA `(.L_x_729) ;  /* 0x0000000000588947 */ /* 0x000ff40003800000 */
[----:B------:R-:W-:-:S04]  /*2150*/  VIADD R29, R132, 0xfffffffe ;  /* 0xfffffffe841d7836 */ /* 0x000fc80000000000 */
[C---:B------:R-:W-:Y:S01]  /*2160*/  IMAD R20, R29.reuse, UR20, RZ ;  /* 0x000000141d147c24 */ /* 0x040fe2000f8e02ff */
[----:B------:R-:W-:Y:S01]  /*2170*/  SHF.R.S32.HI R28, RZ, 0x1f, R29 ;  /* 0x0000001fff1c7819 */ /* 0x000fe2000001141d */
[----:B------:R-:W-:-:S04]  /*2180*/  IMAD.WIDE.U32 R30, R29, UR21, R190 ;  /* 0x000000151d1e7c25 */ /* 0x000fc8000f8e00be */
[----:B------:R-:W-:Y:S01]  /*2190*/  IMAD R20, R28, UR21, R20 ;  /* 0x000000151c147c24 */ /* 0x000fe2000f8e0214 */
[----:B------:R-:W-:-:S03]  /*21a0*/  LEA R28, P0, R30, UR8, 0x1 ;  /* 0x000000081e1c7c11 */ /* 0x000fc6000f8008ff */
[----:B------:R-:W-:-:S05]  /*21b0*/  IMAD.IADD R20, R31, 0x1, R20 ;  /* 0x000000011f147824 */ /* 0x000fca00078e0214 */
        /* <DEDUP_REMOVED lines=15> */
.L_x_729:
[----:B------:R-:W-:Y:S01]  /*22b0*/  ISETP.GE.AND P0, PT, R75, R228, PT ;  /* 0x000000e44b00720c */ /* 0x000fe20003f06270 */
[----:B-1----:R-:W1:Y:S01]  /*22c0*/  SHFL.BFLY PT, R31, R52, 0x2, 0x1f ;  /* 0x0c401f00341f7f89 */ /* 0x002e6200000e0000 */
[----:B------:R-:W-:Y:S01]  /*22d0*/  FSEL R28, R23, -INF , !P1 ;  /* 0xff800000171c7808 */ /* 0x000fe20004800000 */
[----:B------:R-:W-:Y:S01]  /*22e0*/  UIADD3 UR26, UR33, -0x4498517b, URZ ;  /* 0xbb67ae85211a7890 */ /* 0x000fe2000fffe03f */
[----:B------:R-:W-:Y:S01]  /*22f0*/  FSEL R154, R16, -INF , !P0 ;  /* 0xff800000109a7808 */ /* 0x000fe20004000000 */
[----:B------:R-:W-:Y:S01]  /*2300*/  IMAD.WIDE.U32 R226, R226, -0x2daee0ad, RZ ;  /* 0xd2511f53e2e27825 */ /* 0x000fe200078e00ff */
[C---:B------:R-:W-:Y:S01]  /*2310*/  ISETP.GE.AND P0, PT, R71.reuse, R198, PT ;  /* 0x000000c64700720c */ /* 0x040fe20003f06270 */
[----:B------:R-:W-:Y:S01]  /*2320*/  UIADD3 UR25, UR32, 0x3c6ef372, URZ ;  /* 0x3c6ef37220197890 */ /* 0x000fe2000fffe03f */
[----:B------:R-:W-:Y:S01]  /*2330*/  ISETP.GE.AND P1, PT, R71, R229, PT ;  /* 0x000000e54700720c */ /* 0x000fe20003f26270 */
[----:B------:R-:W-:Y:S01]  /*2340*/  IMAD.WIDE.U32 R174, R37, -0x2daee0ad, RZ ;  /* 0xd2511f5325ae7825 */ /* 0x000fe200078e00ff */
[----:B------:R-:W-:Y:S01]  /*2350*/  FSEL R20, R19, -INF , !P0 ;  /* 0xff80000013147808 */ /* 0x000fe20004000000 */
[----:B------:R-:W-:Y:S01]  /*2360*/  ULDC UR4, c[0x0][0x2ec] ;  /* 0x0000bb0000047ab9 */ /* 0x000fe20000000800 */
[-C--:B------:R-:W-:Y:S01]  /*2370*/  ISETP.GE.AND P0, PT, R51, R228.reuse, PT ;  /* 0x000000e43300720c */ /* 0x080fe20003f06270 */
[----:B------:R-:W-:Y:S01]  /*2380*/  UIADD3 UR24, UR33, 0x76cf5d0a, URZ ;  /* 0x76cf5d0a21187890 */ /* 0x000fe2000fffe03f */
[----:B------:R-:W-:Y:S01]  /*2390*/  FSEL R166, R67, -INF , !P1 ;  /* 0xff80000043a67808 */ /* 0x000fe20004800000 */
[----:B------:R-:W-:Y:S01]  /*23a0*/  IMAD.WIDE.U32 R200, R97, -0x2daee0ad, RZ ;  /* 0xd2511f5361c87825 */ /* 0x000fe200078e00ff */
[----:B------:R-:W-:Y:S01]  /*23b0*/  FSEL R23, R13, -INF , !P0 ;  /* 0xff8000000d177808 */ /* 0x000fe20004000000 */
[----:B------:R-:W-:Y:S01]  /*23c0*/  UIADD3 UR23, UR32, -0x255992d5, URZ ;  /* 0xdaa66d2b20177890 */ /* 0x000fe2000fffe03f */
[-C--:B------:R-:W-:Y:S01]  /*23d0*/  ISETP.GE.AND P0, PT, R44, R228.reuse, PT ;  /* 0x000000e42c00720c */ /* 0x080fe20003f06270 */
[----:B------:R-:W-:Y:S01]  /*23e0*/  UIADD3 UR22, UR33, 0x32370b8f, URZ ;  /* 0x32370b8f21167890 */ /* 0x000fe2000fffe03f */
[----:B------:R-:W-:Y:S01]  /*23f0*/  ISETP.GE.AND P1, PT, R70, R228, PT ;  /* 0x000000e44600720c */ /* 0x000fe20003f26270 */
[----:B------:R-:W-:Y:S01]  /*2400*/  IMAD.WIDE.U32 R56, R3, -0x2daee0ad, RZ ;  /* 0xd2511f5303387825 */ /* 0x000fe200078e00ff */
[----:B------:R-:W-:Y:S01]  /*2410*/  FSEL R167, R8, -INF , !P0 ;  /* 0xff80000008a77808 */ /* 0x000fe20004000000 */
[----:B------:R-:W-:Y:S01]  /*2420*/  UIADD3 UR20, UR33, -0x126145ec, URZ ;  /* 0xed9eba1421147890 */ /* 0x000fe2000fffe03f */
[----:B------:R-:W-:Y:S01]  /*2430*/  ISETP.GE.AND P0, PT, R42, R198, PT ;  /* 0x000000c62a00720c */ /* 0x000fe20003f06270 */
[----:B------:R-:W-:Y:S01]  /*2440*/  UIADD3 UR21, UR32, 0x78dde6e4, URZ ;  /* 0x78dde6e420157890 */ /* 0x000fe2000fffe03f */
[----:B------:R-:W-:Y:S01]  /*2450*/  FSEL R153, R12, -INF , !P1 ;  /* 0xff8000000c997808 */ /* 0x000fe20004800000 */
[----:B------:R-:W-:Y:S01]  /*2460*/  UIADD3 UR18, UR33, -0x56f99767, URZ ;  /* 0xa906689921127890 */ /* 0x000fe2000fffe03f */
[----:B------:R-:W-:Y:S01]  /*2470*/  FSEL R157, R11, -INF , !P0 ;  /* 0xff8000000b9d7808 */ /* 0x000fe20004000000 */
[----:B------:R-:W-:Y:S01]  /*2480*/  UIADD3 UR19, UR32, 0x1715609d, URZ ;  /* 0x1715609d20137890 */ /* 0x000fe2000fffe03f */
[----:B------:R-:W-:Y:S01]  /*2490*/  FSEL R11, R27, -INF , !P3 ;  /* 0xff8000001b0b7808 */ /* 0x000fe20005800000 */
[----:B------:R-:W-:Y:S01]  /*24a0*/  UIADD3 UR29, UR32, -0x4ab325aa, URZ ;  /* 0xb54cda56201d7890 */ /* 0x000fe2000fffe03f */
[----:B------:R-:W-:Y:S01]  /*24b0*/  ISETP.GE.AND P3, PT, R47, R228, PT ;  /* 0x000000e42f00720c */ /* 0x000fe20003f66270 */
[----:B------:R-:W-:Y:S01]  /*24c0*/  UIADD3 UR28, UR33, 0x646e171e, URZ ;  /* 0x646e171e211c7890 */ /* 0x000fe2000fffe03f */
[----:B------:R-:W-:-:S02]  /*24d0*/  FSEL R12, R25, -INF , !P5 ;  /* 0xff800000190c7808 */ /* 0x000fc40006800000 */
[----:B------:R-:W-:Y:S02]  /*24e0*/  FSEL R8, R24, -INF , !P3 ;  /* 0xff80000018087808 */ /* 0x000fe40005800000 */
[C---:B------:R-:W-:Y:S02]  /*24f0*/  ISETP.GE.AND P3, PT, R41.reuse, R198, PT ;  /* 0x000000c62900720c */ /* 0x040fe40003f66270 */
[----:B------:R-:W-:Y:S02]  /*2500*/  ISETP.GE.AND P0, PT, R41, R228, PT ;  /* 0x000000e42900720c */ /* 0x000fe40003f06270 */
[----:B------:R-:W-:Y:S02]  /*2510*/  FSEL R158, R6, -INF , !P3 ;  /* 0xff800000069e7808 */ /* 0x000fe40005800000 */
[----:B------:R-:W-:Y:S02]  /*2520*/  FMNMX.FTZ R6, R8, R12, !PT ;  /* 0x0000000c08067209 */ /* 0x000fe40007810000 */
[----:B------:R-:W-:-:S02]  /*2530*/  FSEL R164, R4, -INF , !P0 ;  /* 0xff80000004a47808 */ /* 0x000fc40004000000 */
[----:B------:R-:W-:Y:S02]  /*2540*/  FMNMX.FTZ R6, R48, R6, !PT ;  /* 0x0000000630067209 */ /* 0x000fe40007810000 */
[----:B------:R-:W-:Y:S02]  /*2550*/  ISETP.GE.AND P0, PT, R47, R198, PT ;  /* 0x000000c62f00720c */ /* 0x000fe40003f06270 */
[----:B------:R-:W-:Y:S02]  /*2560*/  FMNMX.FTZ R6, R49, R6, !PT ;  /* 0x0000000631067209 */ /* 0x000fe40007810000 */
[----:B------:R-:W-:Y:S02]  /*2570*/  LOP3.LUT R224, R227, UR26, R232, 0x96, !PT ;  /* 0x0000001ae3e07c12 */ /* 0x000fe4000f8e96e8 */
[----:B------:R-:W-:Y:S02]  /*2580*/  FMNMX.FTZ R6, R40, R6, !PT ;  /* 0x0000000628067209 */ /* 0x000fe40007810000 */
[----:B------:R-:W-:Y:S01]  /*2590*/  FSEL R4, R26, -INF , !P0 ;  /* 0xff8000001a047808 */ /* 0x000fe20004000000 */
[----:B------:R-:W-:Y:S01]  /*25a0*/  IMAD.WIDE.U32 R224, R224, -0x326172a9, RZ ;  /* 0xcd9e8d57e0e07825 */ /* 0x000fe200078e00ff */
[----:B------:R-:W-:-:S02]  /*25b0*/  FMNMX.FTZ R6, R35, R6, !PT ;  /* 0x0000000623067209 */ /* 0x000fc40007810000 */
[----:B------:R-:W-:Y:S02]  /*25c0*/  ISETP.GE.AND P0, PT, R39, R228, PT ;  /* 0x000000e42700720c */ /* 0x000fe40003f06270 */
[----:B------:R-:W-:Y:S02]  /*25d0*/  FSEL R30, R21, -INF , !P4 ;  /* 0xff800000151e7808 */ /* 0x000fe40006000000 */
[----:B------:R-:W-:Y:S02]  /*25e0*/  FMNMX.FTZ R6, R38, R6, !PT ;  /* 0x0000000626067209 */ /* 0x000fe40007810000 */
[----:B------:R-:W-:Y:S02]  /*25f0*/  FSEL R162, R5, -INF , !P0 ;  /* 0xff80000005a27808 */ /* 0x000fe40004000000 */
[----:B------:R-:W-:Y:S02]  /*2600*/  LOP3.LUT R5, R225, UR25, R94, 0x96, !PT ;  /* 0x00000019e1057c12 */ /* 0x000fe4000f8e965e */
[----:B------:R-:W-:-:S02]  /*2610*/  FMNMX.FTZ R13, R30, R6, !PT ;  /* 0x000000061e0d7209 */ /* 0x000fc40007810000 */
[----:B------:R-:W-:Y:S02]  /*2620*/  FMNMX.FTZ R6, R4, R11, !PT ;  /* 0x0000000b04067209 */ /* 0x000fe40007810000 */
[----:B-1----:R-:W-:Y:S01]  /*2630*/  FMNMX.FTZ R31, R52, R31, !PT ;  /* 0x0000001f341f7209 */ /* 0x002fe20007810000 */
[----:B------:R-:W-:Y:S01]  /*2640*/  IMAD.WIDE.U32 R52, R36, -0x2daee0ad, RZ ;  /* 0xd2511f5324347825 */ /* 0x000fe200078e00ff */
[----:B------:R-:W-:Y:S02]  /*2650*/  ISETP.GE.AND P5, PT, R42, R228, PT ;  /* 0x000000e42a00720c */ /* 0x000fe40003fa6270 */
[----:B------:R-:W-:Y:S01]  /*2660*/  FSEL R29, R22, -INF , !P2 ;  /* 0xff800000161d7808 */ /* 0x000fe20005000000 */
[----:B------:R-:W-:Y:S01]  /*2670*/  IMAD.WIDE.U32 R36, R5, -0x2daee0ad, RZ ;  /* 0xd2511f5305247825 */ /* 0x000fe200078e00ff */
[----:B------:R-:W-:Y:S01]  /*2680*/  FMNMX.FTZ R5, R50, R6, !PT ;  /* 0x0000000632057209 */ /* 0x000fe20007810000 */
[----:B------:R-:W1:Y:S01]  /*2690*/  SHFL.BFLY PT, R136, R31, 0x1, 0x1f ;  /* 0x0c201f001f887f89 */ /* 0x000e6200000e0000 */
[----:B------:R-:W-:-:S02]  /*26a0*/  FSEL R165, R9, -INF , !P5 ;  /* 0xff80000009a57808 */ /* 0x000fc40006800000 */
[----:B------:R-:W-:Y:S02]  /*26b0*/  FSEL R9, R83, -INF , !P6 ;  /* 0xff80000053097808 */ /* 0x000fe40007000000 */
[----:B------:R-:W-:Y:S02]  /*26c0*/  ISETP.GE.AND P6, PT, R47, R229, PT ;  /* 0x000000e52f00720c */ /* 0x000fe40003fc6270 */
[----:B------:R-:W-:Y:S02]  /*26d0*/  FMNMX.FTZ R5, R45, R5, !PT ;  /* 0x000000052d057209 */ /* 0x000fe40007810000 */
[----:B------:R-:W-:Y:S02]  /*26e0*/  FSEL R82, R82, -INF , !P6 ;  /* 0xff80000052527808 */ /* 0x000fe40007000000 */
[----:B------:R-:W-:Y:S02]  /*26f0*/  FMNMX.FTZ R5, R34, R5, !PT ;  /* 0x0000000522057209 */ /* 0x000fe40007810000 */
[----:B------:R-:W-:-:S02]  /*2700*/  ISETP.GE.AND P2, PT, R75, R229, PT ;  /* 0x000000e54b00720c */ /* 0x000fc40003f46270 */
[----:B------:R-:W-:Y:S02]  /*2710*/  FMNMX.FTZ R135, R82, R9, !PT ;  /* 0x0000000952877209 */ /* 0x000fe40007810000 */
[----:B------:R-:W-:Y:S02]  /*2720*/  FMNMX.FTZ R5, R32, R5, !PT ;  /* 0x0000000520057209 */ /* 0x000fe40007810000 */
[----:B------:R-:W-:Y:S02]  /*2730*/  FSEL R168, R66, -INF , !P2 ;  /* 0xff80000042a87808 */ /* 0x000fe40005000000 */
[----:B------:R-:W-:Y:S02]  /*2740*/  ISETP.GE.AND P2, PT, R71, R228, PT ;  /* 0x000000e44700720c */ /* 0x000fe40003f46270 */
[----:B------:R-:W-:Y:S02]  /*2750*/  FMNMX.FTZ R135, R78, R135, !PT ;  /* 0x000000874e877209 */ /* 0x000fe40007810000 */
[----:B------:R-:W-:-:S02]  /*2760*/  ISETP.GE.AND P4, PT, R75, R198, PT ;  /* 0x000000c64b00720c */ /* 0x000fc40003f86270 */
[----:B------:R-:W-:Y:S02]  /*2770*/  FMNMX.FTZ R5, R29, R5, !PT ;  /* 0x000000051d057209 */ /* 0x000fe40007810000 */
[----:B------:R-:W-:Y:S01]  /*2780*/  FSEL R152, R17, -INF , !P2 ;  /* 0xff80000011987808 */ /* 0x000fe20005000000 */
[----:B------:R-:W-:Y:S01]  /*2790*/  IMAD.WIDE.U32 R16, R46, -0x2daee0ad, RZ ;  /* 0xd2511f532e107825 */ /* 0x000fe200078e00ff */
[----:B------:R-:W-:Y:S02]  /*27a0*/  FMNMX.FTZ R13, R154, R13, !PT ;  /* 0x0000000d9a0d7209 */ /* 0x000fe40007810000 */
[----:B------:R-:W-:Y:S02]  /*27b0*/  FMNMX.FTZ R135, R79, R135, !PT ;  /* 0x000000874f877209 */ /* 0x000fe40007810000 */
[----:B------:R-:W-:Y:S02]  /*27c0*/  FSEL R22, R18, -INF , !P4 ;  /* 0xff80000012167808 */ /* 0x000fe40006000000 */
[----:B------:R-:W-:-:S02]  /*27d0*/  FMNMX.FTZ R5, R28, R5, !PT ;  /* 0x000000051c057209 */ /* 0x000fc40007810000 */
[----:B------:R-:W-:Y:S02]  /*27e0*/  FMNMX.FTZ R13, R152, R13, !PT ;  /* 0x0000000d980d7209 */ /* 0x000fe40007810000 */
[----:B------:R-:W-:Y:S02]  /*27f0*/  FMNMX.FTZ R135, R96, R135, !PT ;  /* 0x0000008760877209 */ /* 0x000fe40007810000 */
[-C--:B------:R-:W-:Y:S02]  /*2800*/  ISETP.GE.AND P2, PT, R70, R198.reuse, PT ;  /* 0x000000c64600720c */ /* 0x080fe40003f46270 */
[----:B------:R-:W-:Y:S02]  /*2810*/  FMNMX.FTZ R5, R22, R5, !PT ;  /* 0x0000000516057209 */ /* 0x000fe40007810000 */
[----:B------:R-:W-:Y:S02]  /*2820*/  ISETP.GE.AND P1, PT, R51, R198, PT ;  /* 0x000000c63300720c */ /* 0x000fe40003f26270 */
[----:B------:R-:W-:-:S02]  /*2830*/  FMNMX.FTZ R13, R153, R13, !PT ;  /* 0x0000000d990d7209 */ /* 0x000fc40007810000 */
[----:B------:R-:W-:Y:S02]  /*2840*/  FMNMX.FTZ R135, R141, R135, !PT ;  /* 0x000000878d877209 */ /* 0x000fe40007810000 */
[----:B------:R-:W-:Y:S02]  /*2850*/  FSEL R21, R14, -INF , !P2 ;  /* 0xff8000000e157808 */ /* 0x000fe40005000000 */
[----:B------:R-:W-:Y:S02]  /*2860*/  FMNMX.FTZ R5, R20, R5, !PT ;  /* 0x0000000514057209 */ /* 0x000fe40007810000 */
[----:B------:R-:W-:Y:S02]  /*2870*/  FSEL R171, R15, -INF , !P1 ;  /* 0xff8000000fab7808 */ /* 0x000fe40004800000 */
[----:B------:R-:W-:Y:S02]  /*2880*/  FMNMX.FTZ R13, R23, R13, !PT ;  /* 0x0000000d170d7209 */ /* 0x000fe40007810000 */
[----:B------:R-:W-:-:S02]  /*2890*/  FMNMX.FTZ R135, R145, R135, !PT ;  /* 0x0000008791877209 */ /* 0x000fc40007810000 */
[----:B------:R-:W-:Y:S02]  /*28a0*/  ISETP.GE.AND P1, PT, R44, R198, PT ;  /* 0x000000c62c00720c */ /* 0x000fe40003f26270 */
[----:B-1----:R-:W-:Y:S02]  /*28b0*/  FMNMX.FTZ R136, R31, R136, !PT ;  /* 0x000000881f887209 */ /* 0x002fe40007810000 */
[----:B------:R-:W-:Y:S02]  /*28c0*/  FMNMX.FTZ R5, R21, R5, !PT ;  /* 0x0000000515057209 */ /* 0x000fe40007810000 */
[----:B------:R-:W-:Y:S01]  /*28d0*/  FMNMX.FTZ R13, R167, R13, !PT ;  /* 0x0000000da70d7209 */ /* 0x000fe20007810000 */
[----:B------:R-:W-:Y:S01]  /*28e0*/  FMUL.FTZ R155, R136, UR4 ;  /* 0x00000004889b7c20 */ /* 0x000fe20008410000 */
[----:B------:R-:W-:Y:S02]  /*28f0*/  FMNMX.FTZ R135, R173, R135, !PT ;  /* 0x00000087ad877209 */ /* 0x000fe40007810000 */
[----:B------:R-:W-:-:S02]  /*2900*/  FSEL R159, R10, -INF , !P1 ;  /* 0xff8000000a9f7808 */ /* 0x000fc40004800000 */
[----:B------:R-:W-:Y:S02]  /*2910*/  FMNMX.FTZ R5, R171, R5, !PT ;  /* 0x00000005ab057209 */ /* 0x000fe40007810000 */
[----:B------:R-:W-:Y:S02]  /*2920*/  FSETP.NEU.FTZ.AND P0, PT, R136, -INF , PT ;  /* 0xff8000008800780b */ /* 0x000fe40003f1d000 */
[----:B------:R-:W-:Y:S02]  /*2930*/  ISETP.GE.AND P4, PT, R70, R229, PT ;  /* 0x000000e54600720c */ /* 0x000fe40003f86270 */
[----:B------:R-:W-:Y:S02]  /*2940*/  FMNMX.FTZ R13, R165, R13, !PT ;  /* 0x0000000da50d7209 */ /* 0x000fe40007810000 */
[----:B------:R-:W-:Y:S02]  /*2950*/  FMNMX.FTZ R135, R168, R135, !PT ;  /* 0x00000087a8877209 */ /* 0x000fe40007810000 */
[----:B------:R-:W-:-:S02]  /*2960*/  FMNMX.FTZ R5, R159, R5, !PT ;  /* 0x000000059f057209 */ /* 0x000fc40007810000 */
[----:B------:R-:W-:Y:S02]  /*2970*/  FSEL R155, R155, RZ, P0 ;  /* 0x000000ff9b9b7208 */ /* 0x000fe40000000000 */
[----:B------:R-:W-:Y:S02]  /*2980*/  ISETP.GE.AND P2, PT, R51, R229, PT ;  /* 0x000000e53300720c */ /* 0x000fe40003f46270 */
[----:B------:R-:W-:Y:S01]  /*2990*/  ISETP.GE.AND P0, PT, R39, R198, PT ;  /* 0x000000c62700720c */ /* 0x000fe20003f06270 */
[--C-:B------:R-:W-:Y:S01]  /*29a0*/  FFMA.FTZ R142, R142, UR4, -R155.reuse ;  /* 0x000000048e8e7c23 */ /* 0x100fe2000801089b */
[----:B------:R-:W-:Y:S01]  /*29b0*/  FMNMX.FTZ R13, R164, R13, !PT ;  /* 0x0000000da40d7209 */ /* 0x000fe20007810000 */
[--C-:B------:R-:W-:Y:S01]  /*29c0*/  FFMA.FTZ R43, R43, UR4, -R155.reuse ;  /* 0x000000042b2b7c23 */ /* 0x100fe2000801089b */
[----:B------:R-:W-:Y:S01]  /*29d0*/  FSEL R170, R62, -INF , !P4 ;  /* 0xff8000003eaa7808 */ /* 0x000fe20006000000 */
[--C-:B------:R-:W-:Y:S01]  /*29e0*/  FFMA.FTZ R202, R144, UR4, -R155.reuse ;  /* 0x0000000490ca7c23 */ /* 0x100fe2000801089b */
[----:B------:R-:W-:Y:S01]  /*29f0*/  FMNMX.FTZ R135, R166, R135, !PT ;  /* 0x00000087a6877209 */ /* 0x000fe20007810000 */
[----:B------:R-:W-:Y:S01]  /*2a00*/  MUFU.EX2 R142, R142 ;  /* 0x0000008e008e7308 */ /* 0x000fe20000000800 */
[----:B------:R-:W-:Y:S01]  /*2a10*/  FMNMX.FTZ R5, R157, R5, !PT ;  /* 0x000000059d057209 */ /* 0x000fe20007810000 */
[--C-:B------:R-:W-:Y:S01]  /*2a20*/  FFMA.FTZ R160, R160, UR4, -R155.reuse ;  /* 0x00000004a0a07c23 */ /* 0x100fe2000801089b */
[----:B------:R-:W-:Y:S01]  /*2a30*/  LOP3.LUT R24, R201, UR26, R232, 0x96, !PT ;  /* 0x0000001ac9187c12 */ /* 0x000fe2000f8e96e8 */
[--C-:B------:R-:W-:Y:S01]  /*2a40*/  FFMA.FTZ R147, R147, UR4, -R155.reuse ;  /* 0x0000000493937c23 */ /* 0x100fe2000801089b */
[----:B------:R-:W-:Y:S01]  /*2a50*/  LOP3.LUT R14, R17, UR24, R200, 0x96, !PT ;  /* 0x00000018110e7c12 */ /* 0x000fe2000f8e96c8 */
[----:B------:R-:W-:Y:S01]  /*2a60*/  FFMA.FTZ R143, R143, UR4, -R155 ;  /* 0x000000048f8f7c23 */ /* 0x000fe2000801089b */
[----:B------:R-:W-:Y:S01]  /*2a70*/  ISETP.GE.AND P1, PT, R44, R229, PT ;  /* 0x000000e52c00720c */ /* 0x000fe20003f26270 */
[----:B------:R-:W-:Y:S01]  /*2a80*/  IMAD.WIDE.U32 R24, R24, -0x326172a9, RZ ;  /* 0xcd9e8d5718187825 */ /* 0x000fe200078e00ff */
[----:B------:R-:W-:-:S03]  /*2a90*/  FMNMX.FTZ R13, R162, R13, !PT ;  /* 0x0000000da20d7209 */ /* 0x000fc60007810000 */
[--C-:B------:R-:W-:Y:S01]  /*2aa0*/  FFMA.FTZ R44, R77, UR4, -R155.reuse ;  /* 0x000000044d2c7c23 */ /* 0x100fe2000801089b */
[----:B------:R-:W-:Y:S01]  /*2ab0*/  FSEL R156, R7, -INF , !P0 ;  /* 0xff800000079c7808 */ /* 0x000fe20004000000 */
[----:B------:R-:W-:Y:S01]  /*2ac0*/  IMAD.WIDE.U32 R14, R14, -0x326172a9, RZ ;  /* 0xcd9e8d570e0e7825 */ /* 0x000fe200078e00ff */
[----:B------:R-:W-:Y:S01]  /*2ad0*/  FSEL R169, R63, -INF , !P2 ;  /* 0xff8000003fa97808 */ /* 0x000fe20005000000 */
[----:B------:R-:W1:Y:S01]  /*2ae0*/  SHFL.BFLY PT, R134, R13, 0x2, 0x1f ;  /* 0x0c401f000d867f89 */ /* 0x000e6200000e0000 */
[----:B------:R-:W-:Y:S01]  /*2af0*/  FMNMX.FTZ R135, R170, R135, !PT ;  /* 0x00000087aa877209 */ /* 0x000fe20007810000 */
[----:B------:R-:W-:Y:S01]  /*2b00*/  MUFU.EX2 R44, R44 ;  /* 0x0000002c002c7308 */ /* 0x000fe20000000800 */
[----:B------:R-:W-:Y:S02]  /*2b10*/  FMNMX.FTZ R7, R158, R5, !PT ;  /* 0x000000059e077209 */ /* 0x000fe40007810000 */
[----:B------:R-:W-:Y:S01]  /*2b20*/  ISETP.GE.AND P5, PT, R42, R229, PT ;  /* 0x000000e52a00720c */ /* 0x000fe20003fa6270 */
[----:B------:R-:W-:Y:S01]  /*2b30*/  FFMA.FTZ R42, R73, UR4, -R155 ;  /* 0x00000004492a7c23 */ /* 0x000fe2000801089b */
[----:B------:R-:W-:-:S02]  /*2b40*/  FSEL R151, R58, -INF , !P1 ;  /* 0xff8000003a977808 */ /* 0x000fc40004800000 */
[----:B------:R-:W-:Y:S01]  /*2b50*/  FMNMX.FTZ R135, R169, R135, !PT ;  /* 0x00000087a9877209 */ /* 0x000fe20007810000 */
[----:B------:R-:W-:Y:S01]  /*2b60*/  MUFU.EX2 R43, R43 ;  /* 0x0000002b002b7308 */ /* 0x000fe20000000800 */
[----:B------:R-:W-:Y:S02]  /*2b70*/  FMNMX.FTZ R7, R156, R7, !PT ;  /* 0x000000079c077209 */ /* 0x000fe40007810000 */
[----:B------:R-:W-:Y:S01]  /*2b80*/  ISETP.GE.AND P6, PT, R41, R229, PT ;  /* 0x000000e52900720c */ /* 0x000fe20003fc6270 */
[----:B------:R-:W-:Y:S01]  /*2b90*/  FFMA.FTZ R41, R72, UR4, -R155 ;  /* 0x0000000448297c23 */ /* 0x000fe2000801089b */
[----:B------:R-:W-:Y:S02]  /*2ba0*/  FSEL R66, R59, -INF , !P5 ;  /* 0xff8000003b427808 */ /* 0x000fe40006800000 */
[----:B------:R-:W-:Y:S01]  /*2bb0*/  FMNMX.FTZ R135, R151, R135, !PT ;  /* 0x0000008797877209 */ /* 0x000fe20007810000 */
[----:B------:R-:W-:Y:S01]  /*2bc0*/  MUFU.EX2 R42, R42 ;  /* 0x0000002a002a7308 */ /* 0x000fe20000000800 */
[----:B------:R-:W-:-:S02]  /*2bd0*/  LOP3.LUT R18, R25, UR25, R94, 0x96, !PT ;  /* 0x0000001919127c12 */ /* 0x000fc4000f8e965e */
[----:B------:R-:W-:Y:S02]  /*2be0*/  LOP3.LUT R6, R15, UR23, R24, 0x96, !PT ;  /* 0x000000170f067c12 */ /* 0x000fe4000f8e9618 */
[----:B------:R-:W2:Y:S01]  /*2bf0*/  SHFL.BFLY PT, R15, R7, 0x2, 0x1f ;  /* 0x0c401f00070f7f89 */ /* 0x000ea200000e0000 */
[----:B------:R-:W-:Y:S01]  /*2c00*/  ISETP.GE.AND P3, PT, R39, R229, PT ;  /* 0x000000e52700720c */ /* 0x000fe20003f66270 */
[----:B------:R-:W-:Y:S01]  /*2c10*/  IMAD.WIDE.U32 R18, R18, -0x2daee0ad, RZ ;  /* 0xd2511f5312127825 */ /* 0x000fe200078e00ff */
[----:B------:R-:W-:Y:S01]  /*2c20*/  FSEL R150, R54, -INF , !P6 ;  /* 0xff80000036967808 */ /* 0x000fe20007000000 */
[----:B------:R-:W-:Y:S01]  /*2c30*/  MUFU.EX2 R41, R41 ;  /* 0x0000002900297308 */ /* 0x000fe20000000800 */
[----:B------:R-:W-:Y:S01]  /*2c40*/  FMNMX.FTZ R135, R66, R135, !PT ;  /* 0x0000008742877209 */ /* 0x000fe20007810000 */
[----:B------:R-:W-:Y:S01]  /*2c50*/  IMAD.WIDE.U32 R58, R6, -0x2daee0ad, RZ ;  /* 0xd2511f53063a7825 */ /* 0x000fe200078e00ff */
[----:B------:R-:W-:Y:S02]  /*2c60*/  FSEL R148, R55, -INF , !P3 ;  /* 0xff80000037947808 */ /* 0x000fe40005800000 */
[----:B------:R-:W-:-:S02]  /*2c70*/  FMNMX.FTZ R135, R150, R135, !PT ;  /* 0x0000008796877209 */ /* 0x000fc40007810000 */
[----:B------:R-:W-:Y:S01]  /*2c80*/  LOP3.LUT R3, R19, UR22, R16, 0x96, !PT ;  /* 0x0000001613037c12 */ /* 0x000fe2000f8e9610 */
[----:B------:R-:W-:Y:S01]  /*2c90*/  MUFU.EX2 R160, R160 ;  /* 0x000000a000a07308 */ /* 0x000fe20000000800 */
[----:B------:R-:W-:Y:S02]  /*2ca0*/  FMNMX.FTZ R135, R148, R135, !PT ;  /* 0x0000008794877209 */ /* 0x000fe40007810000 */
[----:B------:R-:W-:Y:S01]  /*2cb0*/  LOP3.LUT R46, R53, UR24, R226, 0x96, !PT ;  /* 0x00000018352e7c12 */ /* 0x000fe2000f8e96e2 */
[----:B------:R-:W-:Y:S01]  /*2cc0*/  IMAD.WIDE.U32 R62, R3, -0x326172a9, RZ ;  /* 0xcd9e8d57033e7825 */ /* 0x000fe200078e00ff */
[----:B-1----:R-:W-:Y:S01]  /*2cd0*/  FMNMX.FTZ R134, R13, R134, !PT ;  /* 0x000000860d867209 */ /* 0x002fe20007810000 */
[----:B------:R-:W1:Y:S01]  /*2ce0*/  SHFL.BFLY PT, R3, R135, 0x2, 0x1f ;  /* 0x0c401f0087037f89 */ /* 0x000e6200000e0000 */
[----:B------:R-:W-:Y:S01]  /*2cf0*/  LOP3.LUT R10, R37, UR22, R52, 0x96, !PT ;  /* 0x00000016250a7c12 */ /* 0x000fe2000f8e9634 */
[----:B------:R-:W-:Y:S01]  /*2d00*/  IMAD.WIDE.U32 R46, R46, -0x326172a9, RZ ;  /* 0xcd9e8d572e2e7825 */ /* 0x000fe200078e00ff */
[----:B------:R-:W-:Y:S01]  /*2d10*/  LOP3.LUT R54, R63, UR21, R14, 0x96, !PT ;  /* 0x000000153f367c12 */ /* 0x000fe2000f8e960e */
[----:B------:R-:W3:Y:S01]  /*2d20*/  SHFL.BFLY PT, R13, R134, 0x1, 0x1f ;  /* 0x0c201f00860d7f89 */ /* 0x000ee200000e0000 */
[----:B------:R-:W-:Y:S01]  /*2d30*/  LOP3.LUT R18, R59, UR20, R18, 0x96, !PT ;  /* 0x000000143b127c12 */ /* 0x000fe2000f8e9612 */
[----:B------:R-:W-:Y:S01]  /*2d40*/  IMAD.WIDE.U32 R206, R10, -0x326172a9, RZ ;  /* 0xcd9e8d570ace7825 */ /* 0x000fe200078e00ff */
[----:B--2---:R-:W-:-:S03]  /*2d50*/  FMNMX.FTZ R7, R7, R15, !PT ;  /* 0x0000000f07077209 */ /* 0x004fc60007810000 */
[----:B------:R-:W-:Y:S01]  /*2d60*/  FFMA.FTZ R37, R68, UR4, -R155 ;  /* 0x0000000444257c23 */ /* 0x000fe2000801089b */
[----:B------:R-:W-:Y:S01]  /*2d70*/  LOP3.LUT R16, R47, UR23, R224, 0x96, !PT ;  /* 0x000000172f107c12 */ /* 0x000fe2000f8e96e0 */
[----:B------:R-:W-:Y:S01]  /*2d80*/  IMAD.WIDE.U32 R54, R54, -0x2daee0ad, RZ ;  /* 0xd2511f5336367825 */ /* 0x000fe200078e00ff */
[----:B------:R-:W-:Y:S01]  /*2d90*/  LOP3.LUT R46, R207, UR21, R46, 0x96, !PT ;  /* 0x00000015cf2e7c12 */ /* 0x000fe2000f8e962e */
[----:B------:R-:W2:Y:S01]  /*2da0*/  SHFL.BFLY PT, R133, R7, 0x1, 0x1f ;  /* 0x0c201f0007857f89 */ /* 0x000ea200000e0000 */
[----:B------:R-:W-:Y:S01]  /*2db0*/  LOP3.LUT R179, R116, R117, RZ, 0xfc, !PT ;  /* 0x0000007574b37212 */ /* 0x000fe200078efcff */
[----:B------:R-:W-:Y:S01]  /*2dc0*/  IMAD.WIDE.U32 R16, R16, -0x2daee0ad, RZ ;  /* 0xd2511f5310107825 */ /* 0x000fe200078e00ff */
[----:B------:R-:W-:-:S03]  /*2dd0*/  LOP3.LUT R6, R55, UR18, R58, 0x96, !PT ;  /* 0x0000001237067c12 */ /* 0x000fc6000f8e963a */
[----:B------:R-:W-:Y:S01]  /*2de0*/  FFMA.FTZ R53, R76, UR4, -R155 ;  /* 0x000000044c357c23 */ /* 0x000fe2000801089b */
[----:B------:R-:W-:Y:S01]  /*2df0*/  LEA R179, R179, UR5, 0x1 ;  /* 0x00000005b3b37c11 */ /* 0x000fe2000f8e08ff */
[----:B------:R-:W-:Y:S01]  /*2e00*/  IMAD.WIDE.U32 R46, R46, -0x2daee0ad, RZ ;  /* 0xd2511f532e2e7825 */ /* 0x000fe200078e00ff */
[----:B------:R-:W-:-:S03]  /*2e10*/  LOP3.LUT R5, R17, UR20, R36, 0x96, !PT ;  /* 0x0000001411057c12 */ /* 0x000fc6000f8e9624 */
[----:B------:R-:W-:Y:S01]  /*2e20*/  FFMA.FTZ R36, R69, UR4, -R155 ;  /* 0x0000000445247c23 */ /* 0x000fe2000801089b */
[----:B------:R-:W-:Y:S01]  /*2e30*/  LOP3.LUT R204, R225, UR25, R92, 0x96, !PT ;  /* 0x00000019e1cc7c12 */ /* 0x000fe2000f8e965c */
[----:B------:R-:W-:Y:S01]  /*2e40*/  IMAD.WIDE.U32 R18, R18, -0x326172a9, RZ ;  /* 0xcd9e8d5712127825 */ /* 0x000fe200078e00ff */
[----:B------:R-:W-:Y:S01]  /*2e50*/  LOP3.LUT R60, R47, UR18, R16, 0x96, !PT ;  /* 0x000000122f3c7c12 */ /* 0x000fe2000f8e9610 */
[----:B------:R-:W-:Y:S01]  /*2e60*/  MUFU.EX2 R53, R53 ;  /* 0x0000003500357308 */ /* 0x000fe20000000800 */
[----:B-1----:R-:W-:Y:S01]  /*2e70*/  FMNMX.FTZ R135, R135, R3, !PT ;  /* 0x0000000387877209 */ /* 0x002fe20007810000 */
[----:B------:R-:W-:Y:S01]  /*2e80*/  IMAD.WIDE.U32 R14, R5, -0x326172a9, RZ ;  /* 0xcd9e8d57050e7825 */ /* 0x000fe200078e00ff */
[----:B------:R-:W1:Y:S01]  /*2e90*/  LDC.U8 R3, c[0x0][0x388] ;  /* 0x0000e200ff037b82 */ /* 0x000e620000000000 */
[----:B---3--:R-:W-:Y:S01]  /*2ea0*/  FMNMX.FTZ R134, R134, R13, !PT ;  /* 0x0000000d86867209 */ /* 0x008fe20007810000 */
[----:B------:R-:W-:Y:S01]  /*2eb0*/  LDSM.16.MT88.4 R116, [R179+0x6000] ;  /* 0x00600000b374783b */ /* 0x000fe20000004200 */
[----:B------:R-:W-:Y:S01]  /*2ec0*/  IMAD.WIDE.U32 R68, R6, -0x326172a9, RZ ;  /* 0xcd9e8d5706447825 */ /* 0x000fe200078e00ff */
[----:B------:R-:W-:-:S03]  /*2ed0*/  LOP3.LUT R16, R19, UR19, R62, 0x96, !PT ;  /* 0x0000001313107c12 */ /* 0x000fc6000f8e963e */
[----:B------:R-:W-:Y:S01]  /*2ee0*/  FFMA.FTZ R47, R33, UR4, -R155 ;  /* 0x00000004212f7c23 */ /* 0x000fe2000801089b */
[----:B------:R-:W3:Y:S01]  /*2ef0*/  SHFL.BFLY PT, R5, R135, 0x1, 0x1f ;  /* 0x0c201f0087057f89 */ /* 0x000ee200000e0000 */
[C---:B------:R-:W-:Y:S01]  /*2f00*/  FMUL.FTZ R163, R134.reuse, UR4 ;  /* 0x0000000486a37c20 */ /* 0x040fe20008410000 */
[----:B------:R-:W-:Y:S01]  /*2f10*/  FSETP.NEU.FTZ.AND P0, PT, R134, -INF , PT ;  /* 0xff8000008600780b */ /* 0x000fe20003f1d000 */
[----:B------:R-:W-:Y:S01]  /*2f20*/  IMAD.WIDE.U32 R16, R16, -0x2daee0ad, RZ ;  /* 0xd2511f5310107825 */ /* 0x000fe200078e00ff */
[----:B--2---:R-:W-:Y:S01]  /*2f30*/  FMNMX.FTZ R133, R7, R133, !PT ;  /* 0x0000008507857209 */ /* 0x004fe20007810000 */
[----:B------:R-:W-:Y:S01]  /*2f40*/  MUFU.EX2 R37, R37 ;  /* 0x0000002500257308 */ /* 0x000fe20000000800 */
[----:B------:R-:W-:Y:S01]  /*2f50*/  FSEL R163, R163, RZ, P0 ;  /* 0x000000ffa3a37208 */ /* 0x000fe20000000000 */
[----:B------:R-:W-:Y:S01]  /*2f60*/  IMAD.WIDE.U32 R60, R60, -0x326172a9, RZ ;  /* 0xcd9e8d573c3c7825 */ /* 0x000fe200078e00ff */
[----:B------:R-:W-:-:S03]  /*2f70*/  FSETP.NEU.FTZ.AND P0, PT, R133, -INF , PT ;  /* 0xff8000008500780b */ /* 0x000fc60003f1d000 */
[----:B------:R-:W-:Y:S01]  /*2f80*/  FMUL.FTZ R161, R133, UR4 ;  /* 0x0000000485a17c20 */ /* 0x000fe20008410000 */
[----:B------:R-:W-:Y:S01]  /*2f90*/  LOP3.LUT R7, R68, 0xffff, RZ, 0xc0, !PT ;  /* 0x0000ffff44077812 */ /* 0x000fe200078ec0ff */
[--C-:B------:R-:W-:Y:S01]  /*2fa0*/  FFMA.FTZ R58, R48, UR4, -R163.reuse ;  /* 0x00000004303a7c23 */ /* 0x100fe200080108a3 */
[--C-:B------:R-:W-:Y:S01]  /*2fb0*/  FFMA.FTZ R48, R49, UR4, -R163.reuse ;  /* 0x0000000431307c23 */ /* 0x100fe200080108a3 */
[--C-:B------:R-:W-:Y:S01]  /*2fc0*/  FFMA.FTZ R64, R8, UR4, -R163.reuse ;  /* 0x0000000408407c23 */ /* 0x100fe200080108a3 */
[----:B------:R-:W-:Y:S01]  /*2fd0*/  FSEL R161, R161, RZ, P0 ;  /* 0x000000ffa1a17208 */ /* 0x000fe20000000000 */
[----:B------:R-:W-:Y:S01]  /*2fe0*/  FFMA.FTZ R63, R12, UR4, -R163 ;  /* 0x000000040c3f7c23 */ /* 0x000fe200080108a3 */
[----:B------:R-:W-:Y:S01]  /*2ff0*/  SHF.R.U32.HI R6, RZ, 0x18, R68 ;  /* 0x00000018ff067819 */ /* 0x000fe20000011644 */
[----:B------:R-:W-:Y:S01]  /*3000*/  MUFU.EX2 R58, R58 ;  /* 0x0000003a003a7308 */ /* 0x000fe20000000800 */
[----:B------:R-:W-:Y:S01]  /*3010*/  LOP3.LUT R89, R69, UR29, R18, 0x96, !PT ;  /* 0x0000001d45597c12 */ /* 0x000fe2000f8e9612 */
[--C-:B------:R-:W-:Y:S01]  /*3020*/  FFMA.FTZ R62, R4, UR4, -R161.reuse ;  /* 0x00000004043e7c23 */ /* 0x100fe200080108a1 */
[----:B------:R-:W-:Y:S01]  /*3030*/  SHF.R.U32.HI R4, RZ, 0x10, R68 ;  /* 0x00000010ff047819 */ /* 0x000fe20000011644 */
[----:B------:R-:W-:Y:S01]  /*3040*/  FFMA.FTZ R65, R11, UR4, -R161 ;  /* 0x000000040b417c23 */ /* 0x000fe200080108a1 */
[----:B------:R-:W-:Y:S01]  /*3050*/  LOP3.LUT R90, R68, 0xff, RZ, 0xc0, !PT ;  /* 0x000000ff445a7812 */ /* 0x000fe200078ec0ff */
[--C-:B------:R-:W-:Y:S01]  /*3060*/  IMAD.IADD R177, R2, 0x1, R179.reuse ;  /* 0x0000000102b17824 */ /* 0x100fe200078e02b3 */
[----:B---3--:R-:W-:Y:S01]  /*3070*/  FMNMX.FTZ R135, R135, R5, !PT ;  /* 0x0000000587877209 */ /* 0x008fe20007810000 */
[----:B------:R-:W2:Y:S01]  /*3080*/  MUFU.EX2 R48, R48 ;  /* 0x0000003000307308 */ /* 0x000ea20000000800 */
[----:B------:R-:W-:Y:S01]  /*3090*/  LOP3.LUT R4, R4, 0xff, RZ, 0xc0, !PT ;  /* 0x000000ff04047812 */ /* 0x000fe200078ec0ff */
[C---:B------:R-:W-:Y:S01]  /*30a0*/  IMAD.IADD R178, R0.reuse, 0x1, R179 ;  /* 0x0000000100b27824 */ /* 0x040fe200078e02b3 */
[C---:B------:R-:W-:Y:S01]  /*30b0*/  FSETP.NEU.FTZ.AND P0, PT, R135.reuse, -INF , PT ;  /* 0xff8000008700780b */ /* 0x040fe20003f1d000 */
[----:B------:R-:W-:Y:S01]  /*30c0*/  FMUL.FTZ R146, R135, UR4 ;  /* 0x0000000487927c20 */ /* 0x000fe20008410000 */
[----:B------:R-:W-:Y:S01]  /*30d0*/  SHF.R.U32.HI R7, RZ, 0x8, R7 ;  /* 0x00000008ff077819 */ /* 0x000fe20000011607 */
[----:B------:R-:W-:Y:S01]  /*30e0*/  IMAD.IADD R176, R0, 0x1, R177 ;  /* 0x0000000100b07824 */ /* 0x000fe200078e02b1 */
[----:B------:R-:W-:Y:S01]  /*30f0*/  PRMT R11, R4, 0x5410, R6 ;  /* 0x00005410040b7816 */ /* 0x000fe20000000006 */
[----:B------:R-:W-:Y:S01]  /*3100*/  MUFU.EX2 R64, R64 ;  /* 0x0000004000407308 */ /* 0x000fe20000000800 */
[----:B------:R-:W-:Y:S01]  /*3110*/  LOP3.LUT R4, R89, 0xffff, RZ, 0xc0, !PT ;  /* 0x0000ffff59047812 */ /* 0x000fe200078ec0ff */
[--C-:B------:R-:W-:Y:S01]  /*3120*/  FFMA.FTZ R51, R50, UR4, -R161.reuse ;  /* 0x0000000432337c23 */ /* 0x100fe200080108a1 */
[----:B------:R-:W-:Y:S01]  /*3130*/  FSEL R146, R146, RZ, P0 ;  /* 0x000000ff92927208 */ /* 0x000fe20000000000 */
[----:B------:R-:W-:Y:S01]  /*3140*/  FFMA.FTZ R50, R45, UR4, -R161 ;  /* 0x000000042d327c23 */ /* 0x000fe200080108a1 */
[----:B------:R-:W-:Y:S01]  /*3150*/  SHF.R.U32.HI R2, RZ, 0x10, R89 ;  /* 0x00000010ff027819 */ /* 0x000fe20000011659 */
[----:B------:R-:W-:Y:S01]  /*3160*/  IMAD.WIDE.U32 R204, R204, -0x2daee0ad, RZ ;  /* 0xd2511f53cccc7825 */ /* 0x000fe200078e00ff */
[----:B------:R-:W-:Y:S01]  /*3170*/  LOP3.LUT R8, R17, UR28, R54, 0x96, !PT ;  /* 0x0000001c11087c12 */ /* 0x000fe2000f8e9636 */
[----:B------:R-:W3:Y:S01]  /*3180*/  MUFU.EX2 R63, R63 ;  /* 0x0000003f003f7308 */ /* 0x000ee20000000800 */
[----:B------:R-:W-:Y:S01]  /*3190*/  LOP3.LUT R12, R61, UR29, R14, 0x96, !PT ;  /* 0x0000001d3d0c7c12 */ /* 0x000fe2000f8e960e */
[----:B-1----:R-:W-:Y:S01]  /*31a0*/  IMAD R54, R3, 0x10000, R3 ;  /* 0x0001000003367824 */ /* 0x002fe200078e0203 */
[----:B------:R-:W-:Y:S01]  /*31b0*/  PRMT R90, R90, 0x5410, R7 ;  /* 0x000054105a5a7816 */ /* 0x000fe20000000007 */
[--C-:B------:R-:W-:Y:S01]  /*31c0*/  FFMA.FTZ R52, R79, UR4, -R146.reuse ;  /* 0x000000044f347c23 */ /* 0x100fe20008010892 */
[----:B------:R-:W-:Y:S01]  /*31d0*/  LOP3.LUT R88, R89, 0xff, RZ, 0xc0, !PT ;  /* 0x000000ff59587812 */ /* 0x000fe200078ec0ff */
[--C-:B------:R-:W-:Y:S01]  /*31e0*/  FFMA.FTZ R140, R82, UR4, -R146.reuse ;  /* 0x00000004528c7c23 */ /* 0x100fe20008010892 */
[----:B------:R-:W-:Y:S01]  /*31f0*/  LOP3.LUT R14, R60, 0xffff, RZ, 0xc0, !PT ;  /* 0x0000ffff3c0e7812 */ /* 0x000fe200078ec0ff */
[----:B------:R-:W-:Y:S01]  /*3200*/  MUFU.EX2 R62, R62 ;  /* 0x0000003e003e7308 */ /* 0x000fe20000000800 */
[----:B------:R-:W-:Y:S01]  /*3210*/  SHF.R.U32.HI R89, RZ, 0x18, R89 ;  /* 0x00000018ff597819 */ /* 0x000fe20000011659 */
[----:B------:R-:W-:Y:S01]  /*3220*/  FFMA.FTZ R61, R78, UR4, -R146 ;  /* 0x000000044e3d7c23 */ /* 0x000fe20008010892 */
[----:B------:R-:W-:Y:S01]  /*3230*/  SHF.R.U32.HI R4, RZ, 0x8, R4 ;  /* 0x00000008ff047819 */ /* 0x000fe20000011604 */
[----:B------:R-:W-:Y:S01]  /*3240*/  FFMA.FTZ R67, R9, UR4, -R146 ;  /* 0x0000000409437c23 */ /* 0x000fe20008010892 */
[----:B------:R-:W-:Y:S01]  /*3250*/  LOP3.LUT R2, R2, 0xff, RZ, 0xc0, !PT ;  /* 0x000000ff02027812 */ /* 0x000fe200078ec0ff */
[----:B------:R-:W-:Y:S01]  /*3260*/  LDSM.16.MT88.4 R68, [R178+0x6000] ;  /* 0x00600000b244783b */ /* 0x000fe20000004200 */
[--C-:B------:R-:W-:Y:S01]  /*3270*/  HSET2.LE.AND R90, R90, R54.reuse, PT ;  /* 0x000000365a5a7233 */ /* 0x100fe20003803000 */
[----:B------:R-:W1:Y:S01]  /*3280*/  MUFU.EX2 R65, R65 ;  /* 0x0000004100417308 */ /* 0x000e620000000800 */
[----:B------:R-:W-:Y:S01]  /*3290*/  PRMT R88, R88, 0x5410, R4 ;  /* 0x0000541058587816 */ /* 0x000fe20000000004 */
[----:B------:R-:W-:Y:S01]  /*32a0*/  FFMA.FTZ R30, R30, UR4, -R163 ;  /* 0x000000041e1e7c23 */ /* 0x000fe200080108a3 */
[----:B------:R-:W-:Y:S01]  /*32b0*/  PRMT R89, R2, 0x5410, R89 ;  /* 0x0000541002597816 */ /* 0x000fe20000000059 */
[----:B------:R-:W4:Y:S01]  /*32c0*/  LDSM.16.MT88.4 R4, [R176+0x6000] ;  /* 0x00600000b004783b */ /* 0x000f220000004200 */
[----:B--2---:R-:W-:Y:S01]  /*32d0*/  F2FP.F16.F32.PACK_AB R0, R48, R58 ;  /* 0x0000003a3000723e */ /* 0x004fe200000000ff */
[--C-:B------:R-:W-:Y:S01]  /*32e0*/  FFMA.FTZ R39, R29, UR4, -R161.reuse ;  /* 0x000000041d277c23 */ /* 0x100fe200080108a1 */
[--C-:B------:R-:W-:Y:S01]  /*32f0*/  HSET2.LE.AND R88, R88, R54.reuse, PT ;  /* 0x0000003658587233 */ /* 0x100fe20003803000 */
[----:B------:R-:W-:Y:S01]  /*3300*/  MUFU.EX2 R61, R61 ;  /* 0x0000003d003d7308 */ /* 0x000fe20000000800 */
[----:B------:R-:W-:Y:S01]  /*3310*/  LOP3.LUT R90, R90, R0, RZ, 0xc0, !PT ;  /* 0x000000005a5a7212 */ /* 0x000fe200078ec0ff */
[--C-:B------:R-:W-:Y:S01]  /*3320*/  FFMA.FTZ R45, R34, UR4, -R161.reuse ;  /* 0x00000004222d7c23 */ /* 0x100fe200080108a1 */
[----:B------:R-:W-:Y:S01]  /*3330*/  HSET2.LE.AND R89, R89, R54, PT ;  /* 0x0000003659597233 */ /* 0x000fe20003803000 */
[----:B------:R-:W-:Y:S01]  /*3340*/  FFMA.FTZ R49, R32, UR4, -R161 ;  /* 0x0000000420317c23 */ /* 0x000fe200080108a1 */
[----:B---3--:R-:W-:Y:S01]  /*3350*/  F2FP.F16.F32.PACK_AB R2, R63, R64 ;  /* 0x000000403f02723e */ /* 0x008fe200000000ff */
[----:B------:R-:W-:Y:S01]  /*3360*/  FFMA.FTZ R96, R96, UR4, -R146 ;  /* 0x0000000460607c23 */ /* 0x000fe20008010892 */
[----:B------:R-:W-:Y:S01]  /*3370*/  SHF.R.U32.HI R13, RZ, 0x10, R60 ;  /* 0x00000010ff0d7819 */ /* 0x000fe2000001163c */
[----:B------:R-:W2:Y:S01]  /*3380*/  MUFU.EX2 R52, R52 ;  /* 0x0000003400347308 */ /* 0x000ea20000000800 */
[----:B-1----:R-:W-:Y:S01]  /*3390*/  F2FP.F16.F32.PACK_AB R0, R65, R62 ;  /* 0x0000003e4100723e */ /* 0x002fe200000000ff */
[----:B------:R-:W-:Y:S01]  /*33a0*/  FFMA.FTZ R199, R141, UR4, -R146 ;  /* 0x000000048dc77c23 */ /* 0x000fe20008010892 */
[----:B------:R-:W-:Y:S01]  /*33b0*/  LOP3.LUT R88, R88, R2, RZ, 0xc0, !PT ;  /* 0x0000000258587212 */ /* 0x000fe200078ec0ff */
[----:B------:R-:W-:Y:S01]  /*33c0*/  FFMA.FTZ R153, R153, UR4, -R163 ;  /* 0x0000000499997c23 */ /* 0x000fe200080108a3 */
[----:B------:R-:W-:Y:S01]  /*33d0*/  LOP3.LUT R89, R89, R0, RZ, 0xc0, !PT ;  /* 0x0000000059597212 */ /* 0x000fe200078ec0ff */
[----:B------:R-:W-:Y:S01]  /*33e0*/  FFMA.FTZ R22, R22, UR4, -R161 ;  /* 0x0000000416167c23 */ /* 0x000fe200080108a1 */
[----:B------:R-:W-:Y:S01]  /*33f0*/  SHF.R.U32.HI R10, RZ, 0x18, R60 ;  /* 0x00000018ff0a7819 */ /* 0x000fe2000001163c */
[----:B------:R-:W-:Y:S01]  /*3400*/  MUFU.EX2 R51, R51 ;  /* 0x0000003300337308 */ /* 0x000fe20000000800 */
[----:B------:R-:W-:Y:S01]  /*3410*/  LOP3.LUT R0, R13, 0xff, RZ, 0xc0, !PT ;  /* 0x000000ff0d007812 */ /* 0x000fe200078ec0ff */
[----:B------:R-:W-:Y:S01]  /*3420*/  FFMA.FTZ R152, R152, UR4, -R163 ;  /* 0x0000000498987c23 */ /* 0x000fe200080108a3 */
[----:B------:R-:W-:Y:S01]  /*3430*/  LOP3.LUT R2, R12, 0xffff, RZ, 0xc0, !PT ;  /* 0x0000ffff0c027812 */ /* 0x000fe200078ec0ff */
[----:B------:R-:W-:Y:S01]  /*3440*/  FFMA.FTZ R21, R21, UR4, -R161 ;  /* 0x0000000415157c23 */ /* 0x000fe200080108a1 */
[----:B------:R-:W-:Y:S01]  /*3450*/  LOP3.LUT R26, R25, UR25, R92, 0x96, !PT ;  /* 0x00000019191a7c12 */ /* 0x000fe2000f8e965c */
[----:B------:R-:W-:Y:S01]  /*3460*/  FFMA.FTZ R168, R168, UR4, -R146 ;  /* 0x00000004a8a87c23 */ /* 0x000fe20008010892 */
[----:B------:R-:W-:Y:S01]  /*3470*/  LOP3.LUT R92, R12, 0xff, RZ, 0xc0, !PT ;  /* 0x000000ff0c5c7812 */ /* 0x000fe200078ec0ff */
[----:B------:R-:W1:Y:S01]  /*3480*/  MUFU.EX2 R50, R50 ;  /* 0x0000003200327308 */ /* 0x000e620000000800 */
[----:B------:R-:W-:Y:S01]  /*3490*/  SHF.R.U32.HI R2, RZ, 0x8, R2 ;  /* 0x00000008ff027819 */ /* 0x000fe20000011602 */
[----:B------:R-:W-:Y:S01]  /*34a0*/  IMAD.WIDE.U32 R26, R26, -0x2daee0ad, RZ ;  /* 0xd2511f531a1a7825 */ /* 0x000fe200078e00ff */
[----:B------:R-:W-:-:S03]  /*34b0*/  PRMT R10, R0, 0x5410, R10 ;  /* 0x00005410000a7816 */ /* 0x000fc6000000000a */
[--C-:B------:R-:W-:Y:S01]  /*34c0*/  FFMA.FTZ R167, R167, UR4, -R163.reuse ;  /* 0x00000004a7a77c23 */ /* 0x100fe200080108a3 */
[----:B------:R-:W-:Y:S01]  /*34d0*/  LOP3.LUT R206, R15, UR19, R206, 0x96, !PT ;  /* 0x000000130fce7c12 */ /* 0x000fe2000f8e96ce */
[----:B------:R-:W-:Y:S01]  /*34e0*/  FFMA.FTZ R165, R165, UR4, -R163 ;  /* 0x00000004a5a57c23 */ /* 0x000fe200080108a3 */
[----:B------:R-:W-:Y:S01]  /*34f0*/  LOP3.LUT R200, R175, UR24, R200, 0x96, !PT ;  /* 0x00000018afc87c12 */ /* 0x000fe2000f8e96c8 */
[----:B------:R-:W-:Y:S01]  /*3500*/  MUFU.EX2 R140, R140 ;  /* 0x0000008c008c7308 */ /* 0x000fe20000000800 */
[----:B------:R-:W-:Y:S01]  /*3510*/  LOP3.LUT R94, R60, 0xff, RZ, 0xc0, !PT ;  /* 0x000000ff3c5e7812 */ /* 0x000fe200078ec0ff */
[----:B------:R-:W-:Y:S01]  /*3520*/  IMAD.WIDE.U32 R206, R206, -0x2daee0ad, RZ ;  /* 0xd2511f53cece7825 */ /* 0x000fe200078e00ff */
[----:B------:R-:W-:-:S03]  /*3530*/  SHF.R.U32.HI R14, RZ, 0x8, R14 ;  /* 0x00000008ff0e7819 */ /* 0x000fc6000001160e */
[----:B------:R-:W-:Y:S01]  /*3540*/  FFMA.FTZ R60, R145, UR4, -R146 ;  /* 0x00000004913c7c23 */ /* 0x000fe20008010892 */
[----:B------:R-:W-:Y:S01]  /*3550*/  LOP3.LUT R175, R57, UR24, R226, 0x96, !PT ;  /* 0x0000001839af7c12 */ /* 0x000fe2000f8e96e2 */
[--C-:B------:R-:W-:Y:S01]  /*3560*/  FFMA.FTZ R57, R80, UR4, -R155.reuse ;  /* 0x0000000450397c23 */ /* 0x100fe2000801089b */
[----:B------:R-:W-:Y:S01]  /*3570*/  LOP3.LUT R25, R205, UR22, R56, 0x96, !PT ;  /* 0x00000016cd197c12 */ /* 0x000fe2000f8e9638 */
[----:B------:R-:W3:Y:S01]  /*3580*/  MUFU.EX2 R67, R67 ;  /* 0x0000004300437308 */ /* 0x000ee20000000800 */
[----:B------:R-:W-:Y:S01]  /*3590*/  SHF.R.U32.HI R93, RZ, 0x10, R12 ;  /* 0x00000010ff5d7819 */ /* 0x000fe2000001160c */
[----:B------:R-:W-:Y:S01]  /*35a0*/  FFMA.FTZ R56, R81, UR4, -R155 ;  /* 0x0000000451387c23 */ /* 0x000fe2000801089b */
[----:B------:R-:W-:Y:S01]  /*35b0*/  PRMT R92, R92, 0x5410, R2 ;  /* 0x000054105c5c7816 */ /* 0x000fe20000000002 */
[----:B------:R-:W-:Y:S01]  /*35c0*/  FFMA.FTZ R2, R38, UR4, -R163 ;  /* 0x0000000426027c23 */ /* 0x000fe200080108a3 */
[----:B------:R-:W-:Y:S01]  /*35d0*/  HSET2.LE.AND R95, R10, R54, PT ;  /* 0x000000360a5f7233 */ /* 0x000fe20003803000 */
[----:B------:R-:W5:Y:S01]  /*35e0*/  LDSM.16.MT88.4 R80, [R177+0x6000] ;  /* 0x00600000b150783b */ /* 0x000f620000004200 */
[----:B--2---:R-:W-:Y:S01]  /*35f0*/  F2FP.F16.F32.PACK_AB R0, R52, R61 ;  /* 0x0000003d3400723e */ /* 0x004fe200000000ff */
[----:B------:R-:W-:Y:S01]  /*3600*/  FFMA.FTZ R38, R28, UR4, -R161 ;  /* 0x000000041c267c23 */ /* 0x000fe200080108a1 */
[----:B------:R-:W-:Y:S01]  /*3610*/  PRMT R94, R94, 0x5410, R14 ;  /* 0x000054105e5e7816 */ /* 0x000fe2000000000e */
[----:B------:R-:W-:Y:S01]  /*3620*/  MUFU.EX2 R57, R57 ;  /* 0x0000003900397308 */ /* 0x000fe20000000800 */
[----:B------:R-:W-:Y:S01]  /*3630*/  SHF.R.U32.HI R12, RZ, 0x18, R12 ;  /* 0x00000018ff0c7819 */ /* 0x000fe2000001160c */
[----:B------:R-:W-:Y:S01]  /*3640*/  IMAD.WIDE.U32 R200, R200, -0x326172a9, RZ ;  /* 0xcd9e8d57c8c87825 */ /* 0x000fe200078e00ff */
[----:B------:R-:W-:-:S03]  /*3650*/  LOP3.LUT R93, R93, 0xff, RZ, 0xc0, !PT ;  /* 0x000000ff5d5d7812 */ /* 0x000fc600078ec0ff */
[----:B------:R-:W-:Y:S01]  /*3660*/  FFMA.FTZ R164, R164, UR4, -R163 ;  /* 0x00000004a4a47c23 */ /* 0x000fe200080108a3 */
[--C-:B------:R-:W-:Y:S01]  /*3670*/  HSET2.LE.AND R11, R11, R54.reuse, PT ;  /* 0x000000360b0b7233 */ /* 0x100fe20003803000 */
[----:B------:R-:W-:Y:S01]  /*3680*/  IMAD.WIDE.U32 R208, R25, -0x326172a9, RZ ;  /* 0xcd9e8d5719d07825 */ /* 0x000fe200078e00ff */
[----:B------:R-:W-:Y:S01]  /*3690*/  LOP3.LUT R174, R27, UR22, R174, 0x96, !PT ;  /* 0x000000161bae7c12 */ /* 0x000fe2000f8e96ae */
[----:B------:R-:W2:Y:S01]  /*36a0*/  MUFU.EX2 R56, R56 ;  /* 0x0000003800387308 */ /* 0x000ea20000000800 */
[----:B-1----:R-:W-:Y:S01]  /*36b0*/  F2FP.F16.F32.PACK_AB R91, R50, R51 ;  /* 0x00000033325b723e */ /* 0x002fe200000000ff */
[--C-:B------:R-:W-:Y:S01]  /*36c0*/  FFMA.FTZ R158, R158, UR4, -R161.reuse ;  /* 0x000000049e9e7c23 */ /* 0x100fe200080108a1 */
[----:B------:R-:W-:Y:S01]  /*36d0*/  LOP3.LUT R95, R95, R0, RZ, 0xc0, !PT ;  /* 0x000000005f5f7212 */ /* 0x000fe200078ec0ff */
[----:B------:R-:W-:Y:S01]  /*36e0*/  FFMA.FTZ R159, R159, UR4, -R161 ;  /* 0x000000049f9f7c23 */ /* 0x000fe200080108a1 */
[----:B------:R-:W-:Y:S01]  /*36f0*/  LOP3.LUT R27, R207, UR28, R46, 0x96, !PT ;  /* 0x0000001ccf1b7c12 */ /* 0x000fe2000f8e962e */
[--C-:B------:R-:W-:Y:S01]  /*3700*/  FFMA.FTZ R46, R40, UR4, -R163.reuse ;  /* 0x00000004282e7c23 */ /* 0x100fe200080108a3 */
[----:B------:R-:W-:Y:S01]  /*3710*/  PRMT R93, R93, 0x5410, R12 ;  /* 0x000054105d5d7816 */ /* 0x000fe2000000000c */
[----:B------:R-:W-:Y:S01]  /*3720*/  MUFU.EX2 R2, R2 ;  /* 0x0000000200027308 */ /* 0x000fe20000000800 */
[--C-:B------:R-:W-:Y:S01]  /*3730*/  HSET2.LE.AND R94, R94, R54.reuse, PT ;  /* 0x000000365e5e7233 */ /* 0x100fe20003803000 */
[----:B------:R-:W-:Y:S01]  /*3740*/  FFMA.FTZ R40, R35, UR4, -R163 ;  /* 0x0000000423287c23 */ /* 0x000fe200080108a3 */
[----:B------:R-:W-:Y:S01]  /*3750*/  F2FP.F16.F32.PACK_AB R10, R44, R53 ;  /* 0x000000352c0a723e */ /* 0x000fe200000000ff */
[----:B------:R-:W-:Y:S01]  /*3760*/  LDSM.16.MT88.4 R32, [R177+0x6800] ;  /* 0x00680000b120783b */ /* 0x000fe20000004200 */
[----:B------:R-:W-:Y:S01]  /*3770*/  LOP3.LUT R91, R11, R91, RZ, 0xc0, !PT ;  /* 0x0000005b0b5b7212 */ /* 0x000fe200078ec0ff */
[----:B------:R-:W-:Y:S01]  /*3780*/  FFMA.FTZ R157, R157, UR4, -R161 ;  /* 0x000000049d9d7c23 */ /* 0x000fe200080108a1 */
[----:B------:R-:W-:Y:S01]  /*3790*/  LOP3.LUT R11, R16, 0xffff, RZ, 0xc0, !PT ;  /* 0x0000ffff100b7812 */ /* 0x000fe200078ec0ff */
[----:B------:R-:W1:Y:S01]  /*37a0*/  MUFU.EX2 R0, R30 ;  /* 0x0000001e00007308 */ /* 0x000e620000000800 */
[--C-:B------:R-:W-:Y:S01]  /*37b0*/  SHF.R.U32.HI R9, RZ, 0x10, R16.reuse ;  /* 0x00000010ff097819 */ /* 0x100fe20000011610 */
[----:B------:R-:W-:Y:S01]  /*37c0*/  FADD.FTZ R63, R64, R63 ;  /* 0x0000003f403f7221 */ /* 0x000fe20000010000 */
[----:B------:R-:W-:Y:S01]  /*37d0*/  LOP3.LUT R94, R94, R10, RZ, 0xc0, !PT ;  /* 0x0000000a5e5e7212 */ /* 0x000fe200078ec0ff */
[C---:B----4-:R-:W-:Y:S01]  /*37e0*/  HMMA.16816.F32 R84, R88.reuse, R4, RZ ;  /* 0x000000045854723c */ /* 0x050fe200000018ff */
[--C-:B------:R-:W-:Y:S01]  /*37f0*/  HSET2.LE.AND R93, R93, R54.reuse, PT ;  /* 0x000000365d5d7233 */ /* 0x100fe20003803000 */
[----:B------:R-:W-:Y:S01]  /*3800*/  FADD.FTZ R62, R62, R65 ;  /* 0x000000413e3e7221 */ /* 0x000fe20000010000 */
[----:B---3--:R-:W-:Y:S01]  /*3810*/  F2FP.F16.F32.PACK_AB R10, R67, R140 ;  /* 0x0000008c430a723e */ /* 0x008fe200000000ff */
[----:B------:R-:W-:Y:S01]  /*3820*/  MUFU.EX2 R39, R39 ;  /* 0x0000002700277308 */ /* 0x000fe20000000800 */
[----:B------:R-:W-:Y:S01]  /*3830*/  LOP3.LUT R18, R16, 0xff, RZ, 0xc0, !PT ;  /* 0x000000ff10127812 */ /* 0x000fe200078ec0ff */
[C---:B------:R-:W-:Y:S01]  /*3840*/  HMMA.16816.F32 R124, R88.reuse, R116, RZ ;  /* 0x00000074587c723c */ /* 0x040fe200000018ff */
[----:B------:R-:W-:Y:S01]  /*3850*/  SHF.R.U32.HI R11, RZ, 0x8, R11 ;  /* 0x00000008ff0b7819 */ /* 0x000fe2000001160b */
[----:B------:R-:W-:Y:S01]  /*3860*/  FADD.FTZ R67, R140, R67 ;  /* 0x000000438c437221 */ /* 0x000fe20000010000 */
[----:B------:R-:W-:Y:S01]  /*3870*/  SHF.R.U32.HI R19, RZ, 0x18, R16 ;  /* 0x00000018ff137819 */ /* 0x000fe20000011610 */
[----:B------:R-:W-:Y:S01]  /*3880*/  FADD.FTZ R58, R58, R63 ;  /* 0x0000003f3a3a7221 */ /* 0x000fe20000010000 */
[----:B------:R-:W-:Y:S01]  /*3890*/  LOP3.LUT R9, R9, 0xff, RZ, 0xc0, !PT ;  /* 0x000000ff09097812 */ /* 0x000fe200078ec0ff */
[----:B------:R-:W-:Y:S01]  /*38a0*/  MUFU.EX2 R38, R38 ;  /* 0x0000002600267308 */ /* 0x000fe20000000800 */
[----:B------:R-:W-:Y:S01]  /*38b0*/  SHF.R.U32.HI R28, RZ, 0x10, R8 ;  /* 0x00000010ff1c7819 */ /* 0x000fe20000011608 */
[C---:B------:R-:W-:Y:S01]  /*38c0*/  HMMA.16816.F32 R108, R88.reuse, R68, RZ ;  /* 0x00000044586c723c */ /* 0x040fe200000018ff */
[----:B------:R-:W-:Y:S01]  /*38d0*/  LOP3.LUT R93, R93, R10, RZ, 0xc0, !PT ;  /* 0x0000000a5d5d7212 */ /* 0x000fe200078ec0ff */
[----:B------:R-:W-:Y:S01]  /*38e0*/  FADD.FTZ R61, R61, R67 ;  /* 0x000000433d3d7221 */ /* 0x000fe20000010000 */
[----:B------:R-:W-:Y:S01]  /*38f0*/  LOP3.LUT R10, R8, 0xffff, RZ, 0xc0, !PT ;  /* 0x0000ffff080a7812 */ /* 0x000fe200078ec0ff */
[----:B------:R-:W-:Y:S01]  /*3900*/  FADD.FTZ R62, R51, R62 ;  /* 0x0000003e333e7221 */ /* 0x000fe20000010000 */
[----:B------:R-:W-:Y:S01]  /*3910*/  PRMT R18, R18, 0x5410, R11 ;  /* 0x0000541012127816 */ /* 0x000fe2000000000b */
[----:B------:R-:W3:Y:S01]  /*3920*/  MUFU.EX2 R45, R45 ;  /* 0x0000002d002d7308 */ /* 0x000ee20000000800 */
[----:B------:R-:W-:Y:S01]  /*3930*/  PRMT R19, R9, 0x5410, R19 ;  /* 0x0000541009137816 */ /* 0x000fe20000000013 */
[C---:B-----5:R-:W-:Y:S01]  /*3940*/  HMMA.16816.F32 R76, R88.reuse, R80, RZ ;  /* 0x00000050584c723c */ /* 0x060fe200000018ff */
[----:B------:R-:W-:Y:S01]  /*3950*/  SHF.R.U32.HI R17, RZ, 0x18, R8 ;  /* 0x00000018ff117819 */ /* 0x000fe20000011608 */
[----:B------:R-:W-:Y:S01]  /*3960*/  FADD.FTZ R61, R52, R61 ;  /* 0x0000003d343d7221 */ /* 0x000fe20000010000 */
[----:B------:R-:W-:Y:S01]  /*3970*/  LOP3.LUT R28, R28, 0xff, RZ, 0xc0, !PT ;  /* 0x000000ff1c1c7812 */ /* 0x000fe200078ec0ff */
[----:B------:R-:W-:Y:S01]  /*3980*/  FADD.FTZ R58, R48, R58 ;  /* 0x0000003a303a7221 */ /* 0x000fe20000010000 */
[----:B------:R-:W-:Y:S01]  /*3990*/  LOP3.LUT R16, R8, 0xff, RZ, 0xc0, !PT ;  /* 0x000000ff08107812 */ /* 0x000fe200078ec0ff */
[----:B------:R-:W4:Y:S01]  /*39a0*/  MUFU.EX2 R49, R49 ;  /* 0x0000003100317308 */ /* 0x000f220000000800 */
[----:B------:R-:W-:Y:S01]  /*39b0*/  SHF.R.U32.HI R10, RZ, 0x8, R10 ;  /* 0x00000008ff0a7819 */ /* 0x000fe2000001160a */
[C---:B------:R-:W-:Y:S01]  /*39c0*/  HMMA.16816.F32 R120, R88.reuse, R118, RZ ;  /* 0x000000765878723c */ /* 0x040fe200000018ff */
[--C-:B------:R-:W-:Y:S01]  /*39d0*/  HSET2.LE.AND R92, R92, R54.reuse, PT ;  /* 0x000000365c5c7233 */ /* 0x100fe20003803000 */
[----:B------:R-:W-:Y:S01]  /*39e0*/  FADD.FTZ R62, R50, R62 ;  /* 0x0000003e323e7221 */ /* 0x000fe20000010000 */
[----:B--2---:R-:W-:Y:S01]  /*39f0*/  F2FP.F16.F32.PACK_AB R12, R56, R57 ;  /* 0x00000039380c723e */ /* 0x004fe200000000ff */
[----:B------:R-:W-:Y:S01]  /*3a00*/  FADD.FTZ R57, R57, R56 ;  /* 0x0000003839397221 */ /* 0x000fe20000010000 */
[--C-:B------:R-:W-:Y:S01]  /*3a10*/  HSET2.LE.AND R18, R18, R54.reuse, PT ;  /* 0x0000003612127233 */ /* 0x100fe20003803000 */
[----:B------:R-:W-:Y:S01]  /*3a20*/  MUFU.EX2 R46, R46 ;  /* 0x0000002e002e7308 */ /* 0x000fe20000000800 */
[----:B-1----:R-:W-:Y:S01]  /*3a30*/  F2FP.F16.F32.PACK_AB R29, R0, R2 ;  /* 0x00000002001d723e */ /* 0x002fe200000000ff */
[C---:B------:R-:W-:Y:S01]  /*3a40*/  HMMA.16816.F32 R104, R88.reuse, R70, RZ ;  /* 0x000000465868723c */ /* 0x040fe200000018ff */
[----:B------:R-:W-:Y:S01]  /*3a50*/  PRMT R17, R28, 0x5410, R17 ;  /* 0x000054101c117816 */ /* 0x000fe20000000011 */
[----:B------:R-:W-:Y:S01]  /*3a60*/  FADD.FTZ R53, R53, R57 ;  /* 0x0000003935357221 */ /* 0x000fe20000010000 */
[--C-:B------:R-:W-:Y:S01]  /*3a70*/  HSET2.LE.AND R19, R19, R54.reuse, PT ;  /* 0x0000003613137233 */ /* 0x100fe20003803000 */
[----:B---3--:R-:W-:Y:S01]  /*3a80*/  FADD.FTZ R62, R45, R62 ;  /* 0x0000003e2d3e7221 */ /* 0x008fe20000010000 */
[----:B------:R-:W-:Y:S01]  /*3a90*/  F2FP.F16.F32.PACK_AB R59, R38, R39 ;  /* 0x00000027263b723e */ /* 0x000fe200000000ff */
[----:B------:R-:W1:Y:S01]  /*3aa0*/  MUFU.EX2 R40, R40 ;  /* 0x0000002800287308 */ /* 0x000e620000000800 */
[----:B------:R-:W-:Y:S01]  /*3ab0*/  PRMT R16, R16, 0x5410, R10 ;  /* 0x0000541010107816 */ /* 0x000fe2000000000a */
[----:B------:R-:W-:Y:S01]  /*3ac0*/  HMMA.16816.F32 R100, R88, R82, RZ ;  /* 0x000000525864723c */ /* 0x000fe200000018ff */
[----:B------:R-:W-:Y:S01]  /*3ad0*/  LOP3.LUT R92, R92, R12, RZ, 0xc0, !PT ;  /* 0x0000000c5c5c7212 */ /* 0x000fe200078ec0ff */
[----:B------:R-:W-:Y:S01]  /*3ae0*/  LDSM.16.MT88.4 R8, [R178+0x6800] ;  /* 0x00680000b208783b */ /* 0x000fe20000004200 */
[----:B------:R-:W-:Y:S01]  /*3af0*/  LOP3.LUT R18, R18, R29, RZ, 0xc0, !PT ;  /* 0x0000001d12127212 */ /* 0x000fe200078ec0ff */
[----:B------:R-:W-:Y:S01]  /*3b00*/  FADD.FTZ R53, R44, R53 ;  /* 0x000000352c357221 */ /* 0x000fe20000010000 */
[----:B------:R-:W-:Y:S01]  /*3b10*/  LOP3.LUT R19, R19, R59, RZ, 0xc0, !PT ;  /* 0x0000003b13137212 */ /* 0x000fe200078ec0ff */
[----:B------:R-:W2:Y:S01]  /*3b20*/  LDSM.16.MT88.4 R12, [R179+0x6800] ;  /* 0x00680000b30c783b */ /* 0x000ea20000004200 */
[--C-:B------:R-:W-:Y:S01]  /*3b30*/  HSET2.LE.AND R17, R17, R54.reuse, PT ;  /* 0x0000003611117233 */ /* 0x100fe20003803000 */
[----:B------:R-:W3:Y:S01]  /*3b40*/  MUFU.EX2 R36, R36 ;  /* 0x0000002400247308 */ /* 0x000ee20000000800 */
[----:B----4-:R-:W-:Y:S01]  /*3b50*/  F2FP.F16.F32.PACK_AB R59, R49, R45 ;  /* 0x0000002d313b723e */ /* 0x010fe200000000ff */
[----:B------:R-:W4:Y:S01]  /*3b60*/  LDSM.16.MT88.4 R28, [R176+0x6800] ;  /* 0x00680000b01c783b */ /* 0x000f220000004200 */
[----:B------:R-:W-:Y:S01]  /*3b70*/  HSET2.LE.AND R16, R16, R54, PT ;  /* 0x0000003610107233 */ /* 0x000fe20003803000 */
[C---:B------:R-:W-:Y:S01]  /*3b80*/  HMMA.16816.F32 R128, R92.reuse, R116, RZ ;  /* 0x000000745c80723c */ /* 0x040fe200000018ff */
[----:B------:R-:W-:Y:S01]  /*3b90*/  LOP3.LUT R17, R17, R59, RZ, 0xc0, !PT ;  /* 0x0000003b11117212 */ /* 0x000fe200078ec0ff */
[----:B------:R-:W-:Y:S01]  /*3ba0*/  FFMA.FTZ R59, R173, UR4, -R146 ;  /* 0x00000004ad3b7c23 */ /* 0x000fe20008010892 */
[----:B-1----:R-:W-:Y:S01]  /*3bb0*/  F2FP.F16.F32.PACK_AB R55, R40, R46 ;  /* 0x0000002e2837723e */ /* 0x002fe200000000ff */
[----:B------:R-:W-:Y:S01]  /*3bc0*/  MUFU.EX2 R60, R60 ;  /* 0x0000003c003c7308 */ /* 0x000fe20000000800 */
[----:B------:R-:W-:Y:S01]  /*3bd0*/  SHF.R.U32.HI R145, RZ, 0x10, R27 ;  /* 0x00000010ff917819 */ /* 0x000fe2000001161b */
[C---:B------:R-:W-:Y:S01]  /*3be0*/  HMMA.16816.F32 R112, R92.reuse, R68, RZ ;  /* 0x000000445c70723c */ /* 0x040fe200000018ff */
[----:B------:R-:W-:Y:S01]  /*3bf0*/  LOP3.LUT R16, R16, R55, RZ, 0xc0, !PT ;  /* 0x0000003710107212 */ /* 0x000fe200078ec0ff */
[----:B------:R-:W-:Y:S01]  /*3c00*/  FADD.FTZ R53, R41, R53 ;  /* 0x0000003529357221 */ /* 0x000fe20000010000 */
[----:B------:R-:W-:Y:S01]  /*3c10*/  LOP3.LUT R173, R27, 0xffff, RZ, 0xc0, !PT ;  /* 0x0000ffff1bad7812 */ /* 0x000fe200078ec0ff */
[----:B------:R-:W-:Y:S01]  /*3c20*/  FADD.FTZ R58, R46, R58 ;  /* 0x0000003a2e3a7221 */ /* 0x000fe20000010000 */
[----:B------:R-:W-:Y:S01]  /*3c30*/  LOP3.LUT R141, R145, 0xff, RZ, 0xc0, !PT ;  /* 0x000000ff918d7812 */ /* 0x000fe200078ec0ff */
[----:B------:R-:W1:Y:S01]  /*3c40*/  MUFU.EX2 R55, R96 ;  /* 0x0000006000377308 */ /* 0x000e620000000800 */
[C---:B------:R-:W-:Y:S01]  /*3c50*/  HMMA.16816.F32 R72, R92.reuse, R80, RZ ;  /* 0x000000505c48723c */ /* 0x040fe200000018ff */
[----:B------:R-:W-:Y:S01]  /*3c60*/  LOP3.LUT R24, R201, UR23, R24, 0x96, !PT ;  /* 0x00000017c9187c12 */ /* 0x000fe2000f8e9618 */
[----:B------:R-:W-:Y:S01]  /*3c70*/  FADD.FTZ R53, R42, R53 ;  /* 0x000000352a357221 */ /* 0x000fe20000010000 */
[----:B------:R-:W-:Y:S01]  /*3c80*/  FADD.FTZ R58, R40, R58 ;  /* 0x0000003a283a7221 */ /* 0x000fe20000010000 */
[----:B------:R-:W-:Y:S01]  /*3c90*/  FADD.FTZ R62, R49, R62 ;  /* 0x0000003e313e7221 */ /* 0x000fe20000010000 */
[----:B------:R-:W-:Y:S01]  /*3ca0*/  FFMA.FTZ R150, R150, UR4, -R146 ;  /* 0x0000000496967c23 */ /* 0x000fe20008010892 */
[----:B------:R-:W-:Y:S01]  /*3cb0*/  HMMA.16816.F32 R116, R92, R118, RZ ;  /* 0x000000765c74723c */ /* 0x000fe200000018ff */
[----:B------:R-:W-:Y:S01]  /*3cc0*/  MUFU.EX2 R59, R59 ;  /* 0x0000003b003b7308 */ /* 0x000fe20000000800 */
[----:B------:R-:W-:-:S04]  /*3cd0*/  IMAD.WIDE.U32 R24, R24, -0x2daee0ad, RZ ;  /* 0xd2511f5318187825 */ /* 0x000fc800078e00ff */
[----:B------:R-:W-:Y:S01]  /*3ce0*/  FADD.FTZ R53, R37, R53 ;  /* 0x0000003525357221 */ /* 0x000fe20000010000 */
[----:B------:R-:W-:Y:S01]  /*3cf0*/  FADD.FTZ R58, R2, R58 ;  /* 0x0000003a023a7221 */ /* 0x000fe20000010000 */
[----:B------:R-:W-:Y:S01]  /*3d00*/  FADD.FTZ R62, R39, R62 ;  /* 0x0000003e273e7221 */ /* 0x000fe20000010000 */
[C---:B------:R-:W-:Y:S01]  /*3d10*/  HMMA.16816.F32 R68, R92.reuse, R70, RZ ;  /* 0x000000465c44723c */ /* 0x040fe200000018ff */
[----:B------:R-:W-:Y:S01]  /*3d20*/  FFMA.FTZ R66, R66, UR4, -R146 ;  /* 0x0000000442427c23 */ /* 0x000fe20008010892 */
[----:B---3--:R-:W-:Y:S01]  /*3d30*/  FADD.FTZ R53, R36, R53 ;  /* 0x0000003524357221 */ /* 0x008fe20000010000 */
[----:B------:R3:W5:Y:S01]  /*3d40*/  MUFU.EX2 R145, R199 ;  /* 0x000000c700917308 */ /* 0x0007620000000800 */
[----:B-1----:R-:W-:Y:S01]  /*3d50*/  FADD.FTZ R61, R55, R61 ;  /* 0x0000003d373d7221 */ /* 0x002fe20000010000 */
[----:B------:R-:W-:Y:S01]  /*3d60*/  FADD.FTZ R58, R0, R58 ;  /* 0x0000003a003a7221 */ /* 0x000fe20000010000 */
[----:B------:R-:W-:Y:S01]  /*3d70*/  HMMA.16816.F32 R96, R92, R4, RZ ;  /* 0x000000045c60723c */ /* 0x000fe200000018ff */
[----:B------:R-:W-:Y:S01]  /*3d80*/  FADD.FTZ R62, R38, R62 ;  /* 0x0000003e263e7221 */ /* 0x000fe20000010000 */
[----:B------:R-:W-:-:S03]  /*3d90*/  ISETP.GE.AND P0, PT, R132, 0x2, PT ;  /* 0x000000028400780c */ /* 0x000fc60003f06270 */
[----:B------:R-:W-:Y:S01]  /*3da0*/  MUFU.EX2 R153, R153 ;  /* 0x0000009900997308 */ /* 0x000fe20000000800 */
[----:B------:R-:W-:Y:S01]  /*3db0*/  HMMA.16816.F32 R80, R92, R82, RZ ;  /* 0x000000525c50723c */ /* 0x000fe200000018ff */
[C---:B------:R-:W-:Y:S02]  /*3dc0*/  LOP3.LUT R4, R206.reuse, 0xffff, RZ, 0xc0, !PT ;  /* 0x0000ffffce047812 */ /* 0x040fe400078ec0ff */
[----:B------:R-:W-:Y:S02]  /*3dd0*/  LOP3.LUT R5, R206, 0xff, RZ, 0xc0, !PT ;  /* 0x000000ffce057812 */ /* 0x000fe400078ec0ff */
[----:B------:R-:W-:Y:S01]  /*3de0*/  SHF.R.U32.HI R4, RZ, 0x8, R4 ;  /* 0x00000008ff047819 */ /* 0x000fe20000011604 */
[-C--:B------:R-:W-:Y:S01]  /*3df0*/  HMMA.16816.F32 R88, R88, R6.reuse, RZ ;  /* 0x000000065858723c */ /* 0x080fe200000018ff */
[----:B------:R-:W-:Y:S01]  /*3e00*/  MUFU.EX2 R152, R152 ;  /* 0x0000009800987308 */ /* 0x000fe20000000800 */
[----:B---3--:R-:W-:Y:S01]  /*3e10*/  FFMA.FTZ R199, R156, UR4, -R161 ;  /* 0x000000049cc77c23 */ /* 0x008fe200080108a1 */
[----:B------:R-:W-:Y:S01]  /*3e20*/  PRMT R5, R5, 0x5410, R4 ;  /* 0x0000541005057816 */ /* 0x000fe20000000004 */
[----:B-----5:R-:W-:Y:S01]  /*3e30*/  FADD.FTZ R61, R145, R61 ;  /* 0x0000003d913d7221 */ /* 0x020fe20000010000 */
[----:B------:R-:W-:Y:S01]  /*3e40*/  SHF.R.U32.HI R4, RZ, 0x18, R27 ;  /* 0x00000018ff047819 */ /* 0x000fe2000001161b */
[----:B------:R-:W-:Y:S02]  /*3e50*/  HMMA.16816.F32 R92, R92, R6, RZ ;  /* 0x000000065c5c723c */ /* 0x000fe400000018ff */
[----:B------:R-:W-:Y:S01]  /*3e60*/  FADD.FTZ R61, R60, R61 ;  /* 0x0000003d3c3d7221 */ /* 0x000fe20000010000 */
[----:B------:R-:W-:Y:S01]  /*3e70*/  PRMT R4, R141, 0x5410, R4 ;  /* 0x000054108d047816 */ /* 0x000fe20000000004 */
[----:B------:R-:W1:Y:S01]  /*3e80*/  MUFU.EX2 R47, R47 ;  /* 0x0000002f002f7308 */ /* 0x000e620000000800 */
[----:B------:R-:W-:Y:S01]  /*3e90*/  HSET2.LE.AND R141, R5, R54, PT ;  /* 0x00000036058d7233 */ /* 0x000fe20003803000 */
[----:B--2---:R-:W-:Y:S01]  /*3ea0*/  HMMA.16816.F32 R124, R16, R12, R124 ;  /* 0x0000000c107c723c */ /* 0x004fe2000000187c */
[--C-:B------:R-:W-:Y:S01]  /*3eb0*/  SHF.R.U32.HI R6, RZ, 0x10, R206.reuse ;  /* 0x00000010ff067819 */ /* 0x100fe200000116ce */
[----:B------:R-:W-:Y:S01]  /*3ec0*/  FADD.FTZ R61, R59, R61 ;  /* 0x0000003d3b3d7221 */ /* 0x000fe20000010000 */
[----:B------:R-:W-:-:S02]  /*3ed0*/  SHF.R.U32.HI R206, RZ, 0x18, R206 ;  /* 0x00000018ffce7819 */ /* 0x000fc400000116ce */
[----:B------:R-:W-:Y:S01]  /*3ee0*/  LOP3.LUT R6, R6, 0xff, RZ, 0xc0, !PT ;  /* 0x000000ff06067812 */ /* 0x000fe200078ec0ff */
[C---:B------:R-:W-:Y:S01]  /*3ef0*/  HMMA.16816.F32 R108, R16.reuse, R8, R108 ;  /* 0x00000008106c723c */ /* 0x040fe2000000186c */
[----:B------:R-:W-:Y:S01]  /*3f00*/  LOP3.LUT R7, R27, 0xff, RZ, 0xc0, !PT ;  /* 0x000000ff1b077812 */ /* 0x000fe200078ec0ff */
[----:B------:R-:W-:Y:S01]  /*3f10*/  MUFU.EX2 R165, R165 ;  /* 0x000000a500a57308 */ /* 0x000fe20000000800 */
[----:B------:R-:W-:Y:S02]  /*3f20*/  SHF.R.U32.HI R27, RZ, 0x8, R173 ;  /* 0x00000008ff1b7819 */ /* 0x000fe400000116ad */
[----:B------:R-:W-:Y:S01]  /*3f30*/  PRMT R6, R6, 0x5410, R206 ;  /* 0x0000541006067816 */ /* 0x000fe200000000ce */
[----:B------:R-:W-:Y:S01]  /*3f40*/  IMAD.WIDE.U32 R206, R175, -0x326172a9, RZ ;  /* 0xcd9e8d57afce7825 */ /* 0x000fe200078e00ff */
[----:B------:R-:W-:Y:S01]  /*3f50*/  PRMT R27, R7, 0x5410, R27 ;  /* 0x00005410071b7816 */ /* 0x000fe2000000001b */
[C---:B------:R-:W-:Y:S01]  /*3f60*/  HMMA.16816.F32 R76, R16.reuse, R32, R76 ;  /* 0x00000020104c723c */ /* 0x040fe2000000184c */
[----:B------:R-:W-:Y:S01]  /*3f70*/  F2FP.F16.F32.PACK_AB R173, R36, R37 ;  /* 0x0000002524ad723e */ /* 0x000fe200000000ff */
[----:B------:R-:W-:Y:S01]  /*3f80*/  IMAD.WIDE.U32 R174, R174, -0x326172a9, RZ ;  /* 0xcd9e8d57aeae7825 */ /* 0x000fe200078e00ff */
[--C-:B------:R-:W-:Y:S01]  /*3f90*/  HSET2.LE.AND R7, R6, R54.reuse, PT ;  /* 0x0000003606077233 */ /* 0x100fe20003803000 */
[----:B------:R-:W-:Y:S01]  /*3fa0*/  MUFU.EX2 R164, R164 ;  /* 0x000000a400a47308 */ /* 0x000fe20000000800 */
[----:B------:R-:W-:Y:S01]  /*3fb0*/  F2FP.F16.F32.PACK_AB R5, R59, R60 ;  /* 0x0000003c3b05723e */ /* 0x000fe200000000ff */
[C---:B----4-:R-:W-:Y:S01]  /*3fc0*/  HMMA.16816.F32 R84, R16.reuse, R28, R84 ;  /* 0x0000001c1054723c */ /* 0x050fe20000001854 */
[----:B------:R-:W-:Y:S01]  /*3fd0*/  LOP3.LUT R6, R141, R173, RZ, 0xc0, !PT ;  /* 0x000000ad8d067212 */ /* 0x000fe200078ec0ff */
[----:B------:R-:W-:Y:S01]  /*3fe0*/  FFMA.FTZ R141, R149, UR4, -R155 ;  /* 0x00000004958d7c23 */ /* 0x000fe2000801089b */
[--C-:B------:R-:W-:Y:S01]  /*3ff0*/  HSET2.LE.AND R27, R27, R54.reuse, PT ;  /* 0x000000361b1b7233 */ /* 0x100fe20003803000 */
[----:B------:R-:W-:Y:S01]  /*4000*/  FFMA.FTZ R173, R154, UR4, -R163 ;  /* 0x000000049aad7c23 */ /* 0x000fe200080108a3 */
[----:B------:R-:W-:Y:S01]  /*4010*/  F2FP.F16.F32.PACK_AB R149, R42, R41 ;  /* 0x000000292a95723e */ /* 0x000fe200000000ff */
[C---:B------:R-:W-:Y:S01]  /*4020*/  HMMA.16816.F32 R120, R16.reuse, R14, R120 ;  /* 0x0000000e1078723c */ /* 0x040fe20000001878 */
[----:B------:R-:W-:Y:S01]  /*4030*/  LOP3.LUT R7, R7, R5, RZ, 0xc0, !PT ;  /* 0x0000000507077212 */ /* 0x000fe200078ec0ff */
[----:B------:R-:W2:Y:S01]  /*4040*/  MUFU.EX2 R141, R141 ;  /* 0x0000008d008d7308 */ /* 0x000ea20000000800 */
[----:B------:R-:W-:Y:S01]  /*4050*/  HSET2.LE.AND R5, R4, R54, PT ;  /* 0x0000003604057233 */ /* 0x000fe20003803000 */
[----:B-1----:R-:W-:Y:S01]  /*4060*/  FADD.FTZ R53, R47, R53 ;  /* 0x000000352f357221 */ /* 0x002fe20000010000 */
[----:B------:R-:W-:Y:S01]  /*4070*/  LOP3.LUT R4, R27, R149, RZ, 0xc0, !PT ;  /* 0x000000951b047212 */ /* 0x000fe200078ec0ff */
[C---:B------:R-:W-:Y:S01]  /*4080*/  HMMA.16816.F32 R104, R16.reuse, R10, R104 ;  /* 0x0000000a1068723c */ /* 0x040fe20000001868 */
[----:B------:R-:W-:Y:S01]  /*4090*/  LOP3.LUT R27, R207, UR23, R224, 0x96, !PT ;  /* 0x00000017cf1b7c12 */ /* 0x000fe2000f8e96e0 */
[----:B------:R-:W-:Y:S01]  /*40a0*/  FADD.FTZ R53, R43, R53 ;  /* 0x000000352b357221 */ /* 0x000fe20000010000 */
[----:B------:R-:W-:Y:S01]  /*40b0*/  F2FP.F16.F32.PACK_AB R154, R145, R55 ;  /* 0x00000037919a723e */ /* 0x000fe200000000ff */
[----:B------:R-:W1:Y:S01]  /*40c0*/  MUFU.EX2 R149, R173 ;  /* 0x000000ad00957308 */ /* 0x000e620000000800 */
[----:B------:R-:W-:Y:S01]  /*40d0*/  LOP3.LUT R205, R175, UR21, R200, 0x96, !PT ;  /* 0x00000015afcd7c12 */ /* 0x000fe2000f8e96c8 */
[C---:B------:R-:W-:Y:S01]  /*40e0*/  HMMA.16816.F32 R100, R16.reuse, R34, R100 ;  /* 0x000000221064723c */ /* 0x040fe20000001864 */
[----:B------:R-:W-:Y:S01]  /*40f0*/  LOP3.LUT R5, R5, R154, RZ, 0xc0, !PT ;  /* 0x0000009a05057212 */ /* 0x000fe200078ec0ff */
[----:B------:R-:W-:Y:S01]  /*4100*/  FFMA.FTZ R154, R23, UR4, -R163 ;  /* 0x00000004179a7c23 */ /* 0x000fe200080108a3 */
[----:B------:R-:W-:Y:S01]  /*4110*/  LOP3.LUT R206, R209, UR21, R206, 0x96, !PT ;  /* 0x00000015d1ce7c12 */ /* 0x000fe2000f8e96ce */
[----:B------:R-:W-:Y:S01]  /*4120*/  FADD.FTZ R53, R142, R53 ;  /* 0x000000358e357221 */ /* 0x000fe20000010000 */
[----:B------:R-:W-:Y:S01]  /*4130*/  LOP3.LUT R200, R25, UR20, R26, 0x96, !PT ;  /* 0x0000001419c87c12 */ /* 0x000fe2000f8e961a */
[----:B------:R-:W-:Y:S01]  /*4140*/  HMMA.16816.F32 R88, R16, R30, R88 ;  /* 0x0000001e1058723c */ /* 0x000fe20000001858 */
[----:B------:R-:W-:Y:S01]  /*4150*/  MUFU.EX2 R158, R158 ;  /* 0x0000009e009e7308 */ /* 0x000fe20000000800 */
[----:B------:R-:W-:-:S04]  /*4160*/  IMAD.WIDE.U32 R206, R206, -0x2daee0ad, RZ ;  /* 0xd2511f53cece7825 */ /* 0x000fc800078e00ff */
[----:B--2---:R-:W-:Y:S01]  /*4170*/  FADD.FTZ R53, R141, R53 ;  /* 0x000000358d357221 */ /* 0x004fe20000010000 */
[----:B------:R-:W-:Y:S01]  /*4180*/  HMMA.16816.F32 R128, R4, R12, R128 ;  /* 0x0000000c0480723c */ /* 0x000fe20000001880 */
[----:B------:R-:W-:-:S04]  /*4190*/  IMAD.WIDE.U32 R18, R27, -0x2daee0ad, RZ ;  /* 0xd2511f531b127825 */ /* 0x000fc800078e00ff */
[----:B------:R-:W-:Y:S01]  /*41a0*/  FADD.FTZ R53, R160, R53 ;  /* 0x00000035a0357221 */ /* 0x000fe20000010000 */
[----:B------:R-:W-:Y:S01]  /*41b0*/  MUFU.EX2 R154, R154 ;  /* 0x0000009a009a7308 */ /* 0x000fe20000000800 */
[----:B-1----:R-:W-:Y:S01]  /*41c0*/  FADD.FTZ R58, R149, R58 ;  /* 0x0000003a953a7221 */ /* 0x002fe20000010000 */
[----:B------:R-:W-:Y:S01]  /*41d0*/  IMAD.WIDE.U32 R200, R200, -0x326172a9, RZ ;  /* 0xcd9e8d57c8c87825 */ /* 0x000fe200078e00ff */
[----:B------:R-:W-:Y:S01]  /*41e0*/  LOP3.LUT R16, R19, UR20, R204, 0x96, !PT ;  /* 0x0000001413107c12 */ /* 0x000fe2000f8e96cc */
[C---:B------:R-:W-:Y:S01]  /*41f0*/  HMMA.16816.F32 R72, R4.reuse, R32, R72 ;  /* 0x000000200448723c */ /* 0x040fe20000001848 */
[----:B------:R-:W-:Y:S01]  /*4200*/  LOP3.LUT R209, R207, UR18, R18, 0x96, !PT ;  /* 0x00000012cfd17c12 */ /* 0x000fe2000f8e9612 */
[----:B------:R-:W-:Y:S01]  /*4210*/  IMAD.WIDE.U32 R204, R205, -0x2daee0ad, RZ ;  /* 0xd2511f53cdcc7825 */ /* 0x000fe200078e00ff */
[----:B------:R-:W-:Y:S01]  /*4220*/  LOP3.LUT R174, R201, UR19, R174, 0x96, !PT ;  /* 0x00000013c9ae7c12 */ /* 0x000fe2000f8e96ae */
[----:B------:R-:W1:Y:S02]  /*4230*/  MUFU.EX2 R33, R22 ;  /* 0x0000001600217308 */ /* 0x000e640000000800 */
[----:B------:R-:W-:Y:S01]  /*4240*/  FFMA.FTZ R201, R148, UR4, -R146 ;  /* 0x0000000494c97c23 */ /* 0x000fe20008010892 */
[----:B------:R-:W-:Y:S01]  /*4250*/  HMMA.16816.F32 R96, R4, R28, R96 ;  /* 0x0000001c0460723c */ /* 0x000fe20000001860 */
[----:B------:R-:W-:Y:S01]  /*4260*/  LOP3.LUT R12, R205, UR18, R24, 0x96, !PT ;  /* 0x00000012cd0c7c12 */ /* 0x000fe2000f8e9618 */
[----:B------:R-:W-:Y:S01]  /*4270*/  FFMA.FTZ R32, R20, UR4, -R161 ;  /* 0x0000000414207c23 */ /* 0x000fe200080108a1 */
[----:B------:R-:W-:-:S04]  /*4280*/  IMAD.WIDE.U32 R16, R16, -0x326172a9, RZ ;  /* 0xcd9e8d5710107825 */ /* 0x000fc800078e00ff */
[----:B------:R-:W-:Y:S01]  /*4290*/  FADD.FTZ R58, R152, R58 ;  /* 0x0000003a983a7221 */ /* 0x000fe20000010000 */
[----:B------:R-:W-:Y:S01]  /*42a0*/  HMMA.16816.F32 R112, R4, R8, R112 ;  /* 0x000000080470723c */ /* 0x000fe20000001870 */
[----:B------:R-:W-:-:S04]  /*42b0*/  IMAD.WIDE.U32 R18, R12, -0x326172a9, RZ ;  /* 0xcd9e8d570c127825 */ /* 0x000fc800078e00ff */
[----:B------:R-:W-:Y:S01]  /*42c0*/  FFMA.FTZ R29, R171, UR4, -R161 ;  /* 0x00000004ab1d7c23 */ /* 0x000fe200080108a1 */
[----:B------:R-:W2:Y:S01]  /*42d0*/  MUFU.EX2 R32, R32 ;  /* 0x0000002000207308 */ /* 0x000ea20000000800 */
[----:B------:R-:W-:Y:S01]  /*42e0*/  LOP3.LUT R173, R17, UR19, R208, 0x96, !PT ;  /* 0x0000001311ad7c12 */ /* 0x000fe2000f8e96d0 */
[----:B------:R-:W-:Y:S01]  /*42f0*/  IMAD.WIDE.U32 R208, R209, -0x326172a9, RZ ;  /* 0xcd9e8d57d1d07825 */ /* 0x000fe200078e00ff */
[--C-:B------:R-:W-:Y:S01]  /*4300*/  SHF.R.U32.HI R24, RZ, 0x10, R18.reuse ;  /* 0x00000010ff187819 */ /* 0x100fe20000011612 */
[C---:B------:R-:W-:Y:S01]  /*4310*/  HMMA.16816.F32 R80, R4.reuse, R34, R80 ;  /* 0x000000220450723c */ /* 0x040fe20000001850 */
[----:B------:R-:W-:Y:S01]  /*4320*/  SHF.R.U32.HI R12, RZ, 0x18, R18 ;  /* 0x00000018ff0c7819 */ /* 0x000fe20000011612 */
[----:B-1----:R-:W-:Y:S01]  /*4330*/  FADD.FTZ R62, R33, R62 ;  /* 0x0000003e213e7221 */ /* 0x002fe20000010000 */
[----:B------:R-:W-:Y:S01]  /*4340*/  LOP3.LUT R24, R24, 0xff, RZ, 0xc0, !PT ;  /* 0x000000ff18187812 */ /* 0x000fe200078ec0ff */
[----:B------:R1:W3:Y:S01]  /*4350*/  MUFU.EX2 R28, R21 ;  /* 0x00000015001c7308 */ /* 0x0002e20000000800 */
[----:B------:R-:W-:Y:S01]  /*4360*/  LOP3.LUT R9, R19, UR29, R200, 0x96, !PT ;  /* 0x0000001d13097c12 */ /* 0x000fe2000f8e96c8 */
[C---:B------:R-:W-:Y:S01]  /*4370*/  HMMA.16816.F32 R116, R4.reuse, R14, R116 ;  /* 0x0000000e0474723c */ /* 0x040fe20000001874 */
[----:B------:R-:W-:Y:S01]  /*4380*/  PRMT R24, R24, 0x5410, R12 ;  /* 0x0000541018187816 */ /* 0x000fe2000000000c */
[----:B------:R-:W-:Y:S01]  /*4390*/  FFMA.FTZ R34, R166, UR4, -R146 ;  /* 0x00000004a6227c23 */ /* 0x000fe20008010892 */
[----:B------:R-:W-:Y:S01]  /*43a0*/  LOP3.LUT R13, R18, 0xffff, RZ, 0xc0, !PT ;  /* 0x0000ffff120d7812 */ /* 0x000fe200078ec0ff */
[----:B------:R-:W-:Y:S01]  /*43b0*/  FFMA.FTZ R200, R162, UR4, -R163 ;  /* 0x00000004a2c87c23 */ /* 0x000fe200080108a3 */
[----:B------:R-:W-:Y:S01]  /*43c0*/  LOP3.LUT R12, R9, 0xffff, RZ, 0xc0, !PT ;  /* 0x0000ffff090c7812 */ /* 0x000fe200078ec0ff */
[----:B------:R-:W-:Y:S01]  /*43d0*/  MUFU.EX2 R29, R29 ;  /* 0x0000001d001d7308 */ /* 0x000fe20000000800 */
[----:B------:R-:W-:Y:S01]  /*43e0*/  SHF.R.U32.HI R27, RZ, 0x10, R9 ;  /* 0x00000010ff1b7819 */ /* 0x000fe20000011609 */
[----:B------:R-:W-:Y:S01]  /*43f0*/  HMMA.16816.F32 R68, R4, R10, R68 ;  /* 0x0000000a0444723c */ /* 0x000fe20000001844 */
[----:B------:R-:W-:Y:S01]  /*4400*/  LOP3.LUT R8, R18, 0xff, RZ, 0xc0, !PT ;  /* 0x000000ff12087812 */ /* 0x000fe200078ec0ff */
[----:B------:R-:W-:Y:S01]  /*4410*/  IMAD.WIDE.U32 R162, R173, -0x2daee0ad, RZ ;  /* 0xd2511f53ada27825 */ /* 0x000fe200078e00ff */
[----:B------:R-:W-:-:S03]  /*4420*/  SHF.R.U32.HI R13, RZ, 0x8, R13 ;  /* 0x00000008ff0d7819 */ /* 0x000fc6000001160d */
[----:B--2---:R-:W-:Y:S01]  /*4430*/  FADD.FTZ R62, R32, R62 ;  /* 0x0000003e203e7221 */ /* 0x004fe20000010000 */
[----:B------:R-:W-:Y:S01]  /*4440*/  LOP3.LUT R25, R9, 0xff, RZ, 0xc0, !PT ;  /* 0x000000ff09197812 */ /* 0x000fe200078ec0ff */
[----:B------:R2:W4:Y:S01]  /*4450*/  MUFU.EX2 R35, R168 ;  /* 0x000000a800237308 */ /* 0x0005220000000800 */
[----:B------:R-:W-:Y:S01]  /*4460*/  SHF.R.U32.HI R12, RZ, 0x8, R12 ;  /* 0x00000008ff0c7819 */ /* 0x000fe2000001160c */
[----:B-1----:R-:W1:Y:S01]  /*4470*/  LDSM.16.MT88.4 R20, [R179+0x7000] ;  /* 0x00700000b314783b */ /* 0x002e620000004200 */
[----:B------:R-:W-:Y:S01]  /*4480*/  SHF.R.U32.HI R9, RZ, 0x18, R9 ;  /* 0x00000018ff097819 */ /* 0x000fe20000011609 */
[----:B------:R-:W-:Y:S01]  /*4490*/  HMMA.16816.F32 R92, R4, R30, R92 ;  /* 0x0000001e045c723c */ /* 0x000fe2000000185c */
[----:B------:R-:W-:Y:S01]  /*44a0*/  LOP3.LUT R27, R27, 0xff, RZ, 0xc0, !PT ;  /* 0x000000ff1b1b7812 */ /* 0x000fe200078ec0ff */
[----:B------:R-:W-:Y:S01]  /*44b0*/  FADD.FTZ R58, R153, R58 ;  /* 0x0000003a993a7221 */ /* 0x000fe20000010000 */
[----:B------:R-:W-:Y:S01]  /*44c0*/  PRMT R8, R8, 0x5410, R13 ;  /* 0x0000541008087816 */ /* 0x000fe2000000000d */
[----:B------:R-:W5:Y:S01]  /*44d0*/  MUFU.EX2 R34, R34 ;  /* 0x0000002200227308 */ /* 0x000f620000000800 */
[----:B------:R-:W-:Y:S01]  /*44e0*/  PRMT R25, R25, 0x5410, R12 ;  /* 0x0000541019197816 */ /* 0x000fe2000000000c */
[----:B---3--:R-:W-:Y:S01]  /*44f0*/  FADD.FTZ R62, R28, R62 ;  /* 0x0000003e1c3e7221 */ /* 0x008fe20000010000 */
[----:B------:R-:W-:Y:S01]  /*4500*/  PRMT R27, R27, 0x5410, R9 ;  /* 0x000054101b1b7816 */ /* 0x000fe20000000009 */
[----:B------:R-:W-:Y:S01]  /*4510*/  FFMA.FTZ R30, R170, UR4, -R146 ;  /* 0x00000004aa1e7c23 */ /* 0x000fe20008010892 */
[--C-:B------:R-:W-:Y:S01]  /*4520*/  HSET2.LE.AND R26, R8, R54.reuse, PT ;  /* 0x00000036081a7233 */ /* 0x100fe20003803000 */
[----:B------:R-:W3:Y:S01]  /*4530*/  LDSM.16.MT88.4 R12, [R177+0x7000] ;  /* 0x00700000b10c783b */ /* 0x000ee20000004200 */
[C---:B------:R-:W-:Y:S01]  /*4540*/  F2FP.F16.F32.PACK_AB R171, R154.reuse, R153 ;  /* 0x000000999aab723e */ /* 0x040fe200000000ff */
[----:B------:R-:W-:Y:S01]  /*4550*/  MUFU.EX2 R200, R200 ;  /* 0x000000c800c87308 */ /* 0x000fe20000000800 */
[--C-:B--2---:R-:W-:Y:S01]  /*4560*/  HSET2.LE.AND R168, R25, R54.reuse, PT ;  /* 0x0000003619a87233 */ /* 0x104fe20003803000 */
[----:B------:R-:W2:Y:S01]  /*4570*/  LDSM.16.MT88.4 R8, [R176+0x7000] ;  /* 0x00700000b008783b */ /* 0x000ea20000004200 */
[--C-:B------:R-:W-:Y:S01]  /*4580*/  HSET2.LE.AND R25, R27, R54.reuse, PT ;  /* 0x000000361b197233 */ /* 0x100fe20003803000 */
[----:B----4-:R-:W-:Y:S01]  /*4590*/  FADD.FTZ R61, R35, R61 ;  /* 0x0000003d233d7221 */ /* 0x010fe20000010000 */
[----:B------:R-:W-:Y:S01]  /*45a0*/  LOP3.LUT R175, R209, UR29, R16, 0x96, !PT ;  /* 0x0000001dd1af7c12 */ /* 0x000fe2000f8e9610 */
[----:B------:R-:W-:Y:S01]  /*45b0*/  FADD.FTZ R58, R154, R58 ;  /* 0x0000003a9a3a7221 */ /* 0x000fe20000010000 */
[----:B------:R-:W-:Y:S01]  /*45c0*/  F2FP.F16.F32.PACK_AB R166, R32, R33 ;  /* 0x0000002120a6723e */ /* 0x000fe200000000ff */
[----:B------:R-:W4:Y:S01]  /*45d0*/  LDSM.16.MT88.4 R16, [R178+0x7000] ;  /* 0x00700000b210783b */ /* 0x000f220000004200 */
[----:B------:R-:W-:Y:S01]  /*45e0*/  HSET2.LE.AND R24, R24, R54, PT ;  /* 0x0000003618187233 */ /* 0x000fe20003803000 */
[----:B------:R-:W1:Y:S01]  /*45f0*/  MUFU.EX2 R30, R30 ;  /* 0x0000001e001e7308 */ /* 0x000e620000000800 */
[----:B------:R-:W-:Y:S01]  /*4600*/  LOP3.LUT R26, R26, R171, RZ, 0xc0, !PT ;  /* 0x000000ab1a1a7212 */ /* 0x000fe200078ec0ff */
[----:B-----5:R-:W-:Y:S01]  /*4610*/  FADD.FTZ R61, R34, R61 ;  /* 0x0000003d223d7221 */ /* 0x020fe20000010000 */
[C---:B------:R-:W-:Y:S01]  /*4620*/  F2FP.F16.F32.PACK_AB R27, R29.reuse, R28 ;  /* 0x0000001c1d1b723e */ /* 0x040fe200000000ff */
[----:B------:R-:W-:Y:S01]  /*4630*/  FADD.FTZ R62, R29, R62 ;  /* 0x0000003e1d3e7221 */ /* 0x000fe20000010000 */
[----:B------:R-:W-:Y:S01]  /*4640*/  F2FP.F16.F32.PACK_AB R171, R152, R149 ;  /* 0x0000009598ab723e */ /* 0x000fe200000000ff */
[----:B------:R-:W-:Y:S01]  /*4650*/  VIADD R173, R181, 0x1800 ;  /* 0x00001800b5ad7836 */ /* 0x000fe20000000000 */
[----:B------:R-:W-:Y:S01]  /*4660*/  LOP3.LUT R25, R25, R166, RZ, 0xc0, !PT ;  /* 0x000000a619197212 */ /* 0x000fe200078ec0ff */
[----:B------:R-:W-:Y:S01]  /*4670*/  FFMA.FTZ R166, R169, UR4, -R146 ;  /* 0x00000004a9a67c23 */ /* 0x000fe20008010892 */
[----:B------:R-:W-:Y:S01]  /*4680*/  SHF.R.U32.HI R5, RZ, 0x10, R208 ;  /* 0x00000010ff057819 */ /* 0x000fe200000116d0 */
[----:B------:R-:W-:Y:S01]  /*4690*/  MUFU.EX2 R199, R199 ;  /* 0x000000c700c77308 */ /* 0x000fe20000000800 */
[----:B------:R-:W-:-:S02]  /*46a0*/  LOP3.LUT R31, R175, 0xffff, RZ, 0xc0, !PT ;  /* 0x0000ffffaf1f7812 */ /* 0x000fc400078ec0ff */
[----:B------:R-:W-:Y:S02]  /*46b0*/  LOP3.LUT R27, R24, R27, RZ, 0xc0, !PT ;  /* 0x0000001b181b7212 */ /* 0x000fe400078ec0ff */
[----:B------:R-:W-:Y:S02]  /*46c0*/  LOP3.LUT R24, R168, R171, RZ, 0xc0, !PT ;  /* 0x000000aba8187212 */ /* 0x000fe400078ec0ff */
[----:B------:R-:W-:Y:S01]  /*46d0*/  LOP3.LUT R168, R208, 0xffff, RZ, 0xc0, !PT ;  /* 0x0000ffffd0a87812 */ /* 0x000fe200078ec0ff */
[----:B------:R-:W5:Y:S01]  /*46e0*/  MUFU.EX2 R166, R166 ;  /* 0x000000a600a67308 */ /* 0x000f620000000800 */
[----:B------:R-:W-:Y:S01]  /*46f0*/  SHF.R.U32.HI R4, RZ, 0x18, R208 ;  /* 0x00000018ff047819 */ /* 0x000fe200000116d0 */
[----:B-1----:R-:W-:Y:S01]  /*4700*/  FADD.FTZ R61, R30, R61 ;  /* 0x0000003d1e3d7221 */ /* 0x002fe20000010000 */
[----:B------:R-:W-:Y:S01]  /*4710*/  LOP3.LUT R5, R5, 0xff, RZ, 0xc0, !PT ;  /* 0x000000ff05057812 */ /* 0x000fe200078ec0ff */
[----:B------:R-:W-:Y:S01]  /*4720*/  HMMA.16816.F32 R124, R24, R20, R124 ;  /* 0x00000014187c723c */ /* 0x000fe2000000187c */
[----:B------:R-:W-:-:S02]  /*4730*/  SHF.R.U32.HI R31, RZ, 0x8, R31 ;  /* 0x00000008ff1f7819 */ /* 0x000fc4000001161f */
[----:B------:R-:W-:Y:S01]  /*4740*/  LOP3.LUT R7, R175, 0xff, RZ, 0xc0, !PT ;  /* 0x000000ffaf077812 */ /* 0x000fe200078ec0ff */
[----:B------:R-:W1:Y:S01]  /*4750*/  MUFU.EX2 R159, R159 ;  /* 0x0000009f009f7308 */ /* 0x000e620000000800 */
[----:B------:R-:W-:Y:S01]  /*4760*/  LOP3.LUT R6, R208, 0xff, RZ, 0xc0, !PT ;  /* 0x000000ffd0067812 */ /* 0x000fe200078ec0ff */
[C---:B---3--:R-:W-:Y:S01]  /*4770*/  HMMA.16816.F32 R76, R24.reuse, R12, R76 ;  /* 0x0000000c184c723c */ /* 0x048fe2000000184c */
[----:B------:R-:W-:Y:S02]  /*4780*/  SHF.R.U32.HI R168, RZ, 0x8, R168 ;  /* 0x00000008ffa87819 */ /* 0x000fe400000116a8 */
[----:B------:R-:W-:Y:S02]  /*4790*/  PRMT R4, R5, 0x5410, R4 ;  /* 0x0000541005047816 */ /* 0x000fe40000000004 */
[----:B------:R-:W-:Y:S01]  /*47a0*/  PRMT R5, R7, 0x5410, R31 ;  /* 0x0000541007057816 */ /* 0x000fe2000000001f */
[----:B--2---:R-:W-:Y:S01]  /*47b0*/  HMMA.16816.F32 R84, R24, R8, R84 ;  /* 0x000000081854723c */ /* 0x004fe20000001854 */
[----:B------:R2:W3:Y:S01]  /*47c0*/  MUFU.EX2 R31, R167 ;  /* 0x000000a7001f7308 */ /* 0x0004e20000000800 */
[----:B------:R-:W-:Y:S01]  /*47d0*/  PRMT R6, R6, 0x5410, R168 ;  /* 0x0000541006067816 */ /* 0x000fe200000000a8 */
[----:B-----5:R-:W-:Y:S01]  /*47e0*/  FADD.FTZ R61, R166, R61 ;  /* 0x0000003da63d7221 */ /* 0x020fe20000010000 */
[----:B------:R-:W-:-:S02]  /*47f0*/  F2FP.F16.F32.PACK_AB R7, R141, R142 ;  /* 0x0000008e8d07723e */ /* 0x000fc400000000ff */
[--C-:B------:R-:W-:Y:S01]  /*4800*/  HSET2.LE.AND R4, R4, R54.reuse, PT ;  /* 0x0000003604047233 */ /* 0x100fe20003803000 */
[C---:B----4-:R-:W-:Y:S01]  /*4810*/  HMMA.16816.F32 R108, R24.reuse, R16, R108 ;  /* 0x00000010186c723c */ /* 0x050fe2000000186c */
[--C-:B------:R-:W-:Y:S01]  /*4820*/  HSET2.LE.AND R6, R6, R54.reuse, PT ;  /* 0x0000003606067233 */ /* 0x100fe20003803000 */
[----:B------:R-:W4:Y:S01]  /*4830*/  MUFU.EX2 R157, R157 ;  /* 0x0000009d009d7308 */ /* 0x000f220000000800 */
[----:B------:R-:W-:Y:S01]  /*4840*/  HSET2.LE.AND R5, R5, R54, PT ;  /* 0x0000003605057233 */ /* 0x000fe20003803000 */
[----:B-1----:R-:W-:Y:S01]  /*4850*/  FADD.FTZ R62, R159, R62 ;  /* 0x0000003e9f3e7221 */ /* 0x002fe20000010000 */
[----:B------:R-:W-:Y:S01]  /*4860*/  F2FP.F16.F32.PACK_AB R169, R43, R47 ;  /* 0x0000002f2ba9723e */ /* 0x000fe200000000ff */
[C---:B------:R-:W-:Y:S01]  /*4870*/  HMMA.16816.F32 R104, R24.reuse, R18, R104 ;  /* 0x000000121868723c */ /* 0x040fe20000001868 */
[----:B------:R-:W-:Y:S02]  /*4880*/  LOP3.LUT R6, R6, R7, RZ, 0xc0, !PT ;  /* 0x0000000706067212 */ /* 0x000fe400078ec0ff */
[----:B------:R-:W-:Y:S01]  /*4890*/  F2FP.F16.F32.PACK_AB R7, R166, R30 ;  /* 0x0000001ea607723e */ /* 0x000fe200000000ff */
[----:B------:R-:W-:Y:S01]  /*48a0*/  MUFU.EX2 R150, R150 ;  /* 0x0000009600967308 */ /* 0x000fe20000000800 */
[--C-:B--2---:R-:W-:Y:S01]  /*48b0*/  SHF.R.U32.HI R167, RZ, 0x10, R175.reuse ;  /* 0x00000010ffa77819 */ /* 0x104fe200000116af */
[----:B------:R-:W-:Y:S01]  /*48c0*/  HMMA.16816.F32 R120, R24, R22, R120 ;  /* 0x000000161878723c */ /* 0x000fe20000001878 */
[----:B------:R-:W-:Y:S01]  /*48d0*/  SHF.R.U32.HI R175, RZ, 0x18, R175 ;  /* 0x00000018ffaf7819 */ /* 0x000fe200000116af */
[----:B---3--:R-:W-:Y:S01]  /*48e0*/  FADD.FTZ R58, R31, R58 ;  /* 0x0000003a1f3a7221 */ /* 0x008fe20000010000 */
[----:B------:R-:W-:-:S02]  /*48f0*/  LOP3.LUT R167, R167, 0xff, RZ, 0xc0, !PT ;  /* 0x000000ffa7a77812 */ /* 0x000fc400078ec0ff */
[----:B------:R-:W-:Y:S01]  /*4900*/  F2FP.F16.F32.PACK_AB R168, R34, R35 ;  /* 0x0000002322a8723e */ /* 0x000fe200000000ff */
[C---:B------:R-:W-:Y:S01]  /*4910*/  HMMA.16816.F32 R100, R24.reuse, R14, R100 ;  /* 0x0000000e1864723c */ /* 0x040fe20000001864 */
[----:B------:R-:W-:Y:S01]  /*4920*/  PRMT R167, R167, 0x5410, R175 ;  /* 0x00005410a7a77816 */ /* 0x000fe200000000af */
[----:B------:R-:W-:Y:S01]  /*4930*/  IMAD.WIDE.U32 R174, R174, -0x2daee0ad, RZ ;  /* 0xd2511f53aeae7825 */ /* 0x000fe200078e00ff */
[----:B------:R-:W-:Y:S01]  /*4940*/  LOP3.LUT R7, R4, R7, RZ, 0xc0, !PT ;  /* 0x0000000704077212 */ /* 0x000fe200078ec0ff */
[----:B------:R-:W-:Y:S01]  /*4950*/  MUFU.EX2 R201, R201 ;  /* 0x000000c900c97308 */ /* 0x000fe20000000800 */
[----:B------:R-:W-:Y:S01]  /*4960*/  LOP3.LUT R4, R5, R169, RZ, 0xc0, !PT ;  /* 0x000000a905047212 */ /* 0x000fe200078ec0ff */
[----:B------:R-:W-:Y:S01]  /*4970*/  HMMA.16816.F32 R88, R24, R10, R88 ;  /* 0x0000000a1858723c */ /* 0x000fe20000001858 */
[----:B------:R-:W-:Y:S01]  /*4980*/  HSET2.LE.AND R167, R167, R54, PT ;  /* 0x00000036a7a77233 */ /* 0x000fe20003803000 */
[----:B------:R-:W-:Y:S01]  /*4990*/  FADD.FTZ R58, R165, R58 ;  /* 0x0000003aa53a7221 */ /* 0x000fe20000010000 */
[----:B------:R-:W-:Y:S01]  /*49a0*/  LOP3.LUT R204, R175, UR28, R204, 0x96, !PT ;  /* 0x0000001cafcc7c12 */ /* 0x000fe2000f8e96cc */
[C---:B----4-:R-:W-:Y:S01]  /*49b0*/  FADD.FTZ R62, R157.reuse, R62 ;  /* 0x0000003e9d3e7221 */ /* 0x050fe20000010000 */
[----:B------:R-:W-:Y:S01]  /*49c0*/  F2FP.F16.F32.PACK_AB R144, R157, R159 ;  /* 0x0000009f9d90723e */ /* 0x000fe200000000ff */
[----:B------:R-:W1:Y:S01]  /*49d0*/  MUFU.EX2 R147, R147 ;  /* 0x0000009300937308 */ /* 0x000e620000000800 */
[----:B------:R-:W-:Y:S01]  /*49e0*/  LOP3.LUT R5, R167, R168, RZ, 0xc0, !PT ;  /* 0x000000a8a7057212 */ /* 0x000fe200078ec0ff */
[----:B------:R-:W-:Y:S01]  /*49f0*/  FADD.FTZ R58, R164, R58 ;  /* 0x0000003aa43a7221 */ /* 0x000fe20000010000 */
[----:B------:R-:W-:Y:S01]  /*4a00*/  LOP3.LUT R25, R174, 0xff, RZ, 0xc0, !PT ;  /* 0x000000ffae197812 */ /* 0x000fe200078ec0ff */
[----:B------:R-:W-:Y:S01]  /*4a10*/  FADD.FTZ R62, R158, R62 ;  /* 0x0000003e9e3e7221 */ /* 0x000fe20000010000 */
[----:B------:R-:W-:-:S03]  /*4a20*/  LOP3.LUT R206, R163, UR28, R206, 0x96, !PT ;  /* 0x0000001ca3ce7c12 */ /* 0x000fc6000f8e96ce */
[----:B------:R-:W-:Y:S01]  /*4a30*/  HMMA.16816.F32 R112, R4, R16, R112 ;  /* 0x000000100470723c */ /* 0x000fe20000001870 */
[----:B------:R-:W2:Y:S01]  /*4a40*/  MUFU.EX2 R143, R143 ;  /* 0x0000008f008f7308 */ /* 0x000ea20000000800 */
[----:B------:R-:W-:-:S04]  /*4a50*/  SHF.R.U32.HI R155, RZ, 0x10, R206 ;  /* 0x00000010ff9b7819 */ /* 0x000fc800000116ce */
[C---:B------:R-:W-:Y:S01]  /*4a60*/  HMMA.16816.F32 R128, R4.reuse, R20, R128 ;  /* 0x000000140480723c */ /* 0x040fe20000001880 */
[--C-:B------:R-:W-:Y:S02]  /*4a70*/  SHF.R.U32.HI R17, RZ, 0x10, R174.reuse ;  /* 0x00000010ff117819 */ /* 0x100fe400000116ae */
[----:B------:R-:W-:Y:S01]  /*4a80*/  SHF.R.U32.HI R16, RZ, 0x18, R174 ;  /* 0x00000018ff107819 */ /* 0x000fe200000116ae */
[----:B------:R-:W-:Y:S01]  /*4a90*/  MUFU.EX2 R202, R202 ;  /* 0x000000ca00ca7308 */ /* 0x000fe20000000800 */
[----:B------:R-:W-:Y:S01]  /*4aa0*/  LOP3.LUT R148, R155, 0xff, RZ, 0xc0, !PT ;  /* 0x000000ff9b947812 */ /* 0x000fe200078ec0ff */
[C---:B------:R-:W-:Y:S01]  /*4ab0*/  HMMA.16816.F32 R68, R4.reuse, R18, R68 ;  /* 0x000000120444723c */ /* 0x040fe20000001844 */
[----:B------:R-:W-:Y:S01]  /*4ac0*/  LOP3.LUT R20, R174, 0xffff, RZ, 0xc0, !PT ;  /* 0x0000ffffae147812 */ /* 0x000fe200078ec0ff */
[----:B-1----:R-:W-:Y:S01]  /*4ad0*/  FADD.FTZ R53, R147, R53 ;  /* 0x0000003593357221 */ /* 0x002fe20000010000 */
[----:B------:R-:W-:Y:S02]  /*4ae0*/  VIADD R175, R181, 0x800 ;  /* 0x00000800b5af7836 */ /* 0x000fe40000000000 */
[----:B------:R-:W-:Y:S01]  /*4af0*/  SHF.R.U32.HI R20, RZ, 0x8, R20 ;  /* 0x00000008ff147819 */ /* 0x000fe20000011614 */
[C---:B------:R-:W-:Y:S01]  /*4b00*/  HMMA.16816.F32 R72, R4.reuse, R12, R72 ;  /* 0x0000000c0448723c */ /* 0x040fe20000001848 */
[C---:B------:R-:W-:Y:S01]  /*4b10*/  LOP3.LUT R18, R204.reuse, 0xffff, RZ, 0xc0, !PT ;  /* 0x0000ffffcc127812 */ /* 0x040fe200078ec0ff */
[----:B------:R-:W-:Y:S01]  /*4b20*/  MUFU.EX2 R56, R66 ;  /* 0x0000004200387308 */ /* 0x000fe20000000800 */
[----:B------:R-:W-:Y:S01]  /*4b30*/  LOP3.LUT R19, R17, 0xff, RZ, 0xc0, !PT ;  /* 0x000000ff11137812 */ /* 0x000fe200078ec0ff */
[----:B--2---:R-:W-:Y:S01]  /*4b40*/  FADD.FTZ R53, R143, R53 ;  /* 0x000000358f357221 */ /* 0x004fe20000010000 */
[----:B------:R-:W-:Y:S01]  /*4b50*/  LOP3.LUT R17, R204, 0xff, RZ, 0xc0, !PT ;  /* 0x000000ffcc117812 */ /* 0x000fe200078ec0ff */
[----:B------:R-:W-:Y:S01]  /*4b60*/  HMMA.16816.F32 R80, R4, R14, R80 ;  /* 0x0000000e0450723c */ /* 0x000fe20000001850 */
[----:B------:R-:W-:Y:S01]  /*4b70*/  SHF.R.U32.HI R18, RZ, 0x8, R18 ;  /* 0x00000008ff127819 */ /* 0x000fe20000011612 */
[----:B------:R-:W-:Y:S01]  /*4b80*/  VIADD R174, R181, 0x1000 ;  /* 0x00001000b5ae7836 */ /* 0x000fe20000000000 */
[----:B------:R-:W-:-:S02]  /*4b90*/  SHF.R.U32.HI R13, RZ, 0x10, R204 ;  /* 0x00000010ff0d7819 */ /* 0x000fc400000116cc */
[----:B------:R-:W-:Y:S01]  /*4ba0*/  PRMT R25, R25, 0x5410, R20 ;  /* 0x0000541019197816 */ /* 0x000fe20000000014 */
[C---:B------:R-:W-:Y:S01]  /*4bb0*/  HMMA.16816.F32 R96, R4.reuse, R8, R96 ;  /* 0x000000080460723c */ /* 0x040fe20000001860 */
[----:B------:R-:W-:Y:S02]  /*4bc0*/  PRMT R12, R19, 0x5410, R16 ;  /* 0x00005410130c7816 */ /* 0x000fe40000000010 */
[----:B------:R-:W-:Y:S02]  /*4bd0*/  PRMT R17, R17, 0x5410, R18 ;  /* 0x0000541011117816 */ /* 0x000fe40000000012 */
[----:B------:R-:W-:Y:S01]  /*4be0*/  SHF.R.U32.HI R204, RZ, 0x18, R204 ;  /* 0x00000018ffcc7819 */ /* 0x000fe200000116cc */
[----:B------:R-:W-:Y:S01]  /*4bf0*/  HMMA.16816.F32 R116, R4, R22, R116 ;  /* 0x000000160474723c */ /* 0x000fe20000001874 */
[----:B------:R-:W-:Y:S01]  /*4c00*/  LOP3.LUT R13, R13, 0xff, RZ, 0xc0, !PT ;  /* 0x000000ff0d0d7812 */ /* 0x000fe200078ec0ff */
[----:B------:R-:W1:Y:S01]  /*4c10*/  LDSM.16.MT88.4 R20, [R179+0x7800] ;  /* 0x00780000b314783b */ /* 0x000e620000004200 */
[----:B------:R-:W-:-:S02]  /*4c20*/  HSET2.LE.AND R24, R17, R54, PT ;  /* 0x0000003611187233 */ /* 0x000fc40003803000 */
[----:B------:R-:W-:Y:S01]  /*4c30*/  F2FP.F16.F32.PACK_AB R14, R165, R31 ;  /* 0x0000001fa50e723e */ /* 0x000fe200000000ff */
[----:B------:R-:W-:Y:S01]  /*4c40*/  HMMA.16816.F32 R92, R4, R10, R92 ;  /* 0x0000000a045c723c */ /* 0x000fe2000000185c */
[----:B------:R-:W-:Y:S01]  /*4c50*/  PRMT R13, R13, 0x5410, R204 ;  /* 0x000054100d0d7816 */ /* 0x000fe200000000cc */
[----:B------:R-:W2:Y:S01]  /*4c60*/  LDSM.16.MT88.4 R16, [R178+0x7800] ;  /* 0x00780000b210783b */ /* 0x000ea20000004200 */
[--C-:B------:R-:W-:Y:S02]  /*4c70*/  HSET2.LE.AND R26, R25, R54.reuse, PT ;  /* 0x00000036191a7233 */ /* 0x100fe40003803000 */
[----:B------:R-:W-:Y:S02]  /*4c80*/  HSET2.LE.AND R27, R12, R54, PT ;  /* 0x000000360c1b7233 */ /* 0x000fe40003803000 */
[C---:B------:R-:W-:Y:S01]  /*4c90*/  F2FP.F16.F32.PACK_AB R9, R200.reuse, R164 ;  /* 0x000000a4c809723e */ /* 0x040fe200000000ff */
[----:B------:R-:W-:Y:S01]  /*4ca0*/  FADD.FTZ R200, R200, R58 ;  /* 0x0000003ac8c87221 */ /* 0x000fe20000010000 */
[C---:B------:R-:W-:Y:S01]  /*4cb0*/  F2FP.F16.F32.PACK_AB R8, R199.reuse, R158 ;  /* 0x0000009ec708723e */ /* 0x040fe200000000ff */
[----:B------:R-:W-:Y:S01]  /*4cc0*/  FADD.FTZ R199, R199, R62 ;  /* 0x0000003ec7c77221 */ /* 0x000fe20000010000 */
[----:B------:R-:W-:-:S02]  /*4cd0*/  LOP3.LUT R24, R24, R14, RZ, 0xc0, !PT ;  /* 0x0000000e18187212 */ /* 0x000fc400078ec0ff */
[----:B------:R-:W-:Y:S02]  /*4ce0*/  HSET2.LE.AND R25, R13, R54, PT ;  /* 0x000000360d197233 */ /* 0x000fe40003803000 */
[----:B------:R-:W-:Y:S01]  /*4cf0*/  LOP3.LUT R26, R26, R9, RZ, 0xc0, !PT ;  /* 0x000000091a1a7212 */ /* 0x000fe200078ec0ff */
[----:B------:R-:W3:Y:S01]  /*4d00*/  LDSM.16.MT88.4 R12, [R177+0x7800] ;  /* 0x00780000b10c783b */ /* 0x000ee20000004200 */
[----:B------:R-:W-:Y:S02]  /*4d10*/  LOP3.LUT R27, R27, R8, RZ, 0xc0, !PT ;  /* 0x000000081b1b7212 */ /* 0x000fe400078ec0ff */
[----:B------:R-:W-:Y:S01]  /*4d20*/  LOP3.LUT R25, R25, R144, RZ, 0xc0, !PT ;  /* 0x0000009019197212 */ /* 0x000fe200078ec0ff */
[----:B------:R-:W4:Y:S01]  /*4d30*/  LDSM.16.MT88.4 R8, [R176+0x7800] ;  /* 0x00780000b008783b */ /* 0x000f220000004200 */
[----:B------:R-:W-:Y:S01]  /*4d40*/  FFMA.FTZ R144, R151, UR4, -R146 ;  /* 0x0000000497907c23 */ /* 0x000fe20008010892 */
[----:B------:R-:W-:Y:S02]  /*4d50*/  LOP3.LUT R5, R162, 0xffff, RZ, 0xc0, !PT ;  /* 0x0000ffffa2057812 */ /* 0x000fe400078ec0ff */
[----:B------:R-:W-:-:S02]  /*4d60*/  SHF.R.U32.HI R6, RZ, 0x10, R162 ;  /* 0x00000010ff067819 */ /* 0x000fc400000116a2 */
[----:B------:R-:W-:Y:S01]  /*4d70*/  LOP3.LUT R151, R206, 0xffff, RZ, 0xc0, !PT ;  /* 0x0000ffffce977812 */ /* 0x000fe200078ec0ff */
[----:B------:R-:W5:Y:S01]  /*4d80*/  MUFU.EX2 R144, R144 ;  /* 0x0000009000907308 */ /* 0x000f620000000800 */
[----:B------:R-:W-:Y:S02]  /*4d90*/  LOP3.LUT R4, R162, 0xff, RZ, 0xc0, !PT ;  /* 0x000000ffa2047812 */ /* 0x000fe400078ec0ff */
[----:B------:R-:W-:Y:S02]  /*4da0*/  SHF.R.U32.HI R5, RZ, 0x8, R5 ;  /* 0x00000008ff057819 */ /* 0x000fe40000011605 */
[----:B------:R-:W-:Y:S02]  /*4db0*/  SHF.R.U32.HI R162, RZ, 0x18, R162 ;  /* 0x00000018ffa27819 */ /* 0x000fe400000116a2 */
[----:B------:R-:W-:Y:S02]  /*4dc0*/  LOP3.LUT R6, R6, 0xff, RZ, 0xc0, !PT ;  /* 0x000000ff06067812 */ /* 0x000fe400078ec0ff */
[----:B------:R-:W-:Y:S01]  /*4dd0*/  LOP3.LUT R7, R206, 0xff, RZ, 0xc0, !PT ;  /* 0x000000ffce077812 */ /* 0x000fe200078ec0ff */
[----:B-1----:R-:W-:Y:S01]  /*4de0*/  HMMA.16816.F32 R124, R24, R20, R124 ;  /* 0x00000014187c723c */ /* 0x002fe2000000187c */
[----:B------:R-:W-:-:S02]  /*4df0*/  SHF.R.U32.HI R151, RZ, 0x8, R151 ;  /* 0x00000008ff977819 */ /* 0x000fc40000011697 */
[----:B------:R-:W-:Y:S02]  /*4e00*/  SHF.R.U32.HI R206, RZ, 0x18, R206 ;  /* 0x00000018ffce7819 */ /* 0x000fe400000116ce */
[----:B------:R-:W-:Y:S01]  /*4e10*/  PRMT R4, R4, 0x5410, R5 ;  /* 0x0000541004047816 */ /* 0x000fe20000000005 */
[C---:B------:R-:W-:Y:S01]  /*4e20*/  HMMA.16816.F32 R120, R24.reuse, R22, R120 ;  /* 0x000000161878723c */ /* 0x040fe20000001878 */
[----:B------:R-:W-:Y:S01]  /*4e30*/  PRMT R6, R6, 0x5410, R162 ;  /* 0x0000541006067816 */ /* 0x000fe200000000a2 */
[----:B-----5:R-:W-:Y:S01]  /*4e40*/  FADD.FTZ R61, R144, R61 ;  /* 0x0000003d903d7221 */ /* 0x020fe20000010000 */
[----:B------:R-:W-:Y:S02]  /*4e50*/  PRMT R7, R7, 0x5410, R151 ;  /* 0x0000541007077816 */ /* 0x000fe40000000097 */
[----:B------:R-:W-:Y:S01]  /*4e60*/  PRMT R5, R148, 0x5410, R206 ;  /* 0x0000541094057816 */ /* 0x000fe200000000ce */
[----:B------:R-:W-:Y:S01]  /*4e70*/  FADD.FTZ R61, R56, R61 ;  /* 0x0000003d383d7221 */ /* 0x000fe20000010000 */
[--C-:B------:R-:W-:Y:S01]  /*4e80*/  HSET2.LE.AND R57, R4, R54.reuse, PT ;  /* 0x0000003604397233 */ /* 0x100fe20003803000 */
[----:B--2---:R-:W-:Y:S01]  /*4e90*/  HMMA.16816.F32 R108, R24, R16, R108 ;  /* 0x00000010186c723c */ /* 0x004fe2000000186c */
[--C-:B------:R-:W-:Y:S01]  /*4ea0*/  HSET2.LE.AND R4, R6, R54.reuse, PT ;  /* 0x0000003606047233 */ /* 0x100fe20003803000 */
[----:B------:R-:W-:Y:S01]  /*4eb0*/  FADD.FTZ R61, R150, R61 ;  /* 0x0000003d963d7221 */ /* 0x000fe20000010000 */
[----:B------:R-:W-:-:S02]  /*4ec0*/  HSET2.LE.AND R63, R7, R54, PT ;  /* 0x00000036073f7233 */ /* 0x000fc40003803000 */
[----:B------:R-:W-:Y:S01]  /*4ed0*/  HSET2.LE.AND R5, R5, R54, PT ;  /* 0x0000003605057233 */ /* 0x000fe20003803000 */
[C---:B------:R-:W-:Y:S01]  /*4ee0*/  HMMA.16816.F32 R104, R24.reuse, R18, R104 ;  /* 0x000000121868723c */ /* 0x040fe20000001868 */
[C---:B------:R-:W-:Y:S01]  /*4ef0*/  F2FP.F16.F32.PACK_AB R7, R201.reuse, R150 ;  /* 0x00000096c907723e */ /* 0x040fe200000000ff */
[----:B------:R-:W-:Y:S01]  /*4f00*/  FADD.FTZ R201, R201, R61 ;  /* 0x0000003dc9c97221 */ /* 0x000fe20000010000 */
[----:B------:R-:W-:Y:S02]  /*4f10*/  F2FP.F16.F32.PACK_AB R54, R147, R160 ;  /* 0x000000a09336723e */ /* 0x000fe400000000ff */
[----:B------:R-:W-:Y:S01]  /*4f20*/  F2FP.F16.F32.PACK_AB R6, R202, R143 ;  /* 0x0000008fca06723e */ /* 0x000fe200000000ff */
[----:B---3--:R-:W-:Y:S01]  /*4f30*/  HMMA.16816.F32 R76, R24, R12, R76 ;  /* 0x0000000c184c723c */ /* 0x008fe2000000184c */
[----:B------:R-:W-:Y:S01]  /*4f40*/  F2FP.F16.F32.PACK_AB R64, R56, R144 ;  /* 0x000000903840723e */ /* 0x000fe200000000ff */
[----:B------:R-:W-:Y:S01]  /*4f50*/  FADD.FTZ R202, R202, R53 ;  /* 0x00000035caca7221 */ /* 0x000fe20000010000 */
[----:B------:R-:W-:-:S02]  /*4f60*/  LOP3.LUT R7, R4, R7, RZ, 0xc0, !PT ;  /* 0x0000000704077212 */ /* 0x000fc400078ec0ff */
[----:B------:R-:W-:Y:S01]  /*4f70*/  LOP3.LUT R6, R57, R6, RZ, 0xc0, !PT ;  /* 0x0000000639067212 */ /* 0x000fe200078ec0ff */
[----:B------:R-:W-:Y:S01]  /*4f80*/  HMMA.16816.F32 R100, R24, R14, R100 ;  /* 0x0000000e1864723c */ /* 0x000fe20000001864 */
[----:B------:R-:W-:Y:S02]  /*4f90*/  LOP3.LUT R4, R63, R54, RZ, 0xc0, !PT ;  /* 0x000000363f047212 */ /* 0x000fe400078ec0ff */
[----:B------:R-:W-:-:S03]  /*4fa0*/  LOP3.LUT R5, R5, R64, RZ, 0xc0, !PT ;  /* 0x0000004005057212 */ /* 0x000fc600078ec0ff */
[C---:B----4-:R-:W-:Y:S06]  /*4fb0*/  HMMA.16816.F32 R84, R24.reuse, R8, R84 ;  /* 0x000000081854723c */ /* 0x050fec0000001854 */
        /* <DEDUP_REMOVED lines=9> */
[----:B------:R-:W-:-:S08]  /*5050*/  NOP ;  /* 0x0000000000007918 */ /* 0x000fd00000000000 */
[----:B------:R-:W-:-:S15]  /*5060*/  @!P0 BRA `(.L_x_730) ;  /* 0x0000004000888947 */ /* 0x000fde0003800000 */
[----:B------:R-:W-:Y:S01]  /*5070*/  VIADD R195, R132, 0xfffffffe ;  /* 0xfffffffe84c37836 */ /* 0x000fe20000000000 */
[----:B------:R-:W-:-:S04]  /*5080*/  DEPBAR.LE SB0, 0x0 ;  /* 0x000080000000791a */ /* 0x000fc80000000000 */
[----:B------:R-:W-:Y:S01]  /*5090*/  SHF.R.S32.HI R0, RZ, 0x1f, R195 ;  /* 0x0000001fff007819 */ /* 0x000fe200000114c3 */
[C---:B------:R-:W-:Y:S02]  /*50a0*/  IMAD R2, R195.reuse, UR12, RZ ;  /* 0x0000000cc3027c24 */ /* 0x040fe4000f8e02ff */
[----:B------:R-:W-:-:S04]  /*50b0*/  IMAD.WIDE.U32 R4, R195, UR13, R222 ;  /* 0x0000000dc3047c25 */ /* 0x000fc8000f8e00de */
[----:B------:R-:W-:Y:S01]  /*50c0*/  IMAD R0, R0, UR13, R2 ;  /* 0x0000000d00007c24 */ /* 0x000fe2000f8e0202 */
[----:B------:R-:W-:Y:S01]  /*50d0*/  BAR.SYNC.DEFER_BLOCKING 0x0 ;  /* 0x0000000000007b1d */ /* 0x000fe20000010000 */
[----:B------:R-:W-:Y:S02]  /*50e0*/  LEA R6, P1, R4, UR6, 0x1 ;  /* 0x0000000604067c11 */ /* 0x000fe4000f8208ff */
[----:B------:R-:W-:Y:S02]  /*50f0*/  IMAD.IADD R0, R5, 0x1, R0 ;  /* 0x0000000105007824 */ /* 0x000fe400078e0200 */
[----:B------:R-:W-:-:S03]  /*5100*/  IADD3 R8, P0, R6, UR17, RZ ;  /* 0x0000001106087c10 */ /* 0x000fc6000ff1e0ff */
[----:B------:R-:W-:Y:S01]  /*5110*/  LEA.HI.X R7, R4, UR7, R0, 0x1, P1 ;  /* 0x0000000704077c11 */ /* 0x000fe200088f0c00 */
[----:B------:R-:W-:Y:S01]  /*5120*/  VIADD R0, R132, 0xfffffffe ;  /* 0xfffffffe84007836 */ /* 0x000fe20000000000 */
[----:B------:R-:W-:Y:S02]  /*5130*/  IADD3 R10, P1, R8, UR17, RZ ;  /* 0x00000011080a7c10 */ /* 0x000fe4000ff3e0ff */
[----:B------:R-:W-:Y:S01]  /*5140*/  IADD3.X R9, R7, UR16, RZ, P0, !PT ;  /* 0x0000001007097c10 */ /* 0x000fe200087fe4ff */
[----:B------:R-:W-:Y:S01]  /*5150*/  IMAD R0, R0, 0x40, R231 ;  /* 0x0000004000007824 */ /* 0x000fe200078e02e7 */
[----:B------:R-:W-:Y:S02]  /*5160*/  IADD3 R4, P0, R10, UR17, RZ ;  /* 0x000000110a047c10 */ /* 0x000fe4000ff1e0ff */
[----:B------:R-:W-:Y:S01]  /*5170*/  IADD3.X R11, R9, UR16, RZ, P1, !PT ;  /* 0x00000010090b7c10 */ /* 0x000fe20008ffe4ff */
[C---:B------:R-:W-:Y:S01]  /*5180*/  VIADD R2, R0.reuse, 0x1 ;  /* 0x0000000100027836 */ /* 0x040fe20000000000 */
[----:B------:R-:W-:-:S02]  /*5190*/  ISETP.GE.AND P5, PT, R0, R230, PT ;  /* 0x000000e60000720c */ /* 0x000fc40003fa6270 */
[----:B------:R-:W-:Y:S02]  /*51a0*/  IADD3.X R5, R11, UR16, RZ, P0, !PT ;  /* 0x000000100b057c10 */ /* 0x000fe400087fe4ff */
[-C--:B------:R-:W-:Y:S01]  /*51b0*/  ISETP.GE.AND P1, PT, R0, R229.reuse, PT ;  /* 0x000000e50000720c */ /* 0x080fe20003f26270 */
[----:B------:R-:W-:Y:S01]  /*51c0*/  @!PT LDS RZ, [RZ] ;  /* 0x00000000fffff984 */ /* 0x000fe20000000800 */
[----:B------:R-:W-:Y:S01]  /*51d0*/  @!PT LDS RZ, [RZ] ;  /* 0x00000000fffff984 */ /* 0x000fe20000000800 */
[----:B------:R-:W-:Y:S01]  /*51e0*/  @!PT LDS RZ, [RZ] ;  /* 0x00000000fffff984 */ /* 0x000fe20000000800 */
[----:B------:R-:W-:Y:S01]  /*51f0*/  LDGSTS.E.BYPASS.LTC128B.128 [R187+0x6000], desc[UR30][R6.64] ;  /* 0x0600000006bb7fae */ /* 0x000fe2000b901d5e */
[C---:B------:R-:W-:Y:S02]  /*5200*/  ISETP.GE.AND P2, PT, R2.reuse, R230, PT ;  /* 0x000000e60200720c */ /* 0x040fe40003f46270 */
[C---:B------:R-:W-:Y:S01]  /*5210*/  ISETP.GE.AND P0, PT, R2.reuse, R229, PT ;  /* 0x000000e50200720c */ /* 0x040fe20003f06270 */
[----:B------:R-:W-:Y:S01]  /*5220*/  LDGSTS.E.BYPASS.LTC128B.128 [R187+0x6800], desc[UR30][R8.64] ;  /* 0x0680000008bb7fae */ /* 0x000fe2000b901d5e */
[C---:B------:R-:W-:Y:S02]  /*5230*/  ISETP.GE.AND P4, PT, R2.reuse, R228, PT ;  /* 0x000000e40200720c */ /* 0x040fe40003f86270 */
[----:B------:R-:W-:Y:S01]  /*5240*/  ISETP.GE.AND P3, PT, R2, R198, PT ;  /* 0x000000c60200720c */ /* 0x000fe20003f66270 */
[----:B------:R-:W-:Y:S01]  /*5250*/  LDGSTS.E.BYPASS.LTC128B.128 [R187+0x7000], desc[UR30][R10.64] ;  /* 0x070000000abb7fae */ /* 0x000fe2000b901d5e */
[----:B------:R-:W-:-:S03]  /*5260*/  VIADD R2, R0, 0x8 ;  /* 0x0000000800027836 */ /* 0x000fc60000000000 */
[----:B------:R1:W-:Y:S02]  /*5270*/  LDGSTS.E.BYPASS.LTC128B.128 [R187+0x7800], desc[UR30][R4.64] ;  /* 0x0780000004bb7fae */ /* 0x0003e4000b901d5e */
[----:B------:R-:W-:Y:S02]  /*5280*/  ISETP.GE.AND P6, PT, R2, R229, PT ;  /* 0x000000e50200720c */ /* 0x000fe40003fc6270 */
[----:B------:R-:W-:Y:S04]  /*5290*/  LDSM.16.M88.4 R148, [R186] ;  /* 0x00000000ba94783b */ /* 0x000fe80000000200 */
[----:B------:R-:W2:Y:S04]  /*52a0*/  LDSM.16.M88.4 R36, [R185] ;  /* 0x00000000b924783b */ /* 0x000ea80000000200 */
[----:B------:R-:W3:Y:S04]  /*52b0*/  LDSM.16.M88.4 R12, [R186+0x2000] ;  /* 0x00200000ba0c783b */ /* 0x000ee80000000200 */
[----:B------:R-:W4:Y:S04]  /*52c0*/  LDSM.16.M88.4 R164, [R185+0x800] ;  /* 0x00080000b9a4783b */ /* 0x000f280000000200 */
[----:B------:R-:W5:Y:S04]  /*52d0*/  LDSM.16.M88.4 R156, [R185+0x1000] ;  /* 0x00100000b99c783b */ /* 0x000f680000000200 */
[----:B------:R-:W5:Y:S04]  /*52e0*/  LDSM.16.M88.4 R52, [R185+0x1800] ;  /* 0x00180000b934783b */ /* 0x000f680000000200 */
[----:B-1----:R-:W-:Y:S04]  /*52f0*/  LDSM.16.M88.4 R4, [R183] ;  /* 0x00000000b704783b */ /* 0x002fe80000000200 */
[----:B------:R-:W1:Y:S04]  /*5300*/  LDSM.16.M88.4 R216, [R184] ;  /* 0x00000000b8d8783b */ /* 0x000e680000000200 */
[----:B------:R-:W1:Y:S04]  /*5310*/  LDSM.16.M88.4 R8, [R184+0x2000] ;  /* 0x00200000b808783b */ /* 0x000e680000000200 */
[----:B------:R-:W1:Y:S04]  /*5320*/  LDSM.16.M88.4 R212, [R183+0x800] ;  /* 0x00080000b7d4783b */ /* 0x000e680000000200 */
[----:B------:R-:W1:Y:S04]  /*5330*/  LDSM.16.M88.4 R208, [R183+0x1000] ;  /* 0x00100000b7d0783b */ /* 0x000e680000000200 */
[----:B------:R-:W1:Y:S01]  /*5340*/  LDSM.16.M88.4 R204, [R183+0x1800] ;  /* 0x00180000b7cc783b */ /* 0x000e620000000200 */
[-C--:B--2---:R-:W-:Y:S03]  /*5350*/  HMMA.16816.F32 R48, R148, R36.reuse, RZ ;  /* 0x000000249430723c */ /* 0x084fe600000018ff */
[----:B------:R-:W-:Y:S03]  /*5360*/  LDSM.16.M88.4 R64, [R181] ;  /* 0x00000000b540783b */ /* 0x000fe60000000200 */
[C---:B---3--:R-:W-:Y:S01]  /*5370*/  HMMA.16816.F32 R44, R12.reuse, R36, RZ ;  /* 0x000000240c2c723c */ /* 0x048fe200000018ff */
[----:B------:R-:W2:Y:S04]  /*5380*/  LDSM.16.M88.4 R144, [R182] ;  /* 0x00000000b690783b */ /* 0x000ea80000000200 */
[----:B------:R-:W3:Y:S01]  /*5390*/  LDSM.16.M88.4 R140, [R182+0x2000] ;  /* 0x00200000b68c783b */ /* 0x000ee20000000200 */
[-C--:B------:R-:W-:Y:S03]  /*53a0*/  HMMA.16816.F32 R40, R12, R38.reuse, RZ ;  /* 0x000000260c28723c */ /* 0x080fe600000018ff */
[----:B------:R-:W3:Y:S03]  /*53b0*/  LDSM.16.M88.4 R60, [R175] ;  /* 0x00000000af3c783b */ /* 0x000ee60000000200 */
[----:B------:R-:W-:Y:S01]  /*53c0*/  HMMA.16816.F32 R36, R148, R38, RZ ;  /* 0x000000269424723c */ /* 0x000fe200000018ff */
[----:B------:R-:W-:Y:S04]  /*53d0*/  LDSM.16.M88.4 R56, [R174] ;  /* 0x00000000ae38783b */ /* 0x000fe80000000200 */
[----:B------:R-:W0:Y:S01]  /*53e0*/  LDGDEPBAR ;  /* 0x00000000000079af */ /* 0x000e220000000000 */
[C---:B----4-:R-:W-:Y:S06]  /*53f0*/  HMMA.16816.F32 R32, R12.reuse, R164, RZ ;  /* 0x000000a40c20723c */ /* 0x050fec00000018ff */
[C---:B------:R-:W-:Y:S06]  /*5400*/  HMMA.16816.F32 R28, R12.reuse, R166, RZ ;  /* 0x000000a60c1c723c */ /* 0x040fec00000018ff */
[C---:B-----5:R-:W-:Y:S06]  /*5410*/  HMMA.16816.F32 R24, R12.reuse, R156, RZ ;  /* 0x0000009c0c18723c */ /* 0x060fec00000018ff */
[C---:B------:R-:W-:Y:S06]  /*5420*/  HMMA.16816.F32 R20, R12.reuse, R158, RZ ;  /* 0x0000009e0c14723c */ /* 0x040fec00000018ff */
[C---:B------:R-:W-:Y:S06]  /*5430*/  HMMA.16816.F32 R16, R12.reuse, R52, RZ ;  /* 0x000000340c10723c */ /* 0x040fec00000018ff */
[----:B------:R-:W-:Y:S06]  /*5440*/  HMMA.16816.F32 R12, R12, R54, RZ ;  /* 0x000000360c0c723c */ /* 0x000fec00000018ff */
[C---:B------:R-:W-:Y:S06]  /*5450*/  HMMA.16816.F32 R160, R148.reuse, R156, RZ ;  /* 0x0000009c94a0723c */ /* 0x040fec00000018ff */
[C---:B------:R-:W-:Y:S06]  /*5460*/  HMMA.16816.F32 R156, R148.reuse, R158, RZ ;  /* 0x0000009e949c723c */ /* 0x040fec00000018ff */
[C---:B------:R-:W-:Y:S06]  /*5470*/  HMMA.16816.F32 R152, R148.reuse, R52, RZ ;  /* 0x000000349498723c */ /* 0x040fec00000018ff */
[C---:B------:R-:W-:Y:S06]  /*5480*/  HMMA.16816.F32 R168, R148.reuse, R164, RZ ;  /* 0x000000a494a8723c */ /* 0x040fec00000018ff */
[----:B------:R-:W-:Y:S06]  /*5490*/  HMMA.16816.F32 R164, R148, R166, RZ ;  /* 0x000000a694a4723c */ /* 0x000fec00000018ff */
[----:B-1----:R-:W-:Y:S06]  /*54a0*/  HMMA.16816.F32 R48, R216, R4, R48 ;  /* 0x00000004d830723c */ /* 0x002fec0000001830 */
[----:B------:R-:W-:Y:S01]  /*54b0*/  HMMA.16816.F32 R148, R148, R54, RZ ;  /* 0x000000369494723c */ /* 0x000fe200000018ff */
[----:B------:R-:W-:Y:S05]  /*54c0*/  LDSM.16.M88.4 R52, [R173] ;  /* 0x00000000ad34783b */ /* 0x000fea0000000200 */
[C---:B------:R-:W-:Y:S06]  /*54d0*/  HMMA.16816.F32 R44, R8.reuse, R4, R44 ;  /* 0x00000004082c723c */ /* 0x040fec000000182c */
[-C--:B------:R-:W-:Y:S06]  /*54e0*/  HMMA.16816.F32 R40, R8, R6.reuse, R40 ;  /* 0x000000060828723c */ /* 0x080fec0000001828 */
[----:B------:R-:W-:Y:S01]  /*54f0*/  HMMA.16816.F32 R36, R216, R6, R36 ;  /* 0x00000006d824723c */ /* 0x000fe20000001824 */
[----:B------:R-:W-:Y:S05]  /*5500*/  LDSM.16.M88.4 R4, [R172] ;  /* 0x00000000ac04783b */ /* 0x000fea0000000200 */
[C---:B------:R-:W-:Y:S06]  /*5510*/  HMMA.16816.F32 R32, R8.reuse, R212, R32 ;  /* 0x000000d40820723c */ /* 0x040fec0000001820 */
[C---:B------:R-:W-:Y:S06]  /*5520*/  HMMA.16816.F32 R28, R8.reuse, R214, R28 ;  /* 0x000000d6081c723c */ /* 0x040fec000000181c */
[C---:B------:R-:W-:Y:S06]  /*5530*/  HMMA.16816.F32 R24, R8.reuse, R208, R24 ;  /* 0x000000d00818723c */ /* 0x040fec0000001818 */
[C---:B------:R-:W-:Y:S06]  /*5540*/  HMMA.16816.F32 R20, R8.reuse, R210, R20 ;  /* 0x000000d20814723c */ /* 0x040fec0000001814 */
[C---:B------:R-:W-:Y:S06]  /*5550*/  HMMA.16816.F32 R16, R8.reuse, R204, R16 ;  /* 0x000000cc0810723c */ /* 0x040fec0000001810 */
[----:B------:R-:W-:Y:S01]  /*5560*/  HMMA.16816.F32 R12, R8, R206, R12 ;  /* 0x000000ce080c723c */ /* 0x000fe2000000180c */
[----:B------:R-:W1:Y:S05]  /*5570*/  LDSM.16.M88.4 R8, [R180] ;  /* 0x00000000b408783b */ /* 0x000e6a0000000200 */
[C---:B------:R-:W-:Y:S06]  /*5580*/  HMMA.16816.F32 R160, R216.reuse, R208, R160 ;  /* 0x000000d0d8a0723c */ /* 0x040fec00000018a0 */
[C---:B------:R-:W-:Y:S06]  /*5590*/  HMMA.16816.F32 R156, R216.reuse, R210, R156 ;  /* 0x000000d2d89c723c */ /* 0x040fec000000189c */
[C---:B------:R-:W-:Y:S01]  /*55a0*/  HMMA.16816.F32 R208, R216.reuse, R204, R152 ;  /* 0x000000ccd8d0723c */ /* 0x040fe20000001898 */
[----:B------:R-:W4:Y:S05]  /*55b0*/  LDSM.16.M88.4 R152, [R180+0x2000] ;  /* 0x00200000b498783b */ /* 0x000f2a0000000200 */
[----:B------:R-:W-:Y:S06]  /*55c0*/  HMMA.16816.F32 R168, R216, R212, R168 ;  /* 0x000000d4d8a8723c */ /* 0x000fec00000018a8 */
[----:B--2---:R-:W-:Y:S06]  /*55d0*/  HMMA.16816.F32 R48, R144, R64, R48 ;  /* 0x000000409030723c */ /* 0x004fec0000001830 */
[----:B------:R-:W-:Y:S01]  /*55e0*/  HMMA.16816.F32 R148, R216, R206, R148 ;  /* 0x000000ced894723c */ /* 0x000fe20000001894 */
[----:B------:R-:W2:Y:S05]  /*55f0*/  LDSM.16.M88.4 R204, [R172+0x800] ;  /* 0x00080000accc783b */ /* 0x000eaa0000000200 */
[C---:B---3--:R-:W-:Y:S06]  /*5600*/  HMMA.16816.F32 R44, R140.reuse, R64, R44 ;  /* 0x000000408c2c723c */ /* 0x048fec000000182c */
[-C--:B------:R-:W-:Y:S06]  /*5610*/  HMMA.16816.F32 R40, R140, R66.reuse, R40 ;  /* 0x000000428c28723c */ /* 0x080fec0000001828 */
[----:B------:R-:W-:Y:S06]  /*5620*/  HMMA.16816.F32 R36, R144, R66, R36 ;  /* 0x000000429024723c */ /* 0x000fec0000001824 */
[----:B------:R-:W-:Y:S06]  /*5630*/  HMMA.16816.F32 R164, R216, R214, R164 ;  /* 0x000000d6d8a4723c */ /* 0x000fec00000018a4 */
[----:B------:R-:W-:Y:S06]  /*5640*/  HMMA.16816.F32 R168, R144, R60, R168 ;  /* 0x0000003c90a8723c */ /* 0x000fec00000018a8 */
[----:B-1----:R-:W-:Y:S06]  /*5650*/  HMMA.16816.F32 R48, R8, R4, R48 ;  /* 0x000000040830723c */ /* 0x002fec0000001830 */
[----:B------:R-:W-:Y:S06]  /*5660*/  HMMA.16816.F32 R32, R140, R60, R32 ;  /* 0x0000003c8c20723c */ /* 0x000fec0000001820 */
[C---:B----4-:R-:W-:Y:S06]  /*5670*/  HMMA.16816.F32 R44, R152.reuse, R4, R44 ;  /* 0x00000004982c723c */ /* 0x050fec000000182c */
[-C--:B------:R-:W-:Y:S06]  /*5680*/  HMMA.16816.F32 R40, R152, R6.reuse, R40 ;  /* 0x000000069828723c */ /* 0x080fec0000001828 */
[----:B------:R-:W-:Y:S01]  /*5690*/  HMMA.16816.F32 R36, R8, R6, R36 ;  /* 0x000000060824723c */ /* 0x000fe20000001824 */
[----:B------:R-:W1:Y:S01]  /*56a0*/  LDSM.16.M88.4 R4, [R172+0x1000] ;  /* 0x00100000ac04783b */ /* 0x000e620000000200 */
[----:B------:R-:W-:-:S02]  /*56b0*/  FSEL R67, R49, -INF , !P2 ;  /* 0xff80000031437808 */ /* 0x000fc40005000000 */
[----:B------:R-:W-:Y:S02]  /*56c0*/  ISETP.GE.AND P2, PT, R2, R198, PT ;  /* 0x000000c60200720c */ /* 0x000fe40003f46270 */
[-C--:B------:R-:W-:Y:S06]  /*56d0*/  HMMA.16816.F32 R28, R140, R62.reuse, R28 ;  /* 0x0000003e8c1c723c */ /* 0x080fec000000181c */
[----:B------:R-:W-:Y:S01]  /*56e0*/  HMMA.16816.F32 R164, R144, R62, R164 ;  /* 0x0000003e90a4723c */ /* 0x000fe200000018a4 */
[----:B------:R-:W-:Y:S01]  /*56f0*/  FSEL R218, R45, -INF , !P4 ;  /* 0xff8000002dda7808 */ /* 0x000fe20006000000 */
[----:B------:R-:W-:-:S04]  /*5700*/  VIADD R45, R0, 0x19 ;  /* 0x00000019002d7836 */ /* 0x000fc80000000000 */
[----:B--2---:R-:W-:Y:S01]  /*5710*/  HMMA.16816.F32 R168, R8, R204, R168 ;  /* 0x000000cc08a8723c */ /* 0x004fe200000018a8 */
[----:B------:R-:W-:-:S05]  /*5720*/  FSEL R42, R42, -INF , !P2 ;  /* 0xff8000002a2a7808 */ /* 0x000fca0005000000 */
[----:B------:R-:W-:Y:S01]  /*5730*/  HMMA.16816.F32 R160, R144, R56, R160 ;  /* 0x0000003890a0723c */ /* 0x000fe200000018a0 */
[----:B------:R-:W-:-:S05]  /*5740*/  FSEL R214, R38, -INF , !P6 ;  /* 0xff80000026d67808 */ /* 0x000fca0007000000 */
[C---:B------:R-:W-:Y:S06]  /*5750*/  HMMA.16816.F32 R24, R140.reuse, R56, R24 ;  /* 0x000000388c18723c */ /* 0x040fec0000001818 */
[----:B------:R-:W-:Y:S01]  /*5760*/  HMMA.16816.F32 R16, R140, R52, R16 ;  /* 0x000000348c10723c */ /* 0x000fe20000001810 */
[----:B------:R-:W-:Y:S01]  /*5770*/  FSEL R57, R48, -INF , !P5 ;  /* 0xff80000030397808 */ /* 0x000fe20006800000 */
[----:B------:R-:W-:Y:S01]  /*5780*/  VIADD R48, R0, 0x9 ;  /* 0x0000000900307836 */ /* 0x000fe20000000000 */
[----:B------:R-:W-:-:S03]  /*5790*/  ISETP.GE.AND P5, PT, R2, R230, PT ;  /* 0x000000e60200720c */ /* 0x000fc60003fa6270 */
[----:B------:R-:W-:Y:S01]  /*57a0*/  HMMA.16816.F32 R208, R144, R52, R208 ;  /* 0x0000003490d0723c */ /* 0x000fe200000018d0 */
[----:B------:R-:W-:-:S05]  /*57b0*/  ISETP.GE.AND P4, PT, R48, R228, PT ;  /* 0x000000e43000720c */ /* 0x000fca0003f86270 */
[----:B------:R-:W-:Y:S01]  /*57c0*/  HMMA.16816.F32 R156, R144, R58, R156 ;  /* 0x0000003a909c723c */ /* 0x000fe2000000189c */
[----:B------:R-:W-:Y:S02]  /*57d0*/  FSEL R53, R50, -INF , !P1 ;  /* 0xff80000032357808 */ /* 0x000fe40004800000 */
[-C--:B------:R-:W-:Y:S02]  /*57e0*/  ISETP.GE.AND P1, PT, R0, R228.reuse, PT ;  /* 0x000000e40000720c */ /* 0x080fe40003f26270 */
[----:B------:R-:W-:Y:S01]  /*57f0*/  FSEL R50, R51, -INF , !P0 ;  /* 0xff80000033327808 */ /* 0x000fe20004000000 */
[C---:B------:R-:W-:Y:S01]  /*5800*/  HMMA.16816.F32 R32, R152.reuse, R204, R32 ;  /* 0x000000cc9820723c */ /* 0x040fe20000001820 */
[----:B------:R-:W-:Y:S01]  /*5810*/  ISETP.GE.AND P0, PT, R2, R228, PT ;  /* 0x000000e40200720c */ /* 0x000fe20003f06270 */
[----:B------:R-:W-:Y:S01]  /*5820*/  VIADD R2, R0, 0x10 ;  /* 0x0000001000027836 */ /* 0x000fe20000000000 */
[----:B------:R-:W-:Y:S02]  /*5830*/  FSEL R219, R44, -INF , !P1 ;  /* 0xff8000002cdb7808 */ /* 0x000fe40004800000 */
[----:B------:R-:W-:Y:S01]  /*5840*/  ISETP.GE.AND P1, PT, R0, R198, PT ;  /* 0x000000c60000720c */ /* 0x000fe20003f26270 */
[----:B------:R-:W-:Y:S01]  /*5850*/  HMMA.16816.F32 R28, R152, R206, R28 ;  /* 0x000000ce981c723c */ /* 0x000fe2000000181c */
[----:B------:R-:W-:-:S02]  /*5860*/  FSEL R52, R41, -INF , !P4 ;  /* 0xff80000029347808 */ /* 0x000fc40006000000 */
[----:B------:R-:W-:Y:S02]  /*5870*/  FSEL R49, R46, -INF , !P1 ;  /* 0xff8000002e317808 */ /* 0x000fe40004800000 */
[CC--:B------:R-:W-:Y:S01]  /*5880*/  ISETP.GE.AND P4, PT, R48.reuse, R229.reuse, PT ;  /* 0x000000e53000720c */ /* 0x0c0fe20003f86270 */
[----:B------:R-:W-:Y:S01]  /*5890*/  HMMA.16816.F32 R20, R140, R58, R20 ;  /* 0x0000003a8c14723c */ /* 0x000fe20000001814 */
[----:B------:R-:W-:Y:S02]  /*58a0*/  ISETP.GE.AND P1, PT, R48, R198, PT ;  /* 0x000000c63000720c */ /* 0x000fe40003f26270 */
[----:B------:R-:W-:Y:S02]  /*58b0*/  FSEL R41, R36, -INF , !P5 ;  /* 0xff80000024297808 */ /* 0x000fe40006800000 */
[----:B------:R-:W-:Y:S01]  /*58c0*/  ISETP.GE.AND P5, PT, R2, R229, PT ;  /* 0x000000e50200720c */ /* 0x000fe20003fa6270 */
[----:B------:R-:W-:Y:S01]  /*58d0*/  HMMA.16816.F32 R164, R8, R206, R164 ;  /* 0x000000ce08a4723c */ /* 0x000fe200000018a4 */
[----:B------:R-:W-:-:S02]  /*58e0*/  FSEL R58, R40, -INF , !P0 ;  /* 0xff800000283a7808 */ /* 0x000fc40004000000 */
[-C--:B------:R-:W-:Y:S02]  /*58f0*/  ISETP.GE.AND P0, PT, R48, R230.reuse, PT ;  /* 0x000000e63000720c */ /* 0x080fe40003f06270 */
[----:B------:R-:W-:Y:S01]  /*5900*/  FSEL R48, R47, -INF , !P3 ;  /* 0xff8000002f307808 */ /* 0x000fe20005800000 */
[C---:B-1----:R-:W-:Y:S01]  /*5910*/  HMMA.16816.F32 R160, R8.reuse, R4, R160 ;  /* 0x0000000408a0723c */ /* 0x042fe200000018a0 */
[----:B------:R-:W-:Y:S02]  /*5920*/  FSEL R44, R37, -INF , !P0 ;  /* 0xff800000252c7808 */ /* 0x000fe40004000000 */
[C---:B------:R-:W-:Y:S02]  /*5930*/  ISETP.GE.AND P3, PT, R2.reuse, R230, PT ;  /* 0x000000e60200720c */ /* 0x040fe40003f66270 */
[C---:B------:R-:W-:Y:S01]  /*5940*/  ISETP.GE.AND P0, PT, R2.reuse, R228, PT ;  /* 0x000000e40200720c */ /* 0x040fe20003f06270 */
[----:B------:R-:W-:Y:S01]  /*5950*/  HMMA.16816.F32 R156, R8, R6, R156 ;  /* 0x00000006089c723c */ /* 0x000fe2000000189c */
[----:B------:R-:W-:Y:S01]  /*5960*/  ISETP.GE.AND P2, PT, R2, R198, PT ;  /* 0x000000c60200720c */ /* 0x000fe20003f46270 */
[----:B------:R-:W-:Y:S01]  /*5970*/  VIADD R2, R0, 0x11 ;  /* 0x0000001100027836 */ /* 0x000fe20000000000 */
[----:B------:R-:W-:-:S02]  /*5980*/  FSEL R40, R39, -INF , !P4 ;  /* 0xff80000027287808 */ /* 0x000fc40006000000 */
[----:B------:R-:W1:Y:S01]  /*5990*/  LDSM.16.M88.4 R36, [R172+0x1800] ;  /* 0x00180000ac24783b */ /* 0x000e620000000200 */
[----:B------:R-:W-:Y:S01]  /*59a0*/  FSEL R231, R43, -INF , !P1 ;  /* 0xff8000002be77808 */ /* 0x000fe20004800000 */
[----:B------:R-:W-:Y:S01]  /*59b0*/  HMMA.16816.F32 R148, R144, R54, R148 ;  /* 0x000000369094723c */ /* 0x000fe20000001894 */
[----:B------:R-:W-:Y:S01]  /*59c0*/  FSEL R51, R168, -INF , !P3 ;  /* 0xff800000a8337808 */ /* 0x000fe20005800000 */
[----:B------:R-:W-:-:S04]  /*59d0*/  DEPBAR.LE SB0, 0x0 ;  /* 0x000080000000791a */ /* 0x000fc80000000000 */
[C---:B------:R-:W-:Y:S01]  /*59e0*/  ISETP.GE.AND P6, PT, R2.reuse, R230, PT ;  /* 0x000000e60200720c */ /* 0x040fe20003fc6270 */
[----:B------:R-:W-:Y:S01]  /*59f0*/  HMMA.16816.F32 R12, R140, R54, R12 ;  /* 0x000000368c0c723c */ /* 0x000fe2000000180c */
[C---:B------:R-:W-:Y:S02]  /*5a00*/  ISETP.GE.AND P1, PT, R2.reuse, R229, PT ;  /* 0x000000e50200720c */ /* 0x040fe40003f26270 */
[C---:B------:R-:W-:Y:S02]  /*5a10*/  ISETP.GE.AND P4, PT, R2.reuse, R228, PT ;  /* 0x000000e40200720c */ /* 0x040fe40003f86270 */
[----:B------:R-:W-:Y:S01]  /*5a20*/  ISETP.GE.AND P3, PT, R2, R198, PT ;  /* 0x000000c60200720c */ /* 0x000fe20003f66270 */
[----:B------:R-:W-:Y:S01]  /*5a30*/  VIADD R2, R0, 0x18 ;  /* 0x0000001800027836 */ /* 0x000fe20000000000 */
[----:B------:R-:W-:Y:S01]  /*5a40*/  FSEL R171, R171, -INF , !P1 ;  /* 0xff800000abab7808 */ /* 0x000fe20004800000 */
[----:B------:R-:W-:Y:S01]  /*5a50*/  HMMA.16816.F32 R24, R152, R4, R24 ;  /* 0x000000049818723c */ /* 0x000fe20000001818 */
[----:B------:R-:W-:-:S02]  /*5a60*/  FSEL R43, R169, -INF , !P6 ;  /* 0xff800000a92b7808 */ /* 0x000fc40007000000 */
[----:B------:R-:W-:Y:S02]  /*5a70*/  ISETP.GE.AND P1, PT, R2, R228, PT ;  /* 0x000000e40200720c */ /* 0x000fe40003f26270 */
[----:B------:R-:W-:Y:S01]  /*5a80*/  FSEL R170, R170, -INF , !P5 ;  /* 0xff800000aaaa7808 */ /* 0x000fe20006800000 */
[----:B------:R-:W-:Y:S01]  /*5a90*/  HMMA.16816.F32 R20, R152, R6, R20 ;  /* 0x000000069814723c */ /* 0x000fe20000001814 */
[----:B------:R-:W-:Y:S01]  /*5aa0*/  FSEL R60, R32, -INF , !P0 ;  /* 0xff800000203c7808 */ /* 0x000fe20004000000 */
[----:B------:R-:W-:Y:S01]  /*5ab0*/  VIADD R4, R0, 0x28 ;  /* 0x0000002800047836 */ /* 0x000fe20000000000 */
[C---:B------:R-:W-:Y:S02]  /*5ac0*/  ISETP.GE.AND P5, PT, R2.reuse, R230, PT ;  /* 0x000000e60200720c */ /* 0x040fe40003fa6270 */
[C---:B------:R-:W-:Y:S02]  /*5ad0*/  ISETP.GE.AND P6, PT, R2.reuse, R229, PT ;  /* 0x000000e50200720c */ /* 0x040fe40003fc6270 */
[----:B------:R-:W-:Y:S01]  /*5ae0*/  ISETP.GE.AND P0, PT, R2, R198, PT ;  /* 0x000000c60200720c */ /* 0x000fe20003f06270 */
[----:B------:R-:W-:Y:S01]  /*5af0*/  VIADD R2, R0, 0x20 ;  /* 0x0000002000027836 */ /* 0x000fe20000000000 */
[----:B------:R-:W-:Y:S01]  /*5b00*/  FSEL R66, R28, -INF , !P1 ;  /* 0xff8000001c427808 */ /* 0x000fe20004800000 */
[----:B------:R-:W-:Y:S01]  /*5b10*/  VIADD R6, R0, 0x30 ;  /* 0x0000003000067836 */ /* 0x000fe20000000000 */
[----:B------:R-:W-:-:S02]  /*5b20*/  FSEL R65, R33, -INF , !P4 ;  /* 0xff80000021417808 */ /* 0x000fc40006000000 */
[C---:B------:R-:W-:Y:S02]  /*5b30*/  ISETP.GE.AND P1, PT, R45.reuse, R230, PT ;  /* 0x000000e62d00720c */ /* 0x040fe40003f26270 */
[----:B------:R-:W-:Y:S02]  /*5b40*/  ISETP.GE.AND P4, PT, R45, R228, PT ;  /* 0x000000e42d00720c */ /* 0x000fe40003f86270 */
[----:B------:R-:W-:Y:S01]  /*5b50*/  FSEL R144, R35, -INF , !P3 ;  /* 0xff80000023907808 */ /* 0x000fe20005800000 */
[C---:B-1----:R-:W-:Y:S01]  /*5b60*/  HMMA.16816.F32 R208, R8.reuse, R36, R208 ;  /* 0x0000002408d0723c */ /* 0x042fe200000018d0 */
[----:B------:R-:W-:Y:S02]  /*5b70*/  FSEL R56, R164, -INF , !P5 ;  /* 0xff800000a4387808 */ /* 0x000fe40006800000 */
[----:B------:R-:W-:Y:S02]  /*5b80*/  FSEL R61, R165, -INF , !P1 ;  /* 0xff800000a53d7808 */ /* 0x000fe40004800000 */
[----:B------:R-:W-:Y:S01]  /*5b90*/  FSEL R146, R30, -INF , !P0 ;  /* 0xff8000001e927808 */ /* 0x000fe20004000000 */
[----:B------:R-:W-:Y:S01]  /*5ba0*/  HMMA.16816.F32 R148, R8, R38, R148 ;  /* 0x000000260894723c */ /* 0x000fe20000001894 */
[----:B------:R-:W-:-:S02]  /*5bb0*/  FSEL R142, R29, -INF , !P4 ;  /* 0xff8000001d8e7808 */ /* 0x000fc40006000000 */
[----:B------:R-:W-:Y:S02]  /*5bc0*/  FSEL R145, R34, -INF , !P2 ;  /* 0xff80000022917808 */ /* 0x000fe40005000000 */
[C---:B------:R-:W-:Y:S01]  /*5bd0*/  ISETP.GE.AND P5, PT, R2.reuse, R230, PT ;  /* 0x000000e60200720c */ /* 0x040fe20003fa6270 */
[C---:B------:R-:W-:Y:S01]  /*5be0*/  HMMA.16816.F32 R16, R152.reuse, R36, R16 ;  /* 0x000000249810723c */ /* 0x040fe20000001810 */
[CC--:B------:R-:W-:Y:S02]  /*5bf0*/  ISETP.GE.AND P3, PT, R2.reuse, R229.reuse, PT ;  /* 0x000000e50200720c */ /* 0x0c0fe40003f66270 */
[C---:B------:R-:W-:Y:S02]  /*5c00*/  ISETP.GE.AND P1, PT, R2.reuse, R228, PT ;  /* 0x000000e40200720c */ /* 0x040fe40003f26270 */
[-C--:B------:R-:W-:Y:S01]  /*5c10*/  ISETP.GE.AND P0, PT, R2, R198.reuse, PT ;  /* 0x000000c60200720c */ /* 0x080fe20003f06270 */
[----:B------:R-:W-:Y:S01]  /*5c20*/  VIADD R2, R0, 0x21 ;  /* 0x0000002100027836 */ /* 0x000fe20000000000 */
[C---:B------:R-:W-:Y:S01]  /*5c30*/  ISETP.GE.AND P4, PT, R45.reuse, R229, PT ;  /* 0x000000e52d00720c */ /* 0x040fe20003f86270 */
[----:B------:R-:W-:Y:S01]  /*5c40*/  HMMA.16816.F32 R12, R152, R38, R12 ;  /* 0x00000026980c723c */ /* 0x000fe2000000180c */
[----:B------:R-:W-:Y:S01]  /*5c50*/  BAR.SYNC.DEFER_BLOCKING 0x0 ;  /* 0x0000000000007b1d */ /* 0x000fe20000010000 */
[----:B------:R-:W-:-:S02]  /*5c60*/  ISETP.GE.AND P2, PT, R45, R198, PT ;  /* 0x000000c62d00720c */ /* 0x000fc40003f46270 */
[----:B------:R-:W-:Y:S02]  /*5c70*/  FMNMX.FTZ R5, R136, R57, !PT ;  /* 0x0000003988057209 */ /* 0x000fe40007810000 */
[----:B------:R-:W-:Y:S02]  /*5c80*/  FSEL R213, R31, -INF , !P2 ;  /* 0xff8000001fd57808 */ /* 0x000fe40005000000 */
[----:B------:R-:W-:Y:S02]  /*5c90*/  FSEL R167, R167, -INF , !P4 ;  /* 0xff800000a7a77808 */ /* 0x000fe40006000000 */
[----:B------:R-:W-:Y:S02]  /*5ca0*/  FMNMX.FTZ R5, R67, R5, !PT ;  /* 0x0000000543057209 */ /* 0x000fe40007810000 */
[C---:B------:R-:W-:Y:S02]  /*5cb0*/  ISETP.GE.AND P4, PT, R2.reuse, R230, PT ;  /* 0x000000e60200720c */ /* 0x040fe40003f86270 */
[----:B------:R-:W-:-:S02]  /*5cc0*/  ISETP.GE.AND P2, PT, R2, R229, PT ;  /* 0x000000e50200720c */ /* 0x000fc40003f46270 */
[----:B------:R-:W-:Y:S02]  /*5cd0*/  FMNMX.FTZ R5, R41, R5, !PT ;  /* 0x0000000529057209 */ /* 0x000fe40007810000 */
[----:B------:R-:W-:Y:S02]  /*5ce0*/  FSEL R169, R166, -INF , !P6 ;  /* 0xff800000a6a97808 */ /* 0x000fe40007000000 */
[----:B------:R-:W-:Y:S02]  /*5cf0*/  FSEL R212, R160, -INF , !P5 ;  /* 0xff800000a0d47808 */ /* 0x000fe40006800000 */
[----:B------:R-:W-:Y:S02]  /*5d00*/  FSEL R205, R161, -INF , !P4 ;  /* 0xff800000a1cd7808 */ /* 0x000fe40006000000 */
[----:B------:R-:W-:Y:S02]  /*5d10*/  FSEL R163, R163, -INF , !P2 ;  /* 0xff800000a3a37808 */ /* 0x000fe40005000000 */
[----:B------:R-:W-:-:S02]  /*5d20*/  ISETP.GE.AND P6, PT, R2, R228, PT ;  /* 0x000000e40200720c */ /* 0x000fc40003fc6270 */
[----:B------:R-:W-:Y:S01]  /*5d30*/  ISETP.GE.AND P5, PT, R2, R198, PT ;  /* 0x000000c60200720c */ /* 0x000fe20003fa6270 */
[----:B------:R-:W-:Y:S01]  /*5d40*/  VIADD R2, R0, 0x29 ;  /* 0x0000002900027836 */ /* 0x000fe20000000000 */
[C---:B------:R-:W-:Y:S02]  /*5d50*/  ISETP.GE.AND P4, PT, R4.reuse, R230, PT ;  /* 0x000000e60400720c */ /* 0x040fe40003f86270 */
[----:B------:R-:W-:Y:S02]  /*5d60*/  ISETP.GE.AND P2, PT, R4, R229, PT ;  /* 0x000000e50400720c */ /* 0x000fe40003f46270 */
[----:B------:R-:W-:Y:S02]  /*5d70*/  FMNMX.FTZ R5, R44, R5, !PT ;  /* 0x000000052c057209 */ /* 0x000fe40007810000 */
[----:B------:R-:W-:Y:S02]  /*5d80*/  FSEL R168, R156, -INF , !P4 ;  /* 0xff8000009ca87808 */ /* 0x000fe40006000000 */
[----:B------:R-:W-:-:S02]  /*5d90*/  FSEL R158, R158, -INF , !P2 ;  /* 0xff8000009e9e7808 */ /* 0x000fc40005000000 */
[----:B------:R-:W-:Y:S02]  /*5da0*/  FSEL R162, R162, -INF , !P3 ;  /* 0xff800000a2a27808 */ /* 0x000fe40005800000 */
[C---:B------:R-:W-:Y:S02]  /*5db0*/  ISETP.GE.AND P4, PT, R4.reuse, R228, PT ;  /* 0x000000e40400720c */ /* 0x040fe40003f86270 */
[----:B------:R-:W-:Y:S02]  /*5dc0*/  ISETP.GE.AND P2, PT, R4, R198, PT ;  /* 0x000000c60400720c */ /* 0x000fe40003f46270 */
[----:B------:R-:W-:Y:S02]  /*5dd0*/  ISETP.GE.AND P3, PT, R2, R230, PT ;  /* 0x000000e60200720c */ /* 0x000fe40003f66270 */
[----:B------:R-:W-:Y:S01]  /*5de0*/  FMNMX.FTZ R4, R51, R5, !PT ;  /* 0x0000000533047209 */ /* 0x000fe20007810000 */
[----:B------:R-:W-:Y:S01]  /*5df0*/  VIADD R5, R0, 0x31 ;  /* 0x0000003100057836 */ /* 0x000fe20000000000 */
[----:B------:R-:W-:-:S02]  /*5e00*/  FSEL R164, R157, -INF , !P3 ;  /* 0xff8000009da47808 */ /* 0x000fc40005800000 */
[----:B------:R-:W-:Y:S02]  /*5e10*/  FMNMX.FTZ R4, R43, R4, !PT ;  /* 0x000000042b047209 */ /* 0x000fe40007810000 */
[----:B------:R-:W-:Y:S02]  /*5e20*/  ISETP.GE.AND P3, PT, R2, R229, PT ;  /* 0x000000e50200720c */ /* 0x000fe40003f66270 */
[----:B------:R-:W-:Y:S01]  /*5e30*/  FMNMX.FTZ R7, R56, R4, !PT ;  /* 0x0000000438077209 */ /* 0x000fe20007810000 */
[----:B------:R-:W-:Y:S01]  /*5e40*/  VIADD R4, R0, 0x38 ;  /* 0x0000003800047836 */ /* 0x000fe20000000000 */
[----:B------:R-:W-:Y:S02]  /*5e50*/  FSEL R159, R159, -INF , !P3 ;  /* 0xff8000009f9f7808 */ /* 0x000fe40005800000 */
[----:B------:R-:W-:Y:S02]  /*5e60*/  FSEL R166, R24, -INF , !P1 ;  /* 0xff80000018a67808 */ /* 0x000fe40004800000 */
[----:B------:R-:W-:-:S02]  /*5e70*/  ISETP.GE.AND P3, PT, R2, R228, PT ;  /* 0x000000e40200720c */ /* 0x000fc40003f66270 */
[----:B------:R-:W-:Y:S01]  /*5e80*/  ISETP.GE.AND P1, PT, R2, R198, PT ;  /* 0x000000c60200720c */ /* 0x000fe20003f26270 */
[----:B------:R-:W-:Y:S01]  /*5e90*/  VIADD R2, R0, 0x39 ;  /* 0x0000003900027836 */ /* 0x000fe20000000000 */
[----:B------:R-:W-:Y:S02]  /*5ea0*/  FMNMX.FTZ R0, R61, R7, !PT ;  /* 0x000000073d007209 */ /* 0x000fe40007810000 */
[----:B------:R-:W-:Y:S02]  /*5eb0*/  FSEL R165, R25, -INF , !P6 ;  /* 0xff80000019a57808 */ /* 0x000fe40007000000 */
[----:B------:R-:W-:Y:S02]  /*5ec0*/  FMNMX.FTZ R0, R212, R0, !PT ;  /* 0x00000000d4007209 */ /* 0x000fe40007810000 */
[----:B------:R-:W-:Y:S02]  /*5ed0*/  FSEL R156, R26, -INF , !P0 ;  /* 0xff8000001a9c7808 */ /* 0x000fe40004000000 */
[----:B------:R-:W-:-:S02]  /*5ee0*/  FMNMX.FTZ R0, R205, R0, !PT ;  /* 0x00000000cd007209 */ /* 0x000fc40007810000 */
[-C--:B------:R-:W-:Y:S02]  /*5ef0*/  ISETP.GE.AND P6, PT, R6, R230.reuse, PT ;  /* 0x000000e60600720c */ /* 0x080fe40003fc6270 */
[----:B------:R-:W-:Y:S02]  /*5f00*/  ISETP.GE.AND P0, PT, R2, R230, PT ;  /* 0x000000e60200720c */ /* 0x000fe40003f06270 */
[----:B------:R-:W-:Y:S02]  /*5f10*/  FMNMX.FTZ R0, R168, R0, !PT ;  /* 0x00000000a8007209 */ /* 0x000fe40007810000 */
[----:B------:R-:W-:Y:S02]  /*5f20*/  FSEL R161, R20, -INF , !P4 ;  /* 0xff80000014a17808 */ /* 0x000fe40006000000 */
[----:B------:R-:W-:Y:S02]  /*5f30*/  ISETP.GE.AND P4, PT, R5, R230, PT ;  /* 0x000000e60500720c */ /* 0x000fe40003f86270 */
[----:B------:R-:W-:-:S02]  /*5f40*/  FSEL R208, R208, -INF , !P6 ;  /* 0xff800000d0d07808 */ /* 0x000fc40007000000 */
[----:B------:R-:W-:Y:S02]  /*5f50*/  FMNMX.FTZ R0, R164, R0, !PT ;  /* 0x00000000a4007209 */ /* 0x000fe40007810000 */
[----:B------:R-:W-:Y:S02]  /*5f60*/  FSEL R149, R149, -INF , !P0 ;  /* 0xff80000095957808 */ /* 0x000fe40004000000 */
[----:B------:R-:W-:Y:S02]  /*5f70*/  ISETP.NE.AND P0, PT, R132, 0x2, PT ;  /* 0x000000028400780c */ /* 0x000fe40003f05270 */
[----:B------:R-:W-:Y:S02]  /*5f80*/  FSEL R157, R21, -INF , !P3 ;  /* 0xff800000159d7808 */ /* 0x000fe40005800000 */
[----:B------:R-:W-:Y:S02]  /*5f90*/  ISETP.GE.AND P3, PT, R4, R230, PT ;  /* 0x000000e60400720c */ /* 0x000fe40003f66270 */
[----:B------:R-:W-:-:S02]  /*5fa0*/  FSEL R209, R209, -INF , !P4 ;  /* 0xff800000d1d17808 */ /* 0x000fc40006000000 */
[----:B------:R-:W-:Y:S02]  /*5fb0*/  FMNMX.FTZ R0, R208, R0, !PT ;  /* 0x00000000d0007209 */ /* 0x000fe40007810000 */
[----:B------:R-:W-:Y:S02]  /*5fc0*/  FSEL R148, R148, -INF , !P3 ;  /* 0xff80000094947808 */ /* 0x000fe40005800000 */
[----:B------:R-:W-:Y:S02]  /*5fd0*/  FMNMX.FTZ R0, R209, R0, !PT ;  /* 0x00000000d1007209 */ /* 0x000fe40007810000 */
[----:B------:R-:W-:Y:S02]  /*5fe0*/  FSEL R160, R27, -INF , !P5 ;  /* 0xff8000001ba07808 */ /* 0x000fe40006800000 */
[----:B------:R-:W-:Y:S02]  /*5ff0*/  FMNMX.FTZ R0, R148, R0, !PT ;  /* 0x0000000094007209 */ /* 0x000fe40007810000 */
[----:B------:R-:W-:-:S02]  /*6000*/  ISETP.GE.AND P6, PT, R6, R229, PT ;  /* 0x000000e50600720c */ /* 0x000fc40003fc6270 */
[-C--:B------:R-:W-:Y:S02]  /*6010*/  ISETP.GE.AND P5, PT, R5, R229.reuse, PT ;  /* 0x000000e50500720c */ /* 0x080fe40003fa6270 */
[-C--:B------:R-:W-:Y:S02]  /*6020*/  ISETP.GE.AND P4, PT, R4, R229.reuse, PT ;  /* 0x000000e50400720c */ /* 0x080fe40003f86270 */
[----:B------:R-:W-:Y:S02]  /*6030*/  ISETP.GE.AND P3, PT, R2, R229, PT ;  /* 0x000000e50200720c */ /* 0x000fe40003f66270 */
[----:B------:R-:W-:Y:S02]  /*6040*/  FMNMX.FTZ R9, R135, R53, !PT ;  /* 0x0000003587097209 */ /* 0x000fe40007810000 */
[----:B------:R-:W-:Y:S01]  /*6050*/  FMNMX.FTZ R8, R149, R0, !PT ;  /* 0x0000000095087209 */ /* 0x000fe20007810000 */
[----:B------:R-:W-:Y:S08]  /*6060*/  @!P0 BRA `(.L_x_731) ;  /* 0x0000000000608947 */ /* 0x000ff00003800000 */
[----:B------:R-:W-:-:S04]  /*6070*/  VIADD R7, R132, 0xfffffffd ;  /* 0xfffffffd84077836 */ /* 0x000fc80000000000 */
[----:B------:R-:W-:Y:S01]  /*6080*/  IMAD.WIDE.U32 R10, R7, UR10, RZ ;  /* 0x0000000a070a7c25 */ /* 0x000fe2000f8e00ff */
[----:B------:R-:W-:-:S05]  /*6090*/  SHF.R.S32.HI R0, RZ, 0x1f, R7 ;  /* 0x0000001fff007819 */ /* 0x000fca0000011407 */
[----:B------:R-:W-:-:S04]  /*60a0*/  IMAD R0, R0, UR10, RZ ;  /* 0x0000000a00007c24 */ /* 0x000fc8000f8e02ff */
[----:B------:R-:W-:Y:S01]  /*60b0*/  IMAD R0, R7, UR11, R0 ;  /* 0x0000000b07007c24 */ /* 0x000fe2000f8e0200 */
[----:B------:R-:W-:-:S03]  /*60c0*/  LEA R7, P0, R10, R188, 0x6 ;  /* 0x000000bc0a077211 */ /* 0x000fc600078030ff */
[----:B------:R-:W-:-:S05]  /*60d0*/  IMAD.IADD R0, R11, 0x1, R0 ;  /* 0x000000010b007824 */ /* 0x000fca00078e0200 */
[----:B------:R-:W-:Y:S02]  /*60e0*/  LEA.HI.X R0, R10, R191, R0, 0x6, P0 ;  /* 0x000000bf0a007211 */ /* 0x000fe400000f3400 */
        /* <DEDUP_REMOVED lines=16> */
.L_x_731:
[----:B------:R-:W-:Y:S01]  /*61f0*/  FMNMX.FTZ R9, R50, R9, !PT ;  /* 0x0000000932097209 */ /* 0x000fe20007810000 */
[----:B------:R-:W2:Y:S01]  /*6200*/  SHFL.BFLY PT, R7, R8, 0x2, 0x1f ;  /* 0x0c401f0008077f89 */ /* 0x000ea200000e0000 */
[----:B------:R-:W-:Y:S01]  /*6210*/  FSEL R210, R210, -INF , !P6 ;  /* 0xff800000d2d27808 */ /* 0x000fe20007000000 */
[----:B-1----:R-:W-:Y:S01]  /*6220*/  IMAD.SHL.U32 R20, R195, 0x2, RZ ;  /* 0x00000002c3147824 */ /* 0x002fe200078e00ff */
[C---:B------:R-:W-:Y:S01]  /*6230*/  ISETP.GE.AND P0, PT, R6.reuse, R228, PT ;  /* 0x000000e40600720c */ /* 0x040fe20003f06270 */
[----:B------:R-:W-:Y:S01]  /*6240*/  IMAD R147, R203, -0x326172a9, RZ ;  /* 0xcd9e8d57cb937824 */ /* 0x000fe200078e02ff */
[----:B------:R-:W-:Y:S01]  /*6250*/  ISETP.GE.AND P6, PT, R6, R198, PT ;  /* 0x000000c60600720c */ /* 0x000fe20003fc6270 */
[----:B------:R-:W-:Y:S01]  /*6260*/  IMAD.WIDE.U32 R236, R139, -0x326172a9, RZ ;  /* 0xcd9e8d578bec7825 */ /* 0x000fe200078e00ff */
[----:B------:R-:W-:Y:S02]  /*6270*/  FMNMX.FTZ R6, R214, R9, !PT ;  /* 0x00000009d6067209 */ /* 0x000fe40007810000 */
[----:B------:R-:W-:-:S02]  /*6280*/  FSEL R211, R211, -INF , !P5 ;  /* 0xff800000d3d37808 */ /* 0x000fc40006800000 */
[----:B------:R-:W-:Y:S02]  /*6290*/  FMNMX.FTZ R6, R40, R6, !PT ;  /* 0x0000000628067209 */ /* 0x000fe40007810000 */
[----:B------:R-:W-:Y:S02]  /*62a0*/  FSEL R0, R150, -INF , !P4 ;  /* 0xff80000096007808 */ /* 0x000fe40006000000 */
[----:B------:R-:W-:Y:S02]  /*62b0*/  FMNMX.FTZ R6, R170, R6, !PT ;  /* 0x00000006aa067209 */ /* 0x000fe40007810000 */
[C---:B------:R-:W-:Y:S02]  /*62c0*/  ISETP.GE.AND P5, PT, R5.reuse, R228, PT ;  /* 0x000000e40500720c */ /* 0x040fe40003fa6270 */
        /* <DEDUP_REMOVED lines=13> */
[----:B------:R-:W-:-:S02]  /*63a0*/  FSEL R151, R151, -INF , !P3 ;  /* 0xff80000097977808 */ /* 0x000fc40005800000 */
[----:B------:R-:W-:Y:S02]  /*63b0*/  FSEL R141, R17, -INF , !P5 ;  /* 0xff800000118d7808 */ /* 0x000fe40006800000 */
[C---:B------:R-:W-:Y:S02]  /*63c0*/  ISETP.GE.AND P3, PT, R4.reuse, R228, PT ;  /* 0x000000e40400720c */ /* 0x040fe40003f66270 */
[----:B------:R-:W-:Y:S02]  /*63d0*/  ISETP.GE.AND P5, PT, R4, R198, PT ;  /* 0x000000c60400720c */ /* 0x000fe40003fa6270 */
[----:B------:R-:W-:Y:S02]  /*63e0*/  FMNMX.FTZ R6, R159, R6, !PT ;  /* 0x000000069f067209 */ /* 0x000fe40007810000 */
[----:B--2---:R-:W-:Y:S02]  /*63f0*/  FMNMX.FTZ R4, R8, R7, !PT ;  /* 0x0000000708047209 */ /* 0x004fe40007810000 */
        /* <DEDUP_REMOVED lines=11> */
[----:B------:R-:W-:Y:S02]  /*64b0*/  FSEL R143, R16, -INF , !P0 ;  /* 0xff800000108f7808 */ /* 0x000fe40004000000 */
[----:B------:R-:W-:-:S02]  /*64c0*/  FSEL R140, R12, -INF , !P3 ;  /* 0xff8000000c8c7808 */ /* 0x000fc40005800000 */
[----:B------:R-:W-:Y:S02]  /*64d0*/  FMNMX.FTZ R6, R151, R6, !PT ;  /* 0x0000000697067209 */ /* 0x000fe40007810000 */
[C---:B------:R-:W-:Y:S02]  /*64e0*/  ISETP.GE.AND P0, PT, R2.reuse, R228, PT ;  /* 0x000000e40200720c */ /* 0x040fe40003f06270 */
[----:B------:R-:W-:Y:S01]  /*64f0*/  ISETP.GE.AND P3, PT, R2, R198, PT ;  /* 0x000000c60200720c */ /* 0x000fe20003f66270 */
[----:B------:R-:W-:Y:S01]  /*6500*/  SHFL.BFLY PT, R31, R6, 0x2, 0x1f ;  /* 0x0c401f00061f7f89 */ /* 0x000fe200000e0000 */
[----:B------:R-:W-:Y:S02]  /*6510*/  FMNMX.FTZ R30, R161, R30, !PT ;  /* 0x0000001ea11e7209 */ /* 0x000fe40007810000 */
[----:B------:R-:W-:Y:S01]  /*6520*/  FMNMX.FTZ R7, R145, R7, !PT ;  /* 0x0000000791077209 */ /* 0x000fe20007810000 */
[----:B------:R-:W1:Y:S01]  /*6530*/  SHFL.BFLY PT, R2, R4, 0x1, 0x1f ;  /* 0x0c201f0004027f89 */ /* 0x000e6200000e0000 */
[----:B------:R-:W-:Y:S01]  /*6540*/  LOP3.LUT R16, R233, UR33, R20, 0x96, !PT ;  /* 0x00000021e9107c12 */ /* 0x000fe2000f8e9614 */
[----:B------:R-:W-:Y:S01]  /*6550*/  VIADD R20, R20, 0x1 ;  /* 0x0000000114147836 */ /* 0x000fe20000000000 */
[----:B------:R-:W-:-:S02]  /*6560*/  FMNMX.FTZ R30, R157, R30, !PT ;  /* 0x0000001e9d1e7209 */ /* 0x000fc40007810000 */
[----:B------:R-:W-:Y:S01]  /*6570*/  FMNMX.FTZ R7, R144, R7, !PT ;  /* 0x0000000790077209 */ /* 0x000fe20007810000 */
[----:B------:R-:W-:Y:S01]  /*6580*/  IMAD.WIDE.U32 R16, R16, -0x326172a9, RZ ;  /* 0xcd9e8d5710107825 */ /* 0x000fe200078e00ff */
[----:B------:R-:W-:Y:S02]  /*6590*/  FMNMX.FTZ R30, R143, R30, !PT ;  /* 0x0000001e8f1e7209 */ /* 0x000fe40007810000 */
[----:B------:R-:W-:Y:S02]  /*65a0*/  FMNMX.FTZ R7, R146, R7, !PT ;  /* 0x0000000792077209 */ /* 0x000fe40007810000 */
[----:B------:R-:W-:Y:S02]  /*65b0*/  FMNMX.FTZ R30, R141, R30, !PT ;  /* 0x0000001e8d1e7209 */ /* 0x000fe40007810000 */
[----:B------:R-:W-:Y:S02]  /*65c0*/  FMNMX.FTZ R7, R213, R7, !PT ;  /* 0x00000007d5077209 */ /* 0x000fe40007810000 */
[----:B------:R-:W-:-:S02]  /*65d0*/  LOP3.LUT R8, R17, UR27, R147, 0x96, !PT ;  /* 0x0000001b11087c12 */ /* 0x000fc4000f8e9693 */
[----:B------:R-:W-:Y:S02]  /*65e0*/  LOP3.LUT R10, R225, UR25, R16, 0x96, !PT ;  /* 0x00000019e10a7c12 */ /* 0x000fe4000f8e9610 */
[----:B------:R-:W-:Y:S01]  /*65f0*/  FSEL R64, R13, -INF , !P0 ;  /* 0xff8000000d407808 */ /* 0x000fe20004000000 */
[----:B------:R-:W-:Y:S01]  /*6600*/  IMAD.WIDE.U32 R8, R8, -0x2daee0ad, RZ ;  /* 0xd2511f5308087825 */ /* 0x000fe200078e00ff */
[----:B------:R-:W-:Y:S02]  /*6610*/  FMNMX.FTZ R30, R140, R30, !PT ;  /* 0x0000001e8c1e7209 */ /* 0x000fe40007810000 */
[----:B------:R-:W-:Y:S01]  /*6620*/  FMNMX.FTZ R7, R156, R7, !PT ;  /* 0x000000079c077209 */ /* 0x000fe20007810000 */
[----:B------:R-:W-:Y:S01]  /*6630*/  IMAD.WIDE.U32 R10, R10, -0x2daee0ad, RZ ;  /* 0xd2511f530a0a7825 */ /* 0x000fe200078e00ff */
[----:B------:R-:W-:Y:S02]  /*6640*/  FMNMX.FTZ R30, R64, R30, !PT ;  /* 0x0000001e401e7209 */ /* 0x000fe40007810000 */
[----:B------:R-:W-:-:S02]  /*6650*/  FSEL R204, R22, -INF , !P2 ;  /* 0xff80000016cc7808 */ /* 0x000fc40005000000 */
[----:B------:R-:W-:Y:S02]  /*6660*/  FMNMX.FTZ R7, R160, R7, !PT ;  /* 0x00000007a0077209 */ /* 0x000fe40007810000 */
[----:B------:R-:W-:Y:S02]  /*6670*/  LOP3.LUT R216, R11, UR22, R8, 0x96, !PT ;  /* 0x000000160bd87c12 */ /* 0x000fe4000f8e9608 */
[----:B-1----:R-:W-:Y:S01]  /*6680*/  FMNMX.FTZ R2, R4, R2, !PT ;  /* 0x0000000204027209 */ /* 0x002fe20007810000 */
[----:B------:R-:W1:Y:S01]  /*6690*/  SHFL.BFLY PT, R8, R30, 0x2, 0x1f ;  /* 0x0c401f001e087f89 */ /* 0x000e6200000e0000 */
[----:B------:R-:W-:Y:S01]  /*66a0*/  FSEL R198, R23, -INF , !P1 ;  /* 0xff80000017c67808 */ /* 0x000fe20004800000 */
[----:B------:R-:W-:Y:S01]  /*66b0*/  IMAD.WIDE.U32 R216, R216, -0x326172a9, RZ ;  /* 0xcd9e8d57d8d87825 */ /* 0x000fe200078e00ff */
[----:B------:R-:W-:-:S03]  /*66c0*/  FMNMX.FTZ R7, R204, R7, !PT ;  /* 0x00000007cc077209 */ /* 0x000fc60007810000 */
[----:B------:R-:W-:Y:S01]  /*66d0*/  FMUL.FTZ R55, R2, UR4 ;  /* 0x0000000402377c20 */ /* 0x000fe20008410000 */
[----:B------:R-:W-:Y:S02]  /*66e0*/  FMNMX.FTZ R31, R6, R31, !PT ;  /* 0x0000001f061f7209 */ /* 0x000fe40007810000 */
[----:B------:R-:W-:Y:S02]  /*66f0*/  FSEL R63, R18, -INF , !P6 ;  /* 0xff800000123f7808 */ /* 0x000fe40007000000 */
[----:B------:R-:W-:Y:S02]  /*6700*/  FMNMX.FTZ R6, R198, R7, !PT ;  /* 0x00000007c6067209 */ /* 0x000fe40007810000 */
[----:B------:R-:W-:Y:S02]  /*6710*/  FSETP.NEU.FTZ.AND P0, PT, R2, -INF , PT ;  /* 0xff8000000200780b */ /* 0x000fe40003f1d000 */
[----:B------:R-:W-:Y:S02]  /*6720*/  FSEL R62, R19, -INF , !P4 ;  /* 0xff800000133e7808 */ /* 0x000fe40006000000 */
[----:B------:R-:W-:-:S02]  /*6730*/  FMNMX.FTZ R6, R63, R6, !PT ;  /* 0x000000063f067209 */ /* 0x000fc40007810000 */
[----:B------:R-:W-:Y:S02]  /*6740*/  FSEL R55, R55, RZ, P0 ;  /* 0x000000ff37377208 */ /* 0x000fe40000000000 */
[----:B------:R-:W-:Y:S02]  /*6750*/  FSEL R59, R14, -INF , !P5 ;  /* 0xff8000000e3b7808 */ /* 0x000fe40006800000 */
[----:B------:R-:W-:Y:S01]  /*6760*/  FMNMX.FTZ R6, R62, R6, !PT ;  /* 0x000000063e067209 */ /* 0x000fe20007810000 */
[--C-:B------:R-:W-:Y:S01]  /*6770*/  FFMA.FTZ R28, R57, UR4, -R55.reuse ;  /* 0x00000004391c7c23 */ /* 0x100fe20008010837 */
[----:B------:R-:W-:Y:S01]  /*6780*/  FSEL R57, R15, -INF , !P3 ;  /* 0xff8000000f397808 */ /* 0x000fe20005800000 */
[--C-:B------:R-:W-:Y:S01]  /*6790*/  FFMA.FTZ R47, R67, UR4, -R55.reuse ;  /* 0x00000004432f7c23 */ /* 0x100fe20008010837 */
[----:B------:R-:W-:Y:S01]  /*67a0*/  FMNMX.FTZ R6, R59, R6, !PT ;  /* 0x000000063b067209 */ /* 0x000fe20007810000 */
[--C-:B------:R-:W-:Y:S01]  /*67b0*/  FFMA.FTZ R45, R44, UR4, -R55.reuse ;  /* 0x000000042c2d7c23 */ /* 0x100fe20008010837 */
[----:B------:R-:W-:Y:S01]  /*67c0*/  LOP3.LUT R4, R9, UR24, R226, 0x96, !PT ;  /* 0x0000001809047c12 */ /* 0x000fe2000f8e96e2 */
[--C-:B------:R-:W-:Y:S01]  /*67d0*/  FFMA.FTZ R44, R51, UR4, -R55.reuse ;  /* 0x00000004332c7c23 */ /* 0x100fe20008010837 */
[----:B------:R-:W-:Y:S01]  /*67e0*/  FMNMX.FTZ R6, R57, R6, !PT ;  /* 0x0000000639067209 */ /* 0x000fe20007810000 */
[----:B------:R-:W-:Y:S01]  /*67f0*/  FFMA.FTZ R46, R41, UR4, -R55 ;  /* 0x00000004292e7c23 */ /* 0x000fe20008010837 */
[----:B-1----:R-:W-:Y:S01]  /*6800*/  FMNMX.FTZ R30, R30, R8, !PT ;  /* 0x000000081e1e7209 */ /* 0x002fe20007810000 */
[----:B------:R-:W-:Y:S01]  /*6810*/  IMAD.WIDE.U32 R154, R4, -0x326172a9, RZ ;  /* 0xcd9e8d57049a7825 */ /* 0x000fe200078e00ff */
[----:B------:R-:W-:Y:S01]  /*6820*/  LOP3.LUT R228, R237, R138, RZ, 0x3c, !PT ;  /* 0x0000008aede47212 */ /* 0x000fe200078e3cff */
[----:B------:R-:W1:Y:S01]  /*6830*/  SHFL.BFLY PT, R29, R6, 0x2, 0x1f ;  /* 0x0c401f00061d7f89 */ /* 0x000e6200000e0000 */
[----:B------:R-:W-:Y:S01]  /*6840*/  LOP3.LUT R5, R17, UR27, R236, 0x96, !PT ;  /* 0x0000001b11057c12 */ /* 0x000fe2000f8e96ec */
[----:B------:R-:W-:Y:S01]  /*6850*/  MUFU.EX2 R46, R46 ;  /* 0x0000002e002e7308 */ /* 0x000fe20000000800 */
[----:B------:R-:W-:Y:S01]  /*6860*/  LOP3.LUT R20, R233, UR33, R20, 0x96, !PT ;  /* 0x00000021e9147c12 */ /* 0x000fe2000f8e9614 */
[----:B------:R-:W2:Y:S01]  /*6870*/  SHFL.BFLY PT, R4, R30, 0x1, 0x1f ;  /* 0x0c201f001e047f89 */ /* 0x000ea200000e0000 */
[----:B------:R-:W-:Y:S01]  /*6880*/  IMAD.WIDE.U32 R228, R228, -0x2daee0ad, RZ ;  /* 0xd2511f53e4e47825 */ /* 0x000fe200078e00ff */
[----:B------:R-:W-:-:S03]  /*6890*/  LOP3.LUT R8, R155, UR23, R224, 0x96, !PT ;  /* 0x000000179b087c12 */ /* 0x000fc6000f8e96e0 */
[----:B------:R-:W-:Y:S01]  /*68a0*/  FFMA.FTZ R56, R56, UR4, -R55 ;  /* 0x0000000438387c23 */ /* 0x000fe20008010837 */
[----:B------:R-:W-:Y:S01]  /*68b0*/  LOP3.LUT R154, R217, UR21, R154, 0x96, !PT ;  /* 0x00000015d99a7c12 */ /* 0x000fe2000f8e969a */
[----:B------:R-:W-:Y:S01]  /*68c0*/  IMAD.WIDE.U32 R234, R5, -0x2daee0ad, RZ ;  /* 0xd2511f5305ea7825 */ /* 0x000fe200078e00ff */
[----:B------:R-:W-:Y:S01]  /*68d0*/  LOP3.LUT R206, R229, UR26, R232, 0x96, !PT ;  /* 0x0000001ae5ce7c12 */ /* 0x000fe2000f8e96e8 */
[----:B------:R-:W3:Y:S01]  /*68e0*/  SHFL.BFLY PT, R5, R31, 0x1, 0x1f ;  /* 0x0c201f001f057f89 */ /* 0x000ee200000e0000 */
[----:B------:R-:W4:Y:S01]  /*68f0*/  MUFU.EX2 R45, R45 ;  /* 0x0000002d002d7308 */ /* 0x000f220000000800 */
[----:B------:R-:W-:Y:S01]  /*6900*/  IMAD.WIDE.U32 R12, R8, -0x2daee0ad, RZ ;  /* 0xd2511f53080c7825 */ /* 0x000fe200078e00ff */
[----:B------:R-:W-:-:S03]  /*6910*/  LOP3.LUT R7, R235, UR24, R228, 0x96, !PT ;  /* 0x00000018eb077c12 */ /* 0x000fc6000f8e96e4 */
[--C-:B------:R-:W-:Y:S01]  /*6920*/  FFMA.FTZ R61, R61, UR4, -R55.reuse ;  /* 0x000000043d3d7c23 */ /* 0x100fe20008010837 */
[----:B------:R-:W-:Y:S01]  /*6930*/  FFMA.FTZ R43, R43, UR4, -R55 ;  /* 0x000000042b2b7c23 */ /* 0x000fe20008010837 */
[----:B------:R-:W-:Y:S01]  /*6940*/  IMAD.WIDE.U32 R206, R206, -0x326172a9, RZ ;  /* 0xcd9e8d57cece7825 */ /* 0x000fe200078e00ff */
[----:B------:R-:W-:-:S03]  /*6950*/  LOP3.LUT R215, R13, UR20, R10, 0x96, !PT ;  /* 0x000000140dd77c12 */ /* 0x000fc6000f8e960a */
[----:B------:R-:W-:Y:S01]  /*6960*/  FFMA.FTZ R168, R168, UR4, -R55 ;  /* 0x00000004a8a87c23 */ /* 0x000fe20008010837 */
[----:B------:R-:W-:Y:S01]  /*6970*/  MUFU.EX2 R28, R28 ;  /* 0x0000001c001c7308 */ /* 0x000fe20000000800 */
[----:B------:R-:W-:Y:S01]  /*6980*/  IMAD.WIDE.U32 R152, R7, -0x326172a9, RZ ;  /* 0xcd9e8d5707987825 */ /* 0x000fe200078e00ff */
[----:B------:R-:W-:-:S03]  /*6990*/  LOP3.LUT R232, R207, UR25, R16, 0x96, !PT ;  /* 0x00000019cfe87c12 */ /* 0x000fc6000f8e9610 */
[----:B------:R-:W-:Y:S01]  /*69a0*/  FFMA.FTZ R164, R164, UR4, -R55 ;  /* 0x00000004a4a47c23 */ /* 0x000fe20008010837 */
[----:B-1----:R-:W-:Y:S01]  /*69b0*/  FMNMX.FTZ R29, R6, R29, !PT ;  /* 0x0000001d061d7209 */ /* 0x002fe20007810000 */
[----:B------:R-:W-:Y:S01]  /*69c0*/  IMAD.WIDE.U32 R154, R154, -0x2daee0ad, RZ ;  /* 0xd2511f539a9a7825 */ /* 0x000fe200078e00ff */
[----:B------:R-:W-:Y:S01]  /*69d0*/  LOP3.LUT R7, R153, UR23, R206, 0x96, !PT ;  /* 0x0000001799077c12 */ /* 0x000fe2000f8e96ce */
[----:B------:R-:W-:Y:S01]  /*69e0*/  LDSM.16.MT88.4 R16, [R179+0x6000] ;  /* 0x00600000b310783b */ /* 0x000fe20000004200 */
[----:B--2---:R-:W-:Y:S01]  /*69f0*/  FMNMX.FTZ R30, R30, R4, !PT ;  /* 0x000000041e1e7209 */ /* 0x004fe20007810000 */
[----:B------:R-:W-:Y:S01]  /*6a00*/  IMAD.WIDE.U32 R232, R232, -0x2daee0ad, RZ ;  /* 0xd2511f53e8e87825 */ /* 0x000fe200078e00ff */
[----:B----4-:R-:W-:Y:S01]  /*6a10*/  F2FP.F16.F32.PACK_AB R22, R45, R46 ;  /* 0x0000002e2d16723e */ /* 0x010fe200000000ff */
[----:B------:R-:W1:Y:S01]  /*6a20*/  SHFL.BFLY PT, R4, R29, 0x1, 0x1f ;  /* 0x0c201f001d047f89 */ /* 0x000e6200000e0000 */
[C---:B------:R-:W-:Y:S01]  /*6a30*/  FSETP.NEU.FTZ.AND P2, PT, R30.reuse, -INF , PT ;  /* 0xff8000001e00780b */ /* 0x040fe20003f5d000 */
[----:B------:R-:W-:Y:S01]  /*6a40*/  FMUL.FTZ R67, R30, UR4 ;  /* 0x000000041e437c20 */ /* 0x000fe20008410000 */
[----:B------:R-:W-:Y:S01]  /*6a50*/  LOP3.LUT R234, R233, UR22, R234, 0x96, !PT ;  /* 0x00000016e9ea7c12 */ /* 0x000fe2000f8e96ea */
[----:B------:R-:W-:Y:S01]  /*6a60*/  IMAD.WIDE.U32 R8, R7, -0x2daee0ad, RZ ;  /* 0xd2511f5307087825 */ /* 0x000fe200078e00ff */
[----:B---3--:R-:W-:Y:S01]  /*6a70*/  FMNMX.FTZ R31, R31, R5, !PT ;  /* 0x000000051f1f7209 */ /* 0x008fe20007810000 */
[----:B------:R-:W-:Y:S01]  /*6a80*/  MUFU.EX2 R47, R47 ;  /* 0x0000002f002f7308 */ /* 0x000fe20000000800 */
[----:B------:R-:W-:Y:S01]  /*6a90*/  FSEL R67, R67, RZ, P2 ;  /* 0x000000ff43437208 */ /* 0x000fe20001000000 */
[----:B------:R-:W-:Y:S01]  /*6aa0*/  IMAD.WIDE.U32 R234, R234, -0x326172a9, RZ ;  /* 0xcd9e8d57eaea7825 */ /* 0x000fe200078e00ff */
[----:B------:R-:W-:-:S03]  /*6ab0*/  FSETP.NEU.FTZ.AND P3, PT, R31, -INF , PT ;  /* 0xff8000001f00780b */ /* 0x000fc60003f7d000 */
[----:B------:R-:W-:Y:S01]  /*6ac0*/  FMUL.FTZ R5, R31, UR4 ;  /* 0x000000041f057c20 */ /* 0x000fe20008410000 */
[----:B------:R-:W-:Y:S01]  /*6ad0*/  LOP3.LUT R232, R9, UR20, R232, 0x96, !PT ;  /* 0x0000001409e87c12 */ /* 0x000fe2000f8e96e8 */
[--C-:B------:R-:W-:Y:S01]  /*6ae0*/  FFMA.FTZ R37, R58, UR4, -R67.reuse ;  /* 0x000000043a257c23 */ /* 0x100fe20008010843 */
[----:B------:R-:W-:Y:S01]  /*6af0*/  LOP3.LUT R152, R235, UR21, R152, 0x96, !PT ;  /* 0x00000015eb987c12 */ /* 0x000fe2000f8e9698 */
[----:B------:R-:W-:Y:S01]  /*6b00*/  FFMA.FTZ R39, R219, UR4, -R67 ;  /* 0x00000004db277c23 */ /* 0x000fe20008010843 */
[----:B------:R-:W-:Y:S01]  /*6b10*/  FSEL R51, R5, RZ, P3 ;  /* 0x000000ff05337208 */ /* 0x000fe20001800000 */
[----:B------:R-:W-:Y:S01]  /*6b20*/  IMAD.WIDE.U32 R232, R232, -0x326172a9, RZ ;  /* 0xcd9e8d57e8e87825 */ /* 0x000fe200078e00ff */
[----:B------:R-:W-:-:S03]  /*6b30*/  LOP3.LUT R5, R155, UR18, R12, 0x96, !PT ;  /* 0x000000129b057c12 */ /* 0x000fc6000f8e960c */
[--C-:B------:R-:W-:Y:S01]  /*6b40*/  FFMA.FTZ R38, R218, UR4, -R67.reuse ;  /* 0x00000004da267c23 */ /* 0x100fe20008010843 */
[----:B------:R-:W-:Y:S01]  /*6b50*/  FFMA.FTZ R36, R52, UR4, -R67 ;  /* 0x0000000434247c23 */ /* 0x000fe20008010843 */
[----:B------:R-:W-:-:S04]  /*6b60*/  IMAD.WIDE.U32 R152, R152, -0x2daee0ad, RZ ;  /* 0xd2511f5398987825 */ /* 0x000fc800078e00ff */
[--C-:B------:R-:W-:Y:S01]  /*6b70*/  FFMA.FTZ R41, R214, UR4, -R51.reuse ;  /* 0x00000004d6297c23 */ /* 0x100fe20008010833 */
[----:B------:R-:W-:Y:S01]  /*6b80*/  FFMA.FTZ R40, R40, UR4, -R51 ;  /* 0x0000000428287c23 */ /* 0x000fe20008010833 */
[----:B------:R-:W-:Y:S01]  /*6b90*/  MUFU.EX2 R39, R39 ;  /* 0x0000002700277308 */ /* 0x000fe20000000800 */
[----:B-1----:R-:W-:Y:S01]  /*6ba0*/  FMNMX.FTZ R29, R29, R4, !PT ;  /* 0x000000041d1d7209 */ /* 0x002fe20007810000 */
[----:B------:R-:W-:Y:S01]  /*6bb0*/  IMAD.WIDE.U32 R14, R5, -0x326172a9, RZ ;  /* 0xcd9e8d57050e7825 */ /* 0x000fe200078e00ff */
[----:B------:R-:W-:-:S03]  /*6bc0*/  LOP3.LUT R5, R153, UR18, R8, 0x96, !PT ;  /* 0x0000001299057c12 */ /* 0x000fc6000f8e9608 */
[----:B------:R-:W-:Y:S01]  /*6bd0*/  FFMA.FTZ R50, R50, UR4, -R51 ;  /* 0x0000000432327c23 */ /* 0x000fe20008010833 */
[C---:B------:R-:W-:Y:S01]  /*6be0*/  FSETP.NEU.FTZ.AND P1, PT, R29.reuse, -INF , PT ;  /* 0xff8000001d00780b */ /* 0x040fe20003f3d000 */
[----:B------:R-:W-:Y:S01]  /*6bf0*/  FMUL.FTZ R58, R29, UR4 ;  /* 0x000000041d3a7c20 */ /* 0x000fe20008410000 */
[----:B------:R-:W-:Y:S01]  /*6c00*/  IMAD.WIDE.U32 R214, R215, -0x326172a9, RZ ;  /* 0xcd9e8d57d7d67825 */ /* 0x000fe200078e00ff */
[----:B------:R-:W-:Y:S01]  /*6c10*/  LOP3.LUT R11, R14, 0xffff, RZ, 0xc0, !PT ;  /* 0x0000ffff0e0b7812 */ /* 0x000fe200078ec0ff */
[----:B------:R-:W-:Y:S01]  /*6c20*/  MUFU.EX2 R41, R41 ;  /* 0x0000002900297308 */ /* 0x000fe20000000800 */
[----:B------:R-:W-:Y:S01]  /*6c30*/  SHF.R.U32.HI R10, RZ, 0x10, R14 ;  /* 0x00000010ff0a7819 */ /* 0x000fe2000001160e */
[----:B------:R-:W-:Y:S01]  /*6c40*/  IMAD.WIDE.U32 R12, R5, -0x326172a9, RZ ;  /* 0xcd9e8d57050c7825 */ /* 0x000fe200078e00ff */
[----:B------:R-:W-:-:S03]  /*6c50*/  FSEL R58, R58, RZ, P1 ;  /* 0x000000ff3a3a7208 */ /* 0x000fc60000800000 */
[----:B------:R-:W-:Y:S01]  /*6c60*/  FFMA.FTZ R60, R60, UR4, -R67 ;  /* 0x000000043c3c7c23 */ /* 0x000fe20008010843 */
[----:B------:R-:W-:Y:S01]  /*6c70*/  LOP3.LUT R9, R15, UR29, R214, 0x96, !PT ;  /* 0x0000001d0f097c12 */ /* 0x000fe2000f8e96d6 */
[----:B------:R-:W-:Y:S01]  /*6c80*/  IMAD.WIDE.U32 R218, R20, -0x326172a9, RZ ;  /* 0xcd9e8d5714da7825 */ /* 0x000fe200078e00ff */
[----:B------:R-:W-:-:S03]  /*6c90*/  LOP3.LUT R8, R12, 0xffff, RZ, 0xc0, !PT ;  /* 0x0000ffff0c087812 */ /* 0x000fc600078ec0ff */
[--C-:B------:R-:W-:Y:S01]  /*6ca0*/  FFMA.FTZ R33, R42, UR4, -R58.reuse ;  /* 0x000000042a217c23 */ /* 0x100fe2000801083a */
[--C-:B------:R-:W-:Y:S01]  /*6cb0*/  FFMA.FTZ R32, R231, UR4, -R58.reuse ;  /* 0x00000004e7207c23 */ /* 0x100fe2000801083a */
[--C-:B------:R-:W-:Y:S01]  /*6cc0*/  FFMA.FTZ R35, R49, UR4, -R58.reuse ;  /* 0x0000000431237c23 */ /* 0x100fe2000801083a */
[----:B------:R-:W-:Y:S01]  /*6cd0*/  FFMA.FTZ R34, R48, UR4, -R58 ;  /* 0x0000000430227c23 */ /* 0x000fe2000801083a */
[----:B------:R-:W-:Y:S01]  /*6ce0*/  LOP3.LUT R6, R14, 0xff, RZ, 0xc0, !PT ;  /* 0x000000ff0e067812 */ /* 0x000fe200078ec0ff */
[----:B------:R-:W-:Y:S01]  /*6cf0*/  MUFU.EX2 R40, R40 ;  /* 0x0000002800287308 */ /* 0x000fe20000000800 */
[----:B------:R-:W-:Y:S01]  /*6d00*/  SHF.R.U32.HI R23, RZ, 0x18, R14 ;  /* 0x00000018ff177819 */ /* 0x000fe2000001160e */
[----:B------:R-:W-:Y:S01]  /*6d10*/  FFMA.FTZ R42, R53, UR4, -R51 ;  /* 0x00000004352a7c23 */ /* 0x000fe20008010833 */
[----:B------:R-:W-:Y:S01]  /*6d20*/  SHF.R.U32.HI R11, RZ, 0x8, R11 ;  /* 0x00000008ff0b7819 */ /* 0x000fe2000001160b */
[--C-:B------:R-:W-:Y:S01]  /*6d30*/  FFMA.FTZ R145, R145, UR4, -R58.reuse ;  /* 0x0000000491917c23 */ /* 0x100fe2000801083a */
[----:B------:R-:W-:Y:S01]  /*6d40*/  LOP3.LUT R26, R12, 0xff, RZ, 0xc0, !PT ;  /* 0x000000ff0c1a7812 */ /* 0x000fe200078ec0ff */
[----:B------:R-:W-:Y:S01]  /*6d50*/  FFMA.FTZ R144, R144, UR4, -R58 ;  /* 0x0000000490907c23 */ /* 0x000fe2000801083a */
[----:B------:R-:W-:Y:S01]  /*6d60*/  LOP3.LUT R10, R10, 0xff, RZ, 0xc0, !PT ;  /* 0x000000ff0a0a7812 */ /* 0x000fe200078ec0ff */
[----:B------:R-:W-:Y:S01]  /*6d70*/  MUFU.EX2 R33, R33 ;  /* 0x0000002100217308 */ /* 0x000fe20000000800 */
[----:B------:R-:W-:Y:S01]  /*6d80*/  SHF.R.U32.HI R8, RZ, 0x8, R8 ;  /* 0x00000008ff087819 */ /* 0x000fe20000011608 */
[--C-:B------:R-:W-:Y:S01]  /*6d90*/  FFMA.FTZ R65, R65, UR4, -R67.reuse ;  /* 0x0000000441417c23 */ /* 0x100fe20008010843 */
[----:B------:R-:W-:Y:S01]  /*6da0*/  LOP3.LUT R5, R13, UR29, R232, 0x96, !PT ;  /* 0x0000001d0d057c12 */ /* 0x000fe2000f8e96e8 */
[--C-:B------:R-:W-:Y:S01]  /*6db0*/  FFMA.FTZ R66, R66, UR4, -R67.reuse ;  /* 0x0000000442427c23 */ /* 0x100fe20008010843 */
[----:B------:R-:W-:Y:S01]  /*6dc0*/  SHF.R.U32.HI R7, RZ, 0x10, R12 ;  /* 0x00000010ff077819 */ /* 0x000fe2000001160c */
[----:B------:R-:W-:Y:S01]  /*6dd0*/  FFMA.FTZ R142, R142, UR4, -R67 ;  /* 0x000000048e8e7c23 */ /* 0x000fe20008010843 */
[----:B------:R-:W-:Y:S01]  /*6de0*/  SHF.R.U32.HI R21, RZ, 0x10, R9 ;  /* 0x00000010ff157819 */ /* 0x000fe20000011609 */
[----:B------:R-:W1:Y:S01]  /*6df0*/  MUFU.EX2 R32, R32 ;  /* 0x0000002000207308 */ /* 0x000e620000000800 */
[----:B------:R-:W-:Y:S01]  /*6e00*/  PRMT R6, R6, 0x5410, R11 ;  /* 0x0000541006067816 */ /* 0x000fe2000000000b */
[----:B------:R-:W-:Y:S01]  /*6e10*/  FFMA.FTZ R155, R167, UR4, -R51 ;  /* 0x00000004a79b7c23 */ /* 0x000fe20008010833 */
[----:B------:R-:W-:Y:S01]  /*6e20*/  PRMT R23, R10, 0x5410, R23 ;  /* 0x000054100a177816 */ /* 0x000fe20000000017 */
[--C-:B------:R-:W-:Y:S01]  /*6e30*/  FFMA.FTZ R150, R170, UR4, -R51.reuse ;  /* 0x00000004aa967c23 */ /* 0x100fe20008010833 */
[----:B------:R-:W-:Y:S01]  /*6e40*/  PRMT R26, R26, 0x5410, R8 ;  /* 0x000054101a1a7816 */ /* 0x000fe20000000008 */
[----:B------:R-:W-:Y:S01]  /*6e50*/  FFMA.FTZ R167, R171, UR4, -R51 ;  /* 0x00000004aba77c23 */ /* 0x000fe20008010833 */
[----:B------:R-:W-:Y:S01]  /*6e60*/  PRMT R52, R3, 0x7054, R3 ;  /* 0x0000705403347816 */ /* 0x000fe20000000003 */
[----:B------:R-:W-:Y:S01]  /*6e70*/  MUFU.EX2 R38, R38 ;  /* 0x0000002600267308 */ /* 0x000fe20000000800 */
[----:B------:R-:W-:Y:S01]  /*6e80*/  SHF.R.U32.HI R27, RZ, 0x18, R12 ;  /* 0x00000018ff1b7819 */ /* 0x000fe2000001160c */
[----:B------:R-:W-:Y:S01]  /*6e90*/  FFMA.FTZ R153, R212, UR4, -R55 ;  /* 0x00000004d4997c23 */ /* 0x000fe20008010837 */
[C---:B------:R-:W-:Y:S01]  /*6ea0*/  LOP3.LUT R11, R9.reuse, 0xffff, RZ, 0xc0, !PT ;  /* 0x0000ffff090b7812 */ /* 0x040fe200078ec0ff */
[----:B------:R-:W2:Y:S01]  /*6eb0*/  LDSM.16.MT88.4 R12, [R178+0x6000] ;  /* 0x00600000b20c783b */ /* 0x000ea20000004200 */
[----:B------:R-:W-:Y:S01]  /*6ec0*/  LOP3.LUT R4, R9, 0xff, RZ, 0xc0, !PT ;  /* 0x000000ff09047812 */ /* 0x000fe200078ec0ff */
[--C-:B------:R-:W-:Y:S01]  /*6ed0*/  FFMA.FTZ R166, R166, UR4, -R67.reuse ;  /* 0x00000004a6a67c23 */ /* 0x100fe20008010843 */
[----:B------:R-:W-:Y:S01]  /*6ee0*/  LOP3.LUT R8, R7, 0xff, RZ, 0xc0, !PT ;  /* 0x000000ff07087812 */ /* 0x000fe200078ec0ff */
[----:B------:R-:W-:Y:S01]  /*6ef0*/  MUFU.EX2 R37, R37 ;  /* 0x0000002500257308 */ /* 0x000fe20000000800 */
[----:B------:R-:W-:Y:S01]  /*6f00*/  LOP3.LUT R10, R5, 0xffff, RZ, 0xc0, !PT ;  /* 0x0000ffff050a7812 */ /* 0x000fe200078ec0ff */
[----:B------:R-:W-:Y:S01]  /*6f10*/  FFMA.FTZ R165, R165, UR4, -R67 ;  /* 0x00000004a5a57c23 */ /* 0x000fe20008010843 */
[----:B------:R-:W-:Y:S01]  /*6f20*/  SHF.R.U32.HI R9, RZ, 0x18, R9 ;  /* 0x00000018ff097819 */ /* 0x000fe20000011609 */
[--C-:B------:R-:W-:Y:S01]  /*6f30*/  FFMA.FTZ R156, R156, UR4, -R58.reuse ;  /* 0x000000049c9c7c23 */ /* 0x100fe2000801083a */
[----:B------:R-:W-:Y:S01]  /*6f40*/  LOP3.LUT R21, R21, 0xff, RZ, 0xc0, !PT ;  /* 0x000000ff15157812 */ /* 0x000fe200078ec0ff */
[----:B------:R-:W-:Y:S01]  /*6f50*/  FFMA.FTZ R160, R160, UR4, -R58 ;  /* 0x00000004a0a07c23 */ /* 0x000fe2000801083a */
[----:B------:R-:W-:Y:S01]  /*6f60*/  SHF.R.U32.HI R25, RZ, 0x10, R5 ;  /* 0x00000010ff197819 */ /* 0x000fe20000011605 */
[----:B------:R-:W3:Y:S01]  /*6f70*/  MUFU.EX2 R36, R36 ;  /* 0x0000002400247308 */ /* 0x000ee20000000800 */
[----:B------:R-:W-:Y:S01]  /*6f80*/  LOP3.LUT R7, R5, 0xff, RZ, 0xc0, !PT ;  /* 0x000000ff05077812 */ /* 0x000fe200078ec0ff */
[--C-:B------:R-:W-:Y:S01]  /*6f90*/  FFMA.FTZ R161, R161, UR4, -R67.reuse ;  /* 0x00000004a1a17c23 */ /* 0x100fe20008010843 */
[----:B------:R-:W-:Y:S01]  /*6fa0*/  SHF.R.U32.HI R10, RZ, 0x8, R10 ;  /* 0x00000008ff0a7819 */ /* 0x000fe2000001160a */
[----:B------:R-:W-:Y:S01]  /*6fb0*/  FFMA.FTZ R157, R157, UR4, -R67 ;  /* 0x000000049d9d7c23 */ /* 0x000fe20008010843 */
[----:B------:R-:W-:Y:S01]  /*6fc0*/  PRMT R27, R8, 0x5410, R27 ;  /* 0x00005410081b7816 */ /* 0x000fe2000000001b */
[----:B------:R-:W-:Y:S01]  /*6fd0*/  FFMA.FTZ R158, R158, UR4, -R51 ;  /* 0x000000049e9e7c23 */ /* 0x000fe20008010833 */
[--C-:B------:R-:W-:Y:S01]  /*6fe0*/  HSET2.LE.AND R6, R6, R52.reuse, PT ;  /* 0x0000003406067233 */ /* 0x100fe20003803000 */
[----:B------:R-:W-:Y:S01]  /*6ff0*/  MUFU.EX2 R35, R35 ;  /* 0x0000002300237308 */ /* 0x000fe20000000800 */
[----:B------:R-:W-:Y:S01]  /*7000*/  PRMT R21, R21, 0x5410, R9 ;  /* 0x0000541015157816 */ /* 0x000fe20000000009 */
[----:B------:R-:W-:Y:S01]  /*7010*/  FFMA.FTZ R159, R159, UR4, -R51 ;  /* 0x000000049f9f7c23 */ /* 0x000fe20008010833 */
[----:B------:R-:W-:Y:S01]  /*7020*/  SHF.R.U32.HI R9, RZ, 0x18, R5 ;  /* 0x00000018ff097819 */ /* 0x000fe20000011605 */
[--C-:B------:R-:W-:Y:S01]  /*7030*/  FFMA.FTZ R162, R162, UR4, -R51.reuse ;  /* 0x00000004a2a27c23 */ /* 0x100fe20008010833 */
[----:B------:R-:W-:Y:S01]  /*7040*/  LOP3.LUT R25, R25, 0xff, RZ, 0xc0, !PT ;  /* 0x000000ff19197812 */ /* 0x000fe200078ec0ff */
[----:B------:R-:W-:Y:S01]  /*7050*/  FFMA.FTZ R163, R163, UR4, -R51 ;  /* 0x00000004a3a37c23 */ /* 0x000fe20008010833 */
[----:B------:R-:W-:Y:S01]  /*7060*/  PRMT R5, R7, 0x5410, R10 ;  /* 0x0000541007057816 */ /* 0x000fe2000000000a */
[----:B------:R-:W4:Y:S01]  /*7070*/  MUFU.EX2 R34, R34 ;  /* 0x0000002200227308 */ /* 0x000f220000000800 */
[----:B------:R-:W-:Y:S01]  /*7080*/  FSEL R7, R2, RZ, P0 ;  /* 0x000000ff02077208 */ /* 0x000fe20000000000 */
[--C-:B------:R-:W-:Y:S01]  /*7090*/  FFMA.FTZ R143, R143, UR4, -R67.reuse ;  /* 0x000000048f8f7c23 */ /* 0x100fe20008010843 */
[----:B------:R-:W-:Y:S01]  /*70a0*/  LOP3.LUT R22, R6, R22, RZ, 0xc0, !PT ;  /* 0x0000001606167212 */ /* 0x000fe200078ec0ff */
[----:B------:R-:W-:Y:S01]  /*70b0*/  FFMA.FTZ R141, R141, UR4, -R67 ;  /* 0x000000048d8d7c23 */ /* 0x000fe20008010843 */
[--C-:B------:R-:W-:Y:S01]  /*70c0*/  HSET2.LE.AND R27, R27, R52.reuse, PT ;  /* 0x000000341b1b7233 */ /* 0x100fe20003803000 */
[----:B------:R-:W-:Y:S01]  /*70d0*/  FADD.FTZ R136, R136, -R7 ;  /* 0x8000000788887221 */ /* 0x000fe20000010000 */
[----:B------:R-:W-:Y:S01]  /*70e0*/  PRMT R25, R25, 0x5410, R9 ;  /* 0x0000541019197816 */ /* 0x000fe20000000009 */
[----:B------:R-:W-:Y:S01]  /*70f0*/  MUFU.EX2 R42, R42 ;  /* 0x0000002a002a7308 */ /* 0x000fe20000000800 */
[----:B-1----:R-:W-:Y:S01]  /*7100*/  F2FP.F16.F32.PACK_AB R6, R32, R33 ;  /* 0x000000212006723e */ /* 0x002fe200000000ff */
[----:B------:R-:W-:Y:S01]  /*7110*/  FMUL.FTZ R53, R136, UR4 ;  /* 0x0000000488357c20 */ /* 0x000fe20008410000 */
[----:B------:R-:W-:Y:S01]  /*7120*/  SHF.R.U32.HI R11, RZ, 0x8, R11 ;  /* 0x00000008ff0b7819 */ /* 0x000fe2000001160b */
[--C-:B------:R-:W-:Y:S01]  /*7130*/  FFMA.FTZ R59, R59, UR4, -R58.reuse ;  /* 0x000000043b3b7c23 */ /* 0x100fe2000801083a */
[----:B------:R-:W-:Y:S01]  /*7140*/  FSEL R48, R29, RZ, P1 ;  /* 0x000000ff1d307208 */ /* 0x000fe20000800000 */
[----:B------:R-:W-:Y:S01]  /*7150*/  FFMA.FTZ R57, R57, UR4, -R58 ;  /* 0x0000000439397c23 */ /* 0x000fe2000801083a */
[----:B------:R-:W-:Y:S01]  /*7160*/  LOP3.LUT R27, R27, R6, RZ, 0xc0, !PT ;  /* 0x000000061b1b7212 */ /* 0x000fe200078ec0ff */
[----:B------:R-:W-:Y:S01]  /*7170*/  MUFU.EX2 R50, R50 ;  /* 0x0000003200327308 */ /* 0x000fe20000000800 */
[--C-:B------:R-:W-:Y:S01]  /*7180*/  HSET2.LE.AND R24, R5, R52.reuse, PT ;  /* 0x0000003405187233 */ /* 0x100fe20003803000 */
[----:B------:R-:W-:Y:S01]  /*7190*/  FADD.FTZ R48, R133, -R48 ;  /* 0x8000003085307221 */ /* 0x000fe20000010000 */
[----:B------:R-:W-:Y:S01]  /*71a0*/  PRMT R4, R4, 0x5410, R11 ;  /* 0x0000541004047816 */ /* 0x000fe2000000000b */
[--C-:B------:R-:W-:Y:S01]  /*71b0*/  FFMA.FTZ R140, R140, UR4, -R67.reuse ;  /* 0x000000048c8c7c23 */ /* 0x100fe20008010843 */
[--C-:B------:R-:W-:Y:S01]  /*71c0*/  HSET2.LE.AND R23, R23, R52.reuse, PT ;  /* 0x0000003417177233 */ /* 0x100fe20003803000 */
[----:B------:R-:W-:Y:S01]  /*71d0*/  FMUL.FTZ R48, R48, UR4 ;  /* 0x0000000430307c20 */ /* 0x000fe20008410000 */
[--C-:B------:R-:W-:Y:S01]  /*71e0*/  HSET2.LE.AND R26, R26, R52.reuse, PT ;  /* 0x000000341a1a7233 */ /* 0x100fe20003803000 */
[----:B------:R-:W1:Y:S01]  /*71f0*/  MUFU.EX2 R53, R53 ;  /* 0x0000003500357308 */ /* 0x000e620000000800 */
[----:B------:R-:W-:Y:S01]  /*7200*/  F2FP.F16.F32.PACK_AB R8, R40, R41 ;  /* 0x000000292808723e */ /* 0x000fe200000000ff */
[----:B------:R-:W-:Y:S01]  /*7210*/  FFMA.FTZ R64, R64, UR4, -R67 ;  /* 0x0000000440407c23 */ /* 0x000fe20008010843 */
[----:B---3--:R-:W-:Y:S01]  /*7220*/  F2FP.F16.F32.PACK_AB R7, R36, R37 ;  /* 0x000000252407723e */ /* 0x008fe200000000ff */
[--C-:B------:R-:W-:Y:S01]  /*7230*/  FFMA.FTZ R63, R63, UR4, -R58.reuse ;  /* 0x000000043f3f7c23 */ /* 0x100fe2000801083a */
[----:B------:R-:W-:Y:S01]  /*7240*/  F2FP.F16.F32.PACK_AB R6, R38, R39 ;  /* 0x000000272606723e */ /* 0x000fe200000000ff */
[----:B------:R-:W-:Y:S01]  /*7250*/  FFMA.FTZ R62, R62, UR4, -R58 ;  /* 0x000000043e3e7c23 */ /* 0x000fe2000801083a */
[--C-:B------:R-:W-:Y:S01]  /*7260*/  HSET2.LE.AND R25, R25, R52.reuse, PT ;  /* 0x0000003419197233 */ /* 0x100fe20003803000 */
[----:B------:R-:W3:Y:S01]  /*7270*/  MUFU.EX2 R48, R48 ;  /* 0x0000003000307308 */ /* 0x000ee20000000800 */
[----:B----4-:R-:W-:Y:S01]  /*7280*/  F2FP.F16.F32.PACK_AB R5, R34, R35 ;  /* 0x000000232205723e */ /* 0x010fe200000000ff */
[--C-:B------:R-:W-:Y:S01]  /*7290*/  FFMA.FTZ R67, R210, UR4, -R51.reuse ;  /* 0x00000004d2437c23 */ /* 0x100fe20008010833 */
[----:B------:R-:W-:Y:S01]  /*72a0*/  LOP3.LUT R23, R23, R8, RZ, 0xc0, !PT ;  /* 0x0000000817177212 */ /* 0x000fe200078ec0ff */
[----:B------:R-:W-:Y:S01]  /*72b0*/  FFMA.FTZ R0, R0, UR4, -R51 ;  /* 0x0000000400007c23 */ /* 0x000fe20008010833 */
[----:B------:R-:W-:Y:S01]  /*72c0*/  LOP3.LUT R26, R26, R7, RZ, 0xc0, !PT ;  /* 0x000000071a1a7212 */ /* 0x000fe200078ec0ff */
[----:B------:R-:W4:Y:S01]  /*72d0*/  LDSM.16.MT88.4 R8, [R177+0x6000] ;  /* 0x00600000b108783b */ /* 0x000f220000004200 */
[----:B------:R-:W-:Y:S01]  /*72e0*/  LOP3.LUT R24, R24, R6, RZ, 0xc0, !PT ;  /* 0x0000000618187212 */ /* 0x000fe200078ec0ff */
[----:B------:R-:W-:Y:S01]  /*72f0*/  MUFU.EX2 R145, R145 ;  /* 0x0000009100917308 */ /* 0x000fe20000000800 */
[----:B------:R-:W-:Y:S01]  /*7300*/  LOP3.LUT R25, R25, R5, RZ, 0xc0, !PT ;  /* 0x0000000519197212 */ /* 0x000fe200078ec0ff */
[-C--:B-1----:R-:W-:Y:S01]  /*7310*/  FMUL.FTZ R80, R80, R53.reuse ;  /* 0x0000003550507220 */ /* 0x082fe20000410000 */
[--C-:B------:R-:W-:Y:S01]  /*7320*/  HSET2.LE.AND R133, R4, R52.reuse, PT ;  /* 0x0000003404857233 */ /* 0x100fe20003803000 */
[-C--:B------:R-:W-:Y:S01]  /*7330*/  FMUL.FTZ R81, R81, R53.reuse ;  /* 0x0000003551517220 */ /* 0x080fe20000410000 */
[----:B------:R-:W1:Y:S01]  /*7340*/  LDSM.16.MT88.4 R4, [R176+0x6000] ;  /* 0x00600000b004783b */ /* 0x000e620000004200 */
[----:B------:R-:W-:Y:S01]  /*7350*/  FSEL R49, R30, RZ, P2 ;  /* 0x000000ff1e317208 */ /* 0x000fe20001000000 */
[-C--:B------:R-:W-:Y:S01]  /*7360*/  FMUL.FTZ R128, R128, R53.reuse ;  /* 0x0000003580807220 */ /* 0x080fe20000410000 */
[----:B------:R-:W-:Y:S01]  /*7370*/  FSEL R54, R31, RZ, P3 ;  /* 0x000000ff1f367208 */ /* 0x000fe20001800000 */
[-C--:B---3--:R-:W-:Y:S01]  /*7380*/  FMUL.FTZ R126, R126, R48.reuse ;  /* 0x000000307e7e7220 */ /* 0x088fe20000410000 */
[-C--:B------:R-:W-:Y:S01]  /*7390*/  FMUL.FTZ R127, R127, R48.reuse ;  /* 0x000000307f7f7220 */ /* 0x080fe20000410000 */
[----:B------:R-:W-:Y:S01]  /*73a0*/  FADD.FTZ R49, R134, -R49 ;  /* 0x8000003186317221 */ /* 0x000fe20000010000 */
[-C--:B------:R-:W-:Y:S01]  /*73b0*/  FMUL.FTZ R122, R122, R48.reuse ;  /* 0x000000307a7a7220 */ /* 0x080fe20000410000 */
[----:B------:R-:W-:Y:S01]  /*73c0*/  FADD.FTZ R54, R135, -R54 ;  /* 0x8000003687367221 */ /* 0x000fe20000010000 */
[-C--:B------:R-:W-:Y:S01]  /*73d0*/  FMUL.FTZ R123, R123, R48.reuse ;  /* 0x000000307b7b7220 */ /* 0x080fe20000410000 */
[----:B------:R-:W-:Y:S01]  /*73e0*/  FMUL.FTZ R49, R49, UR4 ;  /* 0x0000000431317c20 */ /* 0x000fe20008410000 */
[-C--:B------:R-:W-:Y:S01]  /*73f0*/  FMUL.FTZ R110, R110, R48.reuse ;  /* 0x000000306e6e7220 */ /* 0x080fe20000410000 */
[----:B------:R-:W-:Y:S01]  /*7400*/  FMUL.FTZ R54, R54, UR4 ;  /* 0x0000000436367c20 */ /* 0x000fe20008410000 */
[-C--:B------:R-:W-:Y:S01]  /*7410*/  FMUL.FTZ R111, R111, R48.reuse ;  /* 0x000000306f6f7220 */ /* 0x080fe20000410000 */
[-C--:B------:R-:W-:Y:S01]  /*7420*/  FMUL.FTZ R106, R106, R48.reuse ;  /* 0x000000306a6a7220 */ /* 0x080fe20000410000 */
[-C--:B------:R-:W-:Y:S01]  /*7430*/  FMUL.FTZ R107, R107, R48.reuse ;  /* 0x000000306b6b7220 */ /* 0x080fe20000410000 */
[----:B------:R-:W3:Y:S01]  /*7440*/  MUFU.EX2 R49, R49 ;  /* 0x0000003100317308 */ /* 0x000ee20000000800 */
[-C--:B------:R-:W-:Y:S01]  /*7450*/  FMUL.FTZ R78, R78, R48.reuse ;  /* 0x000000304e4e7220 */ /* 0x080fe20000410000 */
[-C--:B------:R-:W-:Y:S01]  /*7460*/  FMUL.FTZ R79, R79, R48.reuse ;  /* 0x000000304f4f7220 */ /* 0x080fe20000410000 */
[-C--:B------:R-:W-:Y:S01]  /*7470*/  FMUL.FTZ R102, R102, R48.reuse ;  /* 0x0000003066667220 */ /* 0x080fe20000410000 */
[-C--:B------:R-:W-:Y:S01]  /*7480*/  FMUL.FTZ R103, R103, R48.reuse ;  /* 0x0000003067677220 */ /* 0x080fe20000410000 */
[-C--:B------:R-:W-:Y:S01]  /*7490*/  FMUL.FTZ R86, R86, R48.reuse ;  /* 0x0000003056567220 */ /* 0x080fe20000410000 */
[-C--:B------:R-:W-:Y:S01]  /*74a0*/  FMUL.FTZ R87, R87, R48.reuse ;  /* 0x0000003057577220 */ /* 0x080fe20000410000 */
[-C--:B------:R-:W-:Y:S01]  /*74b0*/  FMUL.FTZ R90, R90, R48.reuse ;  /* 0x000000305a5a7220 */ /* 0x080fe20000410000 */
[----:B------:R-:W5:Y:S01]  /*74c0*/  MUFU.EX2 R54, R54 ;  /* 0x0000003600367308 */ /* 0x000f620000000800 */
[----:B------:R-:W-:Y:S01]  /*74d0*/  FMUL.FTZ R91, R91, R48 ;  /* 0x000000305b5b7220 */ /* 0x000fe20000410000 */
[----:B------:R-:W-:Y:S01]  /*74e0*/  LOP3.LUT R232, R233, UR19, R234, 0x96, !PT ;  /* 0x00000013e9e87c12 */ /* 0x000fe2000f8e96ea */
[-C--:B------:R-:W-:Y:S01]  /*74f0*/  FMUL.FTZ R129, R129, R53.reuse ;  /* 0x0000003581817220 */ /* 0x080fe20000410000 */
[----:B------:R-:W-:Y:S01]  /*7500*/  HSET2.LE.AND R21, R21, R52, PT ;  /* 0x0000003415157233 */ /* 0x000fe20003803000 */
[----:B------:R-:W-:Y:S01]  /*7510*/  FMUL.FTZ R96, R96, R53 ;  /* 0x0000003560607220 */ /* 0x000fe20000410000 */
[----:B------:R-:W-:Y:S01]  /*7520*/  F2FP.F16.F32.PACK_AB R134, R47, R28 ;  /* 0x0000001c2f86723e */ /* 0x000fe200000000ff */
[----:B------:R-:W-:Y:S01]  /*7530*/  IMAD.WIDE.U32 R232, R232, -0x2daee0ad, RZ ;  /* 0xd2511f53e8e87825 */ /* 0x000fe200078e00ff */
[----:B------:R-:W-:-:S03]  /*7540*/  F2FP.F16.F32.PACK_AB R135, R50, R42 ;  /* 0x0000002a3287723e */ /* 0x000fc600000000ff */
        /* <DEDUP_REMOVED lines=16> */
[C---:B------:R-:W-:Y:S01]  /*7650*/  HMMA.16816.F32 R124, R24.reuse, R16, R124 ;  /* 0x00000010187c723c */ /* 0x040fe2000000187c */
[----:B------:R-:W-:Y:S01]  /*7660*/  LOP3.LUT R20, R133, R134, RZ, 0xc0, !PT ;  /* 0x0000008685147212 */ /* 0x000fe200078ec0ff */
[-C--:B-----5:R-:W-:Y:S01]  /*7670*/  FMUL.FTZ R82, R82, R54.reuse ;  /* 0x0000003652527220 */ /* 0x0a0fe20000410000 */
[----:B------:R-:W-:Y:S01]  /*7680*/  LOP3.LUT R21, R21, R135, RZ, 0xc0, !PT ;  /* 0x0000008715157212 */ /* 0x000fe200078ec0ff */
[-C--:B------:R-:W-:Y:S01]  /*7690*/  FMUL.FTZ R83, R83, R54.reuse ;  /* 0x0000003653537220 */ /* 0x080fe20000410000 */
[----:B------:R-:W-:Y:S01]  /*76a0*/  LOP3.LUT R152, R233, UR28, R152, 0x96, !PT ;  /* 0x0000001ce9987c12 */ /* 0x000fe2000f8e9698 */
[C---:B------:R-:W-:Y:S01]  /*76b0*/  HMMA.16816.F32 R120, R24.reuse, R18, R120 ;  /* 0x000000121878723c */ /* 0x040fe20000001878 */
[----:B------:R-:W3:Y:S01]  /*76c0*/  MUFU.EX2 R144, R144 ;  /* 0x0000009000907308 */ /* 0x000ee20000000800 */
[----:B------:R-:W-:Y:S01]  /*76d0*/  LOP3.LUT R134, R225, UR25, R218, 0x96, !PT ;  /* 0x00000019e1867c12 */ /* 0x000fe2000f8e96da */
[-C--:B------:R-:W-:Y:S01]  /*76e0*/  FMUL.FTZ R130, R130, R54.reuse ;  /* 0x0000003682827220 */ /* 0x080fe20000410000 */
[----:B------:R-:W-:Y:S01]  /*76f0*/  LOP3.LUT R214, R215, UR19, R216, 0x96, !PT ;  /* 0x00000013d7d67c12 */ /* 0x000fe2000f8e96d8 */
[-C--:B------:R-:W-:Y:S01]  /*7700*/  FMUL.FTZ R131, R131, R54.reuse ;  /* 0x0000003683837220 */ /* 0x080fe20000410000 */
[C---:B--2---:R-:W-:Y:S01]  /*7710*/  HMMA.16816.F32 R108, R24.reuse, R12, R108 ;  /* 0x0000000c186c723c */ /* 0x044fe2000000186c */
[----:B------:R-:W-:Y:S01]  /*7720*/  IMAD.WIDE.U32 R134, R134, -0x2daee0ad, RZ ;  /* 0xd2511f5386867825 */ /* 0x000fe200078e00ff */
[----:B------:R-:W-:Y:S01]  /*7730*/  LOP3.LUT R236, R219, UR27, R236, 0x96, !PT ;  /* 0x0000001bdbec7c12 */ /* 0x000fe2000f8e96ec */
[----:B------:R-:W-:Y:S01]  /*7740*/  MUFU.EX2 R60, R60 ;  /* 0x0000003c003c7308 */ /* 0x000fe20000000800 */
[----:B------:R-:W-:Y:S01]  /*7750*/  LOP3.LUT R218, R207, UR25, R218, 0x96, !PT ;  /* 0x00000019cfda7c12 */ /* 0x000fe2000f8e96da */
[----:B------:R-:W-:Y:S01]  /*7760*/  IMAD.WIDE.U32 R214, R214, -0x2daee0ad, RZ ;  /* 0xd2511f53d6d67825 */ /* 0x000fe200078e00ff */
[C---:B------:R-:W-:Y:S03]  /*7770*/  HMMA.16816.F32 R104, R24.reuse, R14, R104 ;  /* 0x0000000e1868723c */ /* 0x040fe60000001868 */
[-C--:B------:R-:W-:Y:S01]  /*7780*/  FMUL.FTZ R97, R97, R53.reuse ;  /* 0x0000003561617220 */ /* 0x080fe20000410000 */
[-C--:B------:R-:W-:Y:S01]  /*7790*/  FMUL.FTZ R98, R98, R54.reuse ;  /* 0x0000003662627220 */ /* 0x080fe20000410000 */
[-C--:B------:R-:W-:Y:S01]  /*77a0*/  FMUL.FTZ R99, R99, R54.reuse ;  /* 0x0000003663637220 */ /* 0x080fe20000410000 */
[----:B------:R-:W-:Y:S01]  /*77b0*/  LOP3.LUT R207, R215, UR28, R154, 0x96, !PT ;  /* 0x0000001cd7cf7c12 */ /* 0x000fe2000f8e969a */
[----:B------:R-:W2:Y:S01]  /*77c0*/  MUFU.EX2 R65, R65 ;  /* 0x0000004100417308 */ /* 0x000ea20000000800 */
[C---:B----4-:R-:W-:Y:S01]  /*77d0*/  HMMA.16816.F32 R76, R24.reuse, R8, R76 ;  /* 0x00000008184c723c */ /* 0x050fe2000000184c */
        /* <DEDUP_REMOVED lines=10> */
[----:B------:R-:W-:Y:S01]  /*7880*/  FMUL.FTZ R73, R73, R53 ;  /* 0x0000003549497220 */ /* 0x000fe20000410000 */
[C---:B-1----:R-:W-:Y:S01]  /*7890*/  HMMA.16816.F32 R84, R24.reuse, R4, R84 ;  /* 0x000000041854723c */ /* 0x042fe20000001854 */
[-C--:B------:R-:W-:Y:S01]  /*78a0*/  FMUL.FTZ R74, R74, R54.reuse ;  /* 0x000000364a4a7220 */ /* 0x080fe20000410000 */
[-C--:B------:R-:W-:Y:S01]  /*78b0*/  FMUL.FTZ R75, R75, R54.reuse ;  /* 0x000000364b4b7220 */ /* 0x080fe20000410000 */
[----:B---3--:R-:W-:Y:S01]  /*78c0*/  F2FP.F16.F32.PACK_AB R154, R144, R145 ;  /* 0x00000091909a723e */ /* 0x008fe200000000ff */
[----:B------:R-:W-:Y:S01]  /*78d0*/  MUFU.EX2 R66, R66 ;  /* 0x0000004200427308 */ /* 0x000fe20000000800 */
[-C--:B------:R-:W-:Y:S01]  /*78e0*/  FMUL.FTZ R68, R68, R53.reuse ;  /* 0x0000003544447220 */ /* 0x080fe20000410000 */
[----:B------:R-:W-:Y:S01]  /*78f0*/  HMMA.16816.F32 R88, R24, R6, R88 ;  /* 0x000000061858723c */ /* 0x000fe20000001858 */
[-C--:B------:R-:W-:Y:S01]  /*7900*/  FMUL.FTZ R69, R69, R53.reuse ;  /* 0x0000003545457220 */ /* 0x080fe20000410000 */
[-C--:B------:R-:W-:Y:S01]  /*7910*/  FMUL.FTZ R70, R70, R54.reuse ;  /* 0x0000003646467220 */ /* 0x080fe20000410000 */
[----:B------:R-:W-:Y:S01]  /*7920*/  FMUL.FTZ R71, R71, R54 ;  /* 0x0000003647477220 */ /* 0x000fe20000410000 */
[-C--:B------:R-:W-:Y:S01]  /*7930*/  FMUL.FTZ R92, R92, R53.reuse ;  /* 0x000000355c5c7220 */ /* 0x080fe20000410000 */
[----:B------:R-:W-:Y:S01]  /*7940*/  FMUL.FTZ R93, R93, R53 ;  /* 0x000000355d5d7220 */ /* 0x000fe20000410000 */
[C---:B------:R-:W-:Y:S01]  /*7950*/  HMMA.16816.F32 R80, R20.reuse, R10, R80 ;  /* 0x0000000a1450723c */ /* 0x040fe20000001850 */
[----:B------:R-:W-:Y:S01]  /*7960*/  LOP3.LUT R24, R219, UR27, R147, 0x96, !PT ;  /* 0x0000001bdb187c12 */ /* 0x000fe2000f8e9693 */
[--C-:B------:R-:W-:Y:S01]  /*7970*/  FFMA.FTZ R147, R146, UR4, -R58.reuse ;  /* 0x0000000492937c23 */ /* 0x100fe2000801083a */
[----:B------:R-:W-:Y:S01]  /*7980*/  FFMA.FTZ R146, R213, UR4, -R58 ;  /* 0x00000004d5927c23 */ /* 0x000fe2000801083a */
[----:B------:R-:W-:Y:S01]  /*7990*/  IMAD.WIDE.U32 R218, R218, -0x2daee0ad, RZ ;  /* 0xd2511f53dada7825 */ /* 0x000fe200078e00ff */
[----:B------:R-:W-:Y:S01]  /*79a0*/  MUFU.EX2 R142, R142 ;  /* 0x0000008e008e7308 */ /* 0x000fe20000000800 */
[----:B------:R-:W-:Y:S01]  /*79b0*/  HMMA.16816.F32 R128, R20, R16, R128 ;  /* 0x000000101480723c */ /* 0x000fe20000001880 */
[----:B------:R-:W-:Y:S01]  /*79c0*/  SHF.R.U32.HI R10, RZ, 0x10, R152 ;  /* 0x00000010ff0a7819 */ /* 0x000fe20000011698 */
[----:B------:R-:W-:Y:S01]  /*79d0*/  IMAD.WIDE.U32 R24, R24, -0x2daee0ad, RZ ;  /* 0xd2511f5318187825 */ /* 0x000fe200078e00ff */
[----:B------:R-:W-:-:S03]  /*79e0*/  LOP3.LUT R11, R152, 0xffff, RZ, 0xc0, !PT ;  /* 0x0000ffff980b7812 */ /* 0x000fc600078ec0ff */
[-C--:B------:R-:W-:Y:S01]  /*79f0*/  FMUL.FTZ R94, R94, R54.reuse ;  /* 0x000000365e5e7220 */ /* 0x080fe20000410000 */
[----:B------:R-:W-:Y:S01]  /*7a00*/  LOP3.LUT R10, R10, 0xff, RZ, 0xc0, !PT ;  /* 0x000000ff0a0a7812 */ /* 0x000fe200078ec0ff */
[C---:B------:R-:W-:Y:S01]  /*7a10*/  HMMA.16816.F32 R96, R20.reuse, R4, R96 ;  /* 0x000000041460723c */ /* 0x040fe20000001860 */
[----:B------:R-:W-:Y:S01]  /*7a20*/  LOP3.LUT R226, R25, UR24, R226, 0x96, !PT ;  /* 0x0000001819e27c12 */ /* 0x000fe2000f8e96e2 */
[----:B------:R-:W-:Y:S01]  /*7a30*/  IMAD.WIDE.U32 R16, R236, -0x2daee0ad, RZ ;  /* 0xd2511f53ec107825 */ /* 0x000fe200078e00ff */
[----:B------:R-:W-:Y:S01]  /*7a40*/  SHF.R.U32.HI R25, RZ, 0x18, R152 ;  /* 0x00000018ff197819 */ /* 0x000fe20000011698 */
[----:B------:R-:W-:Y:S01]  /*7a50*/  MUFU.EX2 R147, R147 ;  /* 0x0000009300937308 */ /* 0x000fe20000000800 */
[----:B------:R-:W-:Y:S01]  /*7a60*/  LOP3.LUT R133, R135, UR22, R24, 0x96, !PT ;  /* 0x0000001687857c12 */ /* 0x000fe2000f8e9618 */
[----:B------:R-:W-:Y:S01]  /*7a70*/  FMUL.FTZ R95, R95, R54 ;  /* 0x000000365f5f7220 */ /* 0x000fe20000410000 */
[----:B------:R-:W-:Y:S01]  /*7a80*/  PRMT R25, R10, 0x5410, R25 ;  /* 0x000054100a197816 */ /* 0x000fe20000000019 */
[C---:B------:R-:W-:Y:S01]  /*7a90*/  HMMA.16816.F32 R116, R20.reuse, R18, R116 ;  /* 0x000000121474723c */ /* 0x040fe20000001874 */
[----:B------:R-:W-:Y:S01]  /*7aa0*/  LOP3.LUT R24, R152, 0xff, RZ, 0xc0, !PT ;  /* 0x000000ff98187812 */ /* 0x000fe200078ec0ff */
[----:B------:R-:W-:Y:S01]  /*7ab0*/  IMAD.WIDE.U32 R226, R226, -0x326172a9, RZ ;  /* 0xcd9e8d57e2e27825 */ /* 0x000fe200078e00ff */
[----:B------:R-:W-:Y:S01]  /*7ac0*/  SHF.R.U32.HI R11, RZ, 0x8, R11 ;  /* 0x00000008ff0b7819 */ /* 0x000fe2000001160b */
[----:B------:R-:W1:Y:S01]  /*7ad0*/  MUFU.EX2 R146, R146 ;  /* 0x0000009200927308 */ /* 0x000e620000000800 */
[--C-:B------:R-:W-:Y:S01]  /*7ae0*/  HSET2.LE.AND R25, R25, R52.reuse, PT ;  /* 0x0000003419197233 */ /* 0x100fe20003803000 */
[C---:B------:R-:W-:Y:S01]  /*7af0*/  HMMA.16816.F32 R112, R20.reuse, R12, R112 ;  /* 0x0000000c1470723c */ /* 0x040fe20000001870 */
[----:B------:R-:W-:Y:S01]  /*7b00*/  PRMT R24, R24, 0x5410, R11 ;  /* 0x0000541018187816 */ /* 0x000fe2000000000b */
[----:B------:R-:W-:Y:S01]  /*7b10*/  FFMA.FTZ R152, R205, UR4, -R55 ;  /* 0x00000004cd987c23 */ /* 0x000fe20008010837 */
[----:B------:R-:W-:Y:S01]  /*7b20*/  LOP3.LUT R135, R17, UR24, R228, 0x96, !PT ;  /* 0x0000001811877c12 */ /* 0x000fe2000f8e96e4 */
[----:B------:R-:W-:Y:S01]  /*7b30*/  FFMA.FTZ R28, R202, R53, R28 ;  /* 0x00000035ca1c7223 */ /* 0x000fe2000001001c */
[----:B------:R-:W-:Y:S01]  /*7b40*/  LOP3.LUT R25, R25, R154, RZ, 0xc0, !PT ;  /* 0x0000009a19197212 */ /* 0x000fe200078ec0ff */
[----:B------:R-:W-:Y:S01]  /*7b50*/  FFMA.FTZ R154, R169, UR4, -R51 ;  /* 0x00000004a99a7c23 */ /* 0x000fe20008010833 */
[----:B------:R-:W-:Y:S01]  /*7b60*/  HSET2.LE.AND R24, R24, R52, PT ;  /* 0x0000003418187233 */ /* 0x000fe20003803000 */
[C---:B------:R-:W-:Y:S01]  /*7b70*/  HMMA.16816.F32 R72, R20.reuse, R8, R72 ;  /* 0x000000081448723c */ /* 0x040fe20000001848 */
[----:B------:R-:W-:Y:S01]  /*7b80*/  LOP3.LUT R136, R219, UR22, R16, 0x96, !PT ;  /* 0x00000016db887c12 */ /* 0x000fe2000f8e9610 */
[----:B------:R-:W-:Y:S01]  /*7b90*/  MUFU.EX2 R155, R155 ;  /* 0x0000009b009b7308 */ /* 0x000fe20000000800 */
[----:B--2---:R-:W-:Y:S01]  /*7ba0*/  F2FP.F16.F32.PACK_AB R4, R65, R60 ;  /* 0x0000003c4104723e */ /* 0x004fe200000000ff */
[----:B------:R-:W2:Y:S01]  /*7bb0*/  LDSM.16.MT88.4 R16, [R179+0x6800] ;  /* 0x00680000b310783b */ /* 0x000ea20000004200 */
[----:B------:R-:W-:Y:S01]  /*7bc0*/  LOP3.LUT R13, R232, 0xffff, RZ, 0xc0, !PT ;  /* 0x0000ffffe80d7812 */ /* 0x000fe200078ec0ff */
[C---:B------:R-:W-:Y:S01]  /*7bd0*/  HMMA.16816.F32 R68, R20.reuse, R14, R68 ;  /* 0x0000000e1444723c */ /* 0x040fe20000001844 */
[--C-:B------:R-:W-:Y:S01]  /*7be0*/  SHF.R.U32.HI R8, RZ, 0x10, R232.reuse ;  /* 0x00000010ff087819 */ /* 0x100fe200000116e8 */
[----:B------:R-:W-:Y:S01]  /*7bf0*/  IMAD.WIDE.U32 R212, R136, -0x326172a9, RZ ;  /* 0xcd9e8d5788d47825 */ /* 0x000fe200078e00ff */
[----:B------:R-:W-:Y:S01]  /*7c00*/  LOP3.LUT R24, R24, R4, RZ, 0xc0, !PT ;  /* 0x0000000418187212 */ /* 0x000fe200078ec0ff */
[----:B------:R-:W-:Y:S01]  /*7c10*/  MUFU.EX2 R154, R154 ;  /* 0x0000009a009a7308 */ /* 0x000fe20000000800 */
[----:B------:R-:W-:Y:S01]  /*7c20*/  LOP3.LUT R9, R232, 0xff, RZ, 0xc0, !PT ;  /* 0x000000ffe8097812 */ /* 0x000fe200078ec0ff */
[----:B------:R-:W-:Y:S01]  /*7c30*/  HMMA.16816.F32 R92, R20, R6, R92 ;  /* 0x00000006145c723c */ /* 0x000fe2000000185c */
[----:B------:R-:W-:Y:S01]  /*7c40*/  SHF.R.U32.HI R12, RZ, 0x18, R232 ;  /* 0x00000018ff0c7819 */ /* 0x000fe200000116e8 */
[----:B------:R-:W-:Y:S01]  /*7c50*/  FFMA.FTZ R42, R201, R54, R42 ;  /* 0x00000036c92a7223 */ /* 0x000fe2000001002a */
[----:B------:R-:W-:Y:S01]  /*7c60*/  SHF.R.U32.HI R13, RZ, 0x8, R13 ;  /* 0x00000008ff0d7819 */ /* 0x000fe2000001160d */
[----:B------:R-:W-:Y:S01]  /*7c70*/  FFMA.FTZ R39, R200, R49, R39 ;  /* 0x00000031c8277223 */ /* 0x000fe20000010027 */
[----:B------:R-:W-:Y:S01]  /*7c80*/  LOP3.LUT R8, R8, 0xff, RZ, 0xc0, !PT ;  /* 0x000000ff08087812 */ /* 0x000fe200078ec0ff */
[----:B------:R-:W-:Y:S01]  /*7c90*/  MUFU.EX2 R56, R56 ;  /* 0x0000003800387308 */ /* 0x000fe20000000800 */
[----:B------:R-:W-:Y:S01]  /*7ca0*/  LOP3.LUT R4, R214, 0xffff, RZ, 0xc0, !PT ;  /* 0x0000ffffd6047812 */ /* 0x000fe200078ec0ff */
[----:B------:R-:W-:Y:S01]  /*7cb0*/  FFMA.FTZ R35, R199, R48, R35 ;  /* 0x00000030c7237223 */ /* 0x000fe20000010023 */
[----:B------:R-:W-:Y:S01]  /*7cc0*/  SHF.R.U32.HI R23, RZ, 0x10, R214 ;  /* 0x00000010ff177819 */ /* 0x000fe200000116d6 */
[----:B------:R-:W-:Y:S01]  /*7cd0*/  FADD.FTZ R28, R47, R28 ;  /* 0x0000001c2f1c7221 */ /* 0x000fe20000010000 */
[----:B------:R-:W-:Y:S01]  /*7ce0*/  PRMT R9, R9, 0x5410, R13 ;  /* 0x0000541009097816 */ /* 0x000fe2000000000d */
[----:B------:R-:W-:Y:S01]  /*7cf0*/  FADD.FTZ R42, R50, R42 ;  /* 0x0000002a322a7221 */ /* 0x000fe20000010000 */
[----:B------:R-:W-:Y:S01]  /*7d00*/  PRMT R8, R8, 0x5410, R12 ;  /* 0x0000541008087816 */ /* 0x000fe2000000000c */
[----:B------:R-:W-:Y:S01]  /*7d10*/  MUFU.EX2 R61, R61 ;  /* 0x0000003d003d7308 */ /* 0x000fe20000000800 */
[----:B------:R-:W-:Y:S01]  /*7d20*/  LOP3.LUT R20, R214, 0xff, RZ, 0xc0, !PT ;  /* 0x000000ffd6147812 */ /* 0x000fe200078ec0ff */
[----:B------:R-:W3:Y:S01]  /*7d30*/  LDSM.16.MT88.4 R12, [R178+0x6800] ;  /* 0x00680000b20c783b */ /* 0x000ee20000004200 */
[----:B------:R-:W-:Y:S01]  /*7d40*/  SHF.R.U32.HI R21, RZ, 0x8, R4 ;  /* 0x00000008ff157819 */ /* 0x000fe20000011604 */
[----:B------:R-:W-:Y:S01]  /*7d50*/  FADD.FTZ R39, R38, R39 ;  /* 0x0000002726277221 */ /* 0x000fe20000010000 */
[----:B------:R-:W-:Y:S01]  /*7d60*/  LOP3.LUT R169, R207, 0xffff, RZ, 0xc0, !PT ;  /* 0x0000ffffcfa97812 */ /* 0x000fe200078ec0ff */
[----:B------:R-:W-:Y:S01]  /*7d70*/  FADD.FTZ R35, R34, R35 ;  /* 0x0000002322237221 */ /* 0x000fe20000010000 */
[----:B------:R-:W-:Y:S01]  /*7d80*/  SHF.R.U32.HI R22, RZ, 0x18, R214 ;  /* 0x00000018ff167819 */ /* 0x000fe200000116d6 */
[----:B------:R-:W4:Y:S01]  /*7d90*/  MUFU.EX2 R44, R44 ;  /* 0x0000002c002c7308 */ /* 0x000f220000000800 */
[----:B------:R-:W-:Y:S01]  /*7da0*/  LOP3.LUT R23, R23, 0xff, RZ, 0xc0, !PT ;  /* 0x000000ff17177812 */ /* 0x000fe200078ec0ff */
[----:B------:R-:W-:Y:S01]  /*7db0*/  IMAD.WIDE.U32 R214, R133, -0x326172a9, RZ ;  /* 0xcd9e8d5785d67825 */ /* 0x000fe200078e00ff */
[----:B------:R-:W-:-:S03]  /*7dc0*/  PRMT R20, R20, 0x5410, R21 ;  /* 0x0000541014147816 */ /* 0x000fc60000000015 */
[----:B------:R-:W-:Y:S01]  /*7dd0*/  FADD.FTZ R28, R46, R28 ;  /* 0x0000001c2e1c7221 */ /* 0x000fe20000010000 */
[--C-:B------:R-:W-:Y:S01]  /*7de0*/  HSET2.LE.AND R9, R9, R52.reuse, PT ;  /* 0x0000003409097233 */ /* 0x100fe20003803000 */
[----:B------:R-:W-:Y:S01]  /*7df0*/  FADD.FTZ R42, R41, R42 ;  /* 0x0000002a292a7221 */ /* 0x000fe20000010000 */
[--C-:B------:R-:W-:Y:S01]  /*7e00*/  HSET2.LE.AND R27, R8, R52.reuse, PT ;  /* 0x00000034081b7233 */ /* 0x100fe20003803000 */
[----:B------:R-:W-:Y:S01]  /*7e10*/  MUFU.EX2 R43, R43 ;  /* 0x0000002b002b7308 */ /* 0x000fe20000000800 */
[----:B-1----:R-:W-:Y:S01]  /*7e20*/  F2FP.F16.F32.PACK_AB R5, R146, R147 ;  /* 0x000000939205723e */ /* 0x002fe200000000ff */
[----:B------:R-:W-:Y:S01]  /*7e30*/  FADD.FTZ R39, R37, R39 ;  /* 0x0000002725277221 */ /* 0x000fe20000010000 */
[----:B------:R-:W-:Y:S01]  /*7e40*/  LOP3.LUT R21, R207, 0xff, RZ, 0xc0, !PT ;  /* 0x000000ffcf157812 */ /* 0x000fe200078ec0ff */
[----:B------:R-:W-:Y:S01]  /*7e50*/  FADD.FTZ R35, R33, R35 ;  /* 0x0000002321237221 */ /* 0x000fe20000010000 */
[----:B------:R-:W-:Y:S01]  /*7e60*/  SHF.R.U32.HI R169, RZ, 0x8, R169 ;  /* 0x00000008ffa97819 */ /* 0x000fe200000116a9 */
[----:B------:R-:W-:Y:S01]  /*7e70*/  FADD.FTZ R28, R45, R28 ;  /* 0x0000001c2d1c7221 */ /* 0x000fe20000010000 */
[----:B------:R-:W-:Y:S01]  /*7e80*/  F2FP.F16.F32.PACK_AB R26, R142, R66 ;  /* 0x000000428e1a723e */ /* 0x000fe200000000ff */
[----:B------:R-:W1:Y:S01]  /*7e90*/  MUFU.EX2 R150, R150 ;  /* 0x0000009600967308 */ /* 0x000e620000000800 */
[----:B------:R-:W-:Y:S01]  /*7ea0*/  PRMT R22, R23, 0x5410, R22 ;  /* 0x0000541017167816 */ /* 0x000fe20000000016 */
[----:B------:R-:W-:Y:S01]  /*7eb0*/  FADD.FTZ R42, R40, R42 ;  /* 0x0000002a282a7221 */ /* 0x000fe20000010000 */
[----:B------:R-:W-:Y:S01]  /*7ec0*/  SHF.R.U32.HI R23, RZ, 0x10, R207 ;  /* 0x00000010ff177819 */ /* 0x000fe200000116cf */
[----:B------:R-:W-:Y:S01]  /*7ed0*/  FADD.FTZ R39, R36, R39 ;  /* 0x0000002724277221 */ /* 0x000fe20000010000 */
[----:B------:R-:W-:Y:S01]  /*7ee0*/  PRMT R21, R21, 0x5410, R169 ;  /* 0x0000541015157816 */ /* 0x000fe200000000a9 */
[----:B------:R-:W-:Y:S01]  /*7ef0*/  FADD.FTZ R35, R32, R35 ;  /* 0x0000002320237221 */ /* 0x000fe20000010000 */
[----:B------:R-:W-:Y:S01]  /*7f00*/  LOP3.LUT R26, R9, R26, RZ, 0xc0, !PT ;  /* 0x0000001a091a7212 */ /* 0x000fe200078ec0ff */
[----:B------:R-:W5:Y:S01]  /*7f10*/  MUFU.EX2 R167, R167 ;  /* 0x000000a700a77308 */ /* 0x000f620000000800 */
[----:B------:R-:W-:Y:S01]  /*7f20*/  LOP3.LUT R27, R27, R5, RZ, 0xc0, !PT ;  /* 0x000000051b1b7212 */ /* 0x000fe200078ec0ff */
[----:B------:R-:W5:Y:S01]  /*7f30*/  LDSM.16.MT88.4 R8, [R177+0x6800] ;  /* 0x00680000b108783b */ /* 0x000f620000004200 */
[--C-:B------:R-:W-:Y:S01]  /*7f40*/  HSET2.LE.AND R169, R20, R52.reuse, PT ;  /* 0x0000003414a97233 */ /* 0x100fe20003803000 */
[----:B----4-:R-:W-:Y:S01]  /*7f50*/  FADD.FTZ R28, R44, R28 ;  /* 0x0000001c2c1c7221 */ /* 0x010fe20000010000 */
[----:B------:R-:W-:Y:S01]  /*7f60*/  SHF.R.U32.HI R207, RZ, 0x18, R207 ;  /* 0x00000018ffcf7819 */ /* 0x000fe200000116cf */
[----:B------:R-:W4:Y:S01]  /*7f70*/  LDSM.16.MT88.4 R4, [R176+0x6800] ;  /* 0x00680000b004783b */ /* 0x000f220000004200 */
[----:B------:R-:W-:Y:S01]  /*7f80*/  LOP3.LUT R23, R23, 0xff, RZ, 0xc0, !PT ;  /* 0x000000ff17177812 */ /* 0x000fe200078ec0ff */
[C---:B--2---:R-:W-:Y:S01]  /*7f90*/  HMMA.16816.F32 R124, R24.reuse, R16, R124 ;  /* 0x00000010187c723c */ /* 0x044fe2000000187c */
[--C-:B------:R-:W-:Y:S01]  /*7fa0*/  HSET2.LE.AND R20, R22, R52.reuse, PT ;  /* 0x0000003416147233 */ /* 0x100fe20003803000 */
[----:B------:R-:W2:Y:S01]  /*7fb0*/  MUFU.EX2 R166, R166 ;  /* 0x000000a600a67308 */ /* 0x000ea20000000800 */
[----:B------:R-:W-:Y:S01]  /*7fc0*/  F2FP.F16.F32.PACK_AB R170, R155, R154 ;  /* 0x0000009a9baa723e */ /* 0x000fe200000000ff */
[----:B-1----:R-:W-:Y:S01]  /*7fd0*/  FADD.FTZ R42, R150, R42 ;  /* 0x0000002a962a7221 */ /* 0x002fe20000010000 */
[----:B------:R-:W-:Y:S01]  /*7fe0*/  PRMT R207, R23, 0x5410, R207 ;  /* 0x0000541017cf7816 */ /* 0x000fe200000000cf */
[C---:B---3--:R-:W-:Y:S01]  /*7ff0*/  HMMA.16816.F32 R104, R24.reuse, R14, R104 ;  /* 0x0000000e1868723c */ /* 0x048fe20000001868 */
[----:B------:R-:W-:Y:S01]  /*8000*/  F2FP.F16.F32.PACK_AB R22, R61, R56 ;  /* 0x000000383d16723e */ /* 0x000fe200000000ff */
[----:B------:R-:W-:Y:S01]  /*8010*/  FADD.FTZ R39, R60, R39 ;  /* 0x000000273c277221 */ /* 0x000fe20000010000 */
[----:B------:R-:W-:Y:S01]  /*8020*/  LOP3.LUT R23, R20, R170, RZ, 0xc0, !PT ;  /* 0x000000aa14177212 */ /* 0x000fe200078ec0ff */
[----:B------:R-:W-:Y:S01]  /*8030*/  MUFU.EX2 R165, R165 ;  /* 0x000000a500a57308 */ /* 0x000fe20000000800 */
[--C-:B------:R-:W-:Y:S01]  /*8040*/  HSET2.LE.AND R20, R21, R52.reuse, PT ;  /* 0x0000003415147233 */ /* 0x100fe20003803000 */
[C---:B------:R-:W-:Y:S01]  /*8050*/  HMMA.16816.F32 R120, R24.reuse, R18, R120 ;  /* 0x000000121878723c */ /* 0x040fe20000001878 */
[----:B------:R-:W-:Y:S01]  /*8060*/  F2FP.F16.F32.PACK_AB R170, R43, R44 ;  /* 0x0000002c2baa723e */ /* 0x000fe200000000ff */
[----:B------:R-:W-:Y:S01]  /*8070*/  FADD.FTZ R35, R145, R35 ;  /* 0x0000002391237221 */ /* 0x000fe20000010000 */
[----:B------:R-:W-:Y:S01]  /*8080*/  LOP3.LUT R22, R169, R22, RZ, 0xc0, !PT ;  /* 0x00000016a9167212 */ /* 0x000fe200078ec0ff */
[----:B------:R-:W-:Y:S01]  /*8090*/  FADD.FTZ R28, R43, R28 ;  /* 0x0000001c2b1c7221 */ /* 0x000fe20000010000 */
[----:B------:R-:W-:Y:S01]  /*80a0*/  HSET2.LE.AND R21, R207, R52, PT ;  /* 0x00000034cf157233 */ /* 0x000fe20003803000 */
[----:B------:R-:W1:Y:S01]  /*80b0*/  MUFU.EX2 R156, R156 ;  /* 0x0000009c009c7308 */ /* 0x000e620000000800 */
[----:B-----5:R-:W-:Y:S01]  /*80c0*/  F2FP.F16.F32.PACK_AB R169, R167, R150 ;  /* 0x00000096a7a9723e */ /* 0x020fe200000000ff */
[----:B------:R-:W-:Y:S01]  /*80d0*/  HMMA.16816.F32 R108, R24, R12, R108 ;  /* 0x0000000c186c723c */ /* 0x000fe2000000186c */
[----:B------:R-:W-:Y:S01]  /*80e0*/  LOP3.LUT R20, R20, R170, RZ, 0xc0, !PT ;  /* 0x000000aa14147212 */ /* 0x000fe200078ec0ff */
[----:B------:R-:W-:Y:S01]  /*80f0*/  IMAD.WIDE.U32 R170, R135, -0x326172a9, RZ ;  /* 0xcd9e8d5787aa7825 */ /* 0x000fe200078e00ff */
[----:B------:R-:W-:-:S03]  /*8100*/  LOP3.LUT R21, R21, R169, RZ, 0xc0, !PT ;  /* 0x000000a915157212 */ /* 0x000fc600078ec0ff */
[----:B------:R-:W-:Y:S01]  /*8110*/  FFMA.FTZ R169, R204, UR4, -R58 ;  /* 0x00000004cca97c23 */ /* 0x000fe2000801083a */
[----:B------:R-:W-:Y:S01]  /*8120*/  LOP3.LUT R224, R227, UR23, R224, 0x96, !PT ;  /* 0x00000017e3e07c12 */ /* 0x000fe2000f8e96e0 */
[----:B------:R-:W3:Y:S01]  /*8130*/  MUFU.EX2 R160, R160 ;  /* 0x000000a000a07308 */ /* 0x000ee20000000800 */
[----:B------:R-:W-:Y:S01]  /*8140*/  LOP3.LUT R207, R171, UR23, R206, 0x96, !PT ;  /* 0x00000017abcf7c12 */ /* 0x000fe2000f8e96ce */
[--C-:B------:R-:W-:Y:S01]  /*8150*/  FFMA.FTZ R171, R208, UR4, -R55.reuse ;  /* 0x00000004d0ab7c23 */ /* 0x100fe20008010837 */
[----:B------:R-:W-:Y:S01]  /*8160*/  LOP3.LUT R206, R213, UR21, R170, 0x96, !PT ;  /* 0x00000015d5ce7c12 */ /* 0x000fe2000f8e96aa */
[C---:B------:R-:W-:Y:S01]  /*8170*/  HMMA.16816.F32 R128, R20.reuse, R16, R128 ;  /* 0x000000101480723c */ /* 0x040fe20000001880 */
[----:B------:R-:W-:Y:S01]  /*8180*/  FFMA.FTZ R170, R198, UR4, -R58 ;  /* 0x00000004c6aa7c23 */ /* 0x000fe2000801083a */
[----:B------:R-:W-:Y:S01]  /*8190*/  LOP3.LUT R216, R215, UR21, R226, 0x96, !PT ;  /* 0x00000015d7d87c12 */ /* 0x000fe2000f8e96e2 */
[----:B------:R-:W-:Y:S01]  /*81a0*/  IMAD.WIDE.U32 R224, R224, -0x2daee0ad, RZ ;  /* 0xd2511f53e0e07825 */ /* 0x000fe200078e00ff */
[----:B------:R-:W-:Y:S03]  /*81b0*/  MUFU.EX2 R169, R169 ;  /* 0x000000a900a97308 */ /* 0x000fe60000000800 */
[----:B------:R-:W-:Y:S01]  /*81c0*/  FFMA.FTZ R198, R209, UR4, -R55 ;  /* 0x00000004d1c67c23 */ /* 0x000fe20008010837 */
[----:B------:R-:W-:Y:S01]  /*81d0*/  HMMA.16816.F32 R68, R20, R14, R68 ;  /* 0x0000000e1444723c */ /* 0x000fe20000001844 */
[----:B------:R-:W-:Y:S01]  /*81e0*/  IMAD.WIDE.U32 R16, R207, -0x2daee0ad, RZ ;  /* 0xd2511f53cf107825 */ /* 0x000fe200078e00ff */
[----:B------:R-:W-:-:S03]  /*81f0*/  LOP3.LUT R134, R225, UR20, R134, 0x96, !PT ;  /* 0x00000014e1867c12 */ /* 0x000fc6000f8e9686 */
[----:B------:R-:W-:Y:S01]  /*8200*/  FADD.FTZ R42, R167, R42 ;  /* 0x0000002aa72a7221 */ /* 0x000fe20000010000 */
[----:B------:R-:W-:Y:S01]  /*8210*/  FADD.FTZ R39, R65, R39 ;  /* 0x0000002741277221 */ /* 0x000fe20000010000 */
[----:B------:R-:W-:Y:S01]  /*8220*/  IMAD.WIDE.U32 R206, R206, -0x2daee0ad, RZ ;  /* 0xd2511f53cece7825 */ /* 0x000fe200078e00ff */
[----:B------:R-:W-:Y:S01]  /*8230*/  LOP3.LUT R218, R17, UR20, R218, 0x96, !PT ;  /* 0x0000001411da7c12 */ /* 0x000fe2000f8e96da */
[----:B------:R-:W-:Y:S01]  /*8240*/  HMMA.16816.F32 R76, R24, R8, R76 ;  /* 0x00000008184c723c */ /* 0x000fe2000000184c */
[----:B------:R-:W-:Y:S01]  /*8250*/  MUFU.EX2 R170, R170 ;  /* 0x000000aa00aa7308 */ /* 0x000fe20000000800 */
[----:B------:R-:W-:Y:S01]  /*8260*/  IMAD.WIDE.U32 R216, R216, -0x2daee0ad, RZ ;  /* 0xd2511f53d8d87825 */ /* 0x000fe200078e00ff */
[----:B------:R-:W-:-:S03]  /*8270*/  LOP3.LUT R16, R207, UR18, R16, 0x96, !PT ;  /* 0x00000012cf107c12 */ /* 0x000fc6000f8e9610 */
[----:B------:R-:W-:Y:S01]  /*8280*/  FADD.FTZ R35, R144, R35 ;  /* 0x0000002390237221 */ /* 0x000fe20000010000 */
[----:B------:R-:W-:Y:S01]  /*8290*/  FFMA.FTZ R58, R148, UR4, -R55 ;  /* 0x00000004943a7c23 */ /* 0x000fe20008010837 */
[----:B------:R-:W-:Y:S01]  /*82a0*/  IMAD.WIDE.U32 R218, R218, -0x326172a9, RZ ;  /* 0xcd9e8d57dada7825 */ /* 0x000fe200078e00ff */
[----:B------:R-:W-:Y:S03]  /*82b0*/  HMMA.16816.F32 R100, R24, R10, R100 ;  /* 0x0000000a1864723c */ /* 0x000fe60000001864 */
[----:B------:R-:W-:Y:S01]  /*82c0*/  FFMA.FTZ R148, R211, UR4, -R51 ;  /* 0x00000004d3947c23 */ /* 0x000fe20008010833 */
[----:B------:R-:W5:Y:S01]  /*82d0*/  MUFU.EX2 R161, R161 ;  /* 0x000000a100a17308 */ /* 0x000f620000000800 */
[----:B------:R-:W-:Y:S01]  /*82e0*/  IMAD.WIDE.U32 R16, R16, -0x326172a9, RZ ;  /* 0xcd9e8d5710107825 */ /* 0x000fe200078e00ff */
[----:B------:R-:W-:-:S03]  /*82f0*/  LOP3.LUT R212, R219, UR19, R212, 0x96, !PT ;  /* 0x00000013dbd47c12 */ /* 0x000fc6000f8e96d4 */
[----:B------:R-:W-:Y:S01]  /*8300*/  FFMA.FTZ R55, R149, UR4, -R55 ;  /* 0x0000000495377c23 */ /* 0x000fe20008010837 */
[----:B----4-:R-:W-:Y:S01]  /*8310*/  HMMA.16816.F32 R84, R24, R4, R84 ;  /* 0x000000041854723c */ /* 0x010fe20000001854 */
[----:B------:R-:W-:Y:S01]  /*8320*/  IMAD.WIDE.U32 R134, R134, -0x326172a9, RZ ;  /* 0xcd9e8d5786867825 */ /* 0x000fe200078e00ff */
[----:B------:R-:W-:-:S03]  /*8330*/  LOP3.LUT R14, R17, UR29, R218, 0x96, !PT ;  /* 0x0000001d110e7c12 */ /* 0x000fc6000f8e96da */
[----:B------:R-:W-:Y:S01]  /*8340*/  FFMA.FTZ R51, R151, UR4, -R51 ;  /* 0x0000000497337c23 */ /* 0x000fe20008010833 */
[----:B------:R-:W-:Y:S01]  /*8350*/  LOP3.LUT R15, R16, 0xffff, RZ, 0xc0, !PT ;  /* 0x0000ffff100f7812 */ /* 0x000fe200078ec0ff */
[----:B------:R-:W4:Y:S01]  /*8360*/  MUFU.EX2 R157, R157 ;  /* 0x0000009d009d7308 */ /* 0x000f220000000800 */
[----:B------:R-:W-:Y:S01]  /*8370*/  HMMA.16816.F32 R88, R24, R6, R88 ;  /* 0x000000061858723c */ /* 0x000fe20000001858 */
[----:B------:R-:W-:-:S04]  /*8380*/  IMAD.WIDE.U32 R212, R212, -0x2daee0ad, RZ ;  /* 0xd2511f53d4d47825 */ /* 0x000fc800078e00ff */
[----:B------:R-:W-:Y:S01]  /*8390*/  FADD.FTZ R28, R56, R28 ;  /* 0x0000001c381c7221 */ /* 0x000fe20000010000 */
[----:B------:R-:W-:Y:S01]  /*83a0*/  FADD.FTZ R42, R154, R42 ;  /* 0x0000002a9a2a7221 */ /* 0x000fe20000010000 */
[----:B------:R-:W-:Y:S01]  /*83b0*/  FADD.FTZ R39, R66, R39 ;  /* 0x0000002742277221 */ /* 0x000fe20000010000 */
[----:B------:R-:W-:Y:S01]  /*83c0*/  FADD.FTZ R35, R147, R35 ;  /* 0x0000002393237221 */ /* 0x000fe20000010000 */
[C---:B------:R-:W-:Y:S01]  /*83d0*/  HMMA.16816.F32 R112, R20.reuse, R12, R112 ;  /* 0x0000000c1470723c */ /* 0x040fe20000001870 */
[----:B------:R-:W-:Y:S01]  /*83e0*/  SHF.R.U32.HI R24, RZ, 0x18, R16 ;  /* 0x00000018ff187819 */ /* 0x000fe20000011610 */
[----:B------:R-:W-:Y:S01]  /*83f0*/  MUFU.EX2 R168, R168 ;  /* 0x000000a800a87308 */ /* 0x000fe20000000800 */
[----:B------:R-:W-:Y:S01]  /*8400*/  LOP3.LUT R25, R14, 0xffff, RZ, 0xc0, !PT ;  /* 0x0000ffff0e197812 */ /* 0x000fe200078ec0ff */
[----:B------:R-:W-:Y:S01]  /*8410*/  FADD.FTZ R28, R61, R28 ;  /* 0x0000001c3d1c7221 */ /* 0x000fe20000010000 */
[----:B------:R-:W-:Y:S01]  /*8420*/  LOP3.LUT R26, R217, UR18, R224, 0x96, !PT ;  /* 0x00000012d91a7c12 */ /* 0x000fe2000f8e96e0 */
[C---:B------:R-:W-:Y:S01]  /*8430*/  HMMA.16816.F32 R72, R20.reuse, R8, R72 ;  /* 0x000000081448723c */ /* 0x040fe20000001848 */
[----:B------:R-:W-:Y:S01]  /*8440*/  LOP3.LUT R13, R16, 0xff, RZ, 0xc0, !PT ;  /* 0x000000ff100d7812 */ /* 0x000fe200078ec0ff */
[----:B------:R-:W-:Y:S01]  /*8450*/  FADD.FTZ R42, R155, R42 ;  /* 0x0000002a9b2a7221 */ /* 0x000fe20000010000 */
[----:B------:R-:W-:Y:S01]  /*8460*/  SHF.R.U32.HI R12, RZ, 0x10, R16 ;  /* 0x00000010ff0c7819 */ /* 0x000fe20000011610 */
[----:B------:R-:W-:Y:S01]  /*8470*/  IMAD.WIDE.U32 R204, R26, -0x326172a9, RZ ;  /* 0xcd9e8d571acc7825 */ /* 0x000fe200078e00ff */
[--C-:B------:R-:W-:Y:S01]  /*8480*/  SHF.R.U32.HI R16, RZ, 0x10, R14.reuse ;  /* 0x00000010ff107819 */ /* 0x100fe2000001160e */
[C---:B------:R-:W-:Y:S01]  /*8490*/  HMMA.16816.F32 R80, R20.reuse, R10, R80 ;  /* 0x0000000a1450723c */ /* 0x040fe20000001850 */
[----:B------:R-:W-:Y:S01]  /*84a0*/  LOP3.LUT R9, R14, 0xff, RZ, 0xc0, !PT ;  /* 0x000000ff0e097812 */ /* 0x000fe200078ec0ff */
[----:B------:R-:W-:Y:S01]  /*84b0*/  MUFU.EX2 R164, R164 ;  /* 0x000000a400a47308 */ /* 0x000fe20000000800 */
[----:B------:R-:W-:Y:S01]  /*84c0*/  SHF.R.U32.HI R8, RZ, 0x8, R15 ;  /* 0x00000008ff087819 */ /* 0x000fe2000001160f */
[----:B------:R-:W-:Y:S01]  /*84d0*/  FADD.FTZ R39, R142, R39 ;  /* 0x000000278e277221 */ /* 0x000fe20000010000 */
[----:B------:R-:W-:Y:S01]  /*84e0*/  SHF.R.U32.HI R14, RZ, 0x18, R14 ;  /* 0x00000018ff0e7819 */ /* 0x000fe2000001160e */
[C---:B------:R-:W-:Y:S01]  /*84f0*/  HMMA.16816.F32 R96, R20.reuse, R4, R96 ;  /* 0x000000041460723c */ /* 0x040fe20000001860 */
[----:B------:R-:W-:Y:S01]  /*8500*/  SHF.R.U32.HI R25, RZ, 0x8, R25 ;  /* 0x00000008ff197819 */ /* 0x000fe20000011619 */
[----:B------:R-:W-:Y:S01]  /*8510*/  FADD.FTZ R35, R146, R35 ;  /* 0x0000002392237221 */ /* 0x000fe20000010000 */
[----:B------:R-:W-:Y:S01]  /*8520*/  LOP3.LUT R15, R16, 0xff, RZ, 0xc0, !PT ;  /* 0x000000ff100f7812 */ /* 0x000fe200078ec0ff */
[----:B------:R-:W-:Y:S01]  /*8530*/  MUFU.EX2 R158, R158 ;  /* 0x0000009e009e7308 */ /* 0x000fe20000000800 */
[----:B------:R-:W-:Y:S01]  /*8540*/  PRMT R8, R13, 0x5410, R8 ;  /* 0x000054100d087816 */ /* 0x000fe20000000008 */
[C---:B------:R-:W-:Y:S01]  /*8550*/  HMMA.16816.F32 R116, R20.reuse, R18, R116 ;  /* 0x000000121474723c */ /* 0x040fe20000001874 */
[----:B------:R-:W-:Y:S01]  /*8560*/  LOP3.LUT R27, R12, 0xff, RZ, 0xc0, !PT ;  /* 0x000000ff0c1b7812 */ /* 0x000fe200078ec0ff */
[----:B------:R-:W4:Y:S01]  /*8570*/  LDSM.16.MT88.4 R16, [R179+0x7000] ;  /* 0x00700000b310783b */ /* 0x000f220000004200 */
[----:B------:R-:W-:Y:S01]  /*8580*/  PRMT R9, R9, 0x5410, R25 ;  /* 0x0000541009097816 */ /* 0x000fe20000000019 */
[----:B--2---:R-:W-:Y:S01]  /*8590*/  FADD.FTZ R39, R166, R39 ;  /* 0x00000027a6277221 */ /* 0x004fe20000010000 */
[----:B------:R-:W-:Y:S01]  /*85a0*/  PRMT R13, R15, 0x5410, R14 ;  /* 0x000054100f0d7816 */ /* 0x000fe2000000000e */
[----:B------:R-:W-:Y:S01]  /*85b0*/  HMMA.16816.F32 R92, R20, R6, R92 ;  /* 0x00000006145c723c */ /* 0x000fe2000000185c */
[----:B------:R-:W-:Y:S01]  /*85c0*/  PRMT R27, R27, 0x5410, R24 ;  /* 0x000054101b1b7816 */ /* 0x000fe20000000018 */
[----:B------:R-:W-:Y:S01]  /*85d0*/  MUFU.EX2 R159, R159 ;  /* 0x0000009f009f7308 */ /* 0x000fe20000000800 */
[--C-:B------:R-:W-:Y:S01]  /*85e0*/  HSET2.LE.AND R9, R9, R52.reuse, PT ;  /* 0x0000003409097233 */ /* 0x100fe20003803000 */
[----:B-1----:R-:W-:Y:S01]  /*85f0*/  FADD.FTZ R35, R156, R35 ;  /* 0x000000239c237221 */ /* 0x002fe20000010000 */
[--C-:B------:R-:W-:Y:S01]  /*8600*/  HSET2.LE.AND R25, R13, R52.reuse, PT ;  /* 0x000000340d197233 */ /* 0x100fe20003803000 */
[C---:B------:R-:W-:Y:S01]  /*8610*/  FADD.FTZ R39, R165.reuse, R39 ;  /* 0x00000027a5277221 */ /* 0x040fe20000010000 */
[----:B------:R-:W-:Y:S01]  /*8620*/  F2FP.F16.F32.PACK_AB R11, R165, R166 ;  /* 0x000000a6a50b723e */ /* 0x000fe200000000ff */
[----:B------:R-:W1:Y:S01]  /*8630*/  LDSM.16.MT88.4 R12, [R178+0x7000] ;  /* 0x00700000b20c783b */ /* 0x000e620000004200 */
[C---:B---3--:R-:W-:Y:S01]  /*8640*/  F2FP.F16.F32.PACK_AB R10, R160.reuse, R156 ;  /* 0x0000009ca00a723e */ /* 0x048fe200000000ff */
[----:B------:R-:W2:Y:S01]  /*8650*/  MUFU.EX2 R153, R153 ;  /* 0x0000009900997308 */ /* 0x000ea20000000800 */
[--C-:B------:R-:W-:Y:S01]  /*8660*/  HSET2.LE.AND R5, R8, R52.reuse, PT ;  /* 0x0000003408057233 */ /* 0x100fe20003803000 */
[----:B------:R-:W-:Y:S01]  /*8670*/  FADD.FTZ R35, R160, R35 ;  /* 0x00000023a0237221 */ /* 0x000fe20000010000 */
[----:B------:R-:W-:Y:S01]  /*8680*/  HSET2.LE.AND R27, R27, R52, PT ;  /* 0x000000341b1b7233 */ /* 0x000fe20003803000 */
[----:B-----5:R-:W-:Y:S01]  /*8690*/  FADD.FTZ R39, R161, R39 ;  /* 0x00000027a1277221 */ /* 0x020fe20000010000 */
[C---:B------:R-:W-:Y:S01]  /*86a0*/  F2FP.F16.F32.PACK_AB R4, R170.reuse, R169 ;  /* 0x000000a9aa04723e */ /* 0x040fe200000000ff */
[----:B------:R-:W-:Y:S01]  /*86b0*/  FADD.FTZ R35, R169, R35 ;  /* 0x00000023a9237221 */ /* 0x000fe20000010000 */
[----:B----4-:R-:W-:Y:S01]  /*86c0*/  F2FP.F16.F32.PACK_AB R133, R157, R161 ;  /* 0x000000a19d85723e */ /* 0x010fe200000000ff */
[----:B------:R-:W3:Y:S01]  /*86d0*/  MUFU.EX2 R152, R152 ;  /* 0x0000009800987308 */ /* 0x000ee20000000800 */
[----:B------:R-:W-:Y:S01]  /*86e0*/  LOP3.LUT R24, R9, R11, RZ, 0xc0, !PT ;  /* 0x0000000b09187212 */ /* 0x000fe200078ec0ff */
[----:B------:R-:W-:Y:S01]  /*86f0*/  FADD.FTZ R39, R157, R39 ;  /* 0x000000279d277221 */ /* 0x000fe20000010000 */
[----:B------:R-:W-:Y:S01]  /*8700*/  LOP3.LUT R25, R25, R10, RZ, 0xc0, !PT ;  /* 0x0000000a19197212 */ /* 0x000fe200078ec0ff */
[----:B------:R-:W-:Y:S01]  /*8710*/  FADD.FTZ R35, R170, R35 ;  /* 0x00000023aa237221 */ /* 0x000fe20000010000 */
[----:B------:R-:W4:Y:S01]  /*8720*/  LDSM.16.MT88.4 R8, [R177+0x7000] ;  /* 0x00700000b108783b */ /* 0x000f220000004200 */
[----:B------:R-:W-:-:S02]  /*8730*/  LOP3.LUT R20, R205, UR29, R134, 0x96, !PT ;  /* 0x0000001dcd147c12 */ /* 0x000fc4000f8e9686 */
[----:B------:R-:W-:Y:S01]  /*8740*/  LOP3.LUT R26, R5, R133, RZ, 0xc0, !PT ;  /* 0x00000085051a7212 */ /* 0x000fe200078ec0ff */
[----:B------:R-:W5:Y:S01]  /*8750*/  MUFU.EX2 R162, R162 ;  /* 0x000000a200a27308 */ /* 0x000f620000000800 */
[----:B------:R-:W-:Y:S01]  /*8760*/  LOP3.LUT R27, R27, R4, RZ, 0xc0, !PT ;  /* 0x000000041b1b7212 */ /* 0x000fe200078ec0ff */
[----:B--2---:R-:W-:Y:S01]  /*8770*/  FADD.FTZ R28, R153, R28 ;  /* 0x0000001c991c7221 */ /* 0x004fe20000010000 */
[----:B------:R-:W2:Y:S01]  /*8780*/  LDSM.16.MT88.4 R4, [R176+0x7000] ;  /* 0x00700000b004783b */ /* 0x000ea20000004200 */
[--C-:B------:R-:W-:Y:S02]  /*8790*/  SHF.R.U32.HI R23, RZ, 0x10, R204.reuse ;  /* 0x00000010ff177819 */ /* 0x100fe400000116cc */
[----:B------:R-:W-:Y:S02]  /*87a0*/  LOP3.LUT R134, R20, 0xffff, RZ, 0xc0, !PT ;  /* 0x0000ffff14867812 */ /* 0x000fe400078ec0ff */
[----:B------:R-:W-:Y:S01]  /*87b0*/  SHF.R.U32.HI R21, RZ, 0x18, R204 ;  /* 0x00000018ff157819 */ /* 0x000fe200000116cc */
[----:B------:R-:W1:Y:S01]  /*87c0*/  MUFU.EX2 R163, R163 ;  /* 0x000000a300a37308 */ /* 0x000e620000000800 */
[----:B------:R-:W-:Y:S01]  /*87d0*/  LOP3.LUT R23, R23, 0xff, RZ, 0xc0, !PT ;  /* 0x000000ff17177812 */ /* 0x000fe200078ec0ff */
[----:B------:R-:W-:Y:S01]  /*87e0*/  HMMA.16816.F32 R124, R24, R16, R124 ;  /* 0x00000010187c723c */ /* 0x000fe2000000187c */
[----:B------:R-:W-:Y:S01]  /*87f0*/  LOP3.LUT R136, R204, 0xffff, RZ, 0xc0, !PT ;  /* 0x0000ffffcc887812 */ /* 0x000fe200078ec0ff */
[----:B---3--:R-:W-:Y:S01]  /*8800*/  FADD.FTZ R28, R152, R28 ;  /* 0x0000001c981c7221 */ /* 0x008fe20000010000 */
[----:B------:R-:W-:-:S02]  /*8810*/  LOP3.LUT R133, R20, 0xff, RZ, 0xc0, !PT ;  /* 0x000000ff14857812 */ /* 0x000fc400078ec0ff */
[----:B------:R-:W-:Y:S01]  /*8820*/  SHF.R.U32.HI R134, RZ, 0x8, R134 ;  /* 0x00000008ff867819 */ /* 0x000fe20000011686 */
[----:B------:R-:W3:Y:S01]  /*8830*/  MUFU.EX2 R143, R143 ;  /* 0x0000008f008f7308 */ /* 0x000ee20000000800 */
[----:B------:R-:W-:Y:S01]  /*8840*/  PRMT R21, R23, 0x5410, R21 ;  /* 0x0000541017157816 */ /* 0x000fe20000000015 */
[C---:B------:R-:W-:Y:S01]  /*8850*/  HMMA.16816.F32 R120, R24.reuse, R18, R120 ;  /* 0x000000121878723c */ /* 0x040fe20000001878 */
[----:B------:R-:W-:Y:S01]  /*8860*/  LOP3.LUT R22, R204, 0xff, RZ, 0xc0, !PT ;  /* 0x000000ffcc167812 */ /* 0x000fe200078ec0ff */
[----:B-----5:R-:W-:Y:S01]  /*8870*/  FADD.FTZ R42, R162, R42 ;  /* 0x0000002aa22a7221 */ /* 0x020fe20000010000 */
[----:B------:R-:W-:Y:S01]  /*8880*/  SHF.R.U32.HI R136, RZ, 0x8, R136 ;  /* 0x00000008ff887819 */ /* 0x000fe20000011688 */
[----:B------:R-:W-:Y:S01]  /*8890*/  FADD.FTZ R28, R168, R28 ;  /* 0x0000001ca81c7221 */ /* 0x000fe20000010000 */
[----:B------:R-:W-:Y:S01]  /*88a0*/  PRMT R23, R133, 0x5410, R134 ;  /* 0x0000541085177816 */ /* 0x000fe20000000086 */
[----:B------:R-:W5:Y:S01]  /*88b0*/  MUFU.EX2 R141, R141 ;  /* 0x0000008d008d7308 */ /* 0x000f620000000800 */
[----:B------:R-:W-:Y:S01]  /*88c0*/  SHF.R.U32.HI R133, RZ, 0x10, R20 ;  /* 0x00000010ff857819 */ /* 0x000fe20000011614 */
[C---:B-1----:R-:W-:Y:S01]  /*88d0*/  HMMA.16816.F32 R108, R24.reuse, R12, R108 ;  /* 0x0000000c186c723c */ /* 0x042fe2000000186c */
[----:B------:R-:W-:Y:S01]  /*88e0*/  PRMT R22, R22, 0x5410, R136 ;  /* 0x0000541016167816 */ /* 0x000fe20000000088 */
[----:B------:R-:W-:Y:S01]  /*88f0*/  FADD.FTZ R42, R163, R42 ;  /* 0x0000002aa32a7221 */ /* 0x000fe20000010000 */
[----:B------:R-:W-:Y:S01]  /*8900*/  SHF.R.U32.HI R20, RZ, 0x18, R20 ;  /* 0x00000018ff147819 */ /* 0x000fe20000011614 */
[----:B------:R-:W-:Y:S01]  /*8910*/  FADD.FTZ R28, R164, R28 ;  /* 0x0000001ca41c7221 */ /* 0x000fe20000010000 */
[----:B------:R-:W-:Y:S01]  /*8920*/  LOP3.LUT R133, R133, 0xff, RZ, 0xc0, !PT ;  /* 0x000000ff85857812 */ /* 0x000fe200078ec0ff */
[----:B------:R-:W-:Y:S01]  /*8930*/  MUFU.EX2 R59, R59 ;  /* 0x0000003b003b7308 */ /* 0x000fe20000000800 */
[--C-:B------:R-:W-:Y:S01]  /*8940*/  HSET2.LE.AND R22, R22, R52.reuse, PT ;  /* 0x0000003416167233 */ /* 0x100fe20003803000 */
[C---:B------:R-:W-:Y:S01]  /*8950*/  HMMA.16816.F32 R104, R24.reuse, R14, R104 ;  /* 0x0000000e1868723c */ /* 0x040fe20000001868 */
[----:B------:R-:W-:Y:S01]  /*8960*/  PRMT R133, R133, 0x5410, R20 ;  /* 0x0000541085857816 */ /* 0x000fe20000000014 */
[----:B------:R-:W-:Y:S01]  /*8970*/  FADD.FTZ R42, R158, R42 ;  /* 0x0000002a9e2a7221 */ /* 0x000fe20000010000 */
[----:B------:R-:W-:Y:S01]  /*8980*/  F2FP.F16.F32.PACK_AB R134, R164, R168 ;  /* 0x000000a8a486723e */ /* 0x000fe200000000ff */
[----:B---3--:R-:W-:Y:S01]  /*8990*/  FADD.FTZ R39, R143, R39 ;  /* 0x000000278f277221 */ /* 0x008fe20000010000 */
[--C-:B------:R-:W-:Y:S01]  /*89a0*/  HSET2.LE.AND R21, R21, R52.reuse, PT ;  /* 0x0000003415157233 */ /* 0x100fe20003803000 */
[----:B------:R-:W-:Y:S01]  /*89b0*/  MUFU.EX2 R57, R57 ;  /* 0x0000003900397308 */ /* 0x000fe20000000800 */
[--C-:B------:R-:W-:Y:S01]  /*89c0*/  HSET2.LE.AND R20, R23, R52.reuse, PT ;  /* 0x0000003417147233 */ /* 0x100fe20003803000 */
[C---:B----4-:R-:W-:Y:S01]  /*89d0*/  HMMA.16816.F32 R76, R24.reuse, R8, R76 ;  /* 0x00000008184c723c */ /* 0x050fe2000000184c */
[----:B------:R-:W-:Y:S01]  /*89e0*/  LOP3.LUT R22, R22, R134, RZ, 0xc0, !PT ;  /* 0x0000008616167212 */ /* 0x000fe200078ec0ff */
[----:B------:R-:W-:Y:S01]  /*89f0*/  FADD.FTZ R42, R159, R42 ;  /* 0x0000002a9f2a7221 */ /* 0x000fe20000010000 */
[----:B------:R-:W-:Y:S01]  /*8a00*/  HSET2.LE.AND R133, R133, R52, PT ;  /* 0x0000003485857233 */ /* 0x000fe20003803000 */
[----:B-----5:R-:W-:Y:S01]  /*8a10*/  FADD.FTZ R39, R141, R39 ;  /* 0x000000278d277221 */ /* 0x020fe20000010000 */
[----:B------:R-:W-:Y:S01]  /*8a20*/  F2FP.F16.F32.PACK_AB R23, R159, R158 ;  /* 0x0000009e9f17723e */ /* 0x000fe200000000ff */
[----:B------:R-:W1:Y:S01]  /*8a30*/  MUFU.EX2 R140, R140 ;  /* 0x0000008c008c7308 */ /* 0x000e620000000800 */
[----:B------:R-:W-:Y:S01]  /*8a40*/  F2FP.F16.F32.PACK_AB R134, R152, R153 ;  /* 0x000000999886723e */ /* 0x000fe200000000ff */
[----:B------:R-:W-:Y:S01]  /*8a50*/  HMMA.16816.F32 R100, R24, R10, R100 ;  /* 0x0000000a1864723c */ /* 0x000fe20000001864 */
[----:B------:R-:W-:-:S02]  /*8a60*/  F2FP.F16.F32.PACK_AB R136, R163, R162 ;  /* 0x000000a2a388723e */ /* 0x000fc400000000ff */
[----:B------:R-:W-:Y:S02]  /*8a70*/  LOP3.LUT R23, R21, R23, RZ, 0xc0, !PT ;  /* 0x0000001715177212 */ /* 0x000fe400078ec0ff */
[----:B------:R-:W-:Y:S01]  /*8a80*/  LOP3.LUT R20, R20, R134, RZ, 0xc0, !PT ;  /* 0x0000008614147212 */ /* 0x000fe200078ec0ff */
[----:B------:R-:W3:Y:S01]  /*8a90*/  MUFU.EX2 R64, R64 ;  /* 0x0000004000407308 */ /* 0x000ee20000000800 */
[----:B------:R-:W-:Y:S01]  /*8aa0*/  LOP3.LUT R21, R133, R136, RZ, 0xc0, !PT ;  /* 0x0000008885157212 */ /* 0x000fe200078ec0ff */
[----:B--2---:R-:W-:Y:S01]  /*8ab0*/  HMMA.16816.F32 R84, R24, R4, R84 ;  /* 0x000000041854723c */ /* 0x004fe20000001854 */
[----:B------:R-:W-:Y:S01]  /*8ac0*/  LOP3.LUT R206, R213, UR28, R206, 0x96, !PT ;  /* 0x0000001cd5ce7c12 */ /* 0x000fe2000f8e96ce */
[----:B------:R-:W-:Y:S01]  /*8ad0*/  IMAD.MOV.U32 R136, RZ, RZ, R2 ;  /* 0x000000ffff887224 */ /* 0x000fe200078e0002 */
[----:B------:R-:W-:Y:S02]  /*8ae0*/  LOP3.LUT R134, R135, UR19, R214, 0x96, !PT ;  /* 0x0000001387867c12 */ /* 0x000fe4000f8e96d6 */
[----:B------:R-:W-:Y:S01]  /*8af0*/  ISETP.GE.AND P0, PT, R132, 0x3, PT ;  /* 0x000000038400780c */ /* 0x000fe20003f06270 */
[----:B------:R-:W-:Y:S01]  /*8b00*/  HMMA.16816.F32 R128, R20, R16, R128 ;  /* 0x000000101480723c */ /* 0x000fe20000001880 */
[----:B------:R-:W2:Y:S01]  /*8b10*/  MUFU.EX2 R63, R63 ;  /* 0x0000003f003f7308 */ /* 0x000ea20000000800 */
[----:B------:R-:W-:-:S04]  /*8b20*/  IMAD.WIDE.U32 R134, R134, -0x2daee0ad, RZ ;  /* 0xd2511f5386867825 */ /* 0x000fc800078e00ff */
[----:B-1----:R-:W-:Y:S01]  /*8b30*/  FADD.FTZ R39, R140, R39 ;  /* 0x000000278c277221 */ /* 0x002fe20000010000 */
[C---:B------:R-:W-:Y:S01]  /*8b40*/  HMMA.16816.F32 R112, R20.reuse, R12, R112 ;  /* 0x0000000c1470723c */ /* 0x040fe20000001870 */
[----:B------:R-:W-:Y:S01]  /*8b50*/  LOP3.LUT R16, R212, 0xffff, RZ, 0xc0, !PT ;  /* 0x0000ffffd4107812 */ /* 0x000fe200078ec0ff */
[----:B------:R-:W1:Y:S01]  /*8b60*/  MUFU.EX2 R62, R62 ;  /* 0x0000003e003e7308 */ /* 0x000e620000000800 */
[----:B------:R-:W-:Y:S01]  /*8b70*/  LOP3.LUT R216, R135, UR28, R216, 0x96, !PT ;  /* 0x0000001c87d87c12 */ /* 0x000fe2000f8e96d8 */
[----:B---3--:R-:W-:Y:S02]  /*8b80*/  FADD.FTZ R200, R64, R39 ;  /* 0x0000002740c87221 */ /* 0x008fe40000010000 */
[----:B------:R-:W-:Y:S01]  /*8b90*/  HMMA.16816.F32 R68, R20, R14, R68 ;  /* 0x0000000e1444723c */ /* 0x000fe20000001844 */
[----:B------:R-:W-:Y:S01]  /*8ba0*/  SHF.R.U32.HI R13, RZ, 0x10, R212 ;  /* 0x00000010ff0d7819 */ /* 0x000fe200000116d4 */
[----:B------:R-:W-:Y:S01]  /*8bb0*/  @P0 IMAD.MOV.U32 R136, RZ, RZ, R2 ;  /* 0x000000ffff880224 */ /* 0x000fe200078e0002 */
[----:B------:R-:W-:-:S02]  /*8bc0*/  SHF.R.U32.HI R16, RZ, 0x8, R16 ;  /* 0x00000008ff107819 */ /* 0x000fc40000011610 */
[----:B------:R-:W-:Y:S01]  /*8bd0*/  SHF.R.U32.HI R12, RZ, 0x18, R212 ;  /* 0x00000018ff0c7819 */ /* 0x000fe200000116d4 */
[----:B------:R-:W-:Y:S01]  /*8be0*/  HMMA.16816.F32 R72, R20, R8, R72 ;  /* 0x000000081448723c */ /* 0x000fe20000001848 */
[C---:B------:R-:W-:Y:S01]  /*8bf0*/  LOP3.LUT R14, R206.reuse, 0xffff, RZ, 0xc0, !PT ;  /* 0x0000ffffce0e7812 */ /* 0x040fe200078ec0ff */
[----:B------:R-:W3:Y:S01]  /*8c00*/  MUFU.EX2 R171, R171 ;  /* 0x000000ab00ab7308 */ /* 0x000ee20000000800 */
[----:B------:R-:W-:Y:S01]  /*8c10*/  LOP3.LUT R15, R13, 0xff, RZ, 0xc0, !PT ;  /* 0x000000ff0d0f7812 */ /* 0x000fe200078ec0ff */
[----:B--2---:R-:W-:Y:S01]  /*8c20*/  FADD.FTZ R35, R63, R35 ;  /* 0x000000233f237221 */ /* 0x004fe20000010000 */
[----:B------:R-:W-:Y:S01]  /*8c30*/  LOP3.LUT R13, R206, 0xff, RZ, 0xc0, !PT ;  /* 0x000000ffce0d7812 */ /* 0x000fe200078ec0ff */
[----:B------:R-:W-:Y:S01]  /*8c40*/  HMMA.16816.F32 R88, R24, R6, R88 ;  /* 0x000000061858723c */ /* 0x000fe20000001858 */
[----:B------:R-:W-:Y:S01]  /*8c50*/  SHF.R.U32.HI R9, RZ, 0x10, R206 ;  /* 0x00000010ff097819 */ /* 0x000fe200000116ce */
[----:B-1----:R-:W-:Y:S01]  /*8c60*/  FADD.FTZ R35, R62, R35 ;  /* 0x000000233e237221 */ /* 0x002fe20000010000 */
[----:B------:R-:W-:Y:S01]  /*8c70*/  SHF.R.U32.HI R14, RZ, 0x8, R14 ;  /* 0x00000008ff0e7819 */ /* 0x000fe2000001160e */
[----:B------:R-:W1:Y:S01]  /*8c80*/  MUFU.EX2 R198, R198 ;  /* 0x000000c600c67308 */ /* 0x000e620000000800 */
[----:B------:R-:W-:Y:S01]  /*8c90*/  PRMT R8, R15, 0x5410, R12 ;  /* 0x000054100f087816 */ /* 0x000fe2000000000c */
[----:B------:R-:W-:Y:S01]  /*8ca0*/  HMMA.16816.F32 R80, R20, R10, R80 ;  /* 0x0000000a1450723c */ /* 0x000fe20000001850 */
[----:B------:R-:W-:Y:S01]  /*8cb0*/  LOP3.LUT R25, R212, 0xff, RZ, 0xc0, !PT ;  /* 0x000000ffd4197812 */ /* 0x000fe200078ec0ff */
[----:B------:R-:W-:Y:S01]  /*8cc0*/  FADD.FTZ R35, R59, R35 ;  /* 0x000000233b237221 */ /* 0x000fe20000010000 */
[----:B------:R-:W-:-:S02]  /*8cd0*/  SHF.R.U32.HI R26, RZ, 0x18, R206 ;  /* 0x00000018ff1a7819 */ /* 0x000fc400000116ce */
[----:B------:R-:W-:Y:S01]  /*8ce0*/  PRMT R25, R25, 0x5410, R16 ;  /* 0x0000541019197816 */ /* 0x000fe20000000010 */
[C---:B------:R-:W-:Y:S01]  /*8cf0*/  HMMA.16816.F32 R96, R20.reuse, R4, R96 ;  /* 0x000000041460723c */ /* 0x040fe20000001860 */
[----:B------:R-:W-:Y:S01]  /*8d00*/  LOP3.LUT R10, R9, 0xff, RZ, 0xc0, !PT ;  /* 0x000000ff090a7812 */ /* 0x000fe200078ec0ff */
[----:B------:R-:W2:Y:S01]  /*8d10*/  MUFU.EX2 R58, R58 ;  /* 0x0000003a003a7308 */ /* 0x000ea20000000800 */
[----:B------:R-:W-:Y:S01]  /*8d20*/  PRMT R13, R13, 0x5410, R14 ;  /* 0x000054100d0d7816 */ /* 0x000fe2000000000e */
[----:B---3--:R-:W-:Y:S01]  /*8d30*/  FADD.FTZ R28, R171, R28 ;  /* 0x0000001cab1c7221 */ /* 0x008fe20000010000 */
[----:B------:R-:W-:Y:S01]  /*8d40*/  PRMT R26, R10, 0x5410, R26 ;  /* 0x000054100a1a7816 */ /* 0x000fe2000000001a */
[C---:B------:R-:W-:Y:S01]  /*8d50*/  HMMA.16816.F32 R116, R20.reuse, R18, R116 ;  /* 0x000000121474723c */ /* 0x040fe20000001874 */
[--C-:B------:R-:W-:Y:S01]  /*8d60*/  HSET2.LE.AND R4, R25, R52.reuse, PT ;  /* 0x0000003419047233 */ /* 0x100fe20003803000 */
[----:B------:R-:W3:Y:S01]  /*8d70*/  LDSM.16.MT88.4 R16, [R179+0x7800] ;  /* 0x00780000b310783b */ /* 0x000ee20000004200 */
[--C-:B------:R-:W-:Y:S01]  /*8d80*/  HSET2.LE.AND R24, R13, R52.reuse, PT ;  /* 0x000000340d187233 */ /* 0x100fe20003803000 */
[----:B------:R-:W4:Y:S01]  /*8d90*/  MUFU.EX2 R55, R55 ;  /* 0x0000003700377308 */ /* 0x000f220000000800 */
[----:B------:R-:W-:Y:S01]  /*8da0*/  F2FP.F16.F32.PACK_AB R9, R141, R143 ;  /* 0x0000008f8d09723e */ /* 0x000fe200000000ff */
[----:B------:R-:W-:Y:S01]  /*8db0*/  HMMA.16816.F32 R92, R20, R6, R92 ;  /* 0x00000006145c723c */ /* 0x000fe2000000185c */
[--C-:B------:R-:W-:Y:S01]  /*8dc0*/  HSET2.LE.AND R27, R8, R52.reuse, PT ;  /* 0x00000034081b7233 */ /* 0x100fe20003803000 */
[----:B------:R-:W5:Y:S01]  /*8dd0*/  LDSM.16.MT88.4 R12, [R178+0x7800] ;  /* 0x00780000b20c783b */ /* 0x000f620000004200 */
[----:B------:R-:W-:Y:S01]  /*8de0*/  HSET2.LE.AND R25, R26, R52, PT ;  /* 0x000000341a197233 */ /* 0x000fe20003803000 */
[----:B-1----:R-:W-:Y:S01]  /*8df0*/  FADD.FTZ R28, R198, R28 ;  /* 0x0000001cc61c7221 */ /* 0x002fe20000010000 */
[C---:B------:R-:W-:Y:S01]  /*8e00*/  F2FP.F16.F32.PACK_AB R5, R57.reuse, R59 ;  /* 0x0000003b3905723e */ /* 0x040fe200000000ff */
[----:B------:R-:W1:Y:S01]  /*8e10*/  MUFU.EX2 R67, R67 ;  /* 0x0000004300437308 */ /* 0x000e620000000800 */
[----:B------:R-:W-:Y:S01]  /*8e20*/  F2FP.F16.F32.PACK_AB R26, R64, R140 ;  /* 0x0000008c401a723e */ /* 0x000fe200000000ff */
[----:B--2---:R-:W-:Y:S01]  /*8e30*/  FADD.FTZ R28, R58, R28 ;  /* 0x0000001c3a1c7221 */ /* 0x004fe20000010000 */
[----:B------:R-:W-:Y:S01]  /*8e40*/  LOP3.LUT R24, R24, R9, RZ, 0xc0, !PT ;  /* 0x0000000918187212 */ /* 0x000fe200078ec0ff */
[----:B------:R-:W-:Y:S01]  /*8e50*/  FADD.FTZ R199, R57, R35 ;  /* 0x0000002339c77221 */ /* 0x000fe20000010000 */
[----:B------:R-:W-:Y:S01]  /*8e60*/  LOP3.LUT R26, R4, R26, RZ, 0xc0, !PT ;  /* 0x0000001a041a7212 */ /* 0x000fe200078ec0ff */
[----:B------:R-:W2:Y:S01]  /*8e70*/  LDSM.16.MT88.4 R8, [R177+0x7800] ;  /* 0x00780000b108783b */ /* 0x000ea20000004200 */
[----:B------:R-:W-:Y:S01]  /*8e80*/  LOP3.LUT R27, R27, R5, RZ, 0xc0, !PT ;  /* 0x000000051b1b7212 */ /* 0x000fe200078ec0ff */
[----:B------:R-:W3:Y:S01]  /*8e90*/  MUFU.EX2 R148, R148 ;  /* 0x0000009400947308 */ /* 0x000ee20000000800 */
[----:B------:R-:W-:Y:S01]  /*8ea0*/  F2FP.F16.F32.PACK_AB R133, R62, R63 ;  /* 0x0000003f3e85723e */ /* 0x000fe200000000ff */
[----:B------:R-:W2:Y:S01]  /*8eb0*/  LDSM.16.MT88.4 R4, [R176+0x7800] ;  /* 0x00780000b004783b */ /* 0x000ea20000004200 */
[----:B------:R-:W-:Y:S01]  /*8ec0*/  LOP3.LUT R22, R134, 0xffff, RZ, 0xc0, !PT ;  /* 0x0000ffff86167812 */ /* 0x000fe200078ec0ff */
[----:B----4-:R-:W-:Y:S01]  /*8ed0*/  FADD.FTZ R202, R55, R28 ;  /* 0x0000001c37ca7221 */ /* 0x010fe20000010000 */
[----:B------:R-:W-:-:S02]  /*8ee0*/  LOP3.LUT R25, R25, R133, RZ, 0xc0, !PT ;  /* 0x0000008519197212 */ /* 0x000fc400078ec0ff */
[----:B------:R-:W-:Y:S01]  /*8ef0*/  SHF.R.U32.HI R21, RZ, 0x10, R134 ;  /* 0x00000010ff157819 */ /* 0x000fe20000011686 */
[----:B------:R-:W4:Y:S01]  /*8f00*/  MUFU.EX2 R0, R0 ;  /* 0x0000000000007308 */ /* 0x000f220000000800 */
[----:B------:R-:W-:Y:S01]  /*8f10*/  LOP3.LUT R135, R216, 0xffff, RZ, 0xc0, !PT ;  /* 0x0000ffffd8877812 */ /* 0x000fe200078ec0ff */
[----:B-1----:R-:W-:Y:S01]  /*8f20*/  FADD.FTZ R42, R67, R42 ;  /* 0x0000002a432a7221 */ /* 0x002fe20000010000 */
[----:B------:R-:W-:Y:S02]  /*8f30*/  SHF.R.U32.HI R133, RZ, 0x10, R216 ;  /* 0x00000010ff857819 */ /* 0x000fe400000116d8 */
[----:B------:R-:W-:Y:S02]  /*8f40*/  LOP3.LUT R20, R134, 0xff, RZ, 0xc0, !PT ;  /* 0x000000ff86147812 */ /* 0x000fe400078ec0ff */
[----:B------:R-:W-:Y:S01]  /*8f50*/  SHF.R.U32.HI R134, RZ, 0x18, R134 ;  /* 0x00000018ff867819 */ /* 0x000fe20000011686 */
[----:B------:R-:W1:Y:S01]  /*8f60*/  MUFU.EX2 R51, R51 ;  /* 0x0000003300337308 */ /* 0x000e620000000800 */
[----:B------:R-:W-:Y:S01]  /*8f70*/  LOP3.LUT R23, R216, 0xff, RZ, 0xc0, !PT ;  /* 0x000000ffd8177812 */ /* 0x000fe200078ec0ff */
[----:B---3--:R-:W-:Y:S01]  /*8f80*/  FADD.FTZ R42, R148, R42 ;  /* 0x0000002a942a7221 */ /* 0x008fe20000010000 */
[----:B------:R-:W-:-:S02]  /*8f90*/  LOP3.LUT R21, R21, 0xff, RZ, 0xc0, !PT ;  /* 0x000000ff15157812 */ /* 0x000fc400078ec0ff */
[----:B------:R-:W-:Y:S01]  /*8fa0*/  SHF.R.U32.HI R216, RZ, 0x18, R216 ;  /* 0x00000018ffd87819 */ /* 0x000fe200000116d8 */
[C---:B------:R-:W-:Y:S01]  /*8fb0*/  HMMA.16816.F32 R124, R24.reuse, R16, R124 ;  /* 0x00000010187c723c */ /* 0x040fe2000000187c */
[----:B------:R-:W-:Y:S02]  /*8fc0*/  SHF.R.U32.HI R22, RZ, 0x8, R22 ;  /* 0x00000008ff167819 */ /* 0x000fe40000011616 */
[----:B------:R-:W-:Y:S01]  /*8fd0*/  SHF.R.U32.HI R135, RZ, 0x8, R135 ;  /* 0x00000008ff877819 */ /* 0x000fe20000011687 */
[----:B----4-:R-:W-:Y:S01]  /*8fe0*/  FADD.FTZ R42, R0, R42 ;  /* 0x0000002a002a7221 */ /* 0x010fe20000010000 */
[----:B------:R-:W-:Y:S01]  /*8ff0*/  LOP3.LUT R133, R133, 0xff, RZ, 0xc0, !PT ;  /* 0x000000ff85857812 */ /* 0x000fe200078ec0ff */
[----:B------:R-:W-:Y:S01]  /*9000*/  HMMA.16816.F32 R120, R24, R18, R120 ;  /* 0x000000121878723c */ /* 0x000fe20000001878 */
[----:B------:R-:W-:Y:S02]  /*9010*/  PRMT R21, R21, 0x5410, R134 ;  /* 0x0000541015157816 */ /* 0x000fe40000000086 */
[----:B------:R-:W-:-:S02]  /*9020*/  PRMT R22, R20, 0x5410, R22 ;  /* 0x0000541014167816 */ /* 0x000fc40000000016 */
[----:B------:R-:W-:Y:S01]  /*9030*/  PRMT R135, R23, 0x5410, R135 ;  /* 0x0000541017877816 */ /* 0x000fe20000000087 */
[C---:B-----5:R-:W-:Y:S01]  /*9040*/  HMMA.16816.F32 R108, R24.reuse, R12, R108 ;  /* 0x0000000c186c723c */ /* 0x060fe2000000186c */
[----:B------:R-:W-:Y:S01]  /*9050*/  PRMT R133, R133, 0x5410, R216 ;  /* 0x0000541085857816 */ /* 0x000fe200000000d8 */
[----:B-1----:R-:W-:Y:S01]  /*9060*/  FADD.FTZ R201, R51, R42 ;  /* 0x0000002a33c97221 */ /* 0x002fe20000010000 */
[--C-:B------:R-:W-:Y:S02]  /*9070*/  HSET2.LE.AND R23, R21, R52.reuse, PT ;  /* 0x0000003415177233 */ /* 0x100fe40003803000 */
[--C-:B------:R-:W-:Y:S01]  /*9080*/  HSET2.LE.AND R22, R22, R52.reuse, PT ;  /* 0x0000003416167233 */ /* 0x100fe20003803000 */
[C---:B------:R-:W-:Y:S01]  /*9090*/  HMMA.16816.F32 R104, R24.reuse, R14, R104 ;  /* 0x0000000e1868723c */ /* 0x040fe20000001868 */
[--C-:B------:R-:W-:Y:S01]  /*90a0*/  HSET2.LE.AND R20, R135, R52.reuse, PT ;  /* 0x0000003487147233 */ /* 0x100fe20003803000 */
[--C-:B------:R-:W-:Y:S01]  /*90b0*/  IMAD.MOV.U32 R135, RZ, RZ, R31.reuse ;  /* 0x000000ffff877224 */ /* 0x100fe200078e001f */
[----:B------:R-:W-:Y:S01]  /*90c0*/  HSET2.LE.AND R21, R133, R52, PT ;  /* 0x0000003485157233 */ /* 0x000fe20003803000 */
[----:B------:R-:W-:Y:S01]  /*90d0*/  @P0 IMAD.MOV.U32 R135, RZ, RZ, R31 ;  /* 0x000000ffff870224 */ /* 0x000fe200078e001f */
[----:B------:R-:W-:Y:S01]  /*90e0*/  F2FP.F16.F32.PACK_AB R52, R198, R171 ;  /* 0x000000abc634723e */ /* 0x000fe200000000ff */
[----:B--2---:R-:W-:Y:S01]  /*90f0*/  HMMA.16816.F32 R76, R24, R8, R76 ;  /* 0x00000008184c723c */ /* 0x004fe2000000184c */
[----:B------:R-:W-:Y:S01]  /*9100*/  F2FP.F16.F32.PACK_AB R133, R148, R67 ;  /* 0x000000439485723e */ /* 0x000fe200000000ff */
[----:B------:R-:W-:Y:S01]  /*9110*/  @P0 VIADD R198, R132, 0xfffffffd ;  /* 0xfffffffd84c60836 */ /* 0x000fe20000000000 */
[----:B------:R-:W-:-:S02]  /*9120*/  LOP3.LUT R20, R20, R52, RZ, 0xc0, !PT ;  /* 0x0000003414147212 */ /* 0x000fc400078ec0ff */
[----:B------:R-:W-:Y:S01]  /*9130*/  F2FP.F16.F32.PACK_AB R134, R55, R58 ;  /* 0x0000003a3786723e */ /* 0x000fe200000000ff */
[C---:B------:R-:W-:Y:S01]  /*9140*/  HMMA.16816.F32 R100, R24.reuse, R10, R100 ;  /* 0x0000000a1864723c */ /* 0x040fe20000001864 */
[----:B------:R-:W-:Y:S02]  /*9150*/  F2FP.F16.F32.PACK_AB R52, R51, R0 ;  /* 0x000000003334723e */ /* 0x000fe400000000ff */
[----:B------:R-:W-:Y:S01]  /*9160*/  LOP3.LUT R21, R21, R133, RZ, 0xc0, !PT ;  /* 0x0000008515157212 */ /* 0x000fe200078ec0ff */
[--C-:B------:R-:W-:Y:S01]  /*9170*/  IMAD.MOV.U32 R133, RZ, RZ, R29.reuse ;  /* 0x000000ffff857224 */ /* 0x100fe200078e001d */
[----:B------:R-:W-:Y:S01]  /*9180*/  LOP3.LUT R22, R22, R134, RZ, 0xc0, !PT ;  /* 0x0000008616167212 */ /* 0x000fe200078ec0ff */
[----:B------:R-:W-:Y:S01]  /*9190*/  HMMA.16816.F32 R84, R24, R4, R84 ;  /* 0x000000041854723c */ /* 0x000fe20000001854 */
[----:B------:R-:W-:Y:S01]  /*91a0*/  LOP3.LUT R23, R23, R52, RZ, 0xc0, !PT ;  /* 0x0000003417177212 */ /* 0x000fe200078ec0ff */
[----:B------:R-:W-:Y:S02]  /*91b0*/  IMAD.MOV.U32 R134, RZ, RZ, R30 ;  /* 0x000000ffff867224 */ /* 0x000fe400078e001e */
[----:B------:R-:W-:-:S02]  /*91c0*/  @P0 IMAD.MOV.U32 R133, RZ, RZ, R29 ;  /* 0x000000ffff850224 */ /* 0x000fc400078e001d */
[----:B------:R-:W-:Y:S01]  /*91d0*/  HMMA.16816.F32 R88, R24, R6, R88 ;  /* 0x000000061858723c */ /* 0x000fe20000001858 */
[----:B------:R-:W-:-:S05]  /*91e0*/  @P0 IMAD.MOV.U32 R134, RZ, RZ, R30 ;  /* 0x000000ffff860224 */ /* 0x000fca00078e001e */
        /* <DEDUP_REMOVED lines=9> */
[----:B------:R-:W-:-:S15]  /*9280*/  @P0 BRA `(.L_x_732) ;  /* 0x0000000000040947 */ /* 0x000fde0003800000 */
.L_x_730:
[----:B------:R-:W-:-:S07]  /*9290*/  IADD3 R198, R195, -0x1, RZ ;  /* 0xffffffffc3c67810 */ /* 0x000fce0007ffe0ff */
.L_x_732:
[----:B------:R-:W-:-:S13]  /*92a0*/  ISETP.GE.AND P0, PT, R198, RZ, PT ;  /* 0x000000ffc600720c */ /* 0x000fda0003f06270 */
[----:B------:R-:W-:Y:S05]  /*92b0*/  @!P0 BRA `(.L_x_733) ;  /* 0x0000003800648947 */ /* 0x000fea0003800000 */
[----:B------:R-:W-:Y:S01]  /*92c0*/  IMAD.WIDE.U32 R210, R203, -0x326172a9, RZ ;  /* 0xcd9e8d57cbd27825 */ /* 0x000fe200078e00ff */
[----:B------:R-:W-:Y:S01]  /*92d0*/  PRMT R195, R3, 0x7054, R3 ;  /* 0x0000705403c37816 */ /* 0x000fe20000000003 */
[----:B------:R-:W-:Y:S01]  /*92e0*/  ULDC UR4, c[0x0][0x2ec] ;  /* 0x0000bb0000047ab9 */ /* 0x000fe20000000800 */
[----:B------:R-:W-:Y:S01]  /*92f0*/  MOV R132, R135 ;  /* 0x0000008700847202 */ /* 0x000fe20000000f00 */
[----:B------:R-:W-:Y:S01]  /*9300*/  IMAD.WIDE.U32 R206, R139, -0x326172a9, RZ ;  /* 0xcd9e8d578bce7825 */ /* 0x000fe200078e00ff */
[----:B------:R-:W-:Y:S01]  /*9310*/  LOP3.LUT R208, R211, R138, RZ, 0x3c, !PT ;  /* 0x0000008ad3d07212 */ /* 0x000fe200078e3cff */
[----:B------:R-:W-:Y:S01]  /*9320*/  ULDC.64 UR10, c[0x0][0x220] ;  /* 0x00008800000a7ab9 */ /* 0x000fe20000000a00 */
[----:B------:R-:W-:Y:S01]  /*9330*/  MOV R3, R136 ;  /* 0x0000008800037202 */ /* 0x000fe20000000f00 */
[----:B------:R-:W-:Y:S01]  /*9340*/  IMAD.MOV.U32 R2, RZ, RZ, R134 ;  /* 0x000000ffff027224 */ /* 0x000fe200078e0086 */
[----:B------:R-:W-:Y:S01]  /*9350*/  LOP3.LUT R204, R207, R138, RZ, 0x3c, !PT ;  /* 0x0000008acfcc7212 */ /* 0x000fe200078e3cff */
[----:B------:R-:W-:Y:S01]  /*9360*/  IMAD.WIDE.U32 R212, R137, -0x2daee0ad, RZ ;  /* 0xd2511f5389d47825 */ /* 0x000fe200078e00ff */
[----:B------:R-:W-:Y:S01]  /*9370*/  MOV R0, R133 ;  /* 0x0000008500007202 */ /* 0x000fe20000000f00 */
[----:B------:R-:W-:Y:S01]  /*9380*/  ULDC.64 UR6, c[0x0][0x218] ;  /* 0x0000860000067ab9 */ /* 0x000fe20000000a00 */
[----:B------:R-:W-:Y:S01]  /*9390*/  MOV R214, R220 ;  /* 0x000000dc00d67202 */ /* 0x000fe20000000f00 */
[----:B------:R-:W-:Y:S01]  /*93a0*/  IMAD.WIDE.U32 R208, R208, -0x2daee0ad, RZ ;  /* 0xd2511f53d0d07825 */ /* 0x000fe200078e00ff */
[----:B------:R-:W-:-:S03]  /*93b0*/  ULDC.64 UR8, c[0x0][0x248] ;  /* 0x0000920000087ab9 */ /* 0x000fc60000000a00 */
[----:B------:R-:W-:-:S04]  /*93c0*/  IMAD.WIDE.U32 R204, R204, -0x2daee0ad, RZ ;  /* 0xd2511f53cccc7825 */ /* 0x000fc800078e00ff */
[----:B------:R-:W-:Y:S01]  /*93d0*/  IMAD.MOV.U32 R215, RZ, RZ, R223 ;  /* 0x000000ffffd77224 */ /* 0x000fe200078e00df */
[----:B------:R-:W-:Y:S06]  /*93e0*/  BRA `(.L_x_734) ;  /* 0x0000000000647947 */ /* 0x000fec0003800000 */
.L_x_736:
[----:B------:R-:W-:Y:S04]  /*93f0*/  VIADD R137, R198, 0xffffffff ;  /* 0xffffffffc6897836 */ /* 0x000fe80000000000 */
[----:B------:R-:W-:Y:S01]  /*9400*/  IMAD.WIDE.U32 R138, R137, UR8, RZ ;  /* 0x00000008898a7c25 */ /* 0x000fe2000f8e00ff */
[----:B------:R-:W-:Y:S05]  /*9410*/  SHF.R.S32.HI R135, RZ, 0x1f, R137 ;  /* 0x0000001fff877819 */ /* 0x000fea0000011489 */
[----:B------:R-:W-:Y:S04]  /*9420*/  IMAD R135, R135, UR8, RZ ;  /* 0x0000000887877c24 */ /* 0x000fe8000f8e02ff */
[----:B------:R-:W-:Y:S01]  /*9430*/  IMAD R135, R137, UR9, R135 ;  /* 0x0000000989877c24 */ /* 0x000fe2000f8e0287 */
[C---:B------:R-:W-:Y:S03]  /*9440*/  LEA R137, P1, R138.reuse, R188, 0x6 ;  /* 0x000000bc8a897211 */ /* 0x040fe600078230ff */
[----:B------:R-:W-:Y:S01]  /*9450*/  IMAD.IADD R135, R139, 0x1, R135 ;  /* 0x000000018b877824 */ /* 0x000fe200078e0287 */
[C---:B------:R-:W-:Y:S04]  /*9460*/  LEA R140, P2, R137.reuse, UR6, 0x1 ;  /* 0x00000006898c7c11 */ /* 0x040fe8000f8408ff */
[----:B------:R-:W-:Y:S02]  /*9470*/  LEA.HI.X R135, R138, R191, R135, 0x6, P1 ;  /* 0x000000bf8a877211 */ /* 0x000fe400008f3487 */
        /* <DEDUP_REMOVED lines=10> */
[----:B------:R1:W-:Y:S03]  /*9520*/  LDGSTS.E.BYPASS.LTC128B.128 [R187+0x4800], desc[UR30][R138.64] ;  /* 0x048000008abb7fae */ /* 0x0003e6000b901d5e */
[----:B------:R-:W-:Y:S01]  /*9530*/  IADD3.X R143, R145, UR14, RZ, P1, !PT ;  /* 0x0000000e918f7c10 */ /* 0x000fe20008ffe4ff */
[----:B------:R1:W-:Y:S04]  /*9540*/  LDGSTS.E.BYPASS.LTC128B.128 [R187+0x5000], desc[UR30][R144.64] ;  /* 0x0500000090bb7fae */ /* 0x0003e8000b901d5e */
[----:B------:R1:W-:Y:S04]  /*9550*/  LDGSTS.E.BYPASS.LTC128B.128 [R187+0x5800], desc[UR30][R142.64] ;  /* 0x058000008ebb7fae */ /* 0x0003e8000b901d5e */
[----:B------:R-:W0:Y:S01]  /*9560*/  LDGDEPBAR ;  /* 0x00000000000079af */ /* 0x000e220000000000 */
[----:B------:R-:W-:Y:S05]  /*9570*/  BRA `(.L_x_735) ;  /* 0x0000000800787947 */ /* 0x000fea0003800000 */
.L_x_734:
[----:B------:R-:W-:Y:S04]  /*9580*/  DEPBAR.LE SB0, 0x0 ;  /* 0x000080000000791a */ /* 0x000fe80000000000 */
[----:B------:R-:W-:Y:S01]  /*9590*/  BAR.SYNC.DEFER_BLOCKING 0x0 ;  /* 0x0000000000007b1d */ /* 0x000fe20000010000 */
[----:B------:R-:W-:Y:S01]  /*95a0*/  SHF.R.S32.HI R5, RZ, 0x1f, R198 ;  /* 0x0000001fff057819 */ /* 0x000fe200000114c6 */
[C---:B------:R-:W-:Y:S02]  /*95b0*/  IMAD R4, R198.reuse, UR12, RZ ;  /* 0x0000000cc6047c24 */ /* 0x040fe4000f8e02ff */
[----:B------:R-:W-:Y:S04]  /*95c0*/  IMAD.WIDE.U32 R6, R198, UR13, R214 ;  /* 0x0000000dc6067c25 */ /* 0x000fe8000f8e00d6 */
[----:B------:R-:W-:Y:S01]  /*95d0*/  IMAD R4, R5, UR13, R4 ;  /* 0x0000000d05047c24 */ /* 0x000fe2000f8e0204 */
[----:B------:R-:W-:Y:S03]  /*95e0*/  LEA R8, P1, R6, UR10, 0x1 ;  /* 0x0000000a06087c11 */ /* 0x000fe6000f8208ff */
[----:B------:R-:W-:Y:S01]  /*95f0*/  IMAD.IADD R4, R7, 0x1, R4 ;  /* 0x0000000107047824 */ /* 0x000fe200078e0204 */
[----:B------:R-:W-:Y:S04]  /*9600*/  IADD3 R10, P0, R8, UR17, RZ ;  /* 0x00000011080a7c10 */ /* 0x000fe8000ff1e0ff */
[----:B------:R-:W-:Y:S02]  /*9610*/  LEA.HI.X R9, R6, UR11, R4, 0x1, P1 ;  /* 0x0000000b06097c11 */ /* 0x000fe400088f0c04 */
[----:B------:R-:W-:Y:S02]  /*9620*/  IADD3 R6, P1, R10, UR17, RZ ;  /* 0x000000110a067c10 */ /* 0x000fe4000ff3e0ff */
[----:B------:R-:W-:Y:S02]  /*9630*/  IADD3.X R11, R9, UR16, RZ, P0, !PT ;  /* 0x00000010090b7c10 */ /* 0x000fe400087fe4ff */
[----:B------:R-:W-:Y:S01]  /*9640*/  IADD3 R4, P0, R6, UR17, RZ ;  /* 0x0000001106047c10 */ /* 0x000fe2000ff1e0ff */
[----:B------:R-:W-:Y:S01]  /*9650*/  @!PT LDS RZ, [RZ] ;  /* 0x00000000fffff984 */ /* 0x000fe20000000800 */
[----:B------:R-:W-:Y:S01]  /*9660*/  @!PT LDS RZ, [RZ] ;  /* 0x00000000fffff984 */ /* 0x000fe20000000800 */
[----:B------:R-:W-:Y:S01]  /*9670*/  @!PT LDS RZ, [RZ] ;  /* 0x00000000fffff984 */ /* 0x000fe20000000800 */
[----:B------:R-:W-:Y:S01]  /*9680*/  LDGSTS.E.BYPASS.LTC128B.128 [R187+0x6000], desc[UR30][R8.64] ;  /* 0x0600000008bb7fae */ /* 0x000fe2000b901d5e */
[----:B------:R-:W-:Y:S05]  /*9690*/  IADD3.X R7, R11, UR16, RZ, P1, !PT ;  /* 0x000000100b077c10 */ /* 0x000fea0008ffe4ff */
[----:B------:R-:W-:Y:S01]  /*96a0*/  LDGSTS.E.BYPASS.LTC128B.128 [R187+0x6800], desc[UR30][R10.64] ;  /* 0x068000000abb7fae */ /* 0x000fe2000b901d5e */
[----:B------:R-:W-:Y:S02]  /*96b0*/  IADD3.X R5, R7, UR16, RZ, P0, !PT ;  /* 0x0000001007057c10 */ /* 0x000fe400087fe4ff */
[----:B------:R-:W-:Y:S03]  /*96c0*/  ISETP.GT.AND P0, PT, R198, RZ, PT ;  /* 0x000000ffc600720c */ /* 0x000fe60003f04270 */
[----:B------:R-:W-:Y:S06]  /*96d0*/  LDGSTS.E.BYPASS.LTC128B.128 [R187+0x7000], desc[UR30][R6.64] ;  /* 0x0700000006bb7fae */ /* 0x000fec000b901d5e */
[----:B------:R1:W-:Y:S06]  /*96e0*/  LDGSTS.E.BYPASS.LTC128B.128 [R187+0x7800], desc[UR30][R4.64] ;  /* 0x0780000004bb7fae */ /* 0x0003ec000b901d5e */
[----:B------:R-:W-:Y:S06]  /*96f0*/  LDSM.16.M88.4 R64, [R186] ;  /* 0x00000000ba40783b */ /* 0x000fec0000000200 */
[----:B------:R-:W1:Y:S06]  /*9700*/  LDSM.16.M88.4 R16, [R185] ;  /* 0x00000000b910783b */ /* 0x000e6c0000000200 */
[----:B------:R-:W2:Y:S06]  /*9710*/  LDSM.16.M88.4 R60, [R186+0x2000] ;  /* 0x00200000ba3c783b */ /* 0x000eac0000000200 */
[----:B------:R-:W3:Y:S06]  /*9720*/  LDSM.16.M88.4 R32, [R185+0x800] ;  /* 0x00080000b920783b */ /* 0x000eec0000000200 */
[----:B------:R-:W0:Y:S06]  /*9730*/  LDGDEPBAR ;  /* 0x00000000000079af */ /* 0x000e2c0000000000 */
[----:B------:R-:W4:Y:S06]  /*9740*/  LDSM.16.M88.4 R48, [R185+0x1000] ;  /* 0x00100000b930783b */ /* 0x000f2c0000000200 */
[----:B------:R-:W5:Y:S06]  /*9750*/  LDSM.16.M88.4 R136, [R185+0x1800] ;  /* 0x00180000b988783b */ /* 0x000f6c0000000200 */
[----:B------:R-:W-:Y:S01]  /*9760*/  LDSM.16.M88.4 R140, [R184] ;  /* 0x00000000b88c783b */ /* 0x000fe20000000200 */
[-C--:B-1----:R-:W-:Y:S05]  /*9770*/  HMMA.16816.F32 R4, R64, R16.reuse, RZ ;  /* 0x000000104004723c */ /* 0x082fea00000018ff */
[----:B------:R-:W1:Y:S01]  /*9780*/  LDSM.16.M88.4 R144, [R183] ;  /* 0x00000000b790783b */ /* 0x000e620000000200 */
[C---:B--2---:R-:W-:Y:S05]  /*9790*/  HMMA.16816.F32 R8, R60.reuse, R16, RZ ;  /* 0x000000103c08723c */ /* 0x044fea00000018ff */
[----:B------:R-:W2:Y:S01]  /*97a0*/  LDSM.16.M88.4 R148, [R184+0x2000] ;  /* 0x00200000b894783b */ /* 0x000ea20000000200 */
[-C--:B------:R-:W-:Y:S05]  /*97b0*/  HMMA.16816.F32 R12, R60, R18.reuse, RZ ;  /* 0x000000123c0c723c */ /* 0x080fea00000018ff */
[----:B------:R-:W2:Y:S01]  /*97c0*/  LDSM.16.M88.4 R152, [R183+0x800] ;  /* 0x00080000b798783b */ /* 0x000ea20000000200 */
[C---:B------:R-:W-:Y:S05]  /*97d0*/  HMMA.16816.F32 R16, R64.reuse, R18, RZ ;  /* 0x000000124010723c */ /* 0x040fea00000018ff */
[----:B------:R-:W2:Y:S01]  /*97e0*/  LDSM.16.M88.4 R156, [R183+0x1000] ;  /* 0x00100000b79c783b */ /* 0x000ea20000000200 */
[-C--:B---3--:R-:W-:Y:S05]  /*97f0*/  HMMA.16816.F32 R20, R64, R32.reuse, RZ ;  /* 0x000000204014723c */ /* 0x088fea00000018ff */
[----:B------:R-:W-:Y:S01]  /*9800*/  LDSM.16.M88.4 R160, [R182] ;  /* 0x00000000b6a0783b */ /* 0x000fe20000000200 */
[C---:B------:R-:W-:Y:S05]  /*9810*/  HMMA.16816.F32 R24, R60.reuse, R32, RZ ;  /* 0x000000203c18723c */ /* 0x040fea00000018ff */
[----:B------:R-:W-:Y:S01]  /*9820*/  LDSM.16.M88.4 R164, [R181] ;  /* 0x00000000b5a4783b */ /* 0x000fe20000000200 */
[-C--:B------:R-:W-:Y:S05]  /*9830*/  HMMA.16816.F32 R28, R60, R34.reuse, RZ ;  /* 0x000000223c1c723c */ /* 0x080fea00000018ff */
[----:B------:R-:W-:Y:S01]  /*9840*/  LDSM.16.M88.4 R168, [R182+0x2000] ;  /* 0x00200000b6a8783b */ /* 0x000fe20000000200 */
        /* <DEDUP_REMOVED lines=10> */
[-C--:B-1----:R-:W-:Y:S06]  /*98f0*/  HMMA.16816.F32 R4, R140, R144.reuse, R4 ;  /* 0x000000908c04723c */ /* 0x082fec0000001804 */
[C---:B--2---:R-:W-:Y:S06]  /*9900*/  HMMA.16816.F32 R8, R148.reuse, R144, R8 ;  /* 0x000000909408723c */ /* 0x044fec0000001808 */
[-C--:B------:R-:W-:Y:S06]  /*9910*/  HMMA.16816.F32 R12, R148, R146.reuse, R12 ;  /* 0x00000092940c723c */ /* 0x080fec000000180c */
[C---:B------:R-:W-:Y:S01]  /*9920*/  HMMA.16816.F32 R16, R140.reuse, R146, R16 ;  /* 0x000000928c10723c */ /* 0x040fe20000001810 */
[----:B------:R-:W1:Y:S05]  /*9930*/  LDSM.16.M88.4 R144, [R175] ;  /* 0x00000000af90783b */ /* 0x000e6a0000000200 */
[-C--:B------:R-:W-:Y:S06]  /*9940*/  HMMA.16816.F32 R20, R140, R152.reuse, R20 ;  /* 0x000000988c14723c */ /* 0x080fec0000001814 */
        /* <DEDUP_REMOVED lines=14> */
[----:B------:R-:W3:Y:S05]  /*9a30*/  LDSM.16.M88.4 R136, [R173] ;  /* 0x00000000ad88783b */ /* 0x000eea0000000200 */
[-C--:B------:R-:W-:Y:S01]  /*9a40*/  HMMA.16816.F32 R4, R160, R164.reuse, R4 ;  /* 0x000000a4a004723c */ /* 0x080fe20000001804 */
[----:B------:R-:W4:Y:S05]  /*9a50*/  LDSM.16.M88.4 R140, [R180] ;  /* 0x00000000b48c783b */ /* 0x000f2a0000000200 */
[C---:B------:R-:W-:Y:S06]  /*9a60*/  HMMA.16816.F32 R8, R168.reuse, R164, R8 ;  /* 0x000000a4a808723c */ /* 0x040fec0000001808 */
[-C--:B------:R-:W-:Y:S06]  /*9a70*/  HMMA.16816.F32 R12, R168, R166.reuse, R12 ;  /* 0x000000a6a80c723c */ /* 0x080fec000000180c */
[C---:B------:R-:W-:Y:S01]  /*9a80*/  HMMA.16816.F32 R16, R160.reuse, R166, R16 ;  /* 0x000000a6a010723c */ /* 0x040fe20000001810 */
[----:B------:R-:W5:Y:S05]  /*9a90*/  LDSM.16.M88.4 R164, [R172+0x800] ;  /* 0x00080000aca4783b */ /* 0x000f6a0000000200 */
        /* <DEDUP_REMOVED lines=11> */
[-C--:B---3--:R-:W-:Y:S01]  /*9b50*/  HMMA.16816.F32 R52, R160, R136.reuse, R52 ;  /* 0x00000088a034723c */ /* 0x088fe20000001834 */
[----:B------:R-:W-:Y:S05]  /*9b60*/  BAR.SYNC.DEFER_BLOCKING 0x0 ;  /* 0x0000000000007b1d */ /* 0x000fea0000010000 */
[C---:B------:R-:W-:Y:S06]  /*9b70*/  HMMA.16816.F32 R56, R168.reuse, R136, R56 ;  /* 0x00000088a838723c */ /* 0x040fec0000001838 */
[-C--:B------:R-:W-:Y:S06]  /*9b80*/  HMMA.16816.F32 R60, R168, R138.reuse, R60 ;  /* 0x0000008aa83c723c */ /* 0x080fec000000183c */
[----:B------:R-:W-:Y:S06]  /*9b90*/  HMMA.16816.F32 R64, R160, R138, R64 ;  /* 0x0000008aa040723c */ /* 0x000fec0000001840 */
[-C--:B----4-:R-:W-:Y:S06]  /*9ba0*/  HMMA.16816.F32 R4, R140, R148.reuse, R4 ;  /* 0x000000948c04723c */ /* 0x090fec0000001804 */
[C---:B------:R-:W-:Y:S06]  /*9bb0*/  HMMA.16816.F32 R8, R156.reuse, R148, R8 ;  /* 0x000000949c08723c */ /* 0x040fec0000001808 */
[-C--:B------:R-:W-:Y:S06]  /*9bc0*/  HMMA.16816.F32 R12, R156, R150.reuse, R12 ;  /* 0x000000969c0c723c */ /* 0x080fec000000180c */
[C---:B------:R-:W-:Y:S06]  /*9bd0*/  HMMA.16816.F32 R16, R140.reuse, R150, R16 ;  /* 0x000000968c10723c */ /* 0x040fec0000001810 */
[----:B------:R-:W-:Y:S01]  /*9be0*/  FMNMX.FTZ R133, R4, R3, !PT ;  /* 0x0000000304857209 */ /* 0x000fe20007810000 */
[-C--:B-----5:R-:W-:Y:S04]  /*9bf0*/  HMMA.16816.F32 R20, R140, R164.reuse, R20 ;  /* 0x000000a48c14723c */ /* 0x0a0fe80000001814 */
[----:B------:R-:W-:Y:S02]  /*9c00*/  FMNMX.FTZ R133, R5, R133, !PT ;  /* 0x0000008505857209 */ /* 0x000fe40007810000 */
[----:B------:R-:W-:Y:S01]  /*9c10*/  FMNMX.FTZ R134, R6, R132, !PT ;  /* 0x0000008406867209 */ /* 0x000fe20007810000 */
[C---:B------:R-:W-:Y:S04]  /*9c20*/  HMMA.16816.F32 R24, R156.reuse, R164, R24 ;  /* 0x000000a49c18723c */ /* 0x040fe80000001818 */
[----:B------:R-:W-:Y:S02]  /*9c30*/  FMNMX.FTZ R134, R7, R134, !PT ;  /* 0x0000008607867209 */ /* 0x000fe40007810000 */
        /* <DEDUP_REMOVED lines=50> */
.L_x_735:
[----:B------:R-:W-:Y:S01]  /*9f60*/  FMNMX.FTZ R133, R57, R133, !PT ;  /* 0x0000008539857209 */ /* 0x000fe20007810000 */
[----:B-1----:R-:W1:Y:S01]  /*9f70*/  SHFL.BFLY PT, R139, R136, 0x2, 0x1f ;  /* 0x0c401f00888b7f89 */ /* 0x002e6200000e0000 */
[----:B------:R-:W-:Y:S02]  /*9f80*/  FMNMX.FTZ R134, R66, R134, !PT ;  /* 0x0000008642867209 */ /* 0x000fe40007810000 */
[----:B------:R-:W-:Y:S02]  /*9f90*/  FMNMX.FTZ R135, R60, R133, !PT ;  /* 0x000000853c877209 */ /* 0x000fe40007810000 */
[----:B------:R-:W-:Y:S01]  /*9fa0*/  FMNMX.FTZ R140, R67, R134, !PT ;  /* 0x00000086438c7209 */ /* 0x000fe20007810000 */
[C---:B------:R-:W-:Y:S01]  /*9fb0*/  IMAD.SHL.U32 R134, R198.reuse, 0x2, RZ ;  /* 0x00000002c6867824 */ /* 0x040fe200078e00ff */
[----:B------:R-:W-:Y:S01]  /*9fc0*/  FMNMX.FTZ R135, R61, R135, !PT ;  /* 0x000000873d877209 */ /* 0x000fe20007810000 */
[----:B------:R-:W-:Y:S01]  /*9fd0*/  VIADD R198, R198, 0xffffffff ;  /* 0xffffffffc6c67836 */ /* 0x000fe20000000000 */
[----:B------:R-:W-:Y:S01]  /*9fe0*/  FMNMX.FTZ R143, R10, R0, !PT ;  /* 0x000000000a8f7209 */ /* 0x000fe20007810000 */
[----:B------:R-:W2:Y:S01]  /*9ff0*/  SHFL.BFLY PT, R142, R140, 0x2, 0x1f ;  /* 0x0c401f008c8e7f89 */ /* 0x000ea200000e0000 */
[----:B------:R-:W-:Y:S01]  /*a000*/  LOP3.LUT R154, R209, UR26, R212, 0x96, !PT ;  /* 0x0000001ad19a7c12 */ /* 0x000fe2000f8e96d4 */
[----:B------:R-:W-:Y:S01]  /*a010*/  VIADD R133, R134, 0x1 ;  /* 0x0000000186857836 */ /* 0x000fe20000000000 */
[----:B------:R-:W-:Y:S05]  /*a020*/  LOP3.LUT R134, R213, UR33, R134, 0x96, !PT ;  /* 0x00000021d5867c12 */ /* 0x000fea000f8e9686 */
[----:B------:R-:W3:Y:S01]  /*a030*/  SHFL.BFLY PT, R141, R135, 0x2, 0x1f ;  /* 0x0c401f00878d7f89 */ /* 0x000ee200000e0000 */
[----:B------:R-:W-:Y:S01]  /*a040*/  FMNMX.FTZ R143, R11, R143, !PT ;  /* 0x0000008f0b8f7209 */ /* 0x000fe20007810000 */
[----:B------:R-:W-:Y:S01]  /*a050*/  IMAD.WIDE.U32 R154, R154, -0x326172a9, RZ ;  /* 0xcd9e8d579a9a7825 */ /* 0x000fe200078e00ff */
[----:B------:R-:W-:Y:S02]  /*a060*/  LOP3.LUT R133, R213, UR33, R133, 0x96, !PT ;  /* 0x00000021d5857c12 */ /* 0x000fe4000f8e9685 */
[----:B------:R-:W-:Y:S01]  /*a070*/  FMNMX.FTZ R143, R14, R143, !PT ;  /* 0x0000008f0e8f7209 */ /* 0x000fe20007810000 */
[----:B------:R-:W-:Y:S01]  /*a080*/  IMAD.WIDE.U32 R146, R134, -0x326172a9, RZ ;  /* 0xcd9e8d5786927825 */ /* 0x000fe200078e00ff */
[----:B------:R-:W-:Y:S02]  /*a090*/  LOP3.LUT R152, R205, UR26, R212, 0x96, !PT ;  /* 0x0000001acd987c12 */ /* 0x000fe4000f8e96d4 */
[----:B------:R-:W-:Y:S01]  /*a0a0*/  FMNMX.FTZ R143, R15, R143, !PT ;  /* 0x0000008f0f8f7209 */ /* 0x000fe20007810000 */
[----:B------:R-:W-:Y:S01]  /*a0b0*/  IMAD.WIDE.U32 R230, R133, -0x326172a9, RZ ;  /* 0xcd9e8d5785e67825 */ /* 0x000fe200078e00ff */
[----:B-1----:R-:W-:Y:S02]  /*a0c0*/  FMNMX.FTZ R139, R136, R139, !PT ;  /* 0x0000008b888b7209 */ /* 0x002fe40007810000 */
[----:B------:R-:W-:Y:S01]  /*a0d0*/  LOP3.LUT R134, R147, UR27, R210, 0x96, !PT ;  /* 0x0000001b93867c12 */ /* 0x000fe2000f8e96d2 */
[----:B------:R-:W-:Y:S01]  /*a0e0*/  IMAD.WIDE.U32 R152, R152, -0x326172a9, RZ ;  /* 0xcd9e8d5798987825 */ /* 0x000fe200078e00ff */
[----:B------:R-:W-:Y:S01]  /*a0f0*/  FMNMX.FTZ R143, R26, R143, !PT ;  /* 0x0000008f1a8f7209 */ /* 0x000fe20007810000 */
[----:B------:R-:W1:Y:S01]  /*a100*/  SHFL.BFLY PT, R136, R139, 0x1, 0x1f ;  /* 0x0c201f008b887f89 */ /* 0x000e6200000e0000 */
[----:B------:R-:W-:Y:S01]  /*a110*/  LOP3.LUT R133, R231, UR27, R206, 0x96, !PT ;  /* 0x0000001be7857c12 */ /* 0x000fe2000f8e96ce */
[----:B------:R-:W-:Y:S01]  /*a120*/  IMAD.WIDE.U32 R148, R134, -0x2daee0ad, RZ ;  /* 0xd2511f5386947825 */ /* 0x000fe200078e00ff */
[----:B------:R-:W-:Y:S02]  /*a130*/  FMNMX.FTZ R143, R27, R143, !PT ;  /* 0x0000008f1b8f7209 */ /* 0x000fe40007810000 */
[----:B--2---:R-:W-:Y:S01]  /*a140*/  FMNMX.FTZ R142, R140, R142, !PT ;  /* 0x0000008e8c8e7209 */ /* 0x004fe20007810000 */
[----:B------:R-:W-:Y:S01]  /*a150*/  IMAD.WIDE.U32 R226, R133, -0x2daee0ad, RZ ;  /* 0xd2511f5385e27825 */ /* 0x000fe200078e00ff */
[----:B------:R-:W-:Y:S02]  /*a160*/  FMNMX.FTZ R143, R30, R143, !PT ;  /* 0x0000008f1e8f7209 */ /* 0x000fe40007810000 */
[----:B---3--:R-:W-:Y:S02]  /*a170*/  FMNMX.FTZ R141, R135, R141, !PT ;  /* 0x0000008d878d7209 */ /* 0x008fe40007810000 */
[----:B------:R-:W-:Y:S01]  /*a180*/  LOP3.LUT R150, R155, UR25, R146, 0x96, !PT ;  /* 0x000000199b967c12 */ /* 0x000fe2000f8e9692 */
[----:B------:R-:W2:Y:S01]  /*a190*/  SHFL.BFLY PT, R135, R142, 0x1, 0x1f ;  /* 0x0c201f008e877f89 */ /* 0x000ea200000e0000 */
[----:B------:R-:W-:Y:S02]  /*a1a0*/  LOP3.LUT R138, R147, UR27, R206, 0x96, !PT ;  /* 0x0000001b938a7c12 */ /* 0x000fe4000f8e96ce */
[----:B------:R-:W-:Y:S05]  /*a1b0*/  LOP3.LUT R146, R153, UR25, R146, 0x96, !PT ;  /* 0x0000001999927c12 */ /* 0x000fea000f8e9692 */
[----:B------:R-:W3:Y:S01]  /*a1c0*/  SHFL.BFLY PT, R134, R141, 0x1, 0x1f ;  /* 0x0c201f008d867f89 */ /* 0x000ee200000e0000 */
[----:B------:R-:W-:Y:S01]  /*a1d0*/  LOP3.LUT R137, R231, UR27, R210, 0x96, !PT ;  /* 0x0000001be7897c12 */ /* 0x000fe2000f8e96d2 */
[----:B------:R-:W-:Y:S01]  /*a1e0*/  IMAD.WIDE.U32 R150, R150, -0x2daee0ad, RZ ;  /* 0xd2511f5396967825 */ /* 0x000fe200078e00ff */
[----:B------:R-:W-:Y:S02]  /*a1f0*/  LOP3.LUT R140, R149, UR24, R208, 0x96, !PT ;  /* 0x00000018958c7c12 */ /* 0x000fe4000f8e96d0 */
[--C-:B------:R-:W-:Y:S01]  /*a200*/  LOP3.LUT R234, R155, UR25, R230.reuse, 0x96, !PT ;  /* 0x000000199bea7c12 */ /* 0x100fe2000f8e96e6 */
[----:B------:R-:W-:Y:S01]  /*a210*/  IMAD.WIDE.U32 R146, R146, -0x2daee0ad, RZ ;  /* 0xd2511f5392927825 */ /* 0x000fe200078e00ff */
[----:B------:R-:W-:Y:S02]  /*a220*/  LOP3.LUT R230, R153, UR25, R230, 0x96, !PT ;  /* 0x0000001999e67c12 */ /* 0x000fe4000f8e96e6 */
[----:B-1----:R-:W-:Y:S01]  /*a230*/  FMNMX.FTZ R136, R139, R136, !PT ;  /* 0x000000888b887209 */ /* 0x002fe20007810000 */
[----:B------:R-:W-:Y:S01]  /*a240*/  IMAD.WIDE.U32 R234, R234, -0x2daee0ad, RZ ;  /* 0xd2511f53eaea7825 */ /* 0x000fe200078e00ff */
[----:B------:R-:W-:Y:S02]  /*a250*/  LOP3.LUT R148, R151, UR22, R148, 0x96, !PT ;  /* 0x0000001697947c12 */ /* 0x000fe4000f8e9694 */
[C---:B------:R-:W-:Y:S01]  /*a260*/  FSETP.NEU.FTZ.AND P1, PT, R136.reuse, -INF , PT ;  /* 0xff8000008800780b */ /* 0x040fe20003f3d000 */
[----:B------:R-:W-:Y:S01]  /*a270*/  FADD.FTZ R133, -R136, R3 ;  /* 0x0000000388857221 */ /* 0x000fe20000010100 */
[----:B------:R-:W-:Y:S01]  /*a280*/  FMNMX.FTZ R3, R31, R143, !PT ;  /* 0x0000008f1f037209 */ /* 0x000fe20007810000 */
[----:B------:R-:W-:Y:S01]  /*a290*/  IMAD.WIDE.U32 R230, R230, -0x2daee0ad, RZ ;  /* 0xd2511f53e6e67825 */ /* 0x000fe200078e00ff */
[----:B------:R-:W-:Y:S03]  /*a2a0*/  LOP3.LUT R139, R227, UR24, R204, 0x96, !PT ;  /* 0x00000018e38b7c12 */ /* 0x000fe6000f8e96cc */
[----:B------:R-:W-:Y:S01]  /*a2b0*/  FMUL.FTZ R133, R133, UR4 ;  /* 0x0000000485857c20 */ /* 0x000fe20008410000 */
[----:B--2---:R-:W-:Y:S01]  /*a2c0*/  FMNMX.FTZ R135, R142, R135, !PT ;  /* 0x000000878e877209 */ /* 0x004fe20007810000 */
[----:B------:R-:W-:Y:S01]  /*a2d0*/  IMAD.WIDE.U32 R148, R148, -0x326172a9, RZ ;  /* 0xcd9e8d5794947825 */ /* 0x000fe200078e00ff */
[----:B------:R-:W-:Y:S02]  /*a2e0*/  LOP3.LUT R226, R231, UR22, R226, 0x96, !PT ;  /* 0x00000016e7e27c12 */ /* 0x000fe4000f8e96e2 */
[----:B---3--:R-:W-:Y:S01]  /*a2f0*/  FMNMX.FTZ R134, R141, R134, !PT ;  /* 0x000000868d867209 */ /* 0x008fe20007810000 */
[----:B------:R-:W-:Y:S01]  /*a300*/  FMUL.FTZ R228, R136, UR4 ;  /* 0x0000000488e47c20 */ /* 0x000fe20008410000 */
[----:B------:R-:W-:Y:S01]  /*a310*/  FMNMX.FTZ R141, R42, R3, !PT ;  /* 0x000000032a8d7209 */ /* 0x000fe20007810000 */
[C---:B------:R-:W-:Y:S01]  /*a320*/  FADD.FTZ R3, -R135.reuse, R132 ;  /* 0x0000008487037221 */ /* 0x040fe20000010100 */
[----:B------:R-:W-:Y:S01]  /*a330*/  IMAD.WIDE.U32 R226, R226, -0x326172a9, RZ ;  /* 0xcd9e8d57e2e27825 */ /* 0x000fe200078e00ff */
[----:B------:R1:W2:Y:S02]  /*a340*/  MUFU.EX2 R132, R133 ;  /* 0x0000008500847308 */ /* 0x0002a40000000800 */
[----:B------:R-:W-:Y:S01]  /*a350*/  FSEL R228, R228, RZ, P1 ;  /* 0x000000ffe4e47208 */ /* 0x000fe20000800000 */
[----:B------:R-:W-:Y:S01]  /*a360*/  IMAD.WIDE.U32 R144, R138, -0x2daee0ad, RZ ;  /* 0xd2511f538a907825 */ /* 0x000fe200078e00ff */
[C---:B------:R-:W-:Y:S03]  /*a370*/  FSETP.NEU.FTZ.AND P1, PT, R135.reuse, -INF , PT ;  /* 0xff8000008700780b */ /* 0x040fe60003f3d000 */
[----:B------:R-:W-:Y:S01]  /*a380*/  FMUL.FTZ R220, R135, UR4 ;  /* 0x0000000487dc7c20 */ /* 0x000fe20008410000 */
[----:B------:R-:W-:Y:S01]  /*a390*/  FFMA.FTZ R165, R32, UR4, -R228 ;  /* 0x0000000420a57c23 */ /* 0x000fe200080108e4 */
[----:B------:R-:W-:Y:S01]  /*a3a0*/  LOP3.LUT R138, R145, UR24, R204, 0x96, !PT ;  /* 0x00000018918a7c12 */ /* 0x000fe2000f8e96cc */
[----:B------:R-:W-:Y:S01]  /*a3b0*/  FFMA.FTZ R167, R33, UR4, -R228 ;  /* 0x0000000421a77c23 */ /* 0x000fe200080108e4 */
[----:B------:R-:W-:Y:S01]  /*a3c0*/  LOP3.LUT R144, R147, UR22, R144, 0x96, !PT ;  /* 0x0000001693907c12 */ /* 0x000fe2000f8e9690 */
[----:B------:R-:W-:Y:S04]  /*a3d0*/  IMAD.WIDE.U32 R232, R137, -0x2daee0ad, RZ ;  /* 0xd2511f5389e87825 */ /* 0x000fe800078e00ff */
[----:B------:R-:W-:Y:S01]  /*a3e0*/  FFMA.FTZ R16, R16, UR4, -R228 ;  /* 0x0000000410107c23 */ /* 0x000fe200080108e4 */
[----:B------:R-:W-:Y:S01]  /*a3f0*/  MUFU.EX2 R165, R165 ;  /* 0x000000a500a57308 */ /* 0x000fe20000000800 */
[----:B------:R-:W-:Y:S01]  /*a400*/  FSEL R220, R220, RZ, P1 ;  /* 0x000000ffdcdc7208 */ /* 0x000fe20000800000 */
[----:B------:R-:W-:Y:S01]  /*a410*/  IMAD.WIDE.U32 R156, R138, -0x326172a9, RZ ;  /* 0xcd9e8d578a9c7825 */ /* 0x000fe200078e00ff */
[----:B------:R-:W-:Y:S02]  /*a420*/  LOP3.LUT R137, R233, UR24, R208, 0x96, !PT ;  /* 0x00000018e9897c12 */ /* 0x000fe4000f8e96d0 */
[----:B-1----:R-:W-:Y:S01]  /*a430*/  FMNMX.FTZ R133, R43, R141, !PT ;  /* 0x0000008d2b857209 */ /* 0x002fe20007810000 */
[----:B------:R-:W-:Y:S01]  /*a440*/  FFMA.FTZ R166, R34, UR4, -R220 ;  /* 0x0000000422a67c23 */ /* 0x000fe200080108dc */
[----:B------:R-:W-:Y:S03]  /*a450*/  LOP3.LUT R232, R235, UR22, R232, 0x96, !PT ;  /* 0x00000016ebe87c12 */ /* 0x000fe6000f8e96e8 */
[----:B------:R-:W-:Y:S01]  /*a460*/  MUFU.EX2 R167, R167 ;  /* 0x000000a700a77308 */ /* 0x000fe20000000800 */
[----:B------:R-:W-:Y:S01]  /*a470*/  FMNMX.FTZ R133, R46, R133, !PT ;  /* 0x000000852e857209 */ /* 0x000fe20007810000 */
[----:B------:R-:W-:Y:S01]  /*a480*/  IMAD.WIDE.U32 R144, R144, -0x326172a9, RZ ;  /* 0xcd9e8d5790907825 */ /* 0x000fe200078e00ff */
[----:B------:R-:W-:Y:S02]  /*a490*/  FSETP.NEU.FTZ.AND P1, PT, R134, -INF , PT ;  /* 0xff8000008600780b */ /* 0x000fe40003f3d000 */
[----:B------:R-:W-:Y:S01]  /*a4a0*/  FMNMX.FTZ R133, R47, R133, !PT ;  /* 0x000000852f857209 */ /* 0x000fe20007810000 */
[----:B------:R-:W-:Y:S01]  /*a4b0*/  IMAD.WIDE.U32 R218, R140, -0x326172a9, RZ ;  /* 0xcd9e8d578cda7825 */ /* 0x000fe200078e00ff */
[----:B------:R-:W-:Y:S03]  /*a4c0*/  LOP3.LUT R140, R157, UR23, R152, 0x96, !PT ;  /* 0x000000179d8c7c12 */ /* 0x000fe6000f8e9698 */
[----:B------:R-:W-:Y:S01]  /*a4d0*/  MUFU.EX2 R166, R166 ;  /* 0x000000a600a67308 */ /* 0x000fe20000000800 */
[----:B------:R-:W-:Y:S01]  /*a4e0*/  LOP3.LUT R141, R145, UR21, R156, 0x96, !PT ;  /* 0x00000015918d7c12 */ /* 0x000fe2000f8e969c */
[----:B------:R-:W-:Y:S01]  /*a4f0*/  IMAD.WIDE.U32 R156, R137, -0x326172a9, RZ ;  /* 0xcd9e8d57899c7825 */ /* 0x000fe200078e00ff */
[----:B------:R-:W-:Y:S02]  /*a500*/  FMNMX.FTZ R133, R58, R133, !PT ;  /* 0x000000853a857209 */ /* 0x000fe40007810000 */
[----:B------:R-:W-:Y:S01]  /*a510*/  LOP3.LUT R142, R219, UR23, R154, 0x96, !PT ;  /* 0x00000017db8e7c12 */ /* 0x000fe2000f8e969a */
[----:B------:R-:W-:Y:S01]  /*a520*/  FFMA.FTZ R168, R35, UR4, -R220 ;  /* 0x0000000423a87c23 */ /* 0x000fe200080108dc */
[----:B------:R-:W-:Y:S03]  /*a530*/  FMNMX.FTZ R133, R59, R133, !PT ;  /* 0x000000853b857209 */ /* 0x000fe60007810000 */
[----:B------:R1:W-:Y:S01]  /*a540*/  MUFU.EX2 R137, R16 ;  /* 0x0000001000897308 */ /* 0x0003e20000000800 */
[----:B------:R-:W-:Y:S01]  /*a550*/  LOP3.LUT R235, R157, UR23, R154, 0x96, !PT ;  /* 0x000000179deb7c12 */ /* 0x000fe2000f8e969a */
[----:B------:R-:W-:Y:S01]  /*a560*/  LDSM.16.MT88.4 R32, [R179+0x6000] ;  /* 0x00600000b320783b */ /* 0x000fe20000004200 */
[----:B------:R-:W-:Y:S01]  /*a570*/  FMNMX.FTZ R133, R62, R133, !PT ;  /* 0x000000853e857209 */ /* 0x000fe20007810000 */
[----:B------:R-:W-:Y:S01]  /*a580*/  FFMA.FTZ R38, R38, UR4, -R220 ;  /* 0x0000000426267c23 */ /* 0x000fe200080108dc */
[----:B------:R-:W-:Y:S01]  /*a590*/  LOP3.LUT R218, R149, UR21, R218, 0x96, !PT ;  /* 0x0000001595da7c12 */ /* 0x000fe2000f8e96da */
[----:B------:R-:W-:Y:S01]  /*a5a0*/  FFMA.FTZ R236, R67, UR4, -R220 ;  /* 0x0000000443ec7c23 */ /* 0x000fe200080108dc */
[----:B------:R-:W-:Y:S03]  /*a5b0*/  FMNMX.FTZ R133, R63, R133, !PT ;  /* 0x000000853f857209 */ /* 0x000fe60007810000 */
[----:B------:R-:W-:Y:S01]  /*a5c0*/  MUFU.EX2 R168, R168 ;  /* 0x000000a800a87308 */ /* 0x000fe20000000800 */
[----:B------:R-:W-:Y:S01]  /*a5d0*/  FFMA.FTZ R153, R4, UR4, -R228 ;  /* 0x0000000404997c23 */ /* 0x000fe200080108e4 */
[----:B------:R-:W-:Y:S04]  /*a5e0*/  IMAD.WIDE.U32 R154, R139, -0x326172a9, RZ ;  /* 0xcd9e8d578b9a7825 */ /* 0x000fe800078e00ff */
[--C-:B------:R-:W-:Y:S01]  /*a5f0*/  FFMA.FTZ R54, R54, UR4, -R220.reuse ;  /* 0x0000000436367c23 */ /* 0x100fe200080108dc */
[----:B------:R-:W-:Y:S01]  /*a600*/  FFMA.FTZ R139, R18, UR4, -R220 ;  /* 0x00000004128b7c23 */ /* 0x000fe200080108dc */
[----:B------:R-:W-:Y:S01]  /*a610*/  IMAD.WIDE.U32 R142, R142, -0x2daee0ad, RZ ;  /* 0xd2511f538e8e7825 */ /* 0x000fe200078e00ff */
[----:B------:R-:W-:Y:S01]  /*a620*/  LOP3.LUT R231, R155, UR23, R152, 0x96, !PT ;  /* 0x000000179be77c12 */ /* 0x000fe2000f8e9698 */
[----:B------:R-:W-:Y:S01]  /*a630*/  MUFU.EX2 R153, R153 ;  /* 0x0000009900997308 */ /* 0x000fe20000000800 */
[----:B------:R-:W-:Y:S01]  /*a640*/  LOP3.LUT R229, R227, UR21, R154, 0x96, !PT ;  /* 0x00000015e3e57c12 */ /* 0x000fe2000f8e969a */
[----:B-1----:R-:W1:Y:S01]  /*a650*/  SHFL.BFLY PT, R16, R133, 0x2, 0x1f ;  /* 0x0c401f0085107f89 */ /* 0x002e6200000e0000 */
[--C-:B------:R-:W-:Y:S01]  /*a660*/  FFMA.FTZ R152, R19, UR4, -R220.reuse ;  /* 0x0000000413987c23 */ /* 0x100fe200080108dc */
[----:B------:R-:W-:Y:S04]  /*a670*/  IMAD.WIDE.U32 R18, R141, -0x2daee0ad, RZ ;  /* 0xd2511f538d127825 */ /* 0x000fe800078e00ff */
[--C-:B------:R-:W-:Y:S01]  /*a680*/  FFMA.FTZ R158, R6, UR4, -R220.reuse ;  /* 0x00000004069e7c23 */ /* 0x100fe200080108dc */
[--C-:B------:R-:W-:Y:S01]  /*a690*/  FFMA.FTZ R157, R7, UR4, -R220.reuse ;  /* 0x00000004079d7c23 */ /* 0x100fe200080108dc */
[----:B------:R-:W-:Y:S04]  /*a6a0*/  IMAD.WIDE.U32 R232, R232, -0x326172a9, RZ ;  /* 0xcd9e8d57e8e87825 */ /* 0x000fe800078e00ff */
[--C-:B------:R-:W-:Y:S01]  /*a6b0*/  FFMA.FTZ R203, R22, UR4, -R220.reuse ;  /* 0x0000000416cb7c23 */ /* 0x100fe200080108dc */
[----:B------:R-:W-:Y:S01]  /*a6c0*/  MUFU.EX2 R139, R139 ;  /* 0x0000008b008b7308 */ /* 0x000fe20000000800 */
[----:B------:R-:W-:Y:S01]  /*a6d0*/  FFMA.FTZ R216, R23, UR4, -R220 ;  /* 0x0000000417d87c23 */ /* 0x000fe200080108dc */
[C---:B--2---:R-:W-:Y:S01]  /*a6e0*/  FMUL.FTZ R80, R132.reuse, R80 ;  /* 0x0000005084507220 */ /* 0x044fe20000410000 */
[----:B------:R-:W-:Y:S01]  /*a6f0*/  LOP3.LUT R233, R233, UR21, R156, 0x96, !PT ;  /* 0x00000015e9e97c12 */ /* 0x000fe2000f8e969c */
[----:B------:R-:W-:Y:S01]  /*a700*/  FMUL.FTZ R81, R132, R81 ;  /* 0x0000005184517220 */ /* 0x000fe20000410000 */
[--C-:B------:R-:W-:Y:S01]  /*a710*/  FFMA.FTZ R227, R50, UR4, -R220.reuse ;  /* 0x0000000432e37c23 */ /* 0x100fe200080108dc */
[----:B------:R-:W-:Y:S01]  /*a720*/  FFMA.FTZ R225, R51, UR4, -R220 ;  /* 0x0000000433e17c23 */ /* 0x000fe200080108dc */
[----:B------:R-:W-:Y:S01]  /*a730*/  FFMA.FTZ R138, R17, UR4, -R228 ;  /* 0x00000004118a7c23 */ /* 0x000fe200080108e4 */
[----:B------:R-:W-:Y:S02]  /*a740*/  LOP3.LUT R17, R143, UR20, R150, 0x96, !PT ;  /* 0x000000148f117c12 */ /* 0x000fe4000f8e9696 */
[----:B------:R-:W-:Y:S01]  /*a750*/  MUFU.EX2 R203, R203 ;  /* 0x000000cb00cb7308 */ /* 0x000fe20000000800 */
[----:B------:R-:W-:Y:S04]  /*a760*/  IMAD.WIDE.U32 R218, R218, -0x2daee0ad, RZ ;  /* 0xd2511f53dada7825 */ /* 0x000fe800078e00ff */
[C---:B------:R-:W-:Y:S01]  /*a770*/  FMUL.FTZ R68, R132.reuse, R68 ;  /* 0x0000004484447220 */ /* 0x040fe20000410000 */
[----:B------:R-:W-:Y:S01]  /*a780*/  FMUL.FTZ R69, R132, R69 ;  /* 0x0000004584457220 */ /* 0x000fe20000410000 */
[----:B------:R-:W-:Y:S01]  /*a790*/  IMAD.WIDE.U32 R154, R140, -0x2daee0ad, RZ ;  /* 0xd2511f538c9a7825 */ /* 0x000fe200078e00ff */
[----:B------:R-:W-:Y:S02]  /*a7a0*/  LOP3.LUT R140, R219, UR18, R142, 0x96, !PT ;  /* 0x00000012db8c7c12 */ /* 0x000fe4000f8e968e */
[----:B-1----:R-:W-:Y:S01]  /*a7b0*/  FMNMX.FTZ R4, R133, R16, !PT ;  /* 0x0000001085047209 */ /* 0x002fe20007810000 */
[----:B------:R-:W-:Y:S01]  /*a7c0*/  IMAD.WIDE.U32 R142, R17, -0x326172a9, RZ ;  /* 0xcd9e8d57118e7825 */ /* 0x000fe200078e00ff */
[----:B------:R-:W-:Y:S01]  /*a7d0*/  LOP3.LUT R19, R19, UR18, R154, 0x96, !PT ;  /* 0x0000001213137c12 */ /* 0x000fe2000f8e969a */
[----:B------:R-:W-:Y:S01]  /*a7e0*/  MUFU.EX2 R216, R216 ;  /* 0x000000d800d87308 */ /* 0x000fe20000000800 */
[----:B------:R-:W-:Y:S01]  /*a7f0*/  LOP3.LUT R146, R155, UR20, R146, 0x96, !PT ;  /* 0x000000149b927c12 */ /* 0x000fe2000f8e9692 */
[----:B------:R-:W1:Y:S01]  /*a800*/  SHFL.BFLY PT, R133, R4, 0x1, 0x1f ;  /* 0x0c201f0004857f89 */ /* 0x000e6200000e0000 */
[----:B------:R-:W-:Y:S01]  /*a810*/  LOP3.LUT R17, R143, UR19, R148, 0x96, !PT ;  /* 0x000000138f117c12 */ /* 0x000fe2000f8e9694 */
[----:B------:R-:W-:Y:S04]  /*a820*/  IMAD.WIDE.U32 R150, R140, -0x326172a9, RZ ;  /* 0xcd9e8d578c967825 */ /* 0x000fe800078e00ff */
[----:B------:R-:W-:Y:S01]  /*a830*/  FFMA.FTZ R154, R5, UR4, -R228 ;  /* 0x00000004059a7c23 */ /* 0x000fe200080108e4 */
[----:B------:R-:W-:Y:S01]  /*a840*/  FMUL.FTZ R72, R132, R72 ;  /* 0x0000004884487220 */ /* 0x000fe20000410000 */
[----:B------:R-:W-:Y:S01]  /*a850*/  IMAD.WIDE.U32 R148, R19, -0x326172a9, RZ ;  /* 0xcd9e8d5713947825 */ /* 0x000fe200078e00ff */
[----:B------:R-:W-:Y:S01]  /*a860*/  LOP3.LUT R141, R150, 0xffff, RZ, 0xc0, !PT ;  /* 0x0000ffff968d7812 */ /* 0x000fe200078ec0ff */
[----:B------:R-:W-:Y:S01]  /*a870*/  MUFU.EX2 R138, R138 ;  /* 0x0000008a008a7308 */ /* 0x000fe20000000800 */
[----:B------:R-:W-:Y:S01]  /*a880*/  SHF.R.U32.HI R19, RZ, 0x10, R150 ;  /* 0x00000010ff137819 */ /* 0x000fe20000011696 */
[----:B------:R-:W-:Y:S01]  /*a890*/  IMAD.WIDE.U32 R146, R146, -0x326172a9, RZ ;  /* 0xcd9e8d5792927825 */ /* 0x000fe200078e00ff */
[----:B------:R-:W-:Y:S02]  /*a8a0*/  LOP3.LUT R6, R148, 0xffff, RZ, 0xc0, !PT ;  /* 0x0000ffff94067812 */ /* 0x000fe400078ec0ff */
[----:B------:R-:W-:Y:S01]  /*a8b0*/  SHF.R.U32.HI R7, RZ, 0x10, R148 ;  /* 0x00000010ff077819 */ /* 0x000fe20000011694 */
[----:B------:R-:W-:Y:S01]  /*a8c0*/  FMUL.FTZ R73, R132, R73 ;  /* 0x0000004984497220 */ /* 0x000fe20000410000 */
[----:B------:R-:W-:Y:S01]  /*a8d0*/  LOP3.LUT R140, R151, UR29, R142, 0x96, !PT ;  /* 0x0000001d978c7c12 */ /* 0x000fe2000f8e968e */
[----:B------:R-:W-:Y:S01]  /*a8e0*/  FFMA.FTZ R36, R36, UR4, -R228 ;  /* 0x0000000424247c23 */ /* 0x000fe200080108e4 */
[----:B------:R-:W-:Y:S01]  /*a8f0*/  LOP3.LUT R16, R147, UR19, R144, 0x96, !PT ;  /* 0x0000001393107c12 */ /* 0x000fe2000f8e9690 */
[C---:B------:R-:W-:Y:S01]  /*a900*/  FMUL.FTZ R92, R132.reuse, R92 ;  /* 0x0000005c845c7220 */ /* 0x040fe20000410000 */
[----:B------:R-:W-:Y:S01]  /*a910*/  LOP3.LUT R5, R149, UR29, R146, 0x96, !PT ;  /* 0x0000001d95057c12 */ /* 0x000fe2000f8e9692 */
[----:B------:R-:W-:Y:S01]  /*a920*/  FMUL.FTZ R93, R132, R93 ;  /* 0x0000005d845d7220 */ /* 0x000fe20000410000 */
[----:B------:R-:W-:Y:S01]  /*a930*/  LOP3.LUT R142, R150, 0xff, RZ, 0xc0, !PT ;  /* 0x000000ff968e7812 */ /* 0x000fe200078ec0ff */
[----:B------:R-:W-:Y:S01]  /*a940*/  FMUL.FTZ R217, R134, UR4 ;  /* 0x0000000486d97c20 */ /* 0x000fe20008410000 */
[----:B------:R-:W-:Y:S01]  /*a950*/  LOP3.LUT R146, R148, 0xff, RZ, 0xc0, !PT ;  /* 0x000000ff94927812 */ /* 0x000fe200078ec0ff */
[----:B------:R-:W-:Y:S01]  /*a960*/  IMAD.WIDE.U32 R144, R17, -0x2daee0ad, RZ ;  /* 0xd2511f5311907825 */ /* 0x000fe200078e00ff */
[----:B-1----:R-:W-:Y:S01]  /*a970*/  FMNMX.FTZ R133, R4, R133, !PT ;  /* 0x0000008504857209 */ /* 0x002fe20007810000 */
[----:B------:R-:W-:Y:S01]  /*a980*/  MUFU.EX2 R152, R152 ;  /* 0x0000009800987308 */ /* 0x000fe20000000800 */
[----:B------:R-:W-:Y:S01]  /*a990*/  FSEL R217, R217, RZ, P1 ;  /* 0x000000ffd9d97208 */ /* 0x000fe20000800000 */
[----:B------:R-:W-:Y:S01]  /*a9a0*/  FMUL.FTZ R3, R3, UR4 ;  /* 0x0000000403037c20 */ /* 0x000fe20008410000 */
[C---:B------:R-:W-:Y:S01]  /*a9b0*/  FSETP.NEU.FTZ.AND P1, PT, R133.reuse, -INF , PT ;  /* 0xff8000008500780b */ /* 0x040fe20003f3d000 */
[----:B------:R-:W-:Y:S01]  /*a9c0*/  FMUL.FTZ R171, R133, UR4 ;  /* 0x0000000485ab7c20 */ /* 0x000fe20008410000 */
[----:B------:R-:W-:Y:S01]  /*a9d0*/  SHF.R.U32.HI R141, RZ, 0x8, R141 ;  /* 0x00000008ff8d7819 */ /* 0x000fe2000001168d */
[--C-:B------:R-:W-:Y:S01]  /*a9e0*/  FFMA.FTZ R25, R25, UR4, -R217.reuse ;  /* 0x0000000419197c23 */ /* 0x100fe200080108d9 */
[----:B------:R-:W-:Y:S03]  /*a9f0*/  SHF.R.U32.HI R147, RZ, 0x18, R148 ;  /* 0x00000018ff937819 */ /* 0x000fe60000011694 */
[----:B------:R-:W1:Y:S01]  /*aa00*/  MUFU.EX2 R3, R3 ;  /* 0x0000000300037308 */ /* 0x000e620000000800 */
[----:B------:R-:W-:Y:S01]  /*aa10*/  FSEL R171, R171, RZ, P1 ;  /* 0x000000ffabab7208 */ /* 0x000fe20000800000 */
[--C-:B------:R-:W-:Y:S01]  /*aa20*/  FFMA.FTZ R24, R24, UR4, -R217.reuse ;  /* 0x0000000418187c23 */ /* 0x100fe200080108d9 */
[----:B------:R-:W-:Y:S01]  /*aa30*/  SHF.R.U32.HI R6, RZ, 0x8, R6 ;  /* 0x00000008ff067819 */ /* 0x000fe20000011606 */
[----:B------:R-:W-:Y:S01]  /*aa40*/  FFMA.FTZ R238, R56, UR4, -R217 ;  /* 0x0000000438ee7c23 */ /* 0x000fe200080108d9 */
[----:B------:R-:W-:Y:S01]  /*aa50*/  LOP3.LUT R7, R7, 0xff, RZ, 0xc0, !PT ;  /* 0x000000ff07077812 */ /* 0x000fe200078ec0ff */
[--C-:B------:R-:W-:Y:S01]  /*aa60*/  FFMA.FTZ R243, R62, UR4, -R171.reuse ;  /* 0x000000043ef37c23 */ /* 0x100fe200080108ab */
[----:B------:R-:W-:Y:S01]  /*aa70*/  SHF.R.U32.HI R143, RZ, 0x18, R150 ;  /* 0x00000018ff8f7819 */ /* 0x000fe20000011696 */
[--C-:B------:R-:W-:Y:S01]  /*aa80*/  FFMA.FTZ R159, R14, UR4, -R171.reuse ;  /* 0x000000040e9f7c23 */ /* 0x100fe200080108ab */
[----:B------:R-:W-:Y:S01]  /*aa90*/  LOP3.LUT R19, R19, 0xff, RZ, 0xc0, !PT ;  /* 0x000000ff13137812 */ /* 0x000fe200078ec0ff */
[----:B------:R-:W-:Y:S01]  /*aaa0*/  FFMA.FTZ R160, R15, UR4, -R171 ;  /* 0x000000040fa07c23 */ /* 0x000fe200080108ab */
[----:B------:R-:W-:Y:S01]  /*aab0*/  PRMT R142, R142, 0x5410, R141 ;  /* 0x000054108e8e7816 */ /* 0x000fe2000000008d */
[--C-:B------:R-:W-:Y:S01]  /*aac0*/  FFMA.FTZ R163, R10, UR4, -R171.reuse ;  /* 0x000000040aa37c23 */ /* 0x100fe200080108ab */
[----:B------:R-:W-:Y:S01]  /*aad0*/  PRMT R146, R146, 0x5410, R6 ;  /* 0x0000541092927816 */ /* 0x000fe20000000006 */
[----:B------:R-:W-:Y:S01]  /*aae0*/  FFMA.FTZ R164, R11, UR4, -R171 ;  /* 0x000000040ba47c23 */ /* 0x000fe200080108ab */
[----:B------:R-:W-:Y:S01]  /*aaf0*/  PRMT R147, R7, 0x5410, R147 ;  /* 0x0000541007937816 */ /* 0x000fe20000000093 */
[--C-:B------:R-:W-:Y:S01]  /*ab00*/  FFMA.FTZ R155, R12, UR4, -R217.reuse ;  /* 0x000000040c9b7c23 */ /* 0x100fe200080108d9 */
[C---:B------:R-:W-:Y:S01]  /*ab10*/  LOP3.LUT R4, R140.reuse, 0xffff, RZ, 0xc0, !PT ;  /* 0x0000ffff8c047812 */ /* 0x040fe200078ec0ff */
[----:B------:R-:W2:Y:S01]  /*ab20*/  MUFU.EX2 R154, R154 ;  /* 0x0000009a009a7308 */ /* 0x000ea20000000800 */
[--C-:B------:R-:W-:Y:S01]  /*ab30*/  SHF.R.U32.HI R6, RZ, 0x10, R140.reuse ;  /* 0x00000010ff067819 */ /* 0x100fe2000001168c */
[--C-:B------:R-:W-:Y:S01]  /*ab40*/  FFMA.FTZ R156, R13, UR4, -R217.reuse ;  /* 0x000000040d9c7c23 */ /* 0x100fe200080108d9 */
[----:B------:R-:W-:Y:S01]  /*ab50*/  LOP3.LUT R7, R140, 0xff, RZ, 0xc0, !PT ;  /* 0x000000ff8c077812 */ /* 0x000fe200078ec0ff */
[--C-:B------:R-:W-:Y:S01]  /*ab60*/  FFMA.FTZ R162, R8, UR4, -R217.reuse ;  /* 0x0000000408a27c23 */ /* 0x100fe200080108d9 */
[----:B------:R-:W-:Y:S01]  /*ab70*/  SHF.R.U32.HI R141, RZ, 0x18, R140 ;  /* 0x00000018ff8d7819 */ /* 0x000fe2000001168c */
[----:B------:R-:W-:Y:S01]  /*ab80*/  FFMA.FTZ R161, R9, UR4, -R217 ;  /* 0x0000000409a17c23 */ /* 0x000fe200080108d9 */
[----:B------:R-:W-:Y:S03]  /*ab90*/  PRMT R143, R19, 0x5410, R143 ;  /* 0x00005410138f7816 */ /* 0x000fe6000000008f */
[----:B------:R-:W-:Y:S01]  /*aba0*/  MUFU.EX2 R158, R158 ;  /* 0x0000009e009e7308 */ /* 0x000fe20000000800 */
[----:B------:R-:W-:Y:S01]  /*abb0*/  SHF.R.U32.HI R140, RZ, 0x10, R5 ;  /* 0x00000010ff8c7819 */ /* 0x000fe20000011605 */
[----:B------:R-:W-:Y:S01]  /*abc0*/  IMAD.WIDE.U32 R12, R16, -0x2daee0ad, RZ ;  /* 0xd2511f53100c7825 */ /* 0x000fe200078e00ff */
[----:B------:R-:W-:Y:S01]  /*abd0*/  LOP3.LUT R218, R145, UR28, R218, 0x96, !PT ;  /* 0x0000001c91da7c12 */ /* 0x000fe2000f8e96da */
[----:B------:R-:W3:Y:S01]  /*abe0*/  LDSM.16.MT88.4 R148, [R178+0x6000] ;  /* 0x00600000b294783b */ /* 0x000ee20000004200 */
[----:B------:R-:W-:Y:S01]  /*abf0*/  LOP3.LUT R17, R144, 0xffff, RZ, 0xc0, !PT ;  /* 0x0000ffff90117812 */ /* 0x000fe200078ec0ff */
[--C-:B------:R-:W-:Y:S01]  /*ac00*/  FFMA.FTZ R221, R30, UR4, -R171.reuse ;  /* 0x000000041edd7c23 */ /* 0x100fe200080108ab */
[--C-:B------:R-:W-:Y:S03]  /*ac10*/  SHF.R.U32.HI R19, RZ, 0x10, R144.reuse ;  /* 0x00000010ff137819 */ /* 0x100fe60000011690 */
[----:B------:R-:W4:Y:S01]  /*ac20*/  MUFU.EX2 R157, R157 ;  /* 0x0000009d009d7308 */ /* 0x000f220000000800 */
[----:B------:R-:W-:Y:S01]  /*ac30*/  LOP3.LUT R16, R144, 0xff, RZ, 0xc0, !PT ;  /* 0x000000ff90107812 */ /* 0x000fe200078ec0ff */
[----:B------:R-:W-:Y:S01]  /*ac40*/  FFMA.FTZ R222, R31, UR4, -R171 ;  /* 0x000000041fde7c23 */ /* 0x000fe200080108ab */
[----:B------:R-:W-:Y:S01]  /*ac50*/  SHF.R.U32.HI R14, RZ, 0x18, R144 ;  /* 0x00000018ff0e7819 */ /* 0x000fe20000011690 */
[----:B-1----:R-:W-:Y:S01]  /*ac60*/  FMUL.FTZ R82, R3, R82 ;  /* 0x0000005203527220 */ /* 0x002fe20000410000 */
[----:B------:R-:W-:Y:S01]  /*ac70*/  LOP3.LUT R8, R5, 0xffff, RZ, 0xc0, !PT ;  /* 0x0000ffff05087812 */ /* 0x000fe200078ec0ff */
[----:B------:R-:W-:Y:S01]  /*ac80*/  FMUL.FTZ R83, R3, R83 ;  /* 0x0000005303537220 */ /* 0x000fe20000410000 */
[----:B------:R-:W-:Y:S03]  /*ac90*/  LOP3.LUT R144, R5, 0xff, RZ, 0xc0, !PT ;  /* 0x000000ff05907812 */ /* 0x000fe600078ec0ff */
[----:B------:R-:W-:Y:S01]  /*aca0*/  MUFU.EX2 R155, R155 ;  /* 0x0000009b009b7308 */ /* 0x000fe20000000800 */
[----:B------:R-:W-:Y:S01]  /*acb0*/  SHF.R.U32.HI R145, RZ, 0x18, R5 ;  /* 0x00000018ff917819 */ /* 0x000fe20000011605 */
[----:B------:R-:W-:Y:S01]  /*acc0*/  FFMA.FTZ R240, R58, UR4, -R171 ;  /* 0x000000043af07c23 */ /* 0x000fe200080108ab */
[----:B------:R-:W-:Y:S01]  /*acd0*/  SHF.R.U32.HI R5, RZ, 0x8, R4 ;  /* 0x00000008ff057819 */ /* 0x000fe20000011604 */
[----:B------:R-:W-:Y:S01]  /*ace0*/  FADD.FTZ R2, -R134, R2 ;  /* 0x0000000286027221 */ /* 0x000fe20000010100 */
[----:B------:R-:W-:Y:S01]  /*acf0*/  LOP3.LUT R6, R6, 0xff, RZ, 0xc0, !PT ;  /* 0x000000ff06067812 */ /* 0x000fe200078ec0ff */
[----:B------:R-:W-:Y:S01]  /*ad00*/  FADD.FTZ R0, -R133, R0 ;  /* 0x0000000085007221 */ /* 0x000fe20000010100 */
[----:B------:R-:W-:Y:S03]  /*ad10*/  LOP3.LUT R4, R140, 0xff, RZ, 0xc0, !PT ;  /* 0x000000ff8c047812 */ /* 0x000fe600078ec0ff */
[----:B------:R-:W1:Y:S01]  /*ad20*/  MUFU.EX2 R156, R156 ;  /* 0x0000009c009c7308 */ /* 0x000e620000000800 */
[----:B------:R-:W-:Y:S01]  /*ad30*/  PRMT R140, R7, 0x5410, R5 ;  /* 0x00005410078c7816 */ /* 0x000fe20000000005 */
[----:B------:R-:W-:Y:S01]  /*ad40*/  FMUL.FTZ R2, R2, UR4 ;  /* 0x0000000402027c20 */ /* 0x000fe20008410000 */
[----:B------:R-:W-:Y:S01]  /*ad50*/  PRMT R141, R6, 0x5410, R141 ;  /* 0x00005410068d7816 */ /* 0x000fe2000000008d */
[----:B------:R-:W-:Y:S01]  /*ad60*/  FMUL.FTZ R0, R0, UR4 ;  /* 0x0000000400007c20 */ /* 0x000fe20008410000 */
[----:B------:R-:W-:Y:S01]  /*ad70*/  PRMT R145, R4, 0x5410, R145 ;  /* 0x0000541004917816 */ /* 0x000fe20000000091 */
[--C-:B------:R-:W-:Y:S01]  /*ad80*/  FFMA.FTZ R241, R59, UR4, -R171.reuse ;  /* 0x000000043bf17c23 */ /* 0x100fe200080108ab */
[--C-:B------:R-:W-:Y:S03]  /*ad90*/  HSET2.LE.AND R142, R142, R195.reuse, PT ;  /* 0x000000c38e8e7233 */ /* 0x100fe60003803000 */
[----:B------:R-:W-:Y:S01]  /*ada0*/  MUFU.EX2 R159, R159 ;  /* 0x0000009f009f7308 */ /* 0x000fe20000000800 */
[----:B------:R-:W-:Y:S01]  /*adb0*/  SHF.R.U32.HI R8, RZ, 0x8, R8 ;  /* 0x00000008ff087819 */ /* 0x000fe20000011608 */
[C---:B------:R-:W-:Y:S01]  /*adc0*/  FMUL.FTZ R22, R3.reuse, R114 ;  /* 0x0000007203167220 */ /* 0x040fe20000410000 */
[----:B------:R-:W-:Y:S01]  /*add0*/  F2FP.F16.F32.PACK_AB R4, R138, R137 ;  /* 0x000000898a04723e */ /* 0x000fe200000000ff */
[C---:B------:R-:W-:Y:S01]  /*ade0*/  FMUL.FTZ R23, R3.reuse, R115 ;  /* 0x0000007303177220 */ /* 0x040fe20000410000 */
[----:B------:R-:W-:Y:S01]  /*adf0*/  PRMT R144, R144, 0x5410, R8 ;  /* 0x0000541090907816 */ /* 0x000fe20000000008 */
[C---:B------:R-:W-:Y:S01]  /*ae00*/  FMUL.FTZ R70, R3.reuse, R70 ;  /* 0x0000004603467220 */ /* 0x040fe20000410000 */
[----:B------:R-:W-:Y:S03]  /*ae10*/  LOP3.LUT R142, R142, R4, RZ, 0xc0, !PT ;  /* 0x000000048e8e7212 */ /* 0x000fe600078ec0ff */
[----:B------:R-:W5:Y:S01]  /*ae20*/  MUFU.EX2 R160, R160 ;  /* 0x000000a000a07308 */ /* 0x000f620000000800 */
[--C-:B------:R-:W-:Y:S01]  /*ae30*/  HSET2.LE.AND R143, R143, R195.reuse, PT ;  /* 0x000000c38f8f7233 */ /* 0x100fe20003803000 */
[C---:B------:R-:W-:Y:S01]  /*ae40*/  FMUL.FTZ R71, R3.reuse, R71 ;  /* 0x0000004703477220 */ /* 0x040fe20000410000 */
[--C-:B------:R-:W-:Y:S01]  /*ae50*/  HSET2.LE.AND R140, R140, R195.reuse, PT ;  /* 0x000000c38c8c7233 */ /* 0x100fe20003803000 */
[C---:B------:R-:W-:Y:S01]  /*ae60*/  FMUL.FTZ R74, R3.reuse, R74 ;  /* 0x0000004a034a7220 */ /* 0x040fe20000410000 */
[--C-:B------:R-:W-:Y:S01]  /*ae70*/  HSET2.LE.AND R141, R141, R195.reuse, PT ;  /* 0x000000c38d8d7233 */ /* 0x100fe20003803000 */
[----:B------:R-:W-:Y:S01]  /*ae80*/  FMUL.FTZ R75, R3, R75 ;  /* 0x0000004b034b7220 */ /* 0x000fe20000410000 */
[----:B------:R-:W-:Y:S03]  /*ae90*/  F2FP.F16.F32.PACK_AB R6, R152, R139 ;  /* 0x0000008b9806723e */ /* 0x000fe600000000ff */
[----:B------:R-:W-:Y:S01]  /*aea0*/  MUFU.EX2 R162, R162 ;  /* 0x000000a200a27308 */ /* 0x000fe20000000800 */
[----:B--2---:R-:W-:Y:S01]  /*aeb0*/  F2FP.F16.F32.PACK_AB R5, R154, R153 ;  /* 0x000000999a05723e */ /* 0x004fe200000000ff */
[--C-:B------:R-:W-:Y:S01]  /*aec0*/  FFMA.FTZ R169, R20, UR4, -R228.reuse ;  /* 0x0000000414a97c23 */ /* 0x100fe200080108e4 */
[----:B----4-:R-:W-:Y:S01]  /*aed0*/  F2FP.F16.F32.PACK_AB R4, R157, R158 ;  /* 0x0000009e9d04723e */ /* 0x010fe200000000ff */
[----:B------:R-:W-:Y:S01]  /*aee0*/  FFMA.FTZ R170, R21, UR4, -R228 ;  /* 0x0000000415aa7c23 */ /* 0x000fe200080108e4 */
[----:B------:R-:W-:Y:S01]  /*aef0*/  LOP3.LUT R143, R143, R6, RZ, 0xc0, !PT ;  /* 0x000000068f8f7212 */ /* 0x000fe200078ec0ff */
[----:B------:R-:W-:Y:S01]  /*af00*/  FMUL.FTZ R20, R132, R112 ;  /* 0x0000007084147220 */ /* 0x000fe20000410000 */
[----:B------:R-:W-:Y:S03]  /*af10*/  LOP3.LUT R140, R140, R5, RZ, 0xc0, !PT ;  /* 0x000000058c8c7212 */ /* 0x000fe600078ec0ff */
[----:B------:R-:W2:Y:S01]  /*af20*/  MUFU.EX2 R161, R161 ;  /* 0x000000a100a17308 */ /* 0x000ea20000000800 */
[----:B------:R-:W-:Y:S01]  /*af30*/  LOP3.LUT R141, R141, R4, RZ, 0xc0, !PT ;  /* 0x000000048d8d7212 */ /* 0x000fe200078ec0ff */
[----:B------:R-:W-:Y:S01]  /*af40*/  FMUL.FTZ R21, R132, R113 ;  /* 0x0000007184157220 */ /* 0x000fe20000410000 */
[--C-:B------:R-:W-:Y:S01]  /*af50*/  HSET2.LE.AND R146, R146, R195.reuse, PT ;  /* 0x000000c392927233 */ /* 0x100fe20003803000 */
[----:B------:R-:W-:Y:S01]  /*af60*/  FFMA.FTZ R112, R27, UR4, -R171 ;  /* 0x000000041b707c23 */ /* 0x000fe200080108ab */
[--C-:B------:R-:W-:Y:S01]  /*af70*/  HSET2.LE.AND R147, R147, R195.reuse, PT ;  /* 0x000000c393937233 */ /* 0x100fe20003803000 */
[C---:B------:R-:W-:Y:S01]  /*af80*/  FMUL.FTZ R50, R3.reuse, R98 ;  /* 0x0000006203327220 */ /* 0x040fe20000410000 */
[--C-:B------:R-:W-:Y:S03]  /*af90*/  HSET2.LE.AND R144, R144, R195.reuse, PT ;  /* 0x000000c390907233 */ /* 0x100fe60003803000 */
[----:B------:R-:W-:Y:S01]  /*afa0*/  MUFU.EX2 R163, R163 ;  /* 0x000000a300a37308 */ /* 0x000fe20000000800 */
[--C-:B------:R-:W-:Y:S01]  /*afb0*/  HSET2.LE.AND R145, R145, R195.reuse, PT ;  /* 0x000000c391917233 */ /* 0x100fe20003803000 */
[C---:B------:R-:W-:Y:S01]  /*afc0*/  FMUL.FTZ R51, R3.reuse, R99 ;  /* 0x0000006303337220 */ /* 0x040fe20000410000 */
[----:B-1----:R-:W-:Y:S01]  /*afd0*/  F2FP.F16.F32.PACK_AB R7, R156, R155 ;  /* 0x0000009b9c07723e */ /* 0x002fe200000000ff */
[C---:B------:R-:W-:Y:S01]  /*afe0*/  FMUL.FTZ R94, R3.reuse, R94 ;  /* 0x0000005e035e7220 */ /* 0x040fe20000410000 */
[----:B-----5:R-:W-:Y:S01]  /*aff0*/  F2FP.F16.F32.PACK_AB R6, R160, R159 ;  /* 0x0000009fa006723e */ /* 0x020fe200000000ff */
[----:B------:R-:W-:Y:S01]  /*b000*/  FMUL.FTZ R95, R3, R95 ;  /* 0x0000005f035f7220 */ /* 0x000fe20000410000 */
[----:B------:R-:W-:Y:S03]  /*b010*/  LOP3.LUT R146, R146, R7, RZ, 0xc0, !PT ;  /* 0x0000000792927212 */ /* 0x000fe600078ec0ff */
[----:B------:R-:W1:Y:S01]  /*b020*/  MUFU.EX2 R164, R164 ;  /* 0x000000a400a47308 */ /* 0x000e620000000800 */
[----:B--2---:R-:W-:Y:S01]  /*b030*/  F2FP.F16.F32.PACK_AB R5, R161, R162 ;  /* 0x000000a2a105723e */ /* 0x004fe200000000ff */
[----:B------:R-:W-:Y:S01]  /*b040*/  FMUL.FTZ R7, R3, R131 ;  /* 0x0000008303077220 */ /* 0x000fe20000410000 */
[----:B------:R-:W-:Y:S01]  /*b050*/  LOP3.LUT R147, R147, R6, RZ, 0xc0, !PT ;  /* 0x0000000693937212 */ /* 0x000fe200078ec0ff */
[----:B------:R-:W-:Y:S01]  /*b060*/  FMUL.FTZ R6, R3, R130 ;  /* 0x0000008203067220 */ /* 0x000fe20000410000 */
[----:B------:R-:W-:Y:S01]  /*b070*/  LOP3.LUT R144, R144, R5, RZ, 0xc0, !PT ;  /* 0x0000000590907212 */ /* 0x000fe200078ec0ff */
[----:B------:R-:W-:Y:S01]  /*b080*/  FMUL.FTZ R5, R132, R129 ;  /* 0x0000008184057220 */ /* 0x000fe20000410000 */
[----:B------:R-:W-:Y:S03]  /*b090*/  LOP3.LUT R219, R13, UR28, R18, 0x96, !PT ;  /* 0x0000001c0ddb7c12 */ /* 0x000fe6000f8e9612 */
[----:B------:R-:W2:Y:S01]  /*b0a0*/  MUFU.EX2 R2, R2 ;  /* 0x0000000200027308 */ /* 0x000ea20000000800 */
[----:B------:R-:W-:Y:S01]  /*b0b0*/  LOP3.LUT R18, R12, 0xffff, RZ, 0xc0, !PT ;  /* 0x0000ffff0c127812 */ /* 0x000fe200078ec0ff */
[----:B------:R-:W-:Y:S01]  /*b0c0*/  FFMA.FTZ R239, R57, UR4, -R217 ;  /* 0x0000000439ef7c23 */ /* 0x000fe200080108d9 */
[----:B------:R-:W-:Y:S01]  /*b0d0*/  SHF.R.U32.HI R15, RZ, 0x10, R12 ;  /* 0x00000010ff0f7819 */ /* 0x000fe2000001160c */
[----:B------:R-:W-:Y:S01]  /*b0e0*/  FFMA.FTZ R224, R48, UR4, -R228 ;  /* 0x0000000430e07c23 */ /* 0x000fe200080108e4 */
[----:B------:R-:W-:Y:S01]  /*b0f0*/  LOP3.LUT R13, R12, 0xff, RZ, 0xc0, !PT ;  /* 0x000000ff0c0d7812 */ /* 0x000fe200078ec0ff */
[----:B------:R-:W-:Y:S01]  /*b100*/  FMUL.FTZ R48, R132, R96 ;  /* 0x0000006084307220 */ /* 0x000fe20000410000 */
[----:B------:R-:W-:Y:S03]  /*b110*/  SHF.R.U32.HI R12, RZ, 0x18, R12 ;  /* 0x00000018ff0c7819 */ /* 0x000fe6000001160c */
[----:B------:R-:W4:Y:S01]  /*b120*/  MUFU.EX2 R0, R0 ;  /* 0x0000000000007308 */ /* 0x000f220000000800 */
[----:B-1----:R-:W-:Y:S01]  /*b130*/  F2FP.F16.F32.PACK_AB R4, R164, R163 ;  /* 0x000000a3a404723e */ /* 0x002fe200000000ff */
[----:B------:R-:W-:Y:S01]  /*b140*/  FFMA.FTZ R223, R49, UR4, -R228 ;  /* 0x0000000431df7c23 */ /* 0x000fe200080108e4 */
[----:B------:R-:W-:Y:S01]  /*b150*/  LOP3.LUT R19, R19, 0xff, RZ, 0xc0, !PT ;  /* 0x000000ff13137812 */ /* 0x000fe200078ec0ff */
[C---:B------:R-:W-:Y:S01]  /*b160*/  FMUL.FTZ R49, R132.reuse, R97 ;  /* 0x0000006184317220 */ /* 0x040fe20000410000 */
[----:B------:R-:W-:Y:S01]  /*b170*/  LOP3.LUT R145, R145, R4, RZ, 0xc0, !PT ;  /* 0x0000000491917212 */ /* 0x000fe200078ec0ff */
[----:B------:R-:W-:Y:S01]  /*b180*/  FMUL.FTZ R4, R132, R128 ;  /* 0x0000008084047220 */ /* 0x000fe20000410000 */
[----:B------:R-:W-:Y:S03]  /*b190*/  F2FP.F16.F32.PACK_AB R98, R167, R165 ;  /* 0x000000a5a762723e */ /* 0x000fe600000000ff */
[----:B------:R-:W-:Y:S01]  /*b1a0*/  MUFU.EX2 R238, R238 ;  /* 0x000000ee00ee7308 */ /* 0x000fe20000000800 */
[C---:B--2---:R-:W-:Y:S01]  /*b1b0*/  FMUL.FTZ R8, R2.reuse, R124 ;  /* 0x0000007c02087220 */ /* 0x044fe20000410000 */
[C---:B------:R-:W-:Y:S01]  /*b1c0*/  FMUL.FTZ R9, R2.reuse, R125 ;  /* 0x0000007d02097220 */ /* 0x040fe20000410000 */
[----:B------:R-:W-:Y:S01]  /*b1d0*/  SHF.R.U32.HI R17, RZ, 0x8, R17 ;  /* 0x00000008ff117819 */ /* 0x000fe20000011611 */
[----:B------:R-:W-:Y:S01]  /*b1e0*/  FMUL.FTZ R76, R2, R76 ;  /* 0x0000004c024c7220 */ /* 0x000fe20000410000 */
[-C--:B------:R-:W-:Y:S05]  /*b1f0*/  HMMA.16816.F32 R4, R140, R32.reuse, R4 ;  /* 0x000000208c04723c */ /* 0x080fea0000001804 */
[----:B------:R-:W-:Y:S01]  /*b200*/  MUFU.EX2 R169, R169 ;  /* 0x000000a900a97308 */ /* 0x000fe20000000800 */
[C---:B----4-:R-:W-:Y:S01]  /*b210*/  FMUL.FTZ R10, R0.reuse, R126 ;  /* 0x0000007e000a7220 */ /* 0x050fe20000410000 */
[C---:B------:R-:W-:Y:S01]  /*b220*/  FMUL.FTZ R11, R0.reuse, R127 ;  /* 0x0000007f000b7220 */ /* 0x040fe20000410000 */
[----:B------:R-:W-:Y:S03]  /*b230*/  SHF.R.U32.HI R18, RZ, 0x8, R18 ;  /* 0x00000008ff127819 */ /* 0x000fe60000011612 */
[C---:B------:R-:W-:Y:S01]  /*b240*/  FMUL.FTZ R27, R0.reuse, R107 ;  /* 0x0000006b001b7220 */ /* 0x040fe20000410000 */
[----:B------:R-:W-:Y:S01]  /*b250*/  LOP3.LUT R15, R15, 0xff, RZ, 0xc0, !PT ;  /* 0x000000ff0f0f7812 */ /* 0x000fe200078ec0ff */
[C---:B------:R-:W-:Y:S01]  /*b260*/  FMUL.FTZ R30, R0.reuse, R102 ;  /* 0x00000066001e7220 */ /* 0x040fe20000410000 */
[C---:B------:R-:W-:Y:S01]  /*b270*/  HMMA.16816.F32 R8, R144.reuse, R32, R8 ;  /* 0x000000209008723c */ /* 0x040fe20000001808 */
[----:B------:R-:W1:Y:S03]  /*b280*/  MUFU.EX2 R170, R170 ;  /* 0x000000aa00aa7308 */ /* 0x000e660000000800 */
[----:B------:R-:W-:Y:S01]  /*b290*/  PRMT R126, R19, 0x5410, R14 ;  /* 0x00005410137e7816 */ /* 0x000fe2000000000e */
[----:B------:R-:W-:Y:S01]  /*b2a0*/  FMUL.FTZ R14, R0, R122 ;  /* 0x0000007a000e7220 */ /* 0x000fe20000410000 */
[----:B------:R-:W-:Y:S01]  /*b2b0*/  PRMT R124, R15, 0x5410, R12 ;  /* 0x000054100f7c7816 */ /* 0x000fe2000000000c */
[C---:B------:R-:W-:Y:S01]  /*b2c0*/  FMUL.FTZ R12, R2.reuse, R120 ;  /* 0x00000078020c7220 */ /* 0x040fe20000410000 */
[----:B------:R-:W-:Y:S03]  /*b2d0*/  PRMT R125, R13, 0x5410, R18 ;  /* 0x000054100d7d7816 */ /* 0x000fe60000000012 */
[----:B------:R-:W-:Y:S01]  /*b2e0*/  MUFU.EX2 R239, R239 ;  /* 0x000000ef00ef7308 */ /* 0x000fe20000000800 */
[----:B------:R-:W-:Y:S01]  /*b2f0*/  FMUL.FTZ R13, R2, R121 ;  /* 0x00000079020d7220 */ /* 0x000fe20000410000 */
[----:B------:R-:W-:Y:S01]  /*b300*/  FMUL.FTZ R15, R0, R123 ;  /* 0x0000007b000f7220 */ /* 0x000fe20000410000 */
[----:B------:R-:W-:Y:S01]  /*b310*/  PRMT R127, R16, 0x5410, R17 ;  /* 0x00005410107f7816 */ /* 0x000fe20000000011 */
[C---:B------:R-:W-:Y:S01]  /*b320*/  FMUL.FTZ R16, R132.reuse, R116 ;  /* 0x0000007484107220 */ /* 0x040fe20000410000 */
[----:B------:R-:W-:Y:S01]  /*b330*/  FMUL.FTZ R17, R132, R117 ;  /* 0x0000007584117220 */ /* 0x000fe20000410000 */
[C---:B------:R-:W-:Y:S01]  /*b340*/  FMUL.FTZ R18, R3.reuse, R118 ;  /* 0x0000007603127220 */ /* 0x040fe20000410000 */
[----:B------:R-:W-:Y:S01]  /*b350*/  FMUL.FTZ R19, R3, R119 ;  /* 0x0000007703137220 */ /* 0x000fe20000410000 */
[C---:B------:R-:W-:Y:S01]  /*b360*/  FMUL.FTZ R32, R2.reuse, R108 ;  /* 0x0000006c02207220 */ /* 0x040fe20000410000 */
[-C--:B------:R-:W-:Y:S01]  /*b370*/  HMMA.16816.F32 R12, R144, R34.reuse, R12 ;  /* 0x00000022900c723c */ /* 0x080fe2000000180c */
[----:B------:R-:W-:Y:S02]  /*b380*/  MUFU.EX2 R221, R221 ;  /* 0x000000dd00dd7308 */ /* 0x000fe40000000800 */
[----:B------:R-:W-:Y:S01]  /*b390*/  FMUL.FTZ R33, R2, R109 ;  /* 0x0000006d02217220 */ /* 0x000fe20000410000 */
[C---:B------:R-:W-:Y:S01]  /*b3a0*/  FMUL.FTZ R31, R0.reuse, R103 ;  /* 0x00000067001f7220 */ /* 0x040fe20000410000 */
[--C-:B------:R-:W-:Y:S01]  /*b3b0*/  SHF.R.U32.HI R121, RZ, 0x10, R219.reuse ;  /* 0x00000010ff797819 */ /* 0x100fe200000116db */
[C---:B------:R-:W-:Y:S05]  /*b3c0*/  HMMA.16816.F32 R16, R140.reuse, R34, R16 ;  /* 0x000000228c10723c */ /* 0x040fea0000001810 */
[----:B------:R-:W-:Y:S01]  /*b3d0*/  MUFU.EX2 R222, R222 ;  /* 0x000000de00de7308 */ /* 0x000fe20000000800 */
[----:B------:R-:W-:Y:S01]  /*b3e0*/  SHF.R.U32.HI R116, RZ, 0x18, R219 ;  /* 0x00000018ff747819 */ /* 0x000fe200000116db */
[-C--:B---3--:R-:W-:Y:S04]  /*b3f0*/  HMMA.16816.F32 R20, R140, R148.reuse, R20 ;  /* 0x000000948c14723c */ /* 0x088fe80000001814 */
[C---:B------:R-:W-:Y:S01]  /*b400*/  FMUL.FTZ R34, R0.reuse, R110 ;  /* 0x0000006e00227220 */ /* 0x040fe20000410000 */
[----:B------:R-:W-:Y:S01]  /*b410*/  FMUL.FTZ R35, R0, R111 ;  /* 0x0000006f00237220 */ /* 0x000fe20000410000 */
[----:B------:R-:W-:Y:S01]  /*b420*/  LOP3.LUT R120, R218, 0xffff, RZ, 0xc0, !PT ;  /* 0x0000ffffda787812 */ /* 0x000fe200078ec0ff */
[----:B------:R-:W2:Y:S01]  /*b430*/  LDSM.16.MT88.4 R108, [R177+0x6000] ;  /* 0x00600000b16c783b */ /* 0x000ea20000004200 */
[----:B------:R-:W-:Y:S03]  /*b440*/  MUFU.EX2 R224, R224 ;  /* 0x000000e000e07308 */ /* 0x000fe60000000800 */
[--C-:B------:R-:W-:Y:S01]  /*b450*/  SHF.R.U32.HI R118, RZ, 0x10, R218.reuse ;  /* 0x00000010ff767819 */ /* 0x100fe200000116da */
[----:B------:R-:W-:Y:S01]  /*b460*/  FFMA.FTZ R119, R26, UR4, -R171 ;  /* 0x000000041a777c23 */ /* 0x000fe200080108ab */
[C---:B------:R-:W-:Y:S04]  /*b470*/  HMMA.16816.F32 R32, R144.reuse, R148, R32 ;  /* 0x000000949020723c */ /* 0x040fe80000001820 */
[----:B------:R-:W-:Y:S01]  /*b480*/  LOP3.LUT R115, R218, 0xff, RZ, 0xc0, !PT ;  /* 0x000000ffda737812 */ /* 0x000fe200078ec0ff */
[----:B------:R3:W-:Y:S01]  /*b490*/  MUFU.EX2 R149, R25 ;  /* 0x0000001900957308 */ /* 0x0007e20000000800 */
[----:B------:R-:W-:Y:S01]  /*b4a0*/  SHF.R.U32.HI R114, RZ, 0x18, R218 ;  /* 0x00000018ff727819 */ /* 0x000fe200000116da */
[----:B------:R-:W-:Y:S01]  /*b4b0*/  FMUL.FTZ R26, R0, R106 ;  /* 0x0000006a001a7220 */ /* 0x000fe20000410000 */
[C---:B------:R-:W-:Y:S03]  /*b4c0*/  LOP3.LUT R117, R219.reuse, 0xffff, RZ, 0xc0, !PT ;  /* 0x0000ffffdb757812 */ /* 0x040fe600078ec0ff */
[----:B------:R-:W-:Y:S01]  /*b4d0*/  LOP3.LUT R113, R219, 0xff, RZ, 0xc0, !PT ;  /* 0x000000ffdb717812 */ /* 0x000fe200078ec0ff */
[----:B------:R-:W-:Y:S03]  /*b4e0*/  FMUL.FTZ R77, R2, R77 ;  /* 0x0000004d024d7220 */ /* 0x000fe60000410000 */
[----:B------:R4:W5:Y:S01]  /*b4f0*/  MUFU.EX2 R218, R24 ;  /* 0x0000001800da7308 */ /* 0x0009620000000800 */
[C---:B------:R-:W-:Y:S01]  /*b500*/  FMUL.FTZ R78, R0.reuse, R78 ;  /* 0x0000004e004e7220 */ /* 0x040fe20000410000 */
[----:B------:R-:W-:Y:S01]  /*b510*/  FMUL.FTZ R79, R0, R79 ;  /* 0x0000004f004f7220 */ /* 0x000fe20000410000 */
[----:B------:R-:W-:Y:S01]  /*b520*/  SHF.R.U32.HI R120, RZ, 0x8, R120 ;  /* 0x00000008ff787819 */ /* 0x000fe20000011678 */
[C---:B------:R-:W-:Y:S01]  /*b530*/  FMUL.FTZ R84, R2.reuse, R84 ;  /* 0x0000005402547220 */ /* 0x040fe20000410000 */
[----:B------:R-:W-:Y:S01]  /*b540*/  FMUL.FTZ R85, R2, R85 ;  /* 0x0000005502557220 */ /* 0x000fe20000410000 */
[C---:B------:R-:W-:Y:S01]  /*b550*/  FMUL.FTZ R86, R0.reuse, R86 ;  /* 0x0000005600567220 */ /* 0x040fe20000410000 */
[----:B------:R-:W-:Y:S03]  /*b560*/  FMUL.FTZ R87, R0, R87 ;  /* 0x0000005700577220 */ /* 0x000fe60000410000 */
[----:B------:R1:W-:Y:S01]  /*b570*/  MUFU.EX2 R219, R112 ;  /* 0x0000007000db7308 */ /* 0x0003e20000000800 */
[C---:B---3--:R-:W-:Y:S01]  /*b580*/  FMUL.FTZ R25, R2.reuse, R105 ;  /* 0x0000006902197220 */ /* 0x048fe20000410000 */
[----:B------:R-:W-:Y:S01]  /*b590*/  PRMT R115, R115, 0x5410, R120 ;  /* 0x0000541073737816 */ /* 0x000fe20000000078 */
[C---:B------:R-:W-:Y:S01]  /*b5a0*/  FMUL.FTZ R88, R2.reuse, R88 ;  /* 0x0000005802587220 */ /* 0x040fe20000410000 */
[----:B------:R-:W-:Y:S01]  /*b5b0*/  SHF.R.U32.HI R117, RZ, 0x8, R117 ;  /* 0x00000008ff757819 */ /* 0x000fe20000011675 */
[----:B------:R-:W-:Y:S01]  /*b5c0*/  FMUL.FTZ R89, R2, R89 ;  /* 0x0000005902597220 */ /* 0x000fe20000410000 */
[----:B------:R-:W-:Y:S01]  /*b5d0*/  LOP3.LUT R118, R118, 0xff, RZ, 0xc0, !PT ;  /* 0x000000ff76767812 */ /* 0x000fe200078ec0ff */
[----:B------:R-:W-:Y:S03]  /*b5e0*/  FMUL.FTZ R90, R0, R90 ;  /* 0x0000005a005a7220 */ /* 0x000fe60000410000 */
[----:B------:R-:W3:Y:S01]  /*b5f0*/  MUFU.EX2 R148, R119 ;  /* 0x0000007700947308 */ /* 0x000ee20000000800 */
[----:B----4-:R-:W-:Y:S01]  /*b600*/  FMUL.FTZ R24, R2, R104 ;  /* 0x0000006802187220 */ /* 0x010fe20000410000 */
[----:B------:R-:W-:Y:S01]  /*b610*/  LOP3.LUT R104, R121, 0xff, RZ, 0xc0, !PT ;  /* 0x000000ff79687812 */ /* 0x000fe200078ec0ff */
[----:B------:R-:W-:Y:S01]  /*b620*/  FMUL.FTZ R91, R0, R91 ;  /* 0x0000005b005b7220 */ /* 0x000fe20000410000 */
[----:B------:R-:W-:Y:S01]  /*b630*/  PRMT R113, R113, 0x5410, R117 ;  /* 0x0000541071717816 */ /* 0x000fe20000000075 */
[----:B------:R-:W-:Y:S01]  /*b640*/  FFMA.FTZ R237, R52, UR4, -R228 ;  /* 0x0000000434ed7c23 */ /* 0x000fe200080108e4 */
[----:B------:R-:W-:Y:S01]  /*b650*/  PRMT R114, R118, 0x5410, R114 ;  /* 0x0000541076727816 */ /* 0x000fe20000000072 */
[--C-:B------:R-:W-:Y:S01]  /*b660*/  FFMA.FTZ R242, R60, UR4, -R217.reuse ;  /* 0x000000043cf27c23 */ /* 0x100fe200080108d9 */
[-C--:B------:R-:W-:Y:S02]  /*b670*/  HMMA.16816.F32 R24, R144, R150.reuse, R24 ;  /* 0x000000969018723c */ /* 0x080fe40000001818 */
[----:B------:R-:W-:Y:S01]  /*b680*/  MUFU.EX2 R223, R223 ;  /* 0x000000df00df7308 */ /* 0x000fe20000000800 */
[----:B-1----:R-:W-:Y:S01]  /*b690*/  PRMT R112, R104, 0x5410, R116 ;  /* 0x0000541068707816 */ /* 0x002fe20000000074 */
[----:B------:R-:W-:Y:S01]  /*b6a0*/  IMAD.WIDE.U32 R116, R231, -0x2daee0ad, RZ ;  /* 0xd2511f53e7747825 */ /* 0x000fe200078e00ff */
[----:B------:R-:W1:Y:S01]  /*b6b0*/  LDSM.16.MT88.4 R104, [R176+0x6000] ;  /* 0x00600000b068783b */ /* 0x000e620000004200 */
[C---:B------:R-:W-:Y:S06]  /*b6c0*/  HMMA.16816.F32 R68, R140.reuse, R150, R68 ;  /* 0x000000968c44723c */ /* 0x040fec0000001844 */
[----:B------:R-:W-:Y:S01]  /*b6d0*/  MUFU.EX2 R227, R227 ;  /* 0x000000e300e37308 */ /* 0x000fe20000000800 */
[----:B------:R-:W-:Y:S01]  /*b6e0*/  LOP3.LUT R230, R117, UR20, R230, 0x96, !PT ;  /* 0x0000001475e67c12 */ /* 0x000fe2000f8e96e6 */
[-C--:B--2---:R-:W-:Y:S03]  /*b6f0*/  HMMA.16816.F32 R72, R140, R108.reuse, R72 ;  /* 0x0000006c8c48723c */ /* 0x084fe60000001848 */
[--C-:B------:R-:W-:Y:S03]  /*b700*/  FFMA.FTZ R151, R29, UR4, -R217.reuse ;  /* 0x000000041d977c23 */ /* 0x100fe600080108d9 */
[C---:B------:R-:W-:Y:S02]  /*b710*/  HMMA.16816.F32 R76, R144.reuse, R108, R76 ;  /* 0x0000006c904c723c */ /* 0x040fe4000000184c */
[----:B------:R-:W-:Y:S03]  /*b720*/  MUFU.EX2 R225, R225 ;  /* 0x000000e100e17308 */ /* 0x000fe60000000800 */
[--C-:B------:R-:W-:Y:S01]  /*b730*/  FFMA.FTZ R150, R28, UR4, -R217.reuse ;  /* 0x000000041c967c23 */ /* 0x100fe200080108d9 */
[C---:B------:R-:W-:Y:S01]  /*b740*/  FMUL.FTZ R29, R2.reuse, R101 ;  /* 0x00000065021d7220 */ /* 0x040fe20000410000 */
[----:B------:R-:W-:Y:S01]  /*b750*/  FMUL.FTZ R28, R2, R100 ;  /* 0x00000064021c7220 */ /* 0x000fe20000410000 */
[--C-:B------:R-:W-:Y:S04]  /*b760*/  HSET2.LE.AND R100, R127, R195.reuse, PT ;  /* 0x000000c37f647233 */ /* 0x100fe80003803000 */
[----:B------:R-:W-:Y:S01]  /*b770*/  MUFU.EX2 R151, R151 ;  /* 0x0000009700977308 */ /* 0x000fe20000000800 */
[--C-:B------:R-:W-:Y:S01]  /*b780*/  HSET2.LE.AND R109, R126, R195.reuse, PT ;  /* 0x000000c37e6d7233 */ /* 0x100fe20003803000 */
[--C-:B------:R-:W-:Y:S01]  /*b790*/  FFMA.FTZ R231, R64, UR4, -R228.reuse ;  /* 0x0000000440e77c23 */ /* 0x100fe200080108e4 */
[----:B------:R-:W-:Y:S01]  /*b7a0*/  LOP3.LUT R98, R100, R98, RZ, 0xc0, !PT ;  /* 0x0000006264627212 */ /* 0x000fe200078ec0ff */
[-C--:B------:R-:W-:Y:S01]  /*b7b0*/  HMMA.16816.F32 R28, R144, R110.reuse, R28 ;  /* 0x0000006e901c723c */ /* 0x080fe2000000181c */
[----:B------:R-:W2:Y:S02]  /*b7c0*/  LDSM.16.MT88.4 R100, [R179+0x6800] ;  /* 0x00680000b364783b */ /* 0x000ea40000004200 */
[--C-:B------:R-:W-:Y:S03]  /*b7d0*/  HSET2.LE.AND R108, R115, R195.reuse, PT ;  /* 0x000000c3736c7233 */ /* 0x100fe60003803000 */
[----:B------:R-:W4:Y:S01]  /*b7e0*/  MUFU.EX2 R150, R150 ;  /* 0x0000009600967308 */ /* 0x000f220000000800 */
[--C-:B------:R-:W-:Y:S01]  /*b7f0*/  HSET2.LE.AND R97, R114, R195.reuse, PT ;  /* 0x000000c372617233 */ /* 0x100fe20003803000 */
[C---:B------:R-:W-:Y:S04]  /*b800*/  HMMA.16816.F32 R80, R140.reuse, R110, R80 ;  /* 0x0000006e8c50723c */ /* 0x040fe80000001850 */
[----:B------:R-:W-:Y:S01]  /*b810*/  F2FP.F16.F32.PACK_AB R99, R168, R166 ;  /* 0x000000a6a863723e */ /* 0x000fe200000000ff */
[----:B------:R-:W-:Y:S01]  /*b820*/  IMAD.WIDE.U32 R114, R229, -0x2daee0ad, RZ ;  /* 0xd2511f53e5727825 */ /* 0x000fe200078e00ff */
[-C--:B-1----:R-:W-:Y:S02]  /*b830*/  HMMA.16816.F32 R48, R140, R104.reuse, R48 ;  /* 0x000000688c30723c */ /* 0x082fe40000001830 */
[----:B------:R-:W-:Y:S03]  /*b840*/  MUFU.EX2 R231, R231 ;  /* 0x000000e700e77308 */ /* 0x000fe60000000800 */
[----:B------:R-:W-:Y:S01]  /*b850*/  F2FP.F16.F32.PACK_AB R110, R216, R203 ;  /* 0x000000cbd86e723e */ /* 0x000fe200000000ff */
[--C-:B------:R-:W-:Y:S01]  /*b860*/  FFMA.FTZ R229, R44, UR4, -R217.reuse ;  /* 0x000000042ce57c23 */ /* 0x100fe200080108d9 */
[C---:B------:R-:W-:Y:S05]  /*b870*/  HMMA.16816.F32 R84, R144.reuse, R104, R84 ;  /* 0x000000689054723c */ /* 0x040fea0000001854 */
[----:B------:R-:W-:Y:S01]  /*b880*/  MUFU.EX2 R236, R236 ;  /* 0x000000ec00ec7308 */ /* 0x000fe20000000800 */
[----:B------:R-:W-:Y:S01]  /*b890*/  F2FP.F16.F32.PACK_AB R96, R170, R169 ;  /* 0x000000a9aa60723e */ /* 0x000fe200000000ff */
[-C--:B------:R-:W-:Y:S04]  /*b8a0*/  HMMA.16816.F32 R88, R144, R106.reuse, R88 ;  /* 0x0000006a9058723c */ /* 0x080fe80000001858 */
[----:B------:R-:W-:Y:S02]  /*b8b0*/  LOP3.LUT R99, R109, R99, RZ, 0xc0, !PT ;  /* 0x000000636d637212 */ /* 0x000fe400078ec0ff */
[----:B------:R-:W-:Y:S02]  /*b8c0*/  HMMA.16816.F32 R92, R140, R106, R92 ;  /* 0x0000006a8c5c723c */ /* 0x000fe4000000185c */
[----:B------:R1:W-:Y:S03]  /*b8d0*/  MUFU.EX2 R144, R36 ;  /* 0x0000002400907308 */ /* 0x0003e60000000800 */
[----:B------:R-:W-:Y:S01]  /*b8e0*/  LOP3.LUT R96, R108, R96, RZ, 0xc0, !PT ;  /* 0x000000606c607212 */ /* 0x000fe200078ec0ff */
[----:B------:R-:W-:Y:S01]  /*b8f0*/  FFMA.FTZ R145, R37, UR4, -R228 ;  /* 0x0000000425917c23 */ /* 0x000fe200080108e4 */
[--C-:B------:R-:W-:Y:S01]  /*b900*/  HSET2.LE.AND R104, R113, R195.reuse, PT ;  /* 0x000000c371687233 */ /* 0x100fe20003803000 */
[----:B------:R-:W-:Y:S04]  /*b910*/  FFMA.FTZ R141, R39, UR4, -R220 ;  /* 0x00000004278d7c23 */ /* 0x000fe800080108dc */
[----:B------:R-:W-:Y:S01]  /*b920*/  MUFU.EX2 R140, R38 ;  /* 0x00000026008c7308 */ /* 0x000fe20000000800 */
[--C-:B------:R-:W-:Y:S01]  /*b930*/  HSET2.LE.AND R105, R112, R195.reuse, PT ;  /* 0x000000c370697233 */ /* 0x100fe20003803000 */
[--C-:B------:R-:W-:Y:S01]  /*b940*/  FFMA.FTZ R142, R40, UR4, -R217.reuse ;  /* 0x00000004288e7c23 */ /* 0x100fe200080108d9 */
[----:B-----5:R-:W-:Y:S01]  /*b950*/  F2FP.F16.F32.PACK_AB R109, R149, R218 ;  /* 0x000000da956d723e */ /* 0x020fe200000000ff */
[----:B------:R-:W-:Y:S01]  /*b960*/  FFMA.FTZ R143, R41, UR4, -R217 ;  /* 0x00000004298f7c23 */ /* 0x000fe200080108d9 */
[----:B---3--:R-:W-:Y:S01]  /*b970*/  F2FP.F16.F32.PACK_AB R108, R219, R148 ;  /* 0x00000094db6c723e */ /* 0x008fe200000000ff */
[--C-:B------:R-:W-:Y:S01]  /*b980*/  FFMA.FTZ R146, R42, UR4, -R171.reuse ;  /* 0x000000042a927c23 */ /* 0x100fe200080108ab */
[----:B------:R-:W-:Y:S01]  /*b990*/  LOP3.LUT R97, R97, R110, RZ, 0xc0, !PT ;  /* 0x0000006e61617212 */ /* 0x000fe200078ec0ff */
[----:B------:R-:W-:Y:S01]  /*b9a0*/  FFMA.FTZ R147, R43, UR4, -R171 ;  /* 0x000000042b937c23 */ /* 0x000fe200080108ab */
[----:B------:R-:W-:Y:S01]  /*b9b0*/  LOP3.LUT R104, R104, R109, RZ, 0xc0, !PT ;  /* 0x0000006d68687212 */ /* 0x000fe200078ec0ff */
[----:B------:R-:W3:Y:S01]  /*b9c0*/  MUFU.EX2 R141, R141 ;  /* 0x0000008d008d7308 */ /* 0x000ee20000000800 */
[----:B------:R-:W-:Y:S01]  /*b9d0*/  LOP3.LUT R105, R105, R108, RZ, 0xc0, !PT ;  /* 0x0000006c69697212 */ /* 0x000fe200078ec0ff */
[----:B------:R-:W-:Y:S01]  /*b9e0*/  FFMA.FTZ R153, R132, R202, R153 ;  /* 0x000000ca84997223 */ /* 0x000fe20000010099 */
[----:B------:R-:W5:Y:S01]  /*b9f0*/  LDSM.16.MT88.4 R108, [R178+0x6800] ;  /* 0x00680000b26c783b */ /* 0x000f620000004200 */
[-C--:B--2---:R-:W-:Y:S06]  /*ba00*/  HMMA.16816.F32 R4, R96, R100.reuse, R4 ;  /* 0x000000646004723c */ /* 0x084fec0000001804 */
[----:B------:R-:W2:Y:S01]  /*ba10*/  MUFU.EX2 R145, R145 ;  /* 0x0000009100917308 */ /* 0x000ea20000000800 */
[--C-:B-1----:R-:W-:Y:S01]  /*ba20*/  HSET2.LE.AND R36, R124, R195.reuse, PT ;  /* 0x000000c37c247233 */ /* 0x102fe20003803000 */
[----:B------:R-:W-:Y:S03]  /*ba30*/  IMAD.MOV.U32 R132, RZ, RZ, R135 ;  /* 0x000000ffff847224 */ /* 0x000fe600078e0087 */
[--C-:B------:R-:W-:Y:S01]  /*ba40*/  HSET2.LE.AND R112, R125, R195.reuse, PT ;  /* 0x000000c37d707233 */ /* 0x100fe20003803000 */
[----:B------:R-:W-:Y:S01]  /*ba50*/  FFMA.FTZ R158, R3, R201, R158 ;  /* 0x000000c9039e7223 */ /* 0x000fe2000001009e */
[----:B------:R-:W-:Y:S03]  /*ba60*/  F2FP.F16.F32.PACK_AB R37, R222, R221 ;  /* 0x000000ddde25723e */ /* 0x000fe600000000ff */
[----:B------:R-:W-:Y:S01]  /*ba70*/  MUFU.EX2 R142, R142 ;  /* 0x0000008e008e7308 */ /* 0x000fe20000000800 */
[----:B----4-:R-:W-:Y:S01]  /*ba80*/  F2FP.F16.F32.PACK_AB R113, R151, R150 ;  /* 0x000000969771723e */ /* 0x010fe200000000ff */
[----:B------:R-:W-:Y:S01]  /*ba90*/  FFMA.FTZ R162, R2, R200, R162 ;  /* 0x000000c802a27223 */ /* 0x000fe200000100a2 */
[----:B------:R-:W-:Y:S01]  /*baa0*/  LOP3.LUT R107, R36, R37, RZ, 0xc0, !PT ;  /* 0x00000025246b7212 */ /* 0x000fe200078ec0ff */
[----:B------:R-:W-:Y:S01]  /*bab0*/  IMAD.WIDE.U32 R36, R235, -0x2daee0ad, RZ ;  /* 0xd2511f53eb247825 */ /* 0x000fe200078e00ff */
[----:B------:R-:W-:Y:S02]  /*bac0*/  LOP3.LUT R106, R112, R113, RZ, 0xc0, !PT ;  /* 0x00000071706a7212 */ /* 0x000fe400078ec0ff */
[----:B---3--:R-:W-:Y:S01]  /*bad0*/  F2FP.F16.F32.PACK_AB R52, R141, R140 ;  /* 0x0000008c8d34723e */ /* 0x008fe200000000ff */
[----:B------:R-:W-:Y:S01]  /*bae0*/  IMAD.WIDE.U32 R112, R233, -0x2daee0ad, RZ ;  /* 0xd2511f53e9707825 */ /* 0x000fe200078e00ff */
[----:B------:R-:W-:Y:S01]  /*baf0*/  LOP3.LUT R234, R37, UR20, R234, 0x96, !PT ;  /* 0x0000001425ea7c12 */ /* 0x000fe2000f8e96ea */
[----:B------:R-:W1:Y:S02]  /*bb00*/  MUFU.EX2 R143, R143 ;  /* 0x0000008f008f7308 */ /* 0x000e640000000800 */
[----:B------:R-:W-:Y:S01]  /*bb10*/  FFMA.FTZ R233, R46, UR4, -R171 ;  /* 0x000000042ee97c23 */ /* 0x000fe200080108ab */
[C---:B------:R-:W-:Y:S04]  /*bb20*/  HMMA.16816.F32 R8, R104.reuse, R100, R8 ;  /* 0x000000646808723c */ /* 0x040fe80000001808 */
[----:B------:R-:W-:Y:S01]  /*bb30*/  LOP3.LUT R113, R113, UR18, R36, 0x96, !PT ;  /* 0x0000001271717c12 */ /* 0x000fe2000f8e9624 */
[----:B------:R-:W-:Y:S01]  /*bb40*/  IMAD.WIDE.U32 R234, R234, -0x326172a9, RZ ;  /* 0xcd9e8d57eaea7825 */ /* 0x000fe200078e00ff */
[-C--:B------:R-:W-:Y:S01]  /*bb50*/  HMMA.16816.F32 R12, R104, R102.reuse, R12 ;  /* 0x00000066680c723c */ /* 0x080fe2000000180c */
[----:B------:R-:W3:Y:S01]  /*bb60*/  LDSM.16.MT88.4 R36, [R177+0x6800] ;  /* 0x00680000b124783b */ /* 0x000ee20000004200 */
[----:B------:R-:W-:Y:S03]  /*bb70*/  MUFU.EX2 R233, R233 ;  /* 0x000000e900e97308 */ /* 0x000fe60000000800 */
[----:B------:R-:W-:Y:S01]  /*bb80*/  IMAD.WIDE.U32 R118, R113, -0x326172a9, RZ ;  /* 0xcd9e8d5771767825 */ /* 0x000fe200078e00ff */
[C---:B------:R-:W-:Y:S06]  /*bb90*/  HMMA.16816.F32 R16, R96.reuse, R102, R16 ;  /* 0x000000666010723c */ /* 0x040fec0000001810 */
[----:B------:R-:W-:Y:S01]  /*bba0*/  MUFU.EX2 R229, R229 ;  /* 0x000000e500e57308 */ /* 0x000fe20000000800 */
[C---:B------:R-:W-:Y:S01]  /*bbb0*/  LOP3.LUT R40, R118.reuse, 0xff, RZ, 0xc0, !PT ;  /* 0x000000ff76287812 */ /* 0x040fe200078ec0ff */
[-C--:B-----5:R-:W-:Y:S03]  /*bbc0*/  HMMA.16816.F32 R20, R96, R108.reuse, R20 ;  /* 0x0000006c6014723c */ /* 0x0a0fe60000001814 */
[----:B------:R-:W-:Y:S03]  /*bbd0*/  SHF.R.U32.HI R41, RZ, 0x18, R118 ;  /* 0x00000018ff297819 */ /* 0x000fe60000011676 */
[C---:B------:R-:W-:Y:S02]  /*bbe0*/  HMMA.16816.F32 R32, R104.reuse, R108, R32 ;  /* 0x0000006c6820723c */ /* 0x040fe40000001820 */
[----:B------:R-:W-:Y:S03]  /*bbf0*/  MUFU.EX2 R146, R146 ;  /* 0x0000009200927308 */ /* 0x000fe60000000800 */
[----:B------:R-:W-:Y:S01]  /*bc00*/  LOP3.LUT R100, R115, UR18, R116, 0x96, !PT ;  /* 0x0000001273647c12 */ /* 0x000fe2000f8e9674 */
[-C--:B------:R-:W-:Y:S06]  /*bc10*/  HMMA.16816.F32 R24, R104, R110.reuse, R24 ;  /* 0x0000006e6818723c */ /* 0x080fec0000001818 */
[----:B------:R-:W-:Y:S01]  /*bc20*/  MUFU.EX2 R147, R147 ;  /* 0x0000009300937308 */ /* 0x000fe20000000800 */
[----:B------:R-:W-:Y:S01]  /*bc30*/  SHF.R.U32.HI R116, RZ, 0x10, R118 ;  /* 0x00000010ff747819 */ /* 0x000fe20000011676 */
[C---:B------:R-:W-:Y:S04]  /*bc40*/  HMMA.16816.F32 R68, R96.reuse, R110, R68 ;  /* 0x0000006e6044723c */ /* 0x040fe80000001844 */
[----:B------:R-:W-:Y:S01]  /*bc50*/  LOP3.LUT R115, R119, UR29, R234, 0x96, !PT ;  /* 0x0000001d77737c12 */ /* 0x000fe2000f8e96ea */
[--C-:B------:R-:W-:Y:S01]  /*bc60*/  FFMA.FTZ R234, R65, UR4, -R228.reuse ;  /* 0x0000000441ea7c23 */ /* 0x100fe200080108e4 */
[----:B------:R-:W-:Y:S01]  /*bc70*/  LOP3.LUT R101, R118, 0xffff, RZ, 0xc0, !PT ;  /* 0x0000ffff76657812 */ /* 0x000fe200078ec0ff */
[----:B------:R-:W-:Y:S01]  /*bc80*/  FFMA.FTZ R228, R53, UR4, -R228 ;  /* 0x0000000435e47c23 */ /* 0x000fe200080108e4 */
[----:B------:R-:W-:Y:S01]  /*bc90*/  MUFU.EX2 R237, R237 ;  /* 0x000000ed00ed7308 */ /* 0x000fe20000000800 */
[-C--:B---3--:R-:W-:Y:S03]  /*bca0*/  HMMA.16816.F32 R72, R96, R36.reuse, R72 ;  /* 0x000000246048723c */ /* 0x088fe60000001848 */
[----:B------:R-:W-:Y:S01]  /*bcb0*/  IMAD.WIDE.U32 R118, R100, -0x326172a9, RZ ;  /* 0xcd9e8d5764767825 */ /* 0x000fe200078e00ff */
[----:B------:R-:W-:Y:S02]  /*bcc0*/  LOP3.LUT R108, R116, 0xff, RZ, 0xc0, !PT ;  /* 0x000000ff746c7812 */ /* 0x000fe400078ec0ff */
[C---:B------:R-:W-:Y:S03]  /*bcd0*/  HMMA.16816.F32 R76, R104.reuse, R36, R76 ;  /* 0x00000024684c723c */ /* 0x040fe6000000184c */
[----:B------:R-:W-:Y:S02]  /*bce0*/  MUFU.EX2 R234, R234 ;  /* 0x000000ea00ea7308 */ /* 0x000fe40000000800 */
[----:B------:R-:W-:Y:S01]  /*bcf0*/  LOP3.LUT R42, R118, 0xffff, RZ, 0xc0, !PT ;  /* 0x0000ffff762a7812 */ /* 0x000fe200078ec0ff */
[-C--:B------:R-:W-:Y:S07]  /*bd00*/  HMMA.16816.F32 R28, R104, R38.reuse, R28 ;  /* 0x00000026681c723c */ /* 0x080fee000000181c */
[----:B------:R-:W-:Y:S01]  /*bd10*/  MUFU.EX2 R228, R228 ;  /* 0x000000e400e47308 */ /* 0x000fe20000000800 */
[----:B------:R-:W-:Y:S01]  /*bd20*/  SHF.R.U32.HI R43, RZ, 0x10, R118 ;  /* 0x00000010ff2b7819 */ /* 0x000fe20000011676 */
[C---:B------:R-:W-:Y:S04]  /*bd30*/  HMMA.16816.F32 R80, R96.reuse, R38, R80 ;  /* 0x000000266050723c */ /* 0x040fe80000001850 */
[----:B------:R-:W-:Y:S01]  /*bd40*/  SHF.R.U32.HI R109, RZ, 0x8, R101 ;  /* 0x00000008ff6d7819 */ /* 0x000fe20000011665 */
[----:B------:R-:W-:Y:S01]  /*bd50*/  IMAD.WIDE.U32 R102, R230, -0x326172a9, RZ ;  /* 0xcd9e8d57e6667825 */ /* 0x000fe200078e00ff */
[----:B------:R-:W-:Y:S02]  /*bd60*/  PRMT R108, R108, 0x5410, R41 ;  /* 0x000054106c6c7816 */ /* 0x000fe40000000029 */
[----:B------:R-:W-:Y:S03]  /*bd70*/  MUFU.EX2 R240, R240 ;  /* 0x000000f000f07308 */ /* 0x000fe60000000800 */
[----:B------:R-:W-:Y:S01]  /*bd80*/  PRMT R109, R40, 0x5410, R109 ;  /* 0x00005410286d7816 */ /* 0x000fe2000000006d */
[--C-:B------:R-:W-:Y:S01]  /*bd90*/  FFMA.FTZ R230, R45, UR4, -R217.reuse ;  /* 0x000000042de67c23 */ /* 0x100fe200080108d9 */
[----:B------:R-:W-:Y:S01]  /*bda0*/  SHF.R.U32.HI R110, RZ, 0x8, R42 ;  /* 0x00000008ff6e7819 */ /* 0x000fe2000001162a */
[----:B------:R-:W-:Y:S01]  /*bdb0*/  FFMA.FTZ R217, R61, UR4, -R217 ;  /* 0x000000043dd97c23 */ /* 0x000fe200080108d9 */
[----:B------:R-:W-:Y:S01]  /*bdc0*/  LOP3.LUT R44, R43, 0xff, RZ, 0xc0, !PT ;  /* 0x000000ff2b2c7812 */ /* 0x000fe200078ec0ff */
[----:B------:R-:W-:Y:S01]  /*bdd0*/  FFMA.FTZ R163, R0, R199, R163 ;  /* 0x000000c700a37223 */ /* 0x000fe200000100a3 */
[----:B------:R-:W3:Y:S01]  /*bde0*/  LDSM.16.MT88.4 R40, [R176+0x6800] ;  /* 0x00680000b028783b */ /* 0x000ee20000004200 */
[----:B------:R-:W-:Y:S01]  /*bdf0*/  SHF.R.U32.HI R101, RZ, 0x18, R118 ;  /* 0x00000018ff657819 */ /* 0x000fe20000011676 */
[----:B------:R-:W4:Y:S01]  /*be00*/  MUFU.EX2 R230, R230 ;  /* 0x000000e600e67308 */ /* 0x000f220000000800 */
[----:B------:R-:W-:Y:S01]  /*be10*/  LOP3.LUT R102, R119, UR29, R102, 0x96, !PT ;  /* 0x0000001d77667c12 */ /* 0x000fe2000f8e9666 */
[----:B------:R-:W-:Y:S01]  /*be20*/  IMAD.MOV.U32 R0, RZ, RZ, R133 ;  /* 0x000000ffff007224 */ /* 0x000fe200078e0085 */
[----:B------:R-:W-:Y:S01]  /*be30*/  LOP3.LUT R100, R118, 0xff, RZ, 0xc0, !PT ;  /* 0x000000ff76647812 */ /* 0x000fe200078ec0ff */
[----:B------:R-:W-:Y:S01]  /*be40*/  FADD.FTZ R153, R154, R153 ;  /* 0x000000999a997221 */ /* 0x000fe20000010000 */
[----:B------:R-:W-:Y:S01]  /*be50*/  PRMT R101, R44, 0x5410, R101 ;  /* 0x000054102c657816 */ /* 0x000fe20000000065 */
[----:B------:R-:W-:Y:S01]  /*be60*/  LDSM.16.MT88.4 R116, [R179+0x7800] ;  /* 0x00780000b374783b */ /* 0x000fe20000004200 */
[----:B------:R-:W-:Y:S03]  /*be70*/  LOP3.LUT R46, R115, 0xffff, RZ, 0xc0, !PT ;  /* 0x0000ffff732e7812 */ /* 0x000fe600078ec0ff */
[----:B------:R-:W-:Y:S01]  /*be80*/  MUFU.EX2 R241, R241 ;  /* 0x000000f100f17308 */ /* 0x000fe20000000800 */
[----:B------:R-:W-:Y:S01]  /*be90*/  SHF.R.U32.HI R45, RZ, 0x10, R115 ;  /* 0x00000010ff2d7819 */ /* 0x000fe20000011673 */
[----:B------:R-:W-:Y:S01]  /*bea0*/  FADD.FTZ R158, R157, R158 ;  /* 0x0000009e9d9e7221 */ /* 0x000fe20000010000 */
[----:B------:R-:W-:Y:S01]  /*beb0*/  LOP3.LUT R44, R102, 0xffff, RZ, 0xc0, !PT ;  /* 0x0000ffff662c7812 */ /* 0x000fe200078ec0ff */
[----:B------:R-:W-:Y:S01]  /*bec0*/  FADD.FTZ R162, R161, R162 ;  /* 0x000000a2a1a27221 */ /* 0x000fe20000010000 */
[----:B------:R-:W-:Y:S01]  /*bed0*/  PRMT R100, R100, 0x5410, R110 ;  /* 0x0000541064647816 */ /* 0x000fe2000000006e */
[----:B------:R-:W-:Y:S01]  /*bee0*/  FADD.FTZ R163, R164, R163 ;  /* 0x000000a3a4a37221 */ /* 0x000fe20000010000 */
[----:B------:R-:W-:Y:S03]  /*bef0*/  SHF.R.U32.HI R46, RZ, 0x8, R46 ;  /* 0x00000008ff2e7819 */ /* 0x000fe6000001162e */
[----:B------:R-:W-:Y:S01]  /*bf00*/  MUFU.EX2 R242, R242 ;  /* 0x000000f200f27308 */ /* 0x000fe20000000800 */
[----:B------:R-:W-:Y:S01]  /*bf10*/  LOP3.LUT R45, R45, 0xff, RZ, 0xc0, !PT ;  /* 0x000000ff2d2d7812 */ /* 0x000fe200078ec0ff */
[----:B------:R-:W-:Y:S01]  /*bf20*/  FADD.FTZ R153, R137, R153 ;  /* 0x0000009989997221 */ /* 0x000fe20000010000 */
[----:B------:R-:W-:Y:S01]  /*bf30*/  SHF.R.U32.HI R44, RZ, 0x8, R44 ;  /* 0x00000008ff2c7819 */ /* 0x000fe2000001162c */
[----:B------:R-:W-:Y:S01]  /*bf40*/  FADD.FTZ R158, R139, R158 ;  /* 0x0000009e8b9e7221 */ /* 0x000fe20000010000 */
[----:B------:R-:W-:Y:S01]  /*bf50*/  LOP3.LUT R111, R115, 0xff, RZ, 0xc0, !PT ;  /* 0x000000ff736f7812 */ /* 0x000fe200078ec0ff */
[----:B------:R-:W-:Y:S01]  /*bf60*/  FADD.FTZ R162, R155, R162 ;  /* 0x000000a29ba27221 */ /* 0x000fe20000010000 */
[----:B------:R-:W-:Y:S03]  /*bf70*/  SHF.R.U32.HI R110, RZ, 0x18, R115 ;  /* 0x00000018ff6e7819 */ /* 0x000fe60000011673 */
[----:B------:R-:W-:Y:S01]  /*bf80*/  MUFU.EX2 R217, R217 ;  /* 0x000000d900d97308 */ /* 0x000fe20000000800 */
[----:B------:R-:W-:Y:S01]  /*bf90*/  LOP3.LUT R36, R102, 0xff, RZ, 0xc0, !PT ;  /* 0x000000ff66247812 */ /* 0x000fe200078ec0ff */
[----:B------:R-:W-:Y:S01]  /*bfa0*/  FADD.FTZ R163, R159, R163 ;  /* 0x000000a39fa37221 */ /* 0x000fe20000010000 */
[----:B------:R-:W-:Y:S01]  /*bfb0*/  LOP3.LUT R113, R235, UR19, R232, 0x96, !PT ;  /* 0x00000013eb717c12 */ /* 0x000fe2000f8e96e8 */
[--C-:B------:R-:W-:Y:S01]  /*bfc0*/  FFMA.FTZ R232, R47, UR4, -R171.reuse ;  /* 0x000000042fe87c23 */ /* 0x100fe200080108ab */
[----:B------:R-:W-:Y:S01]  /*bfd0*/  PRMT R111, R111, 0x5410, R46 ;  /* 0x000054106f6f7816 */ /* 0x000fe2000000002e */
[----:B------:R-:W-:Y:S01]  /*bfe0*/  FFMA.FTZ R235, R66, UR4, -R220 ;  /* 0x0000000442eb7c23 */ /* 0x000fe200080108dc */
[----:B------:R-:W-:Y:S01]  /*bff0*/  PRMT R110, R45, 0x5410, R110 ;  /* 0x000054102d6e7816 */ /* 0x000fe2000000006e */
[----:B------:R-:W-:Y:S01]  /*c000*/  FFMA.FTZ R220, R55, UR4, -R220 ;  /* 0x0000000437dc7c23 */ /* 0x000fe200080108dc */
[----:B------:R-:W-:Y:S01]  /*c010*/  PRMT R64, R36, 0x5410, R44 ;  /* 0x0000541024407816 */ /* 0x000fe2000000002c */
[----:B------:R-:W-:Y:S01]  /*c020*/  FFMA.FTZ R171, R63, UR4, -R171 ;  /* 0x000000043fab7c23 */ /* 0x000fe200080108ab */
[----:B------:R-:W5:Y:S01]  /*c030*/  LDSM.16.MT88.4 R44, [R179+0x7000] ;  /* 0x00700000b32c783b */ /* 0x000f620000004200 */
[----:B------:R-:W4:Y:S01]  /*c040*/  MUFU.EX2 R232, R232 ;  /* 0x000000e800e87308 */ /* 0x000f220000000800 */
[--C-:B------:R-:W-:Y:S01]  /*c050*/  HSET2.LE.AND R38, R109, R195.reuse, PT ;  /* 0x000000c36d267233 */ /* 0x100fe20003803000 */
[-C--:B---3--:R-:W-:Y:S03]  /*c060*/  HMMA.16816.F32 R48, R96, R40.reuse, R48 ;  /* 0x000000286030723c */ /* 0x088fe60000001830 */
[--C-:B------:R-:W-:Y:S01]  /*c070*/  SHF.R.U32.HI R37, RZ, 0x10, R102.reuse ;  /* 0x00000010ff257819 */ /* 0x100fe20000011666 */
[----:B------:R-:W-:Y:S01]  /*c080*/  FADD.FTZ R153, R138, R153 ;  /* 0x000000998a997221 */ /* 0x000fe20000010000 */
[----:B------:R-:W-:Y:S01]  /*c090*/  SHF.R.U32.HI R102, RZ, 0x18, R102 ;  /* 0x00000018ff667819 */ /* 0x000fe20000011666 */
[C---:B------:R-:W-:Y:S02]  /*c0a0*/  HMMA.16816.F32 R84, R104.reuse, R40, R84 ;  /* 0x000000286854723c */ /* 0x040fe40000001854 */
[----:B------:R-:W-:Y:S03]  /*c0b0*/  MUFU.EX2 R220, R220 ;  /* 0x000000dc00dc7308 */ /* 0x000fe60000000800 */
[----:B------:R-:W-:Y:S01]  /*c0c0*/  LOP3.LUT R37, R37, 0xff, RZ, 0xc0, !PT ;  /* 0x000000ff25257812 */ /* 0x000fe200078ec0ff */
[-C--:B------:R-:W-:Y:S06]  /*c0d0*/  HMMA.16816.F32 R88, R104, R42.reuse, R88 ;  /* 0x0000002a6858723c */ /* 0x080fec0000001858 */
[----:B------:R-:W-:Y:S01]  /*c0e0*/  MUFU.EX2 R235, R235 ;  /* 0x000000eb00eb7308 */ /* 0x000fe20000000800 */
[----:B------:R-:W-:Y:S01]  /*c0f0*/  PRMT R102, R37, 0x5410, R102 ;  /* 0x0000541025667816 */ /* 0x000fe20000000066 */
[----:B------:R-:W-:Y:S04]  /*c100*/  HMMA.16816.F32 R92, R96, R42, R92 ;  /* 0x0000002a605c723c */ /* 0x000fe8000000185c */
[----:B------:R-:W-:Y:S04]  /*c110*/  F2FP.F16.F32.PACK_AB R37, R223, R224 ;  /* 0x000000e0df25723e */ /* 0x000fe800000000ff */
[----:B------:R-:W-:Y:S03]  /*c120*/  MUFU.EX2 R243, R243 ;  /* 0x000000f300f37308 */ /* 0x000fe60000000800 */
[--C-:B------:R-:W-:Y:S01]  /*c130*/  HSET2.LE.AND R39, R108, R195.reuse, PT ;  /* 0x000000c36c277233 */ /* 0x100fe20003803000 */
[----:B------:R-:W-:Y:S01]  /*c140*/  FADD.FTZ R158, R152, R158 ;  /* 0x0000009e989e7221 */ /* 0x000fe20000010000 */
[----:B------:R-:W-:Y:S01]  /*c150*/  LOP3.LUT R38, R38, R37, RZ, 0xc0, !PT ;  /* 0x0000002526267212 */ /* 0x000fe200078ec0ff */
[----:B------:R-:W-:Y:S01]  /*c160*/  FADD.FTZ R162, R156, R162 ;  /* 0x000000a29ca27221 */ /* 0x000fe20000010000 */
[----:B------:R-:W-:Y:S03]  /*c170*/  F2FP.F16.F32.PACK_AB R36, R225, R227 ;  /* 0x000000e3e124723e */ /* 0x000fe600000000ff */
[----:B------:R-:W-:Y:S01]  /*c180*/  MUFU.EX2 R171, R171 ;  /* 0x000000ab00ab7308 */ /* 0x000fe20000000800 */
[--C-:B------:R-:W-:Y:S01]  /*c190*/  HSET2.LE.AND R37, R110, R195.reuse, PT ;  /* 0x000000c36e257233 */ /* 0x100fe20003803000 */
[----:B------:R-:W-:Y:S01]  /*c1a0*/  FADD.FTZ R163, R160, R163 ;  /* 0x000000a3a0a37221 */ /* 0x000fe20000010000 */
[----:B------:R-:W-:Y:S01]  /*c1b0*/  LOP3.LUT R39, R39, R36, RZ, 0xc0, !PT ;  /* 0x0000002427277212 */ /* 0x000fe200078ec0ff */
[----:B------:R-:W-:Y:S01]  /*c1c0*/  FADD.FTZ R153, R169, R153 ;  /* 0x00000099a9997221 */ /* 0x000fe20000010000 */
[--C-:B------:R-:W-:Y:S01]  /*c1d0*/  HSET2.LE.AND R40, R64, R195.reuse, PT ;  /* 0x000000c340287233 */ /* 0x100fe20003803000 */
[----:B------:R-:W-:Y:S01]  /*c1e0*/  FADD.FTZ R158, R203, R158 ;  /* 0x0000009ecb9e7221 */ /* 0x000fe20000010000 */
[--C-:B------:R-:W-:Y:S01]  /*c1f0*/  HSET2.LE.AND R36, R111, R195.reuse, PT ;  /* 0x000000c36f247233 */ /* 0x100fe20003803000 */
[----:B------:R-:W3:Y:S01]  /*c200*/  LDSM.16.MT88.4 R64, [R178+0x7000] ;  /* 0x00700000b240783b */ /* 0x000ee20000004200 */
[----:B------:R-:W-:Y:S01]  /*c210*/  LOP3.LUT R37, R37, R52, RZ, 0xc0, !PT ;  /* 0x0000003425257212 */ /* 0x000fe200078ec0ff */
[----:B------:R-:W-:Y:S01]  /*c220*/  FADD.FTZ R162, R218, R162 ;  /* 0x000000a2daa27221 */ /* 0x000fe20000010000 */
[----:B--2---:R-:W-:Y:S01]  /*c230*/  F2FP.F16.F32.PACK_AB R53, R145, R144 ;  /* 0x000000909135723e */ /* 0x004fe200000000ff */
[----:B------:R-:W-:Y:S01]  /*c240*/  FADD.FTZ R163, R148, R163 ;  /* 0x000000a394a37221 */ /* 0x000fe20000010000 */
[----:B-1----:R-:W-:Y:S01]  /*c250*/  F2FP.F16.F32.PACK_AB R41, R143, R142 ;  /* 0x0000008e8f29723e */ /* 0x002fe200000000ff */
[----:B------:R-:W-:Y:S01]  /*c260*/  FADD.FTZ R153, R170, R153 ;  /* 0x00000099aa997221 */ /* 0x000fe20000010000 */
[--C-:B------:R-:W-:Y:S01]  /*c270*/  HSET2.LE.AND R52, R101, R195.reuse, PT ;  /* 0x000000c365347233 */ /* 0x100fe20003803000 */
[----:B------:R-:W-:Y:S01]  /*c280*/  FADD.FTZ R158, R216, R158 ;  /* 0x0000009ed89e7221 */ /* 0x000fe20000010000 */
[--C-:B------:R-:W-:Y:S01]  /*c290*/  HSET2.LE.AND R100, R100, R195.reuse, PT ;  /* 0x000000c364647233 */ /* 0x100fe20003803000 */
[----:B------:R-:W-:Y:S01]  /*c2a0*/  FADD.FTZ R162, R149, R162 ;  /* 0x000000a295a27221 */ /* 0x000fe20000010000 */
[----:B----4-:R-:W-:Y:S01]  /*c2b0*/  F2FP.F16.F32.PACK_AB R101, R230, R229 ;  /* 0x000000e5e665723e */ /* 0x010fe200000000ff */
[----:B------:R-:W-:Y:S01]  /*c2c0*/  FADD.FTZ R163, R219, R163 ;  /* 0x000000a3dba37221 */ /* 0x000fe20000010000 */
[----:B------:R-:W-:Y:S01]  /*c2d0*/  LOP3.LUT R36, R36, R53, RZ, 0xc0, !PT ;  /* 0x0000003524247212 */ /* 0x000fe200078ec0ff */
[----:B------:R-:W-:Y:S01]  /*c2e0*/  FADD.FTZ R153, R165, R153 ;  /* 0x00000099a5997221 */ /* 0x000fe20000010000 */
[----:B------:R-:W-:Y:S01]  /*c2f0*/  LOP3.LUT R40, R40, R41, RZ, 0xc0, !PT ;  /* 0x0000002928287212 */ /* 0x000fe200078ec0ff */
[----:B------:R-:W-:Y:S01]  /*c300*/  FADD.FTZ R158, R166, R158 ;  /* 0x0000009ea69e7221 */ /* 0x000fe20000010000 */
[--C-:B------:R-:W-:Y:S01]  /*c310*/  HSET2.LE.AND R41, R102, R195.reuse, PT ;  /* 0x000000c366297233 */ /* 0x100fe20003803000 */
[----:B------:R-:W-:Y:S01]  /*c320*/  FADD.FTZ R162, R150, R162 ;  /* 0x000000a296a27221 */ /* 0x000fe20000010000 */
[----:B------:R-:W-:Y:S01]  /*c330*/  F2FP.F16.F32.PACK_AB R53, R232, R233 ;  /* 0x000000e9e835723e */ /* 0x000fe200000000ff */
[-C--:B-----5:R-:W-:Y:S05]  /*c340*/  HMMA.16816.F32 R4, R36, R44.reuse, R4 ;  /* 0x0000002c2404723c */ /* 0x0a0fea0000001804 */
[----:B------:R-:W-:Y:S01]  /*c350*/  LOP3.LUT R42, R100, R101, RZ, 0xc0, !PT ;  /* 0x00000065642a7212 */ /* 0x000fe200078ec0ff */
[----:B------:R-:W-:Y:S01]  /*c360*/  FADD.FTZ R163, R221, R163 ;  /* 0x000000a3dda37221 */ /* 0x000fe20000010000 */
[----:B------:R-:W-:Y:S01]  /*c370*/  F2FP.F16.F32.PACK_AB R102, R147, R146 ;  /* 0x000000929366723e */ /* 0x000fe200000000ff */
[----:B------:R-:W-:Y:S03]  /*c380*/  FADD.FTZ R153, R167, R153 ;  /* 0x00000099a7997221 */ /* 0x000fe60000010000 */
[----:B------:R-:W-:Y:S01]  /*c390*/  LOP3.LUT R100, R103, UR19, R226, 0x96, !PT ;  /* 0x0000001367647c12 */ /* 0x000fe2000f8e96e2 */
[----:B------:R-:W-:Y:S01]  /*c3a0*/  FADD.FTZ R158, R168, R158 ;  /* 0x0000009ea89e7221 */ /* 0x000fe20000010000 */
[----:B------:R1:W2:Y:S01]  /*c3b0*/  MUFU.EX2 R226, R54 ;  /* 0x0000003600e27308 */ /* 0x0002a20000000800 */
[----:B------:R-:W-:Y:S01]  /*c3c0*/  LOP3.LUT R41, R41, R102, RZ, 0xc0, !PT ;  /* 0x0000006629297212 */ /* 0x000fe200078ec0ff */
[----:B------:R-:W-:Y:S01]  /*c3d0*/  FADD.FTZ R162, R151, R162 ;  /* 0x000000a297a27221 */ /* 0x000fe20000010000 */
[----:B------:R-:W-:Y:S01]  /*c3e0*/  LOP3.LUT R43, R52, R53, RZ, 0xc0, !PT ;  /* 0x00000035342b7212 */ /* 0x000fe200078ec0ff */
[----:B------:R-:W-:Y:S04]  /*c3f0*/  IMAD.WIDE.U32 R52, R113, -0x2daee0ad, RZ ;  /* 0xd2511f5371347825 */ /* 0x000fe800078e00ff */
[----:B------:R-:W-:Y:S01]  /*c400*/  FADD.FTZ R163, R222, R163 ;  /* 0x000000a3dea37221 */ /* 0x000fe20000010000 */
[----:B------:R-:W-:Y:S01]  /*c410*/  FADD.FTZ R153, R144, R153 ;  /* 0x0000009990997221 */ /* 0x000fe20000010000 */
[----:B------:R-:W-:Y:S01]  /*c420*/  IMAD.WIDE.U32 R100, R100, -0x2daee0ad, RZ ;  /* 0xd2511f5364647825 */ /* 0x000fe200078e00ff */
[----:B------:R-:W-:Y:S01]  /*c430*/  LOP3.LUT R112, R53, UR28, R112, 0x96, !PT ;  /* 0x0000001c35707c12 */ /* 0x000fe2000f8e9670 */
[C---:B------:R-:W-:Y:S04]  /*c440*/  HMMA.16816.F32 R8, R40.reuse, R44, R8 ;  /* 0x0000002c2808723c */ /* 0x040fe80000001808 */
[----:B------:R-:W-:Y:S01]  /*c450*/  SHF.R.U32.HI R97, RZ, 0x10, R52 ;  /* 0x00000010ff617819 */ /* 0x000fe20000011634 */
[----:B------:R-:W-:Y:S01]  /*c460*/  IMAD.MOV.U32 R3, RZ, RZ, R136 ;  /* 0x000000ffff037224 */ /* 0x000fe200078e0088 */
[-C--:B------:R-:W-:Y:S05]  /*c470*/  HMMA.16816.F32 R12, R40, R46.reuse, R12 ;  /* 0x0000002e280c723c */ /* 0x080fea000000180c */
[C---:B------:R-:W-:Y:S01]  /*c480*/  LOP3.LUT R45, R52.reuse, 0xffff, RZ, 0xc0, !PT ;  /* 0x0000ffff342d7812 */ /* 0x040fe200078ec0ff */
[C---:B------:R-:W-:Y:S05]  /*c490*/  HMMA.16816.F32 R16, R36.reuse, R46, R16 ;  /* 0x0000002e2410723c */ /* 0x040fea0000001810 */
[----:B------:R-:W-:Y:S01]  /*c4a0*/  LOP3.LUT R98, R52, 0xff, RZ, 0xc0, !PT ;  /* 0x000000ff34627812 */ /* 0x000fe200078ec0ff */
[-C--:B---3--:R-:W-:Y:S05]  /*c4b0*/  HMMA.16816.F32 R20, R36, R64.reuse, R20 ;  /* 0x000000402414723c */ /* 0x088fea0000001814 */
[----:B------:R-:W-:Y:S01]  /*c4c0*/  SHF.R.U32.HI R44, RZ, 0x18, R52 ;  /* 0x00000018ff2c7819 */ /* 0x000fe20000011634 */
[C---:B------:R-:W-:Y:S01]  /*c4d0*/  HMMA.16816.F32 R32, R40.reuse, R64, R32 ;  /* 0x000000402820723c */ /* 0x040fe20000001820 */
[----:B-1----:R-:W1:Y:S04]  /*c4e0*/  LDSM.16.MT88.4 R52, [R177+0x7000] ;  /* 0x00700000b134783b */ /* 0x002e680000004200 */
[----:B------:R-:W-:Y:S01]  /*c4f0*/  LOP3.LUT R56, R97, 0xff, RZ, 0xc0, !PT ;  /* 0x000000ff61387812 */ /* 0x000fe200078ec0ff */
[-C--:B------:R-:W-:Y:S05]  /*c500*/  HMMA.16816.F32 R24, R40, R66.reuse, R24 ;  /* 0x000000422818723c */ /* 0x080fea0000001818 */
[----:B------:R-:W-:Y:S01]  /*c510*/  LOP3.LUT R46, R100, 0xffff, RZ, 0xc0, !PT ;  /* 0x0000ffff642e7812 */ /* 0x000fe200078ec0ff */
[C---:B------:R-:W-:Y:S05]  /*c520*/  HMMA.16816.F32 R68, R36.reuse, R66, R68 ;  /* 0x000000422444723c */ /* 0x040fea0000001844 */
[----:B------:R-:W-:Y:S01]  /*c530*/  SHF.R.U32.HI R47, RZ, 0x10, R100 ;  /* 0x00000010ff2f7819 */ /* 0x000fe20000011664 */
[----:B------:R-:W-:Y:S01]  /*c540*/  FADD.FTZ R158, R140, R158 ;  /* 0x0000009e8c9e7221 */ /* 0x000fe20000010000 */
[----:B------:R-:W-:Y:S01]  /*c550*/  PRMT R56, R56, 0x5410, R44 ;  /* 0x0000541038387816 */ /* 0x000fe2000000002c */
[----:B------:R-:W-:Y:S03]  /*c560*/  FADD.FTZ R162, R142, R162 ;  /* 0x000000a28ea27221 */ /* 0x000fe60000010000 */
[----:B------:R-:W-:Y:S01]  /*c570*/  SHF.R.U32.HI R45, RZ, 0x8, R45 ;  /* 0x00000008ff2d7819 */ /* 0x000fe2000001162d */
[----:B------:R-:W-:Y:S01]  /*c580*/  FADD.FTZ R163, R146, R163 ;  /* 0x000000a392a37221 */ /* 0x000fe20000010000 */
[----:B------:R-:W-:Y:S01]  /*c590*/  SHF.R.U32.HI R46, RZ, 0x8, R46 ;  /* 0x00000008ff2e7819 */ /* 0x000fe2000001162e */
[----:B------:R-:W-:Y:S01]  /*c5a0*/  FADD.FTZ R153, R145, R153 ;  /* 0x0000009991997221 */ /* 0x000fe20000010000 */
[----:B------:R-:W-:Y:S01]  /*c5b0*/  LOP3.LUT R44, R112, 0xffff, RZ, 0xc0, !PT ;  /* 0x0000ffff702c7812 */ /* 0x000fe200078ec0ff */
[----:B------:R-:W-:Y:S01]  /*c5c0*/  FADD.FTZ R158, R141, R158 ;  /* 0x0000009e8d9e7221 */ /* 0x000fe20000010000 */
[----:B------:R-:W-:Y:S01]  /*c5d0*/  LOP3.LUT R47, R47, 0xff, RZ, 0xc0, !PT ;  /* 0x000000ff2f2f7812 */ /* 0x000fe200078ec0ff */
[----:B------:R-:W-:Y:S01]  /*c5e0*/  FADD.FTZ R162, R143, R162 ;  /* 0x000000a28fa27221 */ /* 0x000fe20000010000 */
[----:B------:R-:W-:Y:S01]  /*c5f0*/  LOP3.LUT R96, R100, 0xff, RZ, 0xc0, !PT ;  /* 0x000000ff64607812 */ /* 0x000fe200078ec0ff */
[----:B------:R-:W-:Y:S01]  /*c600*/  FADD.FTZ R163, R147, R163 ;  /* 0x000000a393a37221 */ /* 0x000fe20000010000 */
[----:B------:R-:W-:Y:S01]  /*c610*/  SHF.R.U32.HI R97, RZ, 0x18, R100 ;  /* 0x00000018ff617819 */ /* 0x000fe20000011664 */
[----:B------:R-:W-:Y:S01]  /*c620*/  FADD.FTZ R153, R224, R153 ;  /* 0x00000099e0997221 */ /* 0x000fe20000010000 */
[----:B------:R-:W-:Y:S01]  /*c630*/  PRMT R98, R98, 0x5410, R45 ;  /* 0x0000541062627816 */ /* 0x000fe2000000002d */
[----:B------:R-:W-:Y:S01]  /*c640*/  FADD.FTZ R158, R227, R158 ;  /* 0x0000009ee39e7221 */ /* 0x000fe20000010000 */
[----:B------:R-:W-:Y:S01]  /*c650*/  SHF.R.U32.HI R58, RZ, 0x8, R44 ;  /* 0x00000008ff3a7819 */ /* 0x000fe2000001162c */
[----:B------:R-:W-:Y:S01]  /*c660*/  FADD.FTZ R162, R229, R162 ;  /* 0x000000a2e5a27221 */ /* 0x000fe20000010000 */
[----:B------:R-:W-:Y:S01]  /*c670*/  PRMT R96, R96, 0x5410, R46 ;  /* 0x0000541060607816 */ /* 0x000fe2000000002e */
[----:B------:R-:W-:Y:S01]  /*c680*/  FADD.FTZ R163, R233, R163 ;  /* 0x000000a3e9a37221 */ /* 0x000fe20000010000 */
[-C--:B-1----:R-:W-:Y:S03]  /*c690*/  HMMA.16816.F32 R72, R36, R52.reuse, R72 ;  /* 0x000000342448723c */ /* 0x082fe60000001848 */
[----:B------:R-:W-:Y:S01]  /*c6a0*/  PRMT R97, R47, 0x5410, R97 ;  /* 0x000054102f617816 */ /* 0x000fe20000000061 */
[----:B------:R-:W-:Y:S01]  /*c6b0*/  FADD.FTZ R153, R223, R153 ;  /* 0x00000099df997221 */ /* 0x000fe20000010000 */
[----:B------:R-:W1:Y:S01]  /*c6c0*/  LDSM.16.MT88.4 R44, [R176+0x7000] ;  /* 0x00700000b02c783b */ /* 0x000e620000004200 */
[C---:B------:R-:W-:Y:S05]  /*c6d0*/  HMMA.16816.F32 R76, R40.reuse, R52, R76 ;  /* 0x00000034284c723c */ /* 0x040fea000000184c */
[----:B------:R-:W-:Y:S01]  /*c6e0*/  SHF.R.U32.HI R64, RZ, 0x10, R112 ;  /* 0x00000010ff407819 */ /* 0x000fe20000011670 */
[-C--:B------:R-:W-:Y:S05]  /*c6f0*/  HMMA.16816.F32 R28, R40, R54.reuse, R28 ;  /* 0x00000036281c723c */ /* 0x080fea000000181c */
[----:B------:R-:W-:Y:S01]  /*c700*/  LOP3.LUT R64, R64, 0xff, RZ, 0xc0, !PT ;  /* 0x000000ff40407812 */ /* 0x000fe200078ec0ff */
[C---:B------:R-:W-:Y:S05]  /*c710*/  HMMA.16816.F32 R80, R36.reuse, R54, R80 ;  /* 0x000000362450723c */ /* 0x040fea0000001850 */
[----:B------:R-:W-:Y:S01]  /*c720*/  LOP3.LUT R114, R101, UR28, R114, 0x96, !PT ;  /* 0x0000001c65727c12 */ /* 0x000fe2000f8e9672 */
[----:B------:R-:W-:Y:S01]  /*c730*/  FADD.FTZ R158, R225, R158 ;  /* 0x0000009ee19e7221 */ /* 0x000fe20000010000 */
[----:B------:R-:W-:Y:S01]  /*c740*/  LOP3.LUT R57, R112, 0xff, RZ, 0xc0, !PT ;  /* 0x000000ff70397812 */ /* 0x000fe200078ec0ff */
[----:B------:R-:W-:Y:S03]  /*c750*/  FADD.FTZ R162, R230, R162 ;  /* 0x000000a2e6a27221 */ /* 0x000fe60000010000 */
[----:B------:R-:W-:Y:S01]  /*c760*/  SHF.R.U32.HI R99, RZ, 0x18, R112 ;  /* 0x00000018ff637819 */ /* 0x000fe20000011670 */
[----:B------:R-:W-:Y:S01]  /*c770*/  FADD.FTZ R163, R232, R163 ;  /* 0x000000a3e8a37221 */ /* 0x000fe20000010000 */
[----:B------:R-:W-:Y:S01]  /*c780*/  SHF.R.U32.HI R61, RZ, 0x18, R114 ;  /* 0x00000018ff3d7819 */ /* 0x000fe20000011672 */
[----:B------:R-:W-:Y:S01]  /*c790*/  FADD.FTZ R153, R237, R153 ;  /* 0x00000099ed997221 */ /* 0x000fe20000010000 */
[----:B------:R-:W-:Y:S01]  /*c7a0*/  PRMT R99, R64, 0x5410, R99 ;  /* 0x0000541040637816 */ /* 0x000fe20000000063 */
[----:B--2---:R-:W-:Y:S01]  /*c7b0*/  FADD.FTZ R158, R226, R158 ;  /* 0x0000009ee29e7221 */ /* 0x004fe20000010000 */
[----:B------:R-:W2:Y:S01]  /*c7c0*/  LDSM.16.MT88.4 R64, [R178+0x7800] ;  /* 0x00780000b240783b */ /* 0x000ea20000004200 */
[----:B------:R-:W-:Y:S01]  /*c7d0*/  F2FP.F16.F32.PACK_AB R53, R220, R226 ;  /* 0x000000e2dc35723e */ /* 0x000fe200000000ff */
[----:B------:R-:W-:Y:S01]  /*c7e0*/  FADD.FTZ R162, R238, R162 ;  /* 0x000000a2eea27221 */ /* 0x000fe20000010000 */
[----:B------:R-:W-:Y:S01]  /*c7f0*/  LOP3.LUT R60, R114, 0xff, RZ, 0xc0, !PT ;  /* 0x000000ff723c7812 */ /* 0x000fe200078ec0ff */
[----:B------:R-:W-:Y:S01]  /*c800*/  FADD.FTZ R163, R240, R163 ;  /* 0x000000a3f0a37221 */ /* 0x000fe20000010000 */
[----:B------:R-:W-:Y:S01]  /*c810*/  F2FP.F16.F32.PACK_AB R52, R234, R231 ;  /* 0x000000e7ea34723e */ /* 0x000fe200000000ff */
[----:B------:R-:W-:Y:S01]  /*c820*/  FADD.FTZ R153, R228, R153 ;  /* 0x00000099e4997221 */ /* 0x000fe20000010000 */
[----:B------:R-:W-:Y:S01]  /*c830*/  F2FP.F16.F32.PACK_AB R55, R236, R235 ;  /* 0x000000ebec37723e */ /* 0x000fe200000000ff */
[----:B------:R-:W-:Y:S01]  /*c840*/  FADD.FTZ R158, R220, R158 ;  /* 0x0000009edc9e7221 */ /* 0x000fe20000010000 */
[----:B------:R-:W-:Y:S01]  /*c850*/  F2FP.F16.F32.PACK_AB R54, R228, R237 ;  /* 0x000000ede436723e */ /* 0x000fe200000000ff */
[-C--:B-1----:R-:W-:Y:S03]  /*c860*/  HMMA.16816.F32 R48, R36, R44.reuse, R48 ;  /* 0x0000002c2430723c */ /* 0x082fe60000001830 */
[----:B------:R-:W-:Y:S01]  /*c870*/  LOP3.LUT R59, R114, 0xffff, RZ, 0xc0, !PT ;  /* 0x0000ffff723b7812 */ /* 0x000fe200078ec0ff */
[----:B------:R-:W-:Y:S01]  /*c880*/  FADD.FTZ R162, R239, R162 ;  /* 0x000000a2efa27221 */ /* 0x000fe20000010000 */
[----:B------:R-:W-:Y:S01]  /*c890*/  PRMT R57, R57, 0x5410, R58 ;  /* 0x0000541039397816 */ /* 0x000fe2000000003a */
[C---:B------:R-:W-:Y:S05]  /*c8a0*/  HMMA.16816.F32 R84, R40.reuse, R44, R84 ;  /* 0x0000002c2854723c */ /* 0x040fea0000001854 */
[----:B------:R-:W-:Y:S01]  /*c8b0*/  SHF.R.U32.HI R58, RZ, 0x10, R114 ;  /* 0x00000010ff3a7819 */ /* 0x000fe20000011672 */
[-C--:B------:R-:W-:Y:S05]  /*c8c0*/  HMMA.16816.F32 R88, R40, R46.reuse, R88 ;  /* 0x0000002e2858723c */ /* 0x080fea0000001858 */
[----:B------:R-:W-:Y:S01]  /*c8d0*/  SHF.R.U32.HI R59, RZ, 0x8, R59 ;  /* 0x00000008ff3b7819 */ /* 0x000fe2000001163b */
[----:B------:R-:W-:Y:S05]  /*c8e0*/  HMMA.16816.F32 R92, R36, R46, R92 ;  /* 0x0000002e245c723c */ /* 0x000fea000000185c */
[----:B------:R-:W-:Y:S01]  /*c8f0*/  LOP3.LUT R58, R58, 0xff, RZ, 0xc0, !PT ;  /* 0x000000ff3a3a7812 */ /* 0x000fe200078ec0ff */
[----:B------:R-:W-:Y:S01]  /*c900*/  FADD.FTZ R163, R241, R163 ;  /* 0x000000a3f1a37221 */ /* 0x000fe20000010000 */
[----:B------:R-:W-:Y:S01]  /*c910*/  PRMT R60, R60, 0x5410, R59 ;  /* 0x000054103c3c7816 */ /* 0x000fe2000000003b */
[----:B------:R-:W-:Y:S03]  /*c920*/  FADD.FTZ R153, R231, R153 ;  /* 0x00000099e7997221 */ /* 0x000fe60000010000 */
[--C-:B------:R-:W-:Y:S01]  /*c930*/  HSET2.LE.AND R59, R56, R195.reuse, PT ;  /* 0x000000c3383b7233 */ /* 0x100fe20003803000 */
[----:B------:R-:W-:Y:S01]  /*c940*/  FADD.FTZ R158, R235, R158 ;  /* 0x0000009eeb9e7221 */ /* 0x000fe20000010000 */
[----:B------:R-:W-:Y:S01]  /*c950*/  PRMT R61, R58, 0x5410, R61 ;  /* 0x000054103a3d7816 */ /* 0x000fe2000000003d */
[----:B------:R-:W-:Y:S01]  /*c960*/  FADD.FTZ R162, R242, R162 ;  /* 0x000000a2f2a27221 */ /* 0x000fe20000010000 */
[--C-:B------:R-:W-:Y:S01]  /*c970*/  HSET2.LE.AND R56, R57, R195.reuse, PT ;  /* 0x000000c339387233 */ /* 0x100fe20003803000 */
[----:B------:R-:W-:Y:S01]  /*c980*/  FADD.FTZ R163, R243, R163 ;  /* 0x000000a3f3a37221 */ /* 0x000fe20000010000 */
[--C-:B------:R-:W-:Y:S01]  /*c990*/  HSET2.LE.AND R58, R98, R195.reuse, PT ;  /* 0x000000c3623a7233 */ /* 0x100fe20003803000 */
[----:B------:R-:W-:Y:S01]  /*c9a0*/  FADD.FTZ R202, R234, R153 ;  /* 0x00000099eaca7221 */ /* 0x000fe20000010000 */
[--C-:B------:R-:W-:Y:S01]  /*c9b0*/  HSET2.LE.AND R57, R99, R195.reuse, PT ;  /* 0x000000c363397233 */ /* 0x100fe20003803000 */
[----:B------:R-:W-:Y:S01]  /*c9c0*/  FADD.FTZ R201, R236, R158 ;  /* 0x0000009eecc97221 */ /* 0x000fe20000010000 */
[----:B------:R-:W-:Y:S01]  /*c9d0*/  LOP3.LUT R59, R59, R55, RZ, 0xc0, !PT ;  /* 0x000000373b3b7212 */ /* 0x000fe200078ec0ff */
[----:B------:R-:W-:Y:S01]  /*c9e0*/  FADD.FTZ R200, R217, R162 ;  /* 0x000000a2d9c87221 */ /* 0x000fe20000010000 */
[----:B------:R-:W-:Y:S01]  /*c9f0*/  LOP3.LUT R58, R58, R52, RZ, 0xc0, !PT ;  /* 0x000000343a3a7212 */ /* 0x000fe200078ec0ff */
[----:B------:R-:W-:Y:S01]  /*ca00*/  FADD.FTZ R199, R171, R163 ;  /* 0x000000a3abc77221 */ /* 0x000fe20000010000 */
[----:B------:R-:W-:Y:S01]  /*ca10*/  LOP3.LUT R56, R56, R54, RZ, 0xc0, !PT ;  /* 0x0000003638387212 */ /* 0x000fe200078ec0ff */
[----:B------:R-:W-:Y:S01]  /*ca20*/  IMAD.MOV.U32 R2, RZ, RZ, R134 ;  /* 0x000000ffff027224 */ /* 0x000fe200078e0086 */
[----:B------:R-:W-:Y:S02]  /*ca30*/  LOP3.LUT R57, R57, R53, RZ, 0xc0, !PT ;  /* 0x0000003539397212 */ /* 0x000fe400078ec0ff */
[--C-:B------:R-:W-:Y:S02]  /*ca40*/  HSET2.LE.AND R53, R61, R195.reuse, PT ;  /* 0x000000c33d357233 */ /* 0x100fe40003803000 */
[--C-:B------:R-:W-:Y:S02]  /*ca50*/  HSET2.LE.AND R52, R60, R195.reuse, PT ;  /* 0x000000c33c347233 */ /* 0x100fe40003803000 */
[--C-:B------:R-:W-:Y:S01]  /*ca60*/  HSET2.LE.AND R54, R96, R195.reuse, PT ;  /* 0x000000c360367233 */ /* 0x100fe20003803000 */
[-C--:B------:R-:W-:Y:S01]  /*ca70*/  HMMA.16816.F32 R128, R56, R116.reuse, R4 ;  /* 0x000000743880723c */ /* 0x080fe20000001804 */
[----:B------:R-:W-:Y:S04]  /*ca80*/  LDSM.16.MT88.4 R4, [R176+0x7800] ;  /* 0x00780000b004783b */ /* 0x000fe80000004200 */
[----:B------:R-:W-:Y:S02]  /*ca90*/  HSET2.LE.AND R55, R97, R195, PT ;  /* 0x000000c361377233 */ /* 0x000fe40003803000 */
[----:B------:R-:W-:Y:S04]  /*caa0*/  F2FP.F16.F32.PACK_AB R60, R239, R238 ;  /* 0x000000eeef3c723e */ /* 0x000fe800000000ff */
[----:B------:R-:W-:Y:S02]  /*cab0*/  F2FP.F16.F32.PACK_AB R96, R241, R240 ;  /* 0x000000f0f160723e */ /* 0x000fe400000000ff */
[----:B------:R-:W-:Y:S02]  /*cac0*/  F2FP.F16.F32.PACK_AB R45, R217, R242 ;  /* 0x000000f2d92d723e */ /* 0x000fe400000000ff */
[----:B------:R-:W-:Y:S02]  /*cad0*/  F2FP.F16.F32.PACK_AB R44, R171, R243 ;  /* 0x000000f3ab2c723e */ /* 0x000fe400000000ff */
[----:B------:R-:W-:Y:S02]  /*cae0*/  LOP3.LUT R52, R52, R60, RZ, 0xc0, !PT ;  /* 0x0000003c34347212 */ /* 0x000fe400078ec0ff */
[----:B------:R-:W-:Y:S01]  /*caf0*/  LOP3.LUT R53, R53, R96, RZ, 0xc0, !PT ;  /* 0x0000006035357212 */ /* 0x000fe200078ec0ff */
[----:B------:R-:W1:Y:S01]  /*cb00*/  LDSM.16.MT88.4 R60, [R177+0x7800] ;  /* 0x00780000b13c783b */ /* 0x000e620000004200 */
[----:B------:R-:W-:Y:S02]  /*cb10*/  LOP3.LUT R54, R54, R45, RZ, 0xc0, !PT ;  /* 0x0000002d36367212 */ /* 0x000fe400078ec0ff */
[----:B------:R-:W-:Y:S07]  /*cb20*/  LOP3.LUT R55, R55, R44, RZ, 0xc0, !PT ;  /* 0x0000002c37377212 */ /* 0x000fee00078ec0ff */
[C---:B------:R-:W-:Y:S06]  /*cb30*/  HMMA.16816.F32 R124, R52.reuse, R116, R8 ;  /* 0x00000074347c723c */ /* 0x040fec0000001808 */
[-C--:B------:R-:W-:Y:S06]  /*cb40*/  HMMA.16816.F32 R120, R52, R118.reuse, R12 ;  /* 0x000000763478723c */ /* 0x080fec000000180c */
[C---:B------:R-:W-:Y:S06]  /*cb50*/  HMMA.16816.F32 R116, R56.reuse, R118, R16 ;  /* 0x000000763874723c */ /* 0x040fec0000001810 */
[-C--:B--2---:R-:W-:Y:S06]  /*cb60*/  HMMA.16816.F32 R112, R56, R64.reuse, R20 ;  /* 0x000000403870723c */ /* 0x084fec0000001814 */
[C---:B------:R-:W-:Y:S06]  /*cb70*/  HMMA.16816.F32 R108, R52.reuse, R64, R32 ;  /* 0x00000040346c723c */ /* 0x040fec0000001820 */
[-C--:B------:R-:W-:Y:S06]  /*cb80*/  HMMA.16816.F32 R104, R52, R66.reuse, R24 ;  /* 0x000000423468723c */ /* 0x080fec0000001818 */
[C---:B------:R-:W-:Y:S06]  /*cb90*/  HMMA.16816.F32 R68, R56.reuse, R66, R68 ;  /* 0x000000423844723c */ /* 0x040fec0000001844 */
[-C--:B-1----:R-:W-:Y:S06]  /*cba0*/  HMMA.16816.F32 R72, R56, R60.reuse, R72 ;  /* 0x0000003c3848723c */ /* 0x082fec0000001848 */
[C---:B------:R-:W-:Y:S06]  /*cbb0*/  HMMA.16816.F32 R76, R52.reuse, R60, R76 ;  /* 0x0000003c344c723c */ /* 0x040fec000000184c */
[-C--:B------:R-:W-:Y:S06]  /*cbc0*/  HMMA.16816.F32 R100, R52, R62.reuse, R28 ;  /* 0x0000003e3464723c */ /* 0x080fec000000181c */
[C---:B------:R-:W-:Y:S06]  /*cbd0*/  HMMA.16816.F32 R80, R56.reuse, R62, R80 ;  /* 0x0000003e3850723c */ /* 0x040fec0000001850 */
[-C--:B------:R-:W-:Y:S06]  /*cbe0*/  HMMA.16816.F32 R96, R56, R4.reuse, R48 ;  /* 0x000000043860723c */ /* 0x080fec0000001830 */
[C---:B------:R-:W-:Y:S06]  /*cbf0*/  HMMA.16816.F32 R84, R52.reuse, R4, R84 ;  /* 0x000000043454723c */ /* 0x040fec0000001854 */
[-C--:B------:R-:W-:Y:S06]  /*cc00*/  HMMA.16816.F32 R88, R52, R6.reuse, R88 ;  /* 0x000000063458723c */ /* 0x080fec0000001858 */
[----:B------:R-:W-:Y:S01]  /*cc10*/  HMMA.16816.F32 R92, R56, R6, R92 ;  /* 0x00000006385c723c */ /* 0x000fe2000000185c */
[----:B------:R-:W-:Y:S11]  /*cc20*/  @!UPT UIADD3 URZ, URZ, URZ, URZ ;  /* 0x0000003f3f3ff290 */ /* 0x000ff6000fffe03f */
[----:B------:R-:W-:Y:S01]  /*cc30*/  @!UPT UIADD3 URZ, URZ, URZ, URZ ;  /* 0x0000003f3f3ff290 */ /* 0x000fe2000fffe03f */
[----:B------:R-:W-:Y:S11]  /*cc40*/  @P0 BRA `(.L_x_734) ;  /* 0xffffffc8004c0947 */ /* 0x000ff6000383ffff */
.L_x_733:
[----:B------:R-:W1:Y:S01]  /*cc50*/  SHFL.BFLY PT, R0, R201, 0x2, 0x1f ;  /* 0x0c401f00c9007f89 */ /* 0x000e6200000e0000 */
[----:B------:R-:W-:Y:S01]  /*cc60*/  MOV R10, 0x3f800000 ;  /* 0x3f800000000a7802 */ /* 0x000fe20000000f00 */
[----:B------:R-:W-:Y:S01]  /*cc70*/  ULDC UR4, c[0x0][0x38c] ;  /* 0x0000e30000047ab9 */ /* 0x000fe20000000800 */
[----:B------:R-:W-:Y:S01]  /*cc80*/  MOV R11, 0x3f800000 ;  /* 0x3f800000000b7802 */ /* 0x000fe20000000f00 */
[----:B------:R-:W2:Y:S01]  /*cc90*/  SHFL.BFLY PT, R2, R202, 0x2, 0x1f ;  /* 0x0c401f00ca027f89 */ /* 0x000ea200000e0000 */
[----:B------:R-:W-:Y:S01]  /*cca0*/  UMOV UR5, 0x400 ;  /* 0x0000040000057882 */ /* 0x000fe20000000000 */
[----:B------:R-:W-:Y:S01]  /*ccb0*/  S2UR UR11, SR_CTAID.Y ;  /* 0x00000000000b79c3 */ /* 0x000fe20000002600 */
[----:B------:R-:W-:Y:S01]  /*ccc0*/  UMOV UR14, URZ ;  /* 0x0000003f000e7c82 */ /* 0x000fe20008000000 */
[----:B------:R-:W3:Y:S01]  /*ccd0*/  SHFL.BFLY PT, R4, R200, 0x2, 0x1f ;  /* 0x0c401f00c8047f89 */ /* 0x000ee200000e0000 */
[----:B------:R-:W-:Y:S01]  /*cce0*/  UMOV UR15, URZ ;  /* 0x0000003f000f7c82 */ /* 0x000fe20008000000 */
[----:B------:R-:W-:Y:S01]  /*ccf0*/  BSSY B0, `(.L_x_737) ;  /* 0x0000123000007945 */ /* 0x000fe20003800000 */
[----:B------:R-:W-:Y:S01]  /*cd00*/  MOV R16, 0x7f800000 ;  /* 0x7f80000000107802 */ /* 0x000fe20000000f00 */
[----:B------:R-:W4:Y:S01]  /*cd10*/  SHFL.BFLY PT, R3, R199, 0x2, 0x1f ;  /* 0x0c401f00c7037f89 */ /* 0x000f2200000e0000 */
[----:B------:R-:W-:Y:S01]  /*cd20*/  MOV R14, 0x7f800000 ;  /* 0x7f800000000e7802 */ /* 0x000fe20000000f00 */
[----:B------:R-:W-:Y:S01]  /*cd30*/  S2UR UR10, SR_CTAID.X ;  /* 0x00000000000a79c3 */ /* 0x000fe20000002500 */
[----:B------:R-:W-:Y:S01]  /*cd40*/  MOV R15, 0x7f800000 ;  /* 0x7f800000000f7802 */ /* 0x000fe20000000f00 */
[----:B-1----:R-:W-:-:S02]  /*cd50*/  FADD.FTZ R201, R0, R201 ;  /* 0x000000c900c97221 */ /* 0x002fc40000010000 */
[----:B------:R-:W1:Y:S01]  /*cd60*/  S2R R0, SR_TID.X ;  /* 0x0000000000007919 */ /* 0x000e620000002100 */
[----:B--2---:R-:W-:Y:S02]  /*cd70*/  FADD.FTZ R202, R2, R202 ;  /* 0x000000ca02ca7221 */ /* 0x004fe40000010000 */
[----:B------:R-:W2:Y:S01]  /*cd80*/  SHFL.BFLY PT, R6, R201, 0x1, 0x1f ;  /* 0x0c201f00c9067f89 */ /* 0x000ea200000e0000 */
[----:B---3--:R-:W-:-:S03]  /*cd90*/  FADD.FTZ R200, R4, R200 ;  /* 0x000000c804c87221 */ /* 0x008fc60000010000 */
[----:B------:R-:W3:Y:S01]  /*cda0*/  SHFL.BFLY PT, R2, R202, 0x1, 0x1f ;  /* 0x0c201f00ca027f89 */ /* 0x000ee200000e0000 */
[----:B----4-:R-:W-:-:S03]  /*cdb0*/  FADD.FTZ R199, R3, R199 ;  /* 0x000000c703c77221 */ /* 0x010fc60000010000 */
[----:B------:R-:W4:Y:S04]  /*cdc0*/  SHFL.BFLY PT, R5, R200, 0x1, 0x1f ;  /* 0x0c201f00c8057f89 */ /* 0x000f2800000e0000 */
[----:B------:R-:W5:Y:S01]  /*cdd0*/  SHFL.BFLY PT, R12, R199, 0x1, 0x1f ;  /* 0x0c201f00c70c7f89 */ /* 0x000f6200000e0000 */
[----:B--2---:R-:W-:Y:S01]  /*cde0*/  FADD.FTZ R6, R201, R6 ;  /* 0x00000006c9067221 */ /* 0x004fe20000010000 */
[----:B-1----:R-:W-:Y:S01]  /*cdf0*/  SHF.R.S32.HI R4, RZ, 0x1f, R0 ;  /* 0x0000001fff047819 */ /* 0x002fe20000011400 */
[----:B---3--:R-:W-:-:S03]  /*ce00*/  FADD.FTZ R2, R202, R2 ;  /* 0x00000002ca027221 */ /* 0x008fc60000010000 */
[----:B------:R-:W-:Y:S02]  /*ce10*/  FSETP.NE.FTZ.AND P4, PT, R6, RZ, PT ;  /* 0x000000ff0600720b */ /* 0x000fe40003f95000 */
[-C--:B------:R-:W-:Y:S01]  /*ce20*/  LEA.HI R7, R4, R0.reuse, RZ, 0x2 ;  /* 0x0000000004077211 */ /* 0x080fe200078f10ff */
[----:B----4-:R-:W-:Y:S01]  /*ce30*/  FADD.FTZ R5, R200, R5 ;  /* 0x00000005c8057221 */ /* 0x010fe20000010000 */
[----:B------:R-:W-:Y:S01]  /*ce40*/  LEA.HI R4, R4, R0, RZ, 0x5 ;  /* 0x0000000004047211 */ /* 0x000fe200078f28ff */
[----:B-----5:R-:W-:Y:S01]  /*ce50*/  FADD.FTZ R12, R199, R12 ;  /* 0x0000000cc70c7221 */ /* 0x020fe20000010000 */
[----:B------:R-:W-:Y:S02]  /*ce60*/  FSETP.NE.FTZ.AND P5, PT, R2, RZ, PT ;  /* 0x000000ff0200720b */ /* 0x000fe40003fb5000 */
[----:B------:R-:W-:Y:S02]  /*ce70*/  LOP3.LUT R3, R4, 0xffffffe0, RZ, 0xc0, !PT ;  /* 0xffffffe004037812 */ /* 0x000fe400078ec0ff */
[----:B------:R-:W-:-:S02]  /*ce80*/  FSETP.NE.FTZ.AND P3, PT, R5, RZ, PT ;  /* 0x000000ff0500720b */ /* 0x000fc40003f75000 */
[----:B------:R-:W-:Y:S01]  /*ce90*/  FSETP.NE.FTZ.AND P0, PT, R12, RZ, PT ;  /* 0x000000ff0c00720b */ /* 0x000fe20003f15000 */
[----:B------:R-:W1:Y:S01]  /*cea0*/  @P4 MUFU.RCP R11, R6 ;  /* 0x00000006000b4308 */ /* 0x000e620000001000 */
[--C-:B------:R-:W-:Y:S02]  /*ceb0*/  SHF.R.S32.HI R9, RZ, 0x2, R7.reuse ;  /* 0x00000002ff097819 */ /* 0x100fe40000011407 */
[----:B------:R-:W-:Y:S02]  /*cec0*/  SHF.R.S32.HI R8, RZ, 0x1f, R7 ;  /* 0x0000001fff087819 */ /* 0x000fe40000011407 */
[----:B------:R-:W-:Y:S02]  /*ced0*/  LOP3.LUT R7, R7, 0x3ffffffc, RZ, 0xc0, !PT ;  /* 0x3ffffffc07077812 */ /* 0x000fe400078ec0ff */
[-C--:B------:R-:W-:Y:S01]  /*cee0*/  IADD3 R3, -R3, R0.reuse, RZ ;  /* 0x0000000003037210 */ /* 0x080fe20007ffe1ff */
[----:B------:R-:W2:Y:S01]  /*cef0*/  @P5 MUFU.RCP R10, R2 ;  /* 0x00000002000a5308 */ /* 0x000ea20000001000 */
[----:B------:R-:W-:-:S02]  /*cf00*/  IADD3 R7, -R7, R0, RZ ;  /* 0x0000000007077210 */ /* 0x000fc40007ffe1ff */
[----:B------:R-:W-:Y:S02]  /*cf10*/  LOP3.LUT P6, RZ, R3, 0x3, RZ, 0xc0, !PT ;  /* 0x0000000303ff7812 */ /* 0x000fe400078cc0ff */
[----:B------:R-:W-:Y:S02]  /*cf20*/  MOV R0, 0x3f800000 ;  /* 0x3f80000000007802 */ /* 0x000fe40000000f00 */
[----:B------:R-:W-:Y:S02]  /*cf30*/  MOV R3, 0x3f800000 ;  /* 0x3f80000000037802 */ /* 0x000fe40000000f00 */
[----:B------:R-:W-:Y:S01]  /*cf40*/  LEA.HI R8, R8, R9, RZ, 0x3 ;  /* 0x0000000908087211 */ /* 0x000fe200078f18ff */
[----:B-1----:R-:W-:Y:S01]  /*cf50*/  FMUL.FTZ R11, R11, UR4 ;  /* 0x000000040b0b7c20 */ /* 0x002fe20008410000 */
[----:B------:R-:W1:Y:S01]  /*cf60*/  @P3 MUFU.RCP R0, R5 ;  /* 0x0000000500003308 */ /* 0x000e620000001000 */
[----:B------:R-:W-:Y:S02]  /*cf70*/  SHF.R.S32.HI R4, RZ, 0x5, R4 ;  /* 0x00000005ff047819 */ /* 0x000fe40000011404 */
[----:B------:R-:W-:Y:S01]  /*cf80*/  LOP3.LUT R8, R8, 0xfffffff8, RZ, 0xc0, !PT ;  /* 0xfffffff808087812 */ /* 0x000fe200078ec0ff */
[----:B------:R-:W-:Y:S01]  /*cf90*/  FMUL.FTZ R130, R11, R130 ;  /* 0x000000820b827220 */ /* 0x000fe20000410000 */
[----:B------:R-:W-:Y:S01]  /*cfa0*/  LEA R7, R4, R7, 0x9 ;  /* 0x0000000704077211 */ /* 0x000fe200078e48ff */
[----:B--2---:R-:W-:Y:S01]  /*cfb0*/  FMUL.FTZ R10, R10, UR4 ;  /* 0x000000040a0a7c20 */ /* 0x004fe20008410000 */
[----:B------:R-:W-:Y:S01]  /*cfc0*/  IADD3 R8, R9, -R8, RZ ;  /* 0x8000000809087210 */ /* 0x000fe20007ffe0ff */
[----:B------:R-:W2:Y:S01]  /*cfd0*/  @P0 MUFU.RCP R3, R12 ;  /* 0x0000000c00030308 */ /* 0x000ea20000001000 */
[----:B------:R-:W-:Y:S01]  /*cfe0*/  FMUL.FTZ R131, R11, R131 ;  /* 0x000000830b837220 */ /* 0x000fe20000410000 */
[----:B------:R-:W-:Y:S01]  /*cff0*/  FMUL.FTZ R128, R10, R128 ;  /* 0x000000800a807220 */ /* 0x000fe20000410000 */
[----:B------:R-:W-:Y:S01]  /*d000*/  LOP3.LUT R9, R8, 0x1, RZ, 0xc0, !PT ;  /* 0x0000000108097812 */ /* 0x000fe200078ec0ff */
[C---:B------:R-:W-:Y:S01]  /*d010*/  FMUL.FTZ R129, R10.reuse, R129 ;  /* 0x000000810a817220 */ /* 0x040fe20000410000 */
[C---:B------:R-:W-:Y:S01]  /*d020*/  FMUL.FTZ R116, R10.reuse, R116 ;  /* 0x000000740a747220 */ /* 0x040fe20000410000 */
[----:B------:R-:W-:Y:S01]  /*d030*/  FMUL.FTZ R117, R10, R117 ;  /* 0x000000750a757220 */ /* 0x000fe20000410000 */
[----:B------:R-:W-:Y:S01]  /*d040*/  ISETP.NE.U32.AND P1, PT, R9, 0x1, PT ;  /* 0x000000010900780c */ /* 0x000fe20003f25070 */
[C---:B------:R-:W-:Y:S01]  /*d050*/  FMUL.FTZ R118, R11.reuse, R118 ;  /* 0x000000760b767220 */ /* 0x040fe20000410000 */
[----:B-1----:R-:W-:Y:S01]  /*d060*/  FMUL.FTZ R0, R0, UR4 ;  /* 0x0000000400007c20 */ /* 0x002fe20008410000 */
[----:B------:R-:W-:Y:S01]  /*d070*/  MOV R9, 0xfffffff0 ;  /* 0xfffffff000097802 */ /* 0x000fe20000000f00 */
[----:B------:R-:W-:Y:S01]  /*d080*/  FMUL.FTZ R119, R11, R119 ;  /* 0x000000770b777220 */ /* 0x000fe20000410000 */
[----:B------:R-:W-:Y:S01]  /*d090*/  F2FP.F16.F32.PACK_AB R128, R129, R128 ;  /* 0x000000808180723e */ /* 0x000fe200000000ff */
[C---:B------:R-:W-:Y:S01]  /*d0a0*/  FMUL.FTZ R124, R0.reuse, R124 ;  /* 0x0000007c007c7220 */ /* 0x040fe20000410000 */
[----:B------:R-:W-:Y:S01]  /*d0b0*/  SEL R9, R9, 0x10, !P1 ;  /* 0x0000001009097807 */ /* 0x000fe20004800000 */
[----:B------:R-:W-:Y:S01]  /*d0c0*/  FMUL.FTZ R125, R0, R125 ;  /* 0x0000007d007d7220 */ /* 0x000fe20000410000 */
[C---:B------:R-:W-:Y:S01]  /*d0d0*/  R2P PR, R8.reuse, 0x6 ;  /* 0x0000000608007804 */ /* 0x040fe20000000000 */
[----:B--2---:R-:W-:Y:S01]  /*d0e0*/  FMUL.FTZ R3, R3, UR4 ;  /* 0x0000000403037c20 */ /* 0x004fe20008410000 */
[----:B------:R-:W1:Y:S01]  /*d0f0*/  S2UR UR4, SR_CgaCtaId ;  /* 0x00000000000479c3 */ /* 0x000e620000008800 */
[----:B------:R-:W-:Y:S01]  /*d100*/  SHF.L.U32 R8, R8, 0x6, RZ ;  /* 0x0000000608087819 */ /* 0x000fe200000006ff */
[----:B------:R-:W-:Y:S01]  /*d110*/  FMUL.FTZ R120, R0, R120 ;  /* 0x0000007800787220 */ /* 0x000fe20000410000 */
[C---:B------:R-:W-:Y:S01]  /*d120*/  FMUL.FTZ R126, R3.reuse, R126 ;  /* 0x0000007e037e7220 */ /* 0x040fe20000410000 */
[C---:B------:R-:W-:Y:S01]  /*d130*/  FMUL.FTZ R127, R3.reuse, R127 ;  /* 0x0000007f037f7220 */ /* 0x040fe20000410000 */
[----:B------:R-:W-:Y:S01]  /*d140*/  LOP3.LUT R8, R8, 0x1c0, RZ, 0xc0, !PT ;  /* 0x000001c008087812 */ /* 0x000fe200078ec0ff */
[C---:B------:R-:W-:Y:S01]  /*d150*/  FMUL.FTZ R122, R3.reuse, R122 ;  /* 0x0000007a037a7220 */ /* 0x040fe20000410000 */
[C---:B------:R-:W-:Y:S01]  /*d160*/  FMUL.FTZ R123, R3.reuse, R123 ;  /* 0x0000007b037b7220 */ /* 0x040fe20000410000 */
[C---:B------:R-:W-:Y:S01]  /*d170*/  FMUL.FTZ R110, R3.reuse, R110 ;  /* 0x0000006e036e7220 */ /* 0x040fe20000410000 */
[----:B------:R-:W-:Y:S01]  /*d180*/  LEA.HI R8, R8, R8, RZ, 0x1d ;  /* 0x0000000808087211 */ /* 0x000fe200078fe8ff */
        /* <DEDUP_REMOVED lines=11> */
[----:B------:R-:W-:Y:S01]  /*d240*/  LEA R7, R7, R8, 0x1 ;  /* 0x0000000807077211 */ /* 0x000fe200078e08ff */
[C---:B------:R-:W-:Y:S01]  /*d250*/  FMUL.FTZ R121, R0.reuse, R121 ;  /* 0x0000007900797220 */ /* 0x040fe20000410000 */
[C---:B------:R-:W-:Y:S01]  /*d260*/  FMUL.FTZ R108, R0.reuse, R108 ;  /* 0x0000006c006c7220 */ /* 0x040fe20000410000 */
[----:B-1----:R-:W-:Y:S01]  /*d270*/  ULEA UR4, UR4, UR5, 0x18 ;  /* 0x0000000504047291 */ /* 0x002fe2000f8ec03f */
        /* <DEDUP_REMOVED lines=11> */
[----:B------:R-:W-:Y:S01]  /*d330*/  LEA R7, R7, UR4, 0x1 ;  /* 0x0000000407077c11 */ /* 0x000fe2000f8e08ff */
[C---:B------:R-:W-:Y:S01]  /*d340*/  FMUL.FTZ R112, R10.reuse, R112 ;  /* 0x000000700a707220 */ /* 0x040fe20000410000 */
[----:B------:R-:W-:Y:S01]  /*d350*/  F2FP.F16.F32.PACK_AB R90, R3, R90 ;  /* 0x0000005a035a723e */ /* 0x000fe200000000ff */
[----:B------:R-:W-:Y:S01]  /*d360*/  FMUL.FTZ R113, R10, R113 ;  /* 0x000000710a717220 */ /* 0x000fe20000410000 */
[----:B------:R-:W-:Y:S01]  /*d370*/  MOV R3, 0x20 ;  /* 0x0000002000037802 */ /* 0x000fe20000000f00 */
[----:B------:R-:W-:Y:S01]  /*d380*/  FMUL.FTZ R114, R11, R114 ;  /* 0x000000720b727220 */ /* 0x000fe20000410000 */
[----:B------:R-:W-:Y:S01]  /*d390*/  F2FP.F16.F32.PACK_AB R130, R131, R130 ;  /* 0x000000828382723e */ /* 0x000fe200000000ff */
[----:B------:R-:W-:Y:S01]  /*d3a0*/  FMUL.FTZ R115, R11, R115 ;  /* 0x000000730b737220 */ /* 0x000fe20000410000 */
[----:B------:R-:W-:Y:S01]  /*d3b0*/  F2FP.F16.F32.PACK_AB R88, R0, R88 ;  /* 0x000000580058723e */ /* 0x000fe200000000ff */
[C---:B------:R-:W-:Y:S01]  /*d3c0*/  FMUL.FTZ R68, R10.reuse, R68 ;  /* 0x000000440a447220 */ /* 0x040fe20000410000 */
[----:B------:R-:W-:Y:S01]  /*d3d0*/  F2FP.F16.F32.PACK_AB R116, R117, R116 ;  /* 0x000000747574723e */ /* 0x000fe200000000ff */
[C---:B------:R-:W-:Y:S01]  /*d3e0*/  FMUL.FTZ R69, R10.reuse, R69 ;  /* 0x000000450a457220 */ /* 0x040fe20000410000 */
[----:B------:R-:W-:Y:S01]  /*d3f0*/  F2FP.F16.F32.PACK_AB R118, R119, R118 ;  /* 0x000000767776723e */ /* 0x000fe200000000ff */
[----:B------:R-:W-:Y:S01]  /*d400*/  FMUL.FTZ R70, R11, R70 ;  /* 0x000000460b467220 */ /* 0x000fe20000410000 */
[----:B------:R-:W-:Y:S01]  /*d410*/  IADD3 R0, R7, R9, RZ ;  /* 0x0000000907007210 */ /* 0x000fe20007ffe0ff */
[----:B------:R-:W-:Y:S01]  /*d420*/  FMUL.FTZ R71, R11, R71 ;  /* 0x000000470b477220 */ /* 0x000fe20000410000 */
[----:B------:R-:W-:Y:S01]  /*d430*/  F2FP.F16.F32.PACK_AB R124, R125, R124 ;  /* 0x0000007c7d7c723e */ /* 0x000fe200000000ff */
[----:B------:R-:W-:Y:S01]  /*d440*/  STS [R7], R128 ;  /* 0x0000008007007388 */ /* 0x000fe20000000800 */
[----:B------:R-:W-:Y:S01]  /*d450*/  F2FP.F16.F32.PACK_AB R126, R127, R126 ;  /* 0x0000007e7f7e723e */ /* 0x000fe200000000ff */
[C---:B------:R-:W-:Y:S01]  /*d460*/  FMUL.FTZ R72, R10.reuse, R72 ;  /* 0x000000480a487220 */ /* 0x040fe20000410000 */
[----:B------:R-:W-:Y:S01]  /*d470*/  F2FP.F16.F32.PACK_AB R120, R121, R120 ;  /* 0x000000787978723e */ /* 0x000fe200000000ff */
[----:B------:R-:W-:Y:S01]  /*d480*/  STS [R7+0x400], R130 ;  /* 0x0004008207007388 */ /* 0x000fe20000000800 */
[----:B------:R-:W-:Y:S01]  /*d490*/  F2FP.F16.F32.PACK_AB R122, R123, R122 ;  /* 0x0000007a7b7a723e */ /* 0x000fe200000000ff */
[C---:B------:R-:W-:Y:S01]  /*d4a0*/  FMUL.FTZ R73, R10.reuse, R73 ;  /* 0x000000490a497220 */ /* 0x040fe20000410000 */
[----:B------:R-:W-:Y:S01]  /*d4b0*/  SEL R8, R3, 0xffffffe0, !P1 ;  /* 0xffffffe003087807 */ /* 0x000fe20004800000 */
[----:B------:R-:W-:Y:S01]  /*d4c0*/  STS [R0], R116 ;  /* 0x0000007400007388 */ /* 0x000fe20000000800 */
[----:B------:R-:W-:Y:S01]  /*d4d0*/  IADD3 R3, R7, 0x40, RZ ;  /* 0x0000004007037810 */ /* 0x000fe20007ffe0ff */
[----:B------:R-:W-:Y:S01]  /*d4e0*/  FMUL.FTZ R74, R11, R74 ;  /* 0x0000004a0b4a7220 */ /* 0x000fe20000410000 */
[C---:B------:R-:W-:Y:S01]  /*d4f0*/  @P2 IADD3 R3, R7.reuse, -0x40, RZ ;  /* 0xffffffc007032810 */ /* 0x040fe20007ffe0ff */
[----:B------:R-:W-:Y:S01]  /*d500*/  STS [R0+0x400], R118 ;  /* 0x0004007600007388 */ /* 0x000fe20000000800 */
[----:B------:R-:W-:Y:S01]  /*d510*/  IADD3 R13, R7, R8, RZ ;  /* 0x00000008070d7210 */ /* 0x000fe20007ffe0ff */
[C---:B------:R-:W-:Y:S01]  /*d520*/  FMUL.FTZ R75, R11.reuse, R75 ;  /* 0x0000004b0b4b7220 */ /* 0x040fe20000410000 */
[C---:B------:R-:W-:Y:S01]  /*d530*/  FMUL.FTZ R80, R10.reuse, R80 ;  /* 0x000000500a507220 */ /* 0x040fe20000410000 */
[----:B------:R-:W-:Y:S01]  /*d540*/  STS [R7+0x2000], R124 ;  /* 0x0020007c07007388 */ /* 0x000fe20000000800 */
[C---:B------:R-:W-:Y:S01]  /*d550*/  FMUL.FTZ R81, R10.reuse, R81 ;  /* 0x000000510a517220 */ /* 0x040fe20000410000 */
[C---:B------:R-:W-:Y:S01]  /*d560*/  FMUL.FTZ R82, R11.reuse, R82 ;  /* 0x000000520b527220 */ /* 0x040fe20000410000 */
[----:B------:R-:W-:Y:S01]  /*d570*/  FMUL.FTZ R83, R11, R83 ;  /* 0x000000530b537220 */ /* 0x000fe20000410000 */
[----:B------:R1:W-:Y:S01]  /*d580*/  STS [R7+0x2400], R126 ;  /* 0x0024007e07007388 */ /* 0x0003e20000000800 */
[----:B------:R-:W-:Y:S01]  /*d590*/  F2FP.F16.F32.PACK_AB R112, R113, R112 ;  /* 0x000000707170723e */ /* 0x000fe200000000ff */
[----:B------:R-:W-:Y:S01]  /*d5a0*/  ULDC.U8 UR4, c[0x0][0x3d9] ;  /* 0x0000f64000047ab9 */ /* 0x000fe20000000000 */
[----:B------:R-:W-:Y:S01]  /*d5b0*/  F2FP.F16.F32.PACK_AB R114, R115, R114 ;  /* 0x000000727372723e */ /* 0x000fe200000000ff */
[----:B------:R-:W-:Y:S01]  /*d5c0*/  STS [R0+0x2000], R120 ;  /* 0x0020007800007388 */ /* 0x000fe20000000800 */
[----:B------:R-:W-:Y:S01]  /*d5d0*/  F2FP.F16.F32.PACK_AB R68, R69, R68 ;  /* 0x000000444544723e */ /* 0x000fe200000000ff */
[----:B------:R-:W-:Y:S01]  /*d5e0*/  UISETP.NE.AND UP0, UPT, UR4, URZ, UPT ;  /* 0x0000003f0400728c */ /* 0x000fe2000bf05270 */
[----:B------:R-:W-:Y:S01]  /*d5f0*/  F2FP.F16.F32.PACK_AB R70, R71, R70 ;  /* 0x000000464746723e */ /* 0x000fe200000000ff */
[----:B------:R2:W-:Y:S01]  /*d600*/  STS [R0+0x2400], R122 ;  /* 0x0024007a00007388 */ /* 0x0005e20000000800 */
[----:B------:R-:W-:Y:S01]  /*d610*/  F2FP.F16.F32.PACK_AB R108, R109, R108 ;  /* 0x0000006c6d6c723e */ /* 0x000fe200000000ff */
[C---:B------:R-:W-:Y:S01]  /*d620*/  FMUL.FTZ R96, R10.reuse, R96 ;  /* 0x000000600a607220 */ /* 0x040fe20000410000 */
[----:B------:R-:W-:Y:S01]  /*d630*/  F2FP.F16.F32.PACK_AB R110, R111, R110 ;  /* 0x0000006e6f6e723e */ /* 0x000fe200000000ff */
[----:B------:R-:W-:Y:S01]  /*d640*/  STS [R13], R112 ;  /* 0x000000700d007388 */ /* 0x000fe20000000800 */
[----:B------:R-:W-:Y:S01]  /*d650*/  F2FP.F16.F32.PACK_AB R104, R105, R104 ;  /* 0x000000686968723e */ /* 0x000fe200000000ff */
[C---:B------:R-:W-:Y:S01]  /*d660*/  FMUL.FTZ R97, R10.reuse, R97 ;  /* 0x000000610a617220 */ /* 0x040fe20000410000 */
[----:B------:R-:W-:Y:S01]  /*d670*/  F2FP.F16.F32.PACK_AB R106, R107, R106 ;  /* 0x0000006a6b6a723e */ /* 0x000fe200000000ff */
[----:B------:R-:W-:Y:S01]  /*d680*/  STS [R13+0x400], R114 ;  /* 0x000400720d007388 */ /* 0x000fe20000000800 */
[----:B------:R-:W-:Y:S01]  /*d690*/  F2FP.F16.F32.PACK_AB R72, R73, R72 ;  /* 0x000000484948723e */ /* 0x000fe200000000ff */
[----:B------:R-:W-:Y:S01]  /*d6a0*/  @UP0 ULDC.64 UR8, c[0x0][0x2c0] ;  /* 0x0000b00000080ab9 */ /* 0x000fe20000000a00 */
[----:B------:R-:W-:Y:S01]  /*d6b0*/  F2FP.F16.F32.PACK_AB R74, R75, R74 ;  /* 0x0000004a4b4a723e */ /* 0x000fe200000000ff */
[----:B------:R-:W-:Y:S01]  /*d6c0*/  FMUL.FTZ R92, R10, R92 ;  /* 0x0000005c0a5c7220 */ /* 0x000fe20000410000 */
[----:B------:R-:W-:Y:S01]  /*d6d0*/  F2FP.F16.F32.PACK_AB R80, R81, R80 ;  /* 0x000000505150723e */ /* 0x000fe200000000ff */
[----:B------:R-:W-:Y:S01]  /*d6e0*/  FMUL.FTZ R98, R11, R98 ;  /* 0x000000620b627220 */ /* 0x000fe20000410000 */
[----:B------:R-:W-:Y:S01]  /*d6f0*/  F2FP.F16.F32.PACK_AB R82, R83, R82 ;  /* 0x000000525352723e */ /* 0x000fe200000000ff */
[----:B------:R-:W-:Y:S01]  /*d700*/  FMUL.FTZ R99, R11, R99 ;  /* 0x000000630b637220 */ /* 0x000fe20000410000 */
[----:B-1----:R-:W-:Y:S01]  /*d710*/  IADD3 R7, R0, R8, RZ ;  /* 0x0000000800077210 */ /* 0x002fe20007ffe0ff */
[----:B------:R-:W-:Y:S01]  /*d720*/  FMUL.FTZ R10, R10, R93 ;  /* 0x0000005d0a0a7220 */ /* 0x000fe20000410000 */
[----:B------:R-:W-:Y:S01]  /*d730*/  F2FP.F16.F32.PACK_AB R76, R77, R76 ;  /* 0x0000004c4d4c723e */ /* 0x000fe200000000ff */
[----:B------:R-:W-:Y:S01]  /*d740*/  FMUL.FTZ R94, R11, R94 ;  /* 0x0000005e0b5e7220 */ /* 0x000fe20000410000 */
[----:B------:R-:W-:Y:S01]  /*d750*/  F2FP.F16.F32.PACK_AB R78, R79, R78 ;  /* 0x0000004e4f4e723e */ /* 0x000fe200000000ff */
[----:B------:R-:W-:Y:S01]  /*d760*/  STS [R7], R68 ;  /* 0x0000004407007388 */ /* 0x000fe20000000800 */
[----:B------:R-:W-:Y:S01]  /*d770*/  @UP0 UIMAD UR13, UR9, UR8, URZ ;  /* 0x00000008090d02a4 */ /* 0x000fe2000f8e023f */
[----:B------:R-:W-:Y:S01]  /*d780*/  FMUL.FTZ R11, R11, R95 ;  /* 0x0000005f0b0b7220 */ /* 0x000fe20000410000 */
[----:B--2---:R-:W-:Y:S01]  /*d790*/  IADD3 R0, R8, 0x400, R3 ;  /* 0x0000040008007810 */ /* 0x004fe20007ffe003 */
[----:B------:R-:W-:Y:S01]  /*d7a0*/  STS [R7+0x400], R70 ;  /* 0x0004004607007388 */ /* 0x000fe20000000800 */
[----:B------:R-:W1:Y:S01]  /*d7b0*/  S2UR UR8, SR_CTAID.Z ;  /* 0x00000000000879c3 */ /* 0x000e620000002700 */
[----:B------:R-:W-:Y:S01]  /*d7c0*/  ULDC.U8 UR5, c[0x0][0x3d8] ;  /* 0x0000f60000057ab9 */ /* 0x000fe20000000000 */
[C---:B------:R-:W-:Y:S01]  /*d7d0*/  IADD3 R0, R9.reuse, R0, RZ ;  /* 0x0000000009007210 */ /* 0x040fe20007ffe0ff */
[----:B------:R-:W-:Y:S01]  /*d7e0*/  STS [R13+0x2000], R108 ;  /* 0x0020006c0d007388 */ /* 0x000fe20000000800 */
[----:B------:R-:W-:Y:S01]  /*d7f0*/  IADD3 R9, R9, R3, RZ ;  /* 0x0000000309097210 */ /* 0x000fe20007ffe0ff */
[----:B------:R-:W-:Y:S01]  /*d800*/  UISETP.NE.AND UP1, UPT, UR5, URZ, UPT ;  /* 0x0000003f0500728c */ /* 0x000fe2000bf25270 */
[----:B------:R-:W-:Y:S01]  /*d810*/  F2FP.F16.F32.PACK_AB R100, R101, R100 ;  /* 0x000000646564723e */ /* 0x000fe200000000ff */
[----:B------:R-:W-:Y:S01]  /*d820*/  STS [R13+0x2400], R110 ;  /* 0x0024006e0d007388 */ /* 0x000fe20000000800 */
[----:B------:R-:W-:Y:S01]  /*d830*/  F2FP.F16.F32.PACK_AB R102, R103, R102 ;  /* 0x000000666766723e */ /* 0x000fe200000000ff */
[----:B------:R-:W-:Y:S01]  /*d840*/  @!UP0 ULDC UR6, c[0x0][0x2e4] ;  /* 0x0000b90000068ab9 */ /* 0x000fe20000000800 */
[----:B------:R-:W-:Y:S01]  /*d850*/  F2FP.F16.F32.PACK_AB R96, R97, R96 ;  /* 0x000000606160723e */ /* 0x000fe200000000ff */
[----:B------:R-:W-:Y:S01]  /*d860*/  STS [R7+0x2000], R104 ;  /* 0x0020006807007388 */ /* 0x000fe20000000800 */
[----:B------:R-:W-:Y:S01]  /*d870*/  F2FP.F16.F32.PACK_AB R98, R99, R98 ;  /* 0x000000626362723e */ /* 0x000fe200000000ff */
[----:B------:R-:W-:Y:S01]  /*d880*/  @!UP0 ULDC UR9, c[0x0][0x2c4] ;  /* 0x0000b10000098ab9 */ /* 0x000fe20000000800 */
[----:B------:R-:W-:Y:S01]  /*d890*/  F2FP.F16.F32.PACK_AB R10, R10, R92 ;  /* 0x0000005c0a0a723e */ /* 0x000fe200000000ff */
[----:B------:R2:W-:Y:S01]  /*d8a0*/  STS [R7+0x2400], R106 ;  /* 0x0024006a07007388 */ /* 0x0005e20000000800 */
[----:B------:R-:W-:Y:S01]  /*d8b0*/  F2FP.F16.F32.PACK_AB R11, R11, R94 ;  /* 0x0000005e0b0b723e */ /* 0x000fe200000000ff */
[----:B------:R-:W-:Y:S01]  /*d8c0*/  UISETP.NE.OR UP2, UPT, UR4, URZ, !UP1 ;  /* 0x0000003f0400728c */ /* 0x000fe2000cf45670 */
[----:B------:R-:W-:Y:S01]  /*d8d0*/  F2FP.F16.F32.PACK_AB R84, R85, R84 ;  /* 0x000000545554723e */ /* 0x000fe200000000ff */
[----:B------:R-:W-:Y:S01]  /*d8e0*/  STS [R3], R72 ;  /* 0x0000004803007388 */ /* 0x000fe20000000800 */
[----:B------:R-:W-:Y:S01]  /*d8f0*/  F2FP.F16.F32.PACK_AB R86, R87, R86 ;  /* 0x000000565756723e */ /* 0x000fe200000000ff */
[----:B------:R-:W-:Y:S01]  /*d900*/  @!UP0 USEL UR13, UR9, UR6, !UP1 ;  /* 0x00000006090d8287 */ /* 0x000fe2000c800000 */
[----:B------:R-:W3:Y:S01]  /*d910*/  @P0 MUFU.LG2 R12, R12 ;  /* 0x0000000c000c0308 */ /* 0x000ee20000000c00 */
[----:B------:R-:W-:Y:S01]  /*d920*/  STS [R3+0x400], R74 ;  /* 0x0004004a03007388 */ /* 0x000fe20000000800 */
[----:B------:R-:W-:Y:S01]  /*d930*/  @!UP0 ULDC UR4, c[0x0][0x270] ;  /* 0x00009c0000048ab9 */ /* 0x000fe20000000800 */
[----:B------:R-:W-:Y:S01]  /*d940*/  @UP0 UMOV UR7, 0x1 ;  /* 0x0000000100070882 */ /* 0x000fe20000000000 */
[----:B------:R-:W-:Y:S01]  /*d950*/  @!UP0 UIMAD UR7, UR13, UR4, URZ ;  /* 0x000000040d0782a4 */ /* 0x000fe2000f8e023f */
[----:B------:R-:W-:Y:S01]  /*d960*/  STS [R9], R80 ;  /* 0x0000005009007388 */ /* 0x000fe20000000800 */
[----:B------:R-:W-:Y:S01]  /*d970*/  @UP0 ULDC UR12, c[0x0][0x2c0] ;  /* 0x0000b000000c0ab9 */ /* 0x000fe20000000800 */
[----:B------:R-:W-:Y:S01]  /*d980*/  @!UP2 ULDC UR5, c[0x0][0x2c4] ;  /* 0x0000b1000005aab9 */ /* 0x000fe20000000800 */
[----:B------:R-:W-:Y:S01]  /*d990*/  UIMAD UR6, UR11, UR7, URZ ;  /* 0x000000070b0672a4 */ /* 0x000fe2000f8e023f */
[----:B------:R-:W-:Y:S01]  /*d9a0*/  STS [R9+0x400], R82 ;  /* 0x0004005209007388 */ /* 0x000fe20000000800 */
[----:B------:R-:W-:Y:S01]  /*d9b0*/  @!UP0 UMOV UR12, 0x1 ;  /* 0x00000001000c8882 */ /* 0x000fe20000000000 */
[----:B------:R-:W-:-:S02]  /*d9c0*/  @!UP2 UIMAD UR5, UR11, UR5, URZ ;  /* 0x000000050b05a2a4 */ /* 0x000fc4000f8e023f */
[----:B------:R-:W-:Y:S01]  /*d9d0*/  STS [R3+0x2000], R76 ;  /* 0x0020004c03007388 */ /* 0x000fe20000000800 */
[----:B------:R-:W-:Y:S02]  /*d9e0*/  USEL UR6, UR6, URZ, UP2 ;  /* 0x0000003f06067287 */ /* 0x000fe40009000000 */
[----:B------:R-:W-:Y:S01]  /*d9f0*/  UIMAD UR4, UR10, UR12, URZ ;  /* 0x0000000c0a0472a4 */ /* 0x000fe2000f8e023f */
[----:B------:R4:W-:Y:S01]  /*da00*/  STS [R3+0x2400], R78 ;  /* 0x0024004e03007388 */ /* 0x0009e20000000800 */
[C---:B--2---:R-:W-:Y:S01]  /*da10*/  IADD3 R7, R8.reuse, R3, RZ ;  /* 0x0000000308077210 */ /* 0x044fe20007ffe0ff */
[----:B-1----:R-:W-:Y:S01]  /*da20*/  UIMAD UR13, UR8, UR13, UR6 ;  /* 0x0000000d080d72a4 */ /* 0x002fe2000f8e0206 */
[----:B------:R-:W-:Y:S01]  /*da30*/  IADD3 R8, R8, R9, RZ ;  /* 0x0000000908087210 */ /* 0x000fe20007ffe0ff */
[----:B------:R-:W-:Y:S01]  /*da40*/  STS [R9+0x2000], R100 ;  /* 0x0020006409007388 */ /* 0x000fe20000000800 */
[----:B------:R-:W-:Y:S01]  /*da50*/  USHF.L.U32 UR7, UR4, 0x7, URZ ;  /* 0x0000000704077899 */ /* 0x000fe2000800063f */
[----:B---3--:R-:W-:Y:S01]  /*da60*/  @P0 FMUL.FTZ R12, R12, 0.69314718246459960938 ;  /* 0x3f3172180c0c0820 */ /* 0x008fe20000410000 */
[----:B------:R-:W-:Y:S01]  /*da70*/  @!UP2 UMOV UR14, UR5 ;  /* 0x00000005000eac82 */ /* 0x000fe20008000000 */
[----:B------:R1:W-:Y:S01]  /*da80*/  STS [R9+0x2400], R102 ;  /* 0x0024006609007388 */ /* 0x0003e20000000800 */
[----:B------:R-:W-:-:S02]  /*da90*/  USHF.R.S32.HI UR6, URZ, 0x1f, UR13 ;  /* 0x0000001f3f067899 */ /* 0x000fc4000801140d */
[----:B------:R-:W-:Y:S01]  /*daa0*/  @!UP2 USHF.R.S32.HI UR15, URZ, 0x1f, UR5 ;  /* 0x0000001f3f0fa899 */ /* 0x000fe20008011405 */
[----:B------:R-:W-:Y:S01]  /*dab0*/  STS [R7], R96 ;  /* 0x0000006007007388 */ /* 0x000fe20000000800 */
[----:B------:R-:W-:Y:S02]  /*dac0*/  USHF.R.S32.HI UR4, URZ, 0x1f, UR7 ;  /* 0x0000001f3f047899 */ /* 0x000fe40008011407 */
[----:B------:R-:W-:Y:S01]  /*dad0*/  UIADD3 UR13, UP1, UP0, UR7, UR14, UR13 ;  /* 0x0000000e070d7290 */ /* 0x000fe2000f83e00d */
[----:B------:R-:W-:Y:S03]  /*dae0*/  STS [R7+0x400], R98 ;  /* 0x0004006207007388 */ /* 0x000fe60000000800 */
[----:B------:R-:W-:Y:S01]  /*daf0*/  UIADD3.X UR14, UR4, UR15, UR6, UP1, UP0 ;  /* 0x0000000f040e7290 */ /* 0x000fe20008fe0406 */
[----:B------:R-:W-:Y:S04]  /*db00*/  STS [R8], R10 ;  /* 0x0000000a08007388 */ /* 0x000fe80000000800 */
[----:B------:R2:W-:Y:S01]  /*db10*/  STS [R0], R11 ;  /* 0x0000000b00007388 */ /* 0x0005e20000000800 */
[----:B----4-:R3:W4:Y:S03]  /*db20*/  @P5 MUFU.LG2 R3, R2 ;  /* 0x0000000200035308 */ /* 0x0107260000000c00 */
[----:B------:R-:W-:Y:S04]  /*db30*/  STS [R7+0x2000], R84 ;  /* 0x0020005407007388 */ /* 0x000fe80000000800 */
[----:B------:R-:W-:Y:S01]  /*db40*/  STS [R7+0x2400], R86 ;  /* 0x0024005607007388 */ /* 0x000fe20000000800 */
[----:B-1----:R-:W1:Y:S03]  /*db50*/  @P3 LDC R9, c[0x0][0x2e8] ;  /* 0x0000ba00ff093b82 */ /* 0x002e660000000800 */
[----:B------:R5:W-:Y:S04]  /*db60*/  STS [R8+0x2000], R88 ;  /* 0x0020005808007388 */ /* 0x000be80000000800 */
[----:B------:R5:W-:Y:S01]  /*db70*/  STS [R0+0x2000], R90 ;  /* 0x0020005a00007388 */ /* 0x000be20000000800 */
[----:B---3--:R-:W3:Y:S01]  /*db80*/  @P5 LDC R2, c[0x0][0x2e8] ;  /* 0x0000ba00ff025b82 */ /* 0x008ee20000000800 */
[----:B----4-:R-:W-:Y:S01]  /*db90*/  @P5 FMUL.FTZ R3, R3, 0.69314718246459960938 ;  /* 0x3f31721803035820 */ /* 0x010fe20000410000 */
[----:B--2---:R2:W4:Y:S06]  /*dba0*/  @P3 MUFU.LG2 R11, R5 ;  /* 0x00000005000b3308 */ /* 0x00452c0000000c00 */
[----:B------:R-:W1:Y:S02]  /*dbb0*/  @P4 LDC R10, c[0x0][0x2e8] ;  /* 0x0000ba00ff0a4b82 */ /* 0x000e640000000800 */
[----:B-----5:R-:W5:Y:S01]  /*dbc0*/  @P4 MUFU.LG2 R8, R6 ;  /* 0x0000000600084308 */ /* 0x020f620000000c00 */
[----:B------:R-:W-:-:S05]  /*dbd0*/  MOV R0, 0x7f800000 ;  /* 0x7f80000000007802 */ /* 0x000fca0000000f00 */
[----:B--2---:R-:W2:Y:S01]  /*dbe0*/  @P0 LDC R5, c[0x0][0x2e8] ;  /* 0x0000ba00ff050b82 */ /* 0x004ea20000000800 */
[----:B---3--:R-:W-:Y:S01]  /*dbf0*/  @P5 FFMA.FTZ R0, R136, R2, R3 ;  /* 0x0000000288005223 */ /* 0x008fe20000010003 */
[----:B----4-:R-:W-:-:S04]  /*dc00*/  @P3 FMUL.FTZ R11, R11, 0.69314718246459960938 ;  /* 0x3f3172180b0b3820 */ /* 0x010fc80000410000 */
[----:B-1----:R-:W-:Y:S02]  /*dc10*/  @P3 FFMA.FTZ R14, R134, R9, R11 ;  /* 0x00000009860e3223 */ /* 0x002fe4000001000b */
[----:B------:R-:W1:Y:S01]  /*dc20*/  LDC.64 R2, c[0x0][0x2a0] ;  /* 0x0000a800ff027b82 */ /* 0x000e620000000a00 */
[----:B-----5:R-:W-:-:S07]  /*dc30*/  @P4 FMUL.FTZ R8, R8, 0.69314718246459960938 ;  /* 0x3f31721808084820 */ /* 0x020fce0000410000 */
[----:B------:R-:W3:Y:S01]  /*dc40*/  LDC.64 R6, c[0x0][0x290] ;  /* 0x0000a400ff067b82 */ /* 0x000ee20000000a00 */
[----:B------:R-:W-:Y:S01]  /*dc50*/  @P4 FFMA.FTZ R16, R135, R10, R8 ;  /* 0x0000000a87104223 */ /* 0x000fe20000010008 */
[----:B--2---:R-:W-:-:S06]  /*dc60*/  @P0 FFMA.FTZ R15, R133, R5, R12 ;  /* 0x00000005850f0223 */ /* 0x004fcc000001000c */
[----:B------:R-:W-:Y:S06]  /*dc70*/  BAR.SYNC.DEFER_BLOCKING 0x0 ;  /* 0x0000000000007b1d */ /* 0x000fec0000010000 */
[----:B------:R-:W-:Y:S05]  /*dc80*/  @P6 BRA `(.L_x_738) ;  /* 0x0000000000a46947 */ /* 0x000fea0003800000 */
[----:B------:R-:W-:Y:S01]  /*dc90*/  SHF.R.S32.HI R5, RZ, 0x1f, R4 ;  /* 0x0000001fff057819 */ /* 0x000fe20000011404 */
[----:B------:R-:W-:-:S03]  /*dca0*/  UIMAD UR4, UR10, -0x80, UR9 ;  /* 0xffffff800a0478a4 */ /* 0x000fc6000f8e0209 */
[----:B------:R-:W-:-:S04]  /*dcb0*/  LEA.HI R5, R5, R4, RZ, 0x2 ;  /* 0x0000000405057211 */ /* 0x000fc800078f10ff */
[----:B------:R-:W-:-:S05]  /*dcc0*/  LOP3.LUT R5, R5, 0xffffffc, RZ, 0xc0, !PT ;  /* 0x0ffffffc05057812 */ /* 0x000fca00078ec0ff */
[----:B------:R-:W-:-:S04]  /*dcd0*/  IMAD.IADD R5, R4, 0x1, -R5 ;  /* 0x0000000104057824 */ /* 0x000fc800078e0a05 */
        /* <DEDUP_REMOVED lines=8> */
[----:B------:R-:W2:Y:S01]  /*dd60*/  @!P6 LDC.64 R12, c[0x0][0x2b0] ;  /* 0x0000ac00ff0ceb82 */ /* 0x000ea20000000a00 */
[----:B------:R-:W-:-:S03]  /*dd70*/  @!P6 IMAD R17, R17, UR12, RZ ;  /* 0x0000000c1111ec24 */ /* 0x000fc6000f8e02ff */
[----:B------:R-:W-:Y:S02]  /*dd80*/  @!P5 IMAD R21, R21, UR12, RZ ;  /* 0x0000000c1515dc24 */ /* 0x000fe4000f8e02ff */
[----:B------:R-:W-:Y:S01]  /*dd90*/  @!P6 IADD3 R18, P0, R17, UR13, RZ ;  /* 0x0000000d1112ec10 */ /* 0x000fe2000ff1e0ff */
[----:B------:R-:W-:Y:S01]  /*dda0*/  @!P4 IMAD R20, R20, UR12, RZ ;  /* 0x0000000c1414cc24 */ /* 0x000fe2000f8e02ff */
[----:B------:R-:W4:Y:S01]  /*ddb0*/  @!P5 LDC.64 R10, c[0x0][0x2b0] ;  /* 0x0000ac00ff0adb82 */ /* 0x000f220000000a00 */
[----:B------:R-:W-:Y:S01]  /*ddc0*/  @!P3 IMAD R19, R19, UR12, RZ ;  /* 0x0000000c1313bc24 */ /* 0x000fe2000f8e02ff */
[----:B------:R-:W-:-:S06]  /*ddd0*/  @!P6 LEA.HI.X.SX32 R17, R17, UR14, 0x1, P0 ;  /* 0x0000000e1111ec11 */ /* 0x000fcc00080f0eff */
[----:B------:R-:W5:Y:S08]  /*dde0*/  @!P4 LDC.64 R8, c[0x0][0x2b0] ;  /* 0x0000ac00ff08cb82 */ /* 0x000f700000000a00 */
[----:B------:R-:W1:Y:S01]  /*ddf0*/  @!P3 LDC.64 R4, c[0x0][0x2b0] ;  /* 0x0000ac00ff04bb82 */ /* 0x000e620000000a00 */
[----:B--2---:R-:W-:Y:S02]  /*de00*/  @!P6 LEA R22, P1, R18, R12, 0x2 ;  /* 0x0000000c1216e211 */ /* 0x004fe400078210ff */
[----:B------:R-:W-:-:S02]  /*de10*/  @!P5 IADD3 R12, P0, R21, UR13, RZ ;  /* 0x0000000d150cdc10 */ /* 0x000fc4000ff1e0ff */
[----:B------:R-:W-:Y:S02]  /*de20*/  @!P6 LEA.HI.X R23, R18, R13, R17, 0x2, P1 ;  /* 0x0000000d1217e211 */ /* 0x000fe400008f1411 */
[----:B------:R-:W-:Y:S02]  /*de30*/  @!P5 LEA.HI.X.SX32 R21, R21, UR14, 0x1, P0 ;  /* 0x0000000e1515dc11 */ /* 0x000fe400080f0eff */
[----:B----4-:R-:W-:Y:S01]  /*de40*/  @!P5 LEA R24, P2, R12, R10, 0x2 ;  /* 0x0000000a0c18d211 */ /* 0x010fe200078410ff */
[----:B------:R2:W-:Y:S01]  /*de50*/  @!P6 STG.E desc[UR30][R22.64], R0 ;  /* 0x000000001600e986 */ /* 0x0005e2000c10191e */
[C---:B------:R-:W-:Y:S02]  /*de60*/  @!P4 IADD3 R10, P1, R20.reuse, UR13, RZ ;  /* 0x0000000d140acc10 */ /* 0x040fe4000ff3e0ff */
[----:B------:R-:W-:Y:S02]  /*de70*/  @!P3 IADD3 R13, P0, R19, UR13, RZ ;  /* 0x0000000d130dbc10 */ /* 0x000fe4000ff1e0ff */
[----:B------:R-:W-:-:S02]  /*de80*/  @!P4 LEA.HI.X.SX32 R20, R20, UR14, 0x1, P1 ;  /* 0x0000000e1414cc11 */ /* 0x000fc400088f0eff */
[----:B------:R-:W-:Y:S02]  /*de90*/  @!P3 LEA.HI.X.SX32 R19, R19, UR14, 0x1, P0 ;  /* 0x0000000e1313bc11 */ /* 0x000fe400080f0eff */
[----:B-----5:R-:W-:Y:S02]  /*dea0*/  @!P4 LEA R8, P1, R10, R8, 0x2 ;  /* 0x000000080a08c211 */ /* 0x020fe400078210ff */
[----:B------:R-:W-:Y:S02]  /*deb0*/  @!P5 LEA.HI.X R25, R12, R11, R21, 0x2, P2 ;  /* 0x0000000b0c19d211 */ /* 0x000fe400010f1415 */
[----:B------:R-:W-:Y:S02]  /*dec0*/  @!P4 LEA.HI.X R9, R10, R9, R20, 0x2, P1 ;  /* 0x000000090a09c211 */ /* 0x000fe400008f1414 */
[C---:B-1----:R-:W-:Y:S01]  /*ded0*/  @!P3 LEA R4, P0, R13.reuse, R4, 0x2 ;  /* 0x000000040d04b211 */ /* 0x042fe200078010ff */
[----:B------:R2:W-:Y:S03]  /*dee0*/  @!P5 STG.E desc[UR30][R24.64], R16 ;  /* 0x000000101800d986 */ /* 0x0005e6000c10191e */
[----:B------:R-:W-:Y:S01]  /*def0*/  @!P3 LEA.HI.X R5, R13, R5, R19, 0x2, P0 ;  /* 0x000000050d05b211 */ /* 0x000fe200000f1413 */
[----:B------:R2:W-:Y:S04]  /*df00*/  @!P4 STG.E desc[UR30][R8.64], R14 ;  /* 0x0000000e0800c986 */ /* 0x0005e8000c10191e */
[----:B------:R2:W-:Y:S04]  /*df10*/  @!P3 STG.E desc[UR30][R4.64], R15 ;  /* 0x0000000f0400b986 */ /* 0x0005e8000c10191e */
.L_x_738:
[----:B------:R-:W-:Y:S05]  /*df20*/  BSYNC B0 ;  /* 0x0000000000007941 */ /* 0x000fea0003800000 */
.L_x_737:
[----:B------:R-:W-:Y:S01]  /*df30*/  USHF.R.S32.HI UR4, URZ, 0x1f, UR11 ;  /* 0x0000001f3f047899 */ /* 0x000fe2000801140b */
[--C-:B--2---:R-:W-:Y:S01]  /*df40*/  SHF.R.S32.HI R5, RZ, 0x1f, R192.reuse ;  /* 0x0000001fff057819 */ /* 0x104fe200000114c0 */
[----:B------:R-:W-:Y:S01]  /*df50*/  IMAD.MOV.U32 R4, RZ, RZ, R192 ;  /* 0x000000ffff047224 */ /* 0x000fe200078e00c0 */
[----:B------:R-:W-:Y:S01]  /*df60*/  ULDC.64 UR6, c[0x0][0x298] ;  /* 0x0000a60000067ab9 */ /* 0x000fe20000000a00 */
[----:B------:R-:W2:Y:S02]  /*df70*/  LDS.128 R8, [R187] ;  /* 0x00000000bb087984 */ /* 0x000ea40000000c00 */
[C---:B---3--:R-:W-:Y:S01]  /*df80*/  IMAD R0, R6.reuse, UR4, RZ ;  /* 0x0000000406007c24 */ /* 0x048fe2000f8e02ff */
[----:B------:R-:W-:Y:S01]  /*df90*/  USHF.R.S32.HI UR4, URZ, 0x1f, UR8 ;  /* 0x0000001f3f047899 */ /* 0x000fe20008011408 */
[----:B------:R-:W-:Y:S01]  /*dfa0*/  IMAD.WIDE.U32 R4, R6, UR11, R4 ;  /* 0x0000000b06047c25 */ /* 0x000fe2000f8e0004 */
[----:B------:R-:W-:Y:S03]  /*dfb0*/  LDS.128 R28, [R187+0x1000] ;  /* 0x00100000bb1c7984 */ /* 0x000fe60000000c00 */
[----:B------:R-:W-:Y:S01]  /*dfc0*/  IMAD R7, R7, UR11, R0 ;  /* 0x0000000b07077c24 */ /* 0x000fe2000f8e0200 */
[----:B------:R-:W-:Y:S01]  /*dfd0*/  LDS.128 R24, [R187+0x1800] ;  /* 0x00180000bb187984 */ /* 0x000fe20000000c00 */
[----:B-1----:R-:W-:Y:S01]  /*dfe0*/  IMAD R0, R2, UR4, RZ ;  /* 0x0000000402007c24 */ /* 0x002fe2000f8e02ff */
[----:B------:R-:W-:Y:S01]  /*dff0*/  ULDC.64 UR4, c[0x0][0x280] ;  /* 0x0000a00000047ab9 */ /* 0x000fe20000000a00 */
[----:B------:R-:W-:Y:S01]  /*e000*/  IMAD.IADD R5, R5, 0x1, R7 ;  /* 0x0000000105057824 */ /* 0x000fe200078e0207 */
[----:B------:R-:W-:Y:S01]  /*e010*/  LDS.128 R20, [R187+0x2000] ;  /* 0x00200000bb147984 */ /* 0x000fe20000000c00 */
[----:B------:R-:W-:-:S02]  /*e020*/  IMAD R3, R3, UR8, R0 ;  /* 0x0000000803037c24 */ /* 0x000fc4000f8e0200 */
[----:B------:R-:W-:Y:S01]  /*e030*/  IMAD.WIDE.U32 R4, R2, UR8, R4 ;  /* 0x0000000802047c25 */ /* 0x000fe2000f8e0004 */
[----:B------:R-:W-:Y:S03]  /*e040*/  LDS.128 R16, [R187+0x2800] ;  /* 0x00280000bb107984 */ /* 0x000fe60000000c00 */
[----:B------:R-:W-:Y:S01]  /*e050*/  IMAD R0, R197, UR6, RZ ;  /* 0x00000006c5007c24 */ /* 0x000fe2000f8e02ff */
[----:B------:R-:W-:Y:S01]  /*e060*/  LDS.128 R12, [R187+0x3000] ;  /* 0x00300000bb0c7984 */ /* 0x000fe20000000c00 */
[----:B------:R-:W-:Y:S02]  /*e070*/  IMAD.IADD R3, R5, 0x1, R3 ;  /* 0x0000000105037824 */ /* 0x000fe400078e0203 */
[----:B------:R-:W-:Y:S01]  /*e080*/  IMAD.MOV.U32 R2, RZ, RZ, R4 ;  /* 0x000000ffff027224 */ /* 0x000fe200078e0004 */
[----:B------:R-:W-:Y:S01]  /*e090*/  LDS.128 R32, [R187+0x3800] ;  /* 0x00380000bb207984 */ /* 0x000fe20000000c00 */
[----:B------:R-:W-:-:S02]  /*e0a0*/  IMAD R0, R196, UR7, R0 ;  /* 0x00000007c4007c24 */ /* 0x000fc4000f8e0200 */
[----:B------:R-:W-:Y:S01]  /*e0b0*/  IMAD.WIDE.U32 R196, R196, UR6, R2 ;  /* 0x00000006c4c47c25 */ /* 0x000fe2000f8e0002 */
[----:B------:R-:W1:Y:S03]  /*e0c0*/  LDS.128 R4, [R187+0x800] ;  /* 0x00080000bb047984 */ /* 0x000e660000000c00 */
[----:B------:R-:W-:Y:S01]  /*e0d0*/  IMAD.IADD R0, R197, 0x1, R0 ;  /* 0x00000001c5007824 */ /* 0x000fe200078e0200 */
[C---:B------:R-:W-:Y:S01]  /*e0e0*/  LEA R2, P0, R196.reuse, UR4, 0x1 ;  /* 0x00000004c4027c11 */ /* 0x040fe2000f8008ff */
[----:B------:R-:W-:Y:S02]  /*e0f0*/  USHF.L.U32 UR4, UR6, 0x5, URZ ;  /* 0x0000000506047899 */ /* 0x000fe4000800063f */
[----:B------:R-:W-:Y:S01]  /*e100*/  USHF.L.U64.HI UR6, UR6, 0x5, UR7 ;  /* 0x0000000506067899 */ /* 0x000fe20008010207 */
[----:B------:R-:W-:-:S03]  /*e110*/  LEA.HI.X R3, R196, UR5, R0, 0x1, P0 ;  /* 0x00000005c4037c11 */ /* 0x000fc600080f0c00 */
[----:B------:R-:W-:Y:S02]  /*e120*/  IADD3 R44, P0, R2, UR4, RZ ;  /* 0x00000004022c7c10 */ /* 0x000fe4000ff1e0ff */
[----:B--2---:R2:W-:Y:S02]  /*e130*/  STG.E.128 desc[UR30][R2.64], R8 ;  /* 0x0000000802007986 */ /* 0x0045e4000c101d1e */
[----:B------:R-:W-:Y:S02]  /*e140*/  IADD3.X R45, R3, UR6, RZ, P0, !PT ;  /* 0x00000006032d7c10 */ /* 0x000fe400087fe4ff */
[----:B------:R-:W-:-:S04]  /*e150*/  IADD3 R42, P0, R44, UR4, RZ ;  /* 0x000000042c2a7c10 */ /* 0x000fc8000ff1e0ff */
[----:B------:R-:W-:Y:S02]  /*e160*/  IADD3.X R43, R45, UR6, RZ, P0, !PT ;  /* 0x000000062d2b7c10 */ /* 0x000fe400087fe4ff */
[----:B------:R-:W-:-:S04]  /*e170*/  IADD3 R40, P0, R42, UR4, RZ ;  /* 0x000000042a287c10 */ /* 0x000fc8000ff1e0ff */
[----:B------:R-:W-:Y:S02]  /*e180*/  IADD3.X R41, R43, UR6, RZ, P0, !PT ;  /* 0x000000062b297c10 */ /* 0x000fe400087fe4ff */
[----:B------:R-:W-:-:S04]  /*e190*/  IADD3 R38, P0, R40, UR4, RZ ;  /* 0x0000000428267c10 */ /* 0x000fc8000ff1e0ff */
[----:B------:R-:W-:Y:S02]  /*e1a0*/  IADD3.X R39, R41, UR6, RZ, P0, !PT ;  /* 0x0000000629277c10 */ /* 0x000fe400087fe4ff */
[----:B------:R-:W-:-:S04]  /*e1b0*/  IADD3 R36, P0, R38, UR4, RZ ;  /* 0x0000000426247c10 */ /* 0x000fc8000ff1e0ff */
[----:B------:R-:W-:Y:S01]  /*e1c0*/  IADD3.X R37, R39, UR6, RZ, P0, !PT ;  /* 0x0000000627257c10 */ /* 0x000fe200087fe4ff */
[----:B-1----:R1:W-:Y:S04]  /*e1d0*/  STG.E.128 desc[UR30][R44.64], R4 ;  /* 0x000000042c007986 */ /* 0x0023e8000c101d1e */
[----:B------:R-:W-:Y:S01]  /*e1e0*/  STG.E.128 desc[UR30][R42.64], R28 ;  /* 0x0000001c2a007986 */ /* 0x000fe2000c101d1e */
[----:B--2---:R-:W-:-:S03]  /*e1f0*/  IADD3 R2, P0, R36, UR4, RZ ;  /* 0x0000000424027c10 */ /* 0x004fc6000ff1e0ff */
[----:B------:R-:W-:Y:S01]  /*e200*/  STG.E.128 desc[UR30][R40.64], R24 ;  /* 0x0000001828007986 */ /* 0x000fe2000c101d1e */
[----:B------:R-:W-:-:S03]  /*e210*/  IADD3.X R3, R37, UR6, RZ, P0, !PT ;  /* 0x0000000625037c10 */ /* 0x000fc600087fe4ff */
[----:B------:R-:W-:Y:S04]  /*e220*/  STG.E.128 desc[UR30][R38.64], R20 ;  /* 0x0000001426007986 */ /* 0x000fe8000c101d1e */
[----:B------:R-:W-:Y:S04]  /*e230*/  STG.E.128 desc[UR30][R36.64], R16 ;  /* 0x0000001024007986 */ /* 0x000fe8000c101d1e */
[----:B------:R-:W-:Y:S01]  /*e240*/  STG.E.128 desc[UR30][R2.64], R12 ;  /* 0x0000000c02007986 */ /* 0x000fe2000c101d1e */
[----:B-1----:R-:W-:-:S04]  /*e250*/  IADD3 R4, P0, R2, UR4, RZ ;  /* 0x0000000402047c10 */ /* 0x002fc8000ff1e0ff */
[----:B------:R-:W-:-:S05]  /*e260*/  IADD3.X R5, R3, UR6, RZ, P0, !PT ;  /* 0x0000000603057c10 */ /* 0x000fca00087fe4ff */
[----:B------:R-:W-:Y:S01]  /*e270*/  STG.E.128 desc[UR30][R4.64], R32 ;  /* 0x0000002004007986 */ /* 0x000fe2000c101d1e */
[----:B------:R-:W-:Y:S05]  /*e280*/  EXIT ;  /* 0x000000000000794d */ /* 0x000fea0003800000 */
.L_x_728:
[----:B------:R-:W-:Y:S01]  /*e290*/  LEA.HI R2, R4, R119, RZ, 0x3 ;  /* 0x0000007704027211 */ /* 0x000fe200078f18ff */
[----:B------:R-:W-:Y:S01]  /*e2a0*/  ULDC.U8 UR8, c[0x0][0x3d9] ;  /* 0x0000f64000087ab9 */ /* 0x000fe20000000000 */
[----:B------:R-:W-:Y:S01]  /*e2b0*/  SHF.R.S32.HI R3, RZ, 0x1f, R15 ;  /* 0x0000001fff037819 */ /* 0x000fe2000001140f */
[----:B------:R-:W-:Y:S01]  /*e2c0*/  UISETP.NE.AND UP1, UPT, UR8, URZ, UPT ;  /* 0x0000003f0800728c */ /* 0x000fe2000bf25270 */
[----:B------:R-:W-:Y:S01]  /*e2d0*/  LOP3.LUT R4, R2, 0x1ffffff8, RZ, 0xc0, !PT ;  /* 0x1ffffff802047812 */ /* 0x000fe200078ec0ff */
[----:B------:R-:W-:Y:S01]  /*e2e0*/  ULDC.64 UR4, c[0x0][0x290] ;  /* 0x0000a40000047ab9 */ /* 0x000fe20000000a00 */
[----:B------:R-:W-:Y:S01]  /*e2f0*/  ULDC.U8 UR10, c[0x0][0x3d8] ;  /* 0x0000f600000a7ab9 */ /* 0x000fe20000000000 */
[----:B------:R-:W-:Y:S01]  /*e300*/  IMAD R3, R3, UR4, RZ ;  /* 0x0000000403037c24 */ /* 0x000fe2000f8e02ff */
[----:B------:R-:W-:Y:S01]  /*e310*/  SHF.R.S32.HI R2, RZ, 0x3, R2 ;  /* 0x00000003ff027819 */ /* 0x000fe20000011402 */
[----:B------:R-:W-:Y:S01]  /*e320*/  IMAD.IADD R4, R119, 0x1, -R4 ;  /* 0x0000000177047824 */ /* 0x000fe200078e0a04 */
[----:B------:R-:W-:Y:S01]  /*e330*/  SHF.R.S32.HI R0, RZ, 0x1f, R9 ;  /* 0x0000001fff007819 */ /* 0x000fe20000011409 */
[C---:B------:R-:W-:Y:S01]  /*e340*/  IMAD R3, R15.reuse, UR5, R3 ;  /* 0x000000050f037c24 */ /* 0x040fe2000f8e0203 */
[----:B------:R-:W-:Y:S01]  /*e350*/  ISETP.NE.AND P1, PT, RZ, UR10, PT ;  /* 0x0000000aff007c0c */ /* 0x000fe2000bf25270 */
[----:B------:R-:W-:Y:S01]  /*e360*/  IMAD.SHL.U32 R4, R4, 0x8, RZ ;  /* 0x0000000804047824 */ /* 0x000fe200078e00ff */
[----:B------:R-:W-:Y:S01]  /*e370*/  @!UP1 UISETP.NE.AND UP0, UPT, UR10, URZ, UPT ;  /* 0x0000003f0a00928c */ /* 0x000fe2000bf05270 */
[----:B------:R-:W-:Y:S01]  /*e380*/  BSSY B0, `(.L_x_739) ;  /* 0x0000052000007945 */ /* 0x000fe20003800000 */
[----:B------:R-:W-:Y:S01]  /*e390*/  @UP1 ULDC UR9, c[0x0][0x2c0] ;  /* 0x0000b00000091ab9 */ /* 0x000fe20000000800 */
[----:B------:R-:W-:Y:S01]  /*e3a0*/  @!UP1 ULDC UR7, c[0x0][0x2e4] ;  /* 0x0000b90000079ab9 */ /* 0x000fe20000000800 */
[--C-:B------:R-:W-:Y:S01]  /*e3b0*/  SHF.R.S32.HI R5, RZ, 0x1f, R4.reuse ;  /* 0x0000001fff057819 */ /* 0x100fe20000011404 */
[----:B------:R-:W-:Y:S01]  /*e3c0*/  @UP1 UIMAD UR9, UR23, UR9, URZ ;  /* 0x00000009170912a4 */ /* 0x000fe2000f8e023f */
[----:B------:R-:W-:Y:S01]  /*e3d0*/  ISETP.EQ.AND P1, PT, RZ, UR8, P1 ;  /* 0x00000008ff007c0c */ /* 0x000fe20008f22270 */
[----:B------:R-:W-:Y:S01]  /*e3e0*/  @!UP1 USEL UR9, UR23, UR7, !UP0 ;  /* 0x0000000717099287 */ /* 0x000fe2000c000000 */
[----:B------:R-:W-:Y:S01]  /*e3f0*/  IMAD.WIDE.U32 R4, R15, UR4, R4 ;  /* 0x000000040f047c25 */ /* 0x000fe2000f8e0004 */
[----:B------:R-:W-:-:S03]  /*e400*/  ULDC.64 UR4, c[0x0][0x2a0] ;  /* 0x0000a80000047ab9 */ /* 0x000fc60000000a00 */
[----:B------:R-:W-:Y:S01]  /*e410*/  IMAD.IADD R5, R3, 0x1, R5 ;  /* 0x0000000103057824 */ /* 0x000fe200078e0205 */
[----:B------:R-:W-:Y:S01]  /*e420*/  SHF.R.S32.HI R3, RZ, 0x1f, R2 ;  /* 0x0000001fff037819 */ /* 0x000fe20000011402 */
[----:B------:R-:W-:Y:S02]  /*e430*/  IMAD R0, R0, UR4, RZ ;  /* 0x0000000400007c24 */ /* 0x000fe4000f8e02ff */
[----:B------:R-:W-:Y:S01]  /*e440*/  IMAD.WIDE.U32 R6, R9, UR4, R4 ;  /* 0x0000000409067c25 */ /* 0x000fe2000f8e0004 */
[----:B------:R-:W-:Y:S01]  /*e450*/  @UP1 UMOV UR4, 0x1 ;  /* 0x0000000100041882 */ /* 0x000fe20000000000 */
[----:B------:R-:W-:Y:S02]  /*e460*/  @!UP1 UIMAD UR4, UR9, UR6, URZ ;  /* 0x00000006090492a4 */ /* 0x000fe4000f8e023f */
[----:B------:R-:W-:Y:S01]  /*e470*/  IMAD.WIDE R10, R122, 0x80, R2 ;  /* 0x000000807a0a7825 */ /* 0x000fe200078e0202 */
[----:B------:R-:W-:-:S03]  /*e480*/  ULDC.64 UR6, c[0x0][0x298] ;  /* 0x0000a60000067ab9 */ /* 0x000fc60000000a00 */
[----:B------:R-:W-:Y:S02]  /*e490*/  IMAD R0, R9, UR5, R0 ;  /* 0x0000000509007c24 */ /* 0x000fe4000f8e0200 */
[----:B------:R-:W-:Y:S02]  /*e4a0*/  IMAD R4, R11, UR6, RZ ;  /* 0x000000060b047c24 */ /* 0x000fe4000f8e02ff */
[----:B------:R-:W-:Y:S02]  /*e4b0*/  IMAD.IADD R7, R0, 0x1, R7 ;  /* 0x0000000100077824 */ /* 0x000fe400078e0207 */
[----:B------:R-:W-:Y:S01]  /*e4c0*/  IMAD R0, R15, UR4, RZ ;  /* 0x000000040f007c24 */ /* 0x000fe2000f8e02ff */
[----:B------:R-:W-:Y:S01]  /*e4d0*/  ULDC.64 UR4, c[0x0][0x280] ;  /* 0x0000a00000047ab9 */ /* 0x000fe20000000a00 */
[C---:B------:R-:W-:Y:S01]  /*e4e0*/  IMAD R4, R10.reuse, UR7, R4 ;  /* 0x000000070a047c24 */ /* 0x040fe2000f8e0204 */
[----:B------:R-:W-:Y:S01]  /*e4f0*/  USHF.L.U64.HI UR7, UR6, 0x5, UR7 ;  /* 0x0000000506077899 */ /* 0x000fe20008010207 */
[----:B------:R-:W-:Y:S01]  /*e500*/  IMAD.WIDE.U32 R10, R10, UR6, R6 ;  /* 0x000000060a0a7c25 */ /* 0x000fe2000f8e0006 */
[----:B------:R-:W-:-:S03]  /*e510*/  SEL R0, R0, RZ, !P1 ;  /* 0x000000ff00007207 */ /* 0x000fc60004800000 */
[----:B------:R-:W-:Y:S01]  /*e520*/  IMAD.IADD R4, R4, 0x1, R11 ;  /* 0x0000000104047824 */ /* 0x000fe200078e020b */
[C---:B------:R-:W-:Y:S01]  /*e530*/  LEA R6, P0, R10.reuse, UR4, 0x1 ;  /* 0x000000040a067c11 */ /* 0x040fe2000f8008ff */
[----:B------:R-:W-:Y:S01]  /*e540*/  USHF.L.U32 UR4, UR6, 0x5, URZ ;  /* 0x0000000506047899 */ /* 0x000fe2000800063f */
[----:B------:R-:W-:Y:S02]  /*e550*/  IMAD R9, R9, UR9, R0 ;  /* 0x0000000909097c24 */ /* 0x000fe4000f8e0200 */
[----:B------:R-:W-:Y:S01]  /*e560*/  IMAD R0, R15, UR23, RZ ;  /* 0x000000170f007c24 */ /* 0x000fe2000f8e02ff */
[----:B------:R-:W-:Y:S01]  /*e570*/  LEA.HI.X R7, R10, UR5, R4, 0x1, P0 ;  /* 0x000000050a077c11 */ /* 0x000fe200080f0c04 */
[----:B------:R-:W-:Y:S01]  /*e580*/  @UP1 ULDC UR6, c[0x0][0x2c0] ;  /* 0x0000b00000061ab9 */ /* 0x000fe20000000800 */
[----:B------:R-:W-:Y:S01]  /*e590*/  IADD3 R10, P0, R6, UR4, RZ ;  /* 0x00000004060a7c10 */ /* 0x000fe2000ff1e0ff */
[----:B------:R-:W-:Y:S01]  /*e5a0*/  @!UP1 UMOV UR6, 0x1 ;  /* 0x0000000100069882 */ /* 0x000fe20000000000 */
[----:B------:R-:W-:Y:S01]  /*e5b0*/  SHF.R.S32.HI R4, RZ, 0x1f, R0 ;  /* 0x0000001fff047819 */ /* 0x000fe20000011400 */
[----:B------:R-:W-:Y:S01]  /*e5c0*/  IMAD R5, R124, UR6, RZ ;  /* 0x000000067c057c24 */ /* 0x000fe2000f8e02ff */
[----:B------:R-:W-:Y:S01]  /*e5d0*/  SEL R0, R0, RZ, P1 ;  /* 0x000000ff00007207 */ /* 0x000fe20000800000 */
[----:B------:R-:W-:Y:S01]  /*e5e0*/  STG.E.128 desc[UR30][R6.64], RZ ;  /* 0x000000ff06007986 */ /* 0x000fe2000c101d1e */
[----:B------:R-:W-:-:S02]  /*e5f0*/  IADD3.X R11, R7, UR7, RZ, P0, !PT ;  /* 0x00000007070b7c10 */ /* 0x000fc400087fe4ff */
[----:B------:R-:W-:Y:S02]  /*e600*/  IADD3 R8, P0, R10, UR4, RZ ;  /* 0x000000040a087c10 */ /* 0x000fe4000ff1e0ff */
[--C-:B------:R-:W-:Y:S01]  /*e610*/  IADD3 R0, P3, P2, R5, R0, R9.reuse ;  /* 0x0000000005007210 */ /* 0x100fe20007a7e009 */
[----:B------:R1:W-:Y:S01]  /*e620*/  STG.E.128 desc[UR30][R10.64], RZ ;  /* 0x000000ff0a007986 */ /* 0x0003e2000c101d1e */
[----:B------:R-:W-:Y:S02]  /*e630*/  SHF.R.S32.HI R12, RZ, 0x1f, R9 ;  /* 0x0000001fff0c7819 */ /* 0x000fe40000011409 */
[----:B------:R-:W-:Y:S02]  /*e640*/  IADD3.X R9, R11, UR7, RZ, P0, !PT ;  /* 0x000000070b097c10 */ /* 0x000fe400087fe4ff */
[----:B------:R-:W-:Y:S02]  /*e650*/  SEL R4, R4, RZ, P1 ;  /* 0x000000ff04047207 */ /* 0x000fe40000800000 */
[----:B------:R-:W-:Y:S01]  /*e660*/  SHF.R.S32.HI R5, RZ, 0x1f, R5 ;  /* 0x0000001fff057819 */ /* 0x000fe20000011405 */
[----:B------:R2:W-:Y:S01]  /*e670*/  STG.E.128 desc[UR30][R8.64], RZ ;  /* 0x000000ff08007986 */ /* 0x0005e2000c101d1e */
[----:B------:R-:W-:-:S02]  /*e680*/  IADD3 R14, P0, R8, UR4, RZ ;  /* 0x00000004080e7c10 */ /* 0x000fc4000ff1e0ff */
[----:B------:R-:W-:Y:S02]  /*e690*/  IADD3.X R4, R5, R4, R12, P3, P2 ;  /* 0x0000000405047210 */ /* 0x000fe40001fe440c */
[----:B------:R-:W-:Y:S02]  /*e6a0*/  IADD3.X R15, R9, UR7, RZ, P0, !PT ;  /* 0x00000007090f7c10 */ /* 0x000fe400087fe4ff */
[----:B------:R-:W-:Y:S02]  /*e6b0*/  IADD3 R12, P0, R14, UR4, RZ ;  /* 0x000000040e0c7c10 */ /* 0x000fe4000ff1e0ff */
[----:B------:R-:W-:Y:S01]  /*e6c0*/  LOP3.LUT P1, RZ, R119, 0x7, RZ, 0xc0, !PT ;  /* 0x0000000777ff7812 */ /* 0x000fe2000782c0ff */
[----:B------:R3:W-:Y:S01]  /*e6d0*/  STG.E.128 desc[UR30][R14.64], RZ ;  /* 0x000000ff0e007986 */ /* 0x0007e2000c101d1e */
[----:B------:R-:W-:Y:S02]  /*e6e0*/  IADD3.X R13, R15, UR7, RZ, P0, !PT ;  /* 0x000000070f0d7c10 */ /* 0x000fe400087fe4ff */
[----:B------:R-:W-:-:S02]  /*e6f0*/  IADD3 R16, P0, R12, UR4, RZ ;  /* 0x000000040c107c10 */ /* 0x000fc4000ff1e0ff */
[----:B------:R-:W-:Y:S01]  /*e700*/  IADD3 R124, -R124, UR23, RZ ;  /* 0x000000177c7c7c10 */ /* 0x000fe2000fffe1ff */
[----:B------:R4:W-:Y:S01]  /*e710*/  STG.E.128 desc[UR30][R12.64], RZ ;  /* 0x000000ff0c007986 */ /* 0x0009e2000c101d1e */
[----:B------:R-:W-:Y:S01]  /*e720*/  IADD3.X R17, R13, UR7, RZ, P0, !PT ;  /* 0x000000070d117c10 */ /* 0x000fe200087fe4ff */
[----:B-1----:R-:W-:Y:S01]  /*e730*/  VIADD R11, R2, 0x20 ;  /* 0x00000020020b7836 */ /* 0x002fe20000000000 */
[----:B------:R-:W-:Y:S01]  /*e740*/  IADD3 R6, P0, R16, UR4, RZ ;  /* 0x0000000410067c10 */ /* 0x000fe2000ff1e0ff */
[C---:B------:R-:W-:Y:S01]  /*e750*/  VIADD R10, R2.reuse, 0x30 ;  /* 0x00000030020a7836 */ /* 0x040fe20000000000 */
[C---:B------:R-:W-:Y:S01]  /*e760*/  ISETP.GE.OR P2, PT, R2.reuse, R124, P1 ;  /* 0x0000007c0200720c */ /* 0x040fe20000f46670 */
[----:B------:R-:W-:Y:S01]  /*e770*/  STG.E.128 desc[UR30][R16.64], RZ ;  /* 0x000000ff10007986 */ /* 0x000fe2000c101d1e */
[----:B------:R-:W-:Y:S01]  /*e780*/  IADD3.X R7, R17, UR7, RZ, P0, !PT ;  /* 0x0000000711077c10 */ /* 0x000fe200087fe4ff */
[C---:B--2---:R-:W-:Y:S02]  /*e790*/  VIADD R9, R2.reuse, 0x40 ;  /* 0x0000004002097836 */ /* 0x044fe40000000000 */
[----:B------:R-:W-:-:S02]  /*e7a0*/  VIADD R8, R2, 0x50 ;  /* 0x0000005002087836 */ /* 0x000fc40000000000 */
[----:B------:R1:W-:Y:S01]  /*e7b0*/  STG.E.128 desc[UR30][R6.64], RZ ;  /* 0x000000ff06007986 */ /* 0x0003e2000c101d1e */
[----:B---3--:R-:W-:-:S04]  /*e7c0*/  IADD3 R14, P0, R6, UR4, RZ ;  /* 0x00000004060e7c10 */ /* 0x008fc8000ff1e0ff */
[----:B------:R-:W-:Y:S01]  /*e7d0*/  IADD3.X R15, R7, UR7, RZ, P0, !PT ;  /* 0x00000007070f7c10 */ /* 0x000fe200087fe4ff */
[----:B----4-:R-:W-:-:S04]  /*e7e0*/  VIADD R12, R2, 0x10 ;  /* 0x00000010020c7836 */ /* 0x010fc80000000000 */
[----:B------:R2:W-:Y:S01]  /*e7f0*/  STG.E.128 desc[UR30][R14.64], RZ ;  /* 0x000000ff0e007986 */ /* 0x0005e2000c101d1e */
[----:B-1----:R-:W-:Y:S01]  /*e800*/  VIADD R7, R2, 0x60 ;  /* 0x0000006002077836 */ /* 0x002fe20000000000 */
[----:B------:R-:W-:Y:S06]  /*e810*/  @P2 BRA `(.L_x_740) ;  /* 0x0000000000202947 */ /* 0x000fec0003800000 */
[----:B------:R-:W-:Y:S01]  /*e820*/  IMAD R5, R2, UR6, RZ ;  /* 0x0000000602057c24 */ /* 0x000fe2000f8e02ff */
[----:B------:R-:W-:-:S04]  /*e830*/  ULDC.64 UR4, c[0x0][0x2b0] ;  /* 0x0000ac0000047ab9 */ /* 0x000fc80000000a00 */
[----:B------:R-:W-:-:S04]  /*e840*/  IADD3 R6, P0, R5, R0, RZ ;  /* 0x0000000005067210 */ /* 0x000fc80007f1e0ff */
[----:B------:R-:W-:Y:S02]  /*e850*/  LEA.HI.X.SX32 R5, R5, R4, 0x1, P0 ;  /* 0x0000000405057211 */ /* 0x000fe400000f0eff */
[----:B--2---:R-:W-:-:S04]  /*e860*/  LEA R14, P0, R6, UR4, 0x2 ;  /* 0x00000004060e7c11 */ /* 0x004fc8000f8010ff */
[----:B------:R-:W-:Y:S01]  /*e870*/  LEA.HI.X R15, R6, UR5, R5, 0x2, P0 ;  /* 0x00000005060f7c11 */ /* 0x000fe200080f1405 */
[----:B------:R-:W-:-:S05]  /*e880*/  IMAD.MOV.U32 R5, RZ, RZ, 0x7f800000 ;  /* 0x7f800000ff057424 */ /* 0x000fca00078e00ff */
[----:B------:R1:W-:Y:S03]  /*e890*/  STG.E desc[UR30][R14.64], R5 ;  /* 0x000000050e007986 */ /* 0x0003e6000c10191e */
.L_x_740:
[----:B------:R-:W-:Y:S05]  /*e8a0*/  BSYNC B0 ;  /* 0x0000000000007941 */ /* 0x000fea0003800000 */
.L_x_739:
        /* <DEDUP_REMOVED lines=12> */
[----:B-1----:R-:W-:-:S04]  /*e970*/  IADD3 R5, P0, R3, R0, RZ ;  /* 0x0000000003057210 */ /* 0x002fc80007f1e0ff */
[----:B------:R-:W-:Y:S02]  /*e980*/  LEA.HI.X.SX32 R3, R3, R4, 0x1, P0 ;  /* 0x0000000403037211 */ /* 0x000fe400000f0eff */
[----:B------:R-:W-:-:S04]  /*e990*/  LEA R12, P0, R5, UR4, 0x2 ;  /* 0x00000004050c7c11 */ /* 0x000fc8000f8010ff */
[----:B------:R-:W-:Y:S01]  /*e9a0*/  LEA.HI.X R13, R5, UR5, R3, 0x2, P0 ;  /* 0x00000005050d7c11 */ /* 0x000fe200080f1403 */
[----:B------:R-:W-:-:S05]  /*e9b0*/  IMAD.MOV.U32 R3, RZ, RZ, 0x7f800000 ;  /* 0x7f800000ff037424 */ /* 0x000fca00078e00ff */
[----:B------:R3:W-:Y:S03]  /*e9c0*/  STG.E desc[UR30][R12.64], R3 ;  /* 0x000000030c007986 */ /* 0x0007e6000c10191e */
.L_x_742:
[----:B------:R-:W-:Y:S05]  /*e9d0*/  BSYNC B0 ;  /* 0x0000000000007941 */ /* 0x000fea0003800000 */
.L_x_741:
[----:B------:R-:W-:Y:S04]  /*e9e0*/  BSSY B0, `(.L_x_743) ;  /* 0x000000a000007945 */ /* 0x000fe80003800000 */
[----:B------:R-:W-:Y:S05]  /*e9f0*/  @P6 BRA `(.L_x_744) ;  /* 0x0000000000206947 */ /* 0x000fea0003800000 */
[----:B---3--:R-:W-:Y:S01]  /*ea00*/  IMAD R3, R11, UR6, RZ ;  /* 0x000000060b037c24 */ /* 0x008fe2000f8e02ff */
[----:B------:R-:W-:-:S04]  /*ea10*/  ULDC.64 UR4, c[0x0][0x2b0] ;  /* 0x0000ac0000047ab9 */ /* 0x000fc80000000a00 */
[----:B-1----:R-:W-:-:S04]  /*ea20*/  IADD3 R5, P0, R3, R0, RZ ;  /* 0x0000000003057210 */ /* 0x002fc80007f1e0ff */
[----:B------:R-:W-:Y:S02]  /*ea30*/  LEA.HI.X.SX32 R3, R3, R4, 0x1, P0 ;  /* 0x0000000403037211 */ /* 0x000fe400000f0eff */
[----:B------:R-:W-:-:S04]  /*ea40*/  LEA R12, P0, R5, UR4, 0x2 ;  /* 0x00000004050c7c11 */ /* 0x000fc8000f8010ff */
[----:B------:R-:W-:Y:S01]  /*ea50*/  LEA.HI.X R13, R5, UR5, R3, 0x2, P0 ;  /* 0x00000005050d7c11 */ /* 0x000fe200080f1403 */
[----:B------:R-:W-:-:S05]  /*ea60*/  IMAD.MOV.U32 R3, RZ, RZ, 0x7f800000 ;  /* 0x7f800000ff037424 */ /* 0x000fca00078e00ff */
[----:B------:R4:W-:Y:S03]  /*ea70*/  STG.E desc[UR30][R12.64], R3 ;  /* 0x000000030c007986 */ /* 0x0009e6000c10191e */
.L_x_744:
[----:B------:R-:W-:Y:S05]  /*ea80*/  BSYNC B0 ;  /* 0x0000000000007941 */ /* 0x000fea0003800000 */
.L_x_743:
[----:B------:R-:W-:Y:S04]  /*ea90*/  BSSY B0, `(.L_x_745) ;  /* 0x000000a000007945 */ /* 0x000fe80003800000 */
[----:B------:R-:W-:Y:S05]  /*eaa0*/  @P5 BRA `(.L_x_746) ;  /* 0x0000000000205947 */ /* 0x000fea0003800000 */
[----:B---34-:R-:W-:Y:S01]  /*eab0*/  IMAD R3, R10, UR6, RZ ;  /* 0x000000060a037c24 */ /* 0x018fe2000f8e02ff */
[----:B------:R-:W-:-:S04]  /*eac0*/  ULDC.64 UR4, c[0x0][0x2b0] ;  /* 0x0000ac0000047ab9 */ /* 0x000fc80000000a00 */
[----:B-1----:R-:W-:-:S04]  /*ead0*/  IADD3 R5, P0, R3, R0, RZ ;  /* 0x0000000003057210 */ /* 0x002fc80007f1e0ff */
[----:B------:R-:W-:Y:S02]  /*eae0*/  LEA.HI.X.SX32 R3, R3, R4, 0x1, P0 ;  /* 0x0000000403037211 */ /* 0x000fe400000f0eff */
[----:B------:R-:W-:-:S04]  /*eaf0*/  LEA R10, P0, R5, UR4, 0x2 ;  /* 0x00000004050a7c11 */ /* 0x000fc8000f8010ff */
[----:B------:R-:W-:Y:S01]  /*eb00*/  LEA.HI.X R11, R5, UR5, R3, 0x2, P0 ;  /* 0x00000005050b7c11 */ /* 0x000fe200080f1403 */
[----:B------:R-:W-:-:S05]  /*eb10*/  IMAD.MOV.U32 R3, RZ, RZ, 0x7f800000 ;  /* 0x7f800000ff037424 */ /* 0x000fca00078e00ff */
[----:B------:R1:W-:Y:S03]  /*eb20*/  STG.E desc[UR30][R10.64], R3 ;  /* 0x000000030a007986 */ /* 0x0003e6000c10191e */
.L_x_746:
[----:B------:R-:W-:Y:S05]  /*eb30*/  BSYNC B0 ;  /* 0x0000000000007941 */ /* 0x000fea0003800000 */
.L_x_745:
[----:B------:R-:W-:Y:S04]  /*eb40*/  BSSY B0, `(.L_x_747) ;  /* 0x000000a000007945 */ /* 0x000fe80003800000 */
[----:B------:R-:W-:Y:S05]  /*eb50*/  @P4 BRA `(.L_x_748) ;  /* 0x0000000000204947 */ /* 0x000fea0003800000 */
[----:B-1-34-:R-:W-:Y:S01]  /*eb60*/  IMAD R3, R9, UR6, RZ ;  /* 0x0000000609037c24 */ /* 0x01afe2000f8e02ff */
[----:B------:R-:W-:-:S04]  /*eb70*/  ULDC.64 UR4, c[0x0][0x2b0] ;  /* 0x0000ac0000047ab9 */ /* 0x000fc80000000a00 */
[----:B------:R-:W-:-:S04]  /*eb80*/  IADD3 R5, P0, R3, R0, RZ ;  /* 0x0000000003057210 */ /* 0x000fc80007f1e0ff */
[----:B------:R-:W-:Y:S02]  /*eb90*/  LEA.HI.X.SX32 R3, R3, R4, 0x1, P0 ;  /* 0x0000000403037211 */ /* 0x000fe400000f0eff */
[----:B------:R-:W-:-:S04]  /*eba0*/  LEA R10, P0, R5, UR4, 0x2 ;  /* 0x00000004050a7c11 */ /* 0x000fc8000f8010ff */
[----:B------:R-:W-:Y:S01]  /*ebb0*/  LEA.HI.X R11, R5, UR5, R3, 0x2, P0 ;  /* 0x00000005050b7c11 */ /* 0x000fe200080f1403 */
[----:B------:R-:W-:-:S05]  /*ebc0*/  IMAD.MOV.U32 R3, RZ, RZ, 0x7f800000 ;  /* 0x7f800000ff037424 */ /* 0x000fca00078e00ff */
[----:B------:R1:W-:Y:S03]  /*ebd0*/  STG.E desc[UR30][R10.64], R3 ;  /* 0x000000030a007986 */ /* 0x0003e6000c10191e */
.L_x_748:
[----:B------:R-:W-:Y:S05]  /*ebe0*/  BSYNC B0 ;  /* 0x0000000000007941 */ /* 0x000fea0003800000 */
.L_x_747:
        /* <DEDUP_REMOVED lines=10> */
.L_x_750:
[----:B------:R-:W-:Y:S05]  /*ec90*/  BSYNC B0 ;  /* 0x0000000000007941 */ /* 0x000fea0003800000 */
.L_x_749:
        /* <DEDUP_REMOVED lines=10> */
.L_x_752:
[----:B------:R-:W-:Y:S05]  /*ed40*/  BSYNC B0 ;  /* 0x0000000000007941 */ /* 0x000fea0003800000 */
.L_x_751:
[----:B------:R-:W-:Y:S05]  /*ed50*/  @P1 EXIT ;  /* 0x000000000000194d */ /* 0x000fea0003800000 */
[----:B------:R-:W-:Y:S01]  /*ed60*/  IMAD R2, R2, UR6, RZ ;  /* 0x0000000602027c24 */ /* 0x000fe2000f8e02ff */
[----:B------:R-:W-:-:S04]  /*ed70*/  ULDC.64 UR4, c[0x0][0x2b0] ;  /* 0x0000ac0000047ab9 */ /* 0x000fc80000000a00 */
[----:B------:R-:W-:-:S04]  /*ed80*/  IADD3 R0, P0, R2, R0, RZ ;  /* 0x0000000002007210 */ /* 0x000fc80007f1e0ff */
[----:B------:R-:W-:Y:S02]  /*ed90*/  LEA.HI.X.SX32 R2, R2, R4, 0x1, P0 ;  /* 0x0000000402027211 */ /* 0x000fe400000f0eff */
[----:B------:R-:W-:-:S04]  /*eda0*/  LEA R4, P0, R0, UR4, 0x2 ;  /* 0x0000000400047c11 */ /* 0x000fc8000f8010ff */
[----:B-1----:R-:W-:Y:S01]  /*edb0*/  LEA.HI.X R5, R0, UR5, R2, 0x2, P0 ;  /* 0x0000000500057c11 */ /* 0x002fe200080f1402 */
[----:B------:R-:W-:-:S05]  /*edc0*/  IMAD.MOV.U32 R0, RZ, RZ, 0x7f800000 ;  /* 0x7f800000ff007424 */ /* 0x000fca00078e00ff */
[----:B------:R-:W-:Y:S01]  /*edd0*/  STG.E desc[UR30][R4.64], R0 ;  /* 0x0000000004007986 */ /* 0x000fe2000c10191e */
[----:B------:R-:W-:Y:S05]  /*ede0*/  EXIT ;  /* 0x000000000000794d */ /* 0x000fea0003800000 */
.L_x_753:
        /* <DEDUP_REMOVED lines=9> */
.L_x_1424:


//--------------------- .text._ZN5flash16flash_fwd_kernelI23Flash_fwd_kernel_traitsILi64ELi128ELi64ELi4ELb0ELb0EN7cutlass6half_tE19Flash_kernel_traitsILi64ELi128ELi64ELi4ES3_EELb0ELb1ELb0ELb0ELb1ELb1ELb1ELb0EEEvNS_16Flash_fwd_paramsE --------------------------
	.section	.text._ZN5flash16flash_fwd_kernelI23Flash_fwd_kernel_traitsILi64ELi128ELi64ELi4ELb0ELb0EN7cutlass6half_tE19Flash_kernel_traitsILi64ELi128ELi64ELi4ES3_EELb0ELb1ELb0ELb0ELb1ELb1ELb1ELb0EEEvNS_16Flash_fwd_paramsE,"ax",@progbits
	.align	128
        .global         _ZN5flash16flash_fwd_kernelI23Flash_fwd_kernel_traitsILi64ELi128ELi64ELi4ELb0ELb0EN7cutlass6half_tE19Flash_kernel_traitsILi64ELi128ELi64ELi4ES3_EELb0ELb1ELb0ELb0ELb1ELb1ELb1ELb0EEEvNS_16Flash_fwd_paramsE
        .type           _ZN5flash16flash_fwd_kernelI23Flash_fwd_kernel_traitsILi64ELi128ELi64ELi4ELb0ELb0EN7cutlass6half_tE19Flash_kernel_traitsILi64ELi128ELi64ELi4ES3_EELb0ELb1ELb0ELb0ELb1ELb1ELb1ELb0EEEvNS_16Flash_fwd_paramsE,@function
        .size           _ZN5flash16flash_fwd_kernelI23Flash_fwd_kernel_traitsILi64ELi128ELi64ELi4ELb0ELb0EN7cutlass6half_tE19Flash_kernel_traitsILi64ELi128ELi64ELi4ES3_EELb0ELb1ELb0ELb0ELb1ELb1ELb1ELb0EEEvNS_16Flash_fwd_paramsE,(.L_x_1425 - _ZN5flash16flash_fwd_kernelI23Flash_fwd_kernel_traitsILi64ELi128ELi64ELi4ELb0ELb0EN7cutlass6half_tE19Flash_kernel_traitsILi64ELi128ELi64ELi4ES3_EELb0ELb1ELb0ELb0ELb1ELb1ELb1ELb0EEEvNS_16Flash_fwd_paramsE)
        .other          _ZN5flash16flash_fwd_kernelI23Flash_fwd_kernel_traitsILi64ELi128ELi64ELi4ELb0ELb0EN7cutlass6half_tE19Flash_kernel_traitsILi64ELi128ELi64ELi4ES3_EELb0ELb1ELb0ELb0ELb1ELb1ELb1ELb0EEEvNS_16Flash_fwd_paramsE,@"STO_CUDA_ENTRY STV_DEFAULT"
_ZN5flash16flash_fwd_kernelI23Flash_fwd_kernel_traitsILi64ELi128ELi64ELi4ELb0ELb0EN7cutlass6half_tE19Flash_kernel_traitsILi64ELi128ELi64ELi4ES3_EELb0ELb1ELb0ELb0ELb1ELb1ELb1ELb0EEEvNS_16Flash_fwd_paramsE:
.text._ZN5flash16flash_fwd_kernelI23Flash_fwd_kernel_traitsILi64ELi128ELi64ELi4ELb0ELb0EN7cutlass6half_tE19Flash_kernel_traitsILi64ELi128ELi64ELi4ES3_EELb0ELb1ELb0ELb0ELb1ELb1ELb1ELb0EEEvNS_16Flash_fwd_paramsE:
[----:B------:R-:W-:Y:S08]  /*0000*/  LDC R1, c[0x0][0x28] ;  /* 0x00000a00ff017b82 */ /* 0x000ff00000000800 */
[----:B------:R-:W1:Y:S01]  /*0010*/  LDC.64 R4, c[0x0][0x300] ;  /* 0x0000c000ff047b82 */ /* 0x000e620000000a00 */
[----:B------:R-:W2:Y:S01]  /*0020*/  S2R R17, SR_CTAID.Y ;  /* 0x0000000000117919 */ /* 0x000ea20000002600 */
[----:B------:R-:W-:Y:S01]  /*0030*/  IMAD.MOV.U32 R13, RZ, RZ, RZ ;  /* 0x000000ffff0d7224 */ /* 0x000fe200078e00ff */
[----:B------:R-:W-:Y:S01]  /*0040*/  ULDC.64 UR20, c[0x0][0x208] ;  /* 0x0000820000147ab9 */ /* 0x000fe20000000a00 */
[----:B------:R-:W-:-:S04]  /*0050*/  ULDC UR17, c[0x0][0x2c4] ;  /* 0x0000b10000117ab9 */ /* 0x000fc80000000800 */
[----:B------:R-:W3:Y:S01]  /*0060*/  LDC.64 R2, c[0x0][0x308] ;  /* 0x0000c200ff027b82 */ /* 0x000ee20000000a00 */
[----:B-1----:R-:W-:-:S04]  /*0070*/  ISETP.NE.U32.AND P0, PT, R4, RZ, PT ;  /* 0x000000ff0400720c */ /* 0x002fc80003f05070 */
[----:B------:R-:W-:Y:S02]  /*0080*/  ISETP.NE.AND.EX P0, PT, R5, RZ, PT, P0 ;  /* 0x000000ff0500720c */ /* 0x000fe40003f05300 */
[----:B---3--:R-:W-:-:S04]  /*0090*/  ISETP.NE.U32.AND P2, PT, R2, RZ, PT ;  /* 0x000000ff0200720c */ /* 0x008fc80003f45070 */
[----:B------:R-:W-:-:S07]  /*00a0*/  ISETP.NE.AND.EX P2, PT, R3, RZ, PT, P2 ;  /* 0x000000ff0300720c */ /* 0x000fce0003f45320 */
[----:B------:R-:W2:Y:S08]  /*00b0*/  @P0 LDC.64 R4, c[0x0][0x300] ;  /* 0x0000c000ff040b82 */ /* 0x000eb00000000a00 */
[----:B------:R-:W1:Y:S01]  /*00c0*/  @P2 LDC.64 R2, c[0x0][0x308] ;  /* 0x0000c200ff022b82 */ /* 0x000e620000000a00 */
[C---:B--2---:R-:W-:Y:S01]  /*00d0*/  @P0 IMAD.WIDE R6, R17.reuse, 0x4, R4 ;  /* 0x0000000411060825 */ /* 0x044fe200078e0204 */
[----:B------:R-:W2:Y:S06]  /*00e0*/  S2R R212, SR_CTAID.X ;  /* 0x0000000000d47919 */ /* 0x000eac0000002500 */
[----:B------:R-:W3:Y:S01]  /*00f0*/  @!P2 LDC.64 R4, c[0x0][0x318] ;  /* 0x0000c600ff04ab82 */ /* 0x000ee20000000a00 */
[----:B------:R-:W4:Y:S01]  /*0100*/  @P0 LDG.E R13, desc[UR20][R6.64] ;  /* 0x00000014060d0981 */ /* 0x000f22000c1e1900 */
[----:B-1----:R-:W-:-:S06]  /*0110*/  @P2 IMAD.WIDE R8, R17, 0x4, R2 ;  /* 0x0000000411082825 */ /* 0x002fcc00078e0202 */
[----:B------:R-:W1:Y:S01]  /*0120*/  @!P2 LDC.64 R2, c[0x0][0x2c8] ;  /* 0x0000b200ff02ab82 */ /* 0x000e620000000a00 */
[----:B------:R-:W4:Y:S01]  /*0130*/  @P2 LDG.E R110, desc[UR20][R8.64] ;  /* 0x00000014086e2981 */ /* 0x000f22000c1e1900 */
[----:B--2---:R-:W-:-:S05]  /*0140*/  IMAD.SHL.U32 R115, R212, 0x80, RZ ;  /* 0x00000080d4737824 */ /* 0x004fca00078e00ff */
[----:B------:R-:W-:Y:S02]  /*0150*/  ISETP.GE.AND P1, PT, R115, UR17, PT ;  /* 0x0000001173007c0c */ /* 0x000fe4000bf26270 */
[----:B---3--:R-:W-:-:S04]  /*0160*/  @!P2 ISETP.NE.U32.AND P0, PT, R4, RZ, PT ;  /* 0x000000ff0400a20c */ /* 0x008fc80003f05070 */
[----:B------:R-:W-:-:S04]  /*0170*/  @!P2 ISETP.NE.AND.EX P0, PT, R5, RZ, PT, P0 ;  /* 0x000000ff0500a20c */ /* 0x000fc80003f05300 */
[----:B-1----:R-:W-:Y:S01]  /*0180*/  @!P2 SEL R0, R3, RZ, P0 ;  /* 0x000000ff0300a207 */ /* 0x002fe20000000000 */
[----:B----4-:R-:W-:Y:S02]  /*0190*/  @P2 IMAD.IADD R110, R110, 0x1, -R13 ;  /* 0x000000016e6e2824 */ /* 0x010fe400078e0a0d */
        /* <DEDUP_REMOVED lines=16> */
[----:B------:R-:W-:-:S13]  /*02a0*/  ISETP.GE.AND P0, PT, R3, 0x1, PT ;  /* 0x000000010300780c */ /* 0x000fda0003f06270 */
[----:B-12---:R-:W-:Y:S05]  /*02b0*/  @!P0 BRA `(.L_x_754) ;  /* 0x000000bc00908947 */ /* 0x006fea0003800000 */
[----:B------:R-:W1:Y:S01]  /*02c0*/  LDC R10, c[0x0][0x278] ;  /* 0x00009e00ff0a7b82 */ /* 0x000e620000000800 */
[----:B------:R-:W-:Y:S01]  /*02d0*/  ULDC.64 UR10, c[0x0][0x248] ;  /* 0x00009200000a7ab9 */ /* 0x000fe20000000a00 */
[----:B------:R-:W-:Y:S01]  /*02e0*/  ULDC.64 UR12, c[0x0][0x250] ;  /* 0x00009400000c7ab9 */ /* 0x000fe20000000a00 */
[----:B------:R-:W-:Y:S01]  /*02f0*/  USHF.L.U64.HI UR18, UR10, 0x6, UR11 ;  /* 0x000000060a127899 */ /* 0x000fe2000801020b */
[----:B------:R-:W-:Y:S01]  /*0300*/  VIADD R137, R3, 0xffffffff ;  /* 0xffffffff03897836 */ /* 0x000fe20000000000 */
[----:B------:R-:W-:Y:S01]  /*0310*/  USHF.L.U64.HI UR14, UR12, 0x6, UR13 ;  /* 0x000000060c0e7899 */ /* 0x000fe2000801020d */
[----:B------:R-:W-:Y:S01]  /*0320*/  SHF.R.S32.HI R8, RZ, 0x1f, R111 ;  /* 0x0000001fff087819 */ /* 0x000fe2000001146f */
[----:B------:R-:W-:Y:S01]  /*0330*/  USHF.L.U32 UR19, UR10, 0x6, URZ ;  /* 0x000000060a137899 */ /* 0x000fe2000800063f */
[----:B------:R-:W2:Y:S01]  /*0340*/  S2UR UR22, SR_CgaCtaId ;  /* 0x00000000001679c3 */ /* 0x000ea20000008800 */
[----:B------:R-:W-:Y:S01]  /*0350*/  USHF.L.U32 UR15, UR12, 0x6, URZ ;  /* 0x000000060c0f7899 */ /* 0x000fe2000800063f */
[----:B------:R-:W-:Y:S01]  /*0360*/  SHF.R.S32.HI R5, RZ, 0x1f, R137 ;  /* 0x0000001fff057819 */ /* 0x000fe20000011489 */
[C---:B------:R-:W-:Y:S01]  /*0370*/  IMAD R2, R137.reuse, UR18, RZ ;  /* 0x0000001289027c24 */ /* 0x040fe2000f8e02ff */
[CC--:B------:R-:W-:Y:S01]  /*0380*/  LEA.HI R0, R8.reuse, R111.reuse, RZ, 0x4 ;  /* 0x0000006f08007211 */ /* 0x0c0fe200078f20ff */
[----:B------:R-:W-:Y:S01]  /*0390*/  IMAD R4, R137, UR14, RZ ;  /* 0x0000000e89047c24 */ /* 0x000fe2000f8e02ff */
[----:B------:R-:W-:Y:S01]  /*03a0*/  LEA.HI R7, R8, R111, RZ, 0x3 ;  /* 0x0000006f08077211 */ /* 0x000fe200078f18ff */
[C---:B------:R-:W-:Y:S01]  /*03b0*/  IMAD R9, R5.reuse, UR19, R2 ;  /* 0x0000001305097c24 */ /* 0x040fe2000f8e0202 */
[----:B------:R-:W-:Y:S01]  /*03c0*/  ULDC.64 UR4, c[0x0][0x228] ;  /* 0x00008a0000047ab9 */ /* 0x000fe20000000a00 */
[----:B------:R-:W-:Y:S01]  /*03d0*/  IMAD R4, R5, UR15, R4 ;  /* 0x0000000f05047c24 */ /* 0x000fe2000f8e0204 */
[----:B------:R-:W-:Y:S01]  /*03e0*/  SHF.R.S32.HI R5, RZ, 0x4, R0 ;  /* 0x00000004ff057819 */ /* 0x000fe20000011400 */
[----:B------:R-:W-:Y:S01]  /*03f0*/  ULDC.64 UR6, c[0x0][0x258] ;  /* 0x0000960000067ab9 */ /* 0x000fe20000000a00 */
[----:B------:R-:W-:Y:S01]  /*0400*/  LOP3.LUT R6, R7, 0xfffffff8, RZ, 0xc0, !PT ;  /* 0xfffffff807067812 */ /* 0x000fe200078ec0ff */
[----:B------:R-:W-:Y:S01]  /*0410*/  ULDC.64 UR8, c[0x0][0x240] ;  /* 0x0000900000087ab9 */ /* 0x000fe20000000a00 */
[----:B------:R-:W-:Y:S01]  /*0420*/  LEA.HI R2, R0, R5, RZ, 0x1 ;  /* 0x0000000500027211 */ /* 0x000fe200078f08ff */
[----:B------:R-:W-:Y:S01]  /*0430*/  USHF.L.U32 UR23, UR10, 0x5, URZ ;  /* 0x000000050a177899 */ /* 0x000fe2000800063f */
[----:B-1----:R-:W-:Y:S01]  /*0440*/  IABS R11, R10 ;  /* 0x0000000a000b7213 */ /* 0x002fe20000000000 */
[----:B------:R-:W-:Y:S01]  /*0450*/  IMAD.IADD R6, R111, 0x1, -R6 ;  /* 0x000000016f067824 */ /* 0x000fe200078e0a06 */
[----:B------:R-:W-:-:S02]  /*0460*/  SHF.R.S32.HI R22, RZ, 0x3, R7 ;  /* 0x00000003ff167819 */ /* 0x000fc40000011407 */
[----:B------:R-:W1:Y:S01]  /*0470*/  I2F.RP R18, R11 ;  /* 0x0000000b00127306 */ /* 0x000e620000209400 */
[----:B------:R-:W-:Y:S01]  /*0480*/  LOP3.LUT R2, R2, 0xfffffffe, RZ, 0xc0, !PT ;  /* 0xfffffffe02027812 */ /* 0x000fe200078ec0ff */
[----:B------:R-:W-:Y:S01]  /*0490*/  IMAD.SHL.U32 R208, R6, 0x8, RZ ;  /* 0x0000000806d07824 */ /* 0x000fe200078e00ff */
[C---:B------:R-:W-:Y:S02]  /*04a0*/  SHF.L.U32 R203, R22.reuse, 0x6, RZ ;  /* 0x0000000616cb7819 */ /* 0x040fe400000006ff */
[----:B------:R-:W-:Y:S01]  /*04b0*/  SHF.R.S32.HI R23, RZ, 0x1f, R22 ;  /* 0x0000001fff177819 */ /* 0x000fe20000011416 */
[----:B------:R-:W-:Y:S01]  /*04c0*/  IMAD.IADD R2, R5, 0x1, -R2 ;  /* 0x0000000105027824 */ /* 0x000fe200078e0a02 */
[----:B------:R-:W-:Y:S02]  /*04d0*/  LOP3.LUT R203, R203, 0x1c0, RZ, 0xc0, !PT ;  /* 0x000001c0cbcb7812 */ /* 0x000fe400078ec0ff */
[----:B------:R-:W-:Y:S01]  /*04e0*/  IADD3 R21, P0, R22, R13, RZ ;  /* 0x0000000d16157210 */ /* 0x000fe20007f1e0ff */
[----:B------:R-:W-:Y:S01]  /*04f0*/  IMAD.WIDE R212, R212, 0x80, R22 ;  /* 0x00000080d4d47825 */ /* 0x000fe200078e0216 */
[----:B------:R-:W-:-:S02]  /*0500*/  LOP3.LUT R16, R203, 0x38, R208, 0xf8, !PT ;  /* 0x00000038cb107812 */ /* 0x000fc400078ef8d0 */
[----:B------:R-:W-:Y:S01]  /*0510*/  SHF.R.U32.HI R203, RZ, 0x3, R203 ;  /* 0x00000003ffcb7819 */ /* 0x000fe200000116cb */
[----:B-1----:R-:W1:Y:S01]  /*0520*/  MUFU.RCP R18, R18 ;  /* 0x0000001200127308 */ /* 0x002e620000001000 */
[----:B------:R-:W-:Y:S02]  /*0530*/  LEA.HI.X.SX32 R12, R13, R23, 0x1, P0 ;  /* 0x000000170d0c7211 */ /* 0x000fe400000f0eff */
[----:B------:R-:W-:Y:S02]  /*0540*/  LOP3.LUT R203, R16, R203, RZ, 0x3c, !PT ;  /* 0x000000cb10cb7212 */ /* 0x000fe400078e3cff */
[----:B------:R-:W-:Y:S01]  /*0550*/  SHF.R.S32.HI R13, RZ, 0x1f, R17 ;  /* 0x0000001fff0d7819 */ /* 0x000fe20000011411 */
[C---:B------:R-:W-:Y:S01]  /*0560*/  IMAD R22, R12.reuse, UR10, RZ ;  /* 0x0000000a0c167c24 */ /* 0x040fe2000f8e02ff */
[--C-:B------:R-:W-:Y:S01]  /*0570*/  SHF.R.S32.HI R209, RZ, 0x1f, R208.reuse ;  /* 0x0000001fffd17819 */ /* 0x100fe200000114d0 */
[----:B------:R-:W-:Y:S01]  /*0580*/  IMAD R12, R12, UR12, RZ ;  /* 0x0000000c0c0c7c24 */ /* 0x000fe2000f8e02ff */
[----:B------:R-:W-:Y:S01]  /*0590*/  LOP3.LUT R0, R0, 0xfffffff0, RZ, 0xc0, !PT ;  /* 0xfffffff000007812 */ /* 0x000fe200078ec0ff */
[----:B------:R-:W-:Y:S01]  /*05a0*/  IMAD R24, R13, UR4, RZ ;  /* 0x000000040d187c24 */ /* 0x000fe2000f8e02ff */
[----:B------:R-:W-:Y:S01]  /*05b0*/  ISETP.NE.AND P2, PT, R10, RZ, PT ;  /* 0x000000ff0a00720c */ /* 0x000fe20003f45270 */
[----:B------:R-:W-:Y:S01]  /*05c0*/  IMAD.WIDE.U32 R28, R17, UR4, R208 ;  /* 0x00000004111c7c25 */ /* 0x000fe2000f8e00d0 */
[----:B------:R-:W-:-:S02]  /*05d0*/  LEA.HI R113, R8, R111, RZ, 0x5 ;  /* 0x0000006f08717211 */ /* 0x000fc400078f28ff */
[----:B------:R-:W-:Y:S01]  /*05e0*/  SHF.L.U32 R158, R111, 0x1, RZ ;  /* 0x000000016f9e7819 */ /* 0x000fe200000006ff */
[----:B------:R-:W-:Y:S01]  /*05f0*/  IMAD R24, R17, UR5, R24 ;  /* 0x0000000511187c24 */ /* 0x000fe2000f8e0218 */
[----:B------:R-:W-:Y:S01]  /*0600*/  ULDC.64 UR4, c[0x0][0x230] ;  /* 0x00008c0000047ab9 */ /* 0x000fe20000000a00 */
[----:B-1----:R-:W-:Y:S01]  /*0610*/  VIADD R18, R18, 0xffffffe ;  /* 0x0ffffffe12127836 */ /* 0x002fe20000000000 */
[----:B------:R-:W-:Y:S01]  /*0620*/  SHF.R.S32.HI R112, RZ, 0x5, R113 ;  /* 0x00000005ff707819 */ /* 0x000fe20000011471 */
[C---:B------:R-:W-:Y:S01]  /*0630*/  IMAD R22, R21.reuse, UR11, R22 ;  /* 0x0000000b15167c24 */ /* 0x040fe2000f8e0216 */
[----:B------:R-:W-:Y:S01]  /*0640*/  LOP3.LUT R158, R158, 0x6, RZ, 0xc0, !PT ;  /* 0x000000069e9e7812 */ /* 0x000fe200078ec0ff */
[----:B------:R1:W3:Y:S01]  /*0650*/  F2I.FTZ.U32.TRUNC.NTZ R19, R18 ;  /* 0x0000001200137305 */ /* 0x0002e2000021f000 */
[----:B------:R-:W-:-:S04]  /*0660*/  IMAD.WIDE.U32 R26, R21, UR10, R208 ;  /* 0x0000000a151a7c25 */ /* 0x000fc8000f8e00d0 */
[----:B------:R-:W-:Y:S02]  /*0670*/  IMAD.IADD R25, R29, 0x1, R24 ;  /* 0x000000011d197824 */ /* 0x000fe400078e0218 */
[----:B------:R-:W-:Y:S02]  /*0680*/  IMAD.MOV.U32 R24, RZ, RZ, R28 ;  /* 0x000000ffff187224 */ /* 0x000fe400078e001c */
[----:B------:R-:W-:Y:S02]  /*0690*/  IMAD.IADD R23, R27, 0x1, R22 ;  /* 0x000000011b177824 */ /* 0x000fe400078e0216 */
[----:B------:R-:W-:Y:S02]  /*06a0*/  IMAD.MOV.U32 R22, RZ, RZ, R26 ;  /* 0x000000ffff167224 */ /* 0x000fe400078e001a */
[----:B------:R-:W-:Y:S01]  /*06b0*/  IMAD.WIDE.U32 R26, R15, UR6, R24 ;  /* 0x000000060f1a7c25 */ /* 0x000fe2000f8e0018 */
[----:B-1----:R-:W-:-:S03]  /*06c0*/  MOV R18, RZ ;  /* 0x000000ff00127202 */ /* 0x002fc60000000f00 */
[----:B---3--:R-:W-:Y:S02]  /*06d0*/  IMAD.MOV R14, RZ, RZ, -R19 ;  /* 0x000000ffff0e7224 */ /* 0x008fe400078e0a13 */
[----:B------:R-:W-:-:S04]  /*06e0*/  IMAD.WIDE.U32 R28, R17, UR4, R22 ;  /* 0x00000004111c7c25 */ /* 0x000fc8000f8e0016 */
[----:B------:R-:W-:Y:S01]  /*06f0*/  IMAD R5, R14, R11, RZ ;  /* 0x0000000b0e057224 */ /* 0x000fe200078e02ff */
[----:B------:R-:W-:Y:S01]  /*0700*/  LEA.HI R14, R8, R111, RZ, 0x6 ;  /* 0x0000006f080e7211 */ /* 0x000fe200078f30ff */
[----:B------:R-:W-:Y:S02]  /*0710*/  IMAD R115, R112, 0x10, R115 ;  /* 0x0000001070737824 */ /* 0x000fe400078e0273 */
[----:B------:R-:W-:Y:S01]  /*0720*/  IMAD.HI.U32 R5, R19, R5, R18 ;  /* 0x0000000513057227 */ /* 0x000fe200078e0012 */
[----:B------:R-:W-:-:S03]  /*0730*/  IABS R18, R15 ;  /* 0x0000000f00127213 */ /* 0x000fc60000000000 */
[----:B------:R-:W-:Y:S02]  /*0740*/  IMAD.SHL.U32 R14, R14, 0x8, RZ ;  /* 0x000000080e0e7824 */ /* 0x000fe400078e00ff */
[----:B------:R-:W-:-:S03]  /*0750*/  IMAD.HI.U32 R16, R5, R18, RZ ;  /* 0x0000001205107227 */ /* 0x000fc600078e00ff */
[----:B------:R-:W-:Y:S01]  /*0760*/  LOP3.LUT R203, R203, 0x7ffffe00, R14, 0xf8, !PT ;  /* 0x7ffffe00cbcb7812 */ /* 0x000fe200078ef80e */
[----:B------:R-:W-:Y:S01]  /*0770*/  IMAD R5, R21, UR13, R12 ;  /* 0x0000000d15057c24 */ /* 0x000fe2000f8e020c */
[----:B------:R-:W-:Y:S01]  /*0780*/  IADD3 R14, -R16, RZ, RZ ;  /* 0x000000ff100e7210 */ /* 0x000fe20007ffe1ff */
[----:B------:R-:W-:Y:S01]  /*0790*/  IMAD.IADD R19, R111, 0x1, -R0 ;  /* 0x000000016f137824 */ /* 0x000fe200078e0a00 */
[----:B------:R-:W-:Y:S01]  /*07a0*/  SHF.R.S32.HI R12, RZ, 0x1f, R15 ;  /* 0x0000001fff0c7819 */ /* 0x000fe2000001140f */
[----:B------:R-:W-:Y:S01]  /*07b0*/  IMAD.WIDE.U32 R20, R21, UR12, R208 ;  /* 0x0000000c15147c25 */ /* 0x000fe2000f8e00d0 */
[----:B------:R-:W-:Y:S02]  /*07c0*/  USHF.L.U64.HI UR13, UR12, 0x5, UR13 ;  /* 0x000000050c0d7899 */ /* 0x000fe4000801020d */
[----:B------:R-:W-:Y:S01]  /*07d0*/  SHF.R.S32.HI R0, RZ, 0x1f, R19 ;  /* 0x0000001fff007819 */ /* 0x000fe20000011413 */
[----:B------:R-:W-:Y:S01]  /*07e0*/  IMAD R14, R11, R14, R18 ;  /* 0x0000000e0b0e7224 */ /* 0x000fe200078e0212 */
[----:B------:R-:W-:Y:S01]  /*07f0*/  IADD3 R21, R21, R5, RZ ;  /* 0x0000000515157210 */ /* 0x000fe20007ffe0ff */
[----:B------:R-:W-:Y:S01]  /*0800*/  IMAD R12, R12, UR6, RZ ;  /* 0x000000060c0c7c24 */ /* 0x000fe2000f8e02ff */
[----:B------:R-:W-:Y:S01]  /*0810*/  LEA.HI R0, R0, R19, RZ, 0x3 ;  /* 0x0000001300007211 */ /* 0x000fe200078f18ff */
[----:B------:R-:W-:Y:S01]  /*0820*/  IMAD R18, R13, UR4, RZ ;  /* 0x000000040d127c24 */ /* 0x000fe2000f8e02ff */
[----:B------:R-:W-:Y:S01]  /*0830*/  ISETP.GT.U32.AND P0, PT, R11, R14, PT ;  /* 0x0000000e0b00720c */ /* 0x000fe20003f04070 */
[C---:B------:R-:W-:Y:S01]  /*0840*/  IMAD R12, R15.reuse, UR7, R12 ;  /* 0x000000070f0c7c24 */ /* 0x040fe2000f8e020c */
[----:B------:R-:W-:Y:S01]  /*0850*/  LOP3.LUT R15, R15, R10, RZ, 0x3c, !PT ;  /* 0x0000000a0f0f7212 */ /* 0x000fe200078e3cff */
[----:B------:R-:W-:Y:S01]  /*0860*/  IMAD R18, R17, UR5, R18 ;  /* 0x0000000511127c24 */ /* 0x000fe2000f8e0212 */
[----:B------:R-:W-:Y:S01]  /*0870*/  ULDC.64 UR4, c[0x0][0x238] ;  /* 0x00008e0000047ab9 */ /* 0x000fe20000000a00 */
[----:B------:R-:W-:Y:S01]  /*0880*/  IMAD.IADD R27, R27, 0x1, R12 ;  /* 0x000000011b1b7824 */ /* 0x000fe200078e020c */
[----:B------:R-:W-:Y:S01]  /*0890*/  ISETP.GE.AND P1, PT, R15, RZ, PT ;  /* 0x000000ff0f00720c */ /* 0x000fe20003f26270 */
[----:B------:R-:W-:Y:S01]  /*08a0*/  IMAD R22, R13, UR4, RZ ;  /* 0x000000040d167c24 */ /* 0x000fe2000f8e02ff */
[----:B------:R-:W-:Y:S01]  /*08b0*/  ULDC.64 UR6, c[0x0][0x210] ;  /* 0x0000840000067ab9 */ /* 0x000fe20000000a00 */
[----:B------:R-:W-:Y:S01]  /*08c0*/  IMAD.WIDE.U32 R26, R212, UR8, R26 ;  /* 0x00000008d41a7c25 */ /* 0x000fe2000f8e001a */
[C---:B------:R-:W-:Y:S01]  /*08d0*/  LOP3.LUT R24, R0.reuse, 0xfffffff8, RZ, 0xc0, !PT ;  /* 0xfffffff800187812 */ /* 0x040fe200078ec0ff */
[----:B------:R-:W-:Y:S01]  /*08e0*/  USHF.L.U32 UR12, UR12, 0x5, URZ ;  /* 0x000000050c0c7899 */ /* 0x000fe2000800063f */
[----:B------:R-:W-:Y:S01]  /*08f0*/  SHF.L.U32 R109, R0, 0x6, RZ ;  /* 0x00000006006d7819 */ /* 0x000fe200000006ff */
[----:B------:R-:W-:Y:S01]  /*0900*/  IMAD.WIDE.U32 R20, R17, UR4, R20 ;  /* 0x0000000411147c25 */ /* 0x000fe2000f8e0014 */
[-C--:B------:R-:W-:Y:S01]  /*0910*/  @!P0 IADD3 R14, R14, -R11.reuse, RZ ;  /* 0x8000000b0e0e8210 */ /* 0x080fe20007ffe0ff */
[----:B------:R-:W-:Y:S01]  /*0920*/  USHF.L.U32 UR4, UR8, 0x5, URZ ;  /* 0x0000000508047899 */ /* 0x000fe2000800063f */
[----:B------:R-:W-:Y:S01]  /*0930*/  LOP3.LUT R109, R109, 0xfffffe00, RZ, 0xc0, !PT ;  /* 0xfffffe006d6d7812 */ /* 0x000fe200078ec0ff */
[----:B------:R-:W-:Y:S01]  /*0940*/  IMAD R22, R17, UR5, R22 ;  /* 0x0000000511167c24 */ /* 0x000fe2000f8e0216 */
[----:B------:R-:W-:Y:S01]  /*0950*/  ISETP.GE.U32.AND P3, PT, R14, R11, PT ;  /* 0x0000000b0e00720c */ /* 0x000fe20003f66070 */
[----:B------:R-:W-:Y:S01]  /*0960*/  IMAD R11, R213, UR8, RZ ;  /* 0x00000008d50b7c24 */ /* 0x000fe2000f8e02ff */
[----:B------:R-:W-:Y:S01]  /*0970*/  UMOV UR5, 0x400 ;  /* 0x0000040000057882 */ /* 0x000fe20000000000 */
[----:B------:R-:W-:Y:S01]  /*0980*/  @!P0 VIADD R16, R16, 0x1 ;  /* 0x0000000110108836 */ /* 0x000fe20000000000 */
[----:B------:R-:W-:Y:S01]  /*0990*/  LEA R14, P0, R26, UR6, 0x1 ;  /* 0x000000061a0e7c11 */ /* 0x000fe2000f8008ff */
[----:B------:R-:W-:Y:S01]  /*09a0*/  IMAD R11, R212, UR9, R11 ;  /* 0x00000009d40b7c24 */ /* 0x000fe2000f8e020b */
[----:B--2---:R-:W-:Y:S01]  /*09b0*/  ULEA UR5, UR22, UR5, 0x18 ;  /* 0x0000000516057291 */ /* 0x004fe2000f8ec03f */
[----:B------:R-:W-:Y:S01]  /*09c0*/  IMAD.IADD R5, R19, 0x1, -R24 ;  /* 0x0000000113057824 */ /* 0x000fe200078e0a18 */
[----:B------:R-:W-:Y:S01]  /*09d0*/  USHF.L.U64.HI UR22, UR8, 0x5, UR9 ;  /* 0x0000000508167899 */ /* 0x000fe20008010209 */
[----:B------:R-:W-:Y:S01]  /*09e0*/  IMAD.IADD R11, R27, 0x1, R11 ;  /* 0x000000011b0b7824 */ /* 0x000fe200078e020b */
[----:B------:R-:W-:Y:S01]  /*09f0*/  IADD3 R21, R21, R22, RZ ;  /* 0x0000001615157210 */ /* 0x000fe20007ffe0ff */
[----:B------:R-:W-:Y:S01]  /*0a00*/  IMAD.IADD R29, R29, 0x1, R18 ;  /* 0x000000011d1d7824 */ /* 0x000fe200078e0212 */
[----:B------:R-:W-:Y:S01]  /*0a10*/  LEA R203, R203, UR5, 0x1 ;  /* 0x00000005cbcb7c11 */ /* 0x000fe2000f8e08ff */
[----:B------:R-:W-:Y:S01]  /*0a20*/  @P3 VIADD R16, R16, 0x1 ;  /* 0x0000000110103836 */ /* 0x000fe20000000000 */
[----:B------:R-:W-:Y:S01]  /*0a30*/  LEA.HI.X R15, R26, UR7, R11, 0x1, P0 ;  /* 0x000000071a0f7c11 */ /* 0x000fe200080f0c0b */
[----:B------:R-:W-:Y:S01]  /*0a40*/  ULDC.64 UR6, c[0x0][0x260] ;  /* 0x0000980000067ab9 */ /* 0x000fe20000000a00 */
[----:B------:R-:W-:Y:S01]  /*0a50*/  IADD3 R24, P0, R14, UR4, RZ ;  /* 0x000000040e187c10 */ /* 0x000fe2000ff1e0ff */
[----:B------:R-:W-:Y:S01]  /*0a60*/  @!P1 IMAD.MOV R16, RZ, RZ, -R16 ;  /* 0x000000ffff109224 */ /* 0x000fe200078e0a10 */
[----:B------:R-:W-:Y:S01]  /*0a70*/  @!P2 LOP3.LUT R16, RZ, R10, RZ, 0x33, !PT ;  /* 0x0000000aff10a212 */ /* 0x000fe200078e33ff */
[----:B------:R-:W-:Y:S01]  /*0a80*/  @!PT LDS RZ, [RZ] ;  /* 0x00000000fffff984 */ /* 0x000fe20000000800 */
[----:B------:R-:W-:Y:S01]  /*0a90*/  @!PT LDS RZ, [RZ] ;  /* 0x00000000fffff984 */ /* 0x000fe20000000800 */
[----:B------:R-:W-:Y:S01]  /*0aa0*/  @!PT LDS RZ, [RZ] ;  /* 0x00000000fffff984 */ /* 0x000fe20000000800 */
[----:B------:R-:W-:Y:S01]  /*0ab0*/  LDGSTS.E.BYPASS.LTC128B.128 [R203], desc[UR20][R14.64] ;  /* 0x000000000ecb7fae */ /* 0x000fe2000b901d54 */
[----:B------:R-:W-:Y:S01]  /*0ac0*/  IADD3.X R25, R15, UR22, RZ, P0, !PT ;  /* 0x000000160f197c10 */ /* 0x000fe200087fe4ff */
[----:B------:R-:W-:Y:S01]  /*0ad0*/  ULDC.64 UR8, c[0x0][0x218] ;  /* 0x0000860000087ab9 */ /* 0x000fe20000000a00 */
[----:B------:R-:W-:Y:S01]  /*0ae0*/  IADD3 R18, P0, R24, UR4, RZ ;  /* 0x0000000418127c10 */ /* 0x000fe2000ff1e0ff */
[----:B------:R-:W-:Y:S01]  /*0af0*/  IMAD.WIDE.U32 R204, R16, UR6, R28 ;  /* 0x0000000610cc7c25 */ /* 0x000fe2000f8e001c */
[----:B------:R-:W-:Y:S01]  /*0b00*/  SHF.R.S32.HI R10, RZ, 0x1f, R16 ;  /* 0x0000001fff0a7819 */ /* 0x000fe20000011410 */
[----:B------:R1:W-:Y:S01]  /*0b10*/  LDGSTS.E.BYPASS.LTC128B.128 [R203+0x800], desc[UR20][R24.64] ;  /* 0x0080000018cb7fae */ /* 0x0003e2000b901d54 */
[----:B------:R-:W-:Y:S01]  /*0b20*/  IADD3.X R19, R25, UR22, RZ, P0, !PT ;  /* 0x0000001619137c10 */ /* 0x000fe200087fe4ff */
[----:B------:R-:W-:Y:S01]  /*0b30*/  IMAD.MOV.U32 R206, RZ, RZ, R204 ;  /* 0x000000ffffce7224 */ /* 0x000fe200078e00cc */
[----:B------:R-:W-:Y:S01]  /*0b40*/  IADD3 R12, P0, R18, UR4, RZ ;  /* 0x00000004120c7c10 */ /* 0x000fe2000ff1e0ff */
[----:B------:R-:W-:-:S02]  /*0b50*/  IMAD R11, R10, UR6, RZ ;  /* 0x000000060a0b7c24 */ /* 0x000fc4000f8e02ff */
[----:B------:R2:W-:Y:S01]  /*0b60*/  LDGSTS.E.BYPASS.LTC128B.128 [R203+0x1000], desc[UR20][R18.64] ;  /* 0x0100000012cb7fae */ /* 0x0005e2000b901d54 */
[----:B------:R-:W-:Y:S01]  /*0b70*/  IADD3.X R13, R19, UR22, RZ, P0, !PT ;  /* 0x00000016130d7c10 */ /* 0x000fe200087fe4ff */
[----:B------:R-:W-:Y:S01]  /*0b80*/  IMAD R11, R16, UR7, R11 ;  /* 0x00000007100b7c24 */ /* 0x000fe2000f8e020b */
[----:B------:R-:W-:Y:S01]  /*0b90*/  IADD3 R22, P0, R12, UR4, RZ ;  /* 0x000000040c167c10 */ /* 0x000fe2000ff1e0ff */
[----:B------:R-:W-:Y:S01]  /*0ba0*/  ULDC.64 UR6, c[0x0][0x268] ;  /* 0x00009a0000067ab9 */ /* 0x000fe20000000a00 */
[----:B------:R-:W-:Y:S01]  /*0bb0*/  IMAD.SHL.U32 R108, R5, 0x40, RZ ;  /* 0x00000040056c7824 */ /* 0x000fe200078e00ff */
[----:B------:R3:W-:Y:S01]  /*0bc0*/  LDGSTS.E.BYPASS.LTC128B.128 [R203+0x1800], desc[UR20][R12.64] ;  /* 0x018000000ccb7fae */ /* 0x0007e2000b901d54 */
[----:B------:R-:W-:Y:S01]  /*0bd0*/  IADD3.X R23, R13, UR22, RZ, P0, !PT ;  /* 0x000000160d177c10 */ /* 0x000fe200087fe4ff */
[----:B------:R-:W-:Y:S01]  /*0be0*/  IMAD.WIDE.U32 R152, R16, UR6, R20 ;  /* 0x0000000610987c25 */ /* 0x000fe2000f8e0014 */
[----:B------:R-:W-:Y:S02]  /*0bf0*/  IADD3 R26, P0, R22, UR4, RZ ;  /* 0x00000004161a7c10 */ /* 0x000fe4000ff1e0ff */
[----:B------:R-:W-:Y:S01]  /*0c00*/  IADD3 R207, R205, R11, RZ ;  /* 0x0000000bcdcf7210 */ /* 0x000fe20007ffe0ff */
[----:B------:R4:W-:Y:S01]  /*0c10*/  LDGSTS.E.BYPASS.LTC128B.128 [R203+0x2000], desc[UR20][R22.64] ;  /* 0x0200000016cb7fae */ /* 0x0009e2000b901d54 */
[----:B------:R-:W-:Y:S01]  /*0c20*/  IADD3.X R27, R23, UR22, RZ, P0, !PT ;  /* 0x00000016171b7c10 */ /* 0x000fe200087fe4ff */
[----:B------:R-:W-:Y:S01]  /*0c30*/  IMAD.MOV.U32 R154, RZ, RZ, R152 ;  /* 0x000000ffff9a7224 */ /* 0x000fe200078e0098 */
[----:B------:R-:W-:Y:S01]  /*0c40*/  LOP3.LUT R108, R108, 0x1c0, RZ, 0xc0, !PT ;  /* 0x000001c06c6c7812 */ /* 0x000fe200078ec0ff */
[----:B------:R-:W-:-:S02]  /*0c50*/  IMAD.MOV.U32 R0, RZ, RZ, 0x20 ;  /* 0x00000020ff007424 */ /* 0x000fc400078e00ff */
[----:B------:R-:W-:Y:S01]  /*0c60*/  LDGSTS.E.BYPASS.LTC128B.128 [R203+0x2800], desc[UR20][R26.64] ;  /* 0x028000001acb7fae */ /* 0x000fe2000b901d54 */
[----:B-1----:R-:W-:-:S04]  /*0c70*/  IADD3 R24, P0, R26, UR4, RZ ;  /* 0x000000041a187c10 */ /* 0x002fc8000ff1e0ff */
[----:B------:R-:W-:Y:S01]  /*0c80*/  IADD3.X R25, R27, UR22, RZ, P0, !PT ;  /* 0x000000161b197c10 */ /* 0x000fe200087fe4ff */
[----:B--2---:R-:W-:Y:S01]  /*0c90*/  IMAD.WIDE.U32 R18, R137, UR19, R206 ;  /* 0x0000001389127c25 */ /* 0x004fe2000f8e00ce */
[----:B------:R-:W-:Y:S01]  /*0ca0*/  IADD3 R14, P1, R24, UR4, RZ ;  /* 0x00000004180e7c10 */ /* 0x000fe2000ff3e0ff */
[----:B------:R-:W-:Y:S02]  /*0cb0*/  UIADD3 UR4, UR5, 0x4000, URZ ;  /* 0x0000400005047890 */ /* 0x000fe4000fffe03f */
[----:B------:R-:W-:Y:S01]  /*0cc0*/  LDGSTS.E.BYPASS.LTC128B.128 [R203+0x3000], desc[UR20][R24.64] ;  /* 0x0300000018cb7fae */ /* 0x000fe2000b901d54 */
[----:B------:R-:W-:Y:S01]  /*0cd0*/  IMAD.IADD R9, R19, 0x1, R9 ;  /* 0x0000000113097824 */ /* 0x000fe200078e0209 */
[----:B------:R-:W-:Y:S01]  /*0ce0*/  IADD3.X R15, R25, UR22, RZ, P1, !PT ;  /* 0x00000016190f7c10 */ /* 0x000fe20008ffe4ff */
[----:B------:R-:W-:Y:S01]  /*0cf0*/  USHF.L.U64.HI UR22, UR10, 0x5, UR11 ;  /* 0x000000050a167899 */ /* 0x000fe2000801020b */
[C---:B---3--:R-:W-:Y:S02]  /*0d00*/  LEA R12, P0, R18.reuse, UR8, 0x1 ;  /* 0x00000008120c7c11 */ /* 0x048fe4000f8008ff */
[----:B------:R-:W-:Y:S01]  /*0d10*/  LOP3.LUT P1, RZ, R5, 0x2, RZ, 0xc0, !PT ;  /* 0x0000000205ff7812 */ /* 0x000fe2000782c0ff */
[----:B------:R1:W-:Y:S01]  /*0d20*/  LDGSTS.E.BYPASS.LTC128B.128 [R203+0x3800], desc[UR20][R14.64] ;  /* 0x038000000ecb7fae */ /* 0x0003e2000b901d54 */
[----:B------:R-:W-:Y:S01]  /*0d30*/  LEA.HI.X R13, R18, UR9, R9, 0x1, P0 ;  /* 0x00000009120d7c11 */ /* 0x000fe200080f0c09 */
[----:B------:R-:W-:Y:S01]  /*0d40*/  IMAD R9, R10, UR6, RZ ;  /* 0x000000060a097c24 */ /* 0x000fe2000f8e02ff */
[----:B----4-:R-:W-:-:S02]  /*0d50*/  IADD3 R22, P0, R12, UR23, RZ ;  /* 0x000000170c167c10 */ /* 0x010fc4000ff1e0ff */
[----:B------:R-:W-:Y:S01]  /*0d60*/  SHF.L.U32 R10, R6, 0x6, RZ ;  /* 0x00000006060a7819 */ /* 0x000fe200000006ff */
[----:B------:R-:W-:Y:S01]  /*0d70*/  IMAD R9, R16, UR7, R9 ;  /* 0x0000000710097c24 */ /* 0x000fe2000f8e0209 */
[----:B------:R-:W-:Y:S01]  /*0d80*/  IADD3.X R23, R13, UR22, RZ, P0, !PT ;  /* 0x000000160d177c10 */ /* 0x000fe200087fe4ff */
[----:B------:R2:W-:Y:S01]  /*0d90*/  LDGSTS.E.BYPASS.LTC128B.128 [R203+0x4000], desc[UR20][R12.64] ;  /* 0x040000000ccb7fae */ /* 0x0005e2000b901d54 */
[----:B------:R-:W-:Y:S01]  /*0da0*/  IADD3 R18, P0, R22, UR23, RZ ;  /* 0x0000001716127c10 */ /* 0x000fe2000ff1e0ff */
[----:B------:R-:W-:Y:S01]  /*0db0*/  IMAD.IADD R155, R153, 0x1, R9 ;  /* 0x00000001999b7824 */ /* 0x000fe200078e0209 */
[----:B------:R-:W-:Y:S01]  /*0dc0*/  LOP3.LUT R10, R10, 0x1c0, RZ, 0xc0, !PT ;  /* 0x000001c00a0a7812 */ /* 0x000fe200078ec0ff */
[----:B------:R-:W-:Y:S01]  /*0dd0*/  LDGSTS.E.BYPASS.LTC128B.128 [R203+0x4800], desc[UR20][R22.64] ;  /* 0x0480000016cb7fae */ /* 0x000fe2000b901d54 */
[----:B------:R-:W-:Y:S01]  /*0de0*/  IADD3.X R19, R23, UR22, RZ, P0, !PT ;  /* 0x0000001617137c10 */ /* 0x000fe200087fe4ff */
[----:B------:R-:W-:Y:S01]  /*0df0*/  ULDC.64 UR6, c[0x0][0x220] ;  /* 0x0000880000067ab9 */ /* 0x000fe20000000a00 */
[----:B------:R-:W-:Y:S01]  /*0e00*/  IADD3 R16, P0, R18, UR23, RZ ;  /* 0x0000001712107c10 */ /* 0x000fe2000ff1e0ff */
[----:B------:R-:W-:-:S02]  /*0e10*/  IMAD.SHL.U32 R9, R2, 0x8, RZ ;  /* 0x0000000802097824 */ /* 0x000fc400078e00ff */
[----:B------:R-:W-:Y:S01]  /*0e20*/  LDGSTS.E.BYPASS.LTC128B.128 [R203+0x5000], desc[UR20][R18.64] ;  /* 0x0500000012cb7fae */ /* 0x000fe2000b901d54 */
[----:B------:R-:W-:Y:S02]  /*0e30*/  IADD3.X R17, R19, UR22, RZ, P0, !PT ;  /* 0x0000001613117c10 */ /* 0x000fe400087fe4ff */
[----:B------:R-:W-:Y:S02]  /*0e40*/  LOP3.LUT R9, R108, 0x8, R9, 0xf8, !PT ;  /* 0x000000086c097812 */ /* 0x000fe400078ef809 */
[----:B------:R-:W-:Y:S01]  /*0e50*/  SHF.R.U32.HI R108, RZ, 0x3, R108 ;  /* 0x00000003ff6c7819 */ /* 0x000fe2000001166c */
[----:B------:R3:W-:Y:S01]  /*0e60*/  LDGSTS.E.BYPASS.LTC128B.128 [R203+0x5800], desc[UR20][R16.64] ;  /* 0x0580000010cb7fae */ /* 0x0007e2000b901d54 */
[----:B-1----:R-:W-:-:S03]  /*0e70*/  IMAD.WIDE.U32 R14, R137, UR15, R154 ;  /* 0x0000000f890e7c25 */ /* 0x002fc6000f8e009a */
[----:B------:R-:W0:Y:S01]  /*0e80*/  LDGDEPBAR ;  /* 0x00000000000079af */ /* 0x000e220000000000 */
[----:B------:R-:W-:Y:S02]  /*0e90*/  LOP3.LUT R108, R9, R108, RZ, 0x3c, !PT ;  /* 0x0000006c096c7212 */ /* 0x000fe400078e3cff */
[----:B------:R-:W-:Y:S02]  /*0ea0*/  IADD3 R4, R15, R4, RZ ;  /* 0x000000040f047210 */ /* 0x000fe40007ffe0ff */
[----:B--2---:R-:W-:Y:S02]  /*0eb0*/  LOP3.LUT R12, R10, 0x8, R7, 0xf8, !PT ;  /* 0x000000080a0c7812 */ /* 0x004fe400078ef807 */
[----:B------:R-:W-:Y:S02]  /*0ec0*/  SHF.R.U32.HI R7, RZ, 0x3, R10 ;  /* 0x00000003ff077819 */ /* 0x000fe4000001160a */
[----:B------:R-:W-:Y:S02]  /*0ed0*/  LEA R10, P0, R14, UR6, 0x1 ;  /* 0x000000060e0a7c11 */ /* 0x000fe4000f8008ff */
[----:B------:R-:W-:-:S02]  /*0ee0*/  LOP3.LUT R7, R12, R7, RZ, 0x3c, !PT ;  /* 0x000000070c077212 */ /* 0x000fc400078e3cff */
[----:B------:R-:W-:-:S03]  /*0ef0*/  LEA.HI.X R11, R14, UR7, R4, 0x1, P0 ;  /* 0x000000070e0b7c11 */ /* 0x000fc600080f0c04 */
[----:B------:R-:W-:Y:S02]  /*0f00*/  IMAD R2, R2, 0x200, R7 ;  /* 0x0000020002027824 */ /* 0x000fe400078e0207 */
[----:B------:R-:W-:Y:S01]  /*0f10*/  IMAD R7, R112, 0x400, R109 ;  /* 0x0000040070077824 */ /* 0x000fe200078e026d */
[----:B---3--:R-:W-:Y:S01]  /*0f20*/  IADD3 R16, P0, R10, UR12, RZ ;  /* 0x0000000c0a107c10 */ /* 0x008fe2000ff1e0ff */
[----:B------:R-:W-:-:S04]  /*0f30*/  DEPBAR.LE SB0, 0x0 ;  /* 0x000080000000791a */ /* 0x000fc80000000000 */
[----:B------:R-:W-:Y:S01]  /*0f40*/  BAR.SYNC.DEFER_BLOCKING 0x0 ;  /* 0x0000000000007b1d */ /* 0x000fe20000010000 */
[----:B------:R-:W-:Y:S02]  /*0f50*/  IADD3.X R17, R11, UR13, RZ, P0, !PT ;  /* 0x0000000d0b117c10 */ /* 0x000fe400087fe4ff */
[----:B------:R-:W-:Y:S02]  /*0f60*/  IADD3 R8, P0, R16, UR12, RZ ;  /* 0x0000000c10087c10 */ /* 0x000fe4000ff1e0ff */
[----:B------:R-:W-:Y:S02]  /*0f70*/  IADD3 R202, R7, R108, RZ ;  /* 0x0000006c07ca7210 */ /* 0x000fe40007ffe0ff */
[----:B------:R-:W-:Y:S02]  /*0f80*/  IADD3.X R9, R17, UR13, RZ, P0, !PT ;  /* 0x0000000d11097c10 */ /* 0x000fe400087fe4ff */
[----:B------:R-:W-:Y:S02]  /*0f90*/  IADD3 R18, P0, R8, UR12, RZ ;  /* 0x0000000c08127c10 */ /* 0x000fe4000ff1e0ff */
[----:B------:R-:W-:-:S02]  /*0fa0*/  LEA R56, R2, UR5, 0x1 ;  /* 0x0000000502387c11 */ /* 0x000fc4000f8e08ff */
[----:B------:R-:W-:Y:S02]  /*0fb0*/  IADD3.X R19, R9, UR13, RZ, P0, !PT ;  /* 0x0000000d09137c10 */ /* 0x000fe400087fe4ff */
[----:B------:R-:W-:Y:S02]  /*0fc0*/  LEA R202, R202, UR5, 0x1 ;  /* 0x00000005caca7c11 */ /* 0x000fe4000f8e08ff */
[----:B------:R-:W-:Y:S02]  /*0fd0*/  LOP3.LUT P0, RZ, R6, 0x2, RZ, 0xc0, !PT ;  /* 0x0000000206ff7812 */ /* 0x000fe4000780c0ff */
[----:B------:R-:W-:Y:S01]  /*0fe0*/  LEA R201, R2, UR4, 0x1 ;  /* 0x0000000402c97c11 */ /* 0x000fe2000f8e08ff */
[----:B------:R-:W-:Y:S01]  /*0ff0*/  IMAD.MOV.U32 R2, RZ, RZ, 0x40 ;  /* 0x00000040ff027424 */ /* 0x000fe200078e00ff */
[C---:B------:R-:W-:Y:S01]  /*1000*/  SEL R4, R0.reuse, 0xffffffe0, !P0 ;  /* 0xffffffe000047807 */ /* 0x040fe20004000000 */
[----:B------:R-:W-:Y:S01]  /*1010*/  ULDC UR4, c[0x0][0x39c] ;  /* 0x0000e70000047ab9 */ /* 0x000fe20000000800 */
[----:B------:R-:W-:Y:S01]  /*1020*/  SEL R0, R0, 0xffffffe0, !P1 ;  /* 0xffffffe000007807 */ /* 0x000fe20004800000 */
[----:B------:R-:W-:Y:S01]  /*1030*/  @!PT LDS RZ, [RZ] ;  /* 0x00000000fffff984 */ /* 0x000fe20000000800 */
[----:B------:R-:W-:Y:S01]  /*1040*/  @!PT LDS RZ, [RZ] ;  /* 0x00000000fffff984 */ /* 0x000fe20000000800 */
[----:B------:R-:W-:Y:S01]  /*1050*/  @!PT LDS RZ, [RZ] ;  /* 0x00000000fffff984 */ /* 0x000fe20000000800 */
[----:B------:R-:W-:Y:S01]  /*1060*/  LDGSTS.E.BYPASS.LTC128B.128 [R203+0x6000], desc[UR20][R10.64] ;  /* 0x060000000acb7fae */ /* 0x000fe2000b901d54 */
[C---:B------:R-:W-:Y:S01]  /*1070*/  IADD3 R199, R201.reuse, R4, RZ ;  /* 0x00000004c9c77210 */ /* 0x040fe20007ffe0ff */
[----:B------:R-:W-:Y:S01]  /*1080*/  VIADD R197, R201, 0x40 ;  /* 0x00000040c9c57836 */ /* 0x000fe20000000000 */
[----:B------:R-:W-:Y:S01]  /*1090*/  LOP3.LUT P0, RZ, R6, 0x4, RZ, 0xc0, !PT ;  /* 0x0000000406ff7812 */ /* 0x000fe2000780c0ff */
[----:B------:R-:W-:Y:S01]  /*10a0*/  LDGSTS.E.BYPASS.LTC128B.128 [R203+0x6800], desc[UR20][R16.64] ;  /* 0x0680000010cb7fae */ /* 0x000fe2000b901d54 */
[----:B------:R-:W-:Y:S01]  /*10b0*/  IMAD.IADD R200, R202, 0x1, R0 ;  /* 0x00000001cac87824 */ /* 0x000fe200078e0200 */
[----:B------:R-:W-:-:S02]  /*10c0*/  LOP3.LUT P1, RZ, R5, 0x4, RZ, 0xc0, !PT ;  /* 0x0000000405ff7812 */ /* 0x000fc4000782c0ff */
[----:B------:R-:W-:Y:S02]  /*10d0*/  LDGSTS.E.BYPASS.LTC128B.128 [R203+0x7000], desc[UR20][R8.64] ;  /* 0x0700000008cb7fae */ /* 0x000fe4000b901d54 */
[----:B------:R-:W-:Y:S02]  /*10e0*/  SEL R2, R2, 0xffffffc0, !P1 ;  /* 0xffffffc002027807 */ /* 0x000fe40004800000 */
[----:B------:R1:W-:Y:S03]  /*10f0*/  LDGSTS.E.BYPASS.LTC128B.128 [R203+0x7800], desc[UR20][R18.64] ;  /* 0x0780000012cb7fae */ /* 0x0003e6000b901d54 */
[----:B------:R-:W-:Y:S01]  /*1100*/  IMAD.IADD R198, R202, 0x1, R2 ;  /* 0x00000001cac67824 */ /* 0x000fe200078e0202 */
[----:B------:R-:W-:Y:S01]  /*1110*/  LDSM.16.M88.4 R12, [R202] ;  /* 0x00000000ca0c783b */ /* 0x000fe20000000200 */
[----:B------:R-:W-:Y:S02]  /*1120*/  @P0 IADD3 R197, R201, -0x40, RZ ;  /* 0xffffffc0c9c50810 */ /* 0x000fe40007ffe0ff */
[----:B------:R-:W-:Y:S01]  /*1130*/  ISETP.NE.AND P0, PT, R3, 0x1, PT ;  /* 0x000000010300780c */ /* 0x000fe20003f05270 */
[----:B------:R-:W2:Y:S01]  /*1140*/  LDSM.16.M88.4 R36, [R56+0x4000] ;  /* 0x004000003824783b */ /* 0x000ea20000000200 */
[----:B------:R-:W-:Y:S01]  /*1150*/  IADD3 R196, R0, R198, RZ ;  /* 0x000000c600c47210 */ /* 0x000fe20007ffe0ff */
[----:B------:R-:W-:-:S02]  /*1160*/  IMAD.IADD R188, R4, 0x1, R197 ;  /* 0x0000000104bc7824 */ /* 0x000fc400078e02c5 */
[----:B------:R-:W3:Y:S04]  /*1170*/  LDSM.16.M88.4 R48, [R202+0x2000] ;  /* 0x00200000ca30783b */ /* 0x000ee80000000200 */
[----:B------:R-:W-:Y:S04]  /*1180*/  LDSM.16.M88.4 R28, [R200] ;  /* 0x00000000c81c783b */ /* 0x000fe80000000200 */
[----:B------:R-:W4:Y:S04]  /*1190*/  LDSM.16.M88.4 R52, [R199] ;  /* 0x00000000c734783b */ /* 0x000f280000000200 */
[----:B------:R-:W5:Y:S04]  /*11a0*/  LDSM.16.M88.4 R24, [R200+0x2000] ;  /* 0x00200000c818783b */ /* 0x000f680000000200 */
[----:B------:R-:W-:Y:S04]  /*11b0*/  LDSM.16.M88.4 R44, [R197] ;  /* 0x00000000c52c783b */ /* 0x000fe80000000200 */
[----:B------:R-:W5:Y:S04]  /*11c0*/  LDSM.16.M88.4 R20, [R198] ;  /* 0x00000000c614783b */ /* 0x000f680000000200 */
[----:B-1----:R-:W1:Y:S04]  /*11d0*/  LDSM.16.M88.4 R16, [R198+0x2000] ;  /* 0x00200000c610783b */ /* 0x002e680000000200 */
[----:B------:R-:W1:Y:S04]  /*11e0*/  LDSM.16.M88.4 R76, [R56+0x4800] ;  /* 0x00480000384c783b */ /* 0x000e680000000200 */
[----:B------:R-:W-:Y:S01]  /*11f0*/  LDSM.16.M88.4 R104, [R188] ;  /* 0x00000000bc68783b */ /* 0x000fe20000000200 */
[-C--:B--2---:R-:W-:Y:S03]  /*1200*/  HMMA.16816.F32 R100, R12, R36.reuse, RZ ;  /* 0x000000240c64723c */ /* 0x084fe600000018ff */
[----:B------:R-:W2:Y:S04]  /*1210*/  LDSM.16.M88.4 R4, [R196] ;  /* 0x00000000c404783b */ /* 0x000ea80000000200 */
[----:B------:R-:W2:Y:S01]  /*1220*/  LDSM.16.M88.4 R8, [R196+0x2000] ;  /* 0x00200000c408783b */ /* 0x000ea20000000200 */
[C---:B---3--:R-:W-:Y:S03]  /*1230*/  HMMA.16816.F32 R32, R48.reuse, R36, RZ ;  /* 0x000000243020723c */ /* 0x048fe600000018ff */
[----:B------:R-:W3:Y:S03]  /*1240*/  LDSM.16.M88.4 R92, [R199+0x800] ;  /* 0x00080000c75c783b */ /* 0x000ee60000000200 */
[-C--:B------:R-:W-:Y:S01]  /*1250*/  HMMA.16816.F32 R40, R48, R38.reuse, RZ ;  /* 0x000000263028723c */ /* 0x080fe200000018ff */
[----:B------:R-:W3:Y:S04]  /*1260*/  LDSM.16.M88.4 R60, [R56+0x5000] ;  /* 0x00500000383c783b */ /* 0x000ee80000000200 */
[----:B------:R-:W3:Y:S01]  /*1270*/  LDSM.16.M88.4 R96, [R56+0x5800] ;  /* 0x005800003860783b */ /* 0x000ee20000000200 */
[----:B------:R-:W-:Y:S03]  /*1280*/  HMMA.16816.F32 R36, R12, R38, RZ ;  /* 0x000000260c24723c */ /* 0x000fe600000018ff */
[----:B------:R-:W0:Y:S03]  /*1290*/  LDGDEPBAR ;  /* 0x00000000000079af */ /* 0x000e260000000000 */
[-C--:B----4-:R-:W-:Y:S06]  /*12a0*/  HMMA.16816.F32 R100, R28, R52.reuse, R100 ;  /* 0x000000341c64723c */ /* 0x090fec0000001864 */
[C---:B-----5:R-:W-:Y:S06]  /*12b0*/  HMMA.16816.F32 R32, R24.reuse, R52, R32 ;  /* 0x000000341820723c */ /* 0x060fec0000001820 */
[-C--:B------:R-:W-:Y:S06]  /*12c0*/  HMMA.16816.F32 R40, R24, R54.reuse, R40 ;  /* 0x000000361828723c */ /* 0x080fec0000001828 */
[----:B------:R-:W-:Y:S06]  /*12d0*/  HMMA.16816.F32 R36, R28, R54, R36 ;  /* 0x000000361c24723c */ /* 0x000fec0000001824 */
[-C--:B------:R-:W-:Y:S06]  /*12e0*/  HMMA.16816.F32 R100, R20, R44.reuse, R100 ;  /* 0x0000002c1464723c */ /* 0x080fec0000001864 */
[----:B-1----:R-:W-:Y:S06]  /*12f0*/  HMMA.16816.F32 R32, R16, R44, R32 ;  /* 0x0000002c1020723c */ /* 0x002fec0000001820 */
[-C--:B------:R-:W-:Y:S06]  /*1300*/  HMMA.16816.F32 R84, R48, R76.reuse, RZ ;  /* 0x0000004c3054723c */ /* 0x080fec00000018ff */
[----:B------:R-:W-:Y:S06]  /*1310*/  HMMA.16816.F32 R88, R12, R76, RZ ;  /* 0x0000004c0c58723c */ /* 0x000fec00000018ff */
[----:B--2---:R-:W-:Y:S06]  /*1320*/  HMMA.16816.F32 R100, R4, R104, R100 ;  /* 0x000000680464723c */ /* 0x004fec0000001864 */
[-C--:B------:R-:W-:Y:S06]  /*1330*/  HMMA.16816.F32 R40, R16, R46.reuse, R40 ;  /* 0x0000002e1028723c */ /* 0x080fec0000001828 */
[----:B------:R-:W-:Y:S01]  /*1340*/  HMMA.16816.F32 R36, R20, R46, R36 ;  /* 0x0000002e1424723c */ /* 0x000fe20000001824 */
[----:B------:R-:W1:Y:S05]  /*1350*/  LDSM.16.M88.4 R44, [R197+0x800] ;  /* 0x00080000c52c783b */ /* 0x000e6a0000000200 */
[----:B------:R-:W-:Y:S06]  /*1360*/  HMMA.16816.F32 R32, R8, R104, R32 ;  /* 0x000000680820723c */ /* 0x000fec0000001820 */
[-C--:B---3--:R-:W-:Y:S01]  /*1370*/  HMMA.16816.F32 R88, R28, R92.reuse, R88 ;  /* 0x0000005c1c58723c */ /* 0x088fe20000001858 */
[----:B------:R-:W-:Y:S01]  /*1380*/  FMUL.FTZ R100, R100, UR4 ;  /* 0x0000000464647c20 */ /* 0x000fe20008410000 */
[----:B------:R-:W-:Y:S01]  /*1390*/  FMUL.FTZ R101, R101, UR4 ;  /* 0x0000000465657c20 */ /* 0x000fe20008410000 */
[----:B------:R-:W-:Y:S01]  /*13a0*/  FMUL.FTZ R102, R102, UR4 ;  /* 0x0000000466667c20 */ /* 0x000fe20008410000 */
[----:B------:R-:W-:Y:S01]  /*13b0*/  FMUL.FTZ R116, R103, UR4 ;  /* 0x0000000467747c20 */ /* 0x000fe20008410000 */
[----:B------:R-:W2:Y:S01]  /*13c0*/  MUFU.TANH R105, R100 ;  /* 0x0000006400697308 */ /* 0x000ea20000002400 */
[----:B------:R-:W-:Y:S06]  /*13d0*/  HMMA.16816.F32 R84, R24, R92, R84 ;  /* 0x0000005c1854723c */ /* 0x000fec0000001854 */
[C---:B------:R-:W-:Y:S01]  /*13e0*/  HMMA.16816.F32 R68, R48.reuse, R60, RZ ;  /* 0x0000003c3044723c */ /* 0x040fe200000018ff */
[----:B------:R-:W3:Y:S05]  /*13f0*/  MUFU.TANH R114, R101 ;  /* 0x0000006500727308 */ /* 0x000eea0000002400 */
[C---:B------:R-:W-:Y:S01]  /*1400*/  HMMA.16816.F32 R80, R48.reuse, R78, RZ ;  /* 0x0000004e3050723c */ /* 0x040fe200000018ff */
[----:B------:R-:W-:Y:S01]  /*1410*/  FMUL.FTZ R32, R32, UR4 ;  /* 0x0000000420207c20 */ /* 0x000fe20008410000 */
[----:B------:R-:W-:Y:S01]  /*1420*/  FMUL.FTZ R33, R33, UR4 ;  /* 0x0000000421217c20 */ /* 0x000fe20008410000 */
[----:B------:R4:W1:Y:S01]  /*1430*/  MUFU.TANH R104, R102 ;  /* 0x0000006600687308 */ /* 0x0008620000002400 */
[----:B------:R-:W-:Y:S01]  /*1440*/  FMUL.FTZ R34, R34, UR4 ;  /* 0x0000000422227c20 */ /* 0x000fe20008410000 */
[----:B------:R-:W-:Y:S01]  /*1450*/  FMUL.FTZ R35, R35, UR4 ;  /* 0x0000000423237c20 */ /* 0x000fe20008410000 */
[----:B------:R-:W-:Y:S05]  /*1460*/  HMMA.16816.F32 R64, R48, R62, RZ ;  /* 0x0000003e3040723c */ /* 0x000fea00000018ff */
[----:B------:R-:W1:Y:S01]  /*1470*/  MUFU.TANH R117, R32 ;  /* 0x0000002000757308 */ /* 0x000e620000002400 */
[----:B------:R-:W-:Y:S06]  /*1480*/  HMMA.16816.F32 R72, R12, R60, RZ ;  /* 0x0000003c0c48723c */ /* 0x000fec00000018ff */
[----:B------:R-:W-:Y:S01]  /*1490*/  HMMA.16816.F32 R52, R48, R96, RZ ;  /* 0x000000603034723c */ /* 0x000fe200000018ff */
[----:B------:R-:W1:Y:S01]  /*14a0*/  MUFU.TANH R118, R33 ;  /* 0x0000002100767308 */ /* 0x000e620000002400 */
[----:B----4-:R-:W-:Y:S04]  /*14b0*/  LDSM.16.M88.4 R100, [R199+0x1000] ;  /* 0x00100000c764783b */ /* 0x010fe80000000200 */
[C---:B------:R-:W-:Y:S03]  /*14c0*/  HMMA.16816.F32 R76, R12.reuse, R78, RZ ;  /* 0x0000004e0c4c723c */ /* 0x040fe600000018ff */
[----:B------:R-:W4:Y:S03]  /*14d0*/  MUFU.TANH R92, R34 ;  /* 0x00000022005c7308 */ /* 0x000f260000002400 */
[C---:B------:R-:W-:Y:S05]  /*14e0*/  HMMA.16816.F32 R60, R12.reuse, R62, RZ ;  /* 0x0000003e0c3c723c */ /* 0x040fea00000018ff */
[----:B------:R5:W1:Y:S01]  /*14f0*/  MUFU.TANH R93, R35 ;  /* 0x00000023005d7308 */ /* 0x000a620000002400 */
[----:B------:R-:W-:Y:S06]  /*1500*/  HMMA.16816.F32 R56, R12, R96, RZ ;  /* 0x000000600c38723c */ /* 0x000fec00000018ff */
[-C--:B------:R-:W-:Y:S01]  /*1510*/  HMMA.16816.F32 R48, R48, R98.reuse, RZ ;  /* 0x000000623030723c */ /* 0x080fe200000018ff */
[----:B------:R-:W1:Y:S05]  /*1520*/  MUFU.TANH R116, R116 ;  /* 0x0000007400747308 */ /* 0x000e6a0000002400 */
[----:B------:R-:W-:Y:S01]  /*1530*/  HMMA.16816.F32 R12, R12, R98, RZ ;  /* 0x000000620c0c723c */ /* 0x000fe200000018ff */
[----:B------:R-:W2:Y:S04]  /*1540*/  LDSM.16.M88.4 R96, [R188+0x800] ;  /* 0x00080000bc60783b */ /* 0x000ea80000000200 */
[----:B-----5:R-:W5:Y:S01]  /*1550*/  LDSM.16.M88.4 R32, [R199+0x1800] ;  /* 0x00180000c720783b */ /* 0x020f620000000200 */
[-C--:B------:R-:W-:Y:S06]  /*1560*/  HMMA.16816.F32 R36, R4, R106.reuse, R36 ;  /* 0x0000006a0424723c */ /* 0x080fec0000001824 */
[----:B------:R-:W-:Y:S06]  /*1570*/  HMMA.16816.F32 R40, R8, R106, R40 ;  /* 0x0000006a0828723c */ /* 0x000fec0000001828 */
[-C--:B-1----:R-:W-:Y:S06]  /*1580*/  HMMA.16816.F32 R88, R20, R44.reuse, R88 ;  /* 0x0000002c1458723c */ /* 0x082fec0000001858 */
[----:B------:R-:W-:Y:S06]  /*1590*/  HMMA.16816.F32 R84, R16, R44, R84 ;  /* 0x0000002c1054723c */ /* 0x000fec0000001854 */
[----:B------:R-:W-:Y:S01]  /*15a0*/  FMUL.FTZ R36, R36, UR4 ;  /* 0x0000000424247c20 */ /* 0x000fe20008410000 */
[----:B------:R-:W-:Y:S01]  /*15b0*/  FMUL.FTZ R37, R37, UR4 ;  /* 0x0000000425257c20 */ /* 0x000fe20008410000 */
[----:B------:R-:W-:Y:S01]  /*15c0*/  FMUL.FTZ R38, R38, UR4 ;  /* 0x0000000426267c20 */ /* 0x000fe20008410000 */
[----:B------:R-:W-:Y:S01]  /*15d0*/  FMUL.FTZ R39, R39, UR4 ;  /* 0x0000000427277c20 */ /* 0x000fe20008410000 */
[-C--:B------:R-:W-:Y:S01]  /*15e0*/  HMMA.16816.F32 R80, R24, R94.reuse, R80 ;  /* 0x0000005e1850723c */ /* 0x080fe20000001850 */
[----:B------:R-:W1:Y:S01]  /*15f0*/  MUFU.TANH R106, R36 ;  /* 0x00000024006a7308 */ /* 0x000e620000002400 */
[----:B------:R-:W-:Y:S01]  /*1600*/  FMUL.FTZ R40, R40, UR4 ;  /* 0x0000000428287c20 */ /* 0x000fe20008410000 */
[----:B------:R-:W-:Y:S01]  /*1610*/  FMUL.FTZ R41, R41, UR4 ;  /* 0x0000000429297c20 */ /* 0x000fe20008410000 */
[----:B------:R-:W-:Y:S01]  /*1620*/  FMUL.FTZ R42, R42, UR4 ;  /* 0x000000042a2a7c20 */ /* 0x000fe20008410000 */
[----:B------:R-:W-:Y:S01]  /*1630*/  FMUL.FTZ R43, R43, UR4 ;  /* 0x000000042b2b7c20 */ /* 0x000fe20008410000 */
[----:B------:R-:W-:Y:S03]  /*1640*/  HMMA.16816.F32 R76, R28, R94, R76 ;  /* 0x0000005e1c4c723c */ /* 0x000fe6000000184c */
[----:B------:R-:W1:Y:S03]  /*1650*/  MUFU.TANH R107, R37 ;  /* 0x00000025006b7308 */ /* 0x000e660000002400 */
[----:B--2---:R-:W-:Y:S05]  /*1660*/  HMMA.16816.F32 R88, R4, R96, R88 ;  /* 0x000000600458723c */ /* 0x004fea0000001858 */
[----:B------:R-:W2:Y:S01]  /*1670*/  MUFU.TANH R94, R38 ;  /* 0x00000026005e7308 */ /* 0x000ea20000002400 */
[-C--:B------:R-:W-:Y:S06]  /*1680*/  HMMA.16816.F32 R72, R28, R100.reuse, R72 ;  /* 0x000000641c48723c */ /* 0x080fec0000001848 */
[----:B------:R-:W-:Y:S01]  /*1690*/  HMMA.16816.F32 R68, R24, R100, R68 ;  /* 0x000000641844723c */ /* 0x000fe20000001844 */
[----:B------:R3:W1:Y:S05]  /*16a0*/  MUFU.TANH R44, R39 ;  /* 0x00000027002c7308 */ /* 0x00066a0000002400 */
[----:B------:R-:W-:Y:S03]  /*16b0*/  HMMA.16816.F32 R84, R8, R96, R84 ;  /* 0x000000600854723c */ /* 0x000fe60000001854 */
[----:B------:R-:W1:Y:S03]  /*16c0*/  MUFU.TANH R45, R40 ;  /* 0x00000028002d7308 */ /* 0x000e660000002400 */
[----:B-----5:R-:W-:Y:S01]  /*16d0*/  HMMA.16816.F32 R52, R24, R32, R52 ;  /* 0x000000201834723c */ /* 0x020fe20000001834 */
[----:B------:R-:W-:-:S04]  /*16e0*/  FMUL.FTZ R88, R88, UR4 ;  /* 0x0000000458587c20 */ /* 0x000fc80008410000 */
[----:B------:R-:W1:Y:S01]  /*16f0*/  MUFU.TANH R95, R41 ;  /* 0x00000029005f7308 */ /* 0x000e620000002400 */
[----:B---3--:R-:W3:Y:S01]  /*1700*/  LDSM.16.M88.4 R36, [R197+0x1000] ;  /* 0x00100000c524783b */ /* 0x008ee20000000200 */
[C---:B------:R-:W-:Y:S06]  /*1710*/  HMMA.16816.F32 R64, R24.reuse, R102, R64 ;  /* 0x000000661840723c */ /* 0x040fec0000001840 */
[----:B------:R-:W1:Y:S01]  /*1720*/  MUFU.TANH R100, R42 ;  /* 0x0000002a00647308 */ /* 0x000e620000002400 */
[----:B------:R-:W-:Y:S01]  /*1730*/  HMMA.16816.F32 R48, R24, R34, R48 ;  /* 0x000000221830723c */ /* 0x000fe20000001830 */
[----:B------:R-:W-:Y:S03]  /*1740*/  LDSM.16.M88.4 R24, [R188+0x1000] ;  /* 0x00100000bc18783b */ /* 0x000fe60000000200 */
[----:B------:R-:W-:Y:S01]  /*1750*/  FMUL.FTZ R84, R84, UR4 ;  /* 0x0000000454547c20 */ /* 0x000fe20008410000 */
[----:B------:R-:W-:Y:S01]  /*1760*/  FMUL.FTZ R85, R85, UR4 ;  /* 0x0000000455557c20 */ /* 0x000fe20008410000 */
[----:B------:R-:W-:Y:S01]  /*1770*/  HMMA.16816.F32 R60, R28, R102, R60 ;  /* 0x000000661c3c723c */ /* 0x000fe2000000183c */
[----:B------:R5:W1:Y:S05]  /*1780*/  MUFU.TANH R96, R43 ;  /* 0x0000002b00607308 */ /* 0x000a6a0000002400 */
[-C--:B------:R-:W-:Y:S03]  /*1790*/  HMMA.16816.F32 R76, R20, R46.reuse, R76 ;  /* 0x0000002e144c723c */ /* 0x080fe6000000184c */
[----:B------:R-:W1:Y:S03]  /*17a0*/  MUFU.TANH R88, R88 ;  /* 0x0000005800587308 */ /* 0x000e660000002400 */
[----:B------:R-:W-:Y:S05]  /*17b0*/  HMMA.16816.F32 R80, R16, R46, R80 ;  /* 0x0000002e1050723c */ /* 0x000fea0000001850 */
[----:B------:R-:W1:Y:S01]  /*17c0*/  MUFU.TANH R84, R84 ;  /* 0x0000005400547308 */ /* 0x000e620000002400 */
[----:B-----5:R-:W5:Y:S01]  /*17d0*/  LDSM.16.M88.4 R40, [R197+0x1800] ;  /* 0x00180000c528783b */ /* 0x020f620000000200 */
[----:B------:R-:W-:Y:S01]  /*17e0*/  HMMA.16816.F32 R56, R28, R32, R56 ;  /* 0x000000201c38723c */ /* 0x000fe20000001838 */
[----:B------:R-:W-:Y:S01]  /*17f0*/  FMUL.FTZ R46, R89, UR4 ;  /* 0x00000004592e7c20 */ /* 0x000fe20008410000 */
[----:B------:R-:W-:Y:S01]  /*1800*/  FMUL.FTZ R47, R90, UR4 ;  /* 0x000000045a2f7c20 */ /* 0x000fe20008410000 */
[----:B------:R-:W-:-:S03]  /*1810*/  FMUL.FTZ R89, R91, UR4 ;  /* 0x000000045b597c20 */ /* 0x000fc60008410000 */
[----:B------:R-:W-:Y:S01]  /*1820*/  HMMA.16816.F32 R12, R28, R34, R12 ;  /* 0x000000221c0c723c */ /* 0x000fe2000000180c */
[----:B------:R-:W-:Y:S01]  /*1830*/  FMUL.FTZ R32, R86, UR4 ;  /* 0x0000000456207c20 */ /* 0x000fe20008410000 */
[----:B------:R-:W-:Y:S01]  /*1840*/  FMUL.FTZ R33, R87, UR4 ;  /* 0x0000000457217c20 */ /* 0x000fe20008410000 */
[----:B------:R-:W1:Y:S03]  /*1850*/  MUFU.TANH R46, R46 ;  /* 0x0000002e002e7308 */ /* 0x000e660000002400 */
[----:B---3--:R-:W-:Y:S01]  /*1860*/  HMMA.16816.F32 R72, R20, R36, R72 ;  /* 0x000000241448723c */ /* 0x008fe20000001848 */
[----:B------:R-:W-:-:S04]  /*1870*/  LOP3.LUT R34, R113, 0xffffffe0, RZ, 0xc0, !PT ;  /* 0xffffffe071227812 */ /* 0x000fc800078ec0ff */
[----:B------:R-:W3:Y:S01]  /*1880*/  MUFU.TANH R47, R47 ;  /* 0x0000002f002f7308 */ /* 0x000ee20000002400 */
[----:B------:R-:W-:Y:S01]  /*1890*/  HMMA.16816.F32 R68, R16, R36, R68 ;  /* 0x000000241044723c */ /* 0x000fe20000001844 */
[----:B------:R-:W-:-:S05]  /*18a0*/  IMAD.IADD R34, R111, 0x1, -R34 ;  /* 0x000000016f227824 */ /* 0x000fca00078e0a22 */
[-C--:B------:R-:W-:Y:S01]  /*18b0*/  HMMA.16816.F32 R64, R16, R38.reuse, R64 ;  /* 0x000000261040723c */ /* 0x080fe20000001840 */
[----:B------:R-:W1:Y:S05]  /*18c0*/  MUFU.TANH R89, R89 ;  /* 0x0000005900597308 */ /* 0x000e6a0000002400 */
[----:B------:R-:W-:Y:S03]  /*18d0*/  HMMA.16816.F32 R60, R20, R38, R60 ;  /* 0x00000026143c723c */ /* 0x000fe6000000183c */
[----:B------:R-:W1:Y:S03]  /*18e0*/  MUFU.TANH R85, R85 ;  /* 0x0000005500557308 */ /* 0x000e660000002400 */
[----:B------:R-:W-:Y:S05]  /*18f0*/  HMMA.16816.F32 R76, R4, R98, R76 ;  /* 0x00000062044c723c */ /* 0x000fea000000184c */
[----:B------:R-:W1:Y:S01]  /*1900*/  MUFU.TANH R32, R32 ;  /* 0x0000002000207308 */ /* 0x000e620000002400 */
[C---:B-----5:R-:W-:Y:S06]  /*1910*/  HMMA.16816.F32 R52, R16.reuse, R40, R52 ;  /* 0x000000281034723c */ /* 0x060fec0000001834 */
[----:B------:R-:W-:Y:S01]  /*1920*/  HMMA.16816.F32 R48, R16, R42, R48 ;  /* 0x0000002a1030723c */ /* 0x000fe20000001830 */
[----:B------:R-:W5:Y:S01]  /*1930*/  LDSM.16.M88.4 R16, [R188+0x1800] ;  /* 0x00180000bc10783b */ /* 0x000f620000000200 */
[----:B------:R-:W1:Y:S01]  /*1940*/  MUFU.TANH R33, R33 ;  /* 0x0000002100217308 */ /* 0x000e620000002400 */
[----:B------:R-:W-:-:S04]  /*1950*/  DEPBAR.LE SB0, 0x0 ;  /* 0x000080000000791a */ /* 0x000fc80000000000 */
[----:B------:R-:W-:Y:S05]  /*1960*/  HMMA.16816.F32 R80, R8, R98, R80 ;  /* 0x000000620850723c */ /* 0x000fea0000001850 */
[----:B------:R-:W-:Y:S01]  /*1970*/  FMUL.FTZ R76, R76, UR4 ;  /* 0x000000044c4c7c20 */ /* 0x000fe20008410000 */
[-C--:B------:R-:W-:Y:S01]  /*1980*/  HMMA.16816.F32 R72, R4, R24.reuse, R72 ;  /* 0x000000180448723c */ /* 0x080fe20000001848 */
[----:B------:R-:W-:Y:S01]  /*1990*/  FMUL.FTZ R77, R77, UR4 ;  /* 0x000000044d4d7c20 */ /* 0x000fe20008410000 */
[----:B------:R-:W-:Y:S01]  /*19a0*/  FMUL.FTZ R78, R78, UR4 ;  /* 0x000000044e4e7c20 */ /* 0x000fe20008410000 */
[----:B------:R-:W-:Y:S02]  /*19b0*/  FMUL.FTZ R79, R79, UR4 ;  /* 0x000000044f4f7c20 */ /* 0x000fe40008410000 */
[----:B------:R-:W1:Y:S01]  /*19c0*/  MUFU.TANH R76, R76 ;  /* 0x0000004c004c7308 */ /* 0x000e620000002400 */
[----:B------:R-:W-:Y:S06]  /*19d0*/  HMMA.16816.F32 R68, R8, R24, R68 ;  /* 0x000000180844723c */ /* 0x000fec0000001844 */
[C---:B------:R-:W-:Y:S01]  /*19e0*/  HMMA.16816.F32 R56, R20.reuse, R40, R56 ;  /* 0x000000281438723c */ /* 0x040fe20000001838 */
[----:B------:R-:W1:Y:S05]  /*19f0*/  MUFU.TANH R77, R77 ;  /* 0x0000004d004d7308 */ /* 0x000e6a0000002400 */
[----:B------:R-:W-:Y:S01]  /*1a00*/  HMMA.16816.F32 R12, R20, R42, R12 ;  /* 0x0000002a140c723c */ /* 0x000fe2000000180c */
[----:B------:R-:W-:Y:S01]  /*1a10*/  FMUL.FTZ R28, R80, UR4 ;  /* 0x00000004501c7c20 */ /* 0x000fe20008410000 */
[----:B------:R-:W-:Y:S01]  /*1a20*/  FMUL.FTZ R29, R81, UR4 ;  /* 0x00000004511d7c20 */ /* 0x000fe20008410000 */
[----:B------:R-:W-:Y:S01]  /*1a30*/  FMUL.FTZ R30, R82, UR4 ;  /* 0x00000004521e7c20 */ /* 0x000fe20008410000 */
[----:B------:R-:W-:Y:S01]  /*1a40*/  FMUL.FTZ R31, R83, UR4 ;  /* 0x00000004531f7c20 */ /* 0x000fe20008410000 */
[----:B------:R1:W1:Y:S01]  /*1a50*/  MUFU.TANH R142, R78 ;  /* 0x0000004e008e7308 */ /* 0x0002620000002400 */
[-C--:B------:R-:W-:Y:S01]  /*1a60*/  HMMA.16816.F32 R60, R4, R26.reuse, R60 ;  /* 0x0000001a043c723c */ /* 0x080fe2000000183c */
[----:B------:R-:W-:Y:S01]  /*1a70*/  SHF.R.S32.HI R21, RZ, 0x1f, R34 ;  /* 0x0000001fff157819 */ /* 0x000fe20000011422 */
[----:B------:R-:W-:Y:S01]  /*1a80*/  FMUL.FTZ R24, R72, UR4 ;  /* 0x0000000448187c20 */ /* 0x000fe20008410000 */
[----:B------:R-:W-:Y:S01]  /*1a90*/  FMUL.FTZ R25, R73, UR4 ;  /* 0x0000000449197c20 */ /* 0x000fe20008410000 */
[----:B------:R-:W-:Y:S01]  /*1aa0*/  FMUL.FTZ R74, R74, UR4 ;  /* 0x000000044a4a7c20 */ /* 0x000fe20008410000 */
[----:B------:R-:W-:Y:S01]  /*1ab0*/  LEA.HI R21, R21, R34, RZ, 0x2 ;  /* 0x0000002215157211 */ /* 0x000fe200078f10ff */
[----:B------:R-:W-:Y:S01]  /*1ac0*/  FMUL.FTZ R75, R75, UR4 ;  /* 0x000000044b4b7c20 */ /* 0x000fe20008410000 */
[----:B------:R-:W-:Y:S01]  /*1ad0*/  FMUL.FTZ R68, R68, UR4 ;  /* 0x0000000444447c20 */ /* 0x000fe20008410000 */
[----:B------:R-:W-:Y:S01]  /*1ae0*/  FMUL.FTZ R69, R69, UR4 ;  /* 0x0000000445457c20 */ /* 0x000fe20008410000 */
[----:B------:R-:W-:Y:S01]  /*1af0*/  SHF.R.S32.HI R210, RZ, 0x2, R21 ;  /* 0x00000002ffd27819 */ /* 0x000fe20000011415 */
[----:B------:R-:W-:Y:S01]  /*1b00*/  FMUL.FTZ R70, R70, UR4 ;  /* 0x0000000446467c20 */ /* 0x000fe20008410000 */
[----:B------:R-:W-:Y:S01]  /*1b10*/  FMUL.FTZ R71, R71, UR4 ;  /* 0x0000000447477c20 */ /* 0x000fe20008410000 */
[----:B------:R-:W-:Y:S01]  /*1b20*/  HMMA.16816.F32 R64, R8, R26, R64 ;  /* 0x0000001a0840723c */ /* 0x000fe20000001840 */
[----:B------:R-:W-:Y:S01]  /*1b30*/  IADD3 R23, R115, 0x1, R210 ;  /* 0x0000000173177810 */ /* 0x000fe20007ffe0d2 */
[----:B------:R1:W1:Y:S01]  /*1b40*/  MUFU.TANH R216, R79 ;  /* 0x0000004f00d87308 */ /* 0x0002620000002400 */
[----:B------:R-:W-:-:S02]  /*1b50*/  IMAD R21, R137, 0x40, R158 ;  /* 0x0000004089157824 */ /* 0x000fc400078e029e */
[----:B------:R-:W-:Y:S01]  /*1b60*/  IADD3 R23, R110, -UR17, R23 ;  /* 0x800000116e177c10 */ /* 0x000fe2000fffe017 */
[C---:B-----5:R-:W-:Y:S04]  /*1b70*/  HMMA.16816.F32 R52, R8.reuse, R16, R52 ;  /* 0x000000100834723c */ /* 0x060fe80000001834 */
[----:B------:R-:W1:Y:S01]  /*1b80*/  MUFU.TANH R28, R28 ;  /* 0x0000001c001c7308 */ /* 0x000e620000002400 */
[----:B------:R-:W-:Y:S01]  /*1b90*/  VIADD R23, R23, UR16 ;  /* 0x0000001017177c36 */ /* 0x000fe20008000000 */
[----:B------:R-:W-:Y:S04]  /*1ba0*/  HMMA.16816.F32 R48, R8, R18, R48 ;  /* 0x000000120830723c */ /* 0x000fe80000001830 */
[----:B------:R-:W-:-:S02]  /*1bb0*/  VIMNMX R156, R23, R110, PT ;  /* 0x0000006e179c7248 */ /* 0x000fc40003fe0100 */
[C---:B------:R-:W-:Y:S01]  /*1bc0*/  HMMA.16816.F32 R56, R4.reuse, R16, R56 ;  /* 0x000000100438723c */ /* 0x040fe20000001838 */
[----:B------:R-:W1:Y:S01]  /*1bd0*/  MUFU.TANH R29, R29 ;  /* 0x0000001d001d7308 */ /* 0x000e620000002400 */
[----:B------:R-:W-:Y:S01]  /*1be0*/  IADD3 R9, R21, 0x1, RZ ;  /* 0x0000000115097810 */ /* 0x000fe20007ffe0ff */
[----:B------:R-:W-:Y:S01]  /*1bf0*/  FMUL.FTZ R8, R60, UR4 ;  /* 0x000000043c087c20 */ /* 0x000fe20008410000 */
[C-C-:B------:R-:W-:Y:S02]  /*1c00*/  VIADDMNMX R139, R23.reuse, 0x8, R110.reuse, PT ;  /* 0x00000008178b7846 */ /* 0x140fe4000380016e */
[C-C-:B------:R-:W-:Y:S01]  /*1c10*/  VIADDMNMX R138, R23.reuse, 0x40, R110.reuse, PT ;  /* 0x00000040178a7846 */ /* 0x140fe2000380016e */
[----:B------:R-:W-:Y:S01]  /*1c20*/  HMMA.16816.F32 R12, R4, R18, R12 ;  /* 0x00000012040c723c */ /* 0x000fe2000000180c */
[----:B------:R-:W-:Y:S01]  /*1c30*/  VIADDMNMX R132, R23, 0x48, R110, PT ;  /* 0x0000004817847846 */ /* 0x000fe2000380016e */
[----:B------:R-:W1:Y:S01]  /*1c40*/  MUFU.TANH R30, R30 ;  /* 0x0000001e001e7308 */ /* 0x000e620000002400 */
[----:B------:R-:W-:-:S02]  /*1c50*/  ISETP.GE.AND P6, PT, R9, R156, PT ;  /* 0x0000009c0900720c */ /* 0x000fc40003fc6270 */
[C---:B------:R-:W-:Y:S02]  /*1c60*/  ISETP.GE.AND P4, PT, R9.reuse, R139, PT ;  /* 0x0000008b0900720c */ /* 0x040fe40003f86270 */
[----:B------:R-:W-:Y:S01]  /*1c70*/  ISETP.GE.AND P5, PT, R9, R138, PT ;  /* 0x0000008a0900720c */ /* 0x000fe20003fa6270 */
[----:B------:R-:W-:Y:S01]  /*1c80*/  VIADD R7, R21, 0x8 ;  /* 0x0000000815077836 */ /* 0x000fe20000000000 */
[----:B------:R-:W-:Y:S01]  /*1c90*/  ISETP.GE.AND P2, PT, R9, R132, PT ;  /* 0x000000840900720c */ /* 0x000fe20003f46270 */
[----:B------:R-:W1:Y:S08]  /*1ca0*/  MUFU.TANH R31, R31 ;  /* 0x0000001f001f7308 */ /* 0x000e700000002400 */
[----:B------:R-:W1:Y:S08]  /*1cb0*/  MUFU.TANH R24, R24 ;  /* 0x0000001800187308 */ /* 0x000e700000002400 */
[----:B------:R-:W1:Y:S08]  /*1cc0*/  MUFU.TANH R25, R25 ;  /* 0x0000001900197308 */ /* 0x000e700000002400 */
[----:B------:R1:W1:Y:S08]  /*1cd0*/  MUFU.TANH R190, R74 ;  /* 0x0000004a00be7308 */ /* 0x0002700000002400 */
[----:B------:R1:W1:Y:S08]  /*1ce0*/  MUFU.TANH R186, R75 ;  /* 0x0000004b00ba7308 */ /* 0x0002700000002400 */
[----:B------:R1:W1:Y:S08]  /*1cf0*/  MUFU.TANH R144, R68 ;  /* 0x0000004400907308 */ /* 0x0002700000002400 */
[----:B------:R1:W1:Y:S08]  /*1d00*/  MUFU.TANH R148, R69 ;  /* 0x0000004500947308 */ /* 0x0002700000002400 */
[----:B------:R1:W1:Y:S08]  /*1d10*/  MUFU.TANH R10, R70 ;  /* 0x00000046000a7308 */ /* 0x0002700000002400 */
[----:B------:R1:W1:Y:S01]  /*1d20*/  MUFU.TANH R17, R71 ;  /* 0x0000004700117308 */ /* 0x0002620000002400 */
[----:B------:R-:W-:Y:S06]  /*1d30*/  BAR.SYNC.DEFER_BLOCKING 0x0 ;  /* 0x0000000000007b1d */ /* 0x000fec0000010000 */
[----:B--234-:R-:W-:Y:S05]  /*1d40*/  @!P0 BRA `(.L_x_755) ;  /* 0x0000000000588947 */ /* 0x01cfea0003800000 */
[----:B------:R-:W-:-:S04]  /*1d50*/  VIADD R9, R3, 0xfffffffe ;  /* 0xfffffffe03097836 */ /* 0x000fc80000000000 */
[C---:B------:R-:W-:Y:S01]  /*1d60*/  IMAD R4, R9.reuse, UR18, RZ ;  /* 0x0000001209047c24 */ /* 0x040fe2000f8e02ff */
[----:B------:R-:W-:Y:S01]  /*1d70*/  SHF.R.S32.HI R5, RZ, 0x1f, R9 ;  /* 0x0000001fff057819 */ /* 0x000fe20000011409 */
[----:B------:R-:W-:-:S04]  /*1d80*/  IMAD.WIDE.U32 R18, R9, UR19, R206 ;  /* 0x0000001309127c25 */ /* 0x000fc8000f8e00ce */
[----:B------:R-:W-:Y:S01]  /*1d90*/  IMAD R4, R5, UR19, R4 ;  /* 0x0000001305047c24 */ /* 0x000fe2000f8e0204 */
[----:B------:R-:W-:-:S03]  /*1da0*/  LEA R22, P1, R18, UR8, 0x1 ;  /* 0x0000000812167c11 */ /* 0x000fc6000f8208ff */
[----:B------:R-:W-:Y:S01]  /*1db0*/  IMAD.IADD R4, R19, 0x1, R4 ;  /* 0x0000000113047824 */ /* 0x000fe200078e0204 */
[----:B------:R-:W-:-:S04]  /*1dc0*/  IADD3 R26, P0, R22, UR23, RZ ;  /* 0x00000017161a7c10 */ /* 0x000fc8000ff1e0ff */
        /* <DEDUP_REMOVED lines=13> */
[----:B------:R-:W0:Y:S02]  /*1ea0*/  LDGDEPBAR ;  /* 0x00000000000079af */ /* 0x000e240000000000 */
.L_x_755:
[----:B--2---:R-:W-:Y:S01]  /*1eb0*/  FSEL R5, R114, -INF , !P6 ;  /* 0xff80000072057808 */ /* 0x004fe20007000000 */
[----:B------:R-:W-:Y:S01]  /*1ec0*/  VIADD R11, R21, 0x9 ;  /* 0x00000009150b7836 */ /* 0x000fe20000000000 */
[----:B------:R-:W-:Y:S01]  /*1ed0*/  ISETP.GE.AND P6, PT, R7, R132, PT ;  /* 0x000000840700720c */ /* 0x000fe20003fc6270 */
[----:B------:R-:W-:Y:S01]  /*1ee0*/  VIADD R9, R21, 0x10 ;  /* 0x0000001015097836 */ /* 0x000fe20000000000 */
[-C--:B------:R-:W-:Y:S01]  /*1ef0*/  ISETP.GE.AND P3, PT, R7, R156.reuse, PT ;  /* 0x0000009c0700720c */ /* 0x080fe20003f66270 */
[----:B------:R-:W-:Y:S01]  /*1f00*/  FMUL.FTZ R63, R63, UR4 ;  /* 0x000000043f3f7c20 */ /* 0x000fe20008410000 */
[----:B-1----:R-:W-:Y:S01]  /*1f10*/  FSEL R100, R100, -INF , !P6 ;  /* 0xff80000064647808 */ /* 0x002fe20007000000 */
[C---:B------:R-:W-:Y:S01]  /*1f20*/  VIADD R75, R21.reuse, 0x11 ;  /* 0x00000011154b7836 */ /* 0x040fe20000000000 */
[-C--:B------:R-:W-:Y:S01]  /*1f30*/  ISETP.GE.AND P6, PT, R21, R156.reuse, PT ;  /* 0x0000009c1500720c */ /* 0x080fe20003fc6270 */
[----:B------:R1:W-:Y:S01]  /*1f40*/  MUFU.TANH R172, R63 ;  /* 0x0000003f00ac7308 */ /* 0x0003e20000002400 */
[----:B------:R-:W-:Y:S01]  /*1f50*/  ISETP.GE.AND P1, PT, R7, R139, PT ;  /* 0x0000008b0700720c */ /* 0x000fe20003f26270 */
[----:B------:R-:W-:Y:S01]  /*1f60*/  VIADD R73, R21, 0x18 ;  /* 0x0000001815497836 */ /* 0x000fe20000000000 */
[----:B------:R-:W-:Y:S01]  /*1f70*/  FSEL R105, R105, -INF , !P6 ;  /* 0xff80000069697808 */ /* 0x000fe20007000000 */
[----:B------:R-:W-:Y:S01]  /*1f80*/  VIADD R71, R21, 0x19 ;  /* 0x0000001915477836 */ /* 0x000fe20000000000 */
[----:B------:R-:W-:Y:S01]  /*1f90*/  FSEL R22, R116, -INF , !P4 ;  /* 0xff80000074167808 */ /* 0x000fe20006000000 */
[----:B------:R-:W-:Y:S01]  /*1fa0*/  FMUL.FTZ R61, R61, UR4 ;  /* 0x000000043d3d7c20 */ /* 0x000fe20008410000 */
[-C--:B------:R-:W-:Y:S01]  /*1fb0*/  ISETP.GE.AND P4, PT, R11, R156.reuse, PT ;  /* 0x0000009c0b00720c */ /* 0x080fe20003f86270 */
[----:B------:R-:W2:Y:S01]  /*1fc0*/  MUFU.TANH R8, R8 ;  /* 0x0000000800087308 */ /* 0x000ea20000002400 */
[----:B------:R-:W-:Y:S01]  /*1fd0*/  FSEL R23, R106, -INF , !P3 ;  /* 0xff8000006a177808 */ /* 0x000fe20005800000 */
[----:B------:R-:W-:Y:S01]  /*1fe0*/  VIADD R69, R21, 0x20 ;  /* 0x0000002015457836 */ /* 0x000fe20000000000 */
[----:B------:R-:W-:Y:S01]  /*1ff0*/  FMNMX.FTZ R16, R105, R5, !PT ;  /* 0x0000000569107209 */ /* 0x000fe20007810000 */
[----:B------:R-:W-:Y:S01]  /*2000*/  FMUL.FTZ R214, R67, UR4 ;  /* 0x0000000443d67c20 */ /* 0x000fe20008410000 */
[----:B------:R-:W-:Y:S01]  /*2010*/  FSEL R118, R118, -INF , !P5 ;  /* 0xff80000076767808 */ /* 0x000fe20006800000 */
[----:B------:R-:W-:Y:S01]  /*2020*/  VIADD R67, R21, 0x21 ;  /* 0x0000002115437836 */ /* 0x000fe20000000000 */
[-C--:B------:R-:W-:Y:S01]  /*2030*/  ISETP.GE.AND P5, PT, R11, R139.reuse, PT ;  /* 0x0000008b0b00720c */ /* 0x080fe20003fa6270 */
[----:B------:R-:W-:Y:S01]  /*2040*/  FMUL.FTZ R26, R65, UR4 ;  /* 0x00000004411a7c20 */ /* 0x000fe20008410000 */
[----:B------:R-:W-:Y:S01]  /*2050*/  FSEL R94, R94, -INF , !P1 ;  /* 0xff8000005e5e7808 */ /* 0x000fe20004800000 */
[----:B------:R-:W-:Y:S01]  /*2060*/  VIADD R65, R21, 0x28 ;  /* 0x0000002815417836 */ /* 0x000fe20000000000 */
[----:B------:R-:W-:Y:S01]  /*2070*/  ISETP.GE.AND P1, PT, R9, R156, PT ;  /* 0x0000009c0900720c */ /* 0x000fe20003f26270 */
[----:B------:R-:W-:Y:S01]  /*2080*/  FMUL.FTZ R12, R12, UR4 ;  /* 0x000000040c0c7c20 */ /* 0x000fe20008410000 */
[----:B------:R-:W-:Y:S01]  /*2090*/  FSEL R107, R107, -INF , !P4 ;  /* 0xff8000006b6b7808 */ /* 0x000fe20006000000 */
[----:B------:R-:W-:Y:S01]  /*20a0*/  VIADD R37, R21, 0x30 ;  /* 0x0000003015257836 */ /* 0x000fe20000000000 */
[----:B------:R-:W-:Y:S01]  /*20b0*/  FMNMX.FTZ R16, R23, R16, !PT ;  /* 0x0000001017107209 */ /* 0x000fe20007810000 */
[----:B------:R-:W-:Y:S01]  /*20c0*/  VIADD R19, R21, 0x31 ;  /* 0x0000003115137836 */ /* 0x000fe20000000000 */
[----:B------:R-:W-:Y:S01]  /*20d0*/  FSEL R34, R44, -INF , !P5 ;  /* 0xff8000002c227808 */ /* 0x000fe20006800000 */
[----:B------:R-:W-:Y:S01]  /*20e0*/  MUFU.TANH R12, R12 ;  /* 0x0000000c000c7308 */ /* 0x000fe20000002400 */
[----:B------:R-:W-:Y:S01]  /*20f0*/  ISETP.GE.AND P5, PT, R75, R156, PT ;  /* 0x0000009c4b00720c */ /* 0x000fe20003fa6270 */
[----:B------:R-:W-:Y:S01]  /*2100*/  VIADD R39, R21, 0x39 ;  /* 0x0000003915277836 */ /* 0x000fe20000000000 */
[----:B-1----:R-:W-:Y:S01]  /*2110*/  FSEL R63, R88, -INF , !P1 ;  /* 0xff800000583f7808 */ /* 0x002fe20004800000 */
[----:B------:R-:W-:Y:S01]  /*2120*/  FMUL.FTZ R64, R64, UR4 ;  /* 0x0000000440407c20 */ /* 0x000fe20008410000 */
[----:B------:R-:W-:Y:S01]  /*2130*/  FMNMX.FTZ R16, R107, R16, !PT ;  /* 0x000000106b107209 */ /* 0x000fe20007810000 */
[----:B------:R-:W-:Y:S01]  /*2140*/  FMUL.FTZ R52, R52, UR4 ;  /* 0x0000000434347c20 */ /* 0x000fe20008410000 */
[----:B------:R-:W-:Y:S01]  /*2150*/  ISETP.GE.AND P0, PT, R7, R138, PT ;  /* 0x0000008a0700720c */ /* 0x000fe20003f06270 */
[----:B------:R-:W-:Y:S01]  /*2160*/  MUFU.TANH R146, R64 ;  /* 0x0000004000927308 */ /* 0x000fe20000002400 */
[----:B------:R-:W-:Y:S01]  /*2170*/  ISETP.GE.AND P1, PT, R73, R156, PT ;  /* 0x0000009c4900720c */ /* 0x000fe20003f26270 */
[----:B------:R-:W-:Y:S01]  /*2180*/  FMUL.FTZ R66, R66, UR4 ;  /* 0x0000000442427c20 */ /* 0x000fe20008410000 */
[----:B------:R-:W-:Y:S01]  /*2190*/  FSEL R43, R46, -INF , !P5 ;  /* 0xff8000002e2b7808 */ /* 0x000fe20006800000 */
[----:B------:R-:W-:Y:S01]  /*21a0*/  FMUL.FTZ R160, R14, UR4 ;  /* 0x000000040ea07c20 */ /* 0x000fe20008410000 */
[----:B------:R-:W-:Y:S01]  /*21b0*/  FMNMX.FTZ R18, R63, R16, !PT ;  /* 0x000000103f127209 */ /* 0x000fe20007810000 */
[----:B------:R-:W-:Y:S01]  /*21c0*/  FMUL.FTZ R16, R13, UR4 ;  /* 0x000000040d107c20 */ /* 0x000fe20008410000 */
[----:B------:R-:W-:Y:S01]  /*21d0*/  FSEL R6, R45, -INF , !P0 ;  /* 0xff8000002d067808 */ /* 0x000fe20004000000 */
[----:B------:R1:W3:Y:S01]  /*21e0*/  MUFU.TANH R7, R61 ;  /* 0x0000003d00077308 */ /* 0x0002e20000002400 */
[----:B------:R-:W-:Y:S01]  /*21f0*/  ISETP.GE.AND P0, PT, R9, R139, PT ;  /* 0x0000008b0900720c */ /* 0x000fe20003f06270 */
[----:B------:R-:W-:Y:S01]  /*2200*/  VIADD R45, R21, 0x38 ;  /* 0x00000038152d7836 */ /* 0x000fe20000000000 */
[----:B------:R-:W-:Y:S01]  /*2210*/  ISETP.GE.AND P4, PT, R9, R138, PT ;  /* 0x0000008a0900720c */ /* 0x000fe20003f86270 */
[----:B------:R-:W-:Y:S01]  /*2220*/  FMUL.FTZ R15, R15, UR4 ;  /* 0x000000040f0f7c20 */ /* 0x000fe20008410000 */
[----:B------:R-:W-:Y:S01]  /*2230*/  ISETP.GE.AND P6, PT, R9, R132, PT ;  /* 0x000000840900720c */ /* 0x000fe20003fc6270 */
[----:B------:R-:W-:Y:S01]  /*2240*/  FMUL.FTZ R9, R56, UR4 ;  /* 0x0000000438097c20 */ /* 0x000fe20008410000 */
[----:B------:R-:W-:Y:S01]  /*2250*/  ISETP.GE.AND P5, PT, R71, R156, PT ;  /* 0x0000009c4700720c */ /* 0x000fe20003fa6270 */
[----:B------:R-:W-:Y:S01]  /*2260*/  MUFU.TANH R16, R16 ;  /* 0x0000001000107308 */ /* 0x000fe20000002400 */
[----:B------:R-:W-:Y:S01]  /*2270*/  FSEL R41, R76, -INF , !P1 ;  /* 0xff8000004c297808 */ /* 0x000fe20004800000 */
[----:B------:R-:W-:Y:S01]  /*2280*/  FMUL.FTZ R54, R54, UR4 ;  /* 0x0000000436367c20 */ /* 0x000fe20008410000 */
[----:B------:R-:W-:Y:S01]  /*2290*/  FMNMX.FTZ R18, R43, R18, !PT ;  /* 0x000000122b127209 */ /* 0x000fe20007810000 */
[----:B------:R-:W-:Y:S01]  /*22a0*/  FMUL.FTZ R55, R55, UR4 ;  /* 0x0000000437377c20 */ /* 0x000fe20008410000 */
[----:B------:R-:W-:Y:S01]  /*22b0*/  FSEL R4, R93, -INF , !P2 ;  /* 0xff8000005d047808 */ /* 0x000fe20005000000 */
[----:B------:R-:W-:Y:S01]  /*22c0*/  ULDC UR16, c[0x0][0x2ec] ;  /* 0x0000bb0000107ab9 */ /* 0x000fe20000000800 */
[C---:B------:R-:W-:Y:S01]  /*22d0*/  ISETP.GE.AND P2, PT, R11.reuse, R138, PT ;  /* 0x0000008a0b00720c */ /* 0x040fe20003f46270 */
[----:B------:R-:W4:Y:S01]  /*22e0*/  MUFU.TANH R9, R9 ;  /* 0x0000000900097308 */ /* 0x000f220000002400 */
[----:B------:R-:W-:Y:S01]  /*22f0*/  ISETP.GE.AND P3, PT, R11, R132, PT ;  /* 0x000000840b00720c */ /* 0x000fe20003f66270 */
[----:B------:R-:W-:Y:S01]  /*2300*/  FMUL.FTZ R11, R57, UR4 ;  /* 0x00000004390b7c20 */ /* 0x000fe20008410000 */
[----:B------:R-:W-:Y:S01]  /*2310*/  ISETP.GE.AND P1, PT, R69, R156, PT ;  /* 0x0000009c4500720c */ /* 0x000fe20003f26270 */
[----:B-1----:R-:W-:Y:S01]  /*2320*/  VIADD R61, R21, 0x29 ;  /* 0x00000029153d7836 */ /* 0x002fe20000000000 */
[----:B------:R-:W-:Y:S01]  /*2330*/  FSEL R77, R77, -INF , !P5 ;  /* 0xff8000004d4d7808 */ /* 0x000fe20006800000 */
[----:B------:R-:W-:Y:S01]  /*2340*/  FMUL.FTZ R53, R53, UR4 ;  /* 0x0000000435357c20 */ /* 0x000fe20008410000 */
[----:B------:R-:W-:Y:S01]  /*2350*/  FMNMX.FTZ R18, R41, R18, !PT ;  /* 0x0000001229127209 */ /* 0x000fe20007810000 */
[----:B------:R-:W1:Y:S01]  /*2360*/  MUFU.TANH R11, R11 ;  /* 0x0000000b000b7308 */ /* 0x000e620000002400 */
[----:B------:R-:W-:Y:S01]  /*2370*/  ISETP.GE.AND P5, PT, R67, R156, PT ;  /* 0x0000009c4300720c */ /* 0x000fe20003fa6270 */
[----:B------:R-:W-:Y:S01]  /*2380*/  FMUL.FTZ R48, R48, UR4 ;  /* 0x0000000430307c20 */ /* 0x000fe20008410000 */
[----:B------:R-:W-:Y:S01]  /*2390*/  FSEL R35, R24, -INF , !P1 ;  /* 0xff80000018237808 */ /* 0x000fe20004800000 */
[----:B------:R-:W-:Y:S01]  /*23a0*/  FMUL.FTZ R49, R49, UR4 ;  /* 0x0000000431317c20 */ /* 0x000fe20008410000 */
[----:B------:R-:W-:Y:S01]  /*23b0*/  FMNMX.FTZ R18, R77, R18, !PT ;  /* 0x000000124d127209 */ /* 0x000fe20007810000 */
[----:B------:R-:W-:Y:S01]  /*23c0*/  FMUL.FTZ R62, R62, UR4 ;  /* 0x000000043e3e7c20 */ /* 0x000fe20008410000 */
[----:B------:R-:W-:Y:S01]  /*23d0*/  ISETP.GE.AND P1, PT, R65, R156, PT ;  /* 0x0000009c4100720c */ /* 0x000fe20003f26270 */
[----:B------:R5:W-:Y:S01]  /*23e0*/  MUFU.TANH R180, R52 ;  /* 0x0000003400b47308 */ /* 0x000be20000002400 */
[----:B------:R-:W-:Y:S01]  /*23f0*/  FSEL R27, R25, -INF , !P5 ;  /* 0xff800000191b7808 */ /* 0x000fe20006800000 */
[----:B------:R-:W-:Y:S01]  /*2400*/  FMUL.FTZ R51, R51, UR4 ;  /* 0x0000000433337c20 */ /* 0x000fe20008410000 */
[----:B------:R-:W-:Y:S01]  /*2410*/  FMNMX.FTZ R18, R35, R18, !PT ;  /* 0x0000001223127209 */ /* 0x000fe20007810000 */
[----:B------:R-:W-:Y:S01]  /*2420*/  FMUL.FTZ R50, R50, UR4 ;  /* 0x0000000432327c20 */ /* 0x000fe20008410000 */
[----:B--2---:R-:W-:Y:S01]  /*2430*/  FSEL R25, R8, -INF , !P1 ;  /* 0xff80000008197808 */ /* 0x004fe20004800000 */
[----:B------:R-:W-:Y:S01]  /*2440*/  FMUL.FTZ R58, R58, UR4 ;  /* 0x000000043a3a7c20 */ /* 0x000fe20008410000 */
[----:B------:R-:W-:Y:S01]  /*2450*/  ISETP.GE.AND P5, PT, R61, R156, PT ;  /* 0x0000009c3d00720c */ /* 0x000fe20003fa6270 */
[----:B------:R2:W2:Y:S01]  /*2460*/  MUFU.TANH R24, R66 ;  /* 0x0000004200187308 */ /* 0x0004a20000002400 */
[----:B------:R-:W-:Y:S01]  /*2470*/  FMNMX.FTZ R8, R27, R18, !PT ;  /* 0x000000121b087209 */ /* 0x000fe20007810000 */
[----:B------:R-:W-:Y:S01]  /*2480*/  FMUL.FTZ R59, R59, UR4 ;  /* 0x000000043b3b7c20 */ /* 0x000fe20008410000 */
[----:B------:R-:W-:Y:S01]  /*2490*/  ISETP.GE.AND P1, PT, R37, R156, PT ;  /* 0x0000009c2500720c */ /* 0x000fe20003f26270 */
[----:B------:R-:W-:Y:S01]  /*24a0*/  VIADD R191, R197, 0x800 ;  /* 0x00000800c5bf7836 */ /* 0x000fe20000000000 */
[----:B---3--:R-:W-:Y:S01]  /*24b0*/  FSEL R13, R7, -INF , !P5 ;  /* 0xff800000070d7808 */ /* 0x008fe20006800000 */
[----:B------:R-:W-:Y:S01]  /*24c0*/  VIADD R189, R197, 0x1800 ;  /* 0x00001800c5bd7836 */ /* 0x000fe20000000000 */
[----:B------:R-:W-:Y:S01]  /*24d0*/  FMNMX.FTZ R8, R25, R8, !PT ;  /* 0x0000000819087209 */ /* 0x000fe20007810000 */
[----:B------:R-:W3:Y:S01]  /*24e0*/  MUFU.TANH R26, R26 ;  /* 0x0000001a001a7308 */ /* 0x000ee20000002400 */
[----:B------:R-:W-:-:S02]  /*24f0*/  ISETP.GE.AND P5, PT, R19, R156, PT ;  /* 0x0000009c1300720c */ /* 0x000fc40003fa6270 */
[----:B----4-:R-:W-:Y:S02]  /*2500*/  FSEL R7, R9, -INF , !P1 ;  /* 0xff80000009077808 */ /* 0x010fe40004800000 */
[----:B------:R-:W-:Y:S02]  /*2510*/  FMNMX.FTZ R8, R13, R8, !PT ;  /* 0x000000080d087209 */ /* 0x000fe40007810000 */
[----:B------:R-:W-:Y:S01]  /*2520*/  ISETP.GE.AND P1, PT, R45, R156, PT ;  /* 0x0000009c2d00720c */ /* 0x000fe20003f26270 */
[----:B------:R-:W4:Y:S01]  /*2530*/  MUFU.TANH R214, R214 ;  /* 0x000000d600d67308 */ /* 0x000f220000002400 */
[----:B-1----:R-:W-:Y:S02]  /*2540*/  FSEL R11, R11, -INF , !P5 ;  /* 0xff8000000b0b7808 */ /* 0x002fe40006800000 */
[----:B------:R-:W-:Y:S02]  /*2550*/  FMNMX.FTZ R8, R7, R8, !PT ;  /* 0x0000000807087209 */ /* 0x000fe40007810000 */
[----:B------:R-:W-:-:S02]  /*2560*/  FSEL R9, R12, -INF , !P1 ;  /* 0xff8000000c097808 */ /* 0x000fc40004800000 */
[----:B------:R-:W-:Y:S01]  /*2570*/  ISETP.GE.AND P5, PT, R39, R156, PT ;  /* 0x0000009c2700720c */ /* 0x000fe20003fa6270 */
[----:B------:R1:W-:Y:S01]  /*2580*/  MUFU.TANH R150, R15 ;  /* 0x0000000f00967308 */ /* 0x0003e20000002400 */
[----:B------:R-:W-:Y:S02]  /*2590*/  FMNMX.FTZ R12, R11, R8, !PT ;  /* 0x000000080b0c7209 */ /* 0x000fe40007810000 */
[----:B------:R-:W-:Y:S02]  /*25a0*/  FSEL R8, R16, -INF , !P5 ;  /* 0xff80000010087808 */ /* 0x000fe40006800000 */
[----:B------:R-:W-:Y:S02]  /*25b0*/  FMNMX.FTZ R57, R9, R12, !PT ;  /* 0x0000000c09397209 */ /* 0x000fe40007810000 */
[----:B------:R-:W-:Y:S01]  /*25c0*/  FSEL R218, R47, -INF , !P0 ;  /* 0xff8000002fda7808 */ /* 0x000fe20004000000 */
[----:B------:R-:W4:Y:S01]  /*25d0*/  MUFU.TANH R168, R54 ;  /* 0x0000003600a87308 */ /* 0x000f220000002400 */
[----:B------:R-:W-:-:S02]  /*25e0*/  FMNMX.FTZ R12, R8, R57, !PT ;  /* 0x00000039080c7209 */ /* 0x000fc40007810000 */
[----:B------:R-:W-:Y:S02]  /*25f0*/  ISETP.GE.AND P0, PT, R73, R138, PT ;  /* 0x0000008a4900720c */ /* 0x000fe40003f06270 */
[----:B------:R-:W-:Y:S01]  /*2600*/  ISETP.GE.AND P1, PT, R75, R139, PT ;  /* 0x0000008b4b00720c */ /* 0x000fe20003f26270 */
[----:B------:R-:W3:Y:S01]  /*2610*/  SHFL.BFLY PT, R57, R12, 0x2, 0x1f ;  /* 0x0c401f000c397f89 */ /* 0x000ee200000e0000 */
[----:B-----5:R-:W-:Y:S01]  /*2620*/  FSEL R52, R28, -INF , !P0 ;  /* 0xff8000001c347808 */ /* 0x020fe20004000000 */
[----:B------:R-:W5:Y:S01]  /*2630*/  MUFU.TANH R166, R55 ;  /* 0x0000003700a67308 */ /* 0x000f620000002400 */
[----:B------:R-:W-:Y:S02]  /*2640*/  ISETP.GE.AND P0, PT, R69, R132, PT ;  /* 0x000000844500720c */ /* 0x000fe40003f06270 */
[----:B------:R-:W-:Y:S02]  /*2650*/  FSEL R140, R89, -INF , !P1 ;  /* 0xff800000598c7808 */ /* 0x000fe40004800000 */
[----:B------:R-:W-:-:S02]  /*2660*/  FSEL R46, R95, -INF , !P2 ;  /* 0xff8000005f2e7808 */ /* 0x000fc40005000000 */
[-C--:B------:R-:W-:Y:S01]  /*2670*/  ISETP.GE.AND P1, PT, R71, R138.reuse, PT ;  /* 0x0000008a4700720c */ /* 0x080fe20003f26270 */
[----:B------:R-:W5:Y:S01]  /*2680*/  MUFU.TANH R178, R53 ;  /* 0x0000003500b27308 */ /* 0x000f620000002400 */
[-C--:B------:R-:W-:Y:S02]  /*2690*/  ISETP.GE.AND P2, PT, R75, R138.reuse, PT ;  /* 0x0000008a4b00720c */ /* 0x080fe40003f46270 */
[----:B------:R-:W-:Y:S02]  /*26a0*/  FSEL R14, R10, -INF , !P0 ;  /* 0xff8000000a0e7808 */ /* 0x000fe40004000000 */
[----:B------:R-:W-:Y:S02]  /*26b0*/  ISETP.GE.AND P0, PT, R65, R138, PT ;  /* 0x0000008a4100720c */ /* 0x000fe40003f06270 */
[----:B------:R-:W-:Y:S01]  /*26c0*/  FSEL R28, R29, -INF , !P1 ;  /* 0xff8000001d1c7808 */ /* 0x000fe20004800000 */
[----:B------:R-:W5:Y:S01]  /*26d0*/  MUFU.TANH R176, R48 ;  /* 0x0000003000b07308 */ /* 0x000f620000002400 */
[----:B--2---:R-:W-:-:S02]  /*26e0*/  FSEL R66, R85, -INF , !P2 ;  /* 0xff80000055427808 */ /* 0x004fc40005000000 */
[----:B------:R-:W-:Y:S02]  /*26f0*/  ISETP.GE.AND P1, PT, R67, R138, PT ;  /* 0x0000008a4300720c */ /* 0x000fe40003f26270 */
[----:B------:R-:W-:Y:S02]  /*2700*/  FSEL R68, R84, -INF , !P4 ;  /* 0xff80000054447808 */ /* 0x000fe40006000000 */
[-C--:B------:R-:W-:Y:S01]  /*2710*/  ISETP.GE.AND P2, PT, R71, R132.reuse, PT ;  /* 0x000000844700720c */ /* 0x080fe20003f46270 */
[----:B------:R-:W2:Y:S01]  /*2720*/  MUFU.TANH R170, R49 ;  /* 0x0000003100aa7308 */ /* 0x000ea20000002400 */
[----:B------:R-:W-:Y:S02]  /*2730*/  ISETP.GE.AND P4, PT, R73, R132, PT ;  /* 0x000000844900720c */ /* 0x000fe40003f86270 */
[----:B------:R-:W-:Y:S02]  /*2740*/  FSEL R146, R146, -INF , !P0 ;  /* 0xff80000092927808 */ /* 0x000fe40004000000 */
[----:B------:R-:W-:-:S02]  /*2750*/  ISETP.GE.AND P0, PT, R21, R138, PT ;  /* 0x0000008a1500720c */ /* 0x000fc40003f06270 */
[----:B------:R-:W-:Y:S01]  /*2760*/  FSEL R148, R148, -INF , !P1 ;  /* 0xff80000094947808 */ /* 0x000fe20004800000 */
[----:B------:R-:W2:Y:S01]  /*2770*/  MUFU.TANH R184, R62 ;  /* 0x0000003e00b87308 */ /* 0x000ea20000002400 */
[----:B------:R-:W-:Y:S02]  /*2780*/  FSEL R20, R31, -INF , !P2 ;  /* 0xff8000001f147808 */ /* 0x000fe40005000000 */
[-C--:B------:R-:W-:Y:S02]  /*2790*/  ISETP.GE.AND P1, PT, R65, R132.reuse, PT ;  /* 0x000000844100720c */ /* 0x080fe40003f26270 */
[----:B---3--:R-:W-:Y:S02]  /*27a0*/  FMNMX.FTZ R57, R12, R57, !PT ;  /* 0x000000390c397209 */ /* 0x008fe40007810000 */
[----:B------:R-:W-:Y:S01]  /*27b0*/  FSEL R16, R30, -INF , !P4 ;  /* 0xff8000001e107808 */ /* 0x000fe20006000000 */
[----:B------:R-:W3:Y:S01]  /*27c0*/  MUFU.TANH R162, R51 ;  /* 0x0000003300a27308 */ /* 0x000ee20000002400 */
[----:B------:R-:W-:Y:S01]  /*27d0*/  ISETP.GE.AND P2, PT, R67, R132, PT ;  /* 0x000000844300720c */ /* 0x000fe20003f46270 */
[----:B------:R-:W5:Y:S01]  /*27e0*/  SHFL.BFLY PT, R136, R57, 0x1, 0x1f ;  /* 0x0c201f0039887f89 */ /* 0x000f6200000e0000 */
[----:B------:R-:W-:-:S02]  /*27f0*/  FSEL R30, R117, -INF , !P0 ;  /* 0xff800000751e7808 */ /* 0x000fc40004000000 */
[----:B------:R-:W-:Y:S02]  /*2800*/  FSEL R24, R24, -INF , !P1 ;  /* 0xff80000018187808 */ /* 0x000fe40004800000 */
[----:B------:R-:W-:Y:S01]  /*2810*/  FSEL R12, R17, -INF , !P2 ;  /* 0xff800000110c7808 */ /* 0x000fe20005000000 */
[----:B------:R2:W3:Y:S01]  /*2820*/  MUFU.TANH R164, R50 ;  /* 0x0000003200a47308 */ /* 0x0004e20000002400 */
[----:B------:R-:W-:Y:S02]  /*2830*/  ISETP.GE.AND P1, PT, R61, R138, PT ;  /* 0x0000008a3d00720c */ /* 0x000fe40003f26270 */
[----:B------:R-:W-:Y:S02]  /*2840*/  FMNMX.FTZ R17, R30, R118, !PT ;  /* 0x000000761e117209 */ /* 0x000fe40007810000 */
[----:B------:R-:W-:Y:S02]  /*2850*/  FSEL R26, R26, -INF , !P1 ;  /* 0xff8000001a1a7808 */ /* 0x000fe40004800000 */
[----:B------:R-:W-:Y:S01]  /*2860*/  ISETP.GE.AND P1, PT, R37, R138, PT ;  /* 0x0000008a2500720c */ /* 0x000fe20003f26270 */
[----:B------:R-:W3:Y:S01]  /*2870*/  MUFU.TANH R182, R58 ;  /* 0x0000003a00b67308 */ /* 0x000ee20000002400 */
[----:B-1----:R-:W-:-:S02]  /*2880*/  FMNMX.FTZ R15, R6, R17, !PT ;  /* 0x00000011060f7209 */ /* 0x002fc40007810000 */
[----:B------:R-:W-:Y:S02]  /*2890*/  FSEL R180, R180, -INF , !P1 ;  /* 0xff800000b4b47808 */ /* 0x000fe40004800000 */
[----:B------:R-:W-:Y:S02]  /*28a0*/  FMNMX.FTZ R15, R46, R15, !PT ;  /* 0x0000000f2e0f7209 */ /* 0x000fe40007810000 */
[----:B------:R-:W-:Y:S01]  /*28b0*/  ISETP.GE.AND P1, PT, R21, R132, PT ;  /* 0x000000841500720c */ /* 0x000fe20003f26270 */
[----:B------:R-:W1:Y:S01]  /*28c0*/  MUFU.TANH R174, R59 ;  /* 0x0000003b00ae7308 */ /* 0x000e620000002400 */
[----:B------:R-:W-:Y:S02]  /*28d0*/  FMNMX.FTZ R17, R68, R15, !PT ;  /* 0x0000000f44117209 */ /* 0x000fe40007810000 */
[----:B------:R-:W-:Y:S02]  /*28e0*/  FSEL R92, R92, -INF , !P1 ;  /* 0xff8000005c5c7808 */ /* 0x000fe40004800000 */
[----:B------:R-:W-:-:S02]  /*28f0*/  FSEL R96, R96, -INF , !P3 ;  /* 0xff80000060607808 */ /* 0x000fc40005800000 */
[----:B------:R-:W-:Y:S01]  /*2900*/  ISETP.GE.AND P3, PT, R73, R139, PT ;  /* 0x0000008b4900720c */ /* 0x000fe20003f66270 */
[----:B------:R-:W1:Y:S01]  /*2910*/  MUFU.TANH R160, R160 ;  /* 0x000000a000a07308 */ /* 0x000e620000002400 */
[----:B------:R-:W-:Y:S02]  /*2920*/  ISETP.GE.AND P0, PT, R61, R132, PT ;  /* 0x000000843d00720c */ /* 0x000fe40003f06270 */
[----:B------:R-:W-:Y:S02]  /*2930*/  FMNMX.FTZ R17, R66, R17, !PT ;  /* 0x0000001142117209 */ /* 0x000fe40007810000 */
[----:B------:R-:W-:Y:S02]  /*2940*/  FMNMX.FTZ R15, R92, R4, !PT ;  /* 0x000000045c0f7209 */ /* 0x000fe40007810000 */
[----:B------:R-:W-:Y:S02]  /*2950*/  FSEL R142, R142, -INF , !P3 ;  /* 0xff8000008e8e7808 */ /* 0x000fe40005800000 */
[----:B----4-:R-:W-:-:S02]  /*2960*/  FSEL R214, R214, -INF , !P0 ;  /* 0xff800000d6d67808 */ /* 0x010fc40004000000 */
[----:B------:R-:W-:Y:S02]  /*2970*/  ISETP.GE.AND P3, PT, R69, R138, PT ;  /* 0x0000008a4500720c */ /* 0x000fe40003f66270 */
[----:B------:R-:W-:Y:S02]  /*2980*/  ISETP.GE.AND P0, PT, R37, R132, PT ;  /* 0x000000842500720c */ /* 0x000fe40003f06270 */
[----:B------:R-:W-:Y:S02]  /*2990*/  FMNMX.FTZ R17, R52, R17, !PT ;  /* 0x0000001134117209 */ /* 0x000fe40007810000 */
[----:B------:R-:W-:Y:S02]  /*29a0*/  FMNMX.FTZ R15, R100, R15, !PT ;  /* 0x0000000f640f7209 */ /* 0x000fe40007810000 */
[----:B------:R-:W-:Y:S02]  /*29b0*/  FSEL R144, R144, -INF , !P3 ;  /* 0xff80000090907808 */ /* 0x000fe40005800000 */
[----:B-----5:R-:W-:-:S02]  /*29c0*/  FMNMX.FTZ R136, R57, R136, !PT ;  /* 0x0000008839887209 */ /* 0x020fc40007810000 */
[----:B------:R-:W-:Y:S02]  /*29d0*/  FSEL R168, R168, -INF , !P0 ;  /* 0xff800000a8a87808 */ /* 0x000fe40004000000 */
[----:B------:R-:W-:Y:S01]  /*29e0*/  FMNMX.FTZ R17, R28, R17, !PT ;  /* 0x000000111c117209 */ /* 0x000fe20007810000 */
[----:B------:R-:W-:Y:S01]  /*29f0*/  FMUL.FTZ R10, R136, UR16 ;  /* 0x00000010880a7c20 */ /* 0x000fe20008410000 */
[-C--:B------:R-:W-:Y:S02]  /*2a00*/  ISETP.GE.AND P5, PT, R75, R132.reuse, PT ;  /* 0x000000844b00720c */ /* 0x080fe40003fa6270 */
[----:B------:R-:W-:Y:S02]  /*2a10*/  FSEL R32, R32, -INF , !P6 ;  /* 0xff80000020207808 */ /* 0x000fe40007000000 */
[----:B------:R-:W-:Y:S02]  /*2a20*/  ISETP.GE.AND P0, PT, R19, R132, PT ;  /* 0x000000841300720c */ /* 0x000fe40003f06270 */
[----:B------:R-:W-:-:S02]  /*2a30*/  FMNMX.FTZ R15, R96, R15, !PT ;  /* 0x0000000f600f7209 */ /* 0x000fc40007810000 */
[----:B------:R-:W-:Y:S02]  /*2a40*/  FMNMX.FTZ R17, R144, R17, !PT ;  /* 0x0000001190117209 */ /* 0x000fe40007810000 */
[----:B------:R-:W-:Y:S02]  /*2a50*/  FSEL R18, R33, -INF , !P5 ;  /* 0xff80000021127808 */ /* 0x000fe40006800000 */
[----:B------:R-:W-:Y:S02]  /*2a60*/  FSEL R166, R166, -INF , !P0 ;  /* 0xff800000a6a67808 */ /* 0x000fe40004000000 */
[----:B------:R-:W-:Y:S02]  /*2a70*/  FMNMX.FTZ R15, R32, R15, !PT ;  /* 0x0000000f200f7209 */ /* 0x000fe40007810000 */
[----:B------:R-:W-:Y:S02]  /*2a80*/  FSETP.NEU.FTZ.AND P0, PT, R136, -INF , PT ;  /* 0xff8000008800780b */ /* 0x000fe40003f1d000 */
[----:B------:R-:W-:-:S02]  /*2a90*/  FMNMX.FTZ R17, R148, R17, !PT ;  /* 0x0000001194117209 */ /* 0x000fc40007810000 */
[----:B------:R-:W-:Y:S02]  /*2aa0*/  FMNMX.FTZ R15, R18, R15, !PT ;  /* 0x0000000f120f7209 */ /* 0x000fe40007810000 */
[----:B------:R-:W-:Y:S02]  /*2ab0*/  FSEL R10, R10, RZ, P0 ;  /* 0x000000ff0a0a7208 */ /* 0x000fe40000000000 */
[----:B------:R-:W-:Y:S02]  /*2ac0*/  ISETP.GE.AND P0, PT, R21, R139, PT ;  /* 0x0000008b1500720c */ /* 0x000fe40003f06270 */
[----:B------:R-:W-:Y:S01]  /*2ad0*/  FMNMX.FTZ R21, R146, R17, !PT ;  /* 0x0000001192157209 */ /* 0x000fe20007810000 */
[--C-:B------:R-:W-:Y:S01]  /*2ae0*/  FFMA.FTZ R64, R5, UR16, -R10.reuse ;  /* 0x0000001005407c23 */ /* 0x100fe2000801080a */
[----:B------:R-:W-:Y:S01]  /*2af0*/  FMNMX.FTZ R17, R16, R15, !PT ;  /* 0x0000000f10117209 */ /* 0x000fe20007810000 */
[--C-:B------:R-:W-:Y:S01]  /*2b00*/  FFMA.FTZ R141, R105, UR16, -R10.reuse ;  /* 0x00000010698d7c23 */ /* 0x100fe2000801080a */
[----:B------:R-:W-:Y:S01]  /*2b10*/  FSEL R104, R104, -INF , !P0 ;  /* 0xff80000068687808 */ /* 0x000fe20004000000 */
[--C-:B--2---:R-:W-:Y:S01]  /*2b20*/  FFMA.FTZ R50, R107, UR16, -R10.reuse ;  /* 0x000000106b327c23 */ /* 0x104fe2000801080a */
[----:B------:R-:W-:Y:S01]  /*2b30*/  FMNMX.FTZ R17, R20, R17, !PT ;  /* 0x0000001114117209 */ /* 0x000fe20007810000 */
[----:B------:R-:W-:Y:S01]  /*2b40*/  MUFU.EX2 R64, R64 ;  /* 0x0000004000407308 */ /* 0x000fe20000000800 */
[----:B------:R-:W-:Y:S01]  /*2b50*/  ISETP.GE.AND P1, PT, R19, R138, PT ;  /* 0x0000008a1300720c */ /* 0x000fe20003f26270 */
[--C-:B------:R-:W-:Y:S01]  /*2b60*/  FFMA.FTZ R44, R63, UR16, -R10.reuse ;  /* 0x000000103f2c7c23 */ /* 0x100fe2000801080a */
[----:B------:R-:W-:Y:S01]  /*2b70*/  FMNMX.FTZ R5, R14, R17, !PT ;  /* 0x000000110e057209 */ /* 0x000fe20007810000 */
[--C-:B------:R-:W-:Y:S01]  /*2b80*/  FFMA.FTZ R40, R35, UR16, -R10.reuse ;  /* 0x0000001023287c23 */ /* 0x100fe2000801080a */
[----:B------:R-:W-:Y:S01]  /*2b90*/  FMNMX.FTZ R15, R26, R21, !PT ;  /* 0x000000151a0f7209 */ /* 0x000fe20007810000 */
[--C-:B------:R-:W-:Y:S01]  /*2ba0*/  FFMA.FTZ R42, R41, UR16, -R10.reuse ;  /* 0x00000010292a7c23 */ /* 0x100fe2000801080a */
[----:B------:R-:W-:Y:S01]  /*2bb0*/  FMNMX.FTZ R17, R104, R22, !PT ;  /* 0x0000001668117209 */ /* 0x000fe20007810000 */
[----:B------:R-:W-:Y:S01]  /*2bc0*/  MUFU.EX2 R141, R141 ;  /* 0x0000008d008d7308 */ /* 0x000fe20000000800 */
[----:B------:R-:W-:Y:S01]  /*2bd0*/  FSEL R178, R178, -INF , !P1 ;  /* 0xff800000b2b27808 */ /* 0x000fe20004800000 */
[--C-:B------:R-:W-:Y:S01]  /*2be0*/  FFMA.FTZ R43, R43, UR16, -R10.reuse ;  /* 0x000000102b2b7c23 */ /* 0x100fe2000801080a */
[-C--:B------:R-:W-:Y:S01]  /*2bf0*/  ISETP.GE.AND P1, PT, R45, R138.reuse, PT ;  /* 0x0000008a2d00720c */ /* 0x080fe20003f26270 */
[--C-:B------:R-:W-:Y:S01]  /*2c00*/  FFMA.FTZ R41, R77, UR16, -R10.reuse ;  /* 0x000000104d297c23 */ /* 0x100fe2000801080a */
[----:B------:R-:W-:Y:S01]  /*2c10*/  FMNMX.FTZ R15, R180, R15, !PT ;  /* 0x0000000fb40f7209 */ /* 0x000fe20007810000 */
[--C-:B------:R-:W-:Y:S01]  /*2c20*/  FFMA.FTZ R38, R25, UR16, -R10.reuse ;  /* 0x0000001019267c23 */ /* 0x100fe2000801080a */
[----:B------:R-:W-:Y:S01]  /*2c30*/  FMNMX.FTZ R17, R94, R17, !PT ;  /* 0x000000115e117209 */ /* 0x000fe20007810000 */
[----:B------:R-:W-:Y:S01]  /*2c40*/  MUFU.EX2 R50, R50 ;  /* 0x0000003200327308 */ /* 0x000fe20000000800 */
[----:B------:R-:W-:Y:S01]  /*2c50*/  FSEL R176, R176, -INF , !P1 ;  /* 0xff800000b0b07808 */ /* 0x000fe20004800000 */
[--C-:B------:R-:W-:Y:S01]  /*2c60*/  FFMA.FTZ R47, R11, UR16, -R10.reuse ;  /* 0x000000100b2f7c23 */ /* 0x100fe2000801080a */
[----:B------:R-:W-:Y:S01]  /*2c70*/  ISETP.GE.AND P0, PT, R39, R138, PT ;  /* 0x0000008a2700720c */ /* 0x000fe20003f06270 */
[----:B------:R-:W-:Y:S01]  /*2c80*/  FFMA.FTZ R219, R8, UR16, -R10 ;  /* 0x0000001008db7c23 */ /* 0x000fe2000801080a */
[----:B------:R-:W-:-:S02]  /*2c90*/  FMNMX.FTZ R15, R178, R15, !PT ;  /* 0x0000000fb20f7209 */ /* 0x000fc40007810000 */
[----:B------:R-:W-:Y:S01]  /*2ca0*/  FMNMX.FTZ R17, R34, R17, !PT ;  /* 0x0000001122117209 */ /* 0x000fe20007810000 */
[----:B------:R-:W-:Y:S01]  /*2cb0*/  MUFU.EX2 R44, R44 ;  /* 0x0000002c002c7308 */ /* 0x000fe20000000800 */
[----:B------:R-:W-:Y:S02]  /*2cc0*/  FSEL R170, R170, -INF , !P0 ;  /* 0xff800000aaaa7808 */ /* 0x000fe40004000000 */
[----:B------:R-:W-:Y:S02]  /*2cd0*/  FMNMX.FTZ R15, R176, R15, !PT ;  /* 0x0000000fb00f7209 */ /* 0x000fe40007810000 */
[----:B------:R-:W-:Y:S02]  /*2ce0*/  FMNMX.FTZ R17, R218, R17, !PT ;  /* 0x00000011da117209 */ /* 0x000fe40007810000 */
[----:B------:R-:W-:Y:S01]  /*2cf0*/  ISETP.GE.AND P6, PT, R71, R139, PT ;  /* 0x0000008b4700720c */ /* 0x000fe20003fc6270 */
[----:B------:R-:W-:Y:S01]  /*2d00*/  MUFU.EX2 R43, R43 ;  /* 0x0000002b002b7308 */ /* 0x000fe20000000800 */
[----:B------:R-:W-:-:S02]  /*2d10*/  FMNMX.FTZ R134, R170, R15, !PT ;  /* 0x0000000faa867209 */ /* 0x000fc40007810000 */
[----:B------:R-:W-:Y:S02]  /*2d20*/  FMNMX.FTZ R17, R140, R17, !PT ;  /* 0x000000118c117209 */ /* 0x000fe40007810000 */
[----:B------:R-:W-:Y:S01]  /*2d30*/  ISETP.GE.AND P5, PT, R69, R139, PT ;  /* 0x0000008b4500720c */ /* 0x000fe20003fa6270 */
[----:B------:R-:W2:Y:S01]  /*2d40*/  SHFL.BFLY PT, R15, R134, 0x2, 0x1f ;  /* 0x0c401f00860f7f89 */ /* 0x000ea200000e0000 */
[----:B------:R-:W-:Y:S01]  /*2d50*/  FSEL R216, R216, -INF , !P6 ;  /* 0xff800000d8d87808 */ /* 0x000fe20007000000 */
[----:B------:R-:W-:Y:S01]  /*2d60*/  MUFU.EX2 R42, R42 ;  /* 0x0000002a002a7308 */ /* 0x000fe20000000800 */
[----:B------:R-:W-:Y:S02]  /*2d70*/  FMNMX.FTZ R17, R142, R17, !PT ;  /* 0x000000118e117209 */ /* 0x000fe40007810000 */
[----:B------:R-:W-:Y:S02]  /*2d80*/  FMNMX.FTZ R5, R12, R5, !PT ;  /* 0x000000050c057209 */ /* 0x000fe40007810000 */
[----:B------:R-:W-:-:S02]  /*2d90*/  ISETP.GE.AND P4, PT, R67, R139, PT ;  /* 0x0000008b4300720c */ /* 0x000fc40003f86270 */
[----:B------:R-:W-:Y:S01]  /*2da0*/  FSEL R190, R190, -INF , !P5 ;  /* 0xff800000bebe7808 */ /* 0x000fe20006800000 */
[----:B------:R-:W-:Y:S01]  /*2db0*/  MUFU.EX2 R41, R41 ;  /* 0x0000002900297308 */ /* 0x000fe20000000800 */
[----:B------:R-:W-:Y:S02]  /*2dc0*/  FMNMX.FTZ R17, R216, R17, !PT ;  /* 0x00000011d8117209 */ /* 0x000fe40007810000 */
[----:B------:R-:W-:Y:S02]  /*2dd0*/  FMNMX.FTZ R5, R24, R5, !PT ;  /* 0x0000000518057209 */ /* 0x000fe40007810000 */
[----:B------:R-:W-:Y:S02]  /*2de0*/  ISETP.GE.AND P3, PT, R65, R139, PT ;  /* 0x0000008b4100720c */ /* 0x000fe40003f66270 */
[----:B------:R-:W-:Y:S01]  /*2df0*/  FSEL R186, R186, -INF , !P4 ;  /* 0xff800000baba7808 */ /* 0x000fe20006000000 */
[----:B------:R-:W-:Y:S01]  /*2e00*/  MUFU.EX2 R40, R40 ;  /* 0x0000002800287308 */ /* 0x000fe20000000800 */
[----:B------:R-:W-:-:S02]  /*2e10*/  FMNMX.FTZ R17, R190, R17, !PT ;  /* 0x00000011be117209 */ /* 0x000fc40007810000 */
[----:B------:R-:W-:Y:S02]  /*2e20*/  FMNMX.FTZ R5, R214, R5, !PT ;  /* 0x00000005d6057209 */ /* 0x000fe40007810000 */
[-C--:B------:R-:W-:Y:S02]  /*2e30*/  ISETP.GE.AND P0, PT, R39, R132.reuse, PT ;  /* 0x000000842700720c */ /* 0x080fe40003f06270 */
[----:B------:R-:W-:Y:S01]  /*2e40*/  ISETP.GE.AND P2, PT, R61, R139, PT ;  /* 0x0000008b3d00720c */ /* 0x000fe20003f46270 */
[----:B------:R-:W-:Y:S01]  /*2e50*/  FFMA.FTZ R61, R23, UR16, -R10 ;  /* 0x00000010173d7c23 */ /* 0x000fe2000801080a */
[----:B------:R-:W-:Y:S01]  /*2e60*/  FSEL R184, R184, -INF , !P3 ;  /* 0xff800000b8b87808 */ /* 0x000fe20005800000 */
[----:B------:R-:W-:Y:S01]  /*2e70*/  MUFU.EX2 R38, R38 ;  /* 0x0000002600267308 */ /* 0x000fe20000000800 */
[----:B------:R-:W-:Y:S02]  /*2e80*/  FMNMX.FTZ R17, R186, R17, !PT ;  /* 0x00000011ba117209 */ /* 0x000fe40007810000 */
[----:B------:R-:W-:-:S02]  /*2e90*/  ISETP.GE.AND P1, PT, R45, R132, PT ;  /* 0x000000842d00720c */ /* 0x000fc40003f26270 */
[----:B------:R-:W-:Y:S02]  /*2ea0*/  FMNMX.FTZ R5, R168, R5, !PT ;  /* 0x00000005a8057209 */ /* 0x000fe40007810000 */
[----:B---3--:R-:W-:Y:S01]  /*2eb0*/  FSEL R162, R162, -INF , !P0 ;  /* 0xff800000a2a27808 */ /* 0x008fe20004000000 */
[----:B------:R-:W3:Y:S01]  /*2ec0*/  MUFU.EX2 R61, R61 ;  /* 0x0000003d003d7308 */ /* 0x000ee20000000800 */
[----:B------:R-:W-:Y:S01]  /*2ed0*/  ISETP.GE.AND P0, PT, R37, R139, PT ;  /* 0x0000008b2500720c */ /* 0x000fe20003f06270 */
[----:B------:R-:W-:Y:S01]  /*2ee0*/  FFMA.FTZ R37, R13, UR16, -R10 ;  /* 0x000000100d257c23 */ /* 0x000fe2000801080a */
[----:B------:R-:W-:Y:S02]  /*2ef0*/  FSEL R172, R172, -INF , !P2 ;  /* 0xff800000acac7808 */ /* 0x000fe40005000000 */
[----:B------:R-:W-:Y:S02]  /*2f00*/  FMNMX.FTZ R17, R184, R17, !PT ;  /* 0x00000011b8117209 */ /* 0x000fe40007810000 */
[----:B------:R-:W-:Y:S01]  /*2f10*/  FSEL R164, R164, -INF , !P1 ;  /* 0xff800000a4a47808 */ /* 0x000fe20004800000 */
[----:B------:R-:W-:Y:S01]  /*2f20*/  MUFU.EX2 R37, R37 ;  /* 0x0000002500257308 */ /* 0x000fe20000000800 */
[----:B------:R-:W-:-:S02]  /*2f30*/  FMNMX.FTZ R5, R166, R5, !PT ;  /* 0x00000005a6057209 */ /* 0x000fc40007810000 */
[----:B------:R-:W-:Y:S02]  /*2f40*/  ISETP.GE.AND P1, PT, R19, R139, PT ;  /* 0x0000008b1300720c */ /* 0x000fe40003f26270 */
[----:B------:R-:W-:Y:S02]  /*2f50*/  FSEL R182, R182, -INF , !P0 ;  /* 0xff800000b6b67808 */ /* 0x000fe40004000000 */
[----:B------:R-:W-:Y:S01]  /*2f60*/  FMNMX.FTZ R17, R172, R17, !PT ;  /* 0x00000011ac117209 */ /* 0x000fe20007810000 */
[----:B------:R-:W-:Y:S01]  /*2f70*/  MUFU.EX2 R47, R47 ;  /* 0x0000002f002f7308 */ /* 0x000fe20000000800 */
[----:B------:R-:W-:Y:S02]  /*2f80*/  FMNMX.FTZ R5, R164, R5, !PT ;  /* 0x00000005a4057209 */ /* 0x000fe40007810000 */
[----:B------:R-:W-:Y:S02]  /*2f90*/  ISETP.GE.AND P0, PT, R45, R139, PT ;  /* 0x0000008b2d00720c */ /* 0x000fe40003f06270 */
[----:B-1----:R-:W-:-:S02]  /*2fa0*/  FSEL R174, R174, -INF , !P1 ;  /* 0xff800000aeae7808 */ /* 0x002fc40004800000 */
[----:B------:R-:W-:Y:S01]  /*2fb0*/  FMNMX.FTZ R17, R182, R17, !PT ;  /* 0x00000011b6117209 */ /* 0x000fe20007810000 */
[----:B------:R-:W-:Y:S01]  /*2fc0*/  MUFU.EX2 R219, R219 ;  /* 0x000000db00db7308 */ /* 0x000fe20000000800 */
[----:B------:R-:W-:Y:S02]  /*2fd0*/  FMNMX.FTZ R5, R162, R5, !PT ;  /* 0x00000005a2057209 */ /* 0x000fe40007810000 */
[----:B--2---:R-:W-:Y:S02]  /*2fe0*/  FMNMX.FTZ R134, R134, R15, !PT ;  /* 0x0000000f86867209 */ /* 0x004fe40007810000 */
[----:B------:R-:W-:Y:S01]  /*2ff0*/  ISETP.GE.AND P1, PT, R39, R139, PT ;  /* 0x0000008b2700720c */ /* 0x000fe20003f26270 */
[----:B------:R-:W1:Y:S01]  /*3000*/  SHFL.BFLY PT, R36, R5, 0x2, 0x1f ;  /* 0x0c401f0005247f89 */ /* 0x000e6200000e0000 */
[----:B------:R-:W-:Y:S01]  /*3010*/  FSEL R160, R160, -INF , !P0 ;  /* 0xff800000a0a07808 */ /* 0x000fe20004000000 */
[----:B------:R-:W-:Y:S01]  /*3020*/  FFMA.FTZ R39, R27, UR16, -R10 ;  /* 0x000000101b277c23 */ /* 0x000fe2000801080a */
[----:B------:R-:W-:Y:S01]  /*3030*/  FMNMX.FTZ R17, R174, R17, !PT ;  /* 0x00000011ae117209 */ /* 0x000fe20007810000 */
[----:B------:R-:W2:Y:S01]  /*3040*/  SHFL.BFLY PT, R15, R134, 0x1, 0x1f ;  /* 0x0c201f00860f7f89 */ /* 0x000ea200000e0000 */
[----:B------:R-:W-:-:S02]  /*3050*/  FSEL R150, R150, -INF , !P1 ;  /* 0xff80000096967808 */ /* 0x000fc40004800000 */
[----:B------:R-:W-:Y:S01]  /*3060*/  FMNMX.FTZ R17, R160, R17, !PT ;  /* 0x00000011a0117209 */ /* 0x000fe20007810000 */
[----:B------:R-:W-:Y:S01]  /*3070*/  MUFU.EX2 R39, R39 ;  /* 0x0000002700277308 */ /* 0x000fe20000000800 */
[----:B------:R-:W-:Y:S02]  /*3080*/  LOP3.LUT R195, R108, R109, RZ, 0xfc, !PT ;  /* 0x0000006d6cc37212 */ /* 0x000fe400078efcff */
[----:B------:R-:W-:Y:S02]  /*3090*/  FMNMX.FTZ R135, R150, R17, !PT ;  /* 0x0000001196877209 */ /* 0x000fe40007810000 */
[----:B------:R-:W-:Y:S02]  /*30a0*/  LEA R195, R195, UR5, 0x1 ;  /* 0x00000005c3c37c11 */ /* 0x000fe4000f8e08ff */
[----:B---3--:R-:W-:Y:S01]  /*30b0*/  F2FP.F16.F32.PACK_AB R70, R50, R61 ;  /* 0x0000003d3246723e */ /* 0x008fe200000000ff */
[----:B------:R-:W3:Y:S02]  /*30c0*/  SHFL.BFLY PT, R54, R135, 0x2, 0x1f ;  /* 0x0c401f0087367f89 */ /* 0x000ee400000e0000 */
[----:B------:R-:W-:-:S02]  /*30d0*/  IMAD.IADD R193, R2, 0x1, R195 ;  /* 0x0000000102c17824 */ /* 0x000fc400078e02c3 */
[C---:B------:R-:W-:Y:S02]  /*30e0*/  IMAD.IADD R194, R0.reuse, 0x1, R195 ;  /* 0x0000000100c27824 */ /* 0x040fe400078e02c3 */
[----:B------:R-:W-:Y:S01]  /*30f0*/  IMAD.IADD R192, R0, 0x1, R193 ;  /* 0x0000000100c07824 */ /* 0x000fe200078e02c1 */
[----:B------:R-:W-:Y:S01]  /*3100*/  LDSM.16.MT88.4 R84, [R193+0x6000] ;  /* 0x00600000c154783b */ /* 0x000fe20000004200 */
[----:B-1----:R-:W-:Y:S01]  /*3110*/  FMNMX.FTZ R5, R5, R36, !PT ;  /* 0x0000002405057209 */ /* 0x002fe20007810000 */
[----:B------:R-:W-:Y:S01]  /*3120*/  FFMA.FTZ R36, R7, UR16, -R10 ;  /* 0x0000001007247c23 */ /* 0x000fe2000801080a */
[----:B--2---:R-:W-:-:S03]  /*3130*/  FMNMX.FTZ R134, R134, R15, !PT ;  /* 0x0000000f86867209 */ /* 0x004fc60007810000 */
[----:B------:R-:W1:Y:S02]  /*3140*/  SHFL.BFLY PT, R48, R5, 0x1, 0x1f ;  /* 0x0c201f0005307f89 */ /* 0x000e6400000e0000 */
[----:B------:R-:W-:Y:S01]  /*3150*/  MUFU.EX2 R36, R36 ;  /* 0x0000002400247308 */ /* 0x000fe20000000800 */
[C---:B------:R-:W-:Y:S01]  /*3160*/  FSETP.NEU.FTZ.AND P0, PT, R134.reuse, -INF , PT ;  /* 0xff8000008600780b */ /* 0x040fe20003f1d000 */
[----:B------:R-:W-:-:S05]  /*3170*/  FMUL.FTZ R163, R134, UR16 ;  /* 0x0000001086a37c20 */ /* 0x000fca0008410000 */
[----:B------:R-:W-:Y:S02]  /*3180*/  FSEL R163, R163, RZ, P0 ;  /* 0x000000ffa3a37208 */ /* 0x000fe40000000000 */
[----:B---3--:R-:W-:-:S03]  /*3190*/  FMNMX.FTZ R135, R135, R54, !PT ;  /* 0x0000003687877209 */ /* 0x008fc60007810000 */
[--C-:B------:R-:W-:Y:S01]  /*31a0*/  FFMA.FTZ R51, R6, UR16, -R163.reuse ;  /* 0x0000001006337c23 */ /* 0x100fe200080108a3 */
[--C-:B------:R-:W-:Y:S01]  /*31b0*/  FFMA.FTZ R58, R118, UR16, -R163.reuse ;  /* 0x00000010763a7c23 */ /* 0x100fe200080108a3 */
[----:B------:R-:W2:Y:S01]  /*31c0*/  SHFL.BFLY PT, R6, R135, 0x1, 0x1f ;  /* 0x0c201f0087067f89 */ /* 0x000ea200000e0000 */
[--C-:B------:R-:W-:Y:S01]  /*31d0*/  FFMA.FTZ R59, R30, UR16, -R163.reuse ;  /* 0x000000101e3b7c23 */ /* 0x100fe200080108a3 */
[--C-:B------:R-:W-:Y:S01]  /*31e0*/  FFMA.FTZ R45, R52, UR16, -R163.reuse ;  /* 0x00000010342d7c23 */ /* 0x100fe200080108a3 */
[--C-:B------:R-:W-:Y:S01]  /*31f0*/  FFMA.FTZ R0, R28, UR16, -R163.reuse ;  /* 0x000000101c007c23 */ /* 0x100fe200080108a3 */
[----:B------:R-:W3:Y:S01]  /*3200*/  LDSM.16.MT88.4 R116, [R195+0x6000] ;  /* 0x00600000c374783b */ /* 0x000ee20000004200 */
[----:B------:R-:W-:Y:S01]  /*3210*/  MUFU.EX2 R58, R58 ;  /* 0x0000003a003a7308 */ /* 0x000fe20000000800 */
[--C-:B------:R-:W-:Y:S01]  /*3220*/  FFMA.FTZ R49, R68, UR16, -R163.reuse ;  /* 0x0000001044317c23 */ /* 0x100fe200080108a3 */
[----:B------:R-:W-:Y:S01]  /*3230*/  F2FP.F16.F32.PACK_AB R68, R64, R141 ;  /* 0x0000008d4044723e */ /* 0x000fe200000000ff */
[----:B------:R-:W-:Y:S01]  /*3240*/  LDSM.16.MT88.4 R28, [R195+0x6800] ;  /* 0x00680000c31c783b */ /* 0x000fe20000004200 */
[----:B-1----:R-:W-:Y:S01]  /*3250*/  FMNMX.FTZ R133, R5, R48, !PT ;  /* 0x0000003005857209 */ /* 0x002fe20007810000 */
[--C-:B------:R-:W-:Y:S01]  /*3260*/  FFMA.FTZ R48, R46, UR16, -R163.reuse ;  /* 0x000000102e307c23 */ /* 0x100fe200080108a3 */
[--C-:B------:R-:W-:Y:S01]  /*3270*/  FFMA.FTZ R2, R66, UR16, -R163.reuse ;  /* 0x0000001042027c23 */ /* 0x100fe200080108a3 */
[----:B------:R-:W-:Y:S01]  /*3280*/  FFMA.FTZ R66, R9, UR16, -R10 ;  /* 0x0000001009427c23 */ /* 0x000fe2000801080a */
[C---:B------:R-:W-:Y:S01]  /*3290*/  FSETP.NEU.FTZ.AND P0, PT, R133.reuse, -INF , PT ;  /* 0xff8000008500780b */ /* 0x040fe20003f1d000 */
[----:B------:R-:W-:Y:S01]  /*32a0*/  FMUL.FTZ R161, R133, UR16 ;  /* 0x0000001085a17c20 */ /* 0x000fe20008410000 */
[----:B------:R-:W1:Y:S01]  /*32b0*/  MUFU.EX2 R59, R59 ;  /* 0x0000003b003b7308 */ /* 0x000e620000000800 */
[--C-:B------:R-:W-:Y:S01]  /*32c0*/  FFMA.FTZ R147, R148, UR16, -R163.reuse ;  /* 0x0000001094937c23 */ /* 0x100fe200080108a3 */
[--C-:B------:R-:W-:Y:S01]  /*32d0*/  FFMA.FTZ R149, R26, UR16, -R163.reuse ;  /* 0x000000101a957c23 */ /* 0x100fe200080108a3 */
[--C-:B------:R-:W-:Y:S01]  /*32e0*/  FFMA.FTZ R144, R144, UR16, -R163.reuse ;  /* 0x0000001090907c23 */ /* 0x100fe200080108a3 */
[----:B------:R-:W-:Y:S01]  /*32f0*/  FSEL R161, R161, RZ, P0 ;  /* 0x000000ffa1a17208 */ /* 0x000fe20000000000 */
[--C-:B------:R-:W-:Y:S01]  /*3300*/  FFMA.FTZ R146, R146, UR16, -R163.reuse ;  /* 0x0000001092927c23 */ /* 0x100fe200080108a3 */
[----:B------:R-:W-:Y:S01]  /*3310*/  FADD.FTZ R64, R141, R64 ;  /* 0x000000408d407221 */ /* 0x000fe20000010000 */
[----:B------:R-:W-:Y:S01]  /*3320*/  FFMA.FTZ R167, R180, UR16, -R163 ;  /* 0x00000010b4a77c23 */ /* 0x000fe200080108a3 */
[----:B------:R-:W-:Y:S01]  /*3330*/  MUFU.EX2 R51, R51 ;  /* 0x0000003300337308 */ /* 0x000fe20000000800 */
[----:B--2---:R-:W-:Y:S01]  /*3340*/  FMNMX.FTZ R135, R135, R6, !PT ;  /* 0x0000000687877209 */ /* 0x004fe20007810000 */
[--C-:B------:R-:W-:Y:S01]  /*3350*/  FFMA.FTZ R60, R4, UR16, -R161.reuse ;  /* 0x00000010043c7c23 */ /* 0x100fe200080108a1 */
[--C-:B------:R-:W-:Y:S01]  /*3360*/  FFMA.FTZ R53, R100, UR16, -R161.reuse ;  /* 0x0000001064357c23 */ /* 0x100fe200080108a1 */
[----:B------:R-:W-:Y:S01]  /*3370*/  LDSM.16.MT88.4 R4, [R192+0x6000] ;  /* 0x00600000c004783b */ /* 0x000fe20000004200 */
[C---:B------:R-:W-:Y:S01]  /*3380*/  FSETP.NEU.FTZ.AND P0, PT, R135.reuse, -INF , PT ;  /* 0xff8000008700780b */ /* 0x040fe20003f1d000 */
[----:B------:R-:W-:Y:S01]  /*3390*/  FMUL.FTZ R151, R135, UR16 ;  /* 0x0000001087977c20 */ /* 0x000fe20008410000 */
[--C-:B------:R-:W-:Y:S01]  /*33a0*/  FFMA.FTZ R57, R92, UR16, -R161.reuse ;  /* 0x000000105c397c23 */ /* 0x100fe200080108a1 */
[----:B------:R-:W2:Y:S01]  /*33b0*/  LDSM.16.MT88.4 R100, [R194+0x6000] ;  /* 0x00600000c264783b */ /* 0x000ea20000004200 */
[--C-:B------:R-:W-:Y:S01]  /*33c0*/  FFMA.FTZ R46, R96, UR16, -R161.reuse ;  /* 0x00000010602e7c23 */ /* 0x100fe200080108a1 */
[----:B------:R-:W4:Y:S01]  /*33d0*/  MUFU.EX2 R48, R48 ;  /* 0x0000003000307308 */ /* 0x000f220000000800 */
[----:B------:R-:W-:Y:S01]  /*33e0*/  FSEL R151, R151, RZ, P0 ;  /* 0x000000ff97977208 */ /* 0x000fe20000000000 */
        /* <DEDUP_REMOVED lines=8> */
[----:B------:R-:W-:Y:S01]  /*3470*/  MUFU.EX2 R57, R57 ;  /* 0x0000003900397308 */ /* 0x000fe20000000800 */
[----:B------:R-:W5:Y:S01]  /*3480*/  LDSM.16.MT88.4 R32, [R194+0x6800] ;  /* 0x00680000c220783b */ /* 0x000f620000004200 */
[----:B-1----:R-:W-:Y:S01]  /*3490*/  F2FP.F16.F32.PACK_AB R72, R58, R59 ;  /* 0x0000003b3a48723e */ /* 0x002fe200000000ff */
[--C-:B------:R-:W-:Y:S01]  /*34a0*/  FFMA.FTZ R143, R218, UR16, -R151.reuse ;  /* 0x00000010da8f7c23 */ /* 0x100fe20008010897 */
[--C-:B------:R-:W-:Y:S01]  /*34b0*/  FFMA.FTZ R140, R140, UR16, -R151.reuse ;  /* 0x000000108c8c7c23 */ /* 0x100fe20008010897 */
[----:B------:R-:W1:Y:S01]  /*34c0*/  LDSM.16.MT88.4 R16, [R193+0x6800] ;  /* 0x00680000c110783b */ /* 0x000e620000004200 */
[--C-:B------:R-:W-:Y:S01]  /*34d0*/  FFMA.FTZ R142, R142, UR16, -R151.reuse ;  /* 0x000000108e8e7c23 */ /* 0x100fe20008010897 */
[----:B----4-:R-:W-:Y:S01]  /*34e0*/  F2FP.F16.F32.PACK_AB R74, R48, R51 ;  /* 0x00000033304a723e */ /* 0x010fe200000000ff */
[----:B------:R-:W4:Y:S01]  /*34f0*/  MUFU.EX2 R60, R60 ;  /* 0x0000003c003c7308 */ /* 0x000f220000000800 */
[----:B------:R-:W1:Y:S01]  /*3500*/  LDSM.16.MT88.4 R20, [R192+0x6800] ;  /* 0x00680000c014783b */ /* 0x000e620000004200 */
[----:B------:R-:W-:Y:S01]  /*3510*/  FFMA.FTZ R145, R216, UR16, -R151 ;  /* 0x00000010d8917c23 */ /* 0x000fe20008010897 */
[--C-:B------:R-:W-:Y:S01]  /*3520*/  FFMA.FTZ R148, R14, UR16, -R161.reuse ;  /* 0x000000100e947c23 */ /* 0x100fe200080108a1 */
[----:B------:R-:W-:Y:S01]  /*3530*/  FFMA.FTZ R157, R214, UR16, -R161 ;  /* 0x00000010d69d7c23 */ /* 0x000fe200080108a1 */
[--C-:B------:R-:W-:Y:S01]  /*3540*/  FFMA.FTZ R159, R190, UR16, -R151.reuse ;  /* 0x00000010be9f7c23 */ /* 0x100fe20008010897 */
[----:B------:R-:W-:Y:S01]  /*3550*/  FFMA.FTZ R172, R172, UR16, -R151 ;  /* 0x00000010acac7c23 */ /* 0x000fe20008010897 */
[----:B------:R-:W-:Y:S01]  /*3560*/  FADD.FTZ R58, R59, R58 ;  /* 0x0000003a3b3a7221 */ /* 0x000fe20000010000 */
[----:B------:R-:W-:Y:S01]  /*3570*/  MUFU.EX2 R53, R53 ;  /* 0x0000003500357308 */ /* 0x000fe20000000800 */
[----:B------:R-:W-:Y:S01]  /*3580*/  FADD.FTZ R61, R61, R64 ;  /* 0x000000403d3d7221 */ /* 0x000fe20000010000 */
[--C-:B------:R-:W-:Y:S01]  /*3590*/  FFMA.FTZ R178, R178, UR16, -R163.reuse ;  /* 0x00000010b2b27c23 */ /* 0x100fe200080108a3 */
[----:B------:R-:W-:Y:S01]  /*35a0*/  FADD.FTZ R51, R51, R58 ;  /* 0x0000003a33337221 */ /* 0x000fe20000010000 */
[----:B------:R-:W-:Y:S01]  /*35b0*/  FFMA.FTZ R169, R176, UR16, -R163 ;  /* 0x00000010b0a97c23 */ /* 0x000fe200080108a3 */
[----:B------:R-:W-:Y:S01]  /*35c0*/  FADD.FTZ R61, R50, R61 ;  /* 0x0000003d323d7221 */ /* 0x000fe20000010000 */
[----:B------:R-:W-:Y:S01]  /*35d0*/  FFMA.FTZ R170, R170, UR16, -R163 ;  /* 0x00000010aaaa7c23 */ /* 0x000fe200080108a3 */
[----:B------:R-:W-:Y:S01]  /*35e0*/  FADD.FTZ R48, R48, R51 ;  /* 0x0000003330307221 */ /* 0x000fe20000010000 */
[----:B------:R-:W3:Y:S01]  /*35f0*/  MUFU.EX2 R46, R46 ;  /* 0x0000002e002e7308 */ /* 0x000ee20000000800 */
[----:B----4-:R-:W-:Y:S01]  /*3600*/  F2FP.F16.F32.PACK_AB R73, R60, R57 ;  /* 0x000000393c49723e */ /* 0x010fe200000000ff */
[----:B------:R-:W-:Y:S01]  /*3610*/  FADD.FTZ R60, R57, R60 ;  /* 0x0000003c393c7221 */ /* 0x000fe20000010000 */
[--C-:B------:R-:W-:Y:S01]  /*3620*/  FFMA.FTZ R165, R182, UR16, -R151.reuse ;  /* 0x00000010b6a57c23 */ /* 0x100fe20008010897 */
[----:B------:R-:W-:Y:S01]  /*3630*/  FFMA.FTZ R174, R174, UR16, -R151 ;  /* 0x00000010aeae7c23 */ /* 0x000fe20008010897 */
[--C-:B------:R-:W-:Y:S01]  /*3640*/  FFMA.FTZ R163, R168, UR16, -R161.reuse ;  /* 0x00000010a8a37c23 */ /* 0x100fe200080108a1 */
[--C-:B------:R-:W-:Y:S01]  /*3650*/  FFMA.FTZ R166, R166, UR16, -R161.reuse ;  /* 0x00000010a6a67c23 */ /* 0x100fe200080108a1 */
[--C-:B------:R-:W-:Y:S01]  /*3660*/  FFMA.FTZ R164, R164, UR16, -R161.reuse ;  /* 0x00000010a4a47c23 */ /* 0x100fe200080108a1 */
[----:B------:R-:W-:Y:S01]  /*3670*/  MUFU.EX2 R67, R67 ;  /* 0x0000004300437308 */ /* 0x000fe20000000800 */
[----:B------:R-:W-:Y:S01]  /*3680*/  FFMA.FTZ R215, R162, UR16, -R161 ;  /* 0x00000010a2d77c23 */ /* 0x000fe200080108a1 */
[--C-:B------:R-:W-:Y:S01]  /*3690*/  FFMA.FTZ R160, R160, UR16, -R151.reuse ;  /* 0x00000010a0a07c23 */ /* 0x100fe20008010897 */
[----:B------:R-:W-:Y:S01]  /*36a0*/  FFMA.FTZ R150, R150, UR16, -R151 ;  /* 0x0000001096967c23 */ /* 0x000fe20008010897 */
[----:B------:R-:W-:Y:S01]  /*36b0*/  ISETP.GE.AND P0, PT, R3, 0x2, PT ;  /* 0x000000020300780c */ /* 0x000fe20003f06270 */
[----:B------:R-:W-:-:S03]  /*36c0*/  VIADD R190, R197, 0x1000 ;  /* 0x00001000c5be7836 */ /* 0x000fc60000000000 */
[----:B------:R-:W4:Y:S01]  /*36d0*/  MUFU.EX2 R62, R62 ;  /* 0x0000003e003e7308 */ /* 0x000f220000000800 */
[----:B---3--:R-:W-:Y:S01]  /*36e0*/  F2FP.F16.F32.PACK_AB R75, R46, R53 ;  /* 0x000000352e4b723e */ /* 0x008fe200000000ff */
[----:B------:R-:W-:-:S04]  /*36f0*/  FADD.FTZ R53, R53, R60 ;  /* 0x0000003c35357221 */ /* 0x000fc80000010000 */
[----:B------:R-:W-:Y:S02]  /*3700*/  FADD.FTZ R46, R46, R53 ;  /* 0x000000352e2e7221 */ /* 0x000fe40000010000 */
[----:B------:R-:W-:Y:S01]  /*3710*/  MUFU.EX2 R65, R65 ;  /* 0x0000004100417308 */ /* 0x000fe20000000800 */
[C---:B------:R-:W-:Y:S06]  /*3720*/  HMMA.16816.F32 R124, R72.reuse, R116, RZ ;  /* 0x00000074487c723c */ /* 0x040fec00000018ff */
[----:B--2---:R-:W-:Y:S01]  /*3730*/  HMMA.16816.F32 R108, R72, R100, RZ ;  /* 0x00000064486c723c */ /* 0x004fe200000018ff */
[----:B------:R-:W2:Y:S01]  /*3740*/  MUFU.EX2 R56, R56 ;  /* 0x0000003800387308 */ /* 0x000ea20000000800 */
[----:B----4-:R-:W-:Y:S01]  /*3750*/  F2FP.F16.F32.PACK_AB R69, R62, R67 ;  /* 0x000000433e45723e */ /* 0x010fe200000000ff */
[----:B------:R-:W-:-:S03]  /*3760*/  FADD.FTZ R62, R67, R62 ;  /* 0x0000003e433e7221 */ /* 0x000fc60000010000 */
[C---:B------:R-:W-:Y:S03]  /*3770*/  HMMA.16816.F32 R92, R72.reuse, R84, RZ ;  /* 0x00000054485c723c */ /* 0x040fe600000018ff */
[----:B------:R-:W-:Y:S03]  /*3780*/  MUFU.EX2 R49, R49 ;  /* 0x0000003100317308 */ /* 0x000fe60000000800 */
[C---:B------:R-:W-:Y:S05]  /*3790*/  HMMA.16816.F32 R76, R72.reuse, R4, RZ ;  /* 0x00000004484c723c */ /* 0x040fea00000018ff */
[----:B------:R-:W3:Y:S01]  /*37a0*/  MUFU.EX2 R2, R2 ;  /* 0x0000000200027308 */ /* 0x000ee20000000800 */
[----:B--2---:R-:W-:Y:S01]  /*37b0*/  F2FP.F16.F32.PACK_AB R71, R56, R65 ;  /* 0x000000413847723e */ /* 0x004fe200000000ff */
[----:B------:R-:W-:Y:S01]  /*37c0*/  HMMA.16816.F32 R120, R72, R118, RZ ;  /* 0x000000764878723c */ /* 0x000fe200000018ff */
[----:B------:R-:W-:-:S04]  /*37d0*/  FADD.FTZ R65, R65, R62 ;  /* 0x0000003e41417221 */ /* 0x000fc80000010000 */
[----:B------:R-:W-:Y:S01]  /*37e0*/  FADD.FTZ R56, R56, R65 ;  /* 0x0000004138387221 */ /* 0x000fe20000010000 */
[----:B------:R-:W-:Y:S01]  /*37f0*/  MUFU.EX2 R45, R45 ;  /* 0x0000002d002d7308 */ /* 0x000fe20000000800 */
[C---:B------:R-:W-:Y:S06]  /*3800*/  HMMA.16816.F32 R104, R72.reuse, R102, RZ ;  /* 0x000000664868723c */ /* 0x040fec00000018ff */
[----:B------:R-:W-:Y:S01]  /*3810*/  HMMA.16816.F32 R88, R72, R86, RZ ;  /* 0x000000564858723c */ /* 0x000fe200000018ff */
[----:B------:R-:W2:Y:S01]  /*3820*/  MUFU.EX2 R0, R0 ;  /* 0x0000000000007308 */ /* 0x000ea20000000800 */
[----:B---3--:R-:W-:Y:S01]  /*3830*/  F2FP.F16.F32.PACK_AB R8, R2, R49 ;  /* 0x000000310208723e */ /* 0x008fe200000000ff */
[----:B------:R-:W-:-:S03]  /*3840*/  FADD.FTZ R49, R49, R48 ;  /* 0x0000003031317221 */ /* 0x000fc60000010000 */
[C---:B------:R-:W-:Y:S01]  /*3850*/  HMMA.16816.F32 R128, R68.reuse, R116, RZ ;  /* 0x000000744480723c */ /* 0x040fe200000018ff */
[----:B------:R-:W-:Y:S02]  /*3860*/  FADD.FTZ R2, R2, R49 ;  /* 0x0000003102027221 */ /* 0x000fe40000010000 */
[----:B------:R-:W-:Y:S03]  /*3870*/  MUFU.EX2 R55, R55 ;  /* 0x0000003700377308 */ /* 0x000fe60000000800 */
[----:B------:R-:W-:Y:S05]  /*3880*/  HMMA.16816.F32 R112, R68, R100, RZ ;  /* 0x000000644470723c */ /* 0x000fea00000018ff */
[----:B------:R-:W3:Y:S01]  /*3890*/  MUFU.EX2 R52, R52 ;  /* 0x0000003400347308 */ /* 0x000ee20000000800 */
[----:B------:R-:W-:Y:S01]  /*38a0*/  HMMA.16816.F32 R72, R72, R6, RZ ;  /* 0x000000064848723c */ /* 0x000fe200000018ff */
[----:B--2---:R-:W-:Y:S01]  /*38b0*/  F2FP.F16.F32.PACK_AB R10, R0, R45 ;  /* 0x0000002d000a723e */ /* 0x004fe200000000ff */
[----:B------:R-:W-:-:S04]  /*38c0*/  FADD.FTZ R45, R45, R2 ;  /* 0x000000022d2d7221 */ /* 0x000fc80000010000 */
[----:B------:R-:W-:Y:S01]  /*38d0*/  HMMA.16816.F32 R116, R68, R118, RZ ;  /* 0x000000764474723c */ /* 0x000fe200000018ff */
[----:B------:R-:W-:Y:S01]  /*38e0*/  MUFU.EX2 R54, R54 ;  /* 0x0000003600367308 */ /* 0x000fe20000000800 */
[----:B------:R-:W-:-:S04]  /*38f0*/  FADD.FTZ R45, R0, R45 ;  /* 0x0000002d002d7221 */ /* 0x000fc80000010000 */
[C---:B------:R-:W-:Y:S03]  /*3900*/  HMMA.16816.F32 R100, R68.reuse, R102, RZ ;  /* 0x000000664464723c */ /* 0x040fe600000018ff */
[----:B------:R-:W2:Y:S01]  /*3910*/  MUFU.EX2 R63, R63 ;  /* 0x0000003f003f7308 */ /* 0x000ea20000000800 */
[C---:B---3--:R-:W-:Y:S01]  /*3920*/  F2FP.F16.F32.PACK_AB R9, R52.reuse, R55 ;  /* 0x000000373409723e */ /* 0x048fe200000000ff */
[----:B------:R-:W-:Y:S01]  /*3930*/  FADD.FTZ R55, R55, R46 ;  /* 0x0000002e37377221 */ /* 0x000fe20000010000 */
[C---:B------:R-:W-:Y:S03]  /*3940*/  HMMA.16816.F32 R96, R68.reuse, R84, RZ ;  /* 0x000000544460723c */ /* 0x040fe600000018ff */
[----:B------:R-:W-:Y:S02]  /*3950*/  FADD.FTZ R55, R52, R55 ;  /* 0x0000003734377221 */ /* 0x000fe40000010000 */
[----:B------:R-:W-:Y:S01]  /*3960*/  MUFU.EX2 R143, R143 ;  /* 0x0000008f008f7308 */ /* 0x000fe20000000800 */
[C---:B------:R-:W-:Y:S06]  /*3970*/  HMMA.16816.F32 R84, R68.reuse, R86, RZ ;  /* 0x000000564454723c */ /* 0x040fec00000018ff */
[----:B------:R-:W-:Y:S01]  /*3980*/  HMMA.16816.F32 R80, R68, R4, RZ ;  /* 0x000000044450723c */ /* 0x000fe200000018ff */
[----:B------:R-:W3:Y:S01]  /*3990*/  MUFU.EX2 R140, R140 ;  /* 0x0000008c008c7308 */ /* 0x000ee20000000800 */
[----:B--2---:R-:W-:Y:S01]  /*39a0*/  F2FP.F16.F32.PACK_AB R11, R63, R54 ;  /* 0x000000363f0b723e */ /* 0x004fe200000000ff */
[----:B------:R-:W-:-:S03]  /*39b0*/  FADD.FTZ R54, R54, R55 ;  /* 0x0000003736367221 */ /* 0x000fc60000010000 */
[----:B------:R-:W-:Y:S01]  /*39c0*/  HMMA.16816.F32 R68, R68, R6, RZ ;  /* 0x000000064444723c */ /* 0x000fe200000018ff */
[----:B------:R-:W-:Y:S01]  /*39d0*/  F2FP.F16.F32.PACK_AB R4, R43, R44 ;  /* 0x0000002c2b04723e */ /* 0x000fe200000000ff */
[----:B------:R-:W-:Y:S01]  /*39e0*/  FADD.FTZ R44, R44, R61 ;  /* 0x0000003d2c2c7221 */ /* 0x000fe20000010000 */
[----:B------:R-:W-:Y:S01]  /*39f0*/  MUFU.EX2 R142, R142 ;  /* 0x0000008e008e7308 */ /* 0x000fe20000000800 */
[----:B------:R-:W-:Y:S02]  /*3a00*/  FADD.FTZ R63, R63, R54 ;  /* 0x000000363f3f7221 */ /* 0x000fe40000010000 */
[----:B-----5:R-:W-:Y:S01]  /*3a10*/  HMMA.16816.F32 R108, R8, R32, R108 ;  /* 0x00000020086c723c */ /* 0x020fe2000000186c */
[----:B------:R-:W-:Y:S01]  /*3a20*/  F2FP.F16.F32.PACK_AB R6, R41, R42 ;  /* 0x0000002a2906723e */ /* 0x000fe200000000ff */
[----:B------:R-:W-:-:S03]  /*3a30*/  FADD.FTZ R43, R43, R44 ;  /* 0x0000002c2b2b7221 */ /* 0x000fc60000010000 */
[----:B------:R-:W2:Y:S01]  /*3a40*/  MUFU.EX2 R145, R145 ;  /* 0x0000009100917308 */ /* 0x000ea20000000800 */
[----:B---3--:R-:W-:Y:S01]  /*3a50*/  F2FP.F16.F32.PACK_AB R5, R140, R143 ;  /* 0x0000008f8c05723e */ /* 0x008fe200000000ff */
[----:B------:R-:W-:Y:S01]  /*3a60*/  HMMA.16816.F32 R124, R8, R28, R124 ;  /* 0x0000001c087c723c */ /* 0x000fe2000000187c */
[----:B------:R-:W-:Y:S01]  /*3a70*/  FADD.FTZ R143, R143, R56 ;  /* 0x000000388f8f7221 */ /* 0x000fe20000010000 */
[----:B------:R-:W-:-:S03]  /*3a80*/  FADD.FTZ R42, R42, R43 ;  /* 0x0000002b2a2a7221 */ /* 0x000fc60000010000 */
[----:B------:R-:W-:Y:S01]  /*3a90*/  FADD.FTZ R143, R140, R143 ;  /* 0x0000008f8c8f7221 */ /* 0x000fe20000010000 */
[----:B-1----:R-:W-:Y:S01]  /*3aa0*/  HMMA.16816.F32 R92, R8, R16, R92 ;  /* 0x00000010085c723c */ /* 0x002fe2000000185c */
[----:B------:R-:W-:Y:S01]  /*3ab0*/  MUFU.EX2 R144, R144 ;  /* 0x0000009000907308 */ /* 0x000fe20000000800 */
[----:B------:R-:W-:-:S04]  /*3ac0*/  FADD.FTZ R41, R41, R42 ;  /* 0x0000002a29297221 */ /* 0x000fc80000010000 */
[C---:B------:R-:W-:Y:S01]  /*3ad0*/  HMMA.16816.F32 R76, R8.reuse, R20, R76 ;  /* 0x00000014084c723c */ /* 0x040fe2000000184c */
[C---:B--2---:R-:W-:Y:S02]  /*3ae0*/  F2FP.F16.F32.PACK_AB R7, R145.reuse, R142 ;  /* 0x0000008e9107723e */ /* 0x044fe400000000ff */
[----:B------:R-:W1:Y:S01]  /*3af0*/  MUFU.EX2 R147, R147 ;  /* 0x0000009300937308 */ /* 0x000e620000000800 */
[----:B------:R-:W-:Y:S02]  /*3b00*/  FADD.FTZ R142, R142, R143 ;  /* 0x0000008f8e8e7221 */ /* 0x000fe40000010000 */
[----:B------:R-:W-:Y:S02]  /*3b10*/  HMMA.16816.F32 R120, R8, R30, R120 ;  /* 0x0000001e0878723c */ /* 0x000fe40000001878 */
[----:B------:R-:W-:-:S04]  /*3b20*/  FADD.FTZ R142, R145, R142 ;  /* 0x0000008e918e7221 */ /* 0x000fc80000010000 */
[----:B------:R-:W-:Y:S01]  /*3b30*/  HMMA.16816.F32 R112, R4, R32, R112 ;  /* 0x000000200470723c */ /* 0x000fe20000001870 */
[----:B------:R-:W-:Y:S05]  /*3b40*/  MUFU.EX2 R146, R146 ;  /* 0x0000009200927308 */ /* 0x000fea0000000800 */
[C---:B------:R-:W-:Y:S01]  /*3b50*/  HMMA.16816.F32 R104, R8.reuse, R34, R104 ;  /* 0x000000220868723c */ /* 0x040fe20000001868 */
[--C-:B------:R-:W-:Y:S01]  /*3b60*/  FFMA.FTZ R33, R12, UR16, -R161.reuse ;  /* 0x000000100c217c23 */ /* 0x100fe200080108a1 */
[----:B------:R-:W-:Y:S01]  /*3b70*/  FFMA.FTZ R32, R24, UR16, -R161 ;  /* 0x0000001018207c23 */ /* 0x000fe200080108a1 */
[----:B------:R-:W2:Y:S01]  /*3b80*/  LDSM.16.MT88.4 R12, [R195+0x7000] ;  /* 0x00700000c30c783b */ /* 0x000ea20000004200 */
[----:B------:R-:W-:Y:S02]  /*3b90*/  MUFU.EX2 R149, R149 ;  /* 0x0000009500957308 */ /* 0x000fe40000000800 */
[C---:B------:R-:W-:Y:S01]  /*3ba0*/  HMMA.16816.F32 R88, R8.reuse, R18, R88 ;  /* 0x000000120858723c */ /* 0x040fe20000001858 */
[----:B------:R-:W-:Y:S05]  /*3bb0*/  LDSM.16.MT88.4 R24, [R193+0x7000] ;  /* 0x00700000c118783b */ /* 0x000fea0000004200 */
[----:B------:R-:W-:Y:S01]  /*3bc0*/  HMMA.16816.F32 R72, R8, R22, R72 ;  /* 0x000000160848723c */ /* 0x000fe20000001848 */
[----:B------:R-:W3:Y:S01]  /*3bd0*/  LDSM.16.MT88.4 R8, [R194+0x7000] ;  /* 0x00700000c208783b */ /* 0x000ee20000004200 */
[----:B------:R-:W-:Y:S04]  /*3be0*/  MUFU.EX2 R148, R148 ;  /* 0x0000009400947308 */ /* 0x000fe80000000800 */
[C---:B------:R-:W-:Y:S04]  /*3bf0*/  HMMA.16816.F32 R128, R4.reuse, R28, R128 ;  /* 0x0000001c0480723c */ /* 0x040fe80000001880 */
[----:B------:R-:W4:Y:S02]  /*3c00*/  MUFU.EX2 R33, R33 ;  /* 0x0000002100217308 */ /* 0x000f240000000800 */
[C---:B------:R-:W-:Y:S01]  /*3c10*/  HMMA.16816.F32 R116, R4.reuse, R30, R116 ;  /* 0x0000001e0474723c */ /* 0x040fe20000001874 */
[----:B------:R-:W5:Y:S05]  /*3c20*/  LDSM.16.MT88.4 R28, [R192+0x7000] ;  /* 0x00700000c01c783b */ /* 0x000f6a0000004200 */
[C---:B------:R-:W-:Y:S01]  /*3c30*/  HMMA.16816.F32 R100, R4.reuse, R34, R100 ;  /* 0x000000220464723c */ /* 0x040fe20000001864 */
[----:B------:R-:W-:Y:S05]  /*3c40*/  MUFU.EX2 R32, R32 ;  /* 0x0000002000207308 */ /* 0x000fea0000000800 */
[C---:B------:R-:W-:Y:S01]  /*3c50*/  HMMA.16816.F32 R96, R4.reuse, R16, R96 ;  /* 0x000000100460723c */ /* 0x040fe20000001860 */
[--C-:B------:R-:W-:Y:S01]  /*3c60*/  FFMA.FTZ R34, R186, UR16, -R151.reuse ;  /* 0x00000010ba227c23 */ /* 0x100fe20008010897 */
[----:B------:R-:W-:Y:S01]  /*3c70*/  FFMA.FTZ R35, R184, UR16, -R151 ;  /* 0x00000010b8237c23 */ /* 0x000fe20008010897 */
[----:B------:R-:W2:Y:S03]  /*3c80*/  MUFU.EX2 R157, R157 ;  /* 0x0000009d009d7308 */ /* 0x000ea60000000800 */
[C---:B------:R-:W-:Y:S01]  /*3c90*/  HMMA.16816.F32 R80, R4.reuse, R20, R80 ;  /* 0x000000140450723c */ /* 0x040fe20000001850 */
[----:B-1----:R-:W-:Y:S01]  /*3ca0*/  F2FP.F16.F32.PACK_AB R16, R147, R144 ;  /* 0x000000909310723e */ /* 0x002fe200000000ff */
[----:B------:R-:W-:Y:S01]  /*3cb0*/  FADD.FTZ R144, R144, R45 ;  /* 0x0000002d90907221 */ /* 0x000fe20000010000 */
[----:B----4-:R-:W-:Y:S01]  /*3cc0*/  F2FP.F16.F32.PACK_AB R17, R33, R148 ;  /* 0x000000942111723e */ /* 0x010fe200000000ff */
[----:B------:R-:W-:Y:S01]  /*3cd0*/  FADD.FTZ R148, R148, R63 ;  /* 0x0000003f94947221 */ /* 0x000fe20000010000 */
[----:B------:R-:W-:Y:S01]  /*3ce0*/  MUFU.EX2 R159, R159 ;  /* 0x0000009f009f7308 */ /* 0x000fe20000000800 */
[----:B------:R-:W-:Y:S01]  /*3cf0*/  HMMA.16816.F32 R84, R4, R18, R84 ;  /* 0x000000120454723c */ /* 0x000fe20000001854 */
[----:B------:R-:W-:Y:S01]  /*3d00*/  FADD.FTZ R147, R147, R144 ;  /* 0x0000009093937221 */ /* 0x000fe20000010000 */
[----:B------:R-:W-:-:S04]  /*3d10*/  FADD.FTZ R33, R33, R148 ;  /* 0x0000009421217221 */ /* 0x000fc80000010000 */
[----:B------:R-:W-:Y:S01]  /*3d20*/  HMMA.16816.F32 R68, R4, R22, R68 ;  /* 0x000000160444723c */ /* 0x000fe20000001844 */
[----:B------:R-:W1:Y:S01]  /*3d30*/  MUFU.EX2 R34, R34 ;  /* 0x0000002200227308 */ /* 0x000e620000000800 */
[----:B------:R-:W-:Y:S01]  /*3d40*/  F2FP.F16.F32.PACK_AB R18, R149, R146 ;  /* 0x000000929512723e */ /* 0x000fe200000000ff */
[----:B------:R-:W4:Y:S01]  /*3d50*/  LDSM.16.MT88.4 R20, [R195+0x7800] ;  /* 0x00780000c314783b */ /* 0x000f220000004200 */
[----:B--2---:R-:W-:Y:S01]  /*3d60*/  F2FP.F16.F32.PACK_AB R19, R157, R32 ;  /* 0x000000209d13723e */ /* 0x004fe200000000ff */
[----:B------:R-:W-:Y:S01]  /*3d70*/  FADD.FTZ R146, R146, R147 ;  /* 0x0000009392927221 */ /* 0x000fe20000010000 */
[----:B------:R-:W-:Y:S01]  /*3d80*/  FADD.FTZ R32, R32, R33 ;  /* 0x0000002120207221 */ /* 0x000fe20000010000 */
[----:B------:R-:W-:Y:S01]  /*3d90*/  F2FP.F16.F32.PACK_AB R4, R39, R40 ;  /* 0x000000282704723e */ /* 0x000fe200000000ff */
[----:B------:R-:W-:Y:S01]  /*3da0*/  FADD.FTZ R40, R40, R41 ;  /* 0x0000002928287221 */ /* 0x000fe20000010000 */
[----:B------:R-:W-:Y:S01]  /*3db0*/  MUFU.EX2 R35, R35 ;  /* 0x0000002300237308 */ /* 0x000fe20000000800 */
[----:B------:R-:W-:Y:S01]  /*3dc0*/  F2FP.F16.F32.PACK_AB R6, R37, R38 ;  /* 0x000000262506723e */ /* 0x000fe200000000ff */
[----:B------:R-:W-:Y:S01]  /*3dd0*/  HMMA.16816.F32 R124, R16, R12, R124 ;  /* 0x0000000c107c723c */ /* 0x000fe2000000187c */
[----:B------:R-:W-:Y:S01]  /*3de0*/  FADD.FTZ R39, R39, R40 ;  /* 0x0000002827277221 */ /* 0x000fe20000010000 */
[----:B------:R-:W-:Y:S01]  /*3df0*/  FADD.FTZ R146, R149, R146 ;  /* 0x0000009295927221 */ /* 0x000fe20000010000 */
[----:B------:R-:W-:-:S02]  /*3e00*/  FADD.FTZ R32, R157, R32 ;  /* 0x000000209d207221 */ /* 0x000fc40000010000 */
[----:B------:R-:W-:Y:S01]  /*3e10*/  FADD.FTZ R38, R38, R39 ;  /* 0x0000002726267221 */ /* 0x000fe20000010000 */
[----:B------:R-:W2:Y:S01]  /*3e20*/  MUFU.EX2 R172, R172 ;  /* 0x000000ac00ac7308 */ /* 0x000ea20000000800 */
[----:B-1----:R-:W-:Y:S01]  /*3e30*/  F2FP.F16.F32.PACK_AB R5, R34, R159 ;  /* 0x0000009f2205723e */ /* 0x002fe200000000ff */
[----:B---3--:R-:W-:Y:S01]  /*3e40*/  HMMA.16816.F32 R108, R16, R8, R108 ;  /* 0x00000008106c723c */ /* 0x008fe2000000186c */
[----:B------:R-:W-:Y:S01]  /*3e50*/  FADD.FTZ R159, R159, R142 ;  /* 0x0000008e9f9f7221 */ /* 0x000fe20000010000 */
[----:B------:R-:W-:-:S03]  /*3e60*/  FADD.FTZ R37, R37, R38 ;  /* 0x0000002625257221 */ /* 0x000fc60000010000 */
[----:B------:R-:W-:Y:S01]  /*3e70*/  FADD.FTZ R34, R34, R159 ;  /* 0x0000009f22227221 */ /* 0x000fe20000010000 */
[C---:B------:R-:W-:Y:S01]  /*3e80*/  HMMA.16816.F32 R92, R16.reuse, R24, R92 ;  /* 0x00000018105c723c */ /* 0x040fe2000000185c */
[----:B------:R-:W-:Y:S05]  /*3e90*/  MUFU.EX2 R165, R165 ;  /* 0x000000a500a57308 */ /* 0x000fea0000000800 */
[----:B-----5:R-:W-:Y:S01]  /*3ea0*/  HMMA.16816.F32 R76, R16, R28, R76 ;  /* 0x0000001c104c723c */ /* 0x020fe2000000184c */
[----:B--2---:R-:W-:Y:S02]  /*3eb0*/  F2FP.F16.F32.PACK_AB R7, R172, R35 ;  /* 0x00000023ac07723e */ /* 0x004fe400000000ff */
[----:B------:R-:W-:Y:S01]  /*3ec0*/  MUFU.EX2 R174, R174 ;  /* 0x000000ae00ae7308 */ /* 0x000fe20000000800 */
[----:B------:R-:W-:-:S02]  /*3ed0*/  FADD.FTZ R35, R35, R34 ;  /* 0x0000002223237221 */ /* 0x000fc40000010000 */
[----:B------:R-:W-:Y:S02]  /*3ee0*/  HMMA.16816.F32 R120, R16, R14, R120 ;  /* 0x0000000e1078723c */ /* 0x000fe40000001878 */
[----:B------:R-:W-:-:S04]  /*3ef0*/  FADD.FTZ R172, R172, R35 ;  /* 0x00000023acac7221 */ /* 0x000fc80000010000 */
[C---:B------:R-:W-:Y:S01]  /*3f00*/  HMMA.16816.F32 R104, R16.reuse, R10, R104 ;  /* 0x0000000a1068723c */ /* 0x040fe20000001868 */
[----:B------:R-:W-:Y:S05]  /*3f10*/  MUFU.EX2 R167, R167 ;  /* 0x000000a700a77308 */ /* 0x000fea0000000800 */
[C---:B------:R-:W-:Y:S03]  /*3f20*/  HMMA.16816.F32 R88, R16.reuse, R26, R88 ;  /* 0x0000001a1058723c */ /* 0x040fe60000001858 */
[----:B------:R-:W1:Y:S03]  /*3f30*/  MUFU.EX2 R178, R178 ;  /* 0x000000b200b27308 */ /* 0x000e660000000800 */
[----:B------:R-:W-:Y:S01]  /*3f40*/  HMMA.16816.F32 R72, R16, R30, R72 ;  /* 0x0000001e1048723c */ /* 0x000fe20000001848 */
[----:B------:R-:W2:Y:S04]  /*3f50*/  LDSM.16.MT88.4 R16, [R194+0x7800] ;  /* 0x00780000c210783b */ /* 0x000ea80000004200 */
[----:B------:R-:W-:Y:S01]  /*3f60*/  MUFU.EX2 R163, R163 ;  /* 0x000000a300a37308 */ /* 0x000fe20000000800 */
[C---:B------:R-:W-:Y:S06]  /*3f70*/  HMMA.16816.F32 R128, R4.reuse, R12, R128 ;  /* 0x0000000c0480723c */ /* 0x040fec0000001880 */
[C---:B------:R-:W-:Y:S01]  /*3f80*/  HMMA.16816.F32 R116, R4.reuse, R14, R116 ;  /* 0x0000000e0474723c */ /* 0x040fe20000001874 */
[----:B------:R-:W3:Y:S01]  /*3f90*/  LDSM.16.MT88.4 R12, [R193+0x7800] ;  /* 0x00780000c10c783b */ /* 0x000ee20000004200 */
[----:B------:R-:W5:Y:S04]  /*3fa0*/  MUFU.EX2 R166, R166 ;  /* 0x000000a600a67308 */ /* 0x000f680000000800 */
[C---:B------:R-:W-:Y:S04]  /*3fb0*/  HMMA.16816.F32 R112, R4.reuse, R8, R112 ;  /* 0x000000080470723c */ /* 0x040fe80000001870 */
[----:B------:R-:W-:Y:S02]  /*3fc0*/  MUFU.EX2 R66, R66 ;  /* 0x0000004200427308 */ /* 0x000fe40000000800 */
[C---:B------:R-:W-:Y:S01]  /*3fd0*/  HMMA.16816.F32 R100, R4.reuse, R10, R100 ;  /* 0x0000000a0464723c */ /* 0x040fe20000001864 */
[----:B------:R-:W3:Y:S05]  /*3fe0*/  LDSM.16.MT88.4 R8, [R192+0x7800] ;  /* 0x00780000c008783b */ /* 0x000eea0000004200 */
[C---:B------:R-:W-:Y:S01]  /*3ff0*/  HMMA.16816.F32 R80, R4.reuse, R28, R80 ;  /* 0x0000001c0450723c */ /* 0x040fe20000001850 */
[----:B------:R-:W-:Y:S05]  /*4000*/  MUFU.EX2 R169, R169 ;  /* 0x000000a900a97308 */ /* 0x000fea0000000800 */
[C---:B------:R-:W-:Y:S03]  /*4010*/  HMMA.16816.F32 R96, R4.reuse, R24, R96 ;  /* 0x000000180460723c */ /* 0x040fe60000001860 */
[----:B------:R-:W4:Y:S03]  /*4020*/  MUFU.EX2 R170, R170 ;  /* 0x000000aa00aa7308 */ /* 0x000f260000000800 */
[C---:B------:R-:W-:Y:S01]  /*4030*/  HMMA.16816.F32 R84, R4.reuse, R26, R84 ;  /* 0x0000001a0454723c */ /* 0x040fe20000001854 */
[----:B-1----:R-:W-:Y:S01]  /*4040*/  F2FP.F16.F32.PACK_AB R24, R178, R167 ;  /* 0x000000a7b218723e */ /* 0x002fe200000000ff */
[----:B------:R-:W-:Y:S01]  /*4050*/  FADD.FTZ R167, R167, R146 ;  /* 0x00000092a7a77221 */ /* 0x000fe20000010000 */
[----:B-----5:R-:W-:Y:S01]  /*4060*/  F2FP.F16.F32.PACK_AB R25, R166, R163 ;  /* 0x000000a3a619723e */ /* 0x020fe200000000ff */
[----:B------:R-:W-:Y:S01]  /*4070*/  FADD.FTZ R163, R163, R32 ;  /* 0x00000020a3a37221 */ /* 0x000fe20000010000 */
[----:B------:R-:W-:Y:S01]  /*4080*/  MUFU.EX2 R164, R164 ;  /* 0x000000a400a47308 */ /* 0x000fe20000000800 */
[----:B------:R-:W-:Y:S01]  /*4090*/  HMMA.16816.F32 R68, R4, R30, R68 ;  /* 0x0000001e0444723c */ /* 0x000fe20000001844 */
[----:B------:R-:W-:Y:S01]  /*40a0*/  FADD.FTZ R178, R178, R167 ;  /* 0x000000a7b2b27221 */ /* 0x000fe20000010000 */
[----:B------:R-:W-:-:S05]  /*40b0*/  FADD.FTZ R163, R166, R163 ;  /* 0x000000a3a6a37221 */ /* 0x000fca0000010000 */
[----:B------:R-:W1:Y:S01]  /*40c0*/  MUFU.EX2 R215, R215 ;  /* 0x000000d700d77308 */ /* 0x000e620000000800 */
[----:B------:R-:W-:Y:S01]  /*40d0*/  F2FP.F16.F32.PACK_AB R4, R47, R36 ;  /* 0x000000242f04723e */ /* 0x000fe200000000ff */
[----:B------:R-:W-:Y:S01]  /*40e0*/  FADD.FTZ R36, R36, R37 ;  /* 0x0000002524247221 */ /* 0x000fe20000010000 */
[----:B------:R-:W-:Y:S01]  /*40f0*/  F2FP.F16.F32.PACK_AB R5, R174, R165 ;  /* 0x000000a5ae05723e */ /* 0x000fe200000000ff */
[----:B------:R-:W-:Y:S01]  /*4100*/  FADD.FTZ R165, R165, R172 ;  /* 0x000000aca5a57221 */ /* 0x000fe20000010000 */
[----:B----4-:R-:W-:Y:S01]  /*4110*/  F2FP.F16.F32.PACK_AB R26, R170, R169 ;  /* 0x000000a9aa1a723e */ /* 0x010fe200000000ff */
[----:B------:R-:W-:Y:S01]  /*4120*/  FADD.FTZ R47, R47, R36 ;  /* 0x000000242f2f7221 */ /* 0x000fe20000010000 */
[----:B------:R-:W-:Y:S01]  /*4130*/  F2FP.F16.F32.PACK_AB R6, R219, R66 ;  /* 0x00000042db06723e */ /* 0x000fe200000000ff */
[----:B------:R-:W-:Y:S01]  /*4140*/  MUFU.EX2 R160, R160 ;  /* 0x000000a000a07308 */ /* 0x000fe20000000800 */
[----:B------:R-:W-:Y:S01]  /*4150*/  FADD.FTZ R165, R174, R165 ;  /* 0x000000a5aea57221 */ /* 0x000fe20000010000 */
[----:B------:R-:W-:Y:S01]  /*4160*/  FADD.FTZ R66, R66, R47 ;  /* 0x0000002f42427221 */ /* 0x000fe20000010000 */
[----:B------:R-:W-:-:S03]  /*4170*/  FADD.FTZ R169, R169, R178 ;  /* 0x000000b2a9a97221 */ /* 0x000fc60000010000 */
[----:B------:R-:W-:Y:S01]  /*4180*/  FADD.FTZ R219, R219, R66 ;  /* 0x00000042dbdb7221 */ /* 0x000fe20000010000 */
[----:B------:R-:W-:Y:S01]  /*4190*/  FADD.FTZ R217, R170, R169 ;  /* 0x000000a9aad97221 */ /* 0x000fe20000010000 */
[----:B------:R-:W4:Y:S01]  /*41a0*/  MUFU.EX2 R29, R150 ;  /* 0x00000096001d7308 */ /* 0x000f220000000800 */
[----:B-1----:R-:W-:Y:S01]  /*41b0*/  F2FP.F16.F32.PACK_AB R27, R215, R164 ;  /* 0x000000a4d71b723e */ /* 0x002fe200000000ff */
[----:B------:R-:W-:-:S04]  /*41c0*/  FADD.FTZ R164, R164, R163 ;  /* 0x000000a3a4a47221 */ /* 0x000fc80000010000 */
[----:B------:R-:W-:Y:S02]  /*41d0*/  FADD.FTZ R215, R215, R164 ;  /* 0x000000a4d7d77221 */ /* 0x000fe40000010000 */
[C---:B------:R-:W-:Y:S06]  /*41e0*/  HMMA.16816.F32 R124, R24.reuse, R20, R124 ;  /* 0x00000014187c723c */ /* 0x040fec000000187c */
[----:B------:R-:W-:Y:S01]  /*41f0*/  HMMA.16816.F32 R120, R24, R22, R120 ;  /* 0x000000161878723c */ /* 0x000fe20000001878 */
[----:B----4-:R-:W-:Y:S01]  /*4200*/  F2FP.F16.F32.PACK_AB R7, R29, R160 ;  /* 0x000000a01d07723e */ /* 0x010fe200000000ff */
[----:B------:R-:W-:-:S04]  /*4210*/  FADD.FTZ R160, R160, R165 ;  /* 0x000000a5a0a07221 */ /* 0x000fc80000010000 */
[----:B--2---:R-:W-:Y:S01]  /*4220*/  HMMA.16816.F32 R108, R24, R16, R108 ;  /* 0x00000010186c723c */ /* 0x004fe2000000186c */
[----:B------:R-:W-:-:S05]  /*4230*/  FADD.FTZ R214, R29, R160 ;  /* 0x000000a01dd67221 */ /* 0x000fca0000010000 */
[C---:B------:R-:W-:Y:S06]  /*4240*/  HMMA.16816.F32 R104, R24.reuse, R18, R104 ;  /* 0x000000121868723c */ /* 0x040fec0000001868 */
[C---:B---3--:R-:W-:Y:S06]  /*4250*/  HMMA.16816.F32 R92, R24.reuse, R12, R92 ;  /* 0x0000000c185c723c */ /* 0x048fec000000185c */
[C---:B------:R-:W-:Y:S06]  /*4260*/  HMMA.16816.F32 R88, R24.reuse, R14, R88 ;  /* 0x0000000e1858723c */ /* 0x040fec0000001858 */
[C---:B------:R-:W-:Y:S06]  /*4270*/  HMMA.16816.F32 R76, R24.reuse, R8, R76 ;  /* 0x00000008184c723c */ /* 0x040fec000000184c */
        /* <DEDUP_REMOVED lines=21> */
[----:B------:R-:W-:Y:S02]  /*43d0*/  LEA.HI.X R5, R6, UR7, R0, 0x1, P1 ;  /* 0x0000000706057c11 */ /* 0x000fe400088f0c00 */
[----:B------:R-:W-:Y:S02]  /*43e0*/  IADD3 R6, P1, R12, UR12, RZ ;  /* 0x0000000c0c067c10 */ /* 0x000fe4000ff3e0ff */
[----:B------:R-:W-:Y:S02]  /*43f0*/  IADD3.X R13, R5, UR13, RZ, P0, !PT ;  /* 0x0000000d050d7c10 */ /* 0x000fe400087fe4ff */
[----:B------:R-:W-:Y:S02]  /*4400*/  IADD3 R14, P0, R6, UR12, RZ ;  /* 0x0000000c060e7c10 */ /* 0x000fe4000ff1e0ff */
[----:B------:R-:W-:-:S04]  /*4410*/  IADD3.X R7, R13, UR13, RZ, P1, !PT ;  /* 0x0000000d0d077c10 */ /* 0x000fc80008ffe4ff */
[----:B------:R-:W-:Y:S01]  /*4420*/  IADD3.X R15, R7, UR13, RZ, P0, !PT ;  /* 0x0000000d070f7c10 */ /* 0x000fe200087fe4ff */
[----:B------:R-:W-:Y:S01]  /*4430*/  @!PT LDS RZ, [RZ] ;  /* 0x00000000fffff984 */ /* 0x000fe20000000800 */
[----:B------:R-:W-:Y:S01]  /*4440*/  @!PT LDS RZ, [RZ] ;  /* 0x00000000fffff984 */ /* 0x000fe20000000800 */
[----:B------:R-:W-:Y:S01]  /*4450*/  @!PT LDS RZ, [RZ] ;  /* 0x00000000fffff984 */ /* 0x000fe20000000800 */
[----:B------:R-:W-:Y:S04]  /*4460*/  LDGSTS.E.BYPASS.LTC128B.128 [R203+0x6000], desc[UR20][R4.64] ;  /* 0x0600000004cb7fae */ /* 0x000fe8000b901d54 */
[----:B------:R-:W-:Y:S04]  /*4470*/  LDGSTS.E.BYPASS.LTC128B.128 [R203+0x6800], desc[UR20][R12.64] ;  /* 0x068000000ccb7fae */ /* 0x000fe8000b901d54 */
[----:B------:R1:W-:Y:S04]  /*4480*/  LDGSTS.E.BYPASS.LTC128B.128 [R203+0x7000], desc[UR20][R6.64] ;  /* 0x0700000006cb7fae */ /* 0x0003e8000b901d54 */
[----:B------:R2:W-:Y:S04]  /*4490*/  LDGSTS.E.BYPASS.LTC128B.128 [R203+0x7800], desc[UR20][R14.64] ;  /* 0x078000000ecb7fae */ /* 0x0005e8000b901d54 */
[----:B------:R-:W-:Y:S04]  /*44a0*/  LDSM.16.M88.4 R64, [R202] ;  /* 0x00000000ca40783b */ /* 0x000fe80000000200 */
[----:B------:R-:W3:Y:S04]  /*44b0*/  LDSM.16.M88.4 R8, [R201] ;  /* 0x00000000c908783b */ /* 0x000ee80000000200 */
[----:B------:R-:W1:Y:S04]  /*44c0*/  LDSM.16.M88.4 R60, [R202+0x2000] ;  /* 0x00200000ca3c783b */ /* 0x000e680000000200 */
[----:B------:R-:W-:Y:S04]  /*44d0*/  LDSM.16.M88.4 R56, [R200] ;  /* 0x00000000c838783b */ /* 0x000fe80000000200 */
[----:B------:R-:W4:Y:S04]  /*44e0*/  LDSM.16.M88.4 R36, [R199] ;  /* 0x00000000c724783b */ /* 0x000f280000000200 */
[----:B------:R-:W5:Y:S04]  /*44f0*/  LDSM.16.M88.4 R52, [R200+0x2000] ;  /* 0x00200000c834783b */ /* 0x000f680000000200 */
[----:B------:R-:W-:Y:S04]  /*4500*/  LDSM.16.M88.4 R24, [R197] ;  /* 0x00000000c518783b */ /* 0x000fe80000000200 */
[----:B------:R-:W5:Y:S04]  /*4510*/  LDSM.16.M88.4 R32, [R198] ;  /* 0x00000000c620783b */ /* 0x000f680000000200 */
[----:B------:R-:W5:Y:S04]  /*4520*/  LDSM.16.M88.4 R28, [R198+0x2000] ;  /* 0x00200000c61c783b */ /* 0x000f680000000200 */
[----:B------:R-:W5:Y:S04]  /*4530*/  LDSM.16.M88.4 R144, [R201+0x800] ;  /* 0x00080000c990783b */ /* 0x000f680000000200 */
[----:B------:R-:W-:Y:S01]  /*4540*/  LDSM.16.M88.4 R148, [R188] ;  /* 0x00000000bc94783b */ /* 0x000fe20000000200 */
[-C--:B---3--:R-:W-:Y:S03]  /*4550*/  HMMA.16816.F32 R140, R64, R8.reuse, RZ ;  /* 0x00000008408c723c */ /* 0x088fe600000018ff */
[----:B------:R-:W3:Y:S04]  /*4560*/  LDSM.16.M88.4 R20, [R196] ;  /* 0x00000000c414783b */ /* 0x000ee80000000200 */
[----:B------:R-:W3:Y:S01]  /*4570*/  LDSM.16.M88.4 R16, [R196+0x2000] ;  /* 0x00200000c410783b */ /* 0x000ee20000000200 */
[C---:B-1----:R-:W-:Y:S03]  /*4580*/  HMMA.16816.F32 R4, R60.reuse, R8, RZ ;  /* 0x000000083c04723c */ /* 0x042fe600000018ff */
[----:B------:R-:W1:Y:S03]  /*4590*/  LDSM.16.M88.4 R48, [R199+0x800] ;  /* 0x00080000c730783b */ /* 0x000e660000000200 */
[-C--:B--2---:R-:W-:Y:S01]  /*45a0*/  HMMA.16816.F32 R12, R60, R10.reuse, RZ ;  /* 0x0000000a3c0c723c */ /* 0x084fe200000018ff */
[----:B------:R-:W0:Y:S05]  /*45b0*/  LDGDEPBAR ;  /* 0x00000000000079af */ /* 0x000e2a0000000000 */
[----:B------:R-:W-:Y:S06]  /*45c0*/  HMMA.16816.F32 R8, R64, R10, RZ ;  /* 0x0000000a4008723c */ /* 0x000fec00000018ff */
[-C--:B----4-:R-:W-:Y:S06]  /*45d0*/  HMMA.16816.F32 R140, R56, R36.reuse, R140 ;  /* 0x00000024388c723c */ /* 0x090fec000000188c */
[C---:B-----5:R-:W-:Y:S06]  /*45e0*/  HMMA.16816.F32 R4, R52.reuse, R36, R4 ;  /* 0x000000243404723c */ /* 0x060fec0000001804 */
[-C--:B------:R-:W-:Y:S06]  /*45f0*/  HMMA.16816.F32 R12, R52, R38.reuse, R12 ;  /* 0x00000026340c723c */ /* 0x080fec000000180c */
[----:B------:R-:W-:Y:S06]  /*4600*/  HMMA.16816.F32 R8, R56, R38, R8 ;  /* 0x000000263808723c */ /* 0x000fec0000001808 */
[-C--:B------:R-:W-:Y:S06]  /*4610*/  HMMA.16816.F32 R140, R32, R24.reuse, R140 ;  /* 0x00000018208c723c */ /* 0x080fec000000188c */
[----:B------:R-:W-:Y:S06]  /*4620*/  HMMA.16816.F32 R4, R28, R24, R4 ;  /* 0x000000181c04723c */ /* 0x000fec0000001804 */
[-C--:B------:R-:W-:Y:S06]  /*4630*/  HMMA.16816.F32 R44, R64, R144.reuse, RZ ;  /* 0x00000090402c723c */ /* 0x080fec00000018ff */
[----:B------:R-:W-:Y:S06]  /*4640*/  HMMA.16816.F32 R40, R60, R144, RZ ;  /* 0x000000903c28723c */ /* 0x000fec00000018ff */
[----:B---3--:R-:W-:Y:S06]  /*4650*/  HMMA.16816.F32 R140, R20, R148, R140 ;  /* 0x00000094148c723c */ /* 0x008fec000000188c */
[-C--:B------:R-:W-:Y:S06]  /*4660*/  HMMA.16816.F32 R36, R64, R146.reuse, RZ ;  /* 0x000000924024723c */ /* 0x080fec00000018ff */
[----:B------:R-:W-:Y:S06]  /*4670*/  HMMA.16816.F32 R144, R60, R146, RZ ;  /* 0x000000923c90723c */ /* 0x000fec00000018ff */
[-C--:B------:R-:W-:Y:S06]  /*4680*/  HMMA.16816.F32 R12, R28, R26.reuse, R12 ;  /* 0x0000001a1c0c723c */ /* 0x080fec000000180c */
[----:B------:R-:W-:Y:S01]  /*4690*/  HMMA.16816.F32 R8, R32, R26, R8 ;  /* 0x0000001a2008723c */ /* 0x000fe20000001808 */
[----:B------:R-:W2:Y:S01]  /*46a0*/  LDSM.16.M88.4 R24, [R191] ;  /* 0x00000000bf18783b */ /* 0x000ea20000000200 */
[----:B------:R-:W-:Y:S01]  /*46b0*/  FMUL.FTZ R141, R141, UR4 ;  /* 0x000000048d8d7c20 */ /* 0x000fe20008410000 */
[----:B------:R-:W-:Y:S01]  /*46c0*/  FMUL.FTZ R2, R140, UR4 ;  /* 0x000000048c027c20 */ /* 0x000fe20008410000 */
[----:B------:R-:W-:Y:S01]  /*46d0*/  FMUL.FTZ R0, R142, UR4 ;  /* 0x000000048e007c20 */ /* 0x000fe20008410000 */
[----:B------:R-:W-:Y:S01]  /*46e0*/  FMUL.FTZ R160, R143, UR4 ;  /* 0x000000048fa07c20 */ /* 0x000fe20008410000 */
[----:B------:R-:W-:Y:S01]  /*46f0*/  HMMA.16816.F32 R4, R16, R148, R4 ;  /* 0x000000941004723c */ /* 0x000fe20000001804 */
[----:B------:R3:W-:Y:S05]  /*4700*/  MUFU.TANH R157, R141 ;  /* 0x0000008d009d7308 */ /* 0x0007ea0000002400 */
[-C--:B-1----:R-:W-:Y:S03]  /*4710*/  HMMA.16816.F32 R44, R56, R48.reuse, R44 ;  /* 0x00000030382c723c */ /* 0x082fe6000000182c */
[----:B------:R-:W1:Y:S03]  /*4720*/  MUFU.TANH R2, R2 ;  /* 0x0000000200027308 */ /* 0x000e660000002400 */
[----:B------:R-:W-:Y:S05]  /*4730*/  HMMA.16816.F32 R40, R52, R48, R40 ;  /* 0x000000303428723c */ /* 0x000fea0000001828 */
[----:B------:R-:W-:Y:S01]  /*4740*/  MUFU.TANH R0, R0 ;  /* 0x0000000000007308 */ /* 0x000fe20000002400 */
[-C--:B------:R-:W-:Y:S01]  /*4750*/  HMMA.16816.F32 R36, R56, R50.reuse, R36 ;  /* 0x000000323824723c */ /* 0x080fe20000001824 */
[----:B---3--:R-:W3:Y:S05]  /*4760*/  LDSM.16.M88.4 R140, [R188+0x800] ;  /* 0x00080000bc8c783b */ /* 0x008eea0000000200 */
[----:B------:R-:W-:Y:S01]  /*4770*/  HMMA.16816.F32 R144, R52, R50, R144 ;  /* 0x000000323490723c */ /* 0x000fe20000001890 */
[----:B------:R-:W4:Y:S01]  /*4780*/  LDSM.16.M88.4 R48, [R201+0x1000] ;  /* 0x00100000c930783b */ /* 0x000f220000000200 */
[----:B------:R-:W-:Y:S01]  /*4790*/  FMUL.FTZ R4, R4, UR4 ;  /* 0x0000000404047c20 */ /* 0x000fe20008410000 */
[----:B------:R-:W-:Y:S01]  /*47a0*/  FMUL.FTZ R5, R5, UR4 ;  /* 0x0000000405057c20 */ /* 0x000fe20008410000 */
[----:B------:R-:W-:Y:S01]  /*47b0*/  FMUL.FTZ R6, R6, UR4 ;  /* 0x0000000406067c20 */ /* 0x000fe20008410000 */
[----:B------:R-:W-:Y:S01]  /*47c0*/  FMUL.FTZ R169, R7, UR4 ;  /* 0x0000000407a97c20 */ /* 0x000fe20008410000 */
[-C--:B------:R-:W-:Y:S01]  /*47d0*/  HMMA.16816.F32 R8, R20, R150.reuse, R8 ;  /* 0x000000961408723c */ /* 0x080fe20000001808 */
[----:B------:R-:W-:Y:S05]  /*47e0*/  MUFU.TANH R159, R4 ;  /* 0x00000004009f7308 */ /* 0x000fea0000002400 */
[----:B------:R-:W-:Y:S01]  /*47f0*/  HMMA.16816.F32 R12, R16, R150, R12 ;  /* 0x00000096100c723c */ /* 0x000fe2000000180c */
[----:B------:R-:W-:Y:S02]  /*4800*/  LDSM.16.M88.4 R148, [R201+0x1800] ;  /* 0x00180000c994783b */ /* 0x000fe40000000200 */
[----:B------:R-:W-:Y:S03]  /*4810*/  MUFU.TANH R161, R5 ;  /* 0x0000000500a17308 */ /* 0x000fe60000002400 */
[C---:B--2---:R-:W-:Y:S05]  /*4820*/  HMMA.16816.F32 R44, R32.reuse, R24, R44 ;  /* 0x00000018202c723c */ /* 0x044fea000000182c */
[----:B------:R2:W-:Y:S01]  /*4830*/  MUFU.TANH R162, R6 ;  /* 0x0000000600a27308 */ /* 0x0005e20000002400 */
[----:B------:R-:W-:Y:S06]  /*4840*/  HMMA.16816.F32 R36, R32, R26, R36 ;  /* 0x0000001a2024723c */ /* 0x000fec0000001824 */
[----:B------:R-:W-:Y:S01]  /*4850*/  FMUL.FTZ R8, R8, UR4 ;  /* 0x0000000408087c20 */ /* 0x000fe20008410000 */
[----:B------:R-:W-:Y:S01]  /*4860*/  FMUL.FTZ R9, R9, UR4 ;  /* 0x0000000409097c20 */ /* 0x000fe20008410000 */
[----:B------:R-:W-:Y:S01]  /*4870*/  FMUL.FTZ R10, R10, UR4 ;  /* 0x000000040a0a7c20 */ /* 0x000fe20008410000 */
[----:B------:R-:W-:Y:S01]  /*4880*/  FMUL.FTZ R11, R11, UR4 ;  /* 0x000000040b0b7c20 */ /* 0x000fe20008410000 */
[----:B------:R-:W-:Y:S01]  /*4890*/  MUFU.TANH R164, R8 ;  /* 0x0000000800a47308 */ /* 0x000fe20000002400 */
[C---:B------:R-:W-:Y:S01]  /*48a0*/  HMMA.16816.F32 R40, R28.reuse, R24, R40 ;  /* 0x000000181c28723c */ /* 0x040fe20000001828 */
[----:B------:R-:W-:Y:S01]  /*48b0*/  FMUL.FTZ R12, R12, UR4 ;  /* 0x000000040c0c7c20 */ /* 0x000fe20008410000 */
[----:B------:R-:W-:Y:S01]  /*48c0*/  FMUL.FTZ R13, R13, UR4 ;  /* 0x000000040d0d7c20 */ /* 0x000fe20008410000 */
[----:B------:R-:W-:Y:S01]  /*48d0*/  FMUL.FTZ R170, R14, UR4 ;  /* 0x000000040eaa7c20 */ /* 0x000fe20008410000 */
[----:B------:R-:W-:Y:S01]  /*48e0*/  FMUL.FTZ R171, R15, UR4 ;  /* 0x000000040fab7c20 */ /* 0x000fe20008410000 */
[----:B--2---:R-:W2:Y:S01]  /*48f0*/  LDSM.16.M88.4 R4, [R199+0x1000] ;  /* 0x00100000c704783b */ /* 0x004ea20000000200 */
[----:B------:R-:W-:Y:S01]  /*4900*/  HMMA.16816.F32 R144, R28, R26, R144 ;  /* 0x0000001a1c90723c */ /* 0x000fe20000001890 */
[----:B------:R-:W5:Y:S05]  /*4910*/  MUFU.TANH R165, R9 ;  /* 0x0000000900a57308 */ /* 0x000f6a0000002400 */
[C---:B---3--:R-:W-:Y:S03]  /*4920*/  HMMA.16816.F32 R44, R20.reuse, R140, R44 ;  /* 0x0000008c142c723c */ /* 0x048fe6000000182c */
[----:B------:R-:W-:Y:S03]  /*4930*/  MUFU.TANH R163, R10 ;  /* 0x0000000a00a37308 */ /* 0x000fe60000002400 */
[----:B------:R-:W-:Y:S05]  /*4940*/  HMMA.16816.F32 R36, R20, R142, R36 ;  /* 0x0000008e1424723c */ /* 0x000fea0000001824 */
[----:B------:R3:W-:Y:S01]  /*4950*/  MUFU.TANH R166, R11 ;  /* 0x0000000b00a67308 */ /* 0x0007e20000002400 */
[C---:B------:R-:W-:Y:S06]  /*4960*/  HMMA.16816.F32 R40, R16.reuse, R140, R40 ;  /* 0x0000008c1028723c */ /* 0x040fec0000001828 */
[----:B------:R-:W-:Y:S01]  /*4970*/  HMMA.16816.F32 R144, R16, R142, R144 ;  /* 0x0000008e1090723c */ /* 0x000fe20000001890 */
[----:B------:R-:W-:Y:S05]  /*4980*/  MUFU.TANH R167, R12 ;  /* 0x0000000c00a77308 */ /* 0x000fea0000002400 */
[-C--:B----4-:R-:W-:Y:S01]  /*4990*/  HMMA.16816.F32 R140, R60, R48.reuse, RZ ;  /* 0x000000303c8c723c */ /* 0x090fe200000018ff */
[----:B------:R-:W-:Y:S01]  /*49a0*/  FMUL.FTZ R44, R44, UR4 ;  /* 0x000000042c2c7c20 */ /* 0x000fe20008410000 */
[----:B------:R-:W-:Y:S01]  /*49b0*/  FMUL.FTZ R45, R45, UR4 ;  /* 0x000000042d2d7c20 */ /* 0x000fe20008410000 */
[----:B------:R4:W-:Y:S01]  /*49c0*/  MUFU.TANH R168, R13 ;  /* 0x0000000d00a87308 */ /* 0x0009e20000002400 */
[----:B------:R-:W-:Y:S01]  /*49d0*/  FMUL.FTZ R181, R46, UR4 ;  /* 0x000000042eb57c20 */ /* 0x000fe20008410000 */
[----:B------:R-:W-:Y:S01]  /*49e0*/  FMUL.FTZ R176, R47, UR4 ;  /* 0x000000042fb07c20 */ /* 0x000fe20008410000 */
[C---:B---3--:R-:W-:Y:S01]  /*49f0*/  HMMA.16816.F32 R8, R64.reuse, R48, RZ ;  /* 0x000000304008723c */ /* 0x048fe200000018ff */
[----:B------:R-:W-:Y:S01]  /*4a00*/  FMUL.FTZ R36, R36, UR4 ;  /* 0x0000000424247c20 */ /* 0x000fe20008410000 */
[----:B------:R-:W-:Y:S01]  /*4a10*/  FMUL.FTZ R37, R37, UR4 ;  /* 0x0000000425257c20 */ /* 0x000fe20008410000 */
[----:B------:R-:W-:Y:S01]  /*4a20*/  FMUL.FTZ R38, R38, UR4 ;  /* 0x0000000426267c20 */ /* 0x000fe20008410000 */
[----:B------:R-:W-:Y:S01]  /*4a30*/  FMUL.FTZ R39, R39, UR4 ;  /* 0x0000000427277c20 */ /* 0x000fe20008410000 */
[----:B------:R-:W-:Y:S01]  /*4a40*/  MUFU.TANH R172, R44 ;  /* 0x0000002c00ac7308 */ /* 0x000fe20000002400 */
[----:B------:R-:W-:Y:S01]  /*4a50*/  HMMA.16816.F32 R24, R64, R50, RZ ;  /* 0x000000324018723c */ /* 0x000fe200000018ff */
[----:B------:R-:W-:Y:S01]  /*4a60*/  FMUL.FTZ R40, R40, UR4 ;  /* 0x0000000428287c20 */ /* 0x000fe20008410000 */
[----:B------:R-:W-:Y:S01]  /*4a70*/  FMUL.FTZ R41, R41, UR4 ;  /* 0x0000000429297c20 */ /* 0x000fe20008410000 */
[----:B------:R-:W-:Y:S01]  /*4a80*/  FMUL.FTZ R183, R42, UR4 ;  /* 0x000000042ab77c20 */ /* 0x000fe20008410000 */
[----:B------:R-:W-:-:S02]  /*4a90*/  FMUL.FTZ R182, R43, UR4 ;  /* 0x000000042bb67c20 */ /* 0x000fc40008410000 */
[----:B------:R-:W-:Y:S01]  /*4aa0*/  HMMA.16816.F32 R48, R60, R50, RZ ;  /* 0x000000323c30723c */ /* 0x000fe200000018ff */
[----:B------:R3:W-:Y:S01]  /*4ab0*/  MUFU.TANH R174, R45 ;  /* 0x0000002d00ae7308 */ /* 0x0007e20000002400 */
[----:B----4-:R-:W4:Y:S01]  /*4ac0*/  LDSM.16.M88.4 R12, [R190] ;  /* 0x00000000be0c783b */ /* 0x010f220000000200 */
[----:B------:R-:W-:Y:S01]  /*4ad0*/  FMUL.FTZ R144, R144, UR4 ;  /* 0x0000000490907c20 */ /* 0x000fe20008410000 */
[----:B------:R-:W-:Y:S01]  /*4ae0*/  FMUL.FTZ R146, R146, UR4 ;  /* 0x0000000492927c20 */ /* 0x000fe20008410000 */
[----:B------:R-:W-:Y:S01]  /*4af0*/  FMUL.FTZ R145, R145, UR4 ;  /* 0x0000000491917c20 */ /* 0x000fe20008410000 */
[-C--:B--2---:R-:W-:Y:S01]  /*4b00*/  HMMA.16816.F32 R140, R52, R4.reuse, R140 ;  /* 0x00000004348c723c */ /* 0x084fe2000000188c */
[----:B------:R-:W-:Y:S02]  /*4b10*/  FMUL.FTZ R147, R147, UR4 ;  /* 0x0000000493937c20 */ /* 0x000fe40008410000 */
[----:B------:R-:W-:Y:S03]  /*4b20*/  MUFU.TANH R175, R36 ;  /* 0x0000002400af7308 */ /* 0x000fe60000002400 */
[C---:B------:R-:W-:Y:S05]  /*4b30*/  HMMA.16816.F32 R8, R56.reuse, R4, R8 ;  /* 0x000000043808723c */ /* 0x040fea0000001808 */
[----:B------:R-:W-:Y:S01]  /*4b40*/  MUFU.TANH R173, R37 ;  /* 0x0000002500ad7308 */ /* 0x000fe20000002400 */
[----:B---3--:R-:W2:Y:S01]  /*4b50*/  LDSM.16.M88.4 R44, [R188+0x1000] ;  /* 0x00100000bc2c783b */ /* 0x008ea20000000200 */
[-C--:B------:R-:W-:Y:S06]  /*4b60*/  HMMA.16816.F32 R24, R56, R6.reuse, R24 ;  /* 0x000000063818723c */ /* 0x080fec0000001818 */
[----:B------:R-:W-:Y:S01]  /*4b70*/  MUFU.TANH R177, R38 ;  /* 0x0000002600b17308 */ /* 0x000fe20000002400 */
[----:B------:R-:W-:Y:S06]  /*4b80*/  HMMA.16816.F32 R48, R52, R6, R48 ;  /* 0x000000063430723c */ /* 0x000fec0000001830 */
[C---:B------:R-:W-:Y:S01]  /*4b90*/  HMMA.16816.F32 R4, R64.reuse, R148, RZ ;  /* 0x000000944004723c */ /* 0x040fe200000018ff */
[----:B------:R3:W-:Y:S05]  /*4ba0*/  MUFU.TANH R178, R39 ;  /* 0x0000002700b27308 */ /* 0x0007ea0000002400 */
[----:B------:R-:W-:Y:S03]  /*4bb0*/  HMMA.16816.F32 R64, R64, R150, RZ ;  /* 0x000000964040723c */ /* 0x000fe600000018ff */
[----:B------:R-:W-:Y:S03]  /*4bc0*/  MUFU.TANH R179, R40 ;  /* 0x0000002800b37308 */ /* 0x000fe60000002400 */
[-C--:B----4-:R-:W-:Y:S05]  /*4bd0*/  HMMA.16816.F32 R8, R32, R12.reuse, R8 ;  /* 0x0000000c2008723c */ /* 0x090fea0000001808 */
[----:B------:R4:W-:Y:S01]  /*4be0*/  MUFU.TANH R180, R41 ;  /* 0x0000002900b47308 */ /* 0x0009e20000002400 */
[----:B---3--:R-:W3:Y:S01]  /*4bf0*/  LDSM.16.M88.4 R36, [R199+0x1800] ;  /* 0x00180000c724783b */ /* 0x008ee20000000200 */
[----:B------:R-:W-:Y:S06]  /*4c00*/  HMMA.16816.F32 R140, R28, R12, R140 ;  /* 0x0000000c1c8c723c */ /* 0x000fec000000188c */
[-C--:B------:R-:W-:Y:S01]  /*4c10*/  HMMA.16816.F32 R24, R32, R14.reuse, R24 ;  /* 0x0000000e2018723c */ /* 0x080fe20000001818 */
[----:B------:R-:W5:Y:S05]  /*4c20*/  MUFU.TANH R160, R160 ;  /* 0x000000a000a07308 */ /* 0x000f6a0000002400 */
[----:B------:R-:W-:Y:S01]  /*4c30*/  HMMA.16816.F32 R48, R28, R14, R48 ;  /* 0x0000000e1c30723c */ /* 0x000fe20000001830 */
[----:B------:R-:W5:Y:S02]  /*4c40*/  LDSM.16.M88.4 R12, [R189] ;  /* 0x00000000bd0c783b */ /* 0x000f640000000200 */
[----:B------:R-:W5:Y:S03]  /*4c50*/  MUFU.TANH R169, R169 ;  /* 0x000000a900a97308 */ /* 0x000f660000002400 */
[----:B--2---:R-:W-:Y:S05]  /*4c60*/  HMMA.16816.F32 R8, R20, R44, R8 ;  /* 0x0000002c1408723c */ /* 0x004fea0000001808 */
[----:B------:R-:W2:Y:S01]  /*4c70*/  MUFU.TANH R170, R170 ;  /* 0x000000aa00aa7308 */ /* 0x000ea20000002400 */
[----:B----4-:R-:W-:Y:S06]  /*4c80*/  HMMA.16816.F32 R40, R60, R148, RZ ;  /* 0x000000943c28723c */ /* 0x010fec00000018ff */
[----:B------:R-:W-:Y:S01]  /*4c90*/  HMMA.16816.F32 R140, R16, R44, R140 ;  /* 0x0000002c108c723c */ /* 0x000fe2000000188c */
[----:B------:R-:W4:Y:S05]  /*4ca0*/  MUFU.TANH R171, R171 ;  /* 0x000000ab00ab7308 */ /* 0x000f2a0000002400 */
[----:B------:R-:W-:Y:S01]  /*4cb0*/  HMMA.16816.F32 R24, R20, R46, R24 ;  /* 0x0000002e1418723c */ /* 0x000fe20000001818 */
[----:B------:R-:W-:-:S02]  /*4cc0*/  IMAD R45, R137, 0x40, R158 ;  /* 0x00000040892d7824 */ /* 0x000fc400078e029e */
[----:B------:R-:W4:Y:S03]  /*4cd0*/  MUFU.TANH R176, R176 ;  /* 0x000000b000b07308 */ /* 0x000f260000002400 */
[----:B------:R-:W-:Y:S01]  /*4ce0*/  FMUL.FTZ R9, R9, UR4 ;  /* 0x0000000409097c20 */ /* 0x000fe20008410000 */
[C---:B---3--:R-:W-:Y:S01]  /*4cf0*/  HMMA.16816.F32 R4, R56.reuse, R36, R4 ;  /* 0x000000243804723c */ /* 0x048fe20000001804 */
[----:B------:R-:W-:Y:S01]  /*4d00*/  FMUL.FTZ R8, R8, UR4 ;  /* 0x0000000408087c20 */ /* 0x000fe20008410000 */
[----:B------:R-:W-:Y:S01]  /*4d10*/  FMUL.FTZ R10, R10, UR4 ;  /* 0x000000040a0a7c20 */ /* 0x000fe20008410000 */
[----:B------:R-:W-:Y:S01]  /*4d20*/  FMUL.FTZ R11, R11, UR4 ;  /* 0x000000040b0b7c20 */ /* 0x000fe20008410000 */
[----:B------:R3:W-:Y:S01]  /*4d30*/  MUFU.TANH R149, R9 ;  /* 0x0000000900957308 */ /* 0x0007e20000002400 */
[C---:B------:R-:W-:Y:S01]  /*4d40*/  ISETP.GE.AND P5, PT, R45.reuse, R156, PT ;  /* 0x0000009c2d00720c */ /* 0x040fe20003fa6270 */
[----:B------:R-:W-:Y:S01]  /*4d50*/  HMMA.16816.F32 R64, R56, R38, R64 ;  /* 0x000000263840723c */ /* 0x000fe20000001840 */
[----:B------:R-:W-:-:S04]  /*4d60*/  ISETP.GE.AND P4, PT, R45, R139, PT ;  /* 0x0000008b2d00720c */ /* 0x000fc80003f86270 */
[----:B------:R-:W-:Y:S01]  /*4d70*/  FMUL.FTZ R142, R142, UR4 ;  /* 0x000000048e8e7c20 */ /* 0x000fe20008410000 */
[----:B------:R-:W-:Y:S01]  /*4d80*/  HMMA.16816.F32 R40, R52, R36, R40 ;  /* 0x000000243428723c */ /* 0x000fe20000001828 */
[----:B------:R-:W-:Y:S01]  /*4d90*/  MUFU.TANH R148, R8 ;  /* 0x0000000800947308 */ /* 0x000fe20000002400 */
[----:B------:R-:W-:Y:S01]  /*4da0*/  FMUL.FTZ R59, R140, UR4 ;  /* 0x000000048c3b7c20 */ /* 0x000fe20008410000 */
[----:B------:R-:W-:Y:S02]  /*4db0*/  FMUL.FTZ R143, R143, UR4 ;  /* 0x000000048f8f7c20 */ /* 0x000fe40008410000 */
[----:B------:R-:W-:Y:S01]  /*4dc0*/  FMUL.FTZ R25, R25, UR4 ;  /* 0x0000000419197c20 */ /* 0x000fe20008410000 */
[----:B------:R-:W-:Y:S01]  /*4dd0*/  HMMA.16816.F32 R60, R60, R150, RZ ;  /* 0x000000963c3c723c */ /* 0x000fe200000018ff */
[----:B-1----:R-:W-:Y:S01]  /*4de0*/  FSEL R36, R2, -INF , !P5 ;  /* 0xff80000002247808 */ /* 0x002fe20006800000 */
[----:B------:R-:W-:Y:S01]  /*4df0*/  FMUL.FTZ R58, R26, UR4 ;  /* 0x000000041a3a7c20 */ /* 0x000fe20008410000 */
[----:B---3--:R-:W-:Y:S01]  /*4e00*/  VIADD R9, R45, 0x1 ;  /* 0x000000012d097836 */ /* 0x008fe20000000000 */
[----:B------:R-:W-:Y:S01]  /*4e10*/  MUFU.TANH R44, R10 ;  /* 0x0000000a002c7308 */ /* 0x000fe20000002400 */
[----:B------:R-:W-:Y:S01]  /*4e20*/  FMUL.FTZ R27, R27, UR4 ;  /* 0x000000041b1b7c20 */ /* 0x000fe20008410000 */
[----:B-----5:R-:W-:Y:S01]  /*4e30*/  HMMA.16816.F32 R4, R32, R12, R4 ;  /* 0x0000000c2004723c */ /* 0x020fe20000001804 */
[----:B------:R-:W-:Y:S01]  /*4e40*/  FMUL.FTZ R24, R24, UR4 ;  /* 0x0000000418187c20 */ /* 0x000fe20008410000 */
[----:B------:R-:W-:-:S02]  /*4e50*/  ISETP.GE.AND P0, PT, R9, R156, PT ;  /* 0x0000009c0900720c */ /* 0x000fc40003f06270 */
[C---:B------:R-:W-:Y:S02]  /*4e60*/  ISETP.GE.AND P1, PT, R9.reuse, R139, PT ;  /* 0x0000008b0900720c */ /* 0x040fe40003f26270 */
[----:B------:R1:W-:Y:S01]  /*4e70*/  MUFU.TANH R37, R11 ;  /* 0x0000000b00257308 */ /* 0x0003e20000002400 */
[C---:B------:R-:W-:Y:S01]  /*4e80*/  ISETP.GE.AND P3, PT, R9.reuse, R138, PT ;  /* 0x0000008a0900720c */ /* 0x040fe20003f66270 */
[----:B------:R-:W-:Y:S01]  /*4e90*/  HMMA.16816.F32 R48, R16, R46, R48 ;  /* 0x0000002e1030723c */ /* 0x000fe20000001830 */
[----:B------:R-:W-:Y:S02]  /*4ea0*/  ISETP.GE.AND P2, PT, R9, R132, PT ;  /* 0x000000840900720c */ /* 0x000fe40003f46270 */
[----:B------:R-:W-:-:S03]  /*4eb0*/  FSEL R26, R157, -INF , !P0 ;  /* 0xff8000009d1a7808 */ /* 0x000fc60004000000 */
[----:B------:R-:W-:Y:S01]  /*4ec0*/  HMMA.16816.F32 R64, R32, R14, R64 ;  /* 0x0000000e2040723c */ /* 0x000fe20000001840 */
[----:B------:R3:W-:Y:S01]  /*4ed0*/  MUFU.TANH R56, R25 ;  /* 0x0000001900387308 */ /* 0x0007e20000002400 */
[----:B------:R-:W-:-:S04]  /*4ee0*/  VIADD R47, R45, 0x9 ;  /* 0x000000092d2f7836 */ /* 0x000fc80000000000 */
[----:B------:R-:W-:Y:S01]  /*4ef0*/  HMMA.16816.F32 R60, R52, R38, R60 ;  /* 0x00000026343c723c */ /* 0x000fe2000000183c */
[----:B------:R-:W-:Y:S01]  /*4f00*/  ISETP.GE.AND P5, PT, R47, R156, PT ;  /* 0x0000009c2f00720c */ /* 0x000fe20003fa6270 */
[----:B------:R-:W-:Y:S01]  /*4f10*/  VIADD R35, R45, 0x10 ;  /* 0x000000102d237836 */ /* 0x000fe20000000000 */
[----:B-1----:R-:W1:Y:S01]  /*4f20*/  LDSM.16.M88.4 R8, [R188+0x1800] ;  /* 0x00180000bc08783b */ /* 0x002e620000000200 */
[----:B------:R5:W-:Y:S01]  /*4f30*/  MUFU.TANH R57, R27 ;  /* 0x0000001b00397308 */ /* 0x000be20000002400 */
[----:B------:R-:W-:Y:S01]  /*4f40*/  FSEL R2, R165, -INF , !P5 ;  /* 0xff800000a5027808 */ /* 0x000fe20006800000 */
[----:B------:R-:W-:Y:S01]  /*4f50*/  HMMA.16816.F32 R40, R28, R12, R40 ;  /* 0x0000000c1c28723c */ /* 0x000fe20000001828 */
[----:B------:R-:W-:Y:S01]  /*4f60*/  VIADD R55, R45, 0x11 ;  /* 0x000000112d377836 */ /* 0x000fe20000000000 */
[----:B------:R-:W-:Y:S01]  /*4f70*/  FSEL R52, R161, -INF , !P3 ;  /* 0xff800000a1347808 */ /* 0x000fe20005800000 */
[----:B------:R-:W-:-:S04]  /*4f80*/  DEPBAR.LE SB0, 0x0 ;  /* 0x000080000000791a */ /* 0x000fc80000000000 */
[----:B---3--:R-:W-:Y:S02]  /*4f90*/  VIADD R25, R45, 0x8 ;  /* 0x000000082d197836 */ /* 0x008fe40000000000 */
[----:B------:R-:W-:Y:S01]  /*4fa0*/  FMUL.FTZ R39, R48, UR4 ;  /* 0x0000000430277c20 */ /* 0x000fe20008410000 */
[----:B------:R-:W3:Y:S01]  /*4fb0*/  MUFU.TANH R181, R181 ;  /* 0x000000b500b57308 */ /* 0x000ee20000002400 */
[----:B------:R-:W-:Y:S01]  /*4fc0*/  FMUL.FTZ R38, R49, UR4 ;  /* 0x0000000431267c20 */ /* 0x000fe20008410000 */
[-C--:B------:R-:W-:Y:S01]  /*4fd0*/  ISETP.GE.AND P3, PT, R35, R156.reuse, PT ;  /* 0x0000009c2300720c */ /* 0x080fe20003f66270 */
[----:B------:R-:W-:Y:S01]  /*4fe0*/  FMUL.FTZ R12, R50, UR4 ;  /* 0x00000004320c7c20 */ /* 0x000fe20008410000 */
[C---:B------:R-:W-:Y:S02]  /*4ff0*/  ISETP.GE.AND P6, PT, R25.reuse, R156, PT ;  /* 0x0000009c1900720c */ /* 0x040fe40003fc6270 */
[C---:B------:R-:W-:Y:S02]  /*5000*/  ISETP.GE.AND P0, PT, R25.reuse, R139, PT ;  /* 0x0000008b1900720c */ /* 0x040fe40003f06270 */
[----:B------:R-:W-:Y:S01]  /*5010*/  FSEL R164, R164, -INF , !P6 ;  /* 0xff800000a4a47808 */ /* 0x000fe20007000000 */
[----:B------:R2:W-:Y:S01]  /*5020*/  MUFU.TANH R33, R39 ;  /* 0x0000002700217308 */ /* 0x0005e20000002400 */
[C---:B------:R-:W-:Y:S01]  /*5030*/  ISETP.GE.AND P6, PT, R25.reuse, R138, PT ;  /* 0x0000008a1900720c */ /* 0x040fe20003fc6270 */
[----:B------:R-:W-:Y:S01]  /*5040*/  HMMA.16816.F32 R60, R28, R14, R60 ;  /* 0x0000000e1c3c723c */ /* 0x000fe2000000183c */
[----:B------:R-:W-:-:S02]  /*5050*/  ISETP.GE.AND P5, PT, R25, R132, PT ;  /* 0x000000841900720c */ /* 0x000fc40003fa6270 */
[----:B------:R-:W-:Y:S01]  /*5060*/  FSEL R25, R0, -INF , !P4 ;  /* 0xff80000000197808 */ /* 0x000fe20006000000 */
[----:B------:R-:W-:Y:S01]  /*5070*/  FMUL.FTZ R0, R141, UR4 ;  /* 0x000000048d007c20 */ /* 0x000fe20008410000 */
[----:B------:R-:W-:Y:S01]  /*5080*/  ISETP.GE.AND P4, PT, R47, R139, PT ;  /* 0x0000008b2f00720c */ /* 0x000fe20003f86270 */
[----:B------:R-:W3:Y:S01]  /*5090*/  MUFU.TANH R144, R144 ;  /* 0x0000009000907308 */ /* 0x000ee20000002400 */
[----:B-----5:R-:W-:Y:S01]  /*50a0*/  FSEL R27, R160, -INF , !P1 ;  /* 0xff800000a01b7808 */ /* 0x020fe20004800000 */
[----:B------:R-:W-:Y:S01]  /*50b0*/  VIADD R15, R45, 0x29 ;  /* 0x000000292d0f7836 */ /* 0x000fe20000000000 */
[----:B------:R-:W-:Y:S02]  /*50c0*/  FSEL R53, R163, -INF , !P0 ;  /* 0xff800000a3357808 */ /* 0x000fe40004000000 */
[C---:B------:R-:W-:Y:S02]  /*50d0*/  ISETP.GE.AND P1, PT, R47.reuse, R138, PT ;  /* 0x0000008a2f00720c */ /* 0x040fe40003f26270 */
[----:B------:R-:W-:Y:S01]  /*50e0*/  ISETP.GE.AND P0, PT, R47, R132, PT ;  /* 0x000000842f00720c */ /* 0x000fe20003f06270 */
[----:B------:R-:W5:Y:S01]  /*50f0*/  MUFU.TANH R24, R24 ;  /* 0x0000001800187308 */ /* 0x000f620000002400 */
[----:B------:R-:W-:Y:S01]  /*5100*/  FSEL R47, R166, -INF , !P4 ;  /* 0xff800000a62f7808 */ /* 0x000fe20006000000 */
[C---:B--2---:R-:W-:Y:S01]  /*5110*/  VIADD R39, R45.reuse, 0x18 ;  /* 0x000000182d277836 */ /* 0x044fe20000000000 */
[----:B------:R-:W-:Y:S01]  /*5120*/  ISETP.GE.AND P4, PT, R45, R138, PT ;  /* 0x0000008a2d00720c */ /* 0x000fe20003f86270 */
[----:B-1----:R-:W-:Y:S01]  /*5130*/  HMMA.16816.F32 R4, R20, R8, R4 ;  /* 0x000000081404723c */ /* 0x002fe20000001804 */
[----:B------:R-:W-:-:S02]  /*5140*/  FSEL R46, R167, -INF , !P6 ;  /* 0xff800000a72e7808 */ /* 0x000fc40007000000 */
[----:B------:R-:W-:Y:S01]  /*5150*/  FSEL R48, R159, -INF , !P4 ;  /* 0xff8000009f307808 */ /* 0x000fe20006000000 */
[----:B------:R-:W-:Y:S01]  /*5160*/  MUFU.TANH R184, R146 ;  /* 0x0000009200b87308 */ /* 0x000fe20000002400 */
[----:B------:R-:W-:Y:S01]  /*5170*/  ISETP.GE.AND P4, PT, R45, R132, PT ;  /* 0x000000842d00720c */ /* 0x000fe20003f86270 */
[----:B------:R-:W-:Y:S01]  /*5180*/  HMMA.16816.F32 R64, R20, R10, R64 ;  /* 0x0000000a1440723c */ /* 0x000fe20000001840 */
[----:B------:R-:W-:Y:S02]  /*5190*/  FSEL R168, R168, -INF , !P1 ;  /* 0xff800000a8a87808 */ /* 0x000fe40004800000 */
[----:B------:R-:W-:Y:S02]  /*51a0*/  FSEL R49, R162, -INF , !P4 ;  /* 0xff800000a2317808 */ /* 0x000fe40006000000 */
[----:B------:R-:W-:Y:S01]  /*51b0*/  ISETP.GE.AND P6, PT, R35, R139, PT ;  /* 0x0000008b2300720c */ /* 0x000fe20003fc6270 */
[C---:B------:R-:W-:Y:S01]  /*51c0*/  HMMA.16816.F32 R40, R16.reuse, R8, R40 ;  /* 0x000000081028723c */ /* 0x040fe20000001828 */
[----:B------:R-:W-:Y:S01]  /*51d0*/  FMUL.FTZ R21, R51, UR4 ;  /* 0x0000000433157c20 */ /* 0x000fe20008410000 */
[----:B------:R-:W-:Y:S01]  /*51e0*/  FMNMX.FTZ R51, R136, R36, !PT ;  /* 0x0000002488337209 */ /* 0x000fe20007810000 */
[----:B------:R-:W-:Y:S01]  /*51f0*/  VIADD R23, R45, 0x28 ;  /* 0x000000282d177836 */ /* 0x000fe20000000000 */
[C---:B------:R-:W-:Y:S01]  /*5200*/  ISETP.GE.AND P1, PT, R35.reuse, R138, PT ;  /* 0x0000008a2300720c */ /* 0x040fe20003f26270 */
[----:B------:R-:W-:Y:S01]  /*5210*/  MUFU.TANH R145, R145 ;  /* 0x0000009100917308 */ /* 0x000fe20000002400 */
[----:B------:R-:W-:Y:S01]  /*5220*/  ISETP.GE.AND P4, PT, R35, R132, PT ;  /* 0x000000842300720c */ /* 0x000fe20003f86270 */
[----:B------:R-:W-:Y:S01]  /*5230*/  VIADD R35, R45, 0x19 ;  /* 0x000000192d237836 */ /* 0x000fe20000000000 */
[----:B------:R-:W-:Y:S01]  /*5240*/  FSEL R13, R169, -INF , !P2 ;  /* 0xff800000a90d7808 */ /* 0x000fe20005000000 */
[----:B------:R-:W-:Y:S01]  /*5250*/  VIADD R9, R45, 0x30 ;  /* 0x000000302d097836 */ /* 0x000fe20000000000 */
[-C--:B------:R-:W-:Y:S01]  /*5260*/  ISETP.GE.AND P2, PT, R55, R156.reuse, PT ;  /* 0x0000009c3700720c */ /* 0x080fe20003f46270 */
[----:B------:R-:W-:Y:S01]  /*5270*/  HMMA.16816.F32 R60, R16, R10, R60 ;  /* 0x0000000a103c723c */ /* 0x000fe2000000183c */
[----:B------:R-:W-:Y:S01]  /*5280*/  FMNMX.FTZ R51, R26, R51, !PT ;  /* 0x000000331a337209 */ /* 0x000fe20007810000 */
[----:B------:R-:W-:Y:S01]  /*5290*/  FMUL.FTZ R22, R4, UR4 ;  /* 0x0000000404167c20 */ /* 0x000fe20008410000 */
[----:B------:R-:W-:Y:S01]  /*52a0*/  FSEL R54, R174, -INF , !P2 ;  /* 0xff800000ae367808 */ /* 0x000fe20005000000 */
[----:B------:R-:W-:Y:S01]  /*52b0*/  FMUL.FTZ R5, R5, UR4 ;  /* 0x0000000405057c20 */ /* 0x000fe20008410000 */
[-C--:B------:R-:W-:Y:S01]  /*52c0*/  ISETP.GE.AND P2, PT, R35, R156.reuse, PT ;  /* 0x0000009c2300720c */ /* 0x080fe20003f46270 */
[----:B------:R-:W-:Y:S01]  /*52d0*/  FMUL.FTZ R165, R6, UR4 ;  /* 0x0000000406a57c20 */ /* 0x000fe20008410000 */
[----:B------:R-:W-:Y:S01]  /*52e0*/  FMNMX.FTZ R51, R164, R51, !PT ;  /* 0x00000033a4337209 */ /* 0x000fe20007810000 */
[----:B------:R-:W-:Y:S01]  /*52f0*/  FMUL.FTZ R32, R64, UR4 ;  /* 0x0000000440207c20 */ /* 0x000fe20008410000 */
[----:B------:R-:W-:Y:S01]  /*5300*/  FSEL R221, R170, -INF , !P5 ;  /* 0xff800000aadd7808 */ /* 0x000fe20006800000 */
[----:B------:R-:W1:Y:S01]  /*5310*/  MUFU.TANH R22, R22 ;  /* 0x0000001600167308 */ /* 0x000e620000002400 */
[----:B------:R-:W-:Y:S01]  /*5320*/  ISETP.GE.AND P5, PT, R55, R139, PT ;  /* 0x0000008b3700720c */ /* 0x000fe20003fa6270 */
[----:B------:R-:W-:Y:S01]  /*5330*/  FMUL.FTZ R31, R65, UR4 ;  /* 0x00000004411f7c20 */ /* 0x000fe20008410000 */
[----:B------:R-:W-:Y:S01]  /*5340*/  FSEL R140, R172, -INF , !P3 ;  /* 0xff800000ac8c7808 */ /* 0x000fe20005800000 */
[----:B------:R-:W-:Y:S01]  /*5350*/  FMUL.FTZ R163, R7, UR4 ;  /* 0x0000000407a37c20 */ /* 0x000fe20008410000 */
[----:B------:R-:W-:Y:S01]  /*5360*/  FSEL R20, R173, -INF , !P2 ;  /* 0xff800000ad147808 */ /* 0x000fe20005000000 */
[----:B------:R-:W-:Y:S01]  /*5370*/  VIADD R7, R45, 0x31 ;  /* 0x000000312d077836 */ /* 0x000fe20000000000 */
[----:B------:R-:W-:Y:S01]  /*5380*/  FMNMX.FTZ R51, R2, R51, !PT ;  /* 0x0000003302337209 */ /* 0x000fe20007810000 */
[----:B------:R-:W2:Y:S01]  /*5390*/  MUFU.TANH R32, R32 ;  /* 0x0000002000207308 */ /* 0x000ea20000002400 */
[----:B------:R-:W-:Y:S01]  /*53a0*/  ISETP.GE.AND P2, PT, R39, R139, PT ;  /* 0x0000008b2700720c */ /* 0x000fe20003f46270 */
[----:B------:R-:W-:Y:S01]  /*53b0*/  FMUL.FTZ R66, R66, UR4 ;  /* 0x0000000442427c20 */ /* 0x000fe20008410000 */
[----:B----4-:R-:W-:Y:S01]  /*53c0*/  FSEL R211, R171, -INF , !P0 ;  /* 0xff800000abd37808 */ /* 0x010fe20004000000 */
[----:B------:R-:W-:Y:S01]  /*53d0*/  FMUL.FTZ R67, R67, UR4 ;  /* 0x0000000443437c20 */ /* 0x000fe20008410000 */
[----:B------:R-:W-:Y:S01]  /*53e0*/  ISETP.GE.AND P3, PT, R39, R156, PT ;  /* 0x0000009c2700720c */ /* 0x000fe20003f66270 */
[----:B------:R-:W-:Y:S01]  /*53f0*/  FMUL.FTZ R40, R40, UR4 ;  /* 0x0000000428287c20 */ /* 0x000fe20008410000 */
[----:B------:R-:W-:Y:S01]  /*5400*/  FSEL R171, R176, -INF , !P5 ;  /* 0xff800000b0ab7808 */ /* 0x000fe20006800000 */
[----:B------:R4:W2:Y:S01]  /*5410*/  MUFU.TANH R6, R5 ;  /* 0x0000000500067308 */ /* 0x0008a20000002400 */
[----:B------:R-:W-:-:S02]  /*5420*/  FMNMX.FTZ R51, R140, R51, !PT ;  /* 0x000000338c337209 */ /* 0x000fc40007810000 */
[----:B---3--:R-:W-:Y:S02]  /*5430*/  FSEL R181, R181, -INF , !P6 ;  /* 0xff800000b5b57808 */ /* 0x008fe40007000000 */
[----:B------:R-:W-:Y:S02]  /*5440*/  ISETP.GE.AND P5, PT, R35, R139, PT ;  /* 0x0000008b2300720c */ /* 0x000fe40003fa6270 */
[----:B------:R-:W-:Y:S01]  /*5450*/  FSEL R177, R177, -INF , !P2 ;  /* 0xff800000b1b17808 */ /* 0x000fe20005000000 */
[----:B------:R-:W3:Y:S01]  /*5460*/  MUFU.TANH R31, R31 ;  /* 0x0000001f001f7308 */ /* 0x000ee20000002400 */
[C---:B------:R-:W-:Y:S02]  /*5470*/  ISETP.GE.AND P6, PT, R39.reuse, R138, PT ;  /* 0x0000008a2700720c */ /* 0x040fe40003fc6270 */
[----:B------:R-:W-:Y:S01]  /*5480*/  ISETP.GE.AND P2, PT, R39, R132, PT ;  /* 0x000000842700720c */ /* 0x000fe20003f46270 */
[----:B------:R-:W-:Y:S01]  /*5490*/  VIADD R39, R45, 0x20 ;  /* 0x000000202d277836 */ /* 0x000fe20000000000 */
[----:B------:R-:W-:-:S02]  /*54a0*/  ISETP.GE.AND P0, PT, R55, R138, PT ;  /* 0x0000008a3700720c */ /* 0x000fc40003f06270 */
[----:B------:R-:W-:Y:S01]  /*54b0*/  FSEL R50, R175, -INF , !P3 ;  /* 0xff800000af327808 */ /* 0x000fe20005800000 */
[----:B------:R-:W1:Y:S01]  /*54c0*/  MUFU.TANH R183, R183 ;  /* 0x000000b700b77308 */ /* 0x000e620000002400 */
[----:B------:R-:W-:Y:S01]  /*54d0*/  FMNMX.FTZ R51, R54, R51, !PT ;  /* 0x0000003336337209 */ /* 0x000fe20007810000 */
[----:B----4-:R-:W-:Y:S01]  /*54e0*/  VIADD R5, R45, 0x38 ;  /* 0x000000382d057836 */ /* 0x010fe20000000000 */
[----:B------:R-:W-:Y:S02]  /*54f0*/  FSEL R29, R178, -INF , !P5 ;  /* 0xff800000b21d7808 */ /* 0x000fe40006800000 */
[----:B------:R-:W-:Y:S02]  /*5500*/  FSEL R4, R179, -INF , !P1 ;  /* 0xff800000b3047808 */ /* 0x000fe40004800000 */
[C---:B------:R-:W-:Y:S01]  /*5510*/  ISETP.GE.AND P5, PT, R35.reuse, R138, PT ;  /* 0x0000008a2300720c */ /* 0x040fe20003fa6270 */
[----:B------:R-:W4:Y:S01]  /*5520*/  MUFU.TANH R182, R182 ;  /* 0x000000b600b67308 */ /* 0x000f220000002400 */
[----:B------:R-:W-:Y:S01]  /*5530*/  ISETP.GE.AND P1, PT, R35, R132, PT ;  /* 0x000000842300720c */ /* 0x000fe20003f26270 */
[C---:B------:R-:W-:Y:S01]  /*5540*/  VIADD R35, R45.reuse, 0x21 ;  /* 0x000000212d237836 */ /* 0x040fe20000000000 */
[----:B------:R-:W-:Y:S01]  /*5550*/  FSEL R180, R180, -INF , !P0 ;  /* 0xff800000b4b47808 */ /* 0x000fe20004000000 */
[----:B------:R-:W-:Y:S01]  /*5560*/  VIADD R45, R45, 0x39 ;  /* 0x000000392d2d7836 */ /* 0x000fe20000000000 */
[----:B------:R-:W-:-:S02]  /*5570*/  ISETP.GE.AND P0, PT, R39, R156, PT ;  /* 0x0000009c2700720c */ /* 0x000fc40003f06270 */
[----:B------:R-:W-:Y:S01]  /*5580*/  FMNMX.FTZ R51, R50, R51, !PT ;  /* 0x0000003332337209 */ /* 0x000fe20007810000 */
[----:B------:R-:W1:Y:S01]  /*5590*/  MUFU.TANH R147, R147 ;  /* 0x0000009300937308 */ /* 0x000e620000002400 */
[----:B------:R-:W-:Y:S02]  /*55a0*/  FSEL R146, R144, -INF , !P6 ;  /* 0xff80000090927808 */ /* 0x000fe40007000000 */
[-C--:B------:R-:W-:Y:S02]  /*55b0*/  ISETP.GE.AND P6, PT, R35, R156.reuse, PT ;  /* 0x0000009c2300720c */ /* 0x080fe40003fc6270 */
[----:B------:R-:W-:Y:S02]  /*55c0*/  FSEL R148, R148, -INF , !P0 ;  /* 0xff80000094947808 */ /* 0x000fe40004000000 */
[----:B------:R-:W-:Y:S01]  /*55d0*/  FMNMX.FTZ R51, R20, R51, !PT ;  /* 0x0000003314337209 */ /* 0x000fe20007810000 */
[----:B------:R-:W2:Y:S01]  /*55e0*/  MUFU.TANH R58, R58 ;  /* 0x0000003a003a7308 */ /* 0x000ea20000002400 */
[----:B------:R-:W-:-:S02]  /*55f0*/  ISETP.GE.AND P0, PT, R23, R156, PT ;  /* 0x0000009c1700720c */ /* 0x000fc40003f06270 */
[----:B------:R-:W-:Y:S02]  /*5600*/  FSEL R14, R149, -INF , !P6 ;  /* 0xff800000950e7808 */ /* 0x000fe40007000000 */
[----:B------:R-:W-:Y:S02]  /*5610*/  FMNMX.FTZ R51, R148, R51, !PT ;  /* 0x0000003394337209 */ /* 0x000fe40007810000 */
[----:B-----5:R-:W-:Y:S01]  /*5620*/  FSEL R24, R24, -INF , !P0 ;  /* 0xff80000018187808 */ /* 0x020fe20004000000 */
[----:B------:R-:W2:Y:S01]  /*5630*/  MUFU.TANH R59, R59 ;  /* 0x0000003b003b7308 */ /* 0x000ea20000002400 */
[-C--:B------:R-:W-:Y:S02]  /*5640*/  ISETP.GE.AND P0, PT, R9, R156.reuse, PT ;  /* 0x0000009c0900720c */ /* 0x080fe40003f06270 */
[----:B------:R-:W-:Y:S02]  /*5650*/  ISETP.GE.AND P6, PT, R15, R156, PT ;  /* 0x0000009c0f00720c */ /* 0x000fe40003fc6270 */
[----:B------:R-:W-:-:S02]  /*5660*/  FMNMX.FTZ R51, R14, R51, !PT ;  /* 0x000000330e337209 */ /* 0x000fc40007810000 */
[----:B-1----:R-:W-:Y:S01]  /*5670*/  FSEL R8, R22, -INF , !P0 ;  /* 0xff80000016087808 */ /* 0x002fe20004000000 */
[----:B------:R-:W1:Y:S01]  /*5680*/  MUFU.TANH R0, R0 ;  /* 0x0000000000007308 */ /* 0x000e620000002400 */
[----:B------:R-:W-:Y:S02]  /*5690*/  FSEL R56, R56, -INF , !P6 ;  /* 0xff80000038387808 */ /* 0x000fe40007000000 */
[----:B------:R-:W-:Y:S02]  /*56a0*/  FMNMX.FTZ R51, R24, R51, !PT ;  /* 0x0000003318337209 */ /* 0x000fe40007810000 */
[-C--:B------:R-:W-:Y:S02]  /*56b0*/  ISETP.GE.AND P0, PT, R5, R156.reuse, PT ;  /* 0x0000009c0500720c */ /* 0x080fe40003f06270 */
[----:B------:R-:W-:Y:S01]  /*56c0*/  ISETP.GE.AND P6, PT, R7, R156, PT ;  /* 0x0000009c0700720c */ /* 0x000fe20003fc6270 */
[----:B------:R-:W1:Y:S01]  /*56d0*/  MUFU.TANH R38, R38 ;  /* 0x0000002600267308 */ /* 0x000e620000002400 */
[----:B------:R-:W-:-:S02]  /*56e0*/  FMNMX.FTZ R51, R56, R51, !PT ;  /* 0x0000003338337209 */ /* 0x000fc40007810000 */
[----:B--2---:R-:W-:Y:S02]  /*56f0*/  FSEL R32, R32, -INF , !P0 ;  /* 0xff80000020207808 */ /* 0x004fe40004000000 */
[----:B------:R-:W-:Y:S02]  /*5700*/  ISETP.NE.AND P0, PT, R3, 0x2, PT ;  /* 0x000000020300780c */ /* 0x000fe40003f05270 */
[----:B------:R-:W-:Y:S01]  /*5710*/  FSEL R6, R6, -INF , !P6 ;  /* 0xff80000006067808 */ /* 0x000fe20007000000 */
[----:B------:R2:W1:Y:S01]  /*5720*/  MUFU.TANH R187, R142 ;  /* 0x0000008e00bb7308 */ /* 0x0004620000002400 */
[----:B------:R-:W-:Y:S02]  /*5730*/  FMNMX.FTZ R51, R8, R51, !PT ;  /* 0x0000003308337209 */ /* 0x000fe40007810000 */
[----:B------:R-:W-:Y:S02]  /*5740*/  ISETP.GE.AND P6, PT, R45, R156, PT ;  /* 0x0000009c2d00720c */ /* 0x000fe40003fc6270 */
[----:B------:R-:W-:-:S02]  /*5750*/  FMNMX.FTZ R51, R6, R51, !PT ;  /* 0x0000003306337209 */ /* 0x000fc40007810000 */
[----:B---3--:R-:W-:Y:S01]  /*5760*/  FSEL R31, R31, -INF , !P6 ;  /* 0xff8000001f1f7808 */ /* 0x008fe20007000000 */
[----:B------:R2:W3:Y:S01]  /*5770*/  MUFU.TANH R185, R143 ;  /* 0x0000008f00b97308 */ /* 0x0004e20000002400 */
[----:B------:R-:W-:Y:S02]  /*5780*/  FMNMX.FTZ R16, R32, R51, !PT ;  /* 0x0000003320107209 */ /* 0x000fe40007810000 */
[----:B------:R-:W-:Y:S02]  /*5790*/  ISETP.GE.AND P3, PT, R55, R132, PT ;  /* 0x000000843700720c */ /* 0x000fe40003f66270 */
[----:B------:R-:W-:Y:S02]  /*57a0*/  ISETP.GE.AND P6, PT, R39, R139, PT ;  /* 0x0000008b2700720c */ /* 0x000fe40003fc6270 */
[----:B------:R-:W-:Y:S01]  /*57b0*/  FMNMX.FTZ R16, R31, R16, !PT ;  /* 0x000000101f107209 */ /* 0x000fe20007810000 */
[----:B------:R-:W1:Y:S08]  /*57c0*/  MUFU.TANH R12, R12 ;  /* 0x0000000c000c7308 */ /* 0x000e700000002400 */
[----:B------:R-:W1:Y:S08]  /*57d0*/  MUFU.TANH R21, R21 ;  /* 0x0000001500157308 */ /* 0x000e700000002400 */
[----:B------:R-:W1:Y:S08]  /*57e0*/  MUFU.TANH R165, R165 ;  /* 0x000000a500a57308 */ /* 0x000e700000002400 */
[----:B------:R-:W1:Y:S08]  /*57f0*/  MUFU.TANH R163, R163 ;  /* 0x000000a300a37308 */ /* 0x000e700000002400 */
[----:B------:R2:W1:Y:S08]  /*5800*/  MUFU.TANH R141, R66 ;  /* 0x00000042008d7308 */ /* 0x0004700000002400 */
[----:B------:R2:W1:Y:S01]  /*5810*/  MUFU.TANH R10, R67 ;  /* 0x00000043000a7308 */ /* 0x0004620000002400 */
[----:B------:R-:W-:Y:S06]  /*5820*/  BAR.SYNC.DEFER_BLOCKING 0x0 ;  /* 0x0000000000007b1d */ /* 0x000fec0000010000 */
[----:B---34-:R-:W-:Y:S05]  /*5830*/  @!P0 BRA `(.L_x_757) ;  /* 0x0000000000608947 */ /* 0x018fea0003800000 */
[----:B------:R-:W-:-:S04]  /*5840*/  VIADD R18, R3, 0xfffffffd ;  /* 0xfffffffd03127836 */ /* 0x000fc80000000000 */
[----:B------:R-:W-:Y:S01]  /*5850*/  IMAD.WIDE.U32 R64, R18, UR10, RZ ;  /* 0x0000000a12407c25 */ /* 0x000fe2000f8e00ff */
[----:B------:R-:W-:Y:S02]  /*5860*/  SHF.R.S32.HI R11, RZ, 0x1f, R18 ;  /* 0x0000001fff0b7819 */ /* 0x000fe40000011412 */
[----:B------:R-:W-:-:S03]  /*5870*/  LEA R17, P0, R64, R204, 0x6 ;  /* 0x000000cc40117211 */ /* 0x000fc600078030ff */
[----:B------:R-:W-:-:S04]  /*5880*/  IMAD R11, R11, UR10, RZ ;  /* 0x0000000a0b0b7c24 */ /* 0x000fc8000f8e02ff */
[----:B------:R-:W-:-:S04]  /*5890*/  IMAD R11, R18, UR11, R11 ;  /* 0x0000000b120b7c24 */ /* 0x000fc8000f8e020b */
[----:B------:R-:W-:-:S05]  /*58a0*/  IMAD.IADD R11, R65, 0x1, R11 ;  /* 0x00000001410b7824 */ /* 0x000fca00078e020b */
[----:B------:R-:W-:Y:S02]  /*58b0*/  LEA.HI.X R18, R64, R207, R11, 0x6, P0 ;  /* 0x000000cf40127211 */ /* 0x000fe400000f340b */
[----:B------:R-:W-:-:S04]  /*58c0*/  LEA R64, P0, R17, UR8, 0x1 ;  /* 0x0000000811407c11 */ /* 0x000fc8000f8008ff */
[----:B------:R-:W-:Y:S02]  /*58d0*/  LEA.HI.X R65, R17, UR9, R18, 0x1, P0 ;  /* 0x0000000911417c11 */ /* 0x000fe400080f0c12 */
[----:B--2---:R-:W-:-:S03]  /*58e0*/  IADD3 R142, P0, R64, UR23, RZ ;  /* 0x00000017408e7c10 */ /* 0x004fc6000ff1e0ff */
        /* <DEDUP_REMOVED lines=13> */
.L_x_757:
[----:B------:R-:W4:Y:S01]  /*59c0*/  SHFL.BFLY PT, R11, R16, 0x2, 0x1f ;  /* 0x0c401f00100b7f89 */ /* 0x000f2200000e0000 */
[----:B------:R-:W-:Y:S01]  /*59d0*/  FSEL R159, R182, -INF , !P3 ;  /* 0xff800000b69f7808 */ /* 0x000fe20005800000 */
[----:B------:R5:W5:Y:S01]  /*59e0*/  MUFU.TANH R162, R40 ;  /* 0x0000002800a27308 */ /* 0x000b620000002400 */
[----:B------:R-:W-:Y:S01]  /*59f0*/  ISETP.GE.AND P3, PT, R35, R138, PT ;  /* 0x0000008a2300720c */ /* 0x000fe20003f66270 */
[----:B------:R-:W-:Y:S01]  /*5a00*/  FMUL.FTZ R41, R41, UR4 ;  /* 0x0000000429297c20 */ /* 0x000fe20008410000 */
[----:B------:R-:W-:Y:S01]  /*5a10*/  FSEL R161, R183, -INF , !P4 ;  /* 0xff800000b7a17808 */ /* 0x000fe20006000000 */
[----:B------:R-:W-:Y:S01]  /*5a20*/  FMUL.FTZ R60, R60, UR4 ;  /* 0x000000043c3c7c20 */ /* 0x000fe20008410000 */
[----:B-1----:R-:W-:Y:S01]  /*5a30*/  FSEL R28, R0, -INF , !P3 ;  /* 0xff800000001c7808 */ /* 0x002fe20005800000 */
[----:B------:R-:W-:Y:S01]  /*5a40*/  FMUL.FTZ R42, R42, UR4 ;  /* 0x000000042a2a7c20 */ /* 0x000fe20008410000 */
[----:B------:R-:W-:Y:S01]  /*5a50*/  FMNMX.FTZ R0, R135, R25, !PT ;  /* 0x0000001987007209 */ /* 0x000fe20007810000 */
[----:B------:R-:W1:Y:S01]  /*5a60*/  MUFU.TANH R160, R41 ;  /* 0x0000002900a07308 */ /* 0x000e620000002400 */
[----:B------:R-:W-:Y:S01]  /*5a70*/  ISETP.GE.AND P4, PT, R35, R139, PT ;  /* 0x0000008b2300720c */ /* 0x000fe20003f86270 */
[----:B------:R-:W-:Y:S01]  /*5a80*/  FMUL.FTZ R61, R61, UR4 ;  /* 0x000000043d3d7c20 */ /* 0x000fe20008410000 */
[----:B------:R-:W-:Y:S01]  /*5a90*/  FMNMX.FTZ R0, R27, R0, !PT ;  /* 0x000000001b007209 */ /* 0x000fe20007810000 */
[----:B------:R-:W-:Y:S01]  /*5aa0*/  FMUL.FTZ R43, R43, UR4 ;  /* 0x000000042b2b7c20 */ /* 0x000fe20008410000 */
[----:B------:R-:W-:Y:S01]  /*5ab0*/  FSEL R157, R184, -INF , !P2 ;  /* 0xff800000b89d7808 */ /* 0x000fe20005000000 */
[----:B------:R-:W-:Y:S01]  /*5ac0*/  FMUL.FTZ R62, R62, UR4 ;  /* 0x000000043e3e7c20 */ /* 0x000fe20008410000 */
[----:B------:R-:W-:Y:S01]  /*5ad0*/  FMNMX.FTZ R0, R53, R0, !PT ;  /* 0x0000000035007209 */ /* 0x000fe20007810000 */
[----:B------:R1:W1:Y:S01]  /*5ae0*/  MUFU.TANH R158, R60 ;  /* 0x0000003c009e7308 */ /* 0x0002620000002400 */
[----:B------:R-:W-:Y:S01]  /*5af0*/  ISETP.GE.AND P2, PT, R35, R132, PT ;  /* 0x000000842300720c */ /* 0x000fe20003f46270 */
[----:B------:R-:W-:Y:S01]  /*5b00*/  FMUL.FTZ R63, R63, UR4 ;  /* 0x000000043f3f7c20 */ /* 0x000fe20008410000 */
[----:B------:R-:W-:-:S02]  /*5b10*/  FMNMX.FTZ R0, R47, R0, !PT ;  /* 0x000000002f007209 */ /* 0x000fc40007810000 */
[----:B------:R-:W-:Y:S02]  /*5b20*/  ISETP.GE.AND P3, PT, R9, R139, PT ;  /* 0x0000008b0900720c */ /* 0x000fe40003f66270 */
[----:B----4-:R-:W-:Y:S01]  /*5b30*/  FMNMX.FTZ R11, R16, R11, !PT ;  /* 0x0000000b100b7209 */ /* 0x010fe20007810000 */
[----:B------:R-:W4:Y:S01]  /*5b40*/  MUFU.TANH R149, R42 ;  /* 0x0000002a00957308 */ /* 0x000f220000002400 */
[----:B------:R-:W-:Y:S02]  /*5b50*/  FMNMX.FTZ R0, R181, R0, !PT ;  /* 0x00000000b5007209 */ /* 0x000fe40007810000 */
[----:B------:R-:W-:Y:S01]  /*5b60*/  FSEL R175, R44, -INF , !P6 ;  /* 0xff8000002caf7808 */ /* 0x000fe20007000000 */
[----:B------:R-:W5:Y:S01]  /*5b70*/  SHFL.BFLY PT, R16, R11, 0x1, 0x1f ;  /* 0x0c201f000b107f89 */ /* 0x000f6200000e0000 */
[----:B---3--:R-:W-:Y:S02]  /*5b80*/  FMNMX.FTZ R18, R171, R0, !PT ;  /* 0x00000000ab127209 */ /* 0x008fe40007810000 */
[----:B------:R-:W-:Y:S01]  /*5b90*/  FSEL R173, R37, -INF , !P4 ;  /* 0xff80000025ad7808 */ /* 0x000fe20006000000 */
[----:B------:R-:W3:Y:S01]  /*5ba0*/  MUFU.TANH R150, R61 ;  /* 0x0000003d00967308 */ /* 0x000ee20000002400 */
[----:B------:R-:W-:-:S02]  /*5bb0*/  ISETP.GE.AND P4, PT, R15, R139, PT ;  /* 0x0000008b0f00720c */ /* 0x000fc40003f86270 */
[----:B------:R-:W-:Y:S02]  /*5bc0*/  FSEL R34, R145, -INF , !P5 ;  /* 0xff80000091227808 */ /* 0x000fe40006800000 */
[----:B------:R-:W-:Y:S02]  /*5bd0*/  FSEL R185, R185, -INF , !P2 ;  /* 0xff800000b9b97808 */ /* 0x000fe40005000000 */
[----:B------:R-:W-:Y:S01]  /*5be0*/  FSEL R165, R165, -INF , !P3 ;  /* 0xff800000a5a57808 */ /* 0x000fe20005800000 */
[----:B--2---:R2:W-:Y:S01]  /*5bf0*/  MUFU.TANH R143, R62 ;  /* 0x0000003e008f7308 */ /* 0x0045e20000002400 */
[----:B------:R-:W-:Y:S02]  /*5c00*/  ISETP.GE.AND P5, PT, R39, R132, PT ;  /* 0x000000842700720c */ /* 0x000fe40003fa6270 */
[----:B------:R-:W-:Y:S02]  /*5c10*/  FSEL R35, R147, -INF , !P1 ;  /* 0xff80000093237808 */ /* 0x000fe40004800000 */
[----:B------:R-:W-:-:S02]  /*5c20*/  ISETP.GE.AND P2, PT, R9, R138, PT ;  /* 0x0000008a0900720c */ /* 0x000fc40003f46270 */
[----:B------:R-:W-:Y:S01]  /*5c30*/  ISETP.GE.AND P3, PT, R9, R132, PT ;  /* 0x000000840900720c */ /* 0x000fe20003f66270 */
[----:B------:R-:W3:Y:S01]  /*5c40*/  MUFU.TANH R147, R43 ;  /* 0x0000002b00937308 */ /* 0x000ee20000002400 */
[C---:B------:R-:W-:Y:S02]  /*5c50*/  ISETP.GE.AND P1, PT, R23.reuse, R139, PT ;  /* 0x0000008b1700720c */ /* 0x040fe40003f26270 */
[----:B------:R-:W-:Y:S02]  /*5c60*/  ISETP.GE.AND P6, PT, R23, R138, PT ;  /* 0x0000008a1700720c */ /* 0x000fe40003fc6270 */
[----:B-----5:R-:W-:Y:S02]  /*5c70*/  FMNMX.FTZ R0, R11, R16, !PT ;  /* 0x000000100b007209 */ /* 0x020fe40007810000 */
[----:B------:R-:W-:Y:S01]  /*5c80*/  FMNMX.FTZ R16, R177, R18, !PT ;  /* 0x00000012b1107209 */ /* 0x000fe20007810000 */
[----:B------:R5:W3:Y:S01]  /*5c90*/  MUFU.TANH R142, R63 ;  /* 0x0000003f008e7308 */ /* 0x000ae20000002400 */
[----:B------:R-:W-:-:S02]  /*5ca0*/  FMNMX.FTZ R9, R134, R48, !PT ;  /* 0x0000003086097209 */ /* 0x000fc40007810000 */
[----:B------:R-:W-:Y:S02]  /*5cb0*/  FMNMX.FTZ R16, R29, R16, !PT ;  /* 0x000000101d107209 */ /* 0x000fe40007810000 */
[----:B------:R-:W-:Y:S02]  /*5cc0*/  FSEL R167, R57, -INF , !P4 ;  /* 0xff80000039a77808 */ /* 0x000fe40006000000 */
[----:B------:R-:W-:Y:S02]  /*5cd0*/  FMNMX.FTZ R16, R175, R16, !PT ;  /* 0x00000010af107209 */ /* 0x000fe40007810000 */
[----:B------:R-:W-:Y:S02]  /*5ce0*/  ISETP.GE.AND P4, PT, R15, R138, PT ;  /* 0x0000008a0f00720c */ /* 0x000fe40003f86270 */
[----:B------:R-:W-:Y:S02]  /*5cf0*/  FSEL R187, R187, -INF , !P5 ;  /* 0xff800000bbbb7808 */ /* 0x000fe40006800000 */
[----:B------:R-:W-:-:S02]  /*5d00*/  FSEL R169, R58, -INF , !P1 ;  /* 0xff8000003aa97808 */ /* 0x000fc40004800000 */
[----:B------:R-:W-:Y:S01]  /*5d10*/  FSEL R174, R33, -INF , !P6 ;  /* 0xff80000021ae7808 */ /* 0x000fe20007000000 */
[----:B------:R-:W-:Y:S01]  /*5d20*/  FMUL.FTZ R33, R0, UR16 ;  /* 0x0000001000217c20 */ /* 0x000fe20008410000 */
[----:B------:R-:W-:Y:S02]  /*5d30*/  ISETP.GE.AND P5, PT, R45, R139, PT ;  /* 0x0000008b2d00720c */ /* 0x000fe40003fa6270 */
[----:B------:R-:W-:Y:S02]  /*5d40*/  FMNMX.FTZ R9, R52, R9, !PT ;  /* 0x0000000934097209 */ /* 0x000fe40007810000 */
[----:B------:R-:W-:Y:S02]  /*5d50*/  FMNMX.FTZ R16, R173, R16, !PT ;  /* 0x00000010ad107209 */ /* 0x000fe40007810000 */
[----:B------:R-:W-:Y:S02]  /*5d60*/  ISETP.GE.AND P6, PT, R7, R139, PT ;  /* 0x0000008b0700720c */ /* 0x000fe40003fc6270 */
[----:B------:R-:W-:-:S02]  /*5d70*/  FSEL R172, R38, -INF , !P4 ;  /* 0xff80000026ac7808 */ /* 0x000fc40006000000 */
[----:B------:R-:W-:Y:S02]  /*5d80*/  ISETP.GE.AND P4, PT, R5, R139, PT ;  /* 0x0000008b0500720c */ /* 0x000fe40003f86270 */
[----:B------:R-:W-:Y:S02]  /*5d90*/  FMNMX.FTZ R9, R46, R9, !PT ;  /* 0x000000092e097209 */ /* 0x000fe40007810000 */
[----:B------:R-:W-:Y:S02]  /*5da0*/  FSEL R139, R10, -INF , !P5 ;  /* 0xff8000000a8b7808 */ /* 0x000fe40006800000 */
[----:B------:R-:W-:Y:S02]  /*5db0*/  FMNMX.FTZ R16, R169, R16, !PT ;  /* 0x00000010a9107209 */ /* 0x000fe40007810000 */
[----:B------:R-:W-:Y:S02]  /*5dc0*/  FSEL R163, R163, -INF , !P6 ;  /* 0xff800000a3a37808 */ /* 0x000fe40007000000 */
[----:B------:R-:W-:-:S02]  /*5dd0*/  FMNMX.FTZ R10, R133, R49, !PT ;  /* 0x00000031850a7209 */ /* 0x000fc40007810000 */
[----:B------:R-:W-:Y:S02]  /*5de0*/  FSETP.NEU.FTZ.AND P6, PT, R0, -INF , PT ;  /* 0xff8000000000780b */ /* 0x000fe40003fdd000 */
[----:B------:R-:W-:Y:S02]  /*5df0*/  FMNMX.FTZ R9, R168, R9, !PT ;  /* 0x00000009a8097209 */ /* 0x000fe40007810000 */
[----:B------:R-:W-:Y:S02]  /*5e00*/  FMNMX.FTZ R16, R167, R16, !PT ;  /* 0x00000010a7107209 */ /* 0x000fe40007810000 */
[----:B------:R-:W-:Y:S02]  /*5e10*/  FMNMX.FTZ R10, R13, R10, !PT ;  /* 0x0000000a0d0a7209 */ /* 0x000fe40007810000 */
[----:B------:R-:W-:Y:S02]  /*5e20*/  FSEL R33, R33, RZ, P6 ;  /* 0x000000ff21217208 */ /* 0x000fe40003000000 */
[----:B------:R-:W-:-:S02]  /*5e30*/  FMNMX.FTZ R9, R4, R9, !PT ;  /* 0x0000000904097209 */ /* 0x000fc40007810000 */
[----:B------:R-:W-:Y:S01]  /*5e40*/  FMNMX.FTZ R16, R165, R16, !PT ;  /* 0x00000010a5107209 */ /* 0x000fe20007810000 */
[--C-:B------:R-:W-:Y:S01]  /*5e50*/  FFMA.FTZ R40, R36, UR16, -R33.reuse ;  /* 0x0000001024287c23 */ /* 0x100fe20008010821 */
[----:B------:R-:W-:Y:S01]  /*5e60*/  FMNMX.FTZ R10, R221, R10, !PT ;  /* 0x0000000add0a7209 */ /* 0x000fe20007810000 */
[--C-:B------:R-:W-:Y:S01]  /*5e70*/  FFMA.FTZ R36, R2, UR16, -R33.reuse ;  /* 0x0000001002247c23 */ /* 0x100fe20008010821 */
[----:B------:R-:W-:Y:S01]  /*5e80*/  FSEL R141, R141, -INF , !P4 ;  /* 0xff8000008d8d7808 */ /* 0x000fe20006000000 */
[--C-:B------:R-:W-:Y:S01]  /*5e90*/  FFMA.FTZ R64, R14, UR16, -R33.reuse ;  /* 0x000000100e407c23 */ /* 0x100fe20008010821 */
[----:B------:R-:W-:Y:S01]  /*5ea0*/  FMNMX.FTZ R9, R180, R9, !PT ;  /* 0x00000009b4097209 */ /* 0x000fe20007810000 */
[--C-:B-1----:R-:W-:Y:S01]  /*5eb0*/  FFMA.FTZ R60, R6, UR16, -R33.reuse ;  /* 0x00000010063c7c23 */ /* 0x102fe20008010821 */
[----:B------:R-:W-:Y:S01]  /*5ec0*/  FMNMX.FTZ R16, R163, R16, !PT ;  /* 0x00000010a3107209 */ /* 0x000fe20007810000 */
[--C-:B------:R-:W-:Y:S01]  /*5ed0*/  FFMA.FTZ R140, R140, UR16, -R33.reuse ;  /* 0x000000108c8c7c23 */ /* 0x100fe20008010821 */
[----:B------:R-:W-:Y:S01]  /*5ee0*/  FMNMX.FTZ R2, R211, R10, !PT ;  /* 0x0000000ad3027209 */ /* 0x000fe20007810000 */
[--C-:B--2---:R-:W-:Y:S01]  /*5ef0*/  FFMA.FTZ R62, R56, UR16, -R33.reuse ;  /* 0x00000010383e7c23 */ /* 0x104fe20008010821 */
[----:B------:R-:W-:Y:S01]  /*5f00*/  ISETP.GE.AND P0, PT, R39, R138, PT ;  /* 0x0000008a2700720c */ /* 0x000fe20003f06270 */
[--C-:B------:R-:W-:Y:S01]  /*5f10*/  FFMA.FTZ R61, R8, UR16, -R33.reuse ;  /* 0x00000010083d7c23 */ /* 0x100fe20008010821 */
[----:B------:R-:W-:Y:S01]  /*5f20*/  FMNMX.FTZ R9, R146, R9, !PT ;  /* 0x0000000992097209 */ /* 0x000fe20007810000 */
[--C-:B------:R-:W-:Y:S01]  /*5f30*/  FFMA.FTZ R41, R54, UR16, -R33.reuse ;  /* 0x0000001036297c23 */ /* 0x100fe20008010821 */
[----:B------:R-:W-:Y:S01]  /*5f40*/  FMNMX.FTZ R16, R141, R16, !PT ;  /* 0x000000108d107209 */ /* 0x000fe20007810000 */
[--C-:B------:R-:W-:Y:S01]  /*5f50*/  FFMA.FTZ R42, R50, UR16, -R33.reuse ;  /* 0x00000010322a7c23 */ /* 0x100fe20008010821 */
[----:B------:R-:W-:Y:S01]  /*5f60*/  FMNMX.FTZ R2, R161, R2, !PT ;  /* 0x00000002a1027209 */ /* 0x000fe20007810000 */
[--C-:B------:R-:W-:Y:S01]  /*5f70*/  FFMA.FTZ R38, R26, UR16, -R33.reuse ;  /* 0x000000101a267c23 */ /* 0x100fe20008010821 */
[C---:B------:R-:W-:Y:S01]  /*5f80*/  ISETP.GE.AND P4, PT, R7.reuse, R138, PT ;  /* 0x0000008a0700720c */ /* 0x040fe20003f86270 */
[--C-:B------:R-:W-:Y:S01]  /*5f90*/  FFMA.FTZ R37, R164, UR16, -R33.reuse ;  /* 0x00000010a4257c23 */ /* 0x100fe20008010821 */
[----:B------:R-:W-:Y:S01]  /*5fa0*/  ISETP.GE.AND P5, PT, R7, R132, PT ;  /* 0x000000840700720c */ /* 0x000fe20003fa6270 */
[----:B------:R-:W-:Y:S01]  /*5fb0*/  MUFU.EX2 R40, R40 ;  /* 0x0000002800287308 */ /* 0x000fe20000000800 */
[----:B------:R-:W-:Y:S01]  /*5fc0*/  FSEL R30, R59, -INF , !P0 ;  /* 0xff8000003b1e7808 */ /* 0x000fe20004000000 */
[--C-:B------:R-:W-:Y:S01]  /*5fd0*/  FFMA.FTZ R39, R20, UR16, -R33.reuse ;  /* 0x0000001014277c23 */ /* 0x100fe20008010821 */
[----:B------:R-:W-:Y:S01]  /*5fe0*/  FMNMX.FTZ R9, R34, R9, !PT ;  /* 0x0000000922097209 */ /* 0x000fe20007810000 */
[--C-:B-----5:R-:W-:Y:S01]  /*5ff0*/  FFMA.FTZ R63, R24, UR16, -R33.reuse ;  /* 0x00000010183f7c23 */ /* 0x120fe20008010821 */
[----:B------:R-:W-:Y:S01]  /*6000*/  FMNMX.FTZ R7, R139, R16, !PT ;  /* 0x000000108b077209 */ /* 0x000fe20007810000 */
[--C-:B------:R-:W-:Y:S01]  /*6010*/  FFMA.FTZ R65, R148, UR16, -R33.reuse ;  /* 0x0000001094417c23 */ /* 0x100fe20008010821 */
[----:B------:R-:W-:Y:S01]  /*6020*/  FMNMX.FTZ R16, R159, R2, !PT ;  /* 0x000000029f107209 */ /* 0x000fe20007810000 */
[----:B------:R-:W1:Y:S01]  /*6030*/  MUFU.EX2 R38, R38 ;  /* 0x0000002600267308 */ /* 0x000e620000000800 */
[----:B------:R-:W-:Y:S01]  /*6040*/  FMNMX.FTZ R9, R30, R9, !PT ;  /* 0x000000091e097209 */ /* 0x000fe20007810000 */
[----:B------:R-:W2:Y:S01]  /*6050*/  SHFL.BFLY PT, R10, R7, 0x2, 0x1f ;  /* 0x0c401f00070a7f89 */ /* 0x000ea200000e0000 */
[----:B------:R-:W-:Y:S01]  /*6060*/  FMNMX.FTZ R16, R157, R16, !PT ;  /* 0x000000109d107209 */ /* 0x000fe20007810000 */
[----:B------:R-:W-:Y:S01]  /*6070*/  FFMA.FTZ R164, R31, UR16, -R33 ;  /* 0x000000101fa47c23 */ /* 0x000fe20008010821 */
[----:B------:R-:W-:-:S02]  /*6080*/  FMNMX.FTZ R9, R28, R9, !PT ;  /* 0x000000091c097209 */ /* 0x000fc40007810000 */
[----:B------:R-:W-:Y:S01]  /*6090*/  FMNMX.FTZ R16, R35, R16, !PT ;  /* 0x0000001023107209 */ /* 0x000fe20007810000 */
[----:B------:R-:W-:Y:S01]  /*60a0*/  MUFU.EX2 R2, R140 ;  /* 0x0000008c00027308 */ /* 0x000fe20000000800 */
[----:B------:R-:W-:Y:S02]  /*60b0*/  FMNMX.FTZ R9, R174, R9, !PT ;  /* 0x00000009ae097209 */ /* 0x000fe40007810000 */
[----:B------:R-:W-:Y:S02]  /*60c0*/  ISETP.GE.AND P1, PT, R23, R132, PT ;  /* 0x000000841700720c */ /* 0x000fe40003f26270 */
[----:B------:R-:W-:Y:S02]  /*60d0*/  FMNMX.FTZ R16, R187, R16, !PT ;  /* 0x00000010bb107209 */ /* 0x000fe40007810000 */
[----:B------:R-:W-:Y:S01]  /*60e0*/  FSEL R162, R162, -INF , !P2 ;  /* 0xff800000a2a27808 */ /* 0x000fe20005000000 */
[----:B------:R-:W-:Y:S01]  /*60f0*/  MUFU.EX2 R37, R37 ;  /* 0x0000002500257308 */ /* 0x000fe20000000800 */
[----:B------:R-:W-:-:S02]  /*6100*/  FMNMX.FTZ R9, R172, R9, !PT ;  /* 0x00000009ac097209 */ /* 0x000fc40007810000 */
[----:B------:R-:W-:Y:S02]  /*6110*/  ISETP.GE.AND P0, PT, R15, R132, PT ;  /* 0x000000840f00720c */ /* 0x000fe40003f06270 */
[----:B------:R-:W-:Y:S02]  /*6120*/  FSEL R183, R12, -INF , !P1 ;  /* 0xff8000000cb77808 */ /* 0x000fe40004800000 */
[----:B------:R-:W-:Y:S01]  /*6130*/  FMNMX.FTZ R16, R185, R16, !PT ;  /* 0x00000010b9107209 */ /* 0x000fe20007810000 */
[----:B------:R-:W5:Y:S01]  /*6140*/  MUFU.EX2 R36, R36 ;  /* 0x0000002400247308 */ /* 0x000f620000000800 */
[----:B------:R-:W-:Y:S02]  /*6150*/  ISETP.GE.AND P2, PT, R5, R138, PT ;  /* 0x0000008a0500720c */ /* 0x000fe40003f46270 */
[----:B------:R-:W-:Y:S02]  /*6160*/  FSEL R160, R160, -INF , !P4 ;  /* 0xff800000a0a07808 */ /* 0x000fe40006000000 */
[----:B------:R-:W-:-:S02]  /*6170*/  FMNMX.FTZ R9, R162, R9, !PT ;  /* 0x00000009a2097209 */ /* 0x000fc40007810000 */
[----:B------:R-:W-:Y:S01]  /*6180*/  FSEL R179, R21, -INF , !P0 ;  /* 0xff80000015b37808 */ /* 0x000fe20004000000 */
[----:B------:R-:W5:Y:S01]  /*6190*/  MUFU.EX2 R41, R41 ;  /* 0x0000002900297308 */ /* 0x000f620000000800 */
[----:B------:R-:W-:Y:S02]  /*61a0*/  FMNMX.FTZ R16, R183, R16, !PT ;  /* 0x00000010b7107209 */ /* 0x000fe40007810000 */
[----:B------:R-:W-:Y:S02]  /*61b0*/  ISETP.GE.AND P4, PT, R45, R138, PT ;  /* 0x0000008a2d00720c */ /* 0x000fe40003f86270 */
[----:B------:R-:W-:Y:S02]  /*61c0*/  FSEL R158, R158, -INF , !P2 ;  /* 0xff8000009e9e7808 */ /* 0x000fe40005000000 */
[----:B------:R-:W-:Y:S01]  /*61d0*/  FMNMX.FTZ R9, R160, R9, !PT ;  /* 0x00000009a0097209 */ /* 0x000fe20007810000 */
[----:B------:R-:W-:Y:S01]  /*61e0*/  MUFU.EX2 R42, R42 ;  /* 0x0000002a002a7308 */ /* 0x000fe20000000800 */
[----:B----4-:R-:W-:-:S02]  /*61f0*/  FSEL R149, R149, -INF , !P3 ;  /* 0xff80000095957808 */ /* 0x010fc40005800000 */
[----:B------:R-:W-:Y:S02]  /*6200*/  FMNMX.FTZ R16, R179, R16, !PT ;  /* 0x00000010b3107209 */ /* 0x000fe40007810000 */
[----:B---3--:R-:W-:Y:S02]  /*6210*/  FSEL R150, R150, -INF , !P4 ;  /* 0xff80000096967808 */ /* 0x008fe40006000000 */
[----:B------:R-:W-:Y:S01]  /*6220*/  FMNMX.FTZ R9, R158, R9, !PT ;  /* 0x000000099e097209 */ /* 0x000fe20007810000 */
[----:B------:R-:W3:Y:S01]  /*6230*/  MUFU.EX2 R39, R39 ;  /* 0x0000002700277308 */ /* 0x000ee20000000800 */
[----:B------:R-:W-:Y:S02]  /*6240*/  ISETP.GE.AND P0, PT, R5, R132, PT ;  /* 0x000000840500720c */ /* 0x000fe40003f06270 */
[----:B------:R-:W-:Y:S02]  /*6250*/  FSEL R147, R147, -INF , !P5 ;  /* 0xff80000093937808 */ /* 0x000fe40006800000 */
[----:B------:R-:W-:-:S02]  /*6260*/  FMNMX.FTZ R16, R149, R16, !PT ;  /* 0x0000001095107209 */ /* 0x000fc40007810000 */
[----:B------:R-:W-:Y:S01]  /*6270*/  FMNMX.FTZ R9, R150, R9, !PT ;  /* 0x0000000996097209 */ /* 0x000fe20007810000 */
[----:B------:R-:W-:Y:S01]  /*6280*/  MUFU.EX2 R65, R65 ;  /* 0x0000004100417308 */ /* 0x000fe20000000800 */
[----:B------:R-:W-:Y:S02]  /*6290*/  ISETP.GE.AND P1, PT, R45, R132, PT ;  /* 0x000000842d00720c */ /* 0x000fe40003f26270 */
[----:B------:R-:W-:Y:S02]  /*62a0*/  FSEL R143, R143, -INF , !P0 ;  /* 0xff8000008f8f7808 */ /* 0x000fe40004000000 */
[----:B------:R-:W-:Y:S02]  /*62b0*/  FMNMX.FTZ R16, R147, R16, !PT ;  /* 0x0000001093107209 */ /* 0x000fe40007810000 */
[----:B--2---:R-:W-:Y:S01]  /*62c0*/  FMNMX.FTZ R7, R7, R10, !PT ;  /* 0x0000000a07077209 */ /* 0x004fe20007810000 */
[----:B------:R-:W-:Y:S01]  /*62d0*/  MUFU.EX2 R64, R64 ;  /* 0x0000004000407308 */ /* 0x000fe20000000800 */
[----:B------:R-:W2:Y:S01]  /*62e0*/  SHFL.BFLY PT, R10, R9, 0x2, 0x1f ;  /* 0x0c401f00090a7f89 */ /* 0x000ea200000e0000 */
[----:B------:R-:W-:-:S02]  /*62f0*/  FSEL R142, R142, -INF , !P1 ;  /* 0xff8000008e8e7808 */ /* 0x000fc40004800000 */
[----:B------:R-:W-:Y:S01]  /*6300*/  FMNMX.FTZ R5, R143, R16, !PT ;  /* 0x000000108f057209 */ /* 0x000fe20007810000 */
[----:B------:R-:W4:Y:S01]  /*6310*/  SHFL.BFLY PT, R12, R7, 0x1, 0x1f ;  /* 0x0c201f00070c7f89 */ /* 0x000f2200000e0000 */
[----:B-1----:R-:W-:Y:S02]  /*6320*/  F2FP.F16.F32.PACK_AB R24, R38, R40 ;  /* 0x000000282618723e */ /* 0x002fe400000000ff */
[----:B------:R-:W-:Y:S01]  /*6330*/  FMNMX.FTZ R5, R142, R5, !PT ;  /* 0x000000058e057209 */ /* 0x000fe20007810000 */
[----:B------:R-:W-:Y:S01]  /*6340*/  LDSM.16.MT88.4 R16, [R195+0x6000] ;  /* 0x00600000c310783b */ /* 0x000fe20000004200 */
[----:B-----5:R-:W-:Y:S01]  /*6350*/  F2FP.F16.F32.PACK_AB R26, R36, R37 ;  /* 0x00000025241a723e */ /* 0x020fe200000000ff */
[----:B------:R-:W-:Y:S02]  /*6360*/  MUFU.EX2 R63, R63 ;  /* 0x0000003f003f7308 */ /* 0x000fe40000000800 */
[----:B------:R-:W1:Y:S06]  /*6370*/  SHFL.BFLY PT, R14, R5, 0x2, 0x1f ;  /* 0x0c401f00050e7f89 */ /* 0x000e6c00000e0000 */
[----:B------:R-:W-:Y:S01]  /*6380*/  MUFU.EX2 R62, R62 ;  /* 0x0000003e003e7308 */ /* 0x000fe20000000800 */
[----:B--2---:R-:W-:-:S07]  /*6390*/  FMNMX.FTZ R10, R9, R10, !PT ;  /* 0x0000000a090a7209 */ /* 0x004fce0007810000 */
[----:B------:R-:W-:Y:S01]  /*63a0*/  MUFU.EX2 R61, R61 ;  /* 0x0000003d003d7308 */ /* 0x000fe20000000800 */
[----:B----4-:R-:W-:Y:S02]  /*63b0*/  FMNMX.FTZ R45, R7, R12, !PT ;  /* 0x0000000c072d7209 */ /* 0x010fe40007810000 */
[----:B------:R-:W2:Y:S02]  /*63c0*/  SHFL.BFLY PT, R7, R10, 0x1, 0x1f ;  /* 0x0c201f000a077f89 */ /* 0x000ea400000e0000 */
[C---:B------:R-:W-:Y:S01]  /*63d0*/  FSETP.NEU.FTZ.AND P2, PT, R45.reuse, -INF , PT ;  /* 0xff8000002d00780b */ /* 0x040fe20003f5d000 */
[----:B------:R-:W-:Y:S02]  /*63e0*/  FMUL.FTZ R140, R45, UR16 ;  /* 0x000000102d8c7c20 */ /* 0x000fe40008410000 */
[----:B------:R-:W-:Y:S01]  /*63f0*/  MUFU.EX2 R60, R60 ;  /* 0x0000003c003c7308 */ /* 0x000fe20000000800 */
[----:B-1----:R-:W-:Y:S02]  /*6400*/  FMNMX.FTZ R5, R5, R14, !PT ;  /* 0x0000000e05057209 */ /* 0x002fe40007810000 */
[----:B------:R-:W-:-:S02]  /*6410*/  FSEL R140, R140, RZ, P2 ;  /* 0x000000ff8c8c7208 */ /* 0x000fc40001000000 */
[----:B------:R-:W-:Y:S01]  /*6420*/  FSEL R138, R45, RZ, P2 ;  /* 0x000000ff2d8a7208 */ /* 0x000fe20001000000 */
[----:B------:R-:W1:Y:S02]  /*6430*/  SHFL.BFLY PT, R6, R5, 0x1, 0x1f ;  /* 0x0c201f0005067f89 */ /* 0x000e6400000e0000 */
[----:B------:R-:W-:Y:S01]  /*6440*/  MUFU.EX2 R164, R164 ;  /* 0x000000a400a47308 */ /* 0x000fe20000000800 */
[--C-:B------:R-:W-:Y:S01]  /*6450*/  FFMA.FTZ R58, R53, UR16, -R140.reuse ;  /* 0x00000010353a7c23 */ /* 0x100fe2000801088c */
[----:B------:R-:W-:Y:S01]  /*6460*/  FFMA.FTZ R55, R47, UR16, -R140 ;  /* 0x000000102f377c23 */ /* 0x000fe2000801088c */
[----:B------:R-:W-:Y:S01]  /*6470*/  FADD.FTZ R138, R135, -R138 ;  /* 0x8000008a878a7221 */ /* 0x000fe20000010000 */
[--C-:B------:R-:W-:Y:S01]  /*6480*/  FFMA.FTZ R59, R25, UR16, -R140.reuse ;  /* 0x00000010193b7c23 */ /* 0x100fe2000801088c */
[--C-:B------:R-:W-:Y:S01]  /*6490*/  FFMA.FTZ R57, R27, UR16, -R140.reuse ;  /* 0x000000101b397c23 */ /* 0x100fe2000801088c */
[--C-:B------:R-:W-:Y:S01]  /*64a0*/  FFMA.FTZ R166, R181, UR16, -R140.reuse ;  /* 0x00000010b5a67c23 */ /* 0x100fe2000801088c */
[----:B------:R-:W-:Y:S01]  /*64b0*/  FMUL.FTZ R138, R138, UR16 ;  /* 0x000000108a8a7c20 */ /* 0x000fe20008410000 */
[----:B------:R-:W-:Y:S01]  /*64c0*/  MUFU.EX2 R58, R58 ;  /* 0x0000003a003a7308 */ /* 0x000fe20000000800 */
[--C-:B------:R-:W-:Y:S01]  /*64d0*/  FFMA.FTZ R171, R171, UR16, -R140.reuse ;  /* 0x00000010abab7c23 */ /* 0x100fe2000801088c */
[--C-:B------:R-:W-:Y:S01]  /*64e0*/  FFMA.FTZ R173, R173, UR16, -R140.reuse ;  /* 0x00000010adad7c23 */ /* 0x100fe2000801088c */
[--C-:B------:R-:W-:Y:S01]  /*64f0*/  FFMA.FTZ R169, R169, UR16, -R140.reuse ;  /* 0x00000010a9a97c23 */ /* 0x100fe2000801088c */
[----:B--2---:R-:W-:Y:S01]  /*6500*/  FMNMX.FTZ R44, R10, R7, !PT ;  /* 0x000000070a2c7209 */ /* 0x004fe20007810000 */
[--C-:B------:R-:W-:Y:S01]  /*6510*/  FFMA.FTZ R176, R167, UR16, -R140.reuse ;  /* 0x00000010a7b07c23 */ /* 0x100fe2000801088c */
[----:B------:R-:W-:Y:S01]  /*6520*/  LDSM.16.MT88.4 R8, [R192+0x6000] ;  /* 0x00600000c008783b */ /* 0x000fe20000004200 */
[--C-:B------:R-:W-:Y:S01]  /*6530*/  FFMA.FTZ R178, R163, UR16, -R140.reuse ;  /* 0x00000010a3b27c23 */ /* 0x100fe2000801088c */
[C---:B------:R-:W-:Y:S01]  /*6540*/  FSETP.NEU.FTZ.AND P1, PT, R44.reuse, -INF , PT ;  /* 0xff8000002c00780b */ /* 0x040fe20003f3d000 */
[C---:B------:R-:W-:Y:S01]  /*6550*/  FMUL.FTZ R151, R44.reuse, UR16 ;  /* 0x000000102c977c20 */ /* 0x040fe20008410000 */
[----:B------:R-:W-:Y:S01]  /*6560*/  MUFU.EX2 R59, R59 ;  /* 0x0000003b003b7308 */ /* 0x000fe20000000800 */
[--C-:B------:R-:W-:Y:S01]  /*6570*/  FFMA.FTZ R165, R165, UR16, -R140.reuse ;  /* 0x00000010a5a57c23 */ /* 0x100fe2000801088c */
[----:B------:R-:W-:Y:S01]  /*6580*/  FSEL R67, R44, RZ, P1 ;  /* 0x000000ff2c437208 */ /* 0x000fe20000800000 */
[----:B------:R-:W-:Y:S01]  /*6590*/  FFMA.FTZ R141, R141, UR16, -R140 ;  /* 0x000000108d8d7c23 */ /* 0x000fe2000801088c */
[----:B------:R-:W-:-:S02]  /*65a0*/  FSEL R151, R151, RZ, P1 ;  /* 0x000000ff97977208 */ /* 0x000fc40000800000 */
[----:B-1----:R-:W-:Y:S01]  /*65b0*/  FMNMX.FTZ R43, R5, R6, !PT ;  /* 0x00000006052b7209 */ /* 0x002fe20007810000 */
[----:B------:R-:W-:Y:S01]  /*65c0*/  FADD.FTZ R67, R134, -R67 ;  /* 0x8000004386437221 */ /* 0x000fe20000010000 */
[----:B------:R-:W-:Y:S01]  /*65d0*/  FSEL R5, R0, RZ, P6 ;  /* 0x000000ff00057208 */ /* 0x000fe20003000000 */
[--C-:B------:R-:W-:Y:S01]  /*65e0*/  FFMA.FTZ R53, R52, UR16, -R151.reuse ;  /* 0x0000001034357c23 */ /* 0x100fe20008010897 */
[C---:B------:R-:W-:Y:S01]  /*65f0*/  FSETP.NEU.FTZ.AND P0, PT, R43.reuse, -INF , PT ;  /* 0xff8000002b00780b */ /* 0x040fe20003f1d000 */
[--C-:B------:R-:W-:Y:S01]  /*6600*/  FFMA.FTZ R52, R4, UR16, -R151.reuse ;  /* 0x0000001004347c23 */ /* 0x100fe20008010897 */
[C---:B------:R-:W-:Y:S01]  /*6610*/  FMUL.FTZ R144, R43.reuse, UR16 ;  /* 0x000000102b907c20 */ /* 0x040fe20008410000 */
[----:B------:R-:W-:Y:S01]  /*6620*/  FFMA.FTZ R56, R48, UR16, -R151 ;  /* 0x0000001030387c23 */ /* 0x000fe20008010897 */
[----:B------:R-:W-:Y:S01]  /*6630*/  FSEL R4, R43, RZ, P0 ;  /* 0x000000ff2b047208 */ /* 0x000fe20000000000 */
[----:B------:R-:W-:Y:S01]  /*6640*/  FADD.FTZ R132, R136, -R5 ;  /* 0x8000000588847221 */ /* 0x000fe20000010000 */
[--C-:B------:R-:W-:Y:S01]  /*6650*/  FFMA.FTZ R54, R46, UR16, -R151.reuse ;  /* 0x000000102e367c23 */ /* 0x100fe20008010897 */
[----:B------:R-:W-:Y:S01]  /*6660*/  FSEL R144, R144, RZ, P0 ;  /* 0x000000ff90907208 */ /* 0x000fe20000000000 */
[--C-:B------:R-:W-:Y:S01]  /*6670*/  FFMA.FTZ R51, R168, UR16, -R151.reuse ;  /* 0x00000010a8337c23 */ /* 0x100fe20008010897 */
[----:B------:R-:W-:Y:S01]  /*6680*/  FADD.FTZ R4, R133, -R4 ;  /* 0x8000000485047221 */ /* 0x000fe20000010000 */
[----:B------:R-:W-:Y:S01]  /*6690*/  FMUL.FTZ R67, R67, UR16 ;  /* 0x0000001043437c20 */ /* 0x000fe20008410000 */
[----:B------:R-:W-:Y:S01]  /*66a0*/  FMUL.FTZ R132, R132, UR16 ;  /* 0x0000001084847c20 */ /* 0x000fe20008410000 */
[--C-:B------:R-:W-:Y:S01]  /*66b0*/  FFMA.FTZ R48, R13, UR16, -R144.reuse ;  /* 0x000000100d307c23 */ /* 0x100fe20008010890 */
[----:B------:R-:W-:Y:S01]  /*66c0*/  FMUL.FTZ R66, R4, UR16 ;  /* 0x0000001004427c20 */ /* 0x000fe20008410000 */
[----:B------:R-:W1:Y:S01]  /*66d0*/  LDSM.16.MT88.4 R12, [R194+0x6000] ;  /* 0x00600000c20c783b */ /* 0x000e620000004200 */
[--C-:B------:R-:W-:Y:S01]  /*66e0*/  FFMA.FTZ R50, R49, UR16, -R144.reuse ;  /* 0x0000001031327c23 */ /* 0x100fe20008010890 */
[--C-:B------:R-:W-:Y:S01]  /*66f0*/  FFMA.FTZ R47, R221, UR16, -R144.reuse ;  /* 0x00000010dd2f7c23 */ /* 0x100fe20008010890 */
[--C-:B------:R-:W-:Y:S01]  /*6700*/  FFMA.FTZ R46, R211, UR16, -R144.reuse ;  /* 0x00000010d32e7c23 */ /* 0x100fe20008010890 */
[----:B------:R-:W2:Y:S01]  /*6710*/  LDSM.16.MT88.4 R4, [R193+0x6000] ;  /* 0x00600000c104783b */ /* 0x000ea20000004200 */
[----:B------:R-:W4:Y:S01]  /*6720*/  MUFU.EX2 R57, R57 ;  /* 0x0000003900397308 */ /* 0x000f220000000800 */
[--C-:B------:R-:W-:Y:S01]  /*6730*/  FFMA.FTZ R159, R159, UR16, -R144.reuse ;  /* 0x000000109f9f7c23 */ /* 0x100fe20008010890 */
[----:B------:R-:W-:Y:S01]  /*6740*/  FFMA.FTZ R156, R157, UR16, -R144 ;  /* 0x000000109d9c7c23 */ /* 0x000fe20008010890 */
[--C-:B------:R-:W-:Y:S01]  /*6750*/  FFMA.FTZ R145, R146, UR16, -R151.reuse ;  /* 0x0000001092917c23 */ /* 0x100fe20008010897 */
[----:B------:R-:W-:Y:S01]  /*6760*/  FFMA.FTZ R168, R177, UR16, -R140 ;  /* 0x00000010b1a87c23 */ /* 0x000fe2000801088c */
[--C-:B------:R-:W-:Y:S01]  /*6770*/  FFMA.FTZ R49, R180, UR16, -R151.reuse ;  /* 0x00000010b4317c23 */ /* 0x100fe20008010897 */
[----:B------:R-:W-:Y:S01]  /*6780*/  FFMA.FTZ R148, R34, UR16, -R151 ;  /* 0x0000001022947c23 */ /* 0x000fe20008010897 */
[----:B------:R-:W-:Y:S01]  /*6790*/  FFMA.FTZ R146, R161, UR16, -R144 ;  /* 0x00000010a1927c23 */ /* 0x000fe20008010890 */
[----:B------:R-:W5:Y:S01]  /*67a0*/  MUFU.EX2 R55, R55 ;  /* 0x0000003700377308 */ /* 0x000f620000000800 */
[----:B------:R-:W-:Y:S01]  /*67b0*/  FFMA.FTZ R177, R29, UR16, -R140 ;  /* 0x000000101db17c23 */ /* 0x000fe2000801088c */
[----:B------:R-:W-:Y:S01]  /*67c0*/  FFMA.FTZ R161, R32, UR16, -R33 ;  /* 0x0000001020a17c23 */ /* 0x000fe20008010821 */
[--C-:B------:R-:W-:Y:S01]  /*67d0*/  FFMA.FTZ R170, R30, UR16, -R151.reuse ;  /* 0x000000101eaa7c23 */ /* 0x100fe20008010897 */
[--C-:B------:R-:W-:Y:S01]  /*67e0*/  FFMA.FTZ R181, R28, UR16, -R151.reuse ;  /* 0x000000101cb57c23 */ /* 0x100fe20008010897 */
[----:B------:R-:W-:Y:S01]  /*67f0*/  F2FP.F16.F32.PACK_AB R28, R41, R2 ;  /* 0x00000002291c723e */ /* 0x000fe200000000ff */
[--C-:B------:R-:W-:Y:S01]  /*6800*/  FFMA.FTZ R179, R179, UR16, -R144.reuse ;  /* 0x00000010b3b37c23 */ /* 0x100fe20008010890 */
[----:B---3--:R-:W-:Y:S01]  /*6810*/  F2FP.F16.F32.PACK_AB R30, R39, R42 ;  /* 0x0000002a271e723e */ /* 0x008fe200000000ff */
[----:B------:R-:W-:Y:S01]  /*6820*/  MUFU.EX2 R56, R56 ;  /* 0x0000003800387308 */ /* 0x000fe20000000800 */
[----:B----4-:R-:W-:Y:S01]  /*6830*/  F2FP.F16.F32.PACK_AB R25, R57, R59 ;  /* 0x0000003b3919723e */ /* 0x010fe200000000ff */
[--C-:B------:R-:W-:Y:S01]  /*6840*/  FFMA.FTZ R162, R162, UR16, -R151.reuse ;  /* 0x00000010a2a27c23 */ /* 0x100fe20008010897 */
[--C-:B------:R-:W-:Y:S01]  /*6850*/  FFMA.FTZ R163, R160, UR16, -R151.reuse ;  /* 0x00000010a0a37c23 */ /* 0x100fe20008010897 */
[----:B------:R-:W-:Y:S01]  /*6860*/  FFMA.FTZ R158, R158, UR16, -R151 ;  /* 0x000000109e9e7c23 */ /* 0x000fe20008010897 */
[--C-:B------:R-:W-:Y:S01]  /*6870*/  FFMA.FTZ R149, R149, UR16, -R144.reuse ;  /* 0x0000001095957c23 */ /* 0x100fe20008010890 */
[--C-:B------:R-:W-:Y:S01]  /*6880*/  FFMA.FTZ R143, R143, UR16, -R144.reuse ;  /* 0x000000108f8f7c23 */ /* 0x100fe20008010890 */
[----:B------:R-:W-:Y:S01]  /*6890*/  FFMA.FTZ R142, R142, UR16, -R144 ;  /* 0x000000108e8e7c23 */ /* 0x000fe20008010890 */
[----:B------:R-:W3:Y:S01]  /*68a0*/  MUFU.EX2 R53, R53 ;  /* 0x0000003500357308 */ /* 0x000ee20000000800 */
[----:B-----5:R-:W-:-:S02]  /*68b0*/  F2FP.F16.F32.PACK_AB R27, R55, R58 ;  /* 0x0000003a371b723e */ /* 0x020fc400000000ff */
[----:B------:R-:W-:Y:S02]  /*68c0*/  ISETP.GE.AND P0, PT, R3, 0x3, PT ;  /* 0x000000030300780c */ /* 0x000fe40003f06270 */
[----:B------:R-:W-:Y:S02]  /*68d0*/  MOV R135, R45 ;  /* 0x0000002d00877202 */ /* 0x000fe40000000f00 */
[----:B------:R-:W-:Y:S01]  /*68e0*/  MOV R136, R0 ;  /* 0x0000000000887202 */ /* 0x000fe20000000f00 */
[----:B------:R-:W-:Y:S01]  /*68f0*/  MUFU.EX2 R54, R54 ;  /* 0x0000003600367308 */ /* 0x000fe20000000800 */
[----:B------:R-:W-:Y:S02]  /*6900*/  MOV R133, R43 ;  /* 0x0000002b00857202 */ /* 0x000fe40000000f00 */
[----:B------:R-:W-:-:S05]  /*6910*/  MOV R134, R44 ;  /* 0x0000002c00867202 */ /* 0x000fca0000000f00 */
[----:B------:R-:W4:Y:S01]  /*6920*/  MUFU.EX2 R51, R51 ;  /* 0x0000003300337308 */ /* 0x000f220000000800 */
[----:B---3--:R-:W-:Y:S02]  /*6930*/  F2FP.F16.F32.PACK_AB R20, R53, R56 ;  /* 0x000000383514723e */ /* 0x008fe400000000ff */
[----:B------:R-:W-:Y:S02]  /*6940*/  @P0 MOV R135, R45 ;  /* 0x0000002d00870202 */ /* 0x000fe40000000f00 */
[----:B------:R-:W-:Y:S02]  /*6950*/  @P0 MOV R136, R0 ;  /* 0x0000000000880202 */ /* 0x000fe40000000f00 */
[----:B------:R-:W-:Y:S01]  /*6960*/  @P0 MOV R133, R43 ;  /* 0x0000002b00850202 */ /* 0x000fe20000000f00 */
[----:B------:R-:W-:Y:S01]  /*6970*/  MUFU.EX2 R50, R50 ;  /* 0x0000003200327308 */ /* 0x000fe20000000800 */
[----:B------:R-:W-:Y:S02]  /*6980*/  @P0 MOV R134, R44 ;  /* 0x0000002c00860202 */ /* 0x000fe40000000f00 */
[----:B------:R-:W-:-:S05]  /*6990*/  @P0 IADD3 R211, R3, -0x3, RZ ;  /* 0xfffffffd03d30810 */ /* 0x000fca0007ffe0ff */
[----:B------:R-:W3:Y:S01]  /*69a0*/  MUFU.EX2 R48, R48 ;  /* 0x0000003000307308 */ /* 0x000ee20000000800 */
[----:B----4-:R-:W-:-:S07]  /*69b0*/  F2FP.F16.F32.PACK_AB R22, R51, R54 ;  /* 0x000000363316723e */ /* 0x010fce00000000ff */
[----:B------:R-:W-:Y:S08]  /*69c0*/  MUFU.EX2 R47, R47 ;  /* 0x0000002f002f7308 */ /* 0x000ff00000000800 */
[----:B------:R-:W4:Y:S01]  /*69d0*/  MUFU.EX2 R46, R46 ;  /* 0x0000002e002e7308 */ /* 0x000f220000000800 */
[----:B---3--:R-:W-:-:S07]  /*69e0*/  F2FP.F16.F32.PACK_AB R21, R48, R50 ;  /* 0x000000323015723e */ /* 0x008fce00000000ff */
[----:B------:R-:W3:Y:S08]  /*69f0*/  MUFU.EX2 R67, R67 ;  /* 0x0000004300437308 */ /* 0x000ef00000000800 */
[----:B------:R-:W5:Y:S01]  /*6a00*/  MUFU.EX2 R66, R66 ;  /* 0x0000004200427308 */ /* 0x000f620000000800 */
[----:B----4-:R-:W-:-:S07]  /*6a10*/  F2FP.F16.F32.PACK_AB R23, R46, R47 ;  /* 0x0000002f2e17723e */ /* 0x010fce00000000ff */
[----:B------:R-:W4:Y:S01]  /*6a20*/  MUFU.EX2 R132, R132 ;  /* 0x0000008400847308 */ /* 0x000f220000000800 */
[-C--:B---3--:R-:W-:Y:S01]  /*6a30*/  FMUL.FTZ R124, R124, R67.reuse ;  /* 0x000000437c7c7220 */ /* 0x088fe20000410000 */
[-C--:B------:R-:W-:Y:S01]  /*6a40*/  FMUL.FTZ R125, R125, R67.reuse ;  /* 0x000000437d7d7220 */ /* 0x080fe20000410000 */
[-C--:B------:R-:W-:Y:S01]  /*6a50*/  FMUL.FTZ R120, R120, R67.reuse ;  /* 0x0000004378787220 */ /* 0x080fe20000410000 */
[-C--:B------:R-:W-:Y:S01]  /*6a60*/  FMUL.FTZ R121, R121, R67.reuse ;  /* 0x0000004379797220 */ /* 0x080fe20000410000 */
[-C--:B------:R-:W-:Y:S01]  /*6a70*/  FMUL.FTZ R108, R108, R67.reuse ;  /* 0x000000436c6c7220 */ /* 0x080fe20000410000 */
[-C--:B------:R-:W-:Y:S01]  /*6a80*/  FMUL.FTZ R109, R109, R67.reuse ;  /* 0x000000436d6d7220 */ /* 0x080fe20000410000 */
[-C--:B------:R-:W-:Y:S01]  /*6a90*/  FMUL.FTZ R104, R104, R67.reuse ;  /* 0x0000004368687220 */ /* 0x080fe20000410000 */
[----:B------:R-:W3:Y:S01]  /*6aa0*/  MUFU.EX2 R138, R138 ;  /* 0x0000008a008a7308 */ /* 0x000ee20000000800 */
[-C--:B-----5:R-:W-:Y:S01]  /*6ab0*/  FMUL.FTZ R126, R126, R66.reuse ;  /* 0x000000427e7e7220 */ /* 0x0a0fe20000410000 */
        /* <DEDUP_REMOVED lines=24> */
[-C--:B----4-:R-:W-:Y:S01]  /*6c40*/  FMUL.FTZ R96, R96, R132.reuse ;  /* 0x0000008460607220 */ /* 0x090fe20000410000 */
[----:B------:R-:W-:Y:S01]  /*6c50*/  FMUL.FTZ R97, R97, R132 ;  /* 0x0000008461617220 */ /* 0x000fe20000410000 */
[-C--:B---3--:R-:W-:Y:S01]  /*6c60*/  FMUL.FTZ R98, R98, R138.reuse ;  /* 0x0000008a62627220 */ /* 0x088fe20000410000 */
[----:B------:R-:W-:Y:S01]  /*6c70*/  FMUL.FTZ R99, R99, R138 ;  /* 0x0000008a63637220 */ /* 0x000fe20000410000 */
[-C--:B------:R-:W-:Y:S01]  /*6c80*/  FMUL.FTZ R84, R84, R132.reuse ;  /* 0x0000008454547220 */ /* 0x080fe20000410000 */
[----:B------:R-:W-:Y:S01]  /*6c90*/  FMUL.FTZ R85, R85, R132 ;  /* 0x0000008455557220 */ /* 0x000fe20000410000 */
[-C--:B------:R-:W-:Y:S01]  /*6ca0*/  FMUL.FTZ R86, R86, R138.reuse ;  /* 0x0000008a56567220 */ /* 0x080fe20000410000 */
[----:B------:R-:W-:Y:S01]  /*6cb0*/  FMUL.FTZ R87, R87, R138 ;  /* 0x0000008a57577220 */ /* 0x000fe20000410000 */
[C---:B------:R-:W-:Y:S01]  /*6cc0*/  HMMA.16816.F32 R124, R20.reuse, R16, R124 ;  /* 0x00000010147c723c */ /* 0x040fe2000000187c */
[-C--:B------:R-:W-:Y:S01]  /*6cd0*/  FMUL.FTZ R128, R128, R132.reuse ;  /* 0x0000008480807220 */ /* 0x080fe20000410000 */
[----:B------:R-:W-:Y:S01]  /*6ce0*/  FMUL.FTZ R129, R129, R132 ;  /* 0x0000008481817220 */ /* 0x000fe20000410000 */
[-C--:B------:R-:W-:Y:S01]  /*6cf0*/  FMUL.FTZ R130, R130, R138.reuse ;  /* 0x0000008a82827220 */ /* 0x080fe20000410000 */
[----:B------:R-:W-:Y:S01]  /*6d00*/  FMUL.FTZ R131, R131, R138 ;  /* 0x0000008a83837220 */ /* 0x000fe20000410000 */
[-C--:B------:R-:W-:Y:S01]  /*6d10*/  FMUL.FTZ R116, R116, R132.reuse ;  /* 0x0000008474747220 */ /* 0x080fe20000410000 */
[C---:B------:R-:W-:Y:S01]  /*6d20*/  HMMA.16816.F32 R120, R20.reuse, R18, R120 ;  /* 0x000000121478723c */ /* 0x040fe20000001878 */
[----:B------:R-:W-:Y:S01]  /*6d30*/  FMUL.FTZ R117, R117, R132 ;  /* 0x0000008475757220 */ /* 0x000fe20000410000 */
[-C--:B------:R-:W-:Y:S01]  /*6d40*/  FMUL.FTZ R118, R118, R138.reuse ;  /* 0x0000008a76767220 */ /* 0x080fe20000410000 */
[----:B------:R-:W-:Y:S01]  /*6d50*/  FMUL.FTZ R119, R119, R138 ;  /* 0x0000008a77777220 */ /* 0x000fe20000410000 */
[-C--:B------:R-:W-:Y:S01]  /*6d60*/  FMUL.FTZ R112, R112, R132.reuse ;  /* 0x0000008470707220 */ /* 0x080fe20000410000 */
[----:B------:R-:W-:Y:S01]  /*6d70*/  FMUL.FTZ R113, R113, R132 ;  /* 0x0000008471717220 */ /* 0x000fe20000410000 */
[C---:B-1----:R-:W-:Y:S01]  /*6d80*/  HMMA.16816.F32 R108, R20.reuse, R12, R108 ;  /* 0x0000000c146c723c */ /* 0x042fe2000000186c */
[-C--:B------:R-:W-:Y:S01]  /*6d90*/  FMUL.FTZ R114, R114, R138.reuse ;  /* 0x0000008a72727220 */ /* 0x080fe20000410000 */
[----:B------:R-:W-:Y:S01]  /*6da0*/  FMUL.FTZ R115, R115, R138 ;  /* 0x0000008a73737220 */ /* 0x000fe20000410000 */
[-C--:B------:R-:W-:Y:S01]  /*6db0*/  FMUL.FTZ R100, R100, R132.reuse ;  /* 0x0000008464647220 */ /* 0x080fe20000410000 */
[----:B------:R-:W-:Y:S01]  /*6dc0*/  FMUL.FTZ R101, R101, R132 ;  /* 0x0000008465657220 */ /* 0x000fe20000410000 */
[-C--:B------:R-:W-:Y:S01]  /*6dd0*/  FMUL.FTZ R102, R102, R138.reuse ;  /* 0x0000008a66667220 */ /* 0x080fe20000410000 */
[C---:B------:R-:W-:Y:S01]  /*6de0*/  HMMA.16816.F32 R104, R20.reuse, R14, R104 ;  /* 0x0000000e1468723c */ /* 0x040fe20000001868 */
[----:B------:R-:W-:Y:S01]  /*6df0*/  FMUL.FTZ R103, R103, R138 ;  /* 0x0000008a67677220 */ /* 0x000fe20000410000 */
[----:B------:R1:W-:Y:S01]  /*6e00*/  MUFU.EX2 R157, R159 ;  /* 0x0000009f009d7308 */ /* 0x0003e20000000800 */
[-C--:B------:R-:W-:Y:S01]  /*6e10*/  FMUL.FTZ R80, R80, R132.reuse ;  /* 0x0000008450507220 */ /* 0x080fe20000410000 */
[----:B------:R-:W-:Y:S01]  /*6e20*/  FMUL.FTZ R81, R81, R132 ;  /* 0x0000008451517220 */ /* 0x000fe20000410000 */
[-C--:B------:R-:W-:Y:S01]  /*6e30*/  FMUL.FTZ R82, R82, R138.reuse ;  /* 0x0000008a52527220 */ /* 0x080fe20000410000 */
[C---:B--2---:R-:W-:Y:S01]  /*6e40*/  HMMA.16816.F32 R92, R20.reuse, R4, R92 ;  /* 0x00000004145c723c */ /* 0x044fe2000000185c */
[----:B------:R-:W-:Y:S01]  /*6e50*/  FMUL.FTZ R83, R83, R138 ;  /* 0x0000008a53537220 */ /* 0x000fe20000410000 */
[-C--:B------:R-:W-:Y:S01]  /*6e60*/  FMUL.FTZ R68, R68, R132.reuse ;  /* 0x0000008444447220 */ /* 0x080fe20000410000 */
[----:B------:R-:W-:Y:S01]  /*6e70*/  FMUL.FTZ R69, R69, R132 ;  /* 0x0000008445457220 */ /* 0x000fe20000410000 */
[----:B------:R-:W-:Y:S01]  /*6e80*/  MUFU.EX2 R52, R52 ;  /* 0x0000003400347308 */ /* 0x000fe20000000800 */
[-C--:B------:R-:W-:Y:S01]  /*6e90*/  FMUL.FTZ R70, R70, R138.reuse ;  /* 0x0000008a46467220 */ /* 0x080fe20000410000 */
[C---:B------:R-:W-:Y:S01]  /*6ea0*/  HMMA.16816.F32 R88, R20.reuse, R6, R88 ;  /* 0x000000061458723c */ /* 0x040fe20000001858 */
[----:B------:R-:W-:Y:S01]  /*6eb0*/  FMUL.FTZ R71, R71, R138 ;  /* 0x0000008a47477220 */ /* 0x000fe20000410000 */
[----:B------:R-:W-:Y:S01]  /*6ec0*/  FFMA.FTZ R219, R219, R132, R40 ;  /* 0x00000084dbdb7223 */ /* 0x000fe20000010028 */
[----:B------:R-:W-:Y:S01]  /*6ed0*/  FFMA.FTZ R138, R214, R138, R59 ;  /* 0x0000008ad68a7223 */ /* 0x000fe2000001003b */
[----:B------:R-:W-:Y:S01]  /*6ee0*/  FFMA.FTZ R56, R217, R67, R56 ;  /* 0x00000043d9387223 */ /* 0x000fe20000010038 */
[----:B------:R-:W-:Y:S01]  /*6ef0*/  FFMA.FTZ R215, R215, R66, R50 ;  /* 0x00000042d7d77223 */ /* 0x000fe20000010032 */
[C---:B------:R-:W-:Y:S01]  /*6f00*/  HMMA.16816.F32 R76, R20.reuse, R8, R76 ;  /* 0x00000008144c723c */ /* 0x040fe2000000184c */
[----:B-1----:R-:W-:Y:S01]  /*6f10*/  FFMA.FTZ R159, R35, UR16, -R144 ;  /* 0x00000010239f7c23 */ /* 0x002fe20008010890 */
[----:B------:R-:W1:Y:S01]  /*6f20*/  MUFU.EX2 R49, R49 ;  /* 0x0000003100317308 */ /* 0x000e620000000800 */
[----:B------:R-:W-:Y:S01]  /*6f30*/  FADD.FTZ R38, R38, R219 ;  /* 0x000000db26267221 */ /* 0x000fe20000010000 */
[----:B------:R-:W-:Y:S01]  /*6f40*/  FADD.FTZ R57, R57, R138 ;  /* 0x0000008a39397221 */ /* 0x000fe20000010000 */
[----:B------:R-:W-:Y:S01]  /*6f50*/  FADD.FTZ R53, R53, R56 ;  /* 0x0000003835357221 */ /* 0x000fe20000010000 */
[----:B------:R-:W-:Y:S01]  /*6f60*/  HMMA.16816.F32 R72, R20, R10, R72 ;  /* 0x0000000a1448723c */ /* 0x000fe20000001848 */
[----:B------:R-:W2:Y:S01]  /*6f70*/  LDSM.16.MT88.4 R20, [R195+0x6800] ;  /* 0x00680000c314783b */ /* 0x000ea20000004200 */
[----:B------:R-:W-:Y:S01]  /*6f80*/  FADD.FTZ R48, R48, R215 ;  /* 0x000000d730307221 */ /* 0x000fe20000010000 */
[----:B------:R-:W-:Y:S01]  /*6f90*/  FADD.FTZ R37, R37, R38 ;  /* 0x0000002625257221 */ /* 0x000fe20000010000 */
[----:B------:R-:W-:Y:S01]  /*6fa0*/  MUFU.EX2 R145, R145 ;  /* 0x0000009100917308 */ /* 0x000fe20000000800 */
[----:B------:R-:W-:Y:S01]  /*6fb0*/  FADD.FTZ R58, R58, R57 ;  /* 0x000000393a3a7221 */ /* 0x000fe20000010000 */
[C---:B------:R-:W-:Y:S01]  /*6fc0*/  HMMA.16816.F32 R96, R24.reuse, R4, R96 ;  /* 0x000000041860723c */ /* 0x040fe20000001860 */
[----:B------:R-:W-:Y:S01]  /*6fd0*/  FADD.FTZ R54, R54, R53 ;  /* 0x0000003536367221 */ /* 0x000fe20000010000 */
[----:B------:R-:W-:Y:S01]  /*6fe0*/  FADD.FTZ R47, R47, R48 ;  /* 0x000000302f2f7221 */ /* 0x000fe20000010000 */
[----:B------:R-:W-:Y:S01]  /*6ff0*/  FADD.FTZ R37, R36, R37 ;  /* 0x0000002524257221 */ /* 0x000fe20000010000 */
[----:B------:R-:W-:Y:S01]  /*7000*/  FADD.FTZ R55, R55, R58 ;  /* 0x0000003a37377221 */ /* 0x000fe20000010000 */
[----:B------:R-:W-:Y:S01]  /*7010*/  FADD.FTZ R51, R51, R54 ;  /* 0x0000003633337221 */ /* 0x000fe20000010000 */
[C---:B------:R-:W-:Y:S01]  /*7020*/  HMMA.16816.F32 R84, R24.reuse, R6, R84 ;  /* 0x000000061854723c */ /* 0x040fe20000001854 */
[----:B------:R-:W3:Y:S01]  /*7030*/  LDSM.16.MT88.4 R4, [R194+0x6800] ;  /* 0x00680000c204783b */ /* 0x000ee20000004200 */
[----:B------:R-:W4:Y:S01]  /*7040*/  MUFU.EX2 R148, R148 ;  /* 0x0000009400947308 */ /* 0x000f220000000800 */
[----:B-1----:R-:W-:Y:S01]  /*7050*/  F2FP.F16.F32.PACK_AB R32, R49, R52 ;  /* 0x000000343120723e */ /* 0x002fe200000000ff */
[----:B------:R-:W-:Y:S01]  /*7060*/  FADD.FTZ R47, R46, R47 ;  /* 0x0000002f2e2f7221 */ /* 0x000fe20000010000 */
[----:B------:R-:W-:Y:S01]  /*7070*/  FADD.FTZ R2, R2, R37 ;  /* 0x0000002502027221 */ /* 0x000fe20000010000 */
[----:B------:R-:W-:Y:S01]  /*7080*/  HMMA.16816.F32 R128, R24, R16, R128 ;  /* 0x000000101880723c */ /* 0x000fe20000001880 */
[----:B------:R-:W-:-:S02]  /*7090*/  FADD.FTZ R52, R52, R51 ;  /* 0x0000003334347221 */ /* 0x000fc40000010000 */
[----:B------:R-:W-:Y:S01]  /*70a0*/  FADD.FTZ R41, R41, R2 ;  /* 0x0000000229297221 */ /* 0x000fe20000010000 */
[----:B------:R-:W1:Y:S01]  /*70b0*/  MUFU.EX2 R146, R146 ;  /* 0x0000009200927308 */ /* 0x000e620000000800 */
[----:B------:R-:W-:Y:S01]  /*70c0*/  FADD.FTZ R52, R49, R52 ;  /* 0x0000003431347221 */ /* 0x000fe20000010000 */
[----:B------:R-:W-:Y:S01]  /*70d0*/  HMMA.16816.F32 R116, R24, R18, R116 ;  /* 0x000000121874723c */ /* 0x000fe20000001874 */
[----:B------:R-:W5:Y:S01]  /*70e0*/  LDSM.16.MT88.4 R16, [R193+0x6800] ;  /* 0x00680000c110783b */ /* 0x000f620000004200 */
[----:B------:R-:W-:-:S04]  /*70f0*/  FADD.FTZ R42, R42, R41 ;  /* 0x000000292a2a7221 */ /* 0x000fc80000010000 */
[C---:B------:R-:W-:Y:S01]  /*7100*/  HMMA.16816.F32 R112, R24.reuse, R12, R112 ;  /* 0x0000000c1870723c */ /* 0x040fe20000001870 */
[----:B------:R-:W-:Y:S01]  /*7110*/  MUFU.EX2 R156, R156 ;  /* 0x0000009c009c7308 */ /* 0x000fe20000000800 */
[C---:B----4-:R-:W-:Y:S01]  /*7120*/  F2FP.F16.F32.PACK_AB R34, R148.reuse, R145 ;  /* 0x000000919422723e */ /* 0x050fe200000000ff */
[----:B------:R-:W-:Y:S01]  /*7130*/  FADD.FTZ R145, R145, R52 ;  /* 0x0000003491917221 */ /* 0x000fe20000010000 */
[----:B------:R-:W-:Y:S02]  /*7140*/  FADD.FTZ R42, R39, R42 ;  /* 0x0000002a272a7221 */ /* 0x000fe40000010000 */
[C---:B------:R-:W-:Y:S01]  /*7150*/  HMMA.16816.F32 R100, R24.reuse, R14, R100 ;  /* 0x0000000e1864723c */ /* 0x040fe20000001864 */
[----:B------:R-:W4:Y:S01]  /*7160*/  LDSM.16.MT88.4 R12, [R192+0x6800] ;  /* 0x00680000c00c783b */ /* 0x000f220000004200 */
[----:B------:R-:W-:Y:S01]  /*7170*/  FADD.FTZ R145, R148, R145 ;  /* 0x0000009194917221 */ /* 0x000fe20000010000 */
[----:B------:R-:W2:Y:S01]  /*7180*/  MUFU.EX2 R159, R159 ;  /* 0x0000009f009f7308 */ /* 0x000ea20000000800 */
[C---:B-1----:R-:W-:Y:S01]  /*7190*/  F2FP.F16.F32.PACK_AB R33, R157.reuse, R146 ;  /* 0x000000929d21723e */ /* 0x042fe200000000ff */
[----:B------:R-:W-:Y:S01]  /*71a0*/  FADD.FTZ R146, R146, R47 ;  /* 0x0000002f92927221 */ /* 0x000fe20000010000 */
[----:B------:R-:W-:Y:S03]  /*71b0*/  HMMA.16816.F32 R80, R24, R8, R80 ;  /* 0x000000081850723c */ /* 0x000fe60000001850 */
[----:B------:R-:W-:-:S02]  /*71c0*/  FADD.FTZ R157, R157, R146 ;  /* 0x000000929d9d7221 */ /* 0x000fc40000010000 */
[----:B------:R-:W-:Y:S01]  /*71d0*/  MUFU.EX2 R166, R166 ;  /* 0x000000a600a67308 */ /* 0x000fe20000000800 */
[----:B------:R-:W-:Y:S01]  /*71e0*/  HMMA.16816.F32 R68, R24, R10, R68 ;  /* 0x0000000a1844723c */ /* 0x000fe20000001844 */
[----:B------:R-:W1:Y:S04]  /*71f0*/  LDSM.16.MT88.4 R8, [R195+0x7000] ;  /* 0x00700000c308783b */ /* 0x000e680000004200 */
[----:B------:R-:W-:Y:S02]  /*7200*/  LDSM.16.MT88.4 R24, [R193+0x7000] ;  /* 0x00700000c118783b */ /* 0x000fe40000004200 */
[----:B------:R-:W3:Y:S01]  /*7210*/  MUFU.EX2 R171, R171 ;  /* 0x000000ab00ab7308 */ /* 0x000ee20000000800 */
[----:B--2---:R-:W-:Y:S01]  /*7220*/  F2FP.F16.F32.PACK_AB R35, R159, R156 ;  /* 0x0000009c9f23723e */ /* 0x004fe200000000ff */
[----:B------:R-:W-:-:S04]  /*7230*/  FADD.FTZ R156, R156, R157 ;  /* 0x0000009d9c9c7221 */ /* 0x000fc80000010000 */
[----:B------:R-:W-:Y:S02]  /*7240*/  FADD.FTZ R159, R159, R156 ;  /* 0x0000009c9f9f7221 */ /* 0x000fe40000010000 */
[----:B------:R-:W-:Y:S01]  /*7250*/  MUFU.EX2 R168, R168 ;  /* 0x000000a800a87308 */ /* 0x000fe20000000800 */
[C---:B------:R-:W-:Y:S06]  /*7260*/  HMMA.16816.F32 R124, R32.reuse, R20, R124 ;  /* 0x00000014207c723c */ /* 0x040fec000000187c */
[----:B------:R-:W-:Y:S01]  /*7270*/  HMMA.16816.F32 R120, R32, R22, R120 ;  /* 0x000000162078723c */ /* 0x000fe20000001878 */
[----:B------:R-:W2:Y:S01]  /*7280*/  MUFU.EX2 R177, R177 ;  /* 0x000000b100b17308 */ /* 0x000ea20000000800 */
[----:B---3--:R-:W-:Y:S01]  /*7290*/  F2FP.F16.F32.PACK_AB R29, R171, R166 ;  /* 0x000000a6ab1d723e */ /* 0x008fe200000000ff */
[----:B------:R-:W-:-:S03]  /*72a0*/  FADD.FTZ R166, R166, R55 ;  /* 0x00000037a6a67221 */ /* 0x000fc60000010000 */
[C---:B------:R-:W-:Y:S01]  /*72b0*/  HMMA.16816.F32 R108, R32.reuse, R4, R108 ;  /* 0x00000004206c723c */ /* 0x040fe2000000186c */
[----:B------:R-:W-:Y:S02]  /*72c0*/  FADD.FTZ R171, R171, R166 ;  /* 0x000000a6abab7221 */ /* 0x000fe40000010000 */
[----:B------:R-:W-:Y:S03]  /*72d0*/  MUFU.EX2 R170, R170 ;  /* 0x000000aa00aa7308 */ /* 0x000fe60000000800 */
[C---:B------:R-:W-:Y:S05]  /*72e0*/  HMMA.16816.F32 R104, R32.reuse, R6, R104 ;  /* 0x000000062068723c */ /* 0x040fea0000001868 */
[----:B------:R-:W3:Y:S01]  /*72f0*/  MUFU.EX2 R181, R181 ;  /* 0x000000b500b57308 */ /* 0x000ee20000000800 */
[----:B--2---:R-:W-:Y:S01]  /*7300*/  F2FP.F16.F32.PACK_AB R31, R177, R168 ;  /* 0x000000a8b11f723e */ /* 0x004fe200000000ff */
[----:B-----5:R-:W-:Y:S01]  /*7310*/  HMMA.16816.F32 R92, R32, R16, R92 ;  /* 0x00000010205c723c */ /* 0x020fe2000000185c */
[----:B------:R-:W-:-:S04]  /*7320*/  FADD.FTZ R168, R168, R171 ;  /* 0x000000aba8a87221 */ /* 0x000fc80000010000 */
[----:B------:R-:W-:Y:S01]  /*7330*/  FADD.FTZ R177, R177, R168 ;  /* 0x000000a8b1b17221 */ /* 0x000fe20000010000 */
[C---:B------:R-:W-:Y:S01]  /*7340*/  HMMA.16816.F32 R128, R28.reuse, R20, R128 ;  /* 0x000000141c80723c */ /* 0x040fe20000001880 */
[----:B------:R-:W-:Y:S05]  /*7350*/  MUFU.EX2 R179, R179 ;  /* 0x000000b300b37308 */ /* 0x000fea0000000800 */
[C---:B------:R-:W-:Y:S01]  /*7360*/  HMMA.16816.F32 R116, R28.reuse, R22, R116 ;  /* 0x000000161c74723c */ /* 0x040fe20000001874 */
[----:B------:R-:W-:Y:S02]  /*7370*/  LDSM.16.MT88.4 R20, [R192+0x7000] ;  /* 0x00700000c014783b */ /* 0x000fe40000004200 */
[----:B------:R-:W-:Y:S03]  /*7380*/  MUFU.EX2 R173, R173 ;  /* 0x000000ad00ad7308 */ /* 0x000fe60000000800 */
[C---:B------:R-:W-:Y:S05]  /*7390*/  HMMA.16816.F32 R112, R28.reuse, R4, R112 ;  /* 0x000000041c70723c */ /* 0x040fea0000001870 */
[----:B------:R-:W-:Y:S01]  /*73a0*/  MUFU.EX2 R169, R169 ;  /* 0x000000a900a97308 */ /* 0x000fe20000000800 */
[----:B------:R-:W-:Y:S01]  /*73b0*/  HMMA.16816.F32 R100, R28, R6, R100 ;  /* 0x000000061c64723c */ /* 0x000fe20000001864 */
[----:B------:R-:W2:Y:S05]  /*73c0*/  LDSM.16.MT88.4 R4, [R194+0x7000] ;  /* 0x00700000c204783b */ /* 0x000eaa0000004200 */
[C---:B------:R-:W-:Y:S01]  /*73d0*/  HMMA.16816.F32 R88, R32.reuse, R18, R88 ;  /* 0x000000122058723c */ /* 0x040fe20000001858 */
[----:B------:R-:W-:Y:S05]  /*73e0*/  MUFU.EX2 R176, R176 ;  /* 0x000000b000b07308 */ /* 0x000fea0000000800 */
[C---:B----4-:R-:W-:Y:S03]  /*73f0*/  HMMA.16816.F32 R76, R32.reuse, R12, R76 ;  /* 0x0000000c204c723c */ /* 0x050fe6000000184c */
[----:B------:R-:W-:Y:S03]  /*7400*/  MUFU.EX2 R165, R165 ;  /* 0x000000a500a57308 */ /* 0x000fe60000000800 */
[----:B------:R-:W-:Y:S05]  /*7410*/  HMMA.16816.F32 R72, R32, R14, R72 ;  /* 0x0000000e2048723c */ /* 0x000fea0000001848 */
[----:B------:R-:W-:Y:S01]  /*7420*/  MUFU.EX2 R178, R178 ;  /* 0x000000b200b27308 */ /* 0x000fe20000000800 */
[C---:B------:R-:W-:Y:S01]  /*7430*/  HMMA.16816.F32 R96, R28.reuse, R16, R96 ;  /* 0x000000101c60723c */ /* 0x040fe20000001860 */
[--C-:B------:R-:W-:Y:S01]  /*7440*/  FFMA.FTZ R32, R174, UR16, -R151.reuse ;  /* 0x00000010ae207c23 */ /* 0x100fe20008010897 */
[--C-:B------:R-:W-:Y:S01]  /*7450*/  FFMA.FTZ R33, R172, UR16, -R151.reuse ;  /* 0x00000010ac217c23 */ /* 0x100fe20008010897 */
[--C-:B------:R-:W-:Y:S01]  /*7460*/  FFMA.FTZ R34, R187, UR16, -R144.reuse ;  /* 0x00000010bb227c23 */ /* 0x100fe20008010890 */
[--C-:B------:R-:W-:Y:S01]  /*7470*/  FFMA.FTZ R35, R185, UR16, -R144.reuse ;  /* 0x00000010b9237c23 */ /* 0x100fe20008010890 */
[----:B------:R-:W-:Y:S01]  /*7480*/  FFMA.FTZ R172, R183, UR16, -R144 ;  /* 0x00000010b7ac7c23 */ /* 0x000fe20008010890 */
[----:B------:R-:W-:Y:S01]  /*7490*/  FFMA.FTZ R174, R175, UR16, -R140 ;  /* 0x00000010afae7c23 */ /* 0x000fe2000801088c */
[----:B------:R-:W-:Y:S01]  /*74a0*/  MUFU.EX2 R32, R32 ;  /* 0x0000002000207308 */ /* 0x000fe20000000800 */
[----:B------:R-:W-:Y:S01]  /*74b0*/  HMMA.16816.F32 R84, R28, R18, R84 ;  /* 0x000000121c54723c */ /* 0x000fe20000001854 */
[----:B------:R-:W4:Y:S01]  /*74c0*/  LDSM.16.MT88.4 R16, [R195+0x7800] ;  /* 0x00780000c310783b */ /* 0x000f220000004200 */
[----:B------:R-:W-:Y:S01]  /*74d0*/  FFMA.FTZ R151, R150, UR16, -R151 ;  /* 0x0000001096977c23 */ /* 0x000fe20008010897 */
[----:B------:R-:W-:Y:S01]  /*74e0*/  FFMA.FTZ R150, R147, UR16, -R144 ;  /* 0x0000001093967c23 */ /* 0x000fe20008010890 */
[----:B------:R-:W-:-:S02]  /*74f0*/  FFMA.FTZ R140, R139, UR16, -R140 ;  /* 0x000000108b8c7c23 */ /* 0x000fc4000801088c */
[C---:B------:R-:W-:Y:S01]  /*7500*/  HMMA.16816.F32 R80, R28.reuse, R12, R80 ;  /* 0x0000000c1c50723c */ /* 0x040fe20000001850 */
[----:B------:R-:W5:Y:S05]  /*7510*/  MUFU.EX2 R33, R33 ;  /* 0x0000002100217308 */ /* 0x000f6a0000000800 */
[----:B------:R-:W-:Y:S01]  /*7520*/  HMMA.16816.F32 R68, R28, R14, R68 ;  /* 0x0000000e1c44723c */ /* 0x000fe20000001844 */
[C---:B---3--:R-:W-:Y:S01]  /*7530*/  F2FP.F16.F32.PACK_AB R12, R181.reuse, R170 ;  /* 0x000000aab50c723e */ /* 0x048fe200000000ff */
[----:B------:R-:W-:Y:S01]  /*7540*/  FADD.FTZ R170, R170, R145 ;  /* 0x00000091aaaa7221 */ /* 0x000fe20000010000 */
[----:B------:R-:W-:Y:S03]  /*7550*/  MUFU.EX2 R34, R34 ;  /* 0x0000002200227308 */ /* 0x000fe60000000800 */
[----:B------:R-:W-:Y:S01]  /*7560*/  FADD.FTZ R181, R181, R170 ;  /* 0x000000aab5b57221 */ /* 0x000fe20000010000 */
[----:B------:R-:W-:Y:S01]  /*7570*/  F2FP.F16.F32.PACK_AB R28, R64, R65 ;  /* 0x00000041401c723e */ /* 0x000fe200000000ff */
[----:B------:R-:W-:Y:S01]  /*7580*/  FADD.FTZ R65, R65, R42 ;  /* 0x0000002a41417221 */ /* 0x000fe20000010000 */
[----:B------:R-:W-:-:S02]  /*7590*/  F2FP.F16.F32.PACK_AB R30, R62, R63 ;  /* 0x0000003f3e1e723e */ /* 0x000fc400000000ff */
[----:B------:R-:W3:Y:S01]  /*75a0*/  MUFU.EX2 R35, R35 ;  /* 0x0000002300237308 */ /* 0x000ee20000000800 */
[----:B-----5:R-:W-:Y:S01]  /*75b0*/  F2FP.F16.F32.PACK_AB R14, R33, R32 ;  /* 0x00000020210e723e */ /* 0x020fe200000000ff */
[----:B------:R-:W-:Y:S01]  /*75c0*/  FADD.FTZ R64, R64, R65 ;  /* 0x0000004140407221 */ /* 0x000fe20000010000 */
[----:B------:R-:W-:Y:S01]  /*75d0*/  F2FP.F16.F32.PACK_AB R31, R176, R169 ;  /* 0x000000a9b01f723e */ /* 0x000fe200000000ff */
[----:B------:R-:W-:Y:S02]  /*75e0*/  FADD.FTZ R32, R32, R181 ;  /* 0x000000b520207221 */ /* 0x000fe40000010000 */
[----:B------:R-:W-:Y:S02]  /*75f0*/  FADD.FTZ R63, R63, R64 ;  /* 0x000000403f3f7221 */ /* 0x000fe40000010000 */
[----:B------:R-:W5:Y:S01]  /*7600*/  MUFU.EX2 R172, R172 ;  /* 0x000000ac00ac7308 */ /* 0x000f620000000800 */
[----:B------:R-:W-:Y:S01]  /*7610*/  FADD.FTZ R33, R33, R32 ;  /* 0x0000002021217221 */ /* 0x000fe20000010000 */
[----:B------:R-:W-:-:S06]  /*7620*/  FADD.FTZ R62, R62, R63 ;  /* 0x0000003f3e3e7221 */ /* 0x000fcc0000010000 */
[----:B------:R-:W2:Y:S01]  /*7630*/  MUFU.EX2 R174, R174 ;  /* 0x000000ae00ae7308 */ /* 0x000ea20000000800 */
[----:B---3--:R-:W-:Y:S01]  /*7640*/  F2FP.F16.F32.PACK_AB R13, R35, R34 ;  /* 0x00000022230d723e */ /* 0x008fe200000000ff */
[----:B------:R-:W-:-:S04]  /*7650*/  FADD.FTZ R34, R34, R159 ;  /* 0x0000009f22227221 */ /* 0x000fc80000010000 */
[----:B------:R-:W-:Y:S02]  /*7660*/  FADD.FTZ R35, R35, R34 ;  /* 0x0000002223237221 */ /* 0x000fe40000010000 */
[----:B------:R-:W-:Y:S01]  /*7670*/  MUFU.EX2 R162, R162 ;  /* 0x000000a200a27308 */ /* 0x000fe20000000800 */
[----:B-----5:R-:W-:Y:S01]  /*7680*/  F2FP.F16.F32.PACK_AB R15, R179, R172 ;  /* 0x000000acb30f723e */ /* 0x020fe200000000ff */
[----:B------:R-:W-:-:S04]  /*7690*/  FADD.FTZ R172, R172, R35 ;  /* 0x00000023acac7221 */ /* 0x000fc80000010000 */
[----:B------:R-:W-:Y:S02]  /*76a0*/  FADD.FTZ R172, R179, R172 ;  /* 0x000000acb3ac7221 */ /* 0x000fe40000010000 */
[----:B-1----:R-:W-:Y:S01]  /*76b0*/  HMMA.16816.F32 R124, R12, R8, R124 ;  /* 0x000000080c7c723c */ /* 0x002fe2000000187c */
[----:B--2---:R-:W-:Y:S01]  /*76c0*/  F2FP.F16.F32.PACK_AB R29, R173, R174 ;  /* 0x000000aead1d723e */ /* 0x004fe200000000ff */
[----:B------:R-:W1:Y:S01]  /*76d0*/  MUFU.EX2 R163, R163 ;  /* 0x000000a300a37308 */ /* 0x000e620000000800 */
[----:B------:R-:W-:-:S03]  /*76e0*/  FADD.FTZ R174, R174, R177 ;  /* 0x000000b1aeae7221 */ /* 0x000fc60000010000 */
[----:B------:R-:W-:Y:S01]  /*76f0*/  HMMA.16816.F32 R120, R12, R10, R120 ;  /* 0x0000000a0c78723c */ /* 0x000fe20000001878 */
[----:B------:R-:W-:-:S03]  /*7700*/  FADD.FTZ R174, R173, R174 ;  /* 0x000000aeadae7221 */ /* 0x000fc60000010000 */
[----:B------:R-:W-:Y:S01]  /*7710*/  MUFU.EX2 R149, R149 ;  /* 0x0000009500957308 */ /* 0x000fe20000000800 */
[----:B------:R-:W-:Y:S01]  /*7720*/  FADD.FTZ R169, R169, R174 ;  /* 0x000000aea9a97221 */ /* 0x000fe20000010000 */
[----:B------:R-:W-:Y:S03]  /*7730*/  HMMA.16816.F32 R108, R12, R4, R108 ;  /* 0x000000040c6c723c */ /* 0x000fe6000000186c */
[----:B------:R-:W-:-:S03]  /*7740*/  FADD.FTZ R176, R176, R169 ;  /* 0x000000a9b0b07221 */ /* 0x000fc60000010000 */
[C---:B------:R-:W-:Y:S01]  /*7750*/  HMMA.16816.F32 R104, R12.reuse, R6, R104 ;  /* 0x000000060c68723c */ /* 0x040fe20000001868 */
[----:B------:R-:W2:Y:S05]  /*7760*/  MUFU.EX2 R150, R150 ;  /* 0x0000009600967308 */ /* 0x000eaa0000000800 */
[C---:B------:R-:W-:Y:S03]  /*7770*/  HMMA.16816.F32 R92, R12.reuse, R24, R92 ;  /* 0x000000180c5c723c */ /* 0x040fe6000000185c */
[----:B------:R-:W-:Y:S03]  /*7780*/  MUFU.EX2 R161, R161 ;  /* 0x000000a100a17308 */ /* 0x000fe60000000800 */
[C---:B------:R-:W-:Y:S05]  /*7790*/  HMMA.16816.F32 R88, R12.reuse, R26, R88 ;  /* 0x0000001a0c58723c */ /* 0x040fea0000001858 */
[----:B------:R-:W-:Y:S01]  /*77a0*/  MUFU.EX2 R158, R158 ;  /* 0x0000009e009e7308 */ /* 0x000fe20000000800 */
[C---:B------:R-:W-:Y:S06]  /*77b0*/  HMMA.16816.F32 R76, R12.reuse, R20, R76 ;  /* 0x000000140c4c723c */ /* 0x040fec000000184c */
[----:B------:R-:W-:Y:S01]  /*77c0*/  HMMA.16816.F32 R72, R12, R22, R72 ;  /* 0x000000160c48723c */ /* 0x000fe20000001848 */
[----:B------:R-:W3:Y:S01]  /*77d0*/  LDSM.16.MT88.4 R12, [R194+0x7800] ;  /* 0x00780000c20c783b */ /* 0x000ee20000004200 */
[----:B------:R-:W5:Y:S04]  /*77e0*/  MUFU.EX2 R151, R151 ;  /* 0x0000009700977308 */ /* 0x000f680000000800 */
[C---:B------:R-:W-:Y:S04]  /*77f0*/  HMMA.16816.F32 R128, R28.reuse, R8, R128 ;  /* 0x000000081c80723c */ /* 0x040fe80000001880 */
[----:B------:R-:W-:Y:S02]  /*7800*/  MUFU.EX2 R143, R143 ;  /* 0x0000008f008f7308 */ /* 0x000fe40000000800 */
[C---:B------:R-:W-:Y:S01]  /*7810*/  HMMA.16816.F32 R116, R28.reuse, R10, R116 ;  /* 0x0000000a1c74723c */ /* 0x040fe20000001874 */
[----:B------:R-:W3:Y:S05]  /*7820*/  LDSM.16.MT88.4 R8, [R193+0x7800] ;  /* 0x00780000c108783b */ /* 0x000eea0000004200 */
[C---:B------:R-:W-:Y:S01]  /*7830*/  HMMA.16816.F32 R112, R28.reuse, R4, R112 ;  /* 0x000000041c70723c */ /* 0x040fe20000001870 */
[----:B------:R-:W4:Y:S05]  /*7840*/  MUFU.EX2 R142, R142 ;  /* 0x0000008e008e7308 */ /* 0x000f2a0000000800 */
[C---:B------:R-:W-:Y:S01]  /*7850*/  HMMA.16816.F32 R100, R28.reuse, R6, R100 ;  /* 0x000000061c64723c */ /* 0x040fe20000001864 */
[----:B------:R-:W3:Y:S02]  /*7860*/  LDSM.16.MT88.4 R4, [R192+0x7800] ;  /* 0x00780000c004783b */ /* 0x000ee40000004200 */
[----:B------:R-:W-:Y:S03]  /*7870*/  MUFU.EX2 R141, R141 ;  /* 0x0000008d008d7308 */ /* 0x000fe60000000800 */
[C---:B------:R-:W-:Y:S05]  /*7880*/  HMMA.16816.F32 R96, R28.reuse, R24, R96 ;  /* 0x000000181c60723c */ /* 0x040fea0000001860 */
[----:B------:R-:W4:Y:S01]  /*7890*/  MUFU.EX2 R140, R140 ;  /* 0x0000008c008c7308 */ /* 0x000f220000000800 */
[----:B------:R-:W-:Y:S01]  /*78a0*/  HMMA.16816.F32 R84, R28, R26, R84 ;  /* 0x0000001a1c54723c */ /* 0x000fe20000001854 */
[----:B-1----:R-:W-:Y:S01]  /*78b0*/  F2FP.F16.F32.PACK_AB R24, R163, R162 ;  /* 0x000000a2a318723e */ /* 0x002fe200000000ff */
[----:B------:R-:W-:Y:S01]  /*78c0*/  FADD.FTZ R162, R162, R33 ;  /* 0x00000021a2a27221 */ /* 0x000fe20000010000 */
[----:B--2---:R-:W-:Y:S01]  /*78d0*/  F2FP.F16.F32.PACK_AB R25, R150, R149 ;  /* 0x000000959619723e */ /* 0x004fe200000000ff */
[----:B------:R-:W-:-:S02]  /*78e0*/  FADD.FTZ R149, R149, R172 ;  /* 0x000000ac95957221 */ /* 0x000fc40000010000 */
[C---:B------:R-:W-:Y:S01]  /*78f0*/  HMMA.16816.F32 R80, R28.reuse, R20, R80 ;  /* 0x000000141c50723c */ /* 0x040fe20000001850 */
[----:B-----5:R-:W-:Y:S01]  /*7900*/  F2FP.F16.F32.PACK_AB R26, R151, R158 ;  /* 0x0000009e971a723e */ /* 0x020fe200000000ff */
[----:B------:R-:W-:Y:S01]  /*7910*/  FADD.FTZ R163, R163, R162 ;  /* 0x000000a2a3a37221 */ /* 0x000fe20000010000 */
[----:B----4-:R-:W-:Y:S01]  /*7920*/  F2FP.F16.F32.PACK_AB R27, R142, R143 ;  /* 0x0000008f8e1b723e */ /* 0x010fe200000000ff */
[----:B------:R-:W-:Y:S02]  /*7930*/  FADD.FTZ R150, R150, R149 ;  /* 0x0000009596967221 */ /* 0x000fe40000010000 */
[----:B------:R-:W-:Y:S01]  /*7940*/  HMMA.16816.F32 R68, R28, R22, R68 ;  /* 0x000000161c44723c */ /* 0x000fe20000001844 */
[----:B------:R-:W-:Y:S01]  /*7950*/  F2FP.F16.F32.PACK_AB R20, R60, R61 ;  /* 0x0000003d3c14723e */ /* 0x000fe200000000ff */
[----:B------:R-:W-:Y:S01]  /*7960*/  FADD.FTZ R61, R61, R62 ;  /* 0x0000003e3d3d7221 */ /* 0x000fe20000010000 */
[----:B------:R-:W-:Y:S01]  /*7970*/  F2FP.F16.F32.PACK_AB R21, R178, R165 ;  /* 0x000000a5b215723e */ /* 0x000fe200000000ff */
        /* <DEDUP_REMOVED lines=14> */
[C---:B------:R-:W-:Y:S06]  /*7a60*/  HMMA.16816.F32 R120, R24.reuse, R18, R120 ;  /* 0x000000121878723c */ /* 0x040fec0000001878 */
[C---:B---3--:R-:W-:Y:S06]  /*7a70*/  HMMA.16816.F32 R108, R24.reuse, R12, R108 ;  /* 0x0000000c186c723c */ /* 0x048fec000000186c */
        /* <DEDUP_REMOVED lines=15> */
.L_x_756:
[----:B------:R-:W-:-:S07]  /*7b70*/  IADD3 R211, R137, -0x1, RZ ;  /* 0xffffffff89d37810 */ /* 0x000fce0007ffe0ff */
.L_x_758:
[----:B------:R-:W-:-:S13]  /*7b80*/  ISETP.GE.AND P0, PT, R211, RZ, PT ;  /* 0x000000ffd300720c */ /* 0x000fda0003f06270 */
[----:B------:R-:W-:Y:S05]  /*7b90*/  @!P0 BRA `(.L_x_759) ;  /* 0x0000002c00e08947 */ /* 0x000fea0003800000 */
[----:B------:R-:W-:Y:S01]  /*7ba0*/  IMAD.MOV.U32 R2, RZ, RZ, R135 ;  /* 0x000000ffff027224 */ /* 0x000fe200078e0087 */
[----:B------:R-:W-:Y:S01]  /*7bb0*/  MOV R0, R133 ;  /* 0x0000008500007202 */ /* 0x000fe20000000f00 */
[----:B------:R-:W-:Y:S01]  /*7bc0*/  IMAD.MOV.U32 R139, RZ, RZ, R136 ;  /* 0x000000ffff8b7224 */ /* 0x000fe200078e0088 */
[----:B------:R-:W-:Y:S01]  /*7bd0*/  MOV R220, R152 ;  /* 0x0000009800dc7202 */ /* 0x000fe20000000f00 */
[----:B------:R-:W-:Y:S01]  /*7be0*/  IMAD.MOV.U32 R3, RZ, RZ, R134 ;  /* 0x000000ffff037224 */ /* 0x000fe200078e0086 */
[----:B------:R-:W-:Y:S01]  /*7bf0*/  MOV R221, R155 ;  /* 0x0000009b00dd7202 */ /* 0x000fe20000000f00 */
[----:B------:R-:W-:Y:S01]  /*7c00*/  ULDC UR5, c[0x0][0x39c] ;  /* 0x0000e70000057ab9 */ /* 0x000fe20000000800 */
[----:B------:R-:W-:Y:S01]  /*7c10*/  ULDC UR4, c[0x0][0x2ec] ;  /* 0x0000bb0000047ab9 */ /* 0x000fe20000000800 */
[----:B------:R-:W-:Y:S01]  /*7c20*/  ULDC.64 UR10, c[0x0][0x220] ;  /* 0x00008800000a7ab9 */ /* 0x000fe20000000a00 */
[----:B------:R-:W-:Y:S01]  /*7c30*/  ULDC.64 UR6, c[0x0][0x218] ;  /* 0x0000860000067ab9 */ /* 0x000fe20000000a00 */
[----:B------:R-:W-:Y:S01]  /*7c40*/  ULDC.64 UR8, c[0x0][0x248] ;  /* 0x0000920000087ab9 */ /* 0x000fe20000000a00 */
[----:B------:R-:W-:Y:S05]  /*7c50*/  BRA `(.L_x_760) ;  /* 0x0000000000647947 */ /* 0x000fea0003800000 */
.L_x_762:
[----:B------:R-:W-:Y:S04]  /*7c60*/  VIADD R5, R211, 0xffffffff ;  /* 0xffffffffd3057836 */ /* 0x000fe80000000000 */
[C---:B------:R-:W-:Y:S01]  /*7c70*/  IMAD.WIDE.U32 R6, R5.reuse, UR8, RZ ;  /* 0x0000000805067c25 */ /* 0x040fe2000f8e00ff */
        /* <DEDUP_REMOVED lines=23> */
.L_x_760:
[----:B------:R-:W-:Y:S04]  /*7df0*/  DEPBAR.LE SB0, 0x0 ;  /* 0x000080000000791a */ /* 0x000fe80000000000 */
[----:B------:R-:W-:Y:S01]  /*7e00*/  BAR.SYNC.DEFER_BLOCKING 0x0 ;  /* 0x0000000000007b1d */ /* 0x000fe20000010000 */
[----:B------:R-:W-:Y:S01]  /*7e10*/  SHF.R.S32.HI R137, RZ, 0x1f, R211 ;  /* 0x0000001fff897819 */ /* 0x000fe200000114d3 */
[C---:B------:R-:W-:Y:S02]  /*7e20*/  IMAD R136, R211.reuse, UR14, RZ ;  /* 0x0000000ed3887c24 */ /* 0x040fe4000f8e02ff */
[----:B------:R-:W-:Y:S04]  /*7e30*/  IMAD.WIDE.U32 R176, R211, UR15, R220 ;  /* 0x0000000fd3b07c25 */ /* 0x000fe8000f8e00dc */
[----:B------:R-:W-:Y:S01]  /*7e40*/  IMAD R136, R137, UR15, R136 ;  /* 0x0000000f89887c24 */ /* 0x000fe2000f8e0288 */
[----:B------:R-:W-:Y:S04]  /*7e50*/  LEA R178, P1, R176, UR10, 0x1 ;  /* 0x0000000ab0b27c11 */ /* 0x000fe8000f8208ff */
[----:B------:R-:W-:Y:S02]  /*7e60*/  IADD3 R136, R177, R136, RZ ;  /* 0x00000088b1887210 */ /* 0x000fe40007ffe0ff */
[----:B------:R-:W-:Y:S02]  /*7e70*/  IADD3 R180, P0, R178, UR12, RZ ;  /* 0x0000000cb2b47c10 */ /* 0x000fe4000ff1e0ff */
        /* <DEDUP_REMOVED lines=8> */
[----:B------:R-:W-:Y:S04]  /*7f00*/  IADD3.X R177, R181, UR13, RZ, P1, !PT ;  /* 0x0000000db5b17c10 */ /* 0x000fe80008ffe4ff */
[----:B------:R-:W-:Y:S02]  /*7f10*/  IADD3.X R137, R177, UR13, RZ, P0, !PT ;  /* 0x0000000db1897c10 */ /* 0x000fe400087fe4ff */
[----:B------:R-:W-:Y:S01]  /*7f20*/  ISETP.GT.AND P0, PT, R211, RZ, PT ;  /* 0x000000ffd300720c */ /* 0x000fe20003f04270 */
[----:B------:R-:W-:Y:S08]  /*7f30*/  LDGSTS.E.BYPASS.LTC128B.128 [R203+0x6800], desc[UR20][R180.64] ;  /* 0x06800000b4cb7fae */ /* 0x000ff0000b901d54 */
[----:B------:R1:W-:Y:S08]  /*7f40*/  LDGSTS.E.BYPASS.LTC128B.128 [R203+0x7000], desc[UR20][R176.64] ;  /* 0x07000000b0cb7fae */ /* 0x0003f0000b901d54 */
[----:B------:R2:W-:Y:S08]  /*7f50*/  LDGSTS.E.BYPASS.LTC128B.128 [R203+0x7800], desc[UR20][R136.64] ;  /* 0x0780000088cb7fae */ /* 0x0005f0000b901d54 */
[----:B------:R-:W-:Y:S08]  /*7f60*/  LDSM.16.M88.4 R132, [R202] ;  /* 0x00000000ca84783b */ /* 0x000ff00000000200 */
[----:B------:R-:W3:Y:S08]  /*7f70*/  LDSM.16.M88.4 R140, [R201] ;  /* 0x00000000c98c783b */ /* 0x000ef00000000200 */
[----:B------:R-:W4:Y:S08]  /*7f80*/  LDSM.16.M88.4 R144, [R202+0x2000] ;  /* 0x00200000ca90783b */ /* 0x000f300000000200 */
[----:B------:R-:W0:Y:S08]  /*7f90*/  LDGDEPBAR ;  /* 0x00000000000079af */ /* 0x000e300000000000 */
[----:B------:R-:W5:Y:S08]  /*7fa0*/  LDSM.16.M88.4 R148, [R201+0x800] ;  /* 0x00080000c994783b */ /* 0x000f700000000200 */
[----:B------:R-:W2:Y:S08]  /*7fb0*/  LDSM.16.M88.4 R152, [R201+0x1000] ;  /* 0x00100000c998783b */ /* 0x000eb00000000200 */
[----:B------:R-:W2:Y:S08]  /*7fc0*/  LDSM.16.M88.4 R156, [R201+0x1800] ;  /* 0x00180000c99c783b */ /* 0x000eb00000000200 */
[----:B------:R-:W-:Y:S08]  /*7fd0*/  LDSM.16.M88.4 R160, [R200] ;  /* 0x00000000c8a0783b */ /* 0x000ff00000000200 */
[----:B------:R-:W2:Y:S08]  /*7fe0*/  LDSM.16.M88.4 R164, [R199] ;  /* 0x00000000c7a4783b */ /* 0x000eb00000000200 */
[----:B------:R-:W2:Y:S08]  /*7ff0*/  LDSM.16.M88.4 R168, [R200+0x2000] ;  /* 0x00200000c8a8783b */ /* 0x000eb00000000200 */
[----:B------:R-:W-:Y:S08]  /*8000*/  LDSM.16.M88.4 R172, [R197] ;  /* 0x00000000c5ac783b */ /* 0x000ff00000000200 */
[----:B-1----:R-:W-:Y:S08]  /*8010*/  LDSM.16.M88.4 R176, [R189] ;  /* 0x00000000bdb0783b */ /* 0x002ff00000000200 */
[----:B------:R-:W-:Y:S08]  /*8020*/  LDSM.16.M88.4 R180, [R196] ;  /* 0x00000000c4b4783b */ /* 0x000ff00000000200 */
[----:B------:R-:W-:Y:S01]  /*8030*/  LDSM.16.M88.4 R184, [R188] ;  /* 0x00000000bcb8783b */ /* 0x000fe20000000200 */
[-C--:B---3--:R-:W-:Y:S06]  /*8040*/  HMMA.16816.F32 R4, R132, R140.reuse, RZ ;  /* 0x0000008c8404723c */ /* 0x088fec00000018ff */
[C---:B----4-:R-:W-:Y:S06]  /*8050*/  HMMA.16816.F32 R8, R144.reuse, R140, RZ ;  /* 0x0000008c9008723c */ /* 0x050fec00000018ff */
[-C--:B------:R-:W-:Y:S06]  /*8060*/  HMMA.16816.F32 R12, R144, R142.reuse, RZ ;  /* 0x0000008e900c723c */ /* 0x080fec00000018ff */
[C---:B------:R-:W-:Y:S01]  /*8070*/  HMMA.16816.F32 R16, R132.reuse, R142, RZ ;  /* 0x0000008e8410723c */ /* 0x040fe200000018ff */
[----:B------:R-:W1:Y:S05]  /*8080*/  LDSM.16.M88.4 R140, [R199+0x800] ;  /* 0x00080000c78c783b */ /* 0x000e6a0000000200 */
[-C--:B-----5:R-:W-:Y:S06]  /*8090*/  HMMA.16816.F32 R20, R132, R148.reuse, RZ ;  /* 0x000000948414723c */ /* 0x0a0fec00000018ff */
[C---:B------:R-:W-:Y:S06]  /*80a0*/  HMMA.16816.F32 R24, R144.reuse, R148, RZ ;  /* 0x000000949018723c */ /* 0x040fec00000018ff */
[-C--:B------:R-:W-:Y:S06]  /*80b0*/  HMMA.16816.F32 R28, R144, R150.reuse, RZ ;  /* 0x00000096901c723c */ /* 0x080fec00000018ff */
[C---:B------:R-:W-:Y:S01]  /*80c0*/  HMMA.16816.F32 R32, R132.reuse, R150, RZ ;  /* 0x000000968420723c */ /* 0x040fe200000018ff */
[----:B------:R-:W3:Y:S05]  /*80d0*/  LDSM.16.M88.4 R148, [R199+0x1000] ;  /* 0x00100000c794783b */ /* 0x000eea0000000200 */
[-C--:B--2---:R-:W-:Y:S06]  /*80e0*/  HMMA.16816.F32 R36, R132, R152.reuse, RZ ;  /* 0x000000988424723c */ /* 0x084fec00000018ff */
[C---:B------:R-:W-:Y:S06]  /*80f0*/  HMMA.16816.F32 R40, R144.reuse, R152, RZ ;  /* 0x000000989028723c */ /* 0x040fec00000018ff */
[-C--:B------:R-:W-:Y:S06]  /*8100*/  HMMA.16816.F32 R44, R144, R154.reuse, RZ ;  /* 0x0000009a902c723c */ /* 0x080fec00000018ff */
[C---:B------:R-:W-:Y:S01]  /*8110*/  HMMA.16816.F32 R48, R132.reuse, R154, RZ ;  /* 0x0000009a8430723c */ /* 0x040fe200000018ff */
[----:B------:R-:W2:Y:S05]  /*8120*/  LDSM.16.M88.4 R152, [R199+0x1800] ;  /* 0x00180000c798783b */ /* 0x000eaa0000000200 */
[-C--:B------:R-:W-:Y:S06]  /*8130*/  HMMA.16816.F32 R52, R132, R156.reuse, RZ ;  /* 0x0000009c8434723c */ /* 0x080fec00000018ff */
[C---:B------:R-:W-:Y:S06]  /*8140*/  HMMA.16816.F32 R56, R144.reuse, R156, RZ ;  /* 0x0000009c9038723c */ /* 0x040fec00000018ff */
[-C--:B------:R-:W-:Y:S01]  /*8150*/  HMMA.16816.F32 R60, R144, R158.reuse, RZ ;  /* 0x0000009e903c723c */ /* 0x080fe200000018ff */
[----:B------:R-:W4:Y:S05]  /*8160*/  LDSM.16.M88.4 R144, [R198] ;  /* 0x00000000c690783b */ /* 0x000f2a0000000200 */
[----:B------:R-:W-:Y:S03]  /*8170*/  HMMA.16816.F32 R64, R132, R158, RZ ;  /* 0x0000009e8440723c */ /* 0x000fe600000018ff */
[----:B------:R-:W5:Y:S03]  /*8180*/  LDSM.16.M88.4 R132, [R198+0x2000] ;  /* 0x00200000c684783b */ /* 0x000f660000000200 */
[-C--:B------:R-:W-:Y:S05]  /*8190*/  HMMA.16816.F32 R4, R160, R164.reuse, R4 ;  /* 0x000000a4a004723c */ /* 0x080fea0000001804 */
[----:B------:R-:W5:Y:S01]  /*81a0*/  LDSM.16.M88.4 R156, [R191] ;  /* 0x00000000bf9c783b */ /* 0x000f620000000200 */
[C---:B------:R-:W-:Y:S06]  /*81b0*/  HMMA.16816.F32 R8, R168.reuse, R164, R8 ;  /* 0x000000a4a808723c */ /* 0x040fec0000001808 */
[-C--:B------:R-:W-:Y:S06]  /*81c0*/  HMMA.16816.F32 R12, R168, R166.reuse, R12 ;  /* 0x000000a6a80c723c */ /* 0x080fec000000180c */
[C---:B------:R-:W-:Y:S01]  /*81d0*/  HMMA.16816.F32 R16, R160.reuse, R166, R16 ;  /* 0x000000a6a010723c */ /* 0x040fe20000001810 */
[----:B------:R-:W5:Y:S05]  /*81e0*/  LDSM.16.M88.4 R164, [R190] ;  /* 0x00000000bea4783b */ /* 0x000f6a0000000200 */
[-C--:B-1----:R-:W-:Y:S06]  /*81f0*/  HMMA.16816.F32 R20, R160, R140.reuse, R20 ;  /* 0x0000008ca014723c */ /* 0x082fec0000001814 */
[C---:B------:R-:W-:Y:S06]  /*8200*/  HMMA.16816.F32 R24, R168.reuse, R140, R24 ;  /* 0x0000008ca818723c */ /* 0x040fec0000001818 */
[-C--:B------:R-:W-:Y:S06]  /*8210*/  HMMA.16816.F32 R28, R168, R142.reuse, R28 ;  /* 0x0000008ea81c723c */ /* 0x080fec000000181c */
[C---:B------:R-:W-:Y:S01]  /*8220*/  HMMA.16816.F32 R32, R160.reuse, R142, R32 ;  /* 0x0000008ea020723c */ /* 0x040fe20000001820 */
[----:B------:R-:W1:Y:S05]  /*8230*/  LDSM.16.M88.4 R140, [R196+0x2000] ;  /* 0x00200000c48c783b */ /* 0x000e6a0000000200 */
[-C--:B---3--:R-:W-:Y:S06]  /*8240*/  HMMA.16816.F32 R36, R160, R148.reuse, R36 ;  /* 0x00000094a024723c */ /* 0x088fec0000001824 */
[C---:B------:R-:W-:Y:S06]  /*8250*/  HMMA.16816.F32 R40, R168.reuse, R148, R40 ;  /* 0x00000094a828723c */ /* 0x040fec0000001828 */
[-C--:B------:R-:W-:Y:S06]  /*8260*/  HMMA.16816.F32 R44, R168, R150.reuse, R44 ;  /* 0x00000096a82c723c */ /* 0x080fec000000182c */
[C---:B------:R-:W-:Y:S06]  /*8270*/  HMMA.16816.F32 R48, R160.reuse, R150, R48 ;  /* 0x00000096a030723c */ /* 0x040fec0000001830 */
[-C--:B--2---:R-:W-:Y:S06]  /*8280*/  HMMA.16816.F32 R52, R160, R152.reuse, R52 ;  /* 0x00000098a034723c */ /* 0x084fec0000001834 */
[C---:B------:R-:W-:Y:S06]  /*8290*/  HMMA.16816.F32 R56, R168.reuse, R152, R56 ;  /* 0x00000098a838723c */ /* 0x040fec0000001838 */
[-C--:B------:R-:W-:Y:S06]  /*82a0*/  HMMA.16816.F32 R60, R168, R154.reuse, R60 ;  /* 0x0000009aa83c723c */ /* 0x080fec000000183c */
[----:B------:R-:W-:Y:S06]  /*82b0*/  HMMA.16816.F32 R64, R160, R154, R64 ;  /* 0x0000009aa040723c */ /* 0x000fec0000001840 */
[-C--:B----4-:R-:W-:Y:S06]  /*82c0*/  HMMA.16816.F32 R4, R144, R172.reuse, R4 ;  /* 0x000000ac9004723c */ /* 0x090fec0000001804 */
[C---:B-----5:R-:W-:Y:S06]  /*82d0*/  HMMA.16816.F32 R8, R132.reuse, R172, R8 ;  /* 0x000000ac8408723c */ /* 0x060fec0000001808 */
[-C--:B------:R-:W-:Y:S06]  /*82e0*/  HMMA.16816.F32 R12, R132, R174.reuse, R12 ;  /* 0x000000ae840c723c */ /* 0x080fec000000180c */
[C---:B------:R-:W-:Y:S06]  /*82f0*/  HMMA.16816.F32 R16, R144.reuse, R174, R16 ;  /* 0x000000ae9010723c */ /* 0x040fec0000001810 */
        /* <DEDUP_REMOVED lines=10> */
[-C--:B------:R-:W-:Y:S01]  /*83a0*/  HMMA.16816.F32 R60, R132, R178.reuse, R60 ;  /* 0x000000b2843c723c */ /* 0x080fe2000000183c */
[----:B------:R-:W2:Y:S05]  /*83b0*/  LDSM.16.M88.4 R132, [R188+0x800] ;  /* 0x00080000bc84783b */ /* 0x000eaa0000000200 */
[----:B------:R-:W-:Y:S03]  /*83c0*/  HMMA.16816.F32 R64, R144, R178, R64 ;  /* 0x000000b29040723c */ /* 0x000fe60000001840 */
[----:B------:R-:W3:Y:S03]  /*83d0*/  LDSM.16.M88.4 R144, [R188+0x1000] ;  /* 0x00100000bc90783b */ /* 0x000ee60000000200 */
[-C--:B------:R-:W-:Y:S06]  /*83e0*/  HMMA.16816.F32 R4, R180, R184.reuse, R4 ;  /* 0x000000b8b404723c */ /* 0x080fec0000001804 */
[C---:B-1----:R-:W-:Y:S06]  /*83f0*/  HMMA.16816.F32 R8, R140.reuse, R184, R8 ;  /* 0x000000b88c08723c */ /* 0x042fec0000001808 */
[-C--:B------:R-:W-:Y:S06]  /*8400*/  HMMA.16816.F32 R12, R140, R186.reuse, R12 ;  /* 0x000000ba8c0c723c */ /* 0x080fec000000180c */
[C---:B------:R-:W-:Y:S06]  /*8410*/  HMMA.16816.F32 R16, R180.reuse, R186, R16 ;  /* 0x000000bab410723c */ /* 0x040fec0000001810 */
[----:B------:R-:W-:Y:S01]  /*8420*/  FMUL.FTZ R136, R4, UR5 ;  /* 0x0000000504887c20 */ /* 0x000fe20008410000 */
[----:B------:R-:W-:Y:S01]  /*8430*/  FMUL.FTZ R137, R7, UR5 ;  /* 0x0000000507897c20 */ /* 0x000fe20008410000 */
[----:B------:R-:W-:Y:S02]  /*8440*/  FMUL.FTZ R249, R6, UR5 ;  /* 0x0000000506f97c20 */ /* 0x000fe40008410000 */
[----:B------:R1:W-:Y:S01]  /*8450*/  MUFU.TANH R170, R136 ;  /* 0x0000008800aa7308 */ /* 0x0003e20000002400 */
[-C--:B--2---:R-:W-:Y:S03]  /*8460*/  HMMA.16816.F32 R20, R180, R132.reuse, R20 ;  /* 0x00000084b414723c */ /* 0x084fe60000001814 */
[----:B------:R-:W-:Y:S01]  /*8470*/  FMUL.FTZ R138, R8, UR5 ;  /* 0x00000005088a7c20 */ /* 0x000fe20008410000 */
[----:B------:R-:W-:Y:S01]  /*8480*/  FMUL.FTZ R247, R9, UR5 ;  /* 0x0000000509f77c20 */ /* 0x000fe20008410000 */
[----:B------:R-:W-:Y:S01]  /*8490*/  FMUL.FTZ R245, R10, UR5 ;  /* 0x000000050af57c20 */ /* 0x000fe20008410000 */
[C---:B------:R-:W-:Y:S03]  /*84a0*/  HMMA.16816.F32 R24, R140.reuse, R132, R24 ;  /* 0x000000848c18723c */ /* 0x040fe60000001818 */
[----:B------:R2:W-:Y:S02]  /*84b0*/  MUFU.TANH R174, R137 ;  /* 0x0000008900ae7308 */ /* 0x0005e40000002400 */
[----:B------:R-:W-:Y:S01]  /*84c0*/  FMUL.FTZ R176, R14, UR5 ;  /* 0x000000050eb07c20 */ /* 0x000fe20008410000 */
[-C--:B------:R-:W-:Y:S07]  /*84d0*/  HMMA.16816.F32 R28, R140, R134.reuse, R28 ;  /* 0x000000868c1c723c */ /* 0x080fee000000181c */
[----:B------:R4:W5:Y:S01]  /*84e0*/  MUFU.TANH R166, R138 ;  /* 0x0000008a00a67308 */ /* 0x0009620000002400 */
[----:B-1----:R-:W-:Y:S01]  /*84f0*/  FMUL.FTZ R136, R11, UR5 ;  /* 0x000000050b887c20 */ /* 0x002fe20008410000 */
[C---:B------:R-:W-:Y:S01]  /*8500*/  HMMA.16816.F32 R32, R180.reuse, R134, R32 ;  /* 0x00000086b420723c */ /* 0x040fe20000001820 */
[----:B------:R-:W1:Y:S01]  /*8510*/  LDSM.16.M88.4 R132, [R188+0x1800] ;  /* 0x00180000bc84783b */ /* 0x000e620000000200 */
[----:B------:R-:W-:Y:S06]  /*8520*/  DEPBAR.LE SB0, 0x0 ;  /* 0x000080000000791a */ /* 0x000fec0000000000 */
[----:B------:R5:W-:Y:S01]  /*8530*/  MUFU.TANH R11, R136 ;  /* 0x00000088000b7308 */ /* 0x000be20000002400 */
[-C--:B---3--:R-:W-:Y:S05]  /*8540*/  HMMA.16816.F32 R36, R180, R144.reuse, R36 ;  /* 0x00000090b424723c */ /* 0x088fea0000001824 */
[----:B--2---:R-:W-:Y:S01]  /*8550*/  FMUL.FTZ R137, R15, UR5 ;  /* 0x000000050f897c20 */ /* 0x004fe20008410000 */
[----:B------:R-:W-:Y:S03]  /*8560*/  FMUL.FTZ R177, R12, UR5 ;  /* 0x000000050cb17c20 */ /* 0x000fe60008410000 */
[----:B------:R2:W-:Y:S01]  /*8570*/  MUFU.TANH R9, R176 ;  /* 0x000000b000097308 */ /* 0x0005e20000002400 */
[----:B------:R-:W-:Y:S01]  /*8580*/  BAR.SYNC.DEFER_BLOCKING 0x0 ;  /* 0x0000000000007b1d */ /* 0x000fe20000010000 */
[C---:B------:R-:W-:Y:S04]  /*8590*/  HMMA.16816.F32 R40, R140.reuse, R144, R40 ;  /* 0x000000908c28723c */ /* 0x040fe80000001828 */
[----:B----4-:R-:W-:Y:S01]  /*85a0*/  FMUL.FTZ R138, R13, UR5 ;  /* 0x000000050d8a7c20 */ /* 0x010fe20008410000 */
[----:B------:R-:W-:Y:S03]  /*85b0*/  FMUL.FTZ R178, R18, UR5 ;  /* 0x0000000512b27c20 */ /* 0x000fe60008410000 */
[----:B------:R3:W-:Y:S03]  /*85c0*/  MUFU.TANH R13, R137 ;  /* 0x00000089000d7308 */ /* 0x0007e60000002400 */
[----:B-----5:R-:W-:Y:S01]  /*85d0*/  FMUL.FTZ R136, R19, UR5 ;  /* 0x0000000513887c20 */ /* 0x020fe20008410000 */
[-C--:B------:R-:W-:Y:S03]  /*85e0*/  HMMA.16816.F32 R44, R140, R146.reuse, R44 ;  /* 0x000000928c2c723c */ /* 0x080fe6000000182c */
[----:B------:R-:W-:Y:S01]  /*85f0*/  FMUL.FTZ R251, R5, UR5 ;  /* 0x0000000505fb7c20 */ /* 0x000fe20008410000 */
[----:B------:R-:W-:Y:S01]  /*8600*/  FMUL.FTZ R235, R30, UR5 ;  /* 0x000000051eeb7c20 */ /* 0x000fe20008410000 */
[----:B------:R-:W-:Y:S01]  /*8610*/  FMUL.FTZ R179, R16, UR5 ;  /* 0x0000000510b37c20 */ /* 0x000fe20008410000 */
[----:B------:R4:W-:Y:S01]  /*8620*/  MUFU.TANH R173, R136 ;  /* 0x0000008800ad7308 */ /* 0x0009e20000002400 */
[C---:B------:R-:W-:Y:S04]  /*8630*/  HMMA.16816.F32 R48, R180.reuse, R146, R48 ;  /* 0x00000092b430723c */ /* 0x040fe80000001830 */
[----:B--2---:R-:W-:Y:S01]  /*8640*/  FMUL.FTZ R176, R21, UR5 ;  /* 0x0000000515b07c20 */ /* 0x004fe20008410000 */
[----:B------:R-:W-:Y:S01]  /*8650*/  FMUL.FTZ R184, R20, UR5 ;  /* 0x0000000514b87c20 */ /* 0x000fe20008410000 */
[----:B------:R-:W-:Y:S03]  /*8660*/  FMUL.FTZ R243, R24, UR5 ;  /* 0x0000000518f37c20 */ /* 0x000fe60008410000 */
[----:B------:R2:W-:Y:S02]  /*8670*/  MUFU.TANH R10, R177 ;  /* 0x000000b1000a7308 */ /* 0x0005e40000002400 */
[----:B---3--:R-:W-:Y:S01]  /*8680*/  FMUL.FTZ R137, R23, UR5 ;  /* 0x0000000517897c20 */ /* 0x008fe20008410000 */
[-C--:B-1----:R-:W-:Y:S03]  /*8690*/  HMMA.16816.F32 R52, R180, R132.reuse, R52 ;  /* 0x00000084b434723c */ /* 0x082fe60000001834 */
[----:B------:R-:W-:Y:S01]  /*86a0*/  FMUL.FTZ R241, R26, UR5 ;  /* 0x000000051af17c20 */ /* 0x000fe20008410000 */
[----:B------:R-:W-:Y:S03]  /*86b0*/  FMUL.FTZ R252, R25, UR5 ;  /* 0x0000000519fc7c20 */ /* 0x000fe60008410000 */
[----:B------:R1:W-:Y:S01]  /*86c0*/  MUFU.TANH R15, R137 ;  /* 0x00000089000f7308 */ /* 0x0003e20000002400 */
[C---:B------:R-:W-:Y:S04]  /*86d0*/  HMMA.16816.F32 R56, R140.reuse, R132, R56 ;  /* 0x000000848c38723c */ /* 0x040fe80000001838 */
[----:B----4-:R-:W-:Y:S02]  /*86e0*/  FMUL.FTZ R136, R35, UR5 ;  /* 0x0000000523887c20 */ /* 0x010fe40008410000 */
[-C--:B------:R-:W-:Y:S03]  /*86f0*/  HMMA.16816.F32 R60, R140, R134.reuse, R60 ;  /* 0x000000868c3c723c */ /* 0x080fe6000000183c */
[----:B------:R3:W-:Y:S02]  /*8700*/  MUFU.TANH R14, R138 ;  /* 0x0000008a000e7308 */ /* 0x0007e40000002400 */
[----:B--2---:R-:W-:Y:S01]  /*8710*/  FMUL.FTZ R177, R17, UR5 ;  /* 0x0000000511b17c20 */ /* 0x004fe20008410000 */
[----:B------:R-:W-:Y:S07]  /*8720*/  HMMA.16816.F32 R64, R180, R134, R64 ;  /* 0x00000086b440723c */ /* 0x000fee0000001840 */
[----:B------:R2:W-:Y:S01]  /*8730*/  MUFU.TANH R18, R136 ;  /* 0x0000008800127308 */ /* 0x0005e20000002400 */
[----:B-1----:R-:W-:Y:S03]  /*8740*/  FMUL.FTZ R137, R34, UR5 ;  /* 0x0000000522897c20 */ /* 0x002fe60008410000 */
[----:B------:R-:W-:Y:S01]  /*8750*/  FMUL.FTZ R246, R36, UR5 ;  /* 0x0000000524f67c20 */ /* 0x000fe20008410000 */
[----:B------:R-:W-:Y:S01]  /*8760*/  FMNMX.FTZ R237, R166, R3, !PT ;  /* 0x00000003a6ed7209 */ /* 0x000fe20007810000 */
[----:B------:R-:W-:Y:S04]  /*8770*/  FMUL.FTZ R239, R27, UR5 ;  /* 0x000000051bef7c20 */ /* 0x000fe80008410000 */
[----:B------:R1:W-:Y:S01]  /*8780*/  MUFU.TANH R30, R137 ;  /* 0x00000089001e7308 */ /* 0x0003e20000002400 */
[----:B---3--:R-:W-:Y:S01]  /*8790*/  FMUL.FTZ R138, R22, UR5 ;  /* 0x00000005168a7c20 */ /* 0x008fe20008410000 */
[----:B------:R-:W-:Y:S01]  /*87a0*/  FMUL.FTZ R250, R28, UR5 ;  /* 0x000000051cfa7c20 */ /* 0x000fe20008410000 */
[----:B------:R-:W-:Y:S01]  /*87b0*/  FMUL.FTZ R242, R38, UR5 ;  /* 0x0000000526f27c20 */ /* 0x000fe20008410000 */
[----:B------:R-:W-:Y:S01]  /*87c0*/  FMUL.FTZ R244, R37, UR5 ;  /* 0x0000000525f47c20 */ /* 0x000fe20008410000 */
[----:B------:R-:W-:Y:S01]  /*87d0*/  FMUL.FTZ R248, R29, UR5 ;  /* 0x000000051df87c20 */ /* 0x000fe20008410000 */
[----:B------:R-:W-:Y:S01]  /*87e0*/  FMUL.FTZ R186, R39, UR5 ;  /* 0x0000000527ba7c20 */ /* 0x000fe20008410000 */
[----:B------:R-:W-:Y:S03]  /*87f0*/  FMUL.FTZ R240, R48, UR5 ;  /* 0x0000000530f07c20 */ /* 0x000fe60008410000 */
[----:B------:R-:W3:Y:S01]  /*8800*/  MUFU.TANH R245, R245 ;  /* 0x000000f500f57308 */ /* 0x000ee20000002400 */
[----:B--2---:R-:W-:Y:S01]  /*8810*/  FMUL.FTZ R136, R56, UR5 ;  /* 0x0000000538887c20 */ /* 0x004fe20008410000 */
[----:B------:R-:W-:Y:S01]  /*8820*/  FMUL.FTZ R225, R31, UR5 ;  /* 0x000000051fe17c20 */ /* 0x000fe20008410000 */
[----:B------:R-:W-:Y:S01]  /*8830*/  FMUL.FTZ R232, R40, UR5 ;  /* 0x0000000528e87c20 */ /* 0x000fe20008410000 */
[----:B------:R-:W-:Y:S01]  /*8840*/  FMUL.FTZ R236, R50, UR5 ;  /* 0x0000000532ec7c20 */ /* 0x000fe20008410000 */
[----:B------:R-:W-:Y:S01]  /*8850*/  FMUL.FTZ R238, R49, UR5 ;  /* 0x0000000531ee7c20 */ /* 0x000fe20008410000 */
[----:B------:R-:W-:Y:S01]  /*8860*/  FMUL.FTZ R229, R42, UR5 ;  /* 0x000000052ae57c20 */ /* 0x000fe20008410000 */
[----:B------:R-:W-:Y:S03]  /*8870*/  FMUL.FTZ R230, R41, UR5 ;  /* 0x0000000529e67c20 */ /* 0x000fe60008410000 */
[----:B------:R2:W-:Y:S01]  /*8880*/  MUFU.TANH R17, R176 ;  /* 0x000000b000117308 */ /* 0x0005e20000002400 */
[----:B-1----:R-:W-:Y:S01]  /*8890*/  FMNMX.FTZ R137, R170, R139, !PT ;  /* 0x0000008baa897209 */ /* 0x002fe20007810000 */
        /* <DEDUP_REMOVED lines=14> */
[----:B------:R-:W1:Y:S01]  /*8980*/  MUFU.TANH R249, R249 ;  /* 0x000000f900f97308 */ /* 0x000e620000002400 */
[----:B--2---:R-:W-:Y:S01]  /*8990*/  FMUL.FTZ R176, R32, UR5 ;  /* 0x0000000520b07c20 */ /* 0x004fe20008410000 */
[----:B------:R-:W-:Y:S01]  /*89a0*/  FMUL.FTZ R182, R67, UR5 ;  /* 0x0000000543b67c20 */ /* 0x000fe20008410000 */
[----:B------:R-:W-:Y:S07]  /*89b0*/  FMUL.FTZ R63, R63, UR5 ;  /* 0x000000053f3f7c20 */ /* 0x000fee0008410000 */
[----:B------:R-:W2:Y:S01]  /*89c0*/  MUFU.TANH R251, R251 ;  /* 0x000000fb00fb7308 */ /* 0x000ea20000002400 */
[----:B---3--:R-:W-:Y:S04]  /*89d0*/  FMNMX.FTZ R136, R245, R0, !PT ;  /* 0x00000000f5887209 */ /* 0x008fe80007810000 */
[----:B------:R-:W-:Y:S05]  /*89e0*/  FMNMX.FTZ R183, R11, R136, !PT ;  /* 0x000000880bb77209 */ /* 0x000fea0007810000 */
[----:B------:R3:W-:Y:S01]  /*89f0*/  MUFU.TANH R22, R138 ;  /* 0x0000008a00167308 */ /* 0x0007e20000002400 */
[----:B-1----:R-:W-:Y:S02]  /*8a00*/  FMNMX.FTZ R227, R249, R2, !PT ;  /* 0x00000002f9e37209 */ /* 0x002fe40007810000 */
[----:B------:R-:W-:Y:S02]  /*8a10*/  FMNMX.FTZ R183, R9, R183, !PT ;  /* 0x000000b709b77209 */ /* 0x000fe40007810000 */
[----:B------:R-:W-:Y:S02]  /*8a20*/  FMNMX.FTZ R227, R174, R227, !PT ;  /* 0x000000e3aee37209 */ /* 0x000fe40007810000 */
[----:B------:R-:W-:Y:S03]  /*8a30*/  FMNMX.FTZ R183, R13, R183, !PT ;  /* 0x000000b70db77209 */ /* 0x000fe60007810000 */
[----:B------:R-:W1:Y:S01]  /*8a40*/  MUFU.TANH R169, R179 ;  /* 0x000000b300a97308 */ /* 0x000e620000002400 */
[----:B--2---:R-:W-:Y:S09]  /*8a50*/  FMNMX.FTZ R137, R251, R137, !PT ;  /* 0x00000089fb897209 */ /* 0x004ff20007810000 */
[----:B------:R-:W2:Y:S01]  /*8a60*/  MUFU.TANH R167, R178 ;  /* 0x000000b200a77308 */ /* 0x000ea20000002400 */
[----:B---3--:R-:W-:Y:S09]  /*8a70*/  FMUL.FTZ R138, R33, UR5 ;  /* 0x00000005218a7c20 */ /* 0x008ff20008410000 */
[----:B------:R-:W3:Y:S01]  /*8a80*/  MUFU.TANH R171, R177 ;  /* 0x000000b100ab7308 */ /* 0x000ee20000002400 */
[----:B-1----:R-:W-:Y:S01]  /*8a90*/  FMNMX.FTZ R136, R169, R137, !PT ;  /* 0x00000089a9887209 */ /* 0x002fe20007810000 */
[----:B------:R-:W-:Y:S08]  /*8aa0*/  FMUL.FTZ R179, R58, UR5 ;  /* 0x000000053ab37c20 */ /* 0x000ff00008410000 */
[----:B------:R-:W1:Y:S01]  /*8ab0*/  MUFU.TANH R247, R247 ;  /* 0x000000f700f77308 */ /* 0x000e620000002400 */
[----:B--2---:R-:W-:Y:S01]  /*8ac0*/  FMNMX.FTZ R227, R167, R227, !PT ;  /* 0x000000e3a7e37209 */ /* 0x004fe20007810000 */
[----:B------:R-:W-:Y:S03]  /*8ad0*/  FMUL.FTZ R178, R60, UR5 ;  /* 0x000000053cb27c20 */ /* 0x000fe60008410000 */
[----:B------:R-:W-:Y:S05]  /*8ae0*/  FMNMX.FTZ R227, R173, R227, !PT ;  /* 0x000000e3ade37209 */ /* 0x000fea0007810000 */
[----:B------:R-:W2:Y:S01]  /*8af0*/  MUFU.TANH R19, R184 ;  /* 0x000000b800137308 */ /* 0x000ea20000002400 */
[----:B---3--:R-:W-:Y:S01]  /*8b00*/  FMNMX.FTZ R136, R171, R136, !PT ;  /* 0x00000088ab887209 */ /* 0x008fe20007810000 */
[----:B------:R-:W-:Y:S01]  /*8b10*/  FMUL.FTZ R177, R59, UR5 ;  /* 0x000000053bb17c20 */ /* 0x000fe20008410000 */
[----:B------:R-:W-:Y:S04]  /*8b20*/  FMNMX.FTZ R227, R22, R227, !PT ;  /* 0x000000e316e37209 */ /* 0x000fe80007810000 */
[----:B------:R-:W-:Y:S03]  /*8b30*/  FMNMX.FTZ R227, R15, R227, !PT ;  /* 0x000000e30fe37209 */ /* 0x000fe60007810000 */
[----:B------:R-:W3:Y:S01]  /*8b40*/  MUFU.TANH R21, R176 ;  /* 0x000000b000157308 */ /* 0x000ee20000002400 */
[----:B-1----:R-:W-:Y:S02]  /*8b50*/  FMNMX.FTZ R237, R247, R237, !PT ;  /* 0x000000edf7ed7209 */ /* 0x002fe40007810000 */
[----:B------:R-:W-:Y:S02]  /*8b60*/  FMNMX.FTZ R227, R30, R227, !PT ;  /* 0x000000e31ee37209 */ /* 0x000fe40007810000 */
[----:B------:R-:W-:Y:S02]  /*8b70*/  FMNMX.FTZ R237, R10, R237, !PT ;  /* 0x000000ed0aed7209 */ /* 0x000fe40007810000 */
[----:B------:R-:W-:Y:S03]  /*8b80*/  FMNMX.FTZ R227, R18, R227, !PT ;  /* 0x000000e312e37209 */ /* 0x000fe60007810000 */
[----:B------:R-:W1:Y:S01]  /*8b90*/  MUFU.TANH R243, R243 ;  /* 0x000000f300f37308 */ /* 0x000e620000002400 */
[----:B--2---:R-:W-:Y:S01]  /*8ba0*/  FMNMX.FTZ R136, R19, R136, !PT ;  /* 0x0000008813887209 */ /* 0x004fe20007810000 */
[----:B------:R-:W-:Y:S01]  /*8bb0*/  FMUL.FTZ R184, R54, UR5 ;  /* 0x0000000536b87c20 */ /* 0x000fe20008410000 */
[----:B------:R-:W-:Y:S02]  /*8bc0*/  FMNMX.FTZ R237, R14, R237, !PT ;  /* 0x000000ed0eed7209 */ /* 0x000fe40007810000 */
[----:B------:R-:W-:Y:S05]  /*8bd0*/  FMNMX.FTZ R136, R17, R136, !PT ;  /* 0x0000008811887209 */ /* 0x000fea0007810000 */
[----:B------:R-:W2:Y:S01]  /*8be0*/  MUFU.TANH R34, R138 ;  /* 0x0000008a00227308 */ /* 0x000ea20000002400 */
[----:B---3--:R-:W-:Y:S01]  /*8bf0*/  FMNMX.FTZ R136, R21, R136, !PT ;  /* 0x0000008815887209 */ /* 0x008fe20007810000 */
[----:B------:R-:W-:Y:S08]  /*8c00*/  FMUL.FTZ R176, R61, UR5 ;  /* 0x000000053db07c20 */ /* 0x000ff00008410000 */
[----:B------:R-:W3:Y:S01]  /*8c10*/  MUFU.TANH R241, R241 ;  /* 0x000000f100f17308 */ /* 0x000ee20000002400 */
[----:B-1----:R-:W-:Y:S09]  /*8c20*/  FMNMX.FTZ R237, R243, R237, !PT ;  /* 0x000000edf3ed7209 */ /* 0x002ff20007810000 */
[----:B------:R-:W1:Y:S01]  /*8c30*/  MUFU.TANH R252, R252 ;  /* 0x000000fc00fc7308 */ /* 0x000e620000002400 */
[----:B--2---:R-:W-:Y:S01]  /*8c40*/  FMNMX.FTZ R136, R34, R136, !PT ;  /* 0x0000008822887209 */ /* 0x004fe20007810000 */
[----:B------:R-:W-:Y:S08]  /*8c50*/  FMUL.FTZ R138, R62, UR5 ;  /* 0x000000053e8a7c20 */ /* 0x000ff00008410000 */
[----:B------:R-:W2:Y:S01]  /*8c60*/  MUFU.TANH R246, R246 ;  /* 0x000000f600f67308 */ /* 0x000ea20000002400 */
[----:B---3--:R-:W-:Y:S09]  /*8c70*/  FMNMX.FTZ R183, R241, R183, !PT ;  /* 0x000000b7f1b77209 */ /* 0x008ff20007810000 */
[----:B------:R-:W3:Y:S01]  /*8c80*/  MUFU.TANH R239, R239 ;  /* 0x000000ef00ef7308 */ /* 0x000ee20000002400 */
[----:B-1----:R-:W-:Y:S09]  /*8c90*/  FMNMX.FTZ R237, R252, R237, !PT ;  /* 0x000000edfced7209 */ /* 0x002ff20007810000 */
[----:B------:R-:W1:Y:S01]  /*8ca0*/  MUFU.TANH R250, R250 ;  /* 0x000000fa00fa7308 */ /* 0x000e620000002400 */
[----:B--2---:R-:W-:Y:S09]  /*8cb0*/  FMNMX.FTZ R136, R246, R136, !PT ;  /* 0x00000088f6887209 */ /* 0x004ff20007810000 */
        /* <DEDUP_REMOVED lines=43> */
[----:B---3--:R-:W-:Y:S04]  /*8f70*/  FMNMX.FTZ R237, R222, R237, !PT ;  /* 0x000000eddeed7209 */ /* 0x008fe80007810000 */
[----:B------:R-:W-:Y:S05]  /*8f80*/  FMNMX.FTZ R237, R181, R237, !PT ;  /* 0x000000edb5ed7209 */ /* 0x000fea0007810000 */
[----:B------:R-:W3:Y:S01]  /*8f90*/  MUFU.TANH R223, R223 ;  /* 0x000000df00df7308 */ /* 0x000ee20000002400 */
[----:B-1----:R-:W-:Y:S09]  /*8fa0*/  FMNMX.FTZ R227, R218, R227, !PT ;  /* 0x000000e3dae37209 */ /* 0x002ff20007810000 */
[----:B------:R-:W-:Y:S01]  /*8fb0*/  MUFU.TANH R180, R180 ;  /* 0x000000b400b47308 */ /* 0x000fe20000002400 */
[----:B--2---:R-:W-:Y:S09]  /*8fc0*/  FMNMX.FTZ R136, R233, R136, !PT ;  /* 0x00000088e9887209 */ /* 0x004ff20007810000 */
[----:B------:R-:W-:Y:S01]  /*8fd0*/  MUFU.TANH R179, R179 ;  /* 0x000000b300b37308 */ /* 0x000fe20000002400 */
[----:B---3--:R-:W-:Y:S09]  /*8fe0*/  FMNMX.FTZ R183, R223, R183, !PT ;  /* 0x000000b7dfb77209 */ /* 0x008ff20007810000 */
[----:B------:R-:W-:Y:S10]  /*8ff0*/  MUFU.TANH R177, R177 ;  /* 0x000000b100b17308 */ /* 0x000ff40000002400 */
[----:B------:R-:W-:Y:S10]  /*9000*/  MUFU.TANH R178, R178 ;  /* 0x000000b200b27308 */ /* 0x000ff40000002400 */
        /* <DEDUP_REMOVED lines=9> */
.L_x_761:
[----:B------:R-:W-:Y:S01]  /*90a0*/  LDSM.16.MT88.4 R40, [R194+0x6000] ;  /* 0x00600000c228783b */ /* 0x000fe20000004200 */
[----:B---3--:R-:W-:Y:S02]  /*90b0*/  FMNMX.FTZ R16, R182, R227, !PT ;  /* 0x000000e3b6107209 */ /* 0x008fe40007810000 */
[----:B-1----:R-:W-:Y:S02]  /*90c0*/  FMNMX.FTZ R25, R180, R237, !PT ;  /* 0x000000edb4197209 */ /* 0x002fe40007810000 */
[----:B------:R-:W-:Y:S02]  /*90d0*/  FMNMX.FTZ R4, R179, R183, !PT ;  /* 0x000000b7b3047209 */ /* 0x000fe40007810000 */
[----:B------:R-:W-:Y:S01]  /*90e0*/  FMNMX.FTZ R25, R178, R25, !PT ;  /* 0x00000019b2197209 */ /* 0x000fe20007810000 */
[----:B------:R-:W-:Y:S01]  /*90f0*/  LDSM.16.MT88.4 R56, [R193+0x6000] ;  /* 0x00600000c138783b */ /* 0x000fe20000004200 */
[----:B------:R-:W-:Y:S02]  /*9100*/  FMNMX.FTZ R5, R177, R4, !PT ;  /* 0x00000004b1057209 */ /* 0x000fe40007810000 */
[----:B------:R-:W-:Y:S02]  /*9110*/  FMNMX.FTZ R6, R176, R25, !PT ;  /* 0x00000019b0067209 */ /* 0x000fe40007810000 */
[----:B------:R-:W-:Y:S02]  /*9120*/  FMNMX.FTZ R4, R138, R5, !PT ;  /* 0x000000058a047209 */ /* 0x000fe40007810000 */
[----:B------:R-:W-:Y:S01]  /*9130*/  IADD3 R211, R211, -0x1, RZ ;  /* 0xffffffffd3d37810 */ /* 0x000fe20007ffe0ff */
[----:B------:R-:W-:Y:S01]  /*9140*/  SHFL.BFLY PT, R25, R6, 0x2, 0x1f ;  /* 0x0c401f0006197f89 */ /* 0x000fe200000e0000 */
[----:B------:R-:W-:Y:S07]  /*9150*/  FMNMX.FTZ R8, R137, R4, !PT ;  /* 0x0000000489087209 */ /* 0x000fee0007810000 */
[----:B------:R-:W-:Y:S08]  /*9160*/  SHFL.BFLY PT, R7, R16, 0x2, 0x1f ;  /* 0x0c401f0010077f89 */ /* 0x000ff000000e0000 */
[----:B------:R-:W-:Y:S08]  /*9170*/  SHFL.BFLY PT, R5, R8, 0x2, 0x1f ;  /* 0x0c401f0008057f89 */ /* 0x000ff000000e0000 */
[----:B------:R-:W1:Y:S02]  /*9180*/  SHFL.BFLY PT, R23, R136, 0x2, 0x1f ;  /* 0x0c401f0088177f89 */ /* 0x000e6400000e0000 */
[----:B-1----:R-:W-:Y:S02]  /*9190*/  FMNMX.FTZ R23, R136, R23, !PT ;  /* 0x0000001788177209 */ /* 0x002fe40007810000 */
[----:B------:R-:W-:Y:S02]  /*91a0*/  FMNMX.FTZ R12, R16, R7, !PT ;  /* 0x00000007100c7209 */ /* 0x000fe40007810000 */
[----:B------:R-:W-:Y:S02]  /*91b0*/  FMNMX.FTZ R7, R6, R25, !PT ;  /* 0x0000001906077209 */ /* 0x000fe40007810000 */
[----:B------:R-:W1:Y:S01]  /*91c0*/  SHFL.BFLY PT, R136, R23, 0x1, 0x1f ;  /* 0x0c201f0017887f89 */ /* 0x000e6200000e0000 */
[----:B------:R-:W-:Y:S07]  /*91d0*/  FMNMX.FTZ R4, R8, R5, !PT ;  /* 0x0000000508047209 */ /* 0x000fee0007810000 */
[----:B------:R-:W-:Y:S08]  /*91e0*/  LDSM.16.MT88.4 R24, [R195+0x6000] ;  /* 0x00600000c318783b */ /* 0x000ff00000004200 */
[----:B------:R-:W2:Y:S08]  /*91f0*/  SHFL.BFLY PT, R135, R12, 0x1, 0x1f ;  /* 0x0c201f000c877f89 */ /* 0x000eb000000e0000 */
[----:B------:R-:W3:Y:S08]  /*9200*/  SHFL.BFLY PT, R134, R7, 0x1, 0x1f ;  /* 0x0c201f0007867f89 */ /* 0x000ef000000e0000 */
[----:B------:R-:W4:Y:S01]  /*9210*/  SHFL.BFLY PT, R133, R4, 0x1, 0x1f ;  /* 0x0c201f0004857f89 */ /* 0x000f2200000e0000 */
[----:B-1----:R-:W-:Y:S04]  /*9220*/  FMNMX.FTZ R136, R23, R136, !PT ;  /* 0x0000008817887209 */ /* 0x002fe80007810000 */
[C---:B------:R-:W-:Y:S01]  /*9230*/  FSETP.NEU.FTZ.AND P1, PT, R136.reuse, -INF , PT ;  /* 0xff8000008800780b */ /* 0x040fe20003f3d000 */
[C---:B------:R-:W-:Y:S01]  /*9240*/  FMUL.FTZ R237, R136.reuse, UR4 ;  /* 0x0000000488ed7c20 */ /* 0x040fe20008410000 */
[----:B------:R-:W-:Y:S04]  /*9250*/  FADD.FTZ R6, -R136, R139 ;  /* 0x0000008b88067221 */ /* 0x000fe80000010100 */
[----:B------:R-:W-:Y:S01]  /*9260*/  FSEL R237, R237, RZ, P1 ;  /* 0x000000ffeded7208 */ /* 0x000fe20000800000 */
[----:B------:R-:W-:Y:S01]  /*9270*/  FMUL.FTZ R132, R6, UR4 ;  /* 0x0000000406847c20 */ /* 0x000fe20008410000 */
[----:B--2---:R-:W-:Y:S03]  /*9280*/  FMNMX.FTZ R135, R12, R135, !PT ;  /* 0x000000870c877209 */ /* 0x004fe60007810000 */
[--C-:B------:R-:W-:Y:S01]  /*9290*/  FFMA.FTZ R154, R19, UR4, -R237.reuse ;  /* 0x00000004139a7c23 */ /* 0x100fe200080108ed */
[--C-:B------:R-:W-:Y:S01]  /*92a0*/  FFMA.FTZ R153, R17, UR4, -R237.reuse ;  /* 0x0000000411997c23 */ /* 0x100fe200080108ed */
[----:B------:R-:W1:Y:S01]  /*92b0*/  MUFU.EX2 R132, R132 ;  /* 0x0000008400847308 */ /* 0x000e620000000800 */
[--C-:B------:R-:W-:Y:S01]  /*92c0*/  FFMA.FTZ R151, R34, UR4, -R237.reuse ;  /* 0x0000000422977c23 */ /* 0x100fe200080108ed */
[----:B---3--:R-:W-:Y:S01]  /*92d0*/  FMNMX.FTZ R134, R7, R134, !PT ;  /* 0x0000008607867209 */ /* 0x008fe20007810000 */
[C---:B------:R-:W-:Y:S01]  /*92e0*/  FMUL.FTZ R227, R135.reuse, UR4 ;  /* 0x0000000487e37c20 */ /* 0x040fe20008410000 */
[C---:B------:R-:W-:Y:S01]  /*92f0*/  FSETP.NEU.FTZ.AND P1, PT, R135.reuse, -INF , PT ;  /* 0xff8000008700780b */ /* 0x040fe20003f3d000 */
[----:B------:R-:W-:Y:S01]  /*9300*/  FADD.FTZ R2, -R135, R2 ;  /* 0x0000000287027221 */ /* 0x000fe20000010100 */
[----:B----4-:R-:W-:Y:S01]  /*9310*/  FMNMX.FTZ R133, R4, R133, !PT ;  /* 0x0000008504857209 */ /* 0x010fe20007810000 */
[----:B------:R-:W-:Y:S03]  /*9320*/  FFMA.FTZ R163, R170, UR4, -R237 ;  /* 0x00000004aaa37c23 */ /* 0x000fe600080108ed */
[----:B------:R-:W-:Y:S01]  /*9330*/  MUFU.EX2 R154, R154 ;  /* 0x0000009a009a7308 */ /* 0x000fe20000000800 */
[----:B------:R-:W-:Y:S01]  /*9340*/  FSEL R227, R227, RZ, P1 ;  /* 0x000000ffe3e37208 */ /* 0x000fe20000800000 */
[----:B------:R-:W-:Y:S01]  /*9350*/  FMUL.FTZ R5, R2, UR4 ;  /* 0x0000000402057c20 */ /* 0x000fe20008410000 */
[----:B------:R-:W-:Y:S01]  /*9360*/  FADD.FTZ R2, -R134, R3 ;  /* 0x0000000386027221 */ /* 0x000fe20000010100 */
[----:B------:R-:W-:Y:S01]  /*9370*/  FADD.FTZ R0, -R133, R0 ;  /* 0x0000000085007221 */ /* 0x000fe20000010100 */
[----:B------:R-:W-:Y:S01]  /*9380*/  FFMA.FTZ R161, R251, UR4, -R237 ;  /* 0x00000004fba17c23 */ /* 0x000fe200080108ed */
[--C-:B------:R-:W-:Y:S01]  /*9390*/  FFMA.FTZ R158, R18, UR4, -R227.reuse ;  /* 0x00000004129e7c23 */ /* 0x100fe200080108e3 */
[----:B------:R-:W-:Y:S03]  /*93a0*/  FMUL.FTZ R4, R2, UR4 ;  /* 0x0000000402047c20 */ /* 0x000fe60008410000 */
[----:B------:R-:W2:Y:S01]  /*93b0*/  MUFU.EX2 R3, R5 ;  /* 0x0000000500037308 */ /* 0x000ea20000000800 */
[C---:B-1----:R-:W-:Y:S01]  /*93c0*/  FMUL.FTZ R16, R132.reuse, R116 ;  /* 0x0000007484107220 */ /* 0x042fe20000410000 */
[C---:B------:R-:W-:Y:S01]  /*93d0*/  FMUL.FTZ R17, R132.reuse, R117 ;  /* 0x0000007584117220 */ /* 0x040fe20000410000 */
[C---:B------:R-:W-:Y:S01]  /*93e0*/  FMUL.FTZ R32, R132.reuse, R100 ;  /* 0x0000006484207220 */ /* 0x040fe20000410000 */
[C---:B------:R-:W-:Y:S01]  /*93f0*/  FMUL.FTZ R33, R132.reuse, R101 ;  /* 0x0000006584217220 */ /* 0x040fe20000410000 */
[C---:B------:R-:W-:Y:S01]  /*9400*/  FMUL.FTZ R48, R132.reuse, R84 ;  /* 0x0000005484307220 */ /* 0x040fe20000410000 */
[C---:B------:R-:W-:Y:S01]  /*9410*/  FMUL.FTZ R49, R132.reuse, R85 ;  /* 0x0000005584317220 */ /* 0x040fe20000410000 */
[C---:B------:R-:W-:Y:S03]  /*9420*/  FMUL.FTZ R52, R132.reuse, R80 ;  /* 0x0000005084347220 */ /* 0x040fe60000410000 */
[----:B------:R1:W3:Y:S01]  /*9430*/  MUFU.EX2 R2, R4 ;  /* 0x0000000400027308 */ /* 0x0002e20000000800 */
[----:B------:R-:W-:Y:S01]  /*9440*/  FMUL.FTZ R53, R132, R81 ;  /* 0x0000005184357220 */ /* 0x000fe20000410000 */
[----:B------:R-:W-:Y:S01]  /*9450*/  FMUL.FTZ R6, R0, UR4 ;  /* 0x0000000400067c20 */ /* 0x000fe20008410000 */
[C---:B------:R-:W-:Y:S01]  /*9460*/  FMUL.FTZ R20, R132.reuse, R112 ;  /* 0x0000007084147220 */ /* 0x040fe20000410000 */
[C---:B------:R-:W-:Y:S01]  /*9470*/  FMUL.FTZ R36, R132.reuse, R96 ;  /* 0x0000006084247220 */ /* 0x040fe20000410000 */
[C---:B------:R-:W-:Y:S01]  /*9480*/  FMUL.FTZ R37, R132.reuse, R97 ;  /* 0x0000006184257220 */ /* 0x040fe20000410000 */
[C---:B------:R-:W-:Y:S01]  /*9490*/  FMUL.FTZ R64, R132.reuse, R68 ;  /* 0x0000004484407220 */ /* 0x040fe20000410000 */
[C---:B------:R-:W-:Y:S03]  /*94a0*/  FMUL.FTZ R65, R132.reuse, R69 ;  /* 0x0000004584417220 */ /* 0x040fe60000410000 */
[----:B------:R4:W5:Y:S01]  /*94b0*/  MUFU.EX2 R0, R6 ;  /* 0x0000000600007308 */ /* 0x0009620000000800 */
[C---:B--2---:R-:W-:Y:S01]  /*94c0*/  FMUL.FTZ R18, R3.reuse, R118 ;  /* 0x0000007603127220 */ /* 0x044fe20000410000 */
[C---:B------:R-:W-:Y:S01]  /*94d0*/  FMUL.FTZ R19, R3.reuse, R119 ;  /* 0x0000007703137220 */ /* 0x040fe20000410000 */
[C---:B------:R-:W-:Y:S01]  /*94e0*/  FMUL.FTZ R34, R3.reuse, R102 ;  /* 0x0000006603227220 */ /* 0x040fe20000410000 */
[----:B------:R-:W-:Y:S01]  /*94f0*/  LDSM.16.MT88.4 R116, [R195+0x7800] ;  /* 0x00780000c374783b */ /* 0x000fe20000004200 */
[C---:B------:R-:W-:Y:S01]  /*9500*/  FMUL.FTZ R35, R3.reuse, R103 ;  /* 0x0000006703237220 */ /* 0x040fe20000410000 */
[C---:B------:R-:W-:Y:S01]  /*9510*/  FMUL.FTZ R50, R3.reuse, R86 ;  /* 0x0000005603327220 */ /* 0x040fe20000410000 */
[C---:B------:R-:W-:Y:S03]  /*9520*/  FMUL.FTZ R51, R3.reuse, R87 ;  /* 0x0000005703337220 */ /* 0x040fe60000410000 */
[----:B------:R-:W-:Y:S01]  /*9530*/  MUFU.EX2 R163, R163 ;  /* 0x000000a300a37308 */ /* 0x000fe20000000800 */
[C---:B------:R-:W-:Y:S01]  /*9540*/  FMUL.FTZ R54, R3.reuse, R82 ;  /* 0x0000005203367220 */ /* 0x040fe20000410000 */
[C---:B------:R-:W-:Y:S01]  /*9550*/  FMUL.FTZ R55, R3.reuse, R83 ;  /* 0x0000005303377220 */ /* 0x040fe20000410000 */
[C---:B-1----:R-:W-:Y:S01]  /*9560*/  FMUL.FTZ R4, R132.reuse, R128 ;  /* 0x0000008084047220 */ /* 0x042fe20000410000 */
[----:B------:R-:W-:Y:S01]  /*9570*/  LDSM.16.MT88.4 R80, [R193+0x6800] ;  /* 0x00680000c150783b */ /* 0x000fe20000004200 */
[----:B------:R-:W-:Y:S01]  /*9580*/  FMUL.FTZ R5, R132, R129 ;  /* 0x0000008184057220 */ /* 0x000fe20000410000 */
[C---:B------:R-:W-:Y:S01]  /*9590*/  FMUL.FTZ R7, R3.reuse, R131 ;  /* 0x0000008303077220 */ /* 0x040fe20000410000 */
[C---:B---3--:R-:W-:Y:S03]  /*95a0*/  FMUL.FTZ R8, R2.reuse, R124 ;  /* 0x0000007c02087220 */ /* 0x048fe60000410000 */
[----:B------:R-:W1:Y:S01]  /*95b0*/  MUFU.EX2 R161, R161 ;  /* 0x000000a100a17308 */ /* 0x000e620000000800 */
[C---:B----4-:R-:W-:Y:S01]  /*95c0*/  FMUL.FTZ R6, R3.reuse, R130 ;  /* 0x0000008203067220 */ /* 0x050fe20000410000 */
[C---:B------:R-:W-:Y:S01]  /*95d0*/  FMUL.FTZ R12, R2.reuse, R120 ;  /* 0x00000078020c7220 */ /* 0x040fe20000410000 */
[C---:B------:R-:W-:Y:S01]  /*95e0*/  FMUL.FTZ R23, R3.reuse, R115 ;  /* 0x0000007303177220 */ /* 0x040fe20000410000 */
[----:B------:R-:W-:Y:S01]  /*95f0*/  LDSM.16.MT88.4 R84, [R192+0x6800] ;  /* 0x00680000c054783b */ /* 0x000fe20000004200 */
[C---:B------:R-:W-:Y:S01]  /*9600*/  FMUL.FTZ R28, R2.reuse, R104 ;  /* 0x00000068021c7220 */ /* 0x040fe20000410000 */
[----:B------:R-:W-:Y:S01]  /*9610*/  FMUL.FTZ R29, R2, R105 ;  /* 0x00000069021d7220 */ /* 0x000fe20000410000 */
[----:B-----5:R-:W-:Y:S03]  /*9620*/  FMUL.FTZ R31, R0, R107 ;  /* 0x0000006b001f7220 */ /* 0x020fe60000410000 */
[----:B------:R-:W2:Y:S01]  /*9630*/  MUFU.EX2 R153, R153 ;  /* 0x0000009900997308 */ /* 0x000ea20000000800 */
[C---:B------:R-:W-:Y:S01]  /*9640*/  FMUL.FTZ R38, R3.reuse, R98 ;  /* 0x0000006203267220 */ /* 0x040fe20000410000 */
[----:B------:R-:W-:Y:S01]  /*9650*/  FMUL.FTZ R39, R3, R99 ;  /* 0x0000006303277220 */ /* 0x000fe20000410000 */
[C---:B------:R-:W-:Y:S01]  /*9660*/  FMUL.FTZ R44, R2.reuse, R88 ;  /* 0x00000058022c7220 */ /* 0x040fe20000410000 */
[----:B------:R-:W-:Y:S01]  /*9670*/  LDSM.16.MT88.4 R100, [R194+0x7800] ;  /* 0x00780000c264783b */ /* 0x000fe20000004200 */
[----:B------:R-:W-:Y:S01]  /*9680*/  FMUL.FTZ R45, R2, R89 ;  /* 0x00000059022d7220 */ /* 0x000fe20000410000 */
[C---:B------:R-:W-:Y:S01]  /*9690*/  FMUL.FTZ R46, R0.reuse, R90 ;  /* 0x0000005a002e7220 */ /* 0x040fe20000410000 */
[----:B------:R-:W-:Y:S03]  /*96a0*/  FMUL.FTZ R47, R0, R91 ;  /* 0x0000005b002f7220 */ /* 0x000fe60000410000 */
[----:B------:R-:W-:Y:S01]  /*96b0*/  MUFU.EX2 R151, R151 ;  /* 0x0000009700977308 */ /* 0x000fe20000000800 */
[----:B-1----:R-:W-:Y:S01]  /*96c0*/  F2FP.F16.F32.PACK_AB R128, R161, R163 ;  /* 0x000000a3a180723e */ /* 0x002fe200000000ff */
[C---:B------:R-:W-:Y:S01]  /*96d0*/  FMUL.FTZ R60, R2.reuse, R72 ;  /* 0x00000048023c7220 */ /* 0x040fe20000410000 */
[----:B------:R-:W-:Y:S01]  /*96e0*/  FMUL.FTZ R61, R2, R73 ;  /* 0x00000049023d7220 */ /* 0x000fe20000410000 */
[C---:B------:R-:W-:Y:S01]  /*96f0*/  FMUL.FTZ R62, R0.reuse, R74 ;  /* 0x0000004a003e7220 */ /* 0x040fe20000410000 */
[----:B------:R-:W-:Y:S01]  /*9700*/  FMUL.FTZ R63, R0, R75 ;  /* 0x0000004b003f7220 */ /* 0x000fe20000410000 */
[C---:B------:R-:W-:Y:S01]  /*9710*/  FMUL.FTZ R66, R3.reuse, R70 ;  /* 0x0000004603427220 */ /* 0x040fe20000410000 */
[----:B------:R-:W-:Y:S03]  /*9720*/  FMUL.FTZ R67, R3, R71 ;  /* 0x0000004703437220 */ /* 0x000fe60000410000 */
[----:B------:R-:W-:Y:S01]  /*9730*/  MUFU.EX2 R158, R158 ;  /* 0x0000009e009e7308 */ /* 0x000fe20000000800 */
[----:B--2---:R-:W-:Y:S01]  /*9740*/  F2FP.F16.F32.PACK_AB R68, R153, R154 ;  /* 0x0000009a9944723e */ /* 0x004fe200000000ff */
        /* <DEDUP_REMOVED lines=8> */
[----:B------:R-:W-:Y:S01]  /*97d0*/  FMUL.FTZ R15, R0, R123 ;  /* 0x0000007b000f7220 */ /* 0x000fe20000410000 */
[----:B------:R-:W-:Y:S01]  /*97e0*/  FFMA.FTZ R147, R22, UR4, -R227 ;  /* 0x0000000416937c23 */ /* 0x000fe200080108e3 */
[----:B------:R-:W-:Y:S01]  /*97f0*/  FMUL.FTZ R22, R3, R114 ;  /* 0x0000007203167220 */ /* 0x000fe20000410000 */
[----:B------:R-:W-:Y:S01]  /*9800*/  FFMA.FTZ R152, R21, UR4, -R237 ;  /* 0x0000000415987c23 */ /* 0x000fe200080108ed */
[----:B------:R-:W-:Y:S01]  /*9810*/  FMUL.FTZ R21, R132, R113 ;  /* 0x0000007184157220 */ /* 0x000fe20000410000 */
[--C-:B------:R-:W-:Y:S03]  /*9820*/  FFMA.FTZ R145, R30, UR4, -R227.reuse ;  /* 0x000000041e917c23 */ /* 0x100fe600080108e3 */
[----:B------:R-:W1:Y:S01]  /*9830*/  MUFU.EX2 R150, R150 ;  /* 0x0000009600967308 */ /* 0x000e620000000800 */
[----:B------:R-:W-:Y:S01]  /*9840*/  FMUL.FTZ R175, R134, UR4 ;  /* 0x0000000486af7c20 */ /* 0x000fe20008410000 */
[----:B------:R-:W-:Y:S01]  /*9850*/  FMUL.FTZ R30, R0, R106 ;  /* 0x0000006a001e7220 */ /* 0x000fe20000410000 */
[----:B------:R-:W-:Y:S01]  /*9860*/  FFMA.FTZ R183, R186, UR4, -R227 ;  /* 0x00000004bab77c23 */ /* 0x000fe200080108e3 */
[--C-:B------:R-:W-:Y:S01]  /*9870*/  FFMA.FTZ R172, R246, UR4, -R237.reuse ;  /* 0x00000004f6ac7c23 */ /* 0x100fe200080108ed */
[----:B------:R-:W-:Y:S01]  /*9880*/  FFMA.FTZ R173, R244, UR4, -R237 ;  /* 0x00000004f4ad7c23 */ /* 0x000fe200080108ed */
[----:B------:R-:W-:Y:S01]  /*9890*/  FFMA.FTZ R174, R242, UR4, -R227 ;  /* 0x00000004f2ae7c23 */ /* 0x000fe200080108e3 */
[----:B------:R-:W-:Y:S03]  /*98a0*/  FFMA.FTZ R186, R240, UR4, -R237 ;  /* 0x00000004f0ba7c23 */ /* 0x000fe600080108ed */
[----:B------:R-:W-:Y:S01]  /*98b0*/  MUFU.EX2 R156, R156 ;  /* 0x0000009c009c7308 */ /* 0x000fe20000000800 */
[----:B------:R-:W-:Y:S01]  /*98c0*/  FSETP.NEU.FTZ.AND P1, PT, R134, -INF , PT ;  /* 0xff8000008600780b */ /* 0x000fe20003f3d000 */
[----:B------:R-:W-:Y:S01]  /*98d0*/  FMUL.FTZ R168, R133, UR4 ;  /* 0x0000000485a87c20 */ /* 0x000fe20008410000 */
[----:B------:R-:W-:Y:S01]  /*98e0*/  FFMA.FTZ R234, R234, UR4, -R227 ;  /* 0x00000004eaea7c23 */ /* 0x000fe200080108e3 */
[----:B------:R-:W-:Y:S01]  /*98f0*/  FFMA.FTZ R216, R216, UR4, -R237 ;  /* 0x00000004d8d87c23 */ /* 0x000fe200080108ed */
[----:B------:R-:W-:Y:S01]  /*9900*/  FSEL R175, R175, RZ, P1 ;  /* 0x000000ffafaf7208 */ /* 0x000fe20000800000 */
[----:B------:R-:W-:Y:S01]  /*9910*/  FFMA.FTZ R184, R184, UR4, -R227 ;  /* 0x00000004b8b87c23 */ /* 0x000fe200080108e3 */
[----:B------:R-:W-:Y:S03]  /*9920*/  FSETP.NEU.FTZ.AND P1, PT, R133, -INF , PT ;  /* 0xff8000008500780b */ /* 0x000fe60003f3d000 */
[----:B------:R-:W2:Y:S01]  /*9930*/  MUFU.EX2 R155, R155 ;  /* 0x0000009b009b7308 */ /* 0x000ea20000000800 */
[----:B-1----:R-:W-:Y:S01]  /*9940*/  F2FP.F16.F32.PACK_AB R129, R150, R160 ;  /* 0x000000a09681723e */ /* 0x002fe200000000ff */
[--C-:B------:R-:W-:Y:S01]  /*9950*/  FFMA.FTZ R143, R10, UR4, -R175.reuse ;  /* 0x000000040a8f7c23 */ /* 0x100fe200080108af */
[----:B------:R-:W-:Y:S01]  /*9960*/  FSEL R168, R168, RZ, P1 ;  /* 0x000000ffa8a87208 */ /* 0x000fe20000800000 */
[----:B------:R-:W-:Y:S01]  /*9970*/  FMUL.FTZ R10, R0, R126 ;  /* 0x0000007e000a7220 */ /* 0x000fe20000410000 */
[--C-:B------:R-:W-:Y:S01]  /*9980*/  FFMA.FTZ R142, R14, UR4, -R175.reuse ;  /* 0x000000040e8e7c23 */ /* 0x100fe200080108af */
[C---:B------:R-:W-:Y:S01]  /*9990*/  FMUL.FTZ R14, R0.reuse, R122 ;  /* 0x0000007a000e7220 */ /* 0x040fe20000410000 */
[--C-:B------:R-:W-:Y:S03]  /*99a0*/  FFMA.FTZ R162, R243, UR4, -R175.reuse ;  /* 0x00000004f3a27c23 */ /* 0x100fe600080108af */
[----:B------:R-:W-:Y:S01]  /*99b0*/  MUFU.EX2 R149, R149 ;  /* 0x0000009500957308 */ /* 0x000fe20000000800 */
[--C-:B------:R-:W-:Y:S01]  /*99c0*/  FFMA.FTZ R141, R11, UR4, -R168.reuse ;  /* 0x000000040b8d7c23 */ /* 0x100fe200080108a8 */
[----:B------:R-:W-:Y:S01]  /*99d0*/  FMUL.FTZ R11, R0, R127 ;  /* 0x0000007f000b7220 */ /* 0x000fe20000410000 */
[--C-:B------:R-:W-:Y:S01]  /*99e0*/  FFMA.FTZ R140, R9, UR4, -R168.reuse ;  /* 0x00000004098c7c23 */ /* 0x100fe200080108a8 */
[C---:B------:R-:W-:Y:S01]  /*99f0*/  FMUL.FTZ R9, R2.reuse, R125 ;  /* 0x0000007d02097220 */ /* 0x040fe20000410000 */
[--C-:B------:R-:W-:Y:S01]  /*9a00*/  FFMA.FTZ R139, R13, UR4, -R168.reuse ;  /* 0x000000040d8b7c23 */ /* 0x100fe200080108a8 */
[----:B------:R-:W-:Y:S01]  /*9a10*/  FMUL.FTZ R13, R2, R121 ;  /* 0x00000079020d7220 */ /* 0x000fe20000410000 */
[--C-:B------:R-:W-:Y:S03]  /*9a20*/  FFMA.FTZ R165, R252, UR4, -R175.reuse ;  /* 0x00000004fca57c23 */ /* 0x100fe600080108af */
[----:B------:R-:W1:Y:S01]  /*9a30*/  MUFU.EX2 R148, R148 ;  /* 0x0000009400947308 */ /* 0x000e620000000800 */
[--C-:B------:R-:W-:Y:S01]  /*9a40*/  FFMA.FTZ R159, R166, UR4, -R175.reuse ;  /* 0x00000004a69f7c23 */ /* 0x100fe200080108af */
[--C-:B------:R-:W-:Y:S01]  /*9a50*/  FFMA.FTZ R144, R247, UR4, -R175.reuse ;  /* 0x00000004f7907c23 */ /* 0x100fe200080108af */
[--C-:B------:R-:W-:Y:S01]  /*9a60*/  FFMA.FTZ R157, R245, UR4, -R168.reuse ;  /* 0x00000004f59d7c23 */ /* 0x100fe200080108a8 */
[----:B--2---:R-:W-:Y:S01]  /*9a70*/  F2FP.F16.F32.PACK_AB R130, R155, R156 ;  /* 0x0000009c9b82723e */ /* 0x004fe200000000ff */
        /* <DEDUP_REMOVED lines=8> */
[----:B------:R-:W-:Y:S01]  /*9b00*/  FFMA.FTZ R235, R236, UR4, -R227 ;  /* 0x00000004eceb7c23 */ /* 0x000fe200080108e3 */
[--C-:B------:R-:W-:Y:S01]  /*9b10*/  FFMA.FTZ R239, R230, UR4, -R175.reuse ;  /* 0x00000004e6ef7c23 */ /* 0x100fe200080108af */
[--C-:B------:R-:W-:Y:S03]  /*9b20*/  FFMA.FTZ R230, R231, UR4, -R168.reuse ;  /* 0x00000004e7e67c23 */ /* 0x100fe600080108a8 */
[----:B------:R-:W2:Y:S01]  /*9b30*/  MUFU.EX2 R144, R144 ;  /* 0x0000009000907308 */ /* 0x000ea20000000800 */
[----:B-1----:R-:W-:Y:S01]  /*9b40*/  F2FP.F16.F32.PACK_AB R131, R148, R149 ;  /* 0x000000959483723e */ /* 0x002fe200000000ff */
[--C-:B------:R-:W-:Y:S01]  /*9b50*/  FFMA.FTZ R231, R222, UR4, -R175.reuse ;  /* 0x00000004dee77c23 */ /* 0x100fe200080108af */
[--C-:B------:R-:W-:Y:S01]  /*9b60*/  FFMA.FTZ R232, R232, UR4, -R175.reuse ;  /* 0x00000004e8e87c23 */ /* 0x100fe200080108af */
[--C-:B------:R-:W-:Y:S01]  /*9b70*/  FFMA.FTZ R229, R229, UR4, -R168.reuse ;  /* 0x00000004e5e57c23 */ /* 0x100fe200080108a8 */
[----:B------:R-:W-:Y:S01]  /*9b80*/  FFMA.FTZ R226, R226, UR4, -R175 ;  /* 0x00000004e2e27c23 */ /* 0x000fe200080108af */
[--C-:B------:R-:W-:Y:S01]  /*9b90*/  FFMA.FTZ R187, R187, UR4, -R168.reuse ;  /* 0x00000004bbbb7c23 */ /* 0x100fe200080108a8 */
[--C-:B------:R-:W-:Y:S03]  /*9ba0*/  FFMA.FTZ R222, R223, UR4, -R168.reuse ;  /* 0x00000004dfde7c23 */ /* 0x100fe600080108a8 */
[----:B------:R-:W-:Y:S01]  /*9bb0*/  MUFU.EX2 R157, R157 ;  /* 0x0000009d009d7308 */ /* 0x000fe20000000800 */
[-C--:B------:R-:W-:Y:S05]  /*9bc0*/  HMMA.16816.F32 R4, R128, R24.reuse, R4 ;  /* 0x000000188004723c */ /* 0x080fea0000001804 */
[----:B------:R-:W-:Y:S01]  /*9bd0*/  FFMA.FTZ R241, R218, UR4, -R227 ;  /* 0x00000004daf17c23 */ /* 0x000fe200080108e3 */
[--C-:B------:R-:W-:Y:S03]  /*9be0*/  FFMA.FTZ R223, R224, UR4, -R237.reuse ;  /* 0x00000004e0df7c23 */ /* 0x100fe600080108ed */
[----:B------:R-:W1:Y:S02]  /*9bf0*/  MUFU.EX2 R141, R141 ;  /* 0x0000008d008d7308 */ /* 0x000e640000000800 */
[----:B--2---:R-:W-:Y:S01]  /*9c00*/  F2FP.F16.F32.PACK_AB R124, R144, R159 ;  /* 0x0000009f907c723e */ /* 0x004fe200000000ff */
[--C-:B------:R-:W-:Y:S01]  /*9c10*/  FFMA.FTZ R218, R233, UR4, -R237.reuse ;  /* 0x00000004e9da7c23 */ /* 0x100fe200080108ed */
[----:B------:R-:W-:Y:S01]  /*9c20*/  FFMA.FTZ R237, R228, UR4, -R237 ;  /* 0x00000004e4ed7c23 */ /* 0x000fe200080108ed */
[--C-:B------:R-:W-:Y:S01]  /*9c30*/  FFMA.FTZ R185, R185, UR4, -R227.reuse ;  /* 0x00000004b9b97c23 */ /* 0x100fe200080108e3 */
[----:B------:R-:W-:Y:S04]  /*9c40*/  FFMA.FTZ R227, R182, UR4, -R227 ;  /* 0x00000004b6e37c23 */ /* 0x000fe800080108e3 */
[----:B------:R-:W-:Y:S01]  /*9c50*/  MUFU.EX2 R143, R143 ;  /* 0x0000008f008f7308 */ /* 0x000fe20000000800 */
[--C-:B------:R-:W-:Y:S01]  /*9c60*/  FFMA.FTZ R224, R177, UR4, -R168.reuse ;  /* 0x00000004b1e07c23 */ /* 0x100fe200080108a8 */
[--C-:B------:R-:W-:Y:S01]  /*9c70*/  FFMA.FTZ R181, R181, UR4, -R175.reuse ;  /* 0x00000004b5b57c23 */ /* 0x100fe200080108af */
[--C-:B------:R-:W-:Y:S01]  /*9c80*/  FFMA.FTZ R180, R180, UR4, -R175.reuse ;  /* 0x00000004b4b47c23 */ /* 0x100fe200080108af */
[--C-:B------:R-:W-:Y:S01]  /*9c90*/  FFMA.FTZ R179, R179, UR4, -R168.reuse ;  /* 0x00000004b3b37c23 */ /* 0x100fe200080108a8 */
[--C-:B------:R-:W-:Y:S01]  /*9ca0*/  FFMA.FTZ R177, R178, UR4, -R175.reuse ;  /* 0x00000004b2b17c23 */ /* 0x100fe200080108af */
[--C-:B------:R-:W-:Y:S01]  /*9cb0*/  FFMA.FTZ R138, R138, UR4, -R168.reuse ;  /* 0x000000048a8a7c23 */ /* 0x100fe200080108a8 */
[----:B------:R-:W-:Y:S03]  /*9cc0*/  FFMA.FTZ R175, R176, UR4, -R175 ;  /* 0x00000004b0af7c23 */ /* 0x000fe600080108af */
[----:B------:R-:W2:Y:S01]  /*9cd0*/  MUFU.EX2 R142, R142 ;  /* 0x0000008e008e7308 */ /* 0x000ea20000000800 */
[----:B-1----:R-:W-:Y:S01]  /*9ce0*/  F2FP.F16.F32.PACK_AB R125, R141, R157 ;  /* 0x0000009d8d7d723e */ /* 0x002fe200000000ff */
[----:B------:R-:W-:Y:S01]  /*9cf0*/  FFMA.FTZ R168, R137, UR4, -R168 ;  /* 0x0000000489a87c23 */ /* 0x000fe200080108a8 */
[----:B------:R-:W-:Y:S01]  /*9d00*/  FFMA.FTZ R163, R132, R219, R163 ;  /* 0x000000db84a37223 */ /* 0x000fe200000100a3 */
[----:B------:R-:W-:Y:S01]  /*9d10*/  FFMA.FTZ R160, R3, R214, R160 ;  /* 0x000000d603a07223 */ /* 0x000fe200000100a0 */
[----:B------:R-:W-:Y:S01]  /*9d20*/  MOV R3, R134 ;  /* 0x0000008600037202 */ /* 0x000fe20000000f00 */
[----:B------:R-:W-:Y:S01]  /*9d30*/  FFMA.FTZ R159, R2, R217, R159 ;  /* 0x000000d9029f7223 */ /* 0x000fe2000001009f */
[----:B------:R-:W-:Y:S03]  /*9d40*/  FFMA.FTZ R157, R0, R215, R157 ;  /* 0x000000d7009d7223 */ /* 0x000fe6000001009d */
[----:B------:R-:W-:Y:S01]  /*9d50*/  MUFU.EX2 R140, R140 ;  /* 0x0000008c008c7308 */ /* 0x000fe20000000800 */
[----:B------:R-:W-:Y:S01]  /*9d60*/  FADD.FTZ R163, R161, R163 ;  /* 0x000000a3a1a37221 */ /* 0x000fe20000010000 */
[----:B------:R-:W-:Y:S01]  /*9d70*/  FADD.FTZ R160, R150, R160 ;  /* 0x000000a096a07221 */ /* 0x000fe20000010000 */
[----:B------:R-:W-:Y:S01]  /*9d80*/  FADD.FTZ R144, R144, R159 ;  /* 0x0000009f90907221 */ /* 0x000fe20000010000 */
[----:B------:R-:W-:Y:S01]  /*9d90*/  FADD.FTZ R157, R141, R157 ;  /* 0x0000009d8d9d7221 */ /* 0x000fe20000010000 */
[----:B------:R-:W-:Y:S01]  /*9da0*/  FADD.FTZ R156, R156, R163 ;  /* 0x000000a39c9c7221 */ /* 0x000fe20000010000 */
[----:B------:R-:W-:Y:S04]  /*9db0*/  FADD.FTZ R149, R149, R160 ;  /* 0x000000a095957221 */ /* 0x000fe80000010000 */
[----:B------:R-:W1:Y:S01]  /*9dc0*/  MUFU.EX2 R139, R139 ;  /* 0x0000008b008b7308 */ /* 0x000e620000000800 */
[----:B--2---:R-:W-:Y:S01]  /*9dd0*/  F2FP.F16.F32.PACK_AB R126, R142, R143 ;  /* 0x0000008f8e7e723e */ /* 0x004fe200000000ff */
[----:B------:R-:W-:Y:S01]  /*9de0*/  FADD.FTZ R143, R143, R144 ;  /* 0x000000908f8f7221 */ /* 0x000fe20000010000 */
[----:B------:R-:W-:Y:S01]  /*9df0*/  FADD.FTZ R155, R155, R156 ;  /* 0x0000009c9b9b7221 */ /* 0x000fe20000010000 */
[----:B------:R-:W-:Y:S02]  /*9e00*/  FADD.FTZ R148, R148, R149 ;  /* 0x0000009594947221 */ /* 0x000fe40000010000 */
[----:B------:R-:W-:Y:S01]  /*9e10*/  FADD.FTZ R143, R142, R143 ;  /* 0x0000008f8e8f7221 */ /* 0x000fe20000010000 */
[----:B------:R-:W-:Y:S03]  /*9e20*/  FADD.FTZ R154, R154, R155 ;  /* 0x0000009b9a9a7221 */ /* 0x000fe60000010000 */
[----:B------:R-:W-:Y:S01]  /*9e30*/  MUFU.EX2 R147, R147 ;  /* 0x0000009300937308 */ /* 0x000fe20000000800 */
[----:B------:R-:W-:Y:S09]  /*9e40*/  FADD.FTZ R153, R153, R154 ;  /* 0x0000009a99997221 */ /* 0x000ff20000010000 */
[----:B------:R-:W2:Y:S01]  /*9e50*/  MUFU.EX2 R146, R146 ;  /* 0x0000009200927308 */ /* 0x000ea20000000800 */
[C---:B-1----:R-:W-:Y:S01]  /*9e60*/  F2FP.F16.F32.PACK_AB R127, R139.reuse, R140 ;  /* 0x0000008c8b7f723e */ /* 0x042fe200000000ff */
[----:B------:R-:W-:Y:S04]  /*9e70*/  FADD.FTZ R140, R140, R157 ;  /* 0x0000009d8c8c7221 */ /* 0x000fe80000010000 */
[----:B------:R-:W-:Y:S02]  /*9e80*/  FADD.FTZ R139, R139, R140 ;  /* 0x0000008c8b8b7221 */ /* 0x000fe40000010000 */
[C---:B------:R-:W-:Y:S02]  /*9e90*/  HMMA.16816.F32 R8, R124.reuse, R24, R8 ;  /* 0x000000187c08723c */ /* 0x040fe40000001808 */
[----:B------:R-:W1:Y:S04]  /*9ea0*/  MUFU.EX2 R152, R152 ;  /* 0x0000009800987308 */ /* 0x000e680000000800 */
[-C--:B------:R-:W-:Y:S06]  /*9eb0*/  HMMA.16816.F32 R12, R124, R26.reuse, R12 ;  /* 0x0000001a7c0c723c */ /* 0x080fec000000180c */
[----:B------:R-:W3:Y:S01]  /*9ec0*/  MUFU.EX2 R145, R145 ;  /* 0x0000009100917308 */ /* 0x000ee20000000800 */
[C---:B------:R-:W-:Y:S01]  /*9ed0*/  FMUL.FTZ R24, R2.reuse, R108 ;  /* 0x0000006c02187220 */ /* 0x040fe20000410000 */
[C---:B------:R-:W-:Y:S04]  /*9ee0*/  HMMA.16816.F32 R16, R128.reuse, R26, R16 ;  /* 0x0000001a8010723c */ /* 0x040fe80000001810 */
[----:B------:R-:W-:Y:S02]  /*9ef0*/  FMUL.FTZ R25, R2, R109 ;  /* 0x0000006d02197220 */ /* 0x000fe40000410000 */
[-C--:B------:R-:W-:Y:S02]  /*9f00*/  HMMA.16816.F32 R20, R128, R40.reuse, R20 ;  /* 0x000000288014723c */ /* 0x080fe40000001814 */
[----:B------:R-:W-:Y:S03]  /*9f10*/  MUFU.EX2 R162, R162 ;  /* 0x000000a200a27308 */ /* 0x000fe60000000800 */
[C---:B------:R-:W-:Y:S01]  /*9f20*/  FMUL.FTZ R26, R0.reuse, R110 ;  /* 0x0000006e001a7220 */ /* 0x040fe20000410000 */
[----:B------:R-:W-:Y:S01]  /*9f30*/  FMUL.FTZ R27, R0, R111 ;  /* 0x0000006f001b7220 */ /* 0x000fe20000410000 */
[----:B--2---:R-:W-:Y:S01]  /*9f40*/  F2FP.F16.F32.PACK_AB R69, R146, R147 ;  /* 0x000000939245723e */ /* 0x004fe200000000ff */
[----:B------:R-:W2:Y:S04]  /*9f50*/  LDSM.16.MT88.4 R108, [R192+0x6000] ;  /* 0x00600000c06c783b */ /* 0x000ea80000004200 */
[----:B------:R-:W4:Y:S01]  /*9f60*/  MUFU.EX2 R165, R165 ;  /* 0x000000a500a57308 */ /* 0x000f220000000800 */
[----:B-1----:R-:W-:Y:S01]  /*9f70*/  F2FP.F16.F32.PACK_AB R70, R151, R152 ;  /* 0x000000989746723e */ /* 0x002fe200000000ff */
[----:B------:R-:W-:Y:S01]  /*9f80*/  FADD.FTZ R147, R147, R148 ;  /* 0x0000009493937221 */ /* 0x000fe20000010000 */
[C---:B------:R-:W-:Y:S04]  /*9f90*/  HMMA.16816.F32 R24, R124.reuse, R40, R24 ;  /* 0x000000287c18723c */ /* 0x040fe80000001818 */
[----:B---3--:R-:W-:Y:S03]  /*9fa0*/  F2FP.F16.F32.PACK_AB R71, R158, R145 ;  /* 0x000000919e47723e */ /* 0x008fe600000000ff */
[----:B------:R-:W-:Y:S01]  /*9fb0*/  MUFU.EX2 R164, R164 ;  /* 0x000000a400a47308 */ /* 0x000fe20000000800 */
[-C--:B------:R-:W-:Y:S03]  /*9fc0*/  HMMA.16816.F32 R28, R124, R42.reuse, R28 ;  /* 0x0000002a7c1c723c */ /* 0x080fe6000000181c */
[C---:B------:R-:W-:Y:S03]  /*9fd0*/  FMUL.FTZ R40, R2.reuse, R92 ;  /* 0x0000005c02287220 */ /* 0x040fe60000410000 */
[C---:B------:R-:W-:Y:S03]  /*9fe0*/  HMMA.16816.F32 R32, R128.reuse, R42, R32 ;  /* 0x0000002a8020723c */ /* 0x040fe60000001820 */
[----:B------:R-:W1:Y:S02]  /*9ff0*/  MUFU.EX2 R167, R167 ;  /* 0x000000a700a77308 */ /* 0x000e640000000800 */
[----:B------:R-:W-:Y:S01]  /*a000*/  FMUL.FTZ R41, R2, R93 ;  /* 0x0000005d02297220 */ /* 0x000fe20000410000 */
[-C--:B------:R-:W-:Y:S07]  /*a010*/  HMMA.16816.F32 R36, R128, R56.reuse, R36 ;  /* 0x000000388024723c */ /* 0x080fee0000001824 */
[----:B------:R-:W-:Y:S01]  /*a020*/  MUFU.EX2 R166, R166 ;  /* 0x000000a600a67308 */ /* 0x000fe20000000800 */
[C---:B------:R-:W-:Y:S03]  /*a030*/  FMUL.FTZ R42, R0.reuse, R94 ;  /* 0x0000005e002a7220 */ /* 0x040fe60000410000 */
[----:B------:R-:W-:Y:S01]  /*a040*/  FMUL.FTZ R43, R0, R95 ;  /* 0x0000005f002b7220 */ /* 0x000fe20000410000 */
[----:B----4-:R-:W-:Y:S01]  /*a050*/  F2FP.F16.F32.PACK_AB R72, R165, R162 ;  /* 0x000000a2a548723e */ /* 0x010fe200000000ff */
[----:B------:R-:W3:Y:S04]  /*a060*/  LDSM.16.MT88.4 R92, [R195+0x6800] ;  /* 0x00680000c35c783b */ /* 0x000ee80000004200 */
[----:B------:R-:W4:Y:S01]  /*a070*/  MUFU.EX2 R169, R169 ;  /* 0x000000a900a97308 */ /* 0x000f220000000800 */
[----:B-1----:R-:W-:Y:S01]  /*a080*/  F2FP.F16.F32.PACK_AB R73, R167, R164 ;  /* 0x000000a4a749723e */ /* 0x002fe200000000ff */
[C---:B------:R-:W-:Y:S04]  /*a090*/  HMMA.16816.F32 R40, R124.reuse, R56, R40 ;  /* 0x000000387c28723c */ /* 0x040fe80000001828 */
[----:B------:R-:W-:Y:S01]  /*a0a0*/  FADD.FTZ R162, R162, R143 ;  /* 0x0000008fa2a27221 */ /* 0x000fe20000010000 */
[----:B------:R-:W-:Y:S01]  /*a0b0*/  FADD.FTZ R164, R164, R139 ;  /* 0x0000008ba4a47221 */ /* 0x000fe20000010000 */
[-C--:B------:R-:W-:Y:S02]  /*a0c0*/  HMMA.16816.F32 R44, R124, R58.reuse, R44 ;  /* 0x0000003a7c2c723c */ /* 0x080fe4000000182c */
[----:B------:R-:W-:Y:S03]  /*a0d0*/  MUFU.EX2 R170, R170 ;  /* 0x000000aa00aa7308 */ /* 0x000fe60000000800 */
[C---:B------:R-:W-:Y:S01]  /*a0e0*/  FMUL.FTZ R56, R2.reuse, R76 ;  /* 0x0000004c02387220 */ /* 0x040fe20000410000 */
[C---:B------:R-:W-:Y:S06]  /*a0f0*/  HMMA.16816.F32 R48, R128.reuse, R58, R48 ;  /* 0x0000003a8030723c */ /* 0x040fec0000001830 */
[----:B------:R-:W1:Y:S01]  /*a100*/  MUFU.EX2 R171, R171 ;  /* 0x000000ab00ab7308 */ /* 0x000e620000000800 */
[----:B------:R-:W-:Y:S01]  /*a110*/  FMUL.FTZ R57, R2, R77 ;  /* 0x0000004d02397220 */ /* 0x000fe20000410000 */
[-C--:B--2---:R-:W-:Y:S03]  /*a120*/  HMMA.16816.F32 R52, R128, R108.reuse, R52 ;  /* 0x0000006c8034723c */ /* 0x084fe60000001834 */
[C---:B------:R-:W-:Y:S01]  /*a130*/  FMUL.FTZ R58, R0.reuse, R78 ;  /* 0x0000004e003a7220 */ /* 0x040fe20000410000 */
[----:B------:R-:W-:Y:S01]  /*a140*/  FMUL.FTZ R59, R0, R79 ;  /* 0x0000004f003b7220 */ /* 0x000fe20000410000 */
[----:B----4-:R-:W-:Y:S01]  /*a150*/  F2FP.F16.F32.PACK_AB R74, R169, R166 ;  /* 0x000000a6a94a723e */ /* 0x010fe200000000ff */
[----:B------:R-:W2:Y:S02]  /*a160*/  LDSM.16.MT88.4 R76, [R194+0x6800] ;  /* 0x00680000c24c783b */ /* 0x000ea40000004200 */
[----:B------:R-:W-:Y:S03]  /*a170*/  MUFU.EX2 R172, R172 ;  /* 0x000000ac00ac7308 */ /* 0x000fe60000000800 */
[----:B------:R-:W-:Y:S01]  /*a180*/  FADD.FTZ R146, R146, R147 ;  /* 0x0000009392927221 */ /* 0x000fe20000010000 */
[----:B------:R-:W-:Y:S01]  /*a190*/  MOV R0, R133 ;  /* 0x0000008500007202 */ /* 0x000fe20000000f00 */
[C---:B------:R-:W-:Y:S04]  /*a1a0*/  HMMA.16816.F32 R56, R124.reuse, R108, R56 ;  /* 0x0000006c7c38723c */ /* 0x040fe80000001838 */
[----:B-1----:R-:W-:Y:S01]  /*a1b0*/  F2FP.F16.F32.PACK_AB R75, R171, R170 ;  /* 0x000000aaab4b723e */ /* 0x002fe200000000ff */
[----:B------:R-:W1:Y:S01]  /*a1c0*/  MUFU.EX2 R173, R173 ;  /* 0x000000ad00ad7308 */ /* 0x000e620000000800 */
[-C--:B------:R-:W-:Y:S05]  /*a1d0*/  HMMA.16816.F32 R60, R124, R110.reuse, R60 ;  /* 0x0000006e7c3c723c */ /* 0x080fea000000183c */
[----:B------:R-:W-:Y:S01]  /*a1e0*/  MOV R2, R135 ;  /* 0x0000008700027202 */ /* 0x000fe20000000f00 */
[----:B------:R-:W-:Y:S03]  /*a1f0*/  HMMA.16816.F32 R64, R128, R110, R64 ;  /* 0x0000006e8040723c */ /* 0x000fe60000001840 */
[----:B------:R-:W-:Y:S02]  /*a200*/  MUFU.EX2 R174, R174 ;  /* 0x000000ae00ae7308 */ /* 0x000fe40000000800 */
[----:B------:R-:W-:Y:S01]  /*a210*/  FADD.FTZ R165, R165, R162 ;  /* 0x000000a2a5a57221 */ /* 0x000fe20000010000 */
[-C--:B---3--:R-:W-:Y:S07]  /*a220*/  HMMA.16816.F32 R4, R68, R92.reuse, R4 ;  /* 0x0000005c4404723c */ /* 0x088fee0000001804 */
[----:B------:R-:W3:Y:S01]  /*a230*/  MUFU.EX2 R183, R183 ;  /* 0x000000b700b77308 */ /* 0x000ee20000000800 */
[----:B------:R-:W-:Y:S01]  /*a240*/  FADD.FTZ R167, R167, R164 ;  /* 0x000000a4a7a77221 */ /* 0x000fe20000010000 */
[C---:B------:R-:W-:Y:S08]  /*a250*/  HMMA.16816.F32 R8, R72.reuse, R92, R8 ;  /* 0x0000005c4808723c */ /* 0x040ff00000001808 */
[----:B------:R-:W-:Y:S01]  /*a260*/  MUFU.EX2 R186, R186 ;  /* 0x000000ba00ba7308 */ /* 0x000fe20000000800 */
[-C--:B------:R-:W-:Y:S03]  /*a270*/  HMMA.16816.F32 R12, R72, R94.reuse, R12 ;  /* 0x0000005e480c723c */ /* 0x080fe6000000180c */
[----:B------:R-:W-:Y:S03]  /*a280*/  FADD.FTZ R152, R152, R153 ;  /* 0x0000009998987221 */ /* 0x000fe60000010000 */
[C---:B------:R-:W-:Y:S03]  /*a290*/  HMMA.16816.F32 R16, R68.reuse, R94, R16 ;  /* 0x0000005e4410723c */ /* 0x040fe60000001810 */
[----:B------:R-:W4:Y:S02]  /*a2a0*/  MUFU.EX2 R225, R225 ;  /* 0x000000e100e17308 */ /* 0x000f240000000800 */
[----:B------:R-:W-:Y:S01]  /*a2b0*/  FADD.FTZ R145, R145, R146 ;  /* 0x0000009291917221 */ /* 0x000fe20000010000 */
[-C--:B--2---:R-:W-:Y:S07]  /*a2c0*/  HMMA.16816.F32 R20, R68, R76.reuse, R20 ;  /* 0x0000004c4414723c */ /* 0x084fee0000001814 */
[----:B------:R-:W-:Y:S01]  /*a2d0*/  MUFU.EX2 R235, R235 ;  /* 0x000000eb00eb7308 */ /* 0x000fe20000000800 */
[----:B------:R-:W-:Y:S01]  /*a2e0*/  FADD.FTZ R166, R166, R165 ;  /* 0x000000a5a6a67221 */ /* 0x000fe20000010000 */
[C---:B------:R-:W-:Y:S08]  /*a2f0*/  HMMA.16816.F32 R24, R72.reuse, R76, R24 ;  /* 0x0000004c4818723c */ /* 0x040ff00000001818 */
[----:B------:R-:W2:Y:S01]  /*a300*/  MUFU.EX2 R234, R234 ;  /* 0x000000ea00ea7308 */ /* 0x000ea20000000800 */
[-C--:B------:R-:W-:Y:S03]  /*a310*/  HMMA.16816.F32 R28, R72, R78.reuse, R28 ;  /* 0x0000004e481c723c */ /* 0x080fe6000000181c */
[----:B------:R-:W-:Y:S03]  /*a320*/  FADD.FTZ R170, R170, R167 ;  /* 0x000000a7aaaa7221 */ /* 0x000fe60000010000 */
[C---:B------:R-:W-:Y:S01]  /*a330*/  HMMA.16816.F32 R32, R68.reuse, R78, R32 ;  /* 0x0000004e4420723c */ /* 0x040fe20000001820 */
[----:B------:R-:W5:Y:S02]  /*a340*/  LDSM.16.MT88.4 R76, [R195+0x7000] ;  /* 0x00700000c34c783b */ /* 0x000f640000004200 */
[----:B------:R-:W-:Y:S02]  /*a350*/  MUFU.EX2 R232, R232 ;  /* 0x000000e800e87308 */ /* 0x000fe40000000800 */
[----:B------:R-:W-:Y:S01]  /*a360*/  FADD.FTZ R151, R151, R152 ;  /* 0x0000009897977221 */ /* 0x000fe20000010000 */
[-C--:B------:R-:W-:Y:S07]  /*a370*/  HMMA.16816.F32 R36, R68, R80.reuse, R36 ;  /* 0x000000504424723c */ /* 0x080fee0000001824 */
[----:B------:R-:W2:Y:S01]  /*a380*/  MUFU.EX2 R239, R239 ;  /* 0x000000ef00ef7308 */ /* 0x000ea20000000800 */
[----:B------:R-:W-:Y:S01]  /*a390*/  FADD.FTZ R145, R158, R145 ;  /* 0x000000919e917221 */ /* 0x000fe20000010000 */
[C---:B------:R-:W-:Y:S04]  /*a3a0*/  HMMA.16816.F32 R40, R72.reuse, R80, R40 ;  /* 0x000000504828723c */ /* 0x040fe80000001828 */
[----:B------:R-:W-:Y:S02]  /*a3b0*/  FADD.FTZ R169, R169, R166 ;  /* 0x000000a6a9a97221 */ /* 0x000fe40000010000 */
[-C--:B------:R-:W-:Y:S02]  /*a3c0*/  HMMA.16816.F32 R44, R72, R82.reuse, R44 ;  /* 0x00000052482c723c */ /* 0x080fe4000000182c */
[----:B------:R-:W-:Y:S03]  /*a3d0*/  MUFU.EX2 R229, R229 ;  /* 0x000000e500e57308 */ /* 0x000fe60000000800 */
[----:B------:R-:W-:Y:S01]  /*a3e0*/  FADD.FTZ R170, R171, R170 ;  /* 0x000000aaabaa7221 */ /* 0x000fe20000010000 */
[C---:B------:R-:W-:Y:S01]  /*a3f0*/  HMMA.16816.F32 R48, R68.reuse, R82, R48 ;  /* 0x000000524430723c */ /* 0x040fe20000001830 */
[----:B------:R-:W5:Y:S05]  /*a400*/  LDSM.16.MT88.4 R80, [R194+0x7000] ;  /* 0x00700000c250783b */ /* 0x000f6a0000004200 */
[----:B------:R-:W2:Y:S01]  /*a410*/  MUFU.EX2 R230, R230 ;  /* 0x000000e600e67308 */ /* 0x000ea20000000800 */
[----:B------:R-:W-:Y:S01]  /*a420*/  MOV R139, R136 ;  /* 0x00000088008b7202 */ /* 0x000fe20000000f00 */
[-C--:B------:R-:W-:Y:S08]  /*a430*/  HMMA.16816.F32 R52, R68, R84.reuse, R52 ;  /* 0x000000544434723c */ /* 0x080ff00000001834 */
[----:B------:R-:W-:Y:S01]  /*a440*/  MUFU.EX2 R226, R226 ;  /* 0x000000e200e27308 */ /* 0x000fe20000000800 */
[C---:B------:R-:W-:Y:S06]  /*a450*/  HMMA.16816.F32 R56, R72.reuse, R84, R56 ;  /* 0x000000544838723c */ /* 0x040fec0000001838 */
[-C--:B------:R-:W-:Y:S03]  /*a460*/  HMMA.16816.F32 R60, R72, R86.reuse, R60 ;  /* 0x00000056483c723c */ /* 0x080fe6000000183c */
[----:B------:R-:W5:Y:S03]  /*a470*/  MUFU.EX2 R231, R231 ;  /* 0x000000e700e77308 */ /* 0x000f660000000800 */
[----:B------:R-:W-:Y:S01]  /*a480*/  HMMA.16816.F32 R64, R68, R86, R64 ;  /* 0x000000564440723c */ /* 0x000fe20000001840 */
[----:B------:R-:W5:Y:S06]  /*a490*/  LDSM.16.MT88.4 R84, [R193+0x7000] ;  /* 0x00700000c154783b */ /* 0x000f6c0000004200 */
[----:B------:R-:W-:Y:S01]  /*a4a0*/  MUFU.EX2 R187, R187 ;  /* 0x000000bb00bb7308 */ /* 0x000fe20000000800 */
[----:B-1----:R-:W-:Y:S03]  /*a4b0*/  F2FP.F16.F32.PACK_AB R72, R173, R172 ;  /* 0x000000acad48723e */ /* 0x002fe600000000ff */
[----:B------:R-:W-:Y:S01]  /*a4c0*/  FADD.FTZ R172, R172, R151 ;  /* 0x00000097acac7221 */ /* 0x000fe20000010000 */
[----:B---3--:R-:W-:Y:S01]  /*a4d0*/  F2FP.F16.F32.PACK_AB R73, R183, R174 ;  /* 0x000000aeb749723e */ /* 0x008fe200000000ff */
[----:B------:R-:W-:Y:S04]  /*a4e0*/  FADD.FTZ R174, R174, R145 ;  /* 0x00000091aeae7221 */ /* 0x000fe80000010000 */
[----:B------:R-:W1:Y:S01]  /*a4f0*/  MUFU.EX2 R222, R222 ;  /* 0x000000de00de7308 */ /* 0x000e620000000800 */
[----:B----4-:R-:W-:Y:S01]  /*a500*/  F2FP.F16.F32.PACK_AB R74, R225, R186 ;  /* 0x000000bae14a723e */ /* 0x010fe200000000ff */
[----:B------:R-:W-:Y:S01]  /*a510*/  FADD.FTZ R173, R173, R172 ;  /* 0x000000acadad7221 */ /* 0x000fe20000010000 */
[----:B--2---:R-:W-:Y:S01]  /*a520*/  F2FP.F16.F32.PACK_AB R75, R234, R235 ;  /* 0x000000ebea4b723e */ /* 0x004fe200000000ff */
[----:B------:R-:W-:Y:S01]  /*a530*/  FADD.FTZ R174, R183, R174 ;  /* 0x000000aeb7ae7221 */ /* 0x000fe20000010000 */
[----:B------:R-:W-:Y:S01]  /*a540*/  F2FP.F16.F32.PACK_AB R68, R239, R232 ;  /* 0x000000e8ef44723e */ /* 0x000fe200000000ff */
[----:B------:R-:W-:Y:S01]  /*a550*/  FADD.FTZ R232, R232, R169 ;  /* 0x000000a9e8e87221 */ /* 0x000fe20000010000 */
[----:B------:R-:W-:Y:S03]  /*a560*/  F2FP.F16.F32.PACK_AB R69, R230, R229 ;  /* 0x000000e5e645723e */ /* 0x000fe600000000ff */
[----:B------:R-:W-:Y:S01]  /*a570*/  MUFU.EX2 R223, R223 ;  /* 0x000000df00df7308 */ /* 0x000fe20000000800 */
[----:B-----5:R-:W-:Y:S01]  /*a580*/  F2FP.F16.F32.PACK_AB R70, R231, R226 ;  /* 0x000000e2e746723e */ /* 0x020fe200000000ff */
[-C--:B------:R-:W-:Y:S05]  /*a590*/  HMMA.16816.F32 R4, R72, R76.reuse, R4 ;  /* 0x0000004c4804723c */ /* 0x080fea0000001804 */
[----:B------:R-:W-:Y:S03]  /*a5a0*/  FADD.FTZ R229, R229, R170 ;  /* 0x000000aae5e57221 */ /* 0x000fe60000010000 */
[----:B------:R-:W2:Y:S03]  /*a5b0*/  MUFU.EX2 R216, R216 ;  /* 0x000000d800d87308 */ /* 0x000ea60000000800 */
[----:B-1----:R-:W-:Y:S01]  /*a5c0*/  F2FP.F16.F32.PACK_AB R71, R222, R187 ;  /* 0x000000bbde47723e */ /* 0x002fe200000000ff */
[----:B------:R-:W-:Y:S01]  /*a5d0*/  FADD.FTZ R239, R239, R232 ;  /* 0x000000e8efef7221 */ /* 0x000fe20000010000 */
[----:B------:R-:W-:Y:S01]  /*a5e0*/  FADD.FTZ R230, R230, R229 ;  /* 0x000000e5e6e67221 */ /* 0x000fe20000010000 */
[----:B------:R-:W-:Y:S01]  /*a5f0*/  FADD.FTZ R186, R186, R173 ;  /* 0x000000adbaba7221 */ /* 0x000fe20000010000 */
[----:B------:R-:W-:Y:S03]  /*a600*/  FADD.FTZ R235, R235, R174 ;  /* 0x000000aeebeb7221 */ /* 0x000fe60000010000 */
[C---:B------:R-:W-:Y:S01]  /*a610*/  HMMA.16816.F32 R8, R68.reuse, R76, R8 ;  /* 0x0000004c4408723c */ /* 0x040fe20000001808 */
[----:B------:R-:W-:Y:S03]  /*a620*/  MUFU.EX2 R184, R184 ;  /* 0x000000b800b87308 */ /* 0x000fe60000000800 */
[----:B------:R-:W-:Y:S01]  /*a630*/  FADD.FTZ R226, R226, R239 ;  /* 0x000000efe2e27221 */ /* 0x000fe20000010000 */
[----:B------:R-:W-:Y:S01]  /*a640*/  FADD.FTZ R187, R187, R230 ;  /* 0x000000e6bbbb7221 */ /* 0x000fe20000010000 */
[-C--:B------:R-:W-:Y:S05]  /*a650*/  HMMA.16816.F32 R12, R68, R78.reuse, R12 ;  /* 0x0000004e440c723c */ /* 0x080fea000000180c */
[----:B------:R-:W1:Y:S01]  /*a660*/  MUFU.EX2 R241, R241 ;  /* 0x000000f100f17308 */ /* 0x000e620000000800 */
[----:B------:R-:W-:Y:S01]  /*a670*/  FADD.FTZ R186, R225, R186 ;  /* 0x000000bae1ba7221 */ /* 0x000fe20000010000 */
[C---:B------:R-:W-:Y:S01]  /*a680*/  HMMA.16816.F32 R16, R72.reuse, R78, R16 ;  /* 0x0000004e4810723c */ /* 0x040fe20000001810 */
[----:B------:R-:W3:Y:S07]  /*a690*/  LDSM.16.MT88.4 R76, [R192+0x7000] ;  /* 0x00700000c04c783b */ /* 0x000eee0000004200 */
[----:B------:R-:W-:Y:S01]  /*a6a0*/  MUFU.EX2 R218, R218 ;  /* 0x000000da00da7308 */ /* 0x000fe20000000800 */
[-C--:B------:R-:W-:Y:S03]  /*a6b0*/  HMMA.16816.F32 R20, R72, R80.reuse, R20 ;  /* 0x000000504814723c */ /* 0x080fe60000001814 */
[----:B------:R-:W-:Y:S03]  /*a6c0*/  FADD.FTZ R235, R234, R235 ;  /* 0x000000ebeaeb7221 */ /* 0x000fe60000010000 */
[C---:B------:R-:W-:Y:S03]  /*a6d0*/  HMMA.16816.F32 R24, R68.reuse, R80, R24 ;  /* 0x000000504418723c */ /* 0x040fe60000001818 */
[----:B------:R-:W4:Y:S02]  /*a6e0*/  MUFU.EX2 R237, R237 ;  /* 0x000000ed00ed7308 */ /* 0x000f240000000800 */
[----:B------:R-:W-:Y:S01]  /*a6f0*/  FADD.FTZ R226, R231, R226 ;  /* 0x000000e2e7e27221 */ /* 0x000fe20000010000 */
[-C--:B------:R-:W-:Y:S07]  /*a700*/  HMMA.16816.F32 R28, R68, R82.reuse, R28 ;  /* 0x00000052441c723c */ /* 0x080fee000000181c */
[----:B------:R-:W-:Y:S01]  /*a710*/  MUFU.EX2 R185, R185 ;  /* 0x000000b900b97308 */ /* 0x000fe20000000800 */
[----:B------:R-:W-:Y:S01]  /*a720*/  FADD.FTZ R222, R222, R187 ;  /* 0x000000bbdede7221 */ /* 0x000fe20000010000 */
[C---:B------:R-:W-:Y:S08]  /*a730*/  HMMA.16816.F32 R32, R72.reuse, R82, R32 ;  /* 0x000000524820723c */ /* 0x040ff00000001820 */
[----:B------:R-:W5:Y:S01]  /*a740*/  MUFU.EX2 R182, R227 ;  /* 0x000000e300b67308 */ /* 0x000f620000000800 */
[-C--:B------:R-:W-:Y:S06]  /*a750*/  HMMA.16816.F32 R36, R72, R84.reuse, R36 ;  /* 0x000000544824723c */ /* 0x080fec0000001824 */
[C---:B------:R-:W-:Y:S03]  /*a760*/  HMMA.16816.F32 R40, R68.reuse, R84, R40 ;  /* 0x000000544428723c */ /* 0x040fe60000001828 */
[----:B------:R-:W-:Y:S03]  /*a770*/  MUFU.EX2 R181, R181 ;  /* 0x000000b500b57308 */ /* 0x000fe60000000800 */
[-C--:B------:R-:W-:Y:S07]  /*a780*/  HMMA.16816.F32 R44, R68, R86.reuse, R44 ;  /* 0x00000056442c723c */ /* 0x080fee000000182c */
[----:B------:R-:W5:Y:S01]  /*a790*/  MUFU.EX2 R180, R180 ;  /* 0x000000b400b47308 */ /* 0x000f620000000800 */
[C---:B------:R-:W-:Y:S01]  /*a7a0*/  HMMA.16816.F32 R48, R72.reuse, R86, R48 ;  /* 0x000000564830723c */ /* 0x040fe20000001830 */
[----:B------:R-:W5:Y:S08]  /*a7b0*/  LDSM.16.MT88.4 R84, [R193+0x7800] ;  /* 0x00780000c154783b */ /* 0x000f700000004200 */
[----:B------:R-:W-:Y:S01]  /*a7c0*/  MUFU.EX2 R179, R179 ;  /* 0x000000b300b37308 */ /* 0x000fe20000000800 */
[-C--:B---3--:R-:W-:Y:S06]  /*a7d0*/  HMMA.16816.F32 R52, R72, R76.reuse, R52 ;  /* 0x0000004c4834723c */ /* 0x088fec0000001834 */
[C---:B------:R-:W-:Y:S03]  /*a7e0*/  HMMA.16816.F32 R56, R68.reuse, R76, R56 ;  /* 0x0000004c4438723c */ /* 0x040fe60000001838 */
[----:B------:R-:W3:Y:S03]  /*a7f0*/  MUFU.EX2 R224, R224 ;  /* 0x000000e000e07308 */ /* 0x000ee60000000800 */
[-C--:B------:R-:W-:Y:S07]  /*a800*/  HMMA.16816.F32 R60, R68, R78.reuse, R60 ;  /* 0x0000004e443c723c */ /* 0x080fee000000183c */
[----:B------:R-:W-:Y:S01]  /*a810*/  MUFU.EX2 R177, R177 ;  /* 0x000000b100b17308 */ /* 0x000fe20000000800 */
[----:B------:R-:W-:Y:S09]  /*a820*/  HMMA.16816.F32 R64, R72, R78, R64 ;  /* 0x0000004e4840723c */ /* 0x000ff20000001840 */
[----:B------:R-:W3:Y:S02]  /*a830*/  MUFU.EX2 R176, R175 ;  /* 0x000000af00b07308 */ /* 0x000ee40000000800 */
[----:B--2---:R-:W-:Y:S01]  /*a840*/  F2FP.F16.F32.PACK_AB R68, R216, R223 ;  /* 0x000000dfd844723e */ /* 0x004fe200000000ff */
[----:B------:R-:W-:Y:S01]  /*a850*/  FADD.FTZ R223, R223, R186 ;  /* 0x000000badfdf7221 */ /* 0x000fe20000010000 */
[----:B-1----:R-:W-:Y:S02]  /*a860*/  F2FP.F16.F32.PACK_AB R69, R241, R184 ;  /* 0x000000b8f145723e */ /* 0x002fe400000000ff */
[----:B----4-:R-:W-:Y:S01]  /*a870*/  F2FP.F16.F32.PACK_AB R70, R237, R218 ;  /* 0x000000daed46723e */ /* 0x010fe200000000ff */
[----:B------:R-:W-:Y:S03]  /*a880*/  FADD.FTZ R184, R184, R235 ;  /* 0x000000ebb8b87221 */ /* 0x000fe60000010000 */
[----:B------:R-:W-:Y:S01]  /*a890*/  MUFU.EX2 R138, R138 ;  /* 0x0000008a008a7308 */ /* 0x000fe20000000800 */
[----:B-----5:R-:W-:Y:S01]  /*a8a0*/  F2FP.F16.F32.PACK_AB R71, R182, R185 ;  /* 0x000000b9b647723e */ /* 0x020fe200000000ff */
[----:B------:R-:W-:Y:S01]  /*a8b0*/  FADD.FTZ R223, R216, R223 ;  /* 0x000000dfd8df7221 */ /* 0x000fe20000010000 */
[----:B------:R-:W-:Y:S01]  /*a8c0*/  F2FP.F16.F32.PACK_AB R72, R180, R181 ;  /* 0x000000b5b448723e */ /* 0x000fe200000000ff */
[----:B------:R-:W-:Y:S01]  /*a8d0*/  FADD.FTZ R181, R181, R226 ;  /* 0x000000e2b5b57221 */ /* 0x000fe20000010000 */
[----:B---3--:R-:W-:Y:S01]  /*a8e0*/  F2FP.F16.F32.PACK_AB R73, R224, R179 ;  /* 0x000000b3e049723e */ /* 0x008fe200000000ff */
[----:B------:R-:W-:Y:S01]  /*a8f0*/  FADD.FTZ R179, R179, R222 ;  /* 0x000000deb3b37221 */ /* 0x000fe20000010000 */
[----:B------:R-:W-:Y:S01]  /*a900*/  FADD.FTZ R184, R241, R184 ;  /* 0x000000b8f1b87221 */ /* 0x000fe20000010000 */
[-C--:B------:R-:W-:Y:S02]  /*a910*/  HMMA.16816.F32 R128, R68, R116.reuse, R4 ;  /* 0x000000744480723c */ /* 0x080fe40000001804 */
[----:B------:R-:W1:Y:S01]  /*a920*/  MUFU.EX2 R137, R168 ;  /* 0x000000a800897308 */ /* 0x000e620000000800 */
[----:B------:R-:W2:Y:S02]  /*a930*/  LDSM.16.MT88.4 R4, [R192+0x7800] ;  /* 0x00780000c004783b */ /* 0x000ea40000004200 */
[----:B------:R-:W-:Y:S01]  /*a940*/  F2FP.F16.F32.PACK_AB R74, R176, R177 ;  /* 0x000000b1b04a723e */ /* 0x000fe200000000ff */
[----:B------:R-:W-:Y:S01]  /*a950*/  FADD.FTZ R180, R180, R181 ;  /* 0x000000b5b4b47221 */ /* 0x000fe20000010000 */
[----:B------:R-:W-:Y:S01]  /*a960*/  FADD.FTZ R179, R224, R179 ;  /* 0x000000b3e0b37221 */ /* 0x000fe20000010000 */
[----:B------:R-:W-:Y:S03]  /*a970*/  FADD.FTZ R218, R218, R223 ;  /* 0x000000dfdada7221 */ /* 0x000fe60000010000 */
[----:B------:R-:W-:Y:S01]  /*a980*/  FADD.FTZ R185, R185, R184 ;  /* 0x000000b8b9b97221 */ /* 0x000fe20000010000 */
[----:B------:R-:W-:Y:S01]  /*a990*/  FADD.FTZ R177, R177, R180 ;  /* 0x000000b4b1b17221 */ /* 0x000fe20000010000 */
[----:B------:R-:W-:Y:S02]  /*a9a0*/  FADD.FTZ R219, R237, R218 ;  /* 0x000000daeddb7221 */ /* 0x000fe40000010000 */
[----:B------:R-:W-:Y:S01]  /*a9b0*/  FADD.FTZ R214, R182, R185 ;  /* 0x000000b9b6d67221 */ /* 0x000fe20000010000 */
[----:B------:R-:W-:Y:S01]  /*a9c0*/  FADD.FTZ R217, R176, R177 ;  /* 0x000000b1b0d97221 */ /* 0x000fe20000010000 */
[C---:B-1----:R-:W-:Y:S01]  /*a9d0*/  F2FP.F16.F32.PACK_AB R75, R137.reuse, R138 ;  /* 0x0000008a894b723e */ /* 0x042fe200000000ff */
[----:B------:R-:W-:Y:S04]  /*a9e0*/  FADD.FTZ R138, R138, R179 ;  /* 0x000000b38a8a7221 */ /* 0x000fe80000010000 */
[----:B------:R-:W-:Y:S02]  /*a9f0*/  FADD.FTZ R215, R137, R138 ;  /* 0x0000008a89d77221 */ /* 0x000fe40000010000 */
        /* <DEDUP_REMOVED lines=18> */
.L_x_759:
[----:B------:R-:W1:Y:S01]  /*ab20*/  SHFL.BFLY PT, R0, R219, 0x2, 0x1f ;  /* 0x0c401f00db007f89 */ /* 0x000e6200000e0000 */
[----:B------:R-:W2:Y:S01]  /*ab30*/  S2UR UR4, SR_CgaCtaId ;  /* 0x00000000000479c3 */ /* 0x000ea20000008800 */
[----:B------:R-:W-:Y:S01]  /*ab40*/  MOV R9, 0x3f800000 ;  /* 0x3f80000000097802 */ /* 0x000fe20000000f00 */
[----:B------:R-:W-:Y:S01]  /*ab50*/  UMOV UR5, 0x400 ;  /* 0x0000040000057882 */ /* 0x000fe20000000000 */
[----:B------:R-:W3:Y:S01]  /*ab60*/  SHFL.BFLY PT, R5, R214, 0x2, 0x1f ;  /* 0x0c401f00d6057f89 */ /* 0x000ee200000e0000 */
[----:B------:R-:W-:Y:S01]  /*ab70*/  UMOV UR14, URZ ;  /* 0x0000003f000e7c82 */ /* 0x000fe20008000000 */
[----:B------:R-:W-:Y:S01]  /*ab80*/  UMOV UR15, URZ ;  /* 0x0000003f000f7c82 */ /* 0x000fe20008000000 */
[----:B------:R-:W-:Y:S01]  /*ab90*/  BSSY B0, `(.L_x_763) ;  /* 0x0000121000007945 */ /* 0x000fe20003800000 */
[----:B------:R-:W4:Y:S01]  /*aba0*/  SHFL.BFLY PT, R2, R217, 0x2, 0x1f ;  /* 0x0c401f00d9027f89 */ /* 0x000f2200000e0000 */
[----:B------:R-:W5:Y:S01]  /*abb0*/  S2UR UR11, SR_CTAID.Y ;  /* 0x00000000000b79c3 */ /* 0x000f620000002600 */
[----:B------:R-:W-:-:S02]  /*abc0*/  MOV R16, 0x7f800000 ;  /* 0x7f80000000107802 */ /* 0x000fc40000000f00 */
[----:B------:R-:W5:Y:S01]  /*abd0*/  SHFL.BFLY PT, R8, R215, 0x2, 0x1f ;  /* 0x0c401f00d7087f89 */ /* 0x000f6200000e0000 */
[----:B------:R-:W-:-:S04]  /*abe0*/  MOV R14, 0x7f800000 ;  /* 0x7f800000000e7802 */ /* 0x000fc80000000f00 */
[----:B------:R-:W5:Y:S01]  /*abf0*/  S2UR UR10, SR_CTAID.X ;  /* 0x00000000000a79c3 */ /* 0x000f620000002500 */
[----:B-1----:R-:W-:Y:S01]  /*ac00*/  FADD.FTZ R3, R0, R219 ;  /* 0x000000db00037221 */ /* 0x002fe20000010000 */
[----:B--2---:R-:W-:Y:S01]  /*ac10*/  ULEA UR4, UR4, UR5, 0x18 ;  /* 0x0000000504047291 */ /* 0x004fe2000f8ec03f */
[----:B------:R-:W1:Y:S01]  /*ac20*/  S2R R0, SR_TID.X ;  /* 0x0000000000007919 */ /* 0x000e620000002100 */
[----:B---3--:R-:W-:Y:S01]  /*ac30*/  FADD.FTZ R4, R5, R214 ;  /* 0x000000d605047221 */ /* 0x008fe20000010000 */
[----:B------:R-:W-:Y:S01]  /*ac40*/  ULDC.U8 UR5, c[0x0][0x3d8] ;  /* 0x0000f60000057ab9 */ /* 0x000fe20000000000 */
[----:B------:R-:W2:Y:S01]  /*ac50*/  SHFL.BFLY PT, R6, R3, 0x1, 0x1f ;  /* 0x0c201f0003067f89 */ /* 0x000ea200000e0000 */
[----:B------:R-:W-:Y:S01]  /*ac60*/  UISETP.NE.AND UP1, UPT, UR5, URZ, UPT ;  /* 0x0000003f0500728c */ /* 0x000fe2000bf25270 */
[----:B----4-:R-:W-:Y:S02]  /*ac70*/  FADD.FTZ R2, R2, R217 ;  /* 0x000000d902027221 */ /* 0x010fe40000010000 */
[----:B------:R-:W3:Y:S01]  /*ac80*/  SHFL.BFLY PT, R5, R4, 0x1, 0x1f ;  /* 0x0c201f0004057f89 */ /* 0x000ee200000e0000 */
[----:B-----5:R-:W-:-:S03]  /*ac90*/  FADD.FTZ R11, R8, R215 ;  /* 0x000000d7080b7221 */ /* 0x020fc60000010000 */
[----:B------:R-:W4:Y:S04]  /*aca0*/  SHFL.BFLY PT, R13, R2, 0x1, 0x1f ;  /* 0x0c201f00020d7f89 */ /* 0x000f2800000e0000 */
[----:B------:R-:W5:Y:S01]  /*acb0*/  SHFL.BFLY PT, R10, R11, 0x1, 0x1f ;  /* 0x0c201f000b0a7f89 */ /* 0x000f6200000e0000 */
[----:B--2---:R-:W-:Y:S01]  /*acc0*/  FADD.FTZ R6, R3, R6 ;  /* 0x0000000603067221 */ /* 0x004fe20000010000 */
[----:B-1----:R-:W-:Y:S01]  /*acd0*/  SHF.R.S32.HI R3, RZ, 0x1f, R0 ;  /* 0x0000001fff037819 */ /* 0x002fe20000011400 */
[----:B---3--:R-:W-:-:S03]  /*ace0*/  FADD.FTZ R5, R4, R5 ;  /* 0x0000000504057221 */ /* 0x008fc60000010000 */
[----:B------:R-:W-:Y:S02]  /*acf0*/  FSETP.NE.FTZ.AND P5, PT, R6, RZ, PT ;  /* 0x000000ff0600720b */ /* 0x000fe40003fb5000 */
[CC--:B------:R-:W-:Y:S01]  /*ad00*/  LEA.HI R4, R3.reuse, R0.reuse, RZ, 0x5 ;  /* 0x0000000003047211 */ /* 0x0c0fe200078f28ff */
[----:B----4-:R-:W-:Y:S01]  /*ad10*/  FADD.FTZ R13, R2, R13 ;  /* 0x0000000d020d7221 */ /* 0x010fe20000010000 */
[----:B------:R-:W-:Y:S02]  /*ad20*/  LEA.HI R8, R3, R0, RZ, 0x2 ;  /* 0x0000000003087211 */ /* 0x000fe400078f10ff */
[----:B------:R-:W-:Y:S01]  /*ad30*/  FSETP.NE.FTZ.AND P4, PT, R5, RZ, PT ;  /* 0x000000ff0500720b */ /* 0x000fe20003f95000 */
[----:B-----5:R-:W-:Y:S01]  /*ad40*/  FADD.FTZ R10, R11, R10 ;  /* 0x0000000a0b0a7221 */ /* 0x020fe20000010000 */
[----:B------:R-:W-:Y:S02]  /*ad50*/  LOP3.LUT R3, R4, 0xffffffe0, RZ, 0xc0, !PT ;  /* 0xffffffe004037812 */ /* 0x000fe400078ec0ff */
[----:B------:R-:W-:-:S02]  /*ad60*/  LOP3.LUT R7, R8, 0x3ffffffc, RZ, 0xc0, !PT ;  /* 0x3ffffffc08077812 */ /* 0x000fc400078ec0ff */
[-C--:B------:R-:W-:Y:S01]  /*ad70*/  IADD3 R3, -R3, R0.reuse, RZ ;  /* 0x0000000003037210 */ /* 0x080fe20007ffe1ff */
[----:B------:R-:W1:Y:S01]  /*ad80*/  @P5 MUFU.RCP R9, R6 ;  /* 0x0000000600095308 */ /* 0x000e620000001000 */
[----:B------:R-:W-:Y:S02]  /*ad90*/  IADD3 R7, -R7, R0, RZ ;  /* 0x0000000007077210 */ /* 0x000fe40007ffe1ff */
[----:B------:R-:W-:Y:S02]  /*ada0*/  MOV R0, 0x3f800000 ;  /* 0x3f80000000007802 */ /* 0x000fe40000000f00 */
[----:B------:R-:W-:Y:S01]  /*adb0*/  FSETP.NE.FTZ.AND P3, PT, R13, RZ, PT ;  /* 0x000000ff0d00720b */ /* 0x000fe20003f75000 */
[----:B------:R-:W2:Y:S01]  /*adc0*/  @P4 LDC R12, c[0x0][0x2e8] ;  /* 0x0000ba00ff0c4b82 */ /* 0x000ea20000000800 */
[----:B------:R-:W-:Y:S01]  /*add0*/  MOV R2, 0x3f800000 ;  /* 0x3f80000000027802 */ /* 0x000fe20000000f00 */
[----:B------:R-:W-:Y:S01]  /*ade0*/  @P5 MUFU.LG2 R6, R6 ;  /* 0x0000000600065308 */ /* 0x000fe20000000c00 */
[----:B------:R-:W-:-:S02]  /*adf0*/  SHF.R.S32.HI R11, RZ, 0x1f, R8 ;  /* 0x0000001fff0b7819 */ /* 0x000fc40000011408 */
[----:B------:R-:W-:Y:S02]  /*ae00*/  FSETP.NE.FTZ.AND P0, PT, R10, RZ, PT ;  /* 0x000000ff0a00720b */ /* 0x000fe40003f15000 */
[----:B------:R-:W-:Y:S02]  /*ae10*/  LOP3.LUT P6, RZ, R3, 0x3, RZ, 0xc0, !PT ;  /* 0x0000000303ff7812 */ /* 0x000fe400078cc0ff */
[----:B------:R-:W-:Y:S01]  /*ae20*/  MOV R3, 0x3f800000 ;  /* 0x3f80000000037802 */ /* 0x000fe20000000f00 */
[----:B------:R-:W3:Y:S01]  /*ae30*/  @P4 MUFU.RCP R0, R5 ;  /* 0x0000000500004308 */ /* 0x000ee20000001000 */
[----:B------:R-:W-:Y:S01]  /*ae40*/  SHF.R.S32.HI R4, RZ, 0x5, R4 ;  /* 0x00000005ff047819 */ /* 0x000fe20000011404 */
[C---:B-1----:R-:W-:Y:S01]  /*ae50*/  FMUL.FTZ R128, R9.reuse, R128 ;  /* 0x0000008009807220 */ /* 0x042fe20000410000 */
[C---:B------:R-:W-:Y:S01]  /*ae60*/  FMUL.FTZ R129, R9.reuse, R129 ;  /* 0x0000008109817220 */ /* 0x040fe20000410000 */
[C---:B------:R-:W-:Y:S01]  /*ae70*/  FMUL.FTZ R116, R9.reuse, R116 ;  /* 0x0000007409747220 */ /* 0x040fe20000410000 */
[----:B------:R-:W-:Y:S01]  /*ae80*/  LEA R7, R4, R7, 0x9 ;  /* 0x0000000704077211 */ /* 0x000fe200078e48ff */
[C---:B------:R-:W-:Y:S01]  /*ae90*/  FMUL.FTZ R117, R9.reuse, R117 ;  /* 0x0000007509757220 */ /* 0x040fe20000410000 */
[C---:B------:R-:W-:Y:S01]  /*aea0*/  FMUL.FTZ R112, R9.reuse, R112 ;  /* 0x0000007009707220 */ /* 0x040fe20000410000 */
[----:B------:R-:W1:Y:S01]  /*aeb0*/  @P3 MUFU.RCP R2, R13 ;  /* 0x0000000d00023308 */ /* 0x000e620000001000 */
[C---:B------:R-:W-:Y:S01]  /*aec0*/  FMUL.FTZ R113, R9.reuse, R113 ;  /* 0x0000007109717220 */ /* 0x040fe20000410000 */
[C---:B------:R-:W-:Y:S01]  /*aed0*/  FMUL.FTZ R100, R9.reuse, R100 ;  /* 0x0000006409647220 */ /* 0x040fe20000410000 */
[----:B------:R-:W-:Y:S01]  /*aee0*/  FMUL.FTZ R101, R9, R101 ;  /* 0x0000006509657220 */ /* 0x000fe20000410000 */
[----:B------:R-:W-:Y:S01]  /*aef0*/  F2FP.F16.F32.PACK_AB R128, R129, R128 ;  /* 0x000000808180723e */ /* 0x000fe200000000ff */
[----:B------:R-:W-:Y:S01]  /*af00*/  FMUL.FTZ R96, R9, R96 ;  /* 0x0000006009607220 */ /* 0x000fe20000410000 */
[----:B------:R-:W-:Y:S01]  /*af10*/  F2FP.F16.F32.PACK_AB R116, R117, R116 ;  /* 0x000000747574723e */ /* 0x000fe200000000ff */
[----:B------:R-:W-:Y:S01]  /*af20*/  FMUL.FTZ R97, R9, R97 ;  /* 0x0000006109617220 */ /* 0x000fe20000410000 */
[----:B------:R-:W4:Y:S01]  /*af30*/  @P0 MUFU.RCP R3, R10 ;  /* 0x0000000a00030308 */ /* 0x000f220000001000 */
[C---:B---3--:R-:W-:Y:S01]  /*af40*/  FMUL.FTZ R130, R0.reuse, R130 ;  /* 0x0000008200827220 */ /* 0x048fe20000410000 */
        /* <DEDUP_REMOVED lines=15> */
[----:B------:R-:W-:Y:S01]  /*b040*/  SHF.R.S32.HI R0, RZ, 0x2, R8 ;  /* 0x00000002ff007819 */ /* 0x000fe20000011408 */
[C---:B-1----:R-:W-:Y:S01]  /*b050*/  FMUL.FTZ R124, R2.reuse, R124 ;  /* 0x0000007c027c7220 */ /* 0x042fe20000410000 */
[C---:B------:R-:W-:Y:S01]  /*b060*/  FMUL.FTZ R125, R2.reuse, R125 ;  /* 0x0000007d027d7220 */ /* 0x040fe20000410000 */
[C---:B------:R-:W-:Y:S01]  /*b070*/  FMUL.FTZ R120, R2.reuse, R120 ;  /* 0x0000007802787220 */ /* 0x040fe20000410000 */
[----:B------:R-:W-:Y:S01]  /*b080*/  LEA.HI R11, R11, R0, RZ, 0x3 ;  /* 0x000000000b0b7211 */ /* 0x000fe200078f18ff */
[C---:B------:R-:W-:Y:S01]  /*b090*/  FMUL.FTZ R121, R2.reuse, R121 ;  /* 0x0000007902797220 */ /* 0x040fe20000410000 */
[C---:B------:R-:W-:Y:S01]  /*b0a0*/  FMUL.FTZ R108, R2.reuse, R108 ;  /* 0x0000006c026c7220 */ /* 0x040fe20000410000 */
[C---:B------:R-:W-:Y:S01]  /*b0b0*/  FMUL.FTZ R109, R2.reuse, R109 ;  /* 0x0000006d026d7220 */ /* 0x040fe20000410000 */
[----:B------:R-:W-:Y:S01]  /*b0c0*/  LOP3.LUT R11, R11, 0xfffffff8, RZ, 0xc0, !PT ;  /* 0xfffffff80b0b7812 */ /* 0x000fe200078ec0ff */
[C---:B------:R-:W-:Y:S01]  /*b0d0*/  FMUL.FTZ R104, R2.reuse, R104 ;  /* 0x0000006802687220 */ /* 0x040fe20000410000 */
[C---:B------:R-:W-:Y:S01]  /*b0e0*/  FMUL.FTZ R105, R2.reuse, R105 ;  /* 0x0000006902697220 */ /* 0x040fe20000410000 */
[----:B------:R-:W-:Y:S01]  /*b0f0*/  FMUL.FTZ R92, R2, R92 ;  /* 0x0000005c025c7220 */ /* 0x000fe20000410000 */
[----:B------:R-:W-:Y:S01]  /*b100*/  IADD3 R11, R0, -R11, RZ ;  /* 0x8000000b000b7210 */ /* 0x000fe20007ffe0ff */
[C---:B------:R-:W-:Y:S01]  /*b110*/  FMUL.FTZ R93, R2.reuse, R93 ;  /* 0x0000005d025d7220 */ /* 0x040fe20000410000 */
[C---:B------:R-:W-:Y:S01]  /*b120*/  FMUL.FTZ R88, R2.reuse, R88 ;  /* 0x0000005802587220 */ /* 0x040fe20000410000 */
[C---:B------:R-:W-:Y:S01]  /*b130*/  FMUL.FTZ R89, R2.reuse, R89 ;  /* 0x0000005902597220 */ /* 0x040fe20000410000 */
[----:B------:R-:W-:Y:S01]  /*b140*/  SHF.L.U32 R0, R11, 0x6, RZ ;  /* 0x000000060b007819 */ /* 0x000fe200000006ff */
[C---:B------:R-:W-:Y:S01]  /*b150*/  FMUL.FTZ R76, R2.reuse, R76 ;  /* 0x0000004c024c7220 */ /* 0x040fe20000410000 */
[C---:B------:R-:W-:Y:S01]  /*b160*/  FMUL.FTZ R77, R2.reuse, R77 ;  /* 0x0000004d024d7220 */ /* 0x040fe20000410000 */
[C---:B------:R-:W-:Y:S01]  /*b170*/  FMUL.FTZ R72, R2.reuse, R72 ;  /* 0x0000004802487220 */ /* 0x040fe20000410000 */
[----:B------:R-:W-:Y:S01]  /*b180*/  FMUL.FTZ R73, R2, R73 ;  /* 0x0000004902497220 */ /* 0x000fe20000410000 */
[----:B------:R-:W-:Y:S01]  /*b190*/  LOP3.LUT R2, R0, 0x1c0, RZ, 0xc0, !PT ;  /* 0x000001c000027812 */ /* 0x000fe200078ec0ff */
[----:B----4-:R-:W-:Y:S01]  /*b1a0*/  FMUL.FTZ R127, R3, R127 ;  /* 0x0000007f037f7220 */ /* 0x010fe20000410000 */
[----:B------:R-:W-:Y:S01]  /*b1b0*/  LOP3.LUT R0, R11, 0x1, RZ, 0xc0, !PT ;  /* 0x000000010b007812 */ /* 0x000fe200078ec0ff */
[C---:B------:R-:W-:Y:S01]  /*b1c0*/  FMUL.FTZ R126, R3.reuse, R126 ;  /* 0x0000007e037e7220 */ /* 0x040fe20000410000 */
[----:B------:R-:W-:Y:S01]  /*b1d0*/  LEA.HI R2, R2, R2, RZ, 0x1d ;  /* 0x0000000202027211 */ /* 0x000fe200078fe8ff */
[C---:B------:R-:W-:Y:S01]  /*b1e0*/  FMUL.FTZ R123, R3.reuse, R123 ;  /* 0x0000007b037b7220 */ /* 0x040fe20000410000 */
[----:B------:R-:W-:Y:S01]  /*b1f0*/  ISETP.NE.U32.AND P1, PT, R0, 0x1, PT ;  /* 0x000000010000780c */ /* 0x000fe20003f25070 */
[C---:B------:R-:W-:Y:S01]  /*b200*/  FMUL.FTZ R122, R3.reuse, R122 ;  /* 0x0000007a037a7220 */ /* 0x040fe20000410000 */
[----:B------:R-:W-:Y:S01]  /*b210*/  MOV R0, 0xfffffff0 ;  /* 0xfffffff000007802 */ /* 0x000fe20000000f00 */
[----:B------:R-:W-:Y:S01]  /*b220*/  FMUL.FTZ R111, R3, R111 ;  /* 0x0000006f036f7220 */ /* 0x000fe20000410000 */
[----:B------:R-:W-:Y:S01]  /*b230*/  LEA R2, R7, R2, 0x1 ;  /* 0x0000000207027211 */ /* 0x000fe200078e08ff */
[C---:B------:R-:W-:Y:S01]  /*b240*/  FMUL.FTZ R110, R3.reuse, R110 ;  /* 0x0000006e036e7220 */ /* 0x040fe20000410000 */
[----:B------:R-:W-:Y:S01]  /*b250*/  SEL R0, R0, 0x10, !P1 ;  /* 0x0000001000007807 */ /* 0x000fe20004800000 */
[----:B------:R-:W-:Y:S01]  /*b260*/  FMUL.FTZ R107, R3, R107 ;  /* 0x0000006b036b7220 */ /* 0x000fe20000410000 */
[----:B------:R-:W-:Y:S01]  /*b270*/  R2P PR, R11, 0x6 ;  /* 0x000000060b007804 */ /* 0x000fe20000000000 */
        /* <DEDUP_REMOVED lines=11> */
[----:B------:R-:W-:Y:S01]  /*b330*/  MOV R2, 0x20 ;  /* 0x0000002000027802 */ /* 0x000fe20000000f00 */
[----:B------:R-:W-:Y:S01]  /*b340*/  FMUL.FTZ R85, R9, R85 ;  /* 0x0000005509557220 */ /* 0x000fe20000410000 */
[----:B------:R-:W-:Y:S01]  /*b350*/  F2FP.F16.F32.PACK_AB R130, R131, R130 ;  /* 0x000000828382723e */ /* 0x000fe200000000ff */
[----:B------:R-:W-:Y:S01]  /*b360*/  STS [R3], R128 ;  /* 0x0000008003007388 */ /* 0x000fe20000000800 */
[----:B------:R-:W-:Y:S01]  /*b370*/  SEL R2, R2, 0xffffffe0, !P1 ;  /* 0xffffffe002027807 */ /* 0x000fe20004800000 */
[----:B------:R-:W-:Y:S01]  /*b380*/  ULDC.U8 UR4, c[0x0][0x3d9] ;  /* 0x0000f64000047ab9 */ /* 0x000fe20000000000 */
[----:B------:R-:W-:Y:S01]  /*b390*/  F2FP.F16.F32.PACK_AB R118, R119, R118 ;  /* 0x000000767776723e */ /* 0x000fe200000000ff */
[----:B------:R-:W-:Y:S01]  /*b3a0*/  STS [R3+0x400], R130 ;  /* 0x0004008203007388 */ /* 0x000fe20000000800 */
[----:B------:R-:W-:Y:S01]  /*b3b0*/  IADD3 R7, R3, R0, RZ ;  /* 0x0000000003077210 */ /* 0x000fe20007ffe0ff */
[----:B------:R-:W-:Y:S01]  /*b3c0*/  UISETP.NE.AND UP0, UPT, UR4, URZ, UPT ;  /* 0x0000003f0400728c */ /* 0x000fe2000bf05270 */
[----:B------:R-:W-:Y:S01]  /*b3d0*/  F2FP.F16.F32.PACK_AB R124, R125, R124 ;  /* 0x0000007c7d7c723e */ /* 0x000fe200000000ff */
        /* <DEDUP_REMOVED lines=10> */
[----:B------:R-:W-:Y:S01]  /*b480*/  STS [R3+0x2000], R124 ;  /* 0x0020007c03007388 */ /* 0x000fe20000000800 */
[C---:B------:R-:W-:Y:S01]  /*b490*/  IADD3 R11, R3.reuse, 0x40, RZ ;  /* 0x00000040030b7810 */ /* 0x040fe20007ffe0ff */
[----:B------:R-:W-:Y:S01]  /*b4a0*/  @UP0 ULDC.64 UR8, c[0x0][0x2c0] ;  /* 0x0000b00000080ab9 */ /* 0x000fe20000000a00 */
[----:B------:R-:W-:Y:S01]  /*b4b0*/  IADD3 R15, R3, R2, RZ ;  /* 0x00000002030f7210 */ /* 0x000fe20007ffe0ff */
[----:B------:R1:W-:Y:S01]  /*b4c0*/  STS [R3+0x2400], R126 ;  /* 0x0024007e03007388 */ /* 0x0003e20000000800 */
[----:B------:R-:W-:Y:S01]  /*b4d0*/  F2FP.F16.F32.PACK_AB R100, R101, R100 ;  /* 0x000000646564723e */ /* 0x000fe200000000ff */
[----:B------:R-:W-:Y:S01]  /*b4e0*/  FMUL.FTZ R9, R9, R69 ;  /* 0x0000004509097220 */ /* 0x000fe20000410000 */
[----:B------:R-:W-:Y:S01]  /*b4f0*/  F2FP.F16.F32.PACK_AB R102, R103, R102 ;  /* 0x000000666766723e */ /* 0x000fe200000000ff */
[----:B------:R-:W-:Y:S01]  /*b500*/  STS [R7+0x2000], R120 ;  /* 0x0020007807007388 */ /* 0x000fe20000000800 */
[----:B------:R-:W-:Y:S01]  /*b510*/  @P2 IADD3 R11, R3, -0x40, RZ ;  /* 0xffffffc0030b2810 */ /* 0x000fe20007ffe0ff */
[----:B------:R-:W-:Y:S01]  /*b520*/  @UP0 UIMAD UR13, UR9, UR8, URZ ;  /* 0x00000008090d02a4 */ /* 0x000fe2000f8e023f */
[----:B------:R-:W-:Y:S01]  /*b530*/  IADD3 R17, R7, R2, RZ ;  /* 0x0000000207117210 */ /* 0x000fe20007ffe0ff */
[----:B------:R3:W-:Y:S01]  /*b540*/  STS [R7+0x2400], R122 ;  /* 0x0024007a07007388 */ /* 0x0007e20000000800 */
[----:B------:R-:W-:Y:S01]  /*b550*/  F2FP.F16.F32.PACK_AB R108, R109, R108 ;  /* 0x0000006c6d6c723e */ /* 0x000fe200000000ff */
[----:B------:R-:W4:Y:S01]  /*b560*/  S2UR UR8, SR_CTAID.Z ;  /* 0x00000000000879c3 */ /* 0x000f220000002700 */
[----:B------:R-:W-:Y:S01]  /*b570*/  F2FP.F16.F32.PACK_AB R110, R111, R110 ;  /* 0x0000006e6f6e723e */ /* 0x000fe200000000ff */
[----:B------:R-:W-:Y:S01]  /*b580*/  STS [R15], R112 ;  /* 0x000000700f007388 */ /* 0x000fe20000000800 */
[----:B------:R-:W-:Y:S01]  /*b590*/  F2FP.F16.F32.PACK_AB R104, R105, R104 ;  /* 0x000000686968723e */ /* 0x000fe200000000ff */
[----:B------:R-:W-:Y:S01]  /*b5a0*/  @!UP0 ULDC UR6, c[0x0][0x2e4] ;  /* 0x0000b90000068ab9 */ /* 0x000fe20000000800 */
[----:B------:R-:W-:Y:S01]  /*b5b0*/  F2FP.F16.F32.PACK_AB R106, R107, R106 ;  /* 0x0000006a6b6a723e */ /* 0x000fe200000000ff */
[----:B------:R-:W-:Y:S01]  /*b5c0*/  STS [R15+0x400], R114 ;  /* 0x000400720f007388 */ /* 0x000fe20000000800 */
[----:B------:R-:W-:Y:S01]  /*b5d0*/  F2FP.F16.F32.PACK_AB R96, R97, R96 ;  /* 0x000000606160723e */ /* 0x000fe200000000ff */
[----:B------:R-:W-:Y:S01]  /*b5e0*/  @!UP0 ULDC UR9, c[0x0][0x2c4] ;  /* 0x0000b10000098ab9 */ /* 0x000fe20000000800 */
[----:B------:R-:W-:Y:S01]  /*b5f0*/  F2FP.F16.F32.PACK_AB R98, R99, R98 ;  /* 0x000000626362723e */ /* 0x000fe200000000ff */
[----:B------:R-:W-:Y:S01]  /*b600*/  STS [R17], R100 ;  /* 0x0000006411007388 */ /* 0x000fe20000000800 */
[----:B------:R-:W-:Y:S01]  /*b610*/  F2FP.F16.F32.PACK_AB R84, R85, R84 ;  /* 0x000000545554723e */ /* 0x000fe200000000ff */
[----:B------:R-:W-:Y:S01]  /*b620*/  UISETP.NE.OR UP2, UPT, UR4, URZ, !UP1 ;  /* 0x0000003f0400728c */ /* 0x000fe2000cf45670 */
[----:B------:R-:W-:Y:S01]  /*b630*/  F2FP.F16.F32.PACK_AB R86, R87, R86 ;  /* 0x000000565756723e */ /* 0x000fe200000000ff */
[----:B------:R-:W-:Y:S01]  /*b640*/  STS [R17+0x400], R102 ;  /* 0x0004006611007388 */ /* 0x000fe20000000800 */
[-C--:B-1----:R-:W-:Y:S01]  /*b650*/  IADD3 R3, R0, R11.reuse, RZ ;  /* 0x0000000b00037210 */ /* 0x082fe20007ffe0ff */
[----:B------:R-:W-:Y:S01]  /*b660*/  @!UP0 USEL UR13, UR9, UR6, !UP1 ;  /* 0x00000006090d8287 */ /* 0x000fe2000c800000 */
[----:B------:R-:W-:Y:S01]  /*b670*/  F2FP.F16.F32.PACK_AB R92, R93, R92 ;  /* 0x0000005c5d5c723e */ /* 0x000fe200000000ff */
[----:B------:R-:W-:Y:S01]  /*b680*/  STS [R15+0x2000], R108 ;  /* 0x0020006c0f007388 */ /* 0x000fe20000000800 */
[----:B------:R-:W-:Y:S01]  /*b690*/  F2FP.F16.F32.PACK_AB R94, R95, R94 ;  /* 0x0000005e5f5e723e */ /* 0x000fe200000000ff */
[----:B------:R-:W-:Y:S01]  /*b6a0*/  @!UP0 ULDC UR5, c[0x0][0x270] ;  /* 0x00009c0000058ab9 */ /* 0x000fe20000000800 */
[----:B------:R-:W-:Y:S01]  /*b6b0*/  F2FP.F16.F32.PACK_AB R88, R89, R88 ;  /* 0x000000585958723e */ /* 0x000fe200000000ff */
[----:B------:R1:W-:Y:S01]  /*b6c0*/  STS [R15+0x2400], R110 ;  /* 0x0024006e0f007388 */ /* 0x0003e20000000800 */
[----:B------:R-:W-:Y:S01]  /*b6d0*/  F2FP.F16.F32.PACK_AB R90, R91, R90 ;  /* 0x0000005a5b5a723e */ /* 0x000fe200000000ff */
[----:B------:R-:W-:Y:S01]  /*b6e0*/  @UP0 UMOV UR7, 0x1 ;  /* 0x0000000100070882 */ /* 0x000fe20000000000 */
[C---:B------:R-:W-:Y:S01]  /*b6f0*/  IADD3 R19, R2.reuse, 0x400, R11 ;  /* 0x0000040002137810 */ /* 0x040fe20007ffe00b */
[----:B------:R-:W-:Y:S01]  /*b700*/  STS [R17+0x2000], R104 ;  /* 0x0020006811007388 */ /* 0x000fe20000000800 */
[C---:B---3--:R-:W-:Y:S01]  /*b710*/  IADD3 R7, R2.reuse, R11, RZ ;  /* 0x0000000b02077210 */ /* 0x048fe20007ffe0ff */
[----:B------:R-:W3:Y:S01]  /*b720*/  @P0 LDC R8, c[0x0][0x2e8] ;  /* 0x0000ba00ff080b82 */ /* 0x000ee20000000800 */
[----:B------:R-:W-:Y:S01]  /*b730*/  IADD3 R2, R2, R3, RZ ;  /* 0x0000000302027210 */ /* 0x000fe20007ffe0ff */
[----:B------:R-:W-:Y:S01]  /*b740*/  STS [R17+0x2400], R106 ;  /* 0x0024006a11007388 */ /* 0x000fe20000000800 */
[----:B------:R-:W-:Y:S01]  /*b750*/  F2FP.F16.F32.PACK_AB R80, R81, R80 ;  /* 0x000000505150723e */ /* 0x000fe200000000ff */
[----:B------:R-:W-:Y:S01]  /*b760*/  @!UP0 UIMAD UR7, UR13, UR5, URZ ;  /* 0x000000050d0782a4 */ /* 0x000fe2000f8e023f */
[----:B------:R-:W-:Y:S01]  /*b770*/  F2FP.F16.F32.PACK_AB R82, R83, R82 ;  /* 0x000000525352723e */ /* 0x000fe200000000ff */
[----:B------:R-:W-:Y:S01]  /*b780*/  STS [R11], R96 ;  /* 0x000000600b007388 */ /* 0x000fe20000000800 */
[----:B------:R-:W-:Y:S01]  /*b790*/  F2FP.F16.F32.PACK_AB R9, R9, R68 ;  /* 0x000000440909723e */ /* 0x000fe200000000ff */
[----:B------:R-:W5:Y:S01]  /*b7a0*/  @P4 MUFU.LG2 R5, R5 ;  /* 0x0000000500054308 */ /* 0x000f620000000c00 */
[----:B------:R-:W-:Y:S01]  /*b7b0*/  F2FP.F16.F32.PACK_AB R70, R71, R70 ;  /* 0x000000464746723e */ /* 0x000fe200000000ff */
[----:B------:R-:W-:Y:S01]  /*b7c0*/  STS [R11+0x400], R98 ;  /* 0x000400620b007388 */ /* 0x000fe20000000800 */
[----:B------:R-:W-:Y:S01]  /*b7d0*/  IADD3 R19, R0, R19, RZ ;  /* 0x0000001300137210 */ /* 0x000fe20007ffe0ff */
[----:B------:R-:W-:Y:S01]  /*b7e0*/  UIMAD UR6, UR11, UR7, URZ ;  /* 0x000000070b0672a4 */ /* 0x000fe2000f8e023f */
[----:B------:R-:W-:Y:S01]  /*b7f0*/  F2FP.F16.F32.PACK_AB R76, R77, R76 ;  /* 0x0000004c4d4c723e */ /* 0x000fe200000000ff */
[----:B------:R-:W-:Y:S01]  /*b800*/  STS [R3], R84 ;  /* 0x0000005403007388 */ /* 0x000fe20000000800 */
[----:B------:R-:W-:Y:S01]  /*b810*/  F2FP.F16.F32.PACK_AB R78, R79, R78 ;  /* 0x0000004e4f4e723e */ /* 0x000fe200000000ff */
[----:B------:R-:W2:Y:S01]  /*b820*/  @P3 MUFU.LG2 R13, R13 ;  /* 0x0000000d000d3308 */ /* 0x000ea20000000c00 */
[----:B------:R-:W-:Y:S01]  /*b830*/  F2FP.F16.F32.PACK_AB R72, R73, R72 ;  /* 0x000000484948723e */ /* 0x000fe200000000ff */
[----:B------:R-:W-:Y:S01]  /*b840*/  STS [R3+0x400], R86 ;  /* 0x0004005603007388 */ /* 0x000fe20000000800 */
[----:B------:R-:W-:Y:S01]  /*b850*/  MOV R0, 0x7f800000 ;  /* 0x7f80000000007802 */ /* 0x000fe20000000f00 */
[----:B------:R-:W-:Y:S01]  /*b860*/  @UP0 ULDC UR12, c[0x0][0x2c0] ;  /* 0x0000b000000c0ab9 */ /* 0x000fe20000000800 */
[----:B------:R-:W-:Y:S01]  /*b870*/  @!UP2 ULDC UR4, c[0x0][0x2c4] ;  /* 0x0000b1000004aab9 */ /* 0x000fe20000000800 */
[----:B------:R-:W-:Y:S01]  /*b880*/  STS [R11+0x2000], R92 ;  /* 0x0020005c0b007388 */ /* 0x000fe20000000800 */
[----:B------:R-:W-:Y:S01]  /*b890*/  @!UP0 UMOV UR12, 0x1 ;  /* 0x00000001000c8882 */ /* 0x000fe20000000000 */
[----:B------:R-:W1:Y:S01]  /*b8a0*/  @P0 MUFU.LG2 R10, R10 ;  /* 0x0000000a000a0308 */ /* 0x000e620000000c00 */
[----:B------:R-:W-:Y:S01]  /*b8b0*/  @!UP2 UIMAD UR4, UR11, UR4, URZ ;  /* 0x000000040b04a2a4 */ /* 0x000fe2000f8e023f */
[----:B------:R-:W-:Y:S01]  /*b8c0*/  STS [R11+0x2400], R94 ;  /* 0x0024005e0b007388 */ /* 0x000fe20000000800 */
[----:B------:R-:W-:Y:S01]  /*b8d0*/  USEL UR6, UR6, URZ, UP2 ;  /* 0x0000003f06067287 */ /* 0x000fe20009000000 */
[----:B------:R-:W-:Y:S01]  /*b8e0*/  F2FP.F16.F32.PACK_AB R74, R75, R74 ;  /* 0x0000004a4b4a723e */ /* 0x000fe200000000ff */
[----:B------:R-:W-:Y:S01]  /*b8f0*/  UIMAD UR5, UR10, UR12, URZ ;  /* 0x0000000c0a0572a4 */ /* 0x000fe2000f8e023f */
[----:B------:R-:W-:Y:S01]  /*b900*/  STS [R3+0x2000], R88 ;  /* 0x0020005803007388 */ /* 0x000fe20000000800 */
[----:B----4-:R-:W-:Y:S01]  /*b910*/  UIMAD UR13, UR8, UR13, UR6 ;  /* 0x0000000d080d72a4 */ /* 0x010fe2000f8e0206 */
[----:B-----5:R-:W-:Y:S01]  /*b920*/  @P4 FMUL.FTZ R18, R5, 0.69314718246459960938 ;  /* 0x3f31721805124820 */ /* 0x020fe20000410000 */
[----:B------:R-:W-:Y:S01]  /*b930*/  USHF.L.U32 UR7, UR5, 0x7, URZ ;  /* 0x0000000705077899 */ /* 0x000fe2000800063f */
[----:B------:R4:W-:Y:S01]  /*b940*/  STS [R3+0x2400], R90 ;  /* 0x0024005a03007388 */ /* 0x0009e20000000800 */
[----:B------:R-:W-:Y:S01]  /*b950*/  @!UP2 UMOV UR14, UR4 ;  /* 0x00000004000eac82 */ /* 0x000fe20008000000 */
[----:B------:R-:W-:Y:S01]  /*b960*/  USHF.R.S32.HI UR6, URZ, 0x1f, UR13 ;  /* 0x0000001f3f067899 */ /* 0x000fe2000801140d */
[----:B--2---:R-:W-:Y:S01]  /*b970*/  @P3 FMUL.FTZ R13, R13, 0.69314718246459960938 ;  /* 0x3f3172180d0d3820 */ /* 0x004fe20000410000 */
[----:B------:R-:W-:Y:S01]  /*b980*/  STS [R7], R80 ;  /* 0x0000005007007388 */ /* 0x000fe20000000800 */
[----:B------:R-:W-:Y:S01]  /*b990*/  @!UP2 USHF.R.S32.HI UR15, URZ, 0x1f, UR4 ;  /* 0x0000001f3f0fa899 */ /* 0x000fe20008011404 */
[----:B-1----:R-:W-:Y:S01]  /*b9a0*/  MOV R15, 0x7f800000 ;  /* 0x7f800000000f7802 */ /* 0x002fe20000000f00 */
[----:B------:R-:W-:Y:S01]  /*b9b0*/  USHF.R.S32.HI UR5, URZ, 0x1f, UR7 ;  /* 0x0000001f3f057899 */ /* 0x000fe20008011407 */
[----:B------:R-:W-:Y:S01]  /*b9c0*/  STS [R7+0x400], R82 ;  /* 0x0004005207007388 */ /* 0x000fe20000000800 */
[----:B------:R-:W-:Y:S01]  /*b9d0*/  UIADD3 UR13, UP1, UP0, UR7, UR14, UR13 ;  /* 0x0000000e070d7290 */ /* 0x000fe2000f83e00d */
[----:B------:R-:W-:Y:S01]  /*b9e0*/  @P0 FMUL.FTZ R10, R10, 0.69314718246459960938 ;  /* 0x3f3172180a0a0820 */ /* 0x000fe20000410000 */
[----:B------:R-:W-:Y:S01]  /*b9f0*/  @P4 FFMA.FTZ R16, R135, R12, R18 ;  /* 0x0000000c87104223 */ /* 0x000fe20000010012 */
[----:B------:R1:W-:Y:S01]  /*ba00*/  STS [R2], R9 ;  /* 0x0000000902007388 */ /* 0x0003e20000000800 */
[----:B------:R-:W-:Y:S01]  /*ba10*/  UIADD3.X UR14, UR5, UR15, UR6, UP1, UP0 ;  /* 0x0000000f050e7290 */ /* 0x000fe20008fe0406 */
[----:B---3--:R-:W-:-:S02]  /*ba20*/  @P0 FFMA.FTZ R15, R133, R8, R10 ;  /* 0x00000008850f0223 */ /* 0x008fc4000001000a */
[----:B------:R-:W-:Y:S04]  /*ba30*/  STS [R19], R70 ;  /* 0x0000004613007388 */ /* 0x000fe80000000800 */
[----:B------:R-:W-:Y:S04]  /*ba40*/  STS [R7+0x2000], R76 ;  /* 0x0020004c07007388 */ /* 0x000fe80000000800 */
[----:B------:R2:W-:Y:S01]  /*ba50*/  STS [R7+0x2400], R78 ;  /* 0x0024004e07007388 */ /* 0x0005e20000000800 */
[----:B----4-:R-:W3:Y:S03]  /*ba60*/  @P5 LDC R3, c[0x0][0x2e8] ;  /* 0x0000ba00ff035b82 */ /* 0x010ee60000000800 */
[----:B------:R4:W-:Y:S04]  /*ba70*/  STS [R2+0x2000], R72 ;  /* 0x0020004802007388 */ /* 0x0009e80000000800 */
[----:B------:R3:W-:Y:S01]  /*ba80*/  STS [R19+0x2000], R74 ;  /* 0x0020004a13007388 */ /* 0x0007e20000000800 */
[----:B-1----:R-:W1:Y:S01]  /*ba90*/  @P3 LDC R9, c[0x0][0x2e8] ;  /* 0x0000ba00ff093b82 */ /* 0x002e620000000800 */
[----:B--2---:R-:W-:-:S04]  /*baa0*/  @P5 FMUL.FTZ R7, R6, 0.69314718246459960938 ;  /* 0x3f31721806075820 */ /* 0x004fc80000410000 */
[----:B---3--:R-:W-:-:S03]  /*bab0*/  @P5 FFMA.FTZ R0, R136, R3, R7 ;  /* 0x0000000388005223 */ /* 0x008fc60000010007 */
[----:B------:R-:W2:Y:S01]  /*bac0*/  LDC.64 R6, c[0x0][0x290] ;  /* 0x0000a400ff067b82 */ /* 0x000ea20000000a00 */
[----:B-1----:R-:W-:-:S07]  /*bad0*/  @P3 FFMA.FTZ R14, R134, R9, R13 ;  /* 0x00000009860e3223 */ /* 0x002fce000001000d */
[----:B----4-:R-:W1:Y:S08]  /*bae0*/  LDC.64 R2, c[0x0][0x2a0] ;  /* 0x0000a800ff027b82 */ /* 0x010e700000000a00 */
        /* <DEDUP_REMOVED lines=15> */
[----:B------:R-:W3:Y:S01]  /*bbe0*/  @!P6 LDC.64 R12, c[0x0][0x2b0] ;  /* 0x0000ac00ff0ceb82 */ /* 0x000ee20000000a00 */
        /* <DEDUP_REMOVED lines=8> */
[----:B------:R-:W2:Y:S01]  /*bc70*/  @!P3 LDC.64 R4, c[0x0][0x2b0] ;  /* 0x0000ac00ff04bb82 */ /* 0x000ea20000000a00 */
[----:B---3--:R-:W-:Y:S02]  /*bc80*/  @!P6 LEA R22, P1, R17, R12, 0x2 ;  /* 0x0000000c1116e211 */ /* 0x008fe400078210ff */
[----:B------:R-:W-:-:S02]  /*bc90*/  @!P5 IADD3 R12, P0, R21, UR13, RZ ;  /* 0x0000000d150cdc10 */ /* 0x000fc4000ff1e0ff */
[----:B------:R-:W-:Y:S02]  /*bca0*/  @!P6 LEA.HI.X R23, R17, R13, R18, 0x2, P1 ;  /* 0x0000000d1117e211 */ /* 0x000fe400008f1412 */
[----:B------:R-:W-:Y:S02]  /*bcb0*/  @!P5 LEA.HI.X.SX32 R21, R21, UR14, 0x1, P0 ;  /* 0x0000000e1515dc11 */ /* 0x000fe400080f0eff */
[----:B----4-:R-:W-:Y:S01]  /*bcc0*/  @!P5 LEA R24, P2, R12, R10, 0x2 ;  /* 0x0000000a0c18d211 */ /* 0x010fe200078410ff */
[----:B------:R3:W-:Y:S01]  /*bcd0*/  @!P6 STG.E desc[UR20][R22.64], R0 ;  /* 0x000000001600e986 */ /* 0x0007e2000c101914 */
[----:B------:R-:W-:Y:S02]  /*bce0*/  @!P4 IADD3 R10, P1, R20, UR13, RZ ;  /* 0x0000000d140acc10 */ /* 0x000fe4000ff3e0ff */
[----:B------:R-:W-:Y:S02]  /*bcf0*/  @!P3 IADD3 R13, P0, R19, UR13, RZ ;  /* 0x0000000d130dbc10 */ /* 0x000fe4000ff1e0ff */
[----:B------:R-:W-:-:S02]  /*bd00*/  @!P5 LEA.HI.X R25, R12, R11, R21, 0x2, P2 ;  /* 0x0000000b0c19d211 */ /* 0x000fc400010f1415 */
[----:B------:R-:W-:Y:S02]  /*bd10*/  @!P4 LEA.HI.X.SX32 R20, R20, UR14, 0x1, P1 ;  /* 0x0000000e1414cc11 */ /* 0x000fe400088f0eff */
[----:B------:R-:W-:Y:S01]  /*bd20*/  @!P3 LEA.HI.X.SX32 R12, R19, UR14, 0x1, P0 ;  /* 0x0000000e130cbc11 */ /* 0x000fe200080f0eff */
[----:B------:R3:W-:Y:S01]  /*bd30*/  @!P5 STG.E desc[UR20][R24.64], R16 ;  /* 0x000000101800d986 */ /* 0x0007e2000c101914 */
[C---:B-----5:R-:W-:Y:S02]  /*bd40*/  @!P4 LEA R8, P1, R10.reuse, R8, 0x2 ;  /* 0x000000080a08c211 */ /* 0x060fe400078210ff */
[C---:B--2---:R-:W-:Y:S02]  /*bd50*/  @!P3 LEA R4, P0, R13.reuse, R4, 0x2 ;  /* 0x000000040d04b211 */ /* 0x044fe400078010ff */
[----:B------:R-:W-:Y:S02]  /*bd60*/  @!P4 LEA.HI.X R9, R10, R9, R20, 0x2, P1 ;  /* 0x000000090a09c211 */ /* 0x000fe400008f1414 */
[----:B------:R-:W-:-:S03]  /*bd70*/  @!P3 LEA.HI.X R5, R13, R5, R12, 0x2, P0 ;  /* 0x000000050d05b211 */ /* 0x000fc600000f140c */
[----:B------:R3:W-:Y:S04]  /*bd80*/  @!P4 STG.E desc[UR20][R8.64], R14 ;  /* 0x0000000e0800c986 */ /* 0x0007e8000c101914 */
[----:B------:R3:W-:Y:S02]  /*bd90*/  @!P3 STG.E desc[UR20][R4.64], R15 ;  /* 0x0000000f0400b986 */ /* 0x0007e4000c101914 */
.L_x_764:
[----:B------:R-:W-:Y:S05]  /*bda0*/  BSYNC B0 ;  /* 0x0000000000007941 */ /* 0x000fea0003800000 */
.L_x_763:
[----:B------:R-:W-:Y:S01]  /*bdb0*/  USHF.R.S32.HI UR4, URZ, 0x1f, UR11 ;  /* 0x0000001f3f047899 */ /* 0x000fe2000801140b */
[----:B---3--:R-:W-:Y:S01]  /*bdc0*/  IMAD.MOV.U32 R4, RZ, RZ, R208 ;  /* 0x000000ffff047224 */ /* 0x008fe200078e00d0 */
[----:B------:R-:W-:Y:S01]  /*bdd0*/  ULDC.64 UR6, c[0x0][0x298] ;  /* 0x0000a60000067ab9 */ /* 0x000fe20000000a00 */
[----:B------:R-:W-:Y:S01]  /*bde0*/  IMAD.MOV.U32 R5, RZ, RZ, R209 ;  /* 0x000000ffff057224 */ /* 0x000fe200078e00d1 */
[----:B------:R-:W3:Y:S02]  /*bdf0*/  LDS.128 R8, [R203] ;  /* 0x00000000cb087984 */ /* 0x000ee40000000c00 */
[C---:B--2---:R-:W-:Y:S01]  /*be00*/  IMAD R0, R6.reuse, UR4, RZ ;  /* 0x0000000406007c24 */ /* 0x044fe2000f8e02ff */
        /* <DEDUP_REMOVED lines=13> */
[----:B------:R-:W1:Y:S01]  /*bee0*/  LDS.128 R4, [R203+0x800] ;  /* 0x00080000cb047984 */ /* 0x000e620000000c00 */
[----:B------:R-:W-:Y:S02]  /*bef0*/  IMAD.IADD R13, R13, 0x1, R0 ;  /* 0x000000010d0d7824 */ /* 0x000fe400078e0200 */
[C---:B------:R-:W-:Y:S01]  /*bf00*/  IMAD R0, R212.reuse, UR7, R3 ;  /* 0x00000007d4007c24 */ /* 0x040fe2000f8e0203 */
[----:B------:R-:W-:Y:S01]  /*bf10*/  LDS.128 R32, [R203+0x3800] ;  /* 0x00380000cb207984 */ /* 0x000fe20000000c00 */
[----:B------:R-:W-:-:S03]  /*bf20*/  IMAD.WIDE.U32 R212, R212, UR6, R12 ;  /* 0x00000006d4d47c25 */ /* 0x000fc6000f8e000c */
[----:B------:R-:W2:Y:S01]  /*bf30*/  LDS.128 R12, [R203+0x3000] ;  /* 0x00300000cb0c7984 */ /* 0x000ea20000000c00 */
[----:B------:R-:W-:Y:S01]  /*bf40*/  IMAD.IADD R0, R213, 0x1, R0 ;  /* 0x00000001d5007824 */ /* 0x000fe200078e0200 */
[C---:B------:R-:W-:Y:S01]  /*bf50*/  LEA R2, P0, R212.reuse, UR4, 0x1 ;  /* 0x00000004d4027c11 */ /* 0x040fe2000f8008ff */
[----:B------:R-:W-:Y:S02]  /*bf60*/  USHF.L.U32 UR4, UR6, 0x5, URZ ;  /* 0x0000000506047899 */ /* 0x000fe4000800063f */
[----:B------:R-:W-:Y:S01]  /*bf70*/  USHF.L.U64.HI UR6, UR6, 0x5, UR7 ;  /* 0x0000000506067899 */ /* 0x000fe20008010207 */
[----:B------:R-:W-:-:S03]  /*bf80*/  LEA.HI.X R3, R212, UR5, R0, 0x1, P0 ;  /* 0x00000005d4037c11 */ /* 0x000fc600080f0c00 */
[----:B------:R-:W-:Y:S02]  /*bf90*/  IADD3 R44, P0, R2, UR4, RZ ;  /* 0x00000004022c7c10 */ /* 0x000fe4000ff1e0ff */
[----:B---3--:R-:W-:Y:S02]  /*bfa0*/  STG.E.128 desc[UR20][R2.64], R8 ;  /* 0x0000000802007986 */ /* 0x008fe4000c101d14 */
[----:B------:R-:W-:Y:S02]  /*bfb0*/  IADD3.X R45, R3, UR6, RZ, P0, !PT ;  /* 0x00000006032d7c10 */ /* 0x000fe400087fe4ff */
[----:B------:R-:W-:-:S04]  /*bfc0*/  IADD3 R42, P0, R44, UR4, RZ ;  /* 0x000000042c2a7c10 */ /* 0x000fc8000ff1e0ff */
[----:B------:R-:W-:Y:S02]  /*bfd0*/  IADD3.X R43, R45, UR6, RZ, P0, !PT ;  /* 0x000000062d2b7c10 */ /* 0x000fe400087fe4ff */
[----:B------:R-:W-:-:S04]  /*bfe0*/  IADD3 R40, P0, R42, UR4, RZ ;  /* 0x000000042a287c10 */ /* 0x000fc8000ff1e0ff */
[----:B------:R-:W-:Y:S02]  /*bff0*/  IADD3.X R41, R43, UR6, RZ, P0, !PT ;  /* 0x000000062b297c10 */ /* 0x000fe400087fe4ff */
[----:B------:R-:W-:-:S04]  /*c000*/  IADD3 R38, P0, R40, UR4, RZ ;  /* 0x0000000428267c10 */ /* 0x000fc8000ff1e0ff */
[----:B------:R-:W-:Y:S01]  /*c010*/  IADD3.X R39, R41, UR6, RZ, P0, !PT ;  /* 0x0000000629277c10 */ /* 0x000fe200087fe4ff */
[----:B-1----:R-:W-:Y:S01]  /*c020*/  STG.E.128 desc[UR20][R44.64], R4 ;  /* 0x000000042c007986 */ /* 0x002fe2000c101d14 */
[----:B------:R-:W-:-:S03]  /*c030*/  IADD3 R36, P0, R38, UR4, RZ ;  /* 0x0000000426247c10 */ /* 0x000fc6000ff1e0ff */
[----:B------:R-:W-:Y:S01]  /*c040*/  STG.E.128 desc[UR20][R42.64], R28 ;  /* 0x0000001c2a007986 */ /* 0x000fe2000c101d14 */
[----:B------:R-:W-:Y:S02]  /*c050*/  IADD3.X R37, R39, UR6, RZ, P0, !PT ;  /* 0x0000000627257c10 */ /* 0x000fe400087fe4ff */
[----:B------:R-:W-:Y:S01]  /*c060*/  IADD3 R46, P0, R36, UR4, RZ ;  /* 0x00000004242e7c10 */ /* 0x000fe2000ff1e0ff */
[----:B------:R-:W-:Y:S03]  /*c070*/  STG.E.128 desc[UR20][R40.64], R24 ;  /* 0x0000001828007986 */ /* 0x000fe6000c101d14 */
[----:B------:R-:W-:Y:S01]  /*c080*/  IADD3.X R47, R37, UR6, RZ, P0, !PT ;  /* 0x00000006252f7c10 */ /* 0x000fe200087fe4ff */
[----:B------:R-:W-:Y:S01]  /*c090*/  STG.E.128 desc[UR20][R38.64], R20 ;  /* 0x0000001426007986 */ /* 0x000fe2000c101d14 */
[----:B------:R-:W-:-:S03]  /*c0a0*/  IADD3 R48, P0, R46, UR4, RZ ;  /* 0x000000042e307c10 */ /* 0x000fc6000ff1e0ff */
[----:B------:R-:W-:Y:S01]  /*c0b0*/  STG.E.128 desc[UR20][R36.64], R16 ;  /* 0x0000001024007986 */ /* 0x000fe2000c101d14 */
[----:B------:R-:W-:-:S03]  /*c0c0*/  IADD3.X R49, R47, UR6, RZ, P0, !PT ;  /* 0x000000062f317c10 */ /* 0x000fc600087fe4ff */
[----:B--2---:R-:W-:Y:S04]  /*c0d0*/  STG.E.128 desc[UR20][R46.64], R12 ;  /* 0x0000000c2e007986 */ /* 0x004fe8000c101d14 */
[----:B------:R-:W-:Y:S01]  /*c0e0*/  STG.E.128 desc[UR20][R48.64], R32 ;  /* 0x0000002030007986 */ /* 0x000fe2000c101d14 */
[----:B------:R-:W-:Y:S05]  /*c0f0*/  EXIT ;  /* 0x000000000000794d */ /* 0x000fea0003800000 */
.L_x_754:
[----:B------:R-:W-:Y:S01]  /*c100*/  SHF.R.S32.HI R2, RZ, 0x1f, R111 ;  /* 0x0000001fff027819 */ /* 0x000fe2000001146f */
[----:B------:R-:W-:Y:S01]  /*c110*/  ULDC.U8 UR8, c[0x0][0x3d9] ;  /* 0x0000f64000087ab9 */ /* 0x000fe20000000000 */
[----:B------:R-:W-:Y:S01]  /*c120*/  SHF.R.S32.HI R0, RZ, 0x1f, R17 ;  /* 0x0000001fff007819 */ /* 0x000fe20000011411 */
[----:B------:R-:W-:Y:S01]  /*c130*/  ULDC.64 UR4, c[0x0][0x290] ;  /* 0x0000a40000047ab9 */ /* 0x000fe20000000a00 */
[----:B------:R-:W-:Y:S01]  /*c140*/  LEA.HI R2, R2, R111, RZ, 0x3 ;  /* 0x0000006f02027211 */ /* 0x000fe200078f18ff */
[----:B------:R-:W-:Y:S01]  /*c150*/  UISETP.NE.AND UP1, UPT, UR8, URZ, UPT ;  /* 0x0000003f0800728c */ /* 0x000fe2000bf25270 */
[----:B------:R-:W-:Y:S01]  /*c160*/  BSSY B0, `(.L_x_765) ;  /* 0x000005d000007945 */ /* 0x000fe20003800000 */
[----:B------:R-:W-:Y:S01]  /*c170*/  IMAD R0, R0, UR4, RZ ;  /* 0x0000000400007c24 */ /* 0x000fe2000f8e02ff */
[----:B------:R-:W-:Y:S01]  /*c180*/  LOP3.LUT R4, R2, 0x1ffffff8, RZ, 0xc0, !PT ;  /* 0x1ffffff802047812 */ /* 0x000fe200078ec0ff */
[----:B------:R-:W-:Y:S01]  /*c190*/  ULDC.U8 UR10, c[0x0][0x3d8] ;  /* 0x0000f600000a7ab9 */ /* 0x000fe20000000000 */
[----:B------:R-:W-:Y:S01]  /*c1a0*/  SHF.R.S32.HI R2, RZ, 0x3, R2 ;  /* 0x00000003ff027819 */ /* 0x000fe20000011402 */
[----:B------:R-:W-:Y:S01]  /*c1b0*/  IMAD R3, R17, UR5, R0 ;  /* 0x0000000511037c24 */ /* 0x000fe2000f8e0200 */
[----:B------:R-:W-:Y:S01]  /*c1c0*/  SHF.R.S32.HI R0, RZ, 0x1f, R15 ;  /* 0x0000001fff007819 */ /* 0x000fe2000001140f */
[----:B------:R-:W-:Y:S01]  /*c1d0*/  IMAD.IADD R4, R111, 0x1, -R4 ;  /* 0x000000016f047824 */ /* 0x000fe200078e0a04 */
[----:B------:R-:W-:-:S02]  /*c1e0*/  ISETP.NE.AND P1, PT, RZ, UR10, PT ;  /* 0x0000000aff007c0c */ /* 0x000fc4000bf25270 */
[----:B------:R-:W-:Y:S01]  /*c1f0*/  @!UP1 UISETP.NE.AND UP0, UPT, UR10, URZ, UPT ;  /* 0x0000003f0a00928c */ /* 0x000fe2000bf05270 */
[----:B------:R-:W-:Y:S01]  /*c200*/  IMAD.SHL.U32 R4, R4, 0x8, RZ ;  /* 0x0000000804047824 */ /* 0x000fe200078e00ff */
[----:B------:R-:W-:Y:S01]  /*c210*/  @UP1 ULDC UR9, c[0x0][0x2c0] ;  /* 0x0000b00000091ab9 */ /* 0x000fe20000000800 */
[----:B------:R-:W-:Y:S01]  /*c220*/  @!UP1 ULDC UR6, c[0x0][0x2e4] ;  /* 0x0000b90000069ab9 */ /* 0x000fe20000000800 */
[----:B------:R-:W-:Y:S01]  /*c230*/  @UP1 UIMAD UR9, UR17, UR9, URZ ;  /* 0x00000009110912a4 */ /* 0x000fe2000f8e023f */
[----:B------:R-:W-:Y:S01]  /*c240*/  ISETP.EQ.AND P1, PT, RZ, UR8, P1 ;  /* 0x00000008ff007c0c */ /* 0x000fe20008f22270 */
[----:B------:R-:W-:Y:S01]  /*c250*/  @!UP1 USEL UR9, UR17, UR6, !UP0 ;  /* 0x0000000611099287 */ /* 0x000fe2000c000000 */
[--C-:B------:R-:W-:Y:S01]  /*c260*/  SHF.R.S32.HI R5, RZ, 0x1f, R4.reuse ;  /* 0x0000001fff057819 */ /* 0x100fe20000011404 */
[----:B------:R-:W-:Y:S01]  /*c270*/  @UP1 UMOV UR11, 0x1 ;  /* 0x00000001000b1882 */ /* 0x000fe20000000000 */
[----:B------:R-:W-:Y:S01]  /*c280*/  ULDC.64 UR6, c[0x0][0x298] ;  /* 0x0000a60000067ab9 */ /* 0x000fe20000000a00 */
[----:B------:R-:W-:Y:S01]  /*c290*/  IMAD.WIDE.U32 R4, R17, UR4, R4 ;  /* 0x0000000411047c25 */ /* 0x000fe2000f8e0004 */
[----:B------:R-:W-:-:S03]  /*c2a0*/  ULDC.64 UR4, c[0x0][0x2a0] ;  /* 0x0000a80000047ab9 */ /* 0x000fc60000000a00 */
[----:B------:R-:W-:Y:S01]  /*c2b0*/  IMAD.IADD R5, R3, 0x1, R5 ;  /* 0x0000000103057824 */ /* 0x000fe200078e0205 */
[----:B------:R-:W-:Y:S01]  /*c2c0*/  SHF.R.S32.HI R3, RZ, 0x1f, R2 ;  /* 0x0000001fff037819 */ /* 0x000fe20000011402 */
[----:B------:R-:W-:Y:S02]  /*c2d0*/  IMAD R0, R0, UR4, RZ ;  /* 0x0000000400007c24 */ /* 0x000fe4000f8e02ff */
[----:B------:R-:W-:Y:S01]  /*c2e0*/  IMAD.WIDE.U32 R6, R15, UR4, R4 ;  /* 0x000000040f067c25 */ /* 0x000fe2000f8e0004 */
[----:B------:R-:W-:Y:S02]  /*c2f0*/  @!UP1 ULDC UR4, c[0x0][0x270] ;  /* 0x00009c0000049ab9 */ /* 0x000fe40000000800 */
[----:B------:R-:W-:Y:S01]  /*c300*/  @!UP1 UIMAD UR11, UR9, UR4, URZ ;  /* 0x00000004090b92a4 */ /* 0x000fe2000f8e023f */
[----:B------:R-:W-:-:S04]  /*c310*/  IMAD.WIDE R8, R212, 0x80, R2 ;  /* 0x00000080d4087825 */ /* 0x000fc800078e0202 */
[----:B------:R-:W-:Y:S01]  /*c320*/  IMAD R0, R15, UR5, R0 ;  /* 0x000000050f007c24 */ /* 0x000fe2000f8e0200 */
[----:B------:R-:W-:Y:S01]  /*c330*/  ULDC.64 UR4, c[0x0][0x280] ;  /* 0x0000a00000047ab9 */ /* 0x000fe20000000a00 */
[----:B------:R-:W-:Y:S02]  /*c340*/  IMAD R5, R9, UR6, RZ ;  /* 0x0000000609057c24 */ /* 0x000fe4000f8e02ff */
[----:B------:R-:W-:Y:S02]  /*c350*/  IMAD.IADD R7, R0, 0x1, R7 ;  /* 0x0000000100077824 */ /* 0x000fe400078e0207 */
[C---:B------:R-:W-:Y:S01]  /*c360*/  IMAD R5, R8.reuse, UR7, R5 ;  /* 0x0000000708057c24 */ /* 0x040fe2000f8e0205 */
[----:B------:R-:W-:Y:S01]  /*c370*/  USHF.L.U64.HI UR7, UR6, 0x5, UR7 ;  /* 0x0000000506077899 */ /* 0x000fe20008010207 */
[----:B------:R-:W-:Y:S02]  /*c380*/  IMAD R0, R17, UR11, RZ ;  /* 0x0000000b11007c24 */ /* 0x000fe4000f8e02ff */
[----:B------:R-:W-:-:S03]  /*c390*/  IMAD.WIDE.U32 R8, R8, UR6, R6 ;  /* 0x0000000608087c25 */ /* 0x000fc6000f8e0006 */
[----:B------:R-:W-:Y:S01]  /*c3a0*/  SEL R0, R0, RZ, !P1 ;  /* 0x000000ff00007207 */ /* 0x000fe20004800000 */
[----:B------:R-:W-:Y:S01]  /*c3b0*/  IMAD.IADD R4, R5, 0x1, R9 ;  /* 0x0000000105047824 */ /* 0x000fe200078e0209 */
[C---:B------:R-:W-:Y:S01]  /*c3c0*/  LEA R6, P0, R8.reuse, UR4, 0x1 ;  /* 0x0000000408067c11 */ /* 0x040fe2000f8008ff */
[----:B------:R-:W-:Y:S02]  /*c3d0*/  USHF.L.U32 UR4, UR6, 0x5, URZ ;  /* 0x0000000506047899 */ /* 0x000fe4000800063f */
[----:B------:R-:W-:Y:S01]  /*c3e0*/  IMAD R15, R15, UR9, R0 ;  /* 0x000000090f0f7c24 */ /* 0x000fe2000f8e0200 */
[----:B------:R-:W-:Y:S01]  /*c3f0*/  LEA.HI.X R7, R8, UR5, R4, 0x1, P0 ;  /* 0x0000000508077c11 */ /* 0x000fe200080f0c04 */
[----:B------:R-:W-:Y:S01]  /*c400*/  IMAD R0, R17, UR17, RZ ;  /* 0x0000001111007c24 */ /* 0x000fe2000f8e02ff */
[----:B------:R-:W-:Y:S01]  /*c410*/  @UP1 ULDC UR6, c[0x0][0x2c0] ;  /* 0x0000b00000061ab9 */ /* 0x000fe20000000800 */
[----:B------:R-:W-:Y:S01]  /*c420*/  IADD3 R12, P0, R6, UR4, RZ ;  /* 0x00000004060c7c10 */ /* 0x000fe2000ff1e0ff */
[----:B------:R-:W-:Y:S01]  /*c430*/  @!UP1 UMOV UR6, 0x1 ;  /* 0x0000000100069882 */ /* 0x000fe20000000000 */
[----:B------:R1:W-:Y:S01]  /*c440*/  STG.E.128 desc[UR20][R6.64], RZ ;  /* 0x000000ff06007986 */ /* 0x0003e2000c101d14 */
[----:B------:R-:W-:Y:S01]  /*c450*/  SHF.R.S32.HI R4, RZ, 0x1f, R0 ;  /* 0x0000001fff047819 */ /* 0x000fe20000011400 */
[----:B------:R-:W-:Y:S01]  /*c460*/  IMAD R8, R115, UR6, RZ ;  /* 0x0000000673087c24 */ /* 0x000fe2000f8e02ff */
[----:B------:R-:W-:-:S02]  /*c470*/  IADD3.X R13, R7, UR7, RZ, P0, !PT ;  /* 0x00000007070d7c10 */ /* 0x000fc400087fe4ff */
[----:B------:R-:W-:Y:S02]  /*c480*/  SEL R0, R0, RZ, P1 ;  /* 0x000000ff00007207 */ /* 0x000fe40000800000 */
[----:B------:R-:W-:Y:S01]  /*c490*/  IADD3 R10, P0, R12, UR4, RZ ;  /* 0x000000040c0a7c10 */ /* 0x000fe2000ff1e0ff */
[----:B------:R2:W-:Y:S01]  /*c4a0*/  STG.E.128 desc[UR20][R12.64], RZ ;  /* 0x000000ff0c007986 */ /* 0x0005e2000c101d14 */
[----:B------:R-:W-:Y:S02]  /*c4b0*/  IADD3 R0, P3, P2, R8, R0, R15 ;  /* 0x0000000008007210 */ /* 0x000fe40007a7e00f */
[----:B------:R-:W-:Y:S02]  /*c4c0*/  SHF.R.S32.HI R5, RZ, 0x1f, R8 ;  /* 0x0000001fff057819 */ /* 0x000fe40000011408 */
[----:B------:R-:W-:Y:S02]  /*c4d0*/  IADD3.X R11, R13, UR7, RZ, P0, !PT ;  /* 0x000000070d0b7c10 */ /* 0x000fe400087fe4ff */
[----:B------:R-:W-:-:S02]  /*c4e0*/  IADD3 R8, P0, R10, UR4, RZ ;  /* 0x000000040a087c10 */ /* 0x000fc4000ff1e0ff */
[----:B------:R-:W-:Y:S01]  /*c4f0*/  SEL R4, R4, RZ, P1 ;  /* 0x000000ff04047207 */ /* 0x000fe20000800000 */
[----:B------:R3:W-:Y:S01]  /*c500*/  STG.E.128 desc[UR20][R10.64], RZ ;  /* 0x000000ff0a007986 */ /* 0x0007e2000c101d14 */
[----:B------:R-:W-:Y:S02]  /*c510*/  IADD3.X R9, R11, UR7, RZ, P0, !PT ;  /* 0x000000070b097c10 */ /* 0x000fe400087fe4ff */
[----:B------:R-:W-:Y:S02]  /*c520*/  IADD3 R18, P0, R8, UR4, RZ ;  /* 0x0000000408127c10 */ /* 0x000fe4000ff1e0ff */
[----:B------:R-:W-:Y:S01]  /*c530*/  SHF.R.S32.HI R15, RZ, 0x1f, R15 ;  /* 0x0000001fff0f7819 */ /* 0x000fe2000001140f */
[----:B------:R4:W-:Y:S01]  /*c540*/  STG.E.128 desc[UR20][R8.64], RZ ;  /* 0x000000ff08007986 */ /* 0x0009e2000c101d14 */
[----:B------:R-:W-:Y:S01]  /*c550*/  IADD3.X R19, R9, UR7, RZ, P0, !PT ;  /* 0x0000000709137c10 */ /* 0x000fe200087fe4ff */
[----:B-1----:R-:W-:Y:S01]  /*c560*/  VIADD R7, R2, 0x60 ;  /* 0x0000006002077836 */ /* 0x002fe20000000000 */
[----:B------:R-:W-:-:S02]  /*c570*/  IADD3 R20, P0, R18, UR4, RZ ;  /* 0x0000000412147c10 */ /* 0x000fc4000ff1e0ff */
[----:B------:R-:W-:Y:S01]  /*c580*/  IADD3.X R4, R5, R4, R15, P3, P2 ;  /* 0x0000000405047210 */ /* 0x000fe20001fe440f */
[----:B------:R1:W-:Y:S01]  /*c590*/  STG.E.128 desc[UR20][R18.64], RZ ;  /* 0x000000ff12007986 */ /* 0x0003e2000c101d14 */
[----:B------:R-:W-:Y:S02]  /*c5a0*/  IADD3.X R21, R19, UR7, RZ, P0, !PT ;  /* 0x0000000713157c10 */ /* 0x000fe400087fe4ff */
[----:B------:R-:W-:Y:S01]  /*c5b0*/  IADD3 R16, P0, R20, UR4, RZ ;  /* 0x0000000414107c10 */ /* 0x000fe2000ff1e0ff */
[----:B--2---:R-:W-:Y:S01]  /*c5c0*/  VIADD R12, R2, 0x10 ;  /* 0x00000010020c7836 */ /* 0x004fe20000000000 */
[----:B------:R-:W-:Y:S01]  /*c5d0*/  LOP3.LUT P1, RZ, R111, 0x7, RZ, 0xc0, !PT ;  /* 0x000000076fff7812 */ /* 0x000fe2000782c0ff */
[----:B------:R1:W-:Y:S01]  /*c5e0*/  STG.E.128 desc[UR20][R20.64], RZ ;  /* 0x000000ff14007986 */ /* 0x0003e2000c101d14 */
[----:B------:R-:W-:Y:S02]  /*c5f0*/  IADD3.X R17, R21, UR7, RZ, P0, !PT ;  /* 0x0000000715117c10 */ /* 0x000fe400087fe4ff */
[----:B------:R-:W-:-:S02]  /*c600*/  IADD3 R14, P0, R16, UR4, RZ ;  /* 0x00000004100e7c10 */ /* 0x000fc4000ff1e0ff */
[----:B------:R-:W-:Y:S01]  /*c610*/  IADD3 R115, -R115, UR17, RZ ;  /* 0x0000001173737c10 */ /* 0x000fe2000fffe1ff */
[----:B------:R1:W-:Y:S01]  /*c620*/  STG.E.128 desc[UR20][R16.64], RZ ;  /* 0x000000ff10007986 */ /* 0x0003e2000c101d14 */
[----:B------:R-:W-:Y:S01]  /*c630*/  IADD3.X R15, R17, UR7, RZ, P0, !PT ;  /* 0x00000007110f7c10 */ /* 0x000fe200087fe4ff */
[C---:B---3--:R-:W-:Y:S01]  /*c640*/  VIADD R11, R2.reuse, 0x20 ;  /* 0x00000020020b7836 */ /* 0x048fe20000000000 */
[C---:B------:R-:W-:Y:S01]  /*c650*/  ISETP.GE.OR P2, PT, R2.reuse, R115, P1 ;  /* 0x000000730200720c */ /* 0x040fe20000f46670 */
[C---:B------:R-:W-:Y:S02]  /*c660*/  VIADD R10, R2.reuse, 0x30 ;  /* 0x00000030020a7836 */ /* 0x040fe40000000000 */
[----:B------:R1:W-:Y:S01]  /*c670*/  STG.E.128 desc[UR20][R14.64], RZ ;  /* 0x000000ff0e007986 */ /* 0x0003e2000c101d14 */
[C---:B----4-:R-:W-:Y:S02]  /*c680*/  VIADD R9, R2.reuse, 0x40 ;  /* 0x0000004002097836 */ /* 0x050fe40000000000 */
[----:B------:R-:W-:-:S07]  /*c690*/  VIADD R8, R2, 0x50 ;  /* 0x0000005002087836 */ /* 0x000fce0000000000 */
[----:B------:R-:W-:Y:S05]  /*c6a0*/  @P2 BRA `(.L_x_766) ;  /* 0x0000000000202947 */ /* 0x000fea0003800000 */
[----:B------:R-:W-:Y:S01]  /*c6b0*/  IMAD R5, R2, UR6, RZ ;  /* 0x0000000602057c24 */ /* 0x000fe2000f8e02ff */
[----:B------:R-:W-:-:S04]  /*c6c0*/  ULDC.64 UR4, c[0x0][0x2b0] ;  /* 0x0000ac0000047ab9 */ /* 0x000fc80000000a00 */
[----:B------:R-:W-:-:S04]  /*c6d0*/  IADD3 R6, P0, R5, R0, RZ ;  /* 0x0000000005067210 */ /* 0x000fc80007f1e0ff */
[----:B------:R-:W-:Y:S02]  /*c6e0*/  LEA.HI.X.SX32 R5, R5, R4, 0x1, P0 ;  /* 0x0000000405057211 */ /* 0x000fe400000f0eff */
[----:B-1----:R-:W-:-:S04]  /*c6f0*/  LEA R14, P0, R6, UR4, 0x2 ;  /* 0x00000004060e7c11 */ /* 0x002fc8000f8010ff */
[----:B------:R-:W-:Y:S01]  /*c700*/  LEA.HI.X R15, R6, UR5, R5, 0x2, P0 ;  /* 0x00000005060f7c11 */ /* 0x000fe200080f1405 */
[----:B------:R-:W-:-:S05]  /*c710*/  IMAD.MOV.U32 R5, RZ, RZ, 0x7f800000 ;  /* 0x7f800000ff057424 */ /* 0x000fca00078e00ff */
[----:B------:R2:W-:Y:S03]  /*c720*/  STG.E desc[UR20][R14.64], R5 ;  /* 0x000000050e007986 */ /* 0x0005e6000c101914 */
.L_x_766:
[----:B------:R-:W-:Y:S05]  /*c730*/  BSYNC B0 ;  /* 0x0000000000007941 */ /* 0x000fea0003800000 */
.L_x_765:
        /* <DEDUP_REMOVED lines=12> */
[----:B------:R-:W-:-:S04]  /*c800*/  IADD3 R6, P0, R3, R0, RZ ;  /* 0x0000000003067210 */ /* 0x000fc80007f1e0ff */
[----:B------:R-:W-:Y:S02]  /*c810*/  LEA.HI.X.SX32 R3, R3, R4, 0x1, P0 ;  /* 0x0000000403037211 */ /* 0x000fe400000f0eff */
[----:B------:R-:W-:-:S04]  /*c820*/  LEA R12, P0, R6, UR4, 0x2 ;  /* 0x00000004060c7c11 */ /* 0x000fc8000f8010ff */
[----:B------:R-:W-:Y:S01]  /*c830*/  LEA.HI.X R13, R6, UR5, R3, 0x2, P0 ;  /* 0x00000005060d7c11 */ /* 0x000fe200080f1403 */
[----:B------:R-:W-:-:S05]  /*c840*/  IMAD.MOV.U32 R3, RZ, RZ, 0x7f800000 ;  /* 0x7f800000ff037424 */ /* 0x000fca00078e00ff */
[----:B------:R3:W-:Y:S03]  /*c850*/  STG.E desc[UR20][R12.64], R3 ;  /* 0x000000030c007986 */ /* 0x0007e6000c101914 */
.L_x_768:
[----:B------:R-:W-:Y:S05]  /*c860*/  BSYNC B0 ;  /* 0x0000000000007941 */ /* 0x000fea0003800000 */
.L_x_767:
[----:B------:R-:W-:Y:S04]  /*c870*/  BSSY B0, `(.L_x_769) ;  /* 0x000000a000007945 */ /* 0x000fe80003800000 */
[----:B------:R-:W-:Y:S05]  /*c880*/  @P6 BRA `(.L_x_770) ;  /* 0x0000000000206947 */ /* 0x000fea0003800000 */
[----:B---3--:R-:W-:Y:S01]  /*c890*/  IMAD R3, R11, UR6, RZ ;  /* 0x000000060b037c24 */ /* 0x008fe2000f8e02ff */
[----:B------:R-:W-:-:S04]  /*c8a0*/  ULDC.64 UR4, c[0x0][0x2b0] ;  /* 0x0000ac0000047ab9 */ /* 0x000fc80000000a00 */
[----:B------:R-:W-:-:S04]  /*c8b0*/  IADD3 R6, P0, R3, R0, RZ ;  /* 0x0000000003067210 */ /* 0x000fc80007f1e0ff */
[----:B------:R-:W-:Y:S02]  /*c8c0*/  LEA.HI.X.SX32 R3, R3, R4, 0x1, P0 ;  /* 0x0000000403037211 */ /* 0x000fe400000f0eff */
[----:B------:R-:W-:-:S04]  /*c8d0*/  LEA R12, P0, R6, UR4, 0x2 ;  /* 0x00000004060c7c11 */ /* 0x000fc8000f8010ff */
[----:B------:R-:W-:Y:S01]  /*c8e0*/  LEA.HI.X R13, R6, UR5, R3, 0x2, P0 ;  /* 0x00000005060d7c11 */ /* 0x000fe200080f1403 */
[----:B------:R-:W-:-:S05]  /*c8f0*/  IMAD.MOV.U32 R3, RZ, RZ, 0x7f800000 ;  /* 0x7f800000ff037424 */ /* 0x000fca00078e00ff */
[----:B------:R4:W-:Y:S03]  /*c900*/  STG.E desc[UR20][R12.64], R3 ;  /* 0x000000030c007986 */ /* 0x0009e6000c101914 */
.L_x_770:
[----:B------:R-:W-:Y:S05]  /*c910*/  BSYNC B0 ;  /* 0x0000000000007941 */ /* 0x000fea0003800000 */
.L_x_769:
[----:B------:R-:W-:Y:S04]  /*c920*/  BSSY B0, `(.L_x_771) ;  /* 0x000000a000007945 */ /* 0x000fe80003800000 */
[----:B------:R-:W-:Y:S05]  /*c930*/  @P5 BRA `(.L_x_772) ;  /* 0x0000000000205947 */ /* 0x000fea0003800000 */
[----:B---34-:R-:W-:Y:S01]  /*c940*/  IMAD R3, R10, UR6, RZ ;  /* 0x000000060a037c24 */ /* 0x018fe2000f8e02ff */
[----:B------:R-:W-:-:S04]  /*c950*/  ULDC.64 UR4, c[0x0][0x2b0] ;  /* 0x0000ac0000047ab9 */ /* 0x000fc80000000a00 */
[----:B------:R-:W-:-:S04]  /*c960*/  IADD3 R6, P0, R3, R0, RZ ;  /* 0x0000000003067210 */ /* 0x000fc80007f1e0ff */
[----:B------:R-:W-:Y:S02]  /*c970*/  LEA.HI.X.SX32 R3, R3, R4, 0x1, P0 ;  /* 0x0000000403037211 */ /* 0x000fe400000f0eff */
[----:B------:R-:W-:-:S04]  /*c980*/  LEA R10, P0, R6, UR4, 0x2 ;  /* 0x00000004060a7c11 */ /* 0x000fc8000f8010ff */
[----:B------:R-:W-:Y:S01]  /*c990*/  LEA.HI.X R11, R6, UR5, R3, 0x2, P0 ;  /* 0x00000005060b7c11 */ /* 0x000fe200080f1403 */
[----:B------:R-:W-:-:S05]  /*c9a0*/  IMAD.MOV.U32 R3, RZ, RZ, 0x7f800000 ;  /* 0x7f800000ff037424 */ /* 0x000fca00078e00ff */
[----:B------:R3:W-:Y:S03]  /*c9b0*/  STG.E desc[UR20][R10.64], R3 ;  /* 0x000000030a007986 */ /* 0x0007e6000c101914 */
.L_x_772:
[----:B------:R-:W-:Y:S05]  /*c9c0*/  BSYNC B0 ;  /* 0x0000000000007941 */ /* 0x000fea0003800000 */
.L_x_771:
        /* <DEDUP_REMOVED lines=10> */
.L_x_774:
[----:B------:R-:W-:Y:S05]  /*ca70*/  BSYNC B0 ;  /* 0x0000000000007941 */ /* 0x000fea0003800000 */
.L_x_773:
        /* <DEDUP_REMOVED lines=10> */
.L_x_776:
[----:B------:R-:W-:Y:S05]  /*cb20*/  BSYNC B0 ;  /* 0x0000000000007941 */ /* 0x000fea0003800000 */
.L_x_775:
        /* <DEDUP_REMOVED lines=10> */
.L_x_778:
[----:B------:R-:W-:Y:S05]  /*cbd0*/  BSYNC B0 ;  /* 0x0000000000007941 */ /* 0x000fea0003800000 */
.L_x_777:
[----:B------:R-:W-:Y:S05]  /*cbe0*/  @P1 EXIT ;  /* 0x000000000000194d */ /* 0x000fea0003800000 */
[----:B---34-:R-:W-:Y:S01]  /*cbf0*/  IMAD R3, R2, UR6, RZ ;  /* 0x0000000602037c24 */ /* 0x018fe2000f8e02ff */
[----:B------:R-:W-:Y:S01]  /*cc00*/  ULDC.64 UR4, c[0x0][0x2b0] ;  /* 0x0000ac0000047ab9 */ /* 0x000fe20000000a00 */
[----:B--2---:R-:W-:-:S03]  /*cc10*/  IMAD.MOV.U32 R5, RZ, RZ, 0x7f800000 ;  /* 0x7f800000ff057424 */ /* 0x004fc600078e00ff */
[----:B------:R-:W-:-:S04]  /*cc20*/  IADD3 R0, P0, R3, R0, RZ ;  /* 0x0000000003007210 */ /* 0x000fc80007f1e0ff */
[----:B------:R-:W-:Y:S02]  /*cc30*/  LEA.HI.X.SX32 R3, R3, R4, 0x1, P0 ;  /* 0x0000000403037211 */ /* 0x000fe400000f0eff */
[----:B------:R-:W-:-:S04]  /*cc40*/  LEA R2, P0, R0, UR4, 0x2 ;  /* 0x0000000400027c11 */ /* 0x000fc8000f8010ff */
[----:B------:R-:W-:-:S05]  /*cc50*/  LEA.HI.X R3, R0, UR5, R3, 0x2, P0 ;  /* 0x0000000500037c11 */ /* 0x000fca00080f1403 */
[----:B------:R-:W-:Y:S01]  /*cc60*/  STG.E desc[UR20][R2.64], R5 ;  /* 0x0000000502007986 */ /* 0x000fe2000c101914 */
[----:B------:R-:W-:Y:S05]  /*cc70*/  EXIT ;  /* 0x000000000000794d */ /* 0x000fea0003800000 */
.L_x_779:
        /* <DEDUP_REMOVED lines=16> */
.L_x_1425:


//--------------------- .text._ZN5flash16flash_fwd_kernelI23Flash_fwd_kernel_traitsILi64ELi128ELi64ELi4ELb0ELb0EN7cutlass6half_tE19Flash_kernel_traitsILi64ELi128ELi64ELi4ES3_EELb1ELb1ELb0ELb0ELb0ELb1ELb0ELb0EEEvNS_16Flash_fwd_paramsE --------------------------
	.section	.text._ZN5flash16flash_fwd_kernelI23Flash_fwd_kernel_traitsILi64ELi128ELi64ELi4ELb0ELb0EN7cutlass6half_tE19Flash_kernel_traitsILi64ELi128ELi64ELi4ES3_EELb1ELb1ELb0ELb0ELb0ELb1ELb0ELb0EEEvNS_16Flash_fwd_paramsE,"ax",@progbits
	.align	128
        .global         _ZN5flash16flash_fwd_kernelI23Flash_fwd_kernel_traitsILi64ELi128ELi64ELi4ELb0ELb0EN7cutlass6half_tE19Flash_kernel_traitsILi64ELi128ELi64ELi4ES3_EELb1ELb1ELb0ELb0ELb0ELb1ELb0ELb0EEEvNS_16Flash_fwd_paramsE
        .type           _ZN5flash16flash_fwd_kernelI23Flash_fwd_kernel_traitsILi64ELi128ELi64ELi4ELb0ELb0EN7cutlass6half_tE19Flash_kernel_traitsILi64ELi128ELi64ELi4ES3_EELb1ELb1ELb0ELb0ELb0ELb1ELb0ELb0EEEvNS_16Flash_fwd_paramsE,@function
        .size           _ZN5flash16flash_fwd_kernelI23Flash_fwd_kernel_traitsILi64ELi128ELi64ELi4ELb0ELb0EN7cutlass6half_tE19Flash_kernel_traitsILi64ELi128ELi64ELi4ES3_EELb1ELb1ELb0ELb0ELb0ELb1ELb0ELb0EEEvNS_16Flash_fwd_paramsE,(.L_x_1426 - _ZN5flash16flash_fwd_kernelI23Flash_fwd_kernel_traitsILi64ELi128ELi64ELi4ELb0ELb0EN7cutlass6half_tE19Flash_kernel_traitsILi64ELi128ELi64ELi4ES3_EELb1ELb1ELb0ELb0ELb0ELb1ELb0ELb0EEEvNS_16Flash_fwd_paramsE)
        .other          _ZN5flash16flash_fwd_kernelI23Flash_fwd_kernel_traitsILi64ELi128ELi64ELi4ELb0ELb0EN7cutlass6half_tE19Flash_kernel_traitsILi64ELi128ELi64ELi4ES3_EELb1ELb1ELb0ELb0ELb0ELb1ELb0ELb0EEEvNS_16Flash_fwd_paramsE,@"STO_CUDA_ENTRY STV_DEFAULT"
_ZN5flash16flash_fwd_kernelI23Flash_fwd_kernel_traitsILi64ELi128ELi64ELi4ELb0ELb0EN7cutlass6half_tE19Flash_kernel_traitsILi64ELi128ELi64ELi4ES3_EELb1ELb1ELb0ELb0ELb0ELb1ELb0ELb0EEEvNS_16Flash_fwd_paramsE:
.text._ZN5flash16flash_fwd_kernelI23Flash_fwd_kernel_traitsILi64ELi128ELi64ELi4ELb0ELb0EN7cutlass6half_tE19Flash_kernel_traitsILi64ELi128ELi64ELi4ES3_EELb1ELb1ELb0ELb0ELb0ELb1ELb0ELb0EEEvNS_16Flash_fwd_paramsE:
        /* <DEDUP_REMOVED lines=10> */
[----:B------:R-:W4:Y:S01]  /*00a0*/  @P3 LDG.E.64 R12, desc[UR24][R12.64] ;  /* 0x000000180c0c3981 */ /* 0x000f22000c1e1b00 */
[----:B------:R-:W1:Y:S01]  /*00b0*/  LDC.64 R4, c[0x0][0x2f0] ;  /* 0x0000bc00ff047b82 */ /* 0x000e620000000a00 */
[----:B--2---:R-:W-:Y:S01]  /*00c0*/  @P3 IMAD.MOV.U32 R2, RZ, RZ, R137 ;  /* 0x000000ffff023224 */ /* 0x004fe200078e0089 */
[----:B------:R-:W2:Y:S06]  /*00d0*/  S2R R234, SR_CTAID.X ;  /* 0x0000000000ea7919 */ /* 0x000eac0000002500 */
[----:B------:R-:W4:Y:S01]  /*00e0*/  LDC.64 R6, c[0x0][0x2f0] ;  /* 0x0000bc00ff067b82 */ /* 0x000f220000000a00 */
[----:B---3--:R-:W-:-:S05]  /*00f0*/  @P3 IMAD.MOV.U32 R3, RZ, RZ, R121 ;  /* 0x000000ffff033224 */ /* 0x008fca00078e0079 */
[----:B------:R3:W4:Y:S01]  /*0100*/  @P3 LDG.E.64 R10, desc[UR24][R2.64] ;  /* 0x00000018020a3981 */ /* 0x000722000c1e1b00 */
[----:B------:R-:W-:Y:S01]  /*0110*/  IMAD.MOV.U32 R190, RZ, RZ, -0x1 ;  /* 0xffffffffffbe7424 */ /* 0x000fe200078e00ff */
[----:B------:R-:W2:Y:S01]  /*0120*/  S2R R15, SR_CTAID.Y ;  /* 0x00000000000f7919 */ /* 0x000ea20000002600 */
[----:B-1----:R-:W-:Y:S01]  /*0130*/  ISETP.NE.U32.AND P4, PT, R4, RZ, PT ;  /* 0x000000ff0400720c */ /* 0x002fe20003f85070 */
[----:B------:R-:W2:Y:S01]  /*0140*/  S2R R22, SR_CTAID.Z ;  /* 0x0000000000167919 */ /* 0x000ea20000002700 */
[----:B------:R-:W1:Y:S01]  /*0150*/  S2R R122, SR_TID.X ;  /* 0x00000000007a7919 */ /* 0x000e620000002100 */
[----:B---3--:R-:W3:Y:S01]  /*0160*/  LDC.64 R2, c[0x0][0x300] ;  /* 0x0000c000ff027b82 */ /* 0x008ee20000000a00 */
[----:B--2---:R-:W-:-:S04]  /*0170*/  LOP3.LUT R0, R22, R234, R15, 0xfe, !PT ;  /* 0x000000ea16007212 */ /* 0x004fc800078efe0f */
[----:B-1----:R-:W-:-:S03]  /*0180*/  LOP3.LUT P2, RZ, R0, R122, RZ, 0xfc, !PT ;  /* 0x0000007a00ff7212 */ /* 0x002fc6000784fcff */
[----:B------:R-:W1:Y:S01]  /*0190*/  @P3 LDC R0, c[0x0][0x3b0] ;  /* 0x0000ec00ff003b82 */ /* 0x000e620000000800 */
[----:B---3--:R-:W-:-:S04]  /*01a0*/  ISETP.NE.U32.AND P0, PT, R2, RZ, PT ;  /* 0x000000ff0200720c */ /* 0x008fc80003f05070 */
[----:B------:R-:W-:Y:S02]  /*01b0*/  ISETP.NE.AND.EX P1, PT, R3, RZ, PT, P0 ;  /* 0x000000ff0300720c */ /* 0x000fe40003f25300 */
[----:B------:R-:W-:Y:S01]  /*01c0*/  ISETP.NE.AND.EX P0, PT, R5, RZ, PT, P4 ;  /* 0x000000ff0500720c */ /* 0x000fe20003f05340 */
[----:B------:R-:W2:Y:S08]  /*01d0*/  LDC.64 R2, c[0x0][0x2f8] ;  /* 0x0000be00ff027b82 */ /* 0x000eb00000000a00 */
[----:B------:R-:W3:Y:S01]  /*01e0*/  @!P2 LDC.64 R8, c[0x0][0x3b8] ;  /* 0x0000ee00ff08ab82 */ /* 0x000ee20000000a00 */
[----:B----4-:R-:W-:-:S02]  /*01f0*/  @P3 R2UR UR26, R12 ;  /* 0x000000000c1a32ca */ /* 0x010fc400000e0000 */
[----:B------:R-:W-:-:S11]  /*0200*/  @P3 R2UR UR27, R13 ;  /* 0x000000000d1b32ca */ /* 0x000fd600000e0000 */
[----:B------:R-:W-:Y:S02]  /*0210*/  IMAD.U32 R4, RZ, RZ, UR26 ;  /* 0x0000001aff047e24 */ /* 0x000fe4000f8e00ff */
[----:B------:R-:W-:-:S05]  /*0220*/  IMAD.U32 R5, RZ, RZ, UR27 ;  /* 0x0000001bff057e24 */ /* 0x000fca000f8e00ff */
[----:B---3--:R3:W-:Y:S01]  /*0230*/  @!P2 STG.E.64 desc[UR24][R8.64], R4 ;  /* 0x000000040800a986 */ /* 0x0087e2000c101b18 */
[----:B-1----:R-:W-:Y:S02]  /*0240*/  @P3 IADD3 R137, P5, R10, R0, RZ ;  /* 0x000000000a893210 */ /* 0x002fe40007fbe0ff */
[----:B------:R-:W1:Y:S03]  /*0250*/  LDC.U8 R0, c[0x0][0x3c2] ;  /* 0x0000f080ff007b82 */ /* 0x000e660000000000 */
[----:B------:R-:W-:Y:S02]  /*0260*/  @P3 IMAD.X R121, RZ, RZ, R11, P5 ;  /* 0x000000ffff793224 */ /* 0x000fe400028e060b */
[----:B------:R-:W-:-:S03]  /*0270*/  IMAD.WIDE R10, R15, 0x4, R6 ;  /* 0x000000040f0a7825 */ /* 0x000fc600078e0206 */
[----:B------:R-:W4:Y:S01]  /*0280*/  LDC.64 R6, c[0x0][0x2f8] ;  /* 0x0000be00ff067b82 */ /* 0x000f220000000a00 */
[----:B---3--:R-:W-:Y:S02]  /*0290*/  @!P2 IMAD.MOV.U32 R4, RZ, RZ, R137 ;  /* 0x000000ffff04a224 */ /* 0x008fe400078e0089 */
[----:B------:R-:W-:-:S05]  /*02a0*/  @!P2 IMAD.MOV.U32 R5, RZ, RZ, R121 ;  /* 0x000000ffff05a224 */ /* 0x000fca00078e0079 */
[----:B------:R3:W-:Y:S04]  /*02b0*/  @!P2 STG.E.64 desc[UR24][R8.64+0x8], R4 ;  /* 0x000008040800a986 */ /* 0x0007e8000c101b18 */
[----:B------:R-:W4:Y:S04]  /*02c0*/  @P0 LDG.E R190, desc[UR24][R10.64] ;  /* 0x000000180abe0981 */ /* 0x000f28000c1e1900 */
[----:B------:R-:W4:Y:S01]  /*02d0*/  @P0 LDG.E R125, desc[UR24][R10.64+0x4] ;  /* 0x000004180a7d0981 */ /* 0x000f22000c1e1900 */
[----:B-1----:R-:W-:Y:S02]  /*02e0*/  ISETP.NE.AND P3, PT, R0, RZ, PT ;  /* 0x000000ff0000720c */ /* 0x002fe40003f65270 */
[----:B------:R-:W1:Y:S01]  /*02f0*/  LDC R0, c[0x0][0x270] ;  /* 0x00009c00ff007b82 */ /* 0x000e620000000800 */
[----:B--2---:R-:W-:-:S07]  /*0300*/  ISETP.EQ.U32.AND P2, PT, R2, RZ, PT ;  /* 0x000000ff0200720c */ /* 0x004fce0003f42070 */
[----:B---3--:R-:W2:Y:S01]  /*0310*/  @P1 LDC.64 R4, c[0x0][0x300] ;  /* 0x0000c000ff041b82 */ /* 0x008ea20000000a00 */
[----:B------:R-:W-:Y:S01]  /*0320*/  ISETP.EQ.OR.EX P2, PT, R3, RZ, !P3, P2 ;  /* 0x000000ff0300720c */ /* 0x000fe20005f42720 */
[----:B------:R-:W-:Y:S01]  /*0330*/  IMAD.MOV.U32 R21, RZ, RZ, -0x1 ;  /* 0xffffffffff157424 */ /* 0x000fe200078e00ff */
[----:B------:R-:W-:Y:S01]  /*0340*/  SHF.R.S32.HI R14, RZ, 0x1f, R122 ;  /* 0x0000001fff0e7819 */ /* 0x000fe2000001147a */
[----:B------:R-:W-:Y:S02]  /*0350*/  IMAD.MOV.U32 R20, RZ, RZ, RZ ;  /* 0x000000ffff147224 */ /* 0x000fe400078e00ff */
[----:B----4-:R-:W-:Y:S01]  /*0360*/  IMAD.WIDE R6, R15, 0x4, R6 ;  /* 0x000000040f067825 */ /* 0x010fe200078e0206 */
[----:B------:R-:W-:-:S04]  /*0370*/  LEA.HI R123, R14, R122, RZ, 0x5 ;  /* 0x0000007a0e7b7211 */ /* 0x000fc800078f28ff */
[----:B------:R-:W-:-:S03]  /*0380*/  LOP3.LUT R127, R123, 0xffffffe0, RZ, 0xc0, !PT ;  /* 0xffffffe07b7f7812 */ /* 0x000fc600078ec0ff */
[----:B------:R-:W5:Y:S01]  /*0390*/  @!P2 LDG.E R21, desc[UR24][R6.64] ;  /* 0x000000180615a981 */ /* 0x000f62000c1e1900 */
[----:B--2---:R-:W-:-:S05]  /*03a0*/  @P1 IMAD.WIDE R4, R15, 0x4, R4 ;  /* 0x000000040f041825 */ /* 0x004fca00078e0204 */
[----:B------:R1:W5:Y:S01]  /*03b0*/  @P1 LDG.E R20, desc[UR24][R4.64] ;  /* 0x0000001804141981 */ /* 0x000362000c1e1900 */
[----:B------:R-:W-:Y:S02]  /*03c0*/  IMAD.IADD R127, R122, 0x1, -R127 ;  /* 0x000000017a7f7824 */ /* 0x000fe400078e0a7f */
[----:B-1----:R-:W-:Y:S02]  /*03d0*/  IMAD R4, R15, R0, R22 ;  /* 0x000000000f047224 */ /* 0x002fe400078e0216 */
[----:B------:R-:W-:-:S06]  /*03e0*/  @P0 IMAD.IADD R125, R125, 0x1, -R190 ;  /* 0x000000017d7d0824 */ /* 0x000fcc00078e0abe */
[----:B------:R-:W1:Y:S01]  /*03f0*/  @!P0 LDC R125, c[0x0][0x2c4] ;  /* 0x0000b100ff7d8b82 */ /* 0x000e620000000800 */
[----:B------:R-:W-:-:S04]  /*0400*/  ISETP.NE.U32.AND P0, PT, R2, RZ, PT ;  /* 0x000000ff0200720c */ /* 0x000fc80003f05070 */
[----:B------:R-:W-:Y:S01]  /*0410*/  ISETP.NE.AND.EX P2, PT, R3, RZ, PT, P0 ;  /* 0x000000ff0300720c */ /* 0x000fe20003f45300 */
[----:B------:R-:W-:Y:S01]  /*0420*/  IMAD.SHL.U32 R2, R4, 0x20, RZ ;  /* 0x0000002004027824 */ /* 0x000fe200078e00ff */
[----:B------:R-:W-:-:S04]  /*0430*/  SHF.R.S32.HI R3, RZ, 0x1f, R127 ;  /* 0x0000001fff037819 */ /* 0x000fc8000001147f */
[----:B------:R-:W-:Y:S02]  /*0440*/  IADD3 R137, P1, P0, R2, R137, R127 ;  /* 0x0000008902897210 */ /* 0x000fe4000783e07f */
[----:B------:R-:W-:-:S04]  /*0450*/  SHF.R.S32.HI R2, RZ, 0x1f, R2 ;  /* 0x0000001fff027819 */ /* 0x000fc80000011402 */
[----:B------:R-:W-:Y:S01]  /*0460*/  IADD3.X R121, R2, R121, R3, P1, P0 ;  /* 0x0000007902797210 */ /* 0x000fe20000fe0403 */
[----:B------:R-:W-:Y:S06]  /*0470*/  @!P2 BRA `(.L_x_780) ;  /* 0x000000000010a947 */ /* 0x000fec0003800000 */
[----:B------:R-:W2:Y:S02]  /*0480*/  @P3 LDG.E R4, desc[UR24][R6.64+0x4] ;  /* 0x0000041806043981 */ /* 0x000ea4000c1e1900 */
[----:B--2--5:R-:W-:-:S06]  /*0490*/  @P3 IADD3 R4, R4, -R21, RZ ;  /* 0x8000001504043210 */ /* 0x024fcc0007ffe0ff */
[----:B------:R3:W5:Y:S01]  /*04a0*/  @!P3 LDG.E R4, desc[UR24][R6.64] ;  /* 0x000000180604b981 */ /* 0x000762000c1e1900 */
[----:B------:R-:W-:Y:S05]  /*04b0*/  BRA `(.L_x_781) ;  /* 0x0000000000047947 */ /* 0x000fea0003800000 */
.L_x_780:
[----:B------:R-:W2:Y:S02]  /*04c0*/  LDC R4, c[0x0][0x2c8] ;  /* 0x0000b200ff047b82 */ /* 0x000ea40000000800 */
.L_x_781:
[----:B------:R-:W4:Y:S02]  /*04d0*/  LDC.64 R2, c[0x0][0x308] ;  /* 0x0000c200ff027b82 */ /* 0x000f240000000a00 */
[----:B----4-:R-:W-:-:S04]  /*04e0*/  ISETP.NE.U32.AND P0, PT, R2, RZ, PT ;  /* 0x000000ff0200720c */ /* 0x010fc80003f05070 */
[----:B------:R-:W-:-:S13]  /*04f0*/  ISETP.NE.AND.EX P0, PT, R3, RZ, PT, P0 ;  /* 0x000000ff0300720c */ /* 0x000fda0003f05300 */
[----:B------:R-:W4:Y:S01]  /*0500*/  @P0 LDC.64 R2, c[0x0][0x308] ;  /* 0x0000c200ff020b82 */ /* 0x000f220000000a00 */
[----:B------:R-:W-:-:S07]  /*0510*/  IMAD.SHL.U32 R126, R234, 0x80, RZ ;  /* 0x00000080ea7e7824 */ /* 0x000fce00078e00ff */
[----:B------:R-:W2:Y:S01]  /*0520*/  @!P0 LDC R5, c[0x0][0x2cc] ;  /* 0x0000b300ff058b82 */ /* 0x000ea20000000800 */
[----:B-1----:R-:W-:Y:S01]  /*0530*/  ISETP.GT.AND P1, PT, R125, R126, PT ;  /* 0x0000007e7d00720c */ /* 0x002fe20003f24270 */
[----:B----4-:R-:W-:-:S05]  /*0540*/  @P0 IMAD.WIDE R2, R15, 0x4, R2 ;  /* 0x000000040f020825 */ /* 0x010fca00078e0202 */
[----:B------:R1:W5:Y:S01]  /*0550*/  @P0 LDG.E R235, desc[UR24][R2.64] ;  /* 0x0000001802eb0981 */ /* 0x000362000c1e1900 */
[----:B------:R-:W4:Y:S06]  /*0560*/  @!P0 LDC.64 R2, c[0x0][0x318] ;  /* 0x0000c600ff028b82 */ /* 0x000f2c0000000a00 */
[----:B-12---:R-:W-:Y:S05]  /*0570*/  @!P1 EXIT ;  /* 0x000000000000994d */ /* 0x006fea0003800000 */
[----:B------:R-:W1:Y:S01]  /*0580*/  LDC R124, c[0x0][0x398] ;  /* 0x0000e600ff7c7b82 */ /* 0x000e620000000800 */
[----:B----4-:R-:W-:Y:S01]  /*0590*/  @!P0 ISETP.NE.U32.AND P1, PT, R2, RZ, PT ;  /* 0x000000ff0200820c */ /* 0x010fe20003f25070 */
[----:B-----5:R-:W-:-:S03]  /*05a0*/  @P0 IMAD.IADD R235, R235, 0x1, -R20 ;  /* 0x00000001ebeb0824 */ /* 0x020fc600078e0a14 */
[----:B------:R-:W-:Y:S02]  /*05b0*/  @!P0 ISETP.NE.AND.EX P1, PT, R3, RZ, PT, P1 ;  /* 0x000000ff0300820c */ /* 0x000fe40003f25310 */
[----:B------:R-:W-:Y:S02]  /*05c0*/  IADD3 R3, -R125, 0xbf, R126 ;  /* 0x000000bf7d037810 */ /* 0x000fe40007ffe17e */
[----:B------:R-:W-:-:S04]  /*05d0*/  @!P0 SEL R5, R5, RZ, P1 ;  /* 0x000000ff05058207 */ /* 0x000fc80000800000 */
[----:B------:R-:W-:-:S05]  /*05e0*/  @!P0 IADD3 R235, R5, R4, -R20 ;  /* 0x0000000405eb8210 */ /* 0x000fca0007ffe814 */
        /* <DEDUP_REMOVED lines=11> */
[----:B---3--:R-:W1:Y:S01]  /*06a0*/  LDC R6, c[0x0][0x278] ;  /* 0x00009e00ff067b82 */ /* 0x008e620000000800 */
[----:B------:R-:W-:Y:S01]  /*06b0*/  LEA.HI R12, R14, R122, RZ, 0x3 ;  /* 0x0000007a0e0c7211 */ /* 0x000fe200078f18ff */
[----:B------:R-:W-:Y:S01]  /*06c0*/  ULDC.64 UR4, c[0x0][0x258] ;  /* 0x0000960000047ab9 */ /* 0x000fe20000000a00 */
[----:B------:R-:W-:Y:S01]  /*06d0*/  ISETP.NE.AND P3, PT, R190, -0x1, PT ;  /* 0xffffffffbe00780c */ /* 0x000fe20003f65270 */
[----:B------:R-:W-:Y:S01]  /*06e0*/  VIADD R120, R209, 0xffffffff ;  /* 0xffffffffd1787836 */ /* 0x000fe20000000000 */
[----:B------:R-:W-:Y:S02]  /*06f0*/  SHF.R.S32.HI R16, RZ, 0x3, R12 ;  /* 0x00000003ff107819 */ /* 0x000fe4000001140c */
[----:B------:R-:W-:Y:S02]  /*0700*/  IADD3 R187, -R126, R125, RZ ;  /* 0x0000007d7ebb7210 */ /* 0x000fe40007ffe1ff */
[----:B------:R-:W-:Y:S01]  /*0710*/  IABS R0, R22 ;  /* 0x0000001600007213 */ /* 0x000fe20000000000 */
[----:B------:R-:W-:Y:S01]  /*0720*/  VIADD R13, R16, 0x20 ;  /* 0x00000020100d7836 */ /* 0x000fe20000000000 */
[----:B------:R-:W-:Y:S01]  /*0730*/  LOP3.LUT R12, R12, 0xfffffff8, RZ, 0xc0, !PT ;  /* 0xfffffff80c0c7812 */ /* 0x000fe200078ec0ff */
[C---:B------:R-:W-:Y:S01]  /*0740*/  VIADD R26, R16.reuse, 0x10 ;  /* 0x00000010101a7836 */ /* 0x040fe20000000000 */
[CC--:B------:R-:W-:Y:S01]  /*0750*/  ISETP.GE.AND P2, PT, R16.reuse, R187.reuse, PT ;  /* 0x000000bb1000720c */ /* 0x0c0fe20003f46270 */
[----:B------:R-:W-:Y:S01]  /*0760*/  VIADD R193, R16, 0x50 ;  /* 0x0000005010c17836 */ /* 0x000fe20000000000 */
[-C--:B------:R-:W-:Y:S01]  /*0770*/  ISETP.GE.AND P0, PT, R13, R187.reuse, PT ;  /* 0x000000bb0d00720c */ /* 0x080fe20003f06270 */
[----:B------:R-:W2:Y:S01]  /*0780*/  @!P3 LDC.64 R4, c[0x0][0x228] ;  /* 0x00008a00ff04bb82 */ /* 0x000ea20000000a00 */
[----:B------:R-:W-:Y:S01]  /*0790*/  ISETP.GE.AND P1, PT, R26, R187, PT ;  /* 0x000000bb1a00720c */ /* 0x000fe20003f26270 */
[----:B------:R-:W-:Y:S01]  /*07a0*/  IMAD.IADD R12, R122, 0x1, -R12 ;  /* 0x000000017a0c7824 */ /* 0x000fe200078e0a0c */
[----:B------:R-:W-:Y:S01]  /*07b0*/  @!P3 SHF.R.S32.HI R7, RZ, 0x1f, R15 ;  /* 0x0000001fff07b819 */ /* 0x000fe2000001140f */
[C---:B------:R-:W-:Y:S01]  /*07c0*/  VIADD R192, R16.reuse, 0x60 ;  /* 0x0000006010c07836 */ /* 0x040fe20000000000 */
[----:B------:R-:W-:Y:S01]  /*07d0*/  SHF.L.U32 R10, R16, 0x6, RZ ;  /* 0x00000006100a7819 */ /* 0x000fe200000006ff */
[----:B------:R-:W-:Y:S01]  /*07e0*/  IMAD.SHL.U32 R200, R12, 0x8, RZ ;  /* 0x000000080cc87824 */ /* 0x000fe200078e00ff */
[----:B------:R-:W-:-:S02]  /*07f0*/  SHF.R.S32.HI R17, RZ, 0x1f, R16 ;  /* 0x0000001fff117819 */ /* 0x000fc40000011410 */
[----:B-1----:R-:W-:Y:S02]  /*0800*/  IABS R8, R6 ;  /* 0x0000000600087213 */ /* 0x002fe40000000000 */
[----:B------:R-:W-:Y:S01]  /*0810*/  LOP3.LUT R10, R10, 0x1c0, RZ, 0xc0, !PT ;  /* 0x000001c00a0a7812 */ /* 0x000fe200078ec0ff */
[----:B------:R-:W-:Y:S01]  /*0820*/  IMAD.WIDE R202, R234, 0x80, R16 ;  /* 0x00000080eaca7825 */ /* 0x000fe200078e0210 */
[----:B------:R-:W1:Y:S01]  /*0830*/  I2F.RP R2, R8 ;  /* 0x0000000800027306 */ /* 0x000e620000209400 */
[----:B------:R-:W3:Y:S01]  /*0840*/  @!P1 S2R R27, SR_CgaCtaId ;  /* 0x00000000001b9919 */ /* 0x000ee20000008800 */
[----:B------:R-:W-:Y:S02]  /*0850*/  SHF.R.S32.HI R201, RZ, 0x1f, R200 ;  /* 0x0000001fffc97819 */ /* 0x000fe400000114c8 */
[C---:B------:R-:W-:Y:S02]  /*0860*/  IADD3 R11, R16.reuse, 0x30, RZ ;  /* 0x00000030100b7810 */ /* 0x040fe40007ffe0ff */
[----:B------:R-:W-:Y:S01]  /*0870*/  IADD3 R191, R16, 0x70, RZ ;  /* 0x0000007010bf7810 */ /* 0x000fe20007ffe0ff */
[----:B--2---:R-:W-:-:S02]  /*0880*/  @!P3 IMAD R7, R7, R4, RZ ;  /* 0x000000040707b224 */ /* 0x004fc400078e02ff */
[C---:B------:R-:W-:Y:S01]  /*0890*/  @!P3 IMAD.WIDE.U32 R18, R15.reuse, R4, RZ ;  /* 0x000000040f12b225 */ /* 0x040fe200078e00ff */
[----:B-1----:R-:W1:Y:S03]  /*08a0*/  MUFU.RCP R2, R2 ;  /* 0x0000000200027308 */ /* 0x002e660000001000 */
[----:B------:R-:W-:Y:S02]  /*08b0*/  @!P3 IMAD R5, R15, R5, R7 ;  /* 0x000000050f05b224 */ /* 0x000fe400078e0207 */
[----:B-1----:R-:W-:-:S04]  /*08c0*/  VIADD R2, R2, 0xffffffe ;  /* 0x0ffffffe02027836 */ /* 0x002fc80000000000 */
[----:B------:R-:W1:Y:S02]  /*08d0*/  F2I.FTZ.U32.TRUNC.NTZ R3, R2 ;  /* 0x0000000200037305 */ /* 0x000e64000021f000 */
[----:B-1----:R-:W-:Y:S02]  /*08e0*/  IMAD.MOV R230, RZ, RZ, -R3 ;  /* 0x000000ffffe67224 */ /* 0x002fe400078e0a03 */
[----:B------:R-:W-:Y:S02]  /*08f0*/  IMAD.MOV.U32 R2, RZ, RZ, RZ ;  /* 0x000000ffff027224 */ /* 0x000fe400078e00ff */
[----:B------:R-:W-:-:S04]  /*0900*/  IMAD R230, R230, R8, RZ ;  /* 0x00000008e6e67224 */ /* 0x000fc800078e02ff */
[----:B------:R-:W-:Y:S02]  /*0910*/  IMAD.HI.U32 R230, R3, R230, R2 ;  /* 0x000000e603e67227 */ /* 0x000fe400078e0002 */
[----:B------:R-:W1:Y:S04]  /*0920*/  @P3 LDC.64 R2, c[0x0][0x240] ;  /* 0x00009000ff023b82 */ /* 0x000e680000000a00 */
[----:B------:R-:W-:-:S04]  /*0930*/  IMAD.HI.U32 R230, R230, R0, RZ ;  /* 0x00000000e6e67227 */ /* 0x000fc800078e00ff */
[----:B------:R-:W-:-:S04]  /*0940*/  IMAD.MOV R9, RZ, RZ, -R230 ;  /* 0x000000ffff097224 */ /* 0x000fc800078e0ae6 */
[C---:B------:R-:W-:Y:S02]  /*0950*/  IMAD R9, R8.reuse, R9, R0 ;  /* 0x0000000908097224 */ /* 0x040fe400078e0200 */
[----:B------:R-:W2:Y:S03]  /*0960*/  @!P0 S2R R0, SR_CgaCtaId ;  /* 0x0000000000008919 */ /* 0x000ea60000008800 */
[----:B------:R-:W-:Y:S01]  /*0970*/  ISETP.GT.U32.AND P5, PT, R8, R9, PT ;  /* 0x000000090800720c */ /* 0x000fe20003fa4070 */
[----:B-1----:R-:W-:-:S04]  /*0980*/  @P3 IMAD.WIDE.U32 R24, R190, R2, RZ ;  /* 0x00000002be183225 */ /* 0x002fc800078e00ff */
[----:B------:R-:W-:-:S08]  /*0990*/  VIADD R2, R16, 0x40 ;  /* 0x0000004010027836 */ /* 0x000fd00000000000 */
[----:B------:R-:W-:Y:S02]  /*09a0*/  @!P5 IMAD.IADD R9, R9, 0x1, -R8 ;  /* 0x000000010909d824 */ /* 0x000fe400078e0a08 */
[----:B------:R-:W-:Y:S01]  /*09b0*/  @P3 IMAD R7, R190, R3, R25 ;  /* 0x00000003be073224 */ /* 0x000fe200078e0219 */
[----:B------:R-:W-:Y:S01]  /*09c0*/  ISETP.GE.AND P4, PT, R2, R187, PT ;  /* 0x000000bb0200720c */ /* 0x000fe20003f86270 */
[----:B------:R-:W-:Y:S01]  /*09d0*/  @!P3 IMAD.IADD R7, R19, 0x1, R5 ;  /* 0x000000011307b824 */ /* 0x000fe200078e0205 */
[----:B------:R-:W-:Y:S01]  /*09e0*/  @P3 MOV R2, R24 ;  /* 0x0000001800023202 */ /* 0x000fe20000000f00 */
[----:B------:R-:W-:Y:S01]  /*09f0*/  @!P3 IMAD.MOV.U32 R2, RZ, RZ, R18 ;  /* 0x000000ffff02b224 */ /* 0x000fe200078e0012 */
[----:B------:R-:W-:Y:S01]  /*0a00*/  ISETP.GE.U32.AND P6, PT, R9, R8, PT ;  /* 0x000000080900720c */ /* 0x000fe20003fc6070 */
[----:B------:R-:W1:Y:S01]  /*0a10*/  @!P2 LDC.64 R4, c[0x0][0x240] ;  /* 0x00009000ff04ab82 */ /* 0x000e620000000a00 */
[----:B------:R-:W-:Y:S01]  /*0a20*/  LOP3.LUT R3, R10, 0x38, R200, 0xf8, !PT ;  /* 0x000000380a037812 */ /* 0x000fe200078ef8c8 */
[----:B------:R-:W-:Y:S01]  /*0a30*/  @!P5 VIADD R230, R230, 0x1 ;  /* 0x00000001e6e6d836 */ /* 0x000fe20000000000 */
[----:B------:R-:W-:-:S02]  /*0a40*/  IADD3 R8, P3, R200, R2, RZ ;  /* 0x00000002c8087210 */ /* 0x000fc40007f7e0ff */
[----:B------:R-:W-:Y:S02]  /*0a50*/  SHF.R.U32.HI R10, RZ, 0x3, R10 ;  /* 0x00000003ff0a7819 */ /* 0x000fe4000001160a */
[----:B------:R-:W-:Y:S01]  /*0a60*/  @!P0 MOV R2, 0x400 ;  /* 0x0000040000028802 */ /* 0x000fe20000000f00 */
[----:B------:R-:W4:Y:S01]  /*0a70*/  @!P1 LDC.64 R18, c[0x0][0x240] ;  /* 0x00009000ff129b82 */ /* 0x000f220000000a00 */
[----:B------:R-:W-:Y:S02]  /*0a80*/  SHF.R.S32.HI R24, RZ, 0x1f, R22 ;  /* 0x0000001fff187819 */ /* 0x000fe40000011416 */
[----:B------:R-:W-:Y:S01]  /*0a90*/  LOP3.LUT R10, R3, R10, RZ, 0x3c, !PT ;  /* 0x0000000a030a7212 */ /* 0x000fe200078e3cff */
[----:B------:R-:W-:Y:S01]  /*0aa0*/  @P6 VIADD R230, R230, 0x1 ;  /* 0x00000001e6e66836 */ /* 0x000fe20000000000 */
[----:B--2---:R-:W-:Y:S01]  /*0ab0*/  @!P0 LEA R0, R0, R2, 0x18 ;  /* 0x0000000200008211 */ /* 0x004fe200078ec0ff */
[----:B------:R-:W-:Y:S01]  /*0ac0*/  IMAD R24, R24, UR4, RZ ;  /* 0x0000000418187c24 */ /* 0x000fe2000f8e02ff */
[----:B------:R-:W-:-:S02]  /*0ad0*/  @!P1 MOV R3, 0x400 ;  /* 0x0000040000039802 */ /* 0x000fc40000000f00 */
[C---:B------:R-:W-:Y:S01]  /*0ae0*/  LOP3.LUT R2, R22.reuse, R6, RZ, 0x3c, !PT ;  /* 0x0000000616027212 */ /* 0x040fe200078e3cff */
[----:B------:R-:W-:Y:S01]  /*0af0*/  IMAD R24, R22, UR5, R24 ;  /* 0x0000000516187c24 */ /* 0x000fe2000f8e0218 */
[----:B------:R-:W-:Y:S01]  /*0b00*/  IADD3.X R9, R201, R7, RZ, P3, !PT ;  /* 0x00000007c9097210 */ /* 0x000fe20001ffe4ff */
[----:B------:R-:W-:Y:S01]  /*0b10*/  UMOV UR5, 0x400 ;  /* 0x0000040000057882 */ /* 0x000fe20000000000 */
[----:B---3--:R-:W-:Y:S02]  /*0b20*/  @!P1 LEA R27, R27, R3, 0x18 ;  /* 0x000000031b1b9211 */ /* 0x008fe400078ec0ff */
[----:B------:R-:W-:Y:S01]  /*0b30*/  ISETP.GE.AND P3, PT, R2, RZ, PT ;  /* 0x000000ff0200720c */ /* 0x000fe20003f66270 */
[----:B------:R-:W-:Y:S01]  /*0b40*/  IMAD.WIDE.U32 R22, R22, UR4, R8 ;  /* 0x0000000416167c25 */ /* 0x000fe2000f8e0008 */
[----:B------:R-:W2:Y:S01]  /*0b50*/  @!P2 LDC.64 R2, c[0x0][0x210] ;  /* 0x00008400ff02ab82 */ /* 0x000ea20000000a00 */
[----:B------:R-:W-:Y:S02]  /*0b60*/  ISETP.NE.AND P5, PT, R6, RZ, PT ;  /* 0x000000ff0600720c */ /* 0x000fe40003fa5270 */
[----:B------:R-:W-:Y:S01]  /*0b70*/  LEA.HI R7, R14, R122, RZ, 0x6 ;  /* 0x0000007a0e077211 */ /* 0x000fe200078f30ff */
[----:B------:R-:W-:-:S02]  /*0b80*/  IMAD.IADD R25, R23, 0x1, R24 ;  /* 0x0000000117197824 */ /* 0x000fc400078e0218 */
[----:B-1----:R-:W-:Y:S01]  /*0b90*/  @!P2 IMAD R31, R203, R4, RZ ;  /* 0x00000004cb1fa224 */ /* 0x002fe200078e02ff */
[----:B------:R-:W-:Y:S01]  /*0ba0*/  SHF.L.U32 R7, R7, 0x3, RZ ;  /* 0x0000000307077819 */ /* 0x000fe200000006ff */
[----:B------:R-:W1:Y:S01]  /*0bb0*/  S2UR UR4, SR_CgaCtaId ;  /* 0x00000000000479c3 */ /* 0x000e620000008800 */
[----:B------:R-:W-:Y:S02]  /*0bc0*/  @!P2 IMAD.MOV.U32 R24, RZ, RZ, R22 ;  /* 0x000000ffff18a224 */ /* 0x000fe400078e0016 */
[----:B------:R-:W-:Y:S01]  /*0bd0*/  @!P3 IMAD.MOV R230, RZ, RZ, -R230 ;  /* 0x000000ffffe6b224 */ /* 0x000fe200078e0ae6 */
[----:B------:R-:W-:Y:S01]  /*0be0*/  LOP3.LUT R10, R10, 0xfffffe00, R7, 0xf8, !PT ;  /* 0xfffffe000a0a7812 */ /* 0x000fe200078ef807 */
[C---:B------:R-:W-:Y:S01]  /*0bf0*/  @!P2 IMAD R31, R202.reuse, R5, R31 ;  /* 0x00000005ca1fa224 */ /* 0x040fe200078e021f */
[----:B------:R-:W-:Y:S01]  /*0c00*/  @!P5 LOP3.LUT R230, RZ, R6, RZ, 0x33, !PT ;  /* 0x00000006ffe6d212 */ /* 0x000fe200078e33ff */
[C---:B------:R-:W-:Y:S01]  /*0c10*/  @!P2 IMAD.WIDE.U32 R34, R202.reuse, R4, R24 ;  /* 0x00000004ca22a225 */ /* 0x040fe200078e0018 */
[----:B------:R-:W3:Y:S01]  /*0c20*/  @!P0 LDC.64 R8, c[0x0][0x240] ;  /* 0x00009000ff088b82 */ /* 0x000ee20000000a00 */
[----:B------:R-:W-:-:S02]  /*0c30*/  @!P1 IADD3 R29, P5, R202, 0x10, RZ ;  /* 0x00000010ca1d9810 */ /* 0x000fc40007fbe0ff */
[----:B------:R-:W-:Y:S01]  /*0c40*/  ISETP.GE.AND P3, PT, R11, R187, PT ;  /* 0x000000bb0b00720c */ /* 0x000fe20003f66270 */
[----:B------:R-:W-:Y:S01]  /*0c50*/  @!P1 IMAD R27, R10, 0x2, R27 ;  /* 0x000000020a1b9824 */ /* 0x000fe200078e021b */
[----:B------:R-:W-:Y:S01]  /*0c60*/  @!P2 IADD3 R31, R35, R31, RZ ;  /* 0x0000001f231fa210 */ /* 0x000fe20007ffe0ff */
[--C-:B------:R-:W-:Y:S01]  /*0c70*/  @!P1 IMAD.X R30, RZ, RZ, R203.reuse, P5 ;  /* 0x000000ffff1e9224 */ /* 0x100fe200028e06cb */
[----:B------:R-:W-:Y:S01]  /*0c80*/  @!P0 IADD3 R28, P5, R202, 0x20, RZ ;  /* 0x00000020ca1c8810 */ /* 0x000fe20007fbe0ff */
[----:B------:R-:W5:Y:S01]  /*0c90*/  @!P1 LDC.64 R6, c[0x0][0x210] ;  /* 0x00008400ff069b82 */ /* 0x000f620000000a00 */
[----:B--2---:R-:W-:Y:S01]  /*0ca0*/  @!P2 LEA R32, P6, R34, R2, 0x1 ;  /* 0x000000022220a211 */ /* 0x004fe200078c08ff */
[----:B----4-:R-:W-:Y:S01]  /*0cb0*/  @!P1 IMAD R2, R30, R18, RZ ;  /* 0x000000121e029224 */ /* 0x010fe200078e02ff */
[----:B------:R-:W-:Y:S01]  /*0cc0*/  @!P1 MOV R35, R25 ;  /* 0x0000001900239202 */ /* 0x000fe20000000f00 */
[----:B------:R-:W-:Y:S01]  /*0cd0*/  @!P0 IMAD.X R30, RZ, RZ, R203, P5 ;  /* 0x000000ffff1e8224 */ /* 0x000fe200028e06cb */
[----:B------:R-:W-:Y:S01]  /*0ce0*/  @!P2 LEA.HI.X R33, R34, R3, R31, 0x1, P6 ;  /* 0x000000032221a211 */ /* 0x000fe200030f0c1f */
[----:B------:R-:W-:Y:S01]  /*0cf0*/  @!P1 IMAD R19, R29, R19, R2 ;  /* 0x000000131d139224 */ /* 0x000fe200078e0202 */
[----:B------:R-:W-:Y:S01]  /*0d00*/  @!P0 LEA R0, R10, R0, 0x1 ;  /* 0x000000000a008211 */ /* 0x000fe200078e08ff */
[----:B------:R-:W2:Y:S01]  /*0d10*/  @!P0 LDC.64 R4, c[0x0][0x210] ;  /* 0x00008400ff048b82 */ /* 0x000ea20000000a00 */
[----:B-1----:R-:W-:Y:S01]  /*0d20*/  ULEA UR4, UR4, UR5, 0x18 ;  /* 0x0000000504047291 */ /* 0x002fe2000f8ec03f */
[----:B------:R-:W-:-:S02]  /*0d30*/  @!P1 IMAD.MOV.U32 R34, RZ, RZ, R22 ;  /* 0x000000ffff229224 */ /* 0x000fc400078e0016 */
[----:B------:R-:W-:Y:S02]  /*0d40*/  @!P0 IMAD.MOV.U32 R31, RZ, RZ, R25 ;  /* 0x000000ffff1f8224 */ /* 0x000fe400078e0019 */
[----:B------:R-:W-:Y:S01]  /*0d50*/  @!P1 IMAD.WIDE.U32 R34, R29, R18, R34 ;  /* 0x000000121d229225 */ /* 0x000fe200078e0022 */
[----:B------:R-:W-:Y:S01]  /*0d60*/  LEA R194, R10, UR4, 0x1 ;  /* 0x000000040ac27c11 */ /* 0x000fe2000f8e08ff */
[----:B------:R-:W1:Y:S02]  /*0d70*/  @!P3 LDC.64 R2, c[0x0][0x240] ;  /* 0x00009000ff02bb82 */ /* 0x000e640000000a00 */
[----:B---3--:R-:W-:Y:S01]  /*0d80*/  @!P0 IMAD R30, R30, R8, RZ ;  /* 0x000000081e1e8224 */ /* 0x008fe200078e02ff */
[----:B------:R-:W-:Y:S01]  /*0d90*/  @!P1 IADD3 R19, R35, R19, RZ ;  /* 0x0000001323139210 */ /* 0x000fe20007ffe0ff */
[----:B------:R-:W-:Y:S01]  /*0da0*/  @!PT LDS RZ, [RZ] ;  /* 0x00000000fffff984 */ /* 0x000fe20000000800 */
[----:B------:R-:W-:Y:S01]  /*0db0*/  @!PT LDS RZ, [RZ] ;  /* 0x00000000fffff984 */ /* 0x000fe20000000800 */
[----:B------:R-:W-:Y:S01]  /*0dc0*/  @!PT LDS RZ, [RZ] ;  /* 0x00000000fffff984 */ /* 0x000fe20000000800 */
[----:B------:R3:W-:Y:S02]  /*0dd0*/  @!P2 LDGSTS.E.BYPASS.LTC128B.128 [R194], desc[UR24][R32.64] ;  /* 0x0000000020c2afae */ /* 0x0007e4000b901d58 */
[----:B------:R-:W-:-:S02]  /*0de0*/  @!P0 IMAD R9, R28, R9, R30 ;  /* 0x000000091c098224 */ /* 0x000fc400078e021e */
[----:B------:R-:W-:Y:S01]  /*0df0*/  @!P0 IMAD.MOV.U32 R30, RZ, RZ, R22 ;  /* 0x000000ffff1e8224 */ /* 0x000fe200078e0016 */
[----:B-----5:R-:W-:-:S03]  /*0e00*/  @!P1 LEA R18, P2, R34, R6, 0x1 ;  /* 0x0000000622129211 */ /* 0x020fc600078408ff */
[----:B------:R-:W-:Y:S01]  /*0e10*/  @!P0 IMAD.WIDE.U32 R30, R28, R8, R30 ;  /* 0x000000081c1e8225 */ /* 0x000fe200078e001e */
[----:B------:R-:W-:Y:S01]  /*0e20*/  @!P1 LEA.HI.X R19, R34, R7, R19, 0x1, P2 ;  /* 0x0000000722139211 */ /* 0x000fe200010f0c13 */
[----:B------:R-:W4:Y:S01]  /*0e30*/  @!P3 S2R R8, SR_CgaCtaId ;  /* 0x000000000008b919 */ /* 0x000f220000008800 */
[----:B------:R-:W-:Y:S01]  /*0e40*/  ISETP.GE.AND P2, PT, R193, R187, PT ;  /* 0x000000bbc100720c */ /* 0x000fe20003f46270 */
[----:B------:R-:W-:Y:S01]  /*0e50*/  @!P0 IMAD.IADD R9, R31, 0x1, R9 ;  /* 0x000000011f098824 */ /* 0x000fe200078e0209 */
[C---:B--2---:R-:W-:Y:S01]  /*0e60*/  @!P0 LEA R28, P6, R30.reuse, R4, 0x1 ;  /* 0x000000041e1c8211 */ /* 0x044fe200078c08ff */
[----:B------:R-:W2:Y:S01]  /*0e70*/  @!P3 LDC.64 R6, c[0x0][0x210] ;  /* 0x00008400ff06bb82 */ /* 0x000ea20000000a00 */
[----:B------:R5:W-:Y:S01]  /*0e80*/  @!P1 LDGSTS.E.BYPASS.LTC128B.128 [R27+0x800], desc[UR24][R18.64] ;  /* 0x00800000121b9fae */ /* 0x000be2000b901d58 */
[----:B------:R-:W-:Y:S01]  /*0e90*/  @!P3 IMAD.MOV.U32 R31, RZ, RZ, R25 ;  /* 0x000000ffff1fb224 */ /* 0x000fe200078e0019 */
[----:B------:R-:W-:Y:S01]  /*0ea0*/  @!P0 LEA.HI.X R29, R30, R5, R9, 0x1, P6 ;  /* 0x000000051e1d8211 */ /* 0x000fe200030f0c09 */
[----:B------:R-:W-:Y:S01]  /*0eb0*/  @!P3 IMAD.MOV.U32 R30, RZ, RZ, R22 ;  /* 0x000000ffff1eb224 */ /* 0x000fe200078e0016 */
[----:B------:R-:W-:-:S03]  /*0ec0*/  ISETP.NE.AND P1, PT, R21, -0x1, PT ;  /* 0xffffffff1500780c */ /* 0x000fc60003f25270 */
[----:B------:R-:W4:Y:S01]  /*0ed0*/  @!P4 LDC.64 R4, c[0x0][0x240] ;  /* 0x00009000ff04cb82 */ /* 0x000f220000000a00 */
[----:B------:R5:W-:Y:S01]  /*0ee0*/  @!P0 LDGSTS.E.BYPASS.LTC128B.128 [R0+0x1000], desc[UR24][R28.64] ;  /* 0x010000001c008fae */ /* 0x000be2000b901d58 */
[----:B---3--:R-:W-:-:S04]  /*0ef0*/  @!P3 IADD3 R32, P5, R202, 0x30, RZ ;  /* 0x00000030ca20b810 */ /* 0x008fc80007fbe0ff */
[----:B------:R-:W-:-:S04]  /*0f00*/  @!P3 IADD3.X R9, RZ, R203, RZ, P5, !PT ;  /* 0x000000cbff09b210 */ /* 0x000fc80002ffe4ff */
[----:B------:R-:W3:Y:S01]  /*0f10*/  @P1 LDC.64 R214, c[0x0][0x250] ;  /* 0x00009400ffd61b82 */ /* 0x000ee20000000a00 */
[----:B-1----:R-:W-:-:S07]  /*0f20*/  @!P3 IMAD R9, R9, R2, RZ ;  /* 0x000000020909b224 */ /* 0x002fce00078e02ff */
[----:B------:R-:W1:Y:S01]  /*0f30*/  @P1 LDC.64 R138, c[0x0][0x248] ;  /* 0x00009200ff8a1b82 */ /* 0x000e620000000a00 */
[----:B-----5:R-:W5:Y:S01]  /*0f40*/  @!P2 S2R R27, SR_CgaCtaId ;  /* 0x00000000001ba919 */ /* 0x020f620000008800 */
[----:B------:R-:W-:Y:S01]  /*0f50*/  @!P3 IMAD R18, R32, R3, R9 ;  /* 0x000000032012b224 */ /* 0x000fe200078e0209 */
[----:B------:R-:W-:Y:S01]  /*0f60*/  @!P4 IADD3 R9, P0, R202, 0x40, RZ ;  /* 0x00000040ca09c810 */ /* 0x000fe20007f1e0ff */
[----:B------:R-:W-:-:S04]  /*0f70*/  @!P3 IMAD.WIDE.U32 R32, R32, R2, R30 ;  /* 0x000000022020b225 */ /* 0x000fc800078e001e */
[----:B------:R-:W5:Y:S01]  /*0f80*/  @!P4 LDC.64 R2, c[0x0][0x210] ;  /* 0x00008400ff02cb82 */ /* 0x000f620000000a00 */
[----:B------:R-:W-:Y:S01]  /*0f90*/  @!P4 IADD3.X R19, RZ, R203, RZ, P0, !PT ;  /* 0x000000cbff13c210 */ /* 0x000fe200007fe4ff */
[----:B------:R-:W1:Y:S01]  /*0fa0*/  @!P4 S2R R28, SR_CgaCtaId ;  /* 0x00000000001cc919 */ /* 0x000e620000008800 */
[----:B------:R-:W-:Y:S01]  /*0fb0*/  IMAD R0, R120, -0x40, R235 ;  /* 0xffffffc078007824 */ /* 0x000fe200078e02eb */
[----:B--2---:R-:W-:Y:S01]  /*0fc0*/  @!P3 LEA R30, P0, R32, R6, 0x1 ;  /* 0x00000006201eb211 */ /* 0x004fe200078008ff */
[----:B------:R-:W-:Y:S02]  /*0fd0*/  @!P3 IMAD.IADD R18, R33, 0x1, R18 ;  /* 0x000000012112b824 */ /* 0x000fe400078e0212 */
[----:B----4-:R-:W-:Y:S01]  /*0fe0*/  @!P4 IMAD R6, R19, R4, RZ ;  /* 0x000000041306c224 */ /* 0x010fe200078e02ff */
[CC--:B------:R-:W-:Y:S01]  /*0ff0*/  ISETP.GE.AND P5, PT, R26.reuse, R0.reuse, PT ;  /* 0x000000001a00720c */ /* 0x0c0fe20003fa6270 */
[----:B------:R-:W-:Y:S01]  /*1000*/  @!P4 IMAD.MOV.U32 R19, RZ, RZ, R25 ;  /* 0x000000ffff13c224 */ /* 0x000fe200078e0019 */
[----:B------:R-:W-:Y:S01]  /*1010*/  ISETP.GE.AND P6, PT, R26, R0, PT ;  /* 0x000000001a00720c */ /* 0x000fe20003fc6270 */
[----:B------:R-:W-:Y:S01]  /*1020*/  @P1 IMAD.IADD R29, R20, 0x1, R21 ;  /* 0x00000001141d1824 */ /* 0x000fe200078e0215 */
[----:B------:R-:W-:-:S02]  /*1030*/  @!P3 MOV R26, 0x400 ;  /* 0x00000400001ab802 */ /* 0x000fc40000000f00 */
[----:B------:R-:W-:Y:S01]  /*1040*/  @!P3 LEA.HI.X R31, R32, R7, R18, 0x1, P0 ;  /* 0x00000007201fb211 */ /* 0x000fe200000f0c12 */
[----:B------:R-:W-:Y:S01]  /*1050*/  @!P4 IMAD.MOV.U32 R18, RZ, RZ, R22 ;  /* 0x000000ffff12c224 */ /* 0x000fe200078e0016 */
[----:B------:R-:W-:Y:S01]  /*1060*/  @!P3 LEA R8, R8, R26, 0x18 ;  /* 0x0000001a0808b211 */ /* 0x000fe200078ec0ff */
[C---:B------:R-:W-:Y:S01]  /*1070*/  @!P4 IMAD R7, R9.reuse, R5, R6 ;  /* 0x000000050907c224 */ /* 0x040fe200078e0206 */
[----:B------:R-:W-:Y:S01]  /*1080*/  ISETP.GE.AND P0, PT, R192, R187, PT ;  /* 0x000000bbc000720c */ /* 0x000fe20003f06270 */
[----:B------:R-:W-:Y:S01]  /*1090*/  @!P4 IMAD.WIDE.U32 R18, R9, R4, R18 ;  /* 0x000000040912c225 */ /* 0x000fe200078e0012 */
[----:B------:R-:W-:Y:S02]  /*10a0*/  @!P3 LEA R5, R10, R8, 0x1 ;  /* 0x000000080a05b211 */ /* 0x000fe400078e08ff */
[----:B------:R-:W2:Y:S01]  /*10b0*/  @!P2 LDC.64 R8, c[0x0][0x240] ;  /* 0x00009000ff08ab82 */ /* 0x000ea20000000a00 */
[----:B------:R-:W-:Y:S01]  /*10c0*/  @!P4 MOV R6, 0x400 ;  /* 0x000004000006c802 */ /* 0x000fe20000000f00 */
[----:B---3--:R-:W-:Y:S01]  /*10d0*/  @P1 IMAD.WIDE.U32 R38, R29, R214, RZ ;  /* 0x000000d61d261225 */ /* 0x008fe200078e00ff */
[----:B------:R3:W-:Y:S01]  /*10e0*/  @!P3 LDGSTS.E.BYPASS.LTC128B.128 [R5+0x1800], desc[UR24][R30.64] ;  /* 0x018000001e05bfae */ /* 0x0007e2000b901d58 */
[----:B------:R-:W-:-:S02]  /*10f0*/  @!P4 IADD3 R4, R19, R7, RZ ;  /* 0x000000071304c210 */ /* 0x000fc40007ffe0ff */
[----:B-----5:R-:W-:Y:S01]  /*1100*/  @!P4 LEA R34, P3, R18, R2, 0x1 ;  /* 0x000000021222c211 */ /* 0x020fe200078608ff */
[----:B------:R-:W-:Y:S02]  /*1110*/  @P1 IMAD.IADD R19, R20, 0x1, R21 ;  /* 0x0000000114131824 */ /* 0x000fe400078e0215 */
[----:B------:R-:W4:Y:S01]  /*1120*/  @!P0 S2R R26, SR_CgaCtaId ;  /* 0x00000000001a8919 */ /* 0x000f220000008800 */
[----:B------:R-:W-:Y:S01]  /*1130*/  @!P4 LEA.HI.X R35, R18, R3, R4, 0x1, P3 ;  /* 0x000000031223c211 */ /* 0x000fe200018f0c04 */
[----:B------:R-:W-:Y:S01]  /*1140*/  @P1 IMAD R18, R29, R215, RZ ;  /* 0x000000d71d121224 */ /* 0x000fe200078e02ff */
[----:B-1----:R-:W-:Y:S01]  /*1150*/  @!P4 LEA R28, R28, R6, 0x18 ;  /* 0x000000061c1cc211 */ /* 0x002fe200078ec0ff */
[----:B------:R-:W1:Y:S01]  /*1160*/  @!P2 LDC.64 R2, c[0x0][0x210] ;  /* 0x00008400ff02ab82 */ /* 0x000e620000000a00 */
[----:B------:R-:W-:Y:S01]  /*1170*/  @!P2 IADD3 R36, P3, R202, 0x50, RZ ;  /* 0x00000050ca24a810 */ /* 0x000fe20007f7e0ff */
[----:B------:R-:W-:Y:S01]  /*1180*/  @P1 IMAD.WIDE.U32 R32, R19, R138, RZ ;  /* 0x0000008a13201225 */ /* 0x000fe200078e00ff */
[----:B------:R-:W-:-:S02]  /*1190*/  @P1 IADD3 R18, R39, R18, RZ ;  /* 0x0000001227121210 */ /* 0x000fc40007ffe0ff */
[----:B------:R-:W-:-:S03]  /*11a0*/  @!P2 MOV R39, R25 ;  /* 0x000000190027a202 */ /* 0x000fc60000000f00 */
[----:B------:R-:W1:Y:S01]  /*11b0*/  @!P0 LDC.64 R6, c[0x0][0x240] ;  /* 0x00009000ff068b82 */ /* 0x000e620000000a00 */
[----:B---3--:R-:W-:Y:S01]  /*11c0*/  @!P2 MOV R5, 0x400 ;  /* 0x000004000005a802 */ /* 0x008fe20000000f00 */
[----:B------:R-:W-:Y:S01]  /*11d0*/  @!P2 IMAD.X R30, RZ, RZ, R203, P3 ;  /* 0x000000ffff1ea224 */ /* 0x000fe200018e06cb */
[----:B------:R-:W-:Y:S01]  /*11e0*/  @!P0 IADD3 R21, P3, R202, 0x60, RZ ;  /* 0x00000060ca158810 */ /* 0x000fe20007f7e0ff */
[----:B------:R-:W-:Y:S01]  /*11f0*/  @P1 IMAD R31, R19, R139, RZ ;  /* 0x0000008b131f1224 */ /* 0x000fe200078e02ff */
[----:B------:R-:W-:Y:S01]  /*1200*/  @!P2 LEA R27, R27, R5, 0x18 ;  /* 0x000000051b1ba211 */ /* 0x000fe200078ec0ff */
[----:B--2---:R-:W-:Y:S02]  /*1210*/  @!P2 IMAD R30, R30, R8, RZ ;  /* 0x000000081e1ea224 */ /* 0x004fe400078e02ff */
[----:B------:R-:W2:Y:S01]  /*1220*/  @!P0 LDC.64 R4, c[0x0][0x210] ;  /* 0x00008400ff048b82 */ /* 0x000ea20000000a00 */
[----:B------:R-:W-:Y:S02]  /*1230*/  @P1 IMAD.MOV.U32 R19, RZ, RZ, R38 ;  /* 0x000000ffff131224 */ /* 0x000fe400078e0026 */
[----:B------:R-:W-:-:S02]  /*1240*/  @!P2 IMAD.MOV.U32 R38, RZ, RZ, R22 ;  /* 0x000000ffff26a224 */ /* 0x000fc400078e0016 */
[----:B------:R-:W-:Y:S01]  /*1250*/  @!P0 IMAD.X R29, RZ, RZ, R203, P3 ;  /* 0x000000ffff1d8224 */ /* 0x000fe200018e06cb */
[----:B------:R-:W-:Y:S01]  /*1260*/  ISETP.GE.AND P3, PT, R191, R187, PT ;  /* 0x000000bbbf00720c */ /* 0x000fe20003f66270 */
[C---:B------:R-:W-:Y:S02]  /*1270*/  @!P2 IMAD R30, R36.reuse, R9, R30 ;  /* 0x00000009241ea224 */ /* 0x040fe400078e021e */
[----:B------:R-:W-:-:S04]  /*1280*/  @!P2 IMAD.WIDE.U32 R36, R36, R8, R38 ;  /* 0x000000082424a225 */ /* 0x000fc800078e0026 */
[----:B------:R-:W-:Y:S01]  /*1290*/  @P1 IMAD.IADD R31, R33, 0x1, R31 ;  /* 0x00000001211f1824 */ /* 0x000fe200078e021f */
[----:B----4-:R-:W-:Y:S06]  /*12a0*/  @P1 BRA `(.L_x_783) ;  /* 0x0000000000341947 */ /* 0x010fec0003800000 */
[----:B------:R-:W3:Y:S01]  /*12b0*/  LDC.64 R138, c[0x0][0x248] ;  /* 0x00009200ff8a7b82 */ /* 0x000ee20000000a00 */
[----:B------:R-:W-:Y:S02]  /*12c0*/  SHF.R.S32.HI R32, RZ, 0x1f, R20 ;  /* 0x0000001fff207819 */ /* 0x000fe40000011414 */
[----:B------:R-:W-:-:S05]  /*12d0*/  SHF.R.S32.HI R31, RZ, 0x1f, R15 ;  /* 0x0000001fff1f7819 */ /* 0x000fca000001140f */
[----:B------:R-:W4:Y:S01]  /*12e0*/  LDC.64 R8, c[0x0][0x230] ;  /* 0x00008c00ff087b82 */ /* 0x000f220000000a00 */
[-C--:B---3--:R-:W-:Y:S02]  /*12f0*/  IMAD R32, R32, R138.reuse, RZ ;  /* 0x0000008a20207224 */ /* 0x088fe400078e02ff */
[----:B------:R-:W-:-:S04]  /*1300*/  IMAD.WIDE.U32 R38, R20, R138, RZ ;  /* 0x0000008a14267225 */ /* 0x000fc800078e00ff */
[----:B------:R-:W-:Y:S02]  /*1310*/  IMAD R32, R20, R139, R32 ;  /* 0x0000008b14207224 */ /* 0x000fe400078e0220 */
[----:B----4-:R-:W-:-:S03]  /*1320*/  IMAD R31, R31, R8, RZ ;  /* 0x000000081f1f7224 */ /* 0x010fc600078e02ff */
[----:B------:R-:W-:Y:S01]  /*1330*/  IADD3 R33, R39, R32, RZ ;  /* 0x0000002027217210 */ /* 0x000fe20007ffe0ff */
[----:B------:R-:W-:Y:S01]  /*1340*/  IMAD R31, R15, R9, R31 ;  /* 0x000000090f1f7224 */ /* 0x000fe200078e021f */
[----:B------:R-:W-:-:S05]  /*1350*/  MOV R32, R38 ;  /* 0x0000002600207202 */ /* 0x000fca0000000f00 */
[----:B------:R-:W-:-:S05]  /*1360*/  IMAD.WIDE.U32 R32, R15, R8, R32 ;  /* 0x000000080f207225 */ /* 0x000fca00078e0020 */
[----:B------:R-:W-:Y:S02]  /*1370*/  IADD3 R31, R33, R31, RZ ;  /* 0x0000001f211f7210 */ /* 0x000fe40007ffe0ff */
.L_x_783:
[----:B------:R-:W-:Y:S05]  /*1380*/  @P1 BRA `(.L_x_784) ;  /* 0x0000000000341947 */ /* 0x000fea0003800000 */
        /* <DEDUP_REMOVED lines=9> */
[C---:B------:R-:W-:Y:S02]  /*1420*/  IMAD R18, R15.reuse, R9, R18 ;  /* 0x000000090f127224 */ /* 0x040fe400078e0212 */
[----:B------:R-:W-:-:S05]  /*1430*/  IMAD.WIDE.U32 R8, R15, R8, R38 ;  /* 0x000000080f087225 */ /* 0x000fca00078e0026 */
[----:B------:R-:W-:Y:S02]  /*1440*/  IADD3 R18, R9, R18, RZ ;  /* 0x0000001209127210 */ /* 0x000fe40007ffe0ff */
[----:B------:R-:W-:-:S07]  /*1450*/  MOV R19, R8 ;  /* 0x0000000800137202 */ /* 0x000fce0000000f00 */
.L_x_784:
[----:B------:R-:W-:Y:S01]  /*1460*/  @!P4 IMAD R28, R10, 0x2, R28 ;  /* 0x000000020a1cc824 */ /* 0x000fe200078e021c */
[C---:B-1----:R-:W-:Y:S01]  /*1470*/  @!P2 LEA R8, P1, R36.reuse, R2, 0x1 ;  /* 0x000000022408a211 */ /* 0x042fe200078208ff */
[----:B------:R-:W-:Y:S01]  /*1480*/  @!P0 IMAD R29, R29, R6, RZ ;  /* 0x000000061d1d8224 */ /* 0x000fe200078e02ff */
[----:B------:R-:W1:Y:S01]  /*1490*/  @!P3 S2R R23, SR_CgaCtaId ;  /* 0x000000000017b919 */ /* 0x000e620000008800 */
[----:B------:R-:W-:Y:S01]  /*14a0*/  @!P2 IMAD.IADD R30, R37, 0x1, R30 ;  /* 0x00000001251ea824 */ /* 0x000fe200078e021e */
[----:B------:R-:W-:Y:S01]  /*14b0*/  ULDC.64 UR6, c[0x0][0x260] ;  /* 0x0000980000067ab9 */ /* 0x000fe20000000a00 */
[----:B------:R-:W-:Y:S01]  /*14c0*/  @!P0 IMAD R7, R21, R7, R29 ;  /* 0x0000000715078224 */ /* 0x000fe200078e021d */
[----:B------:R-:W-:Y:S01]  /*14d0*/  @!PT LDS RZ, [RZ] ;  /* 0x00000000fffff984 */ /* 0x000fe20000000800 */
[----:B------:R-:W-:Y:S01]  /*14e0*/  @!PT LDS RZ, [RZ] ;  /* 0x00000000fffff984 */ /* 0x000fe20000000800 */
[----:B------:R-:W-:Y:S01]  /*14f0*/  @!PT LDS RZ, [RZ] ;  /* 0x00000000fffff984 */ /* 0x000fe20000000800 */
[----:B------:R3:W-:Y:S01]  /*1500*/  @!P4 LDGSTS.E.BYPASS.LTC128B.128 [R28+0x2000], desc[UR24][R34.64] ;  /* 0x02000000221ccfae */ /* 0x0007e2000b901d58 */
[----:B------:R-:W-:Y:S01]  /*1510*/  @!P0 IMAD.MOV.U32 R29, RZ, RZ, R25 ;  /* 0x000000ffff1d8224 */ /* 0x000fe200078e0019 */
[----:B------:R-:W-:Y:S01]  /*1520*/  @!P2 LEA.HI.X R9, R36, R3, R30, 0x1, P1 ;  /* 0x000000032409a211 */ /* 0x000fe200008f0c1e */
[----:B------:R-:W-:Y:S01]  /*1530*/  @!P2 IMAD R27, R10, 0x2, R27 ;  /* 0x000000020a1ba824 */ /* 0x000fe200078e021b */
[----:B------:R-:W-:Y:S01]  /*1540*/  ISETP.GE.AND P4, PT, R16, R0, PT ;  /* 0x000000001000720c */ /* 0x000fe20003f86270 */
[----:B------:R-:W4:Y:S01]  /*1550*/  @!P3 LDC.64 R2, c[0x0][0x240] ;  /* 0x00009000ff02bb82 */ /* 0x000f220000000a00 */
[----:B------:R-:W-:Y:S01]  /*1560*/  @!P3 IMAD.MOV.U32 R24, RZ, RZ, R22 ;  /* 0x000000ffff18b224 */ /* 0x000fe200078e0016 */
[C---:B------:R-:W-:Y:S01]  /*1570*/  SHF.L.U64.HI R118, R138.reuse, 0x6, R139 ;  /* 0x000000068a767819 */ /* 0x040fe2000001028b */
[----:B------:R5:W-:Y:S01]  /*1580*/  @!P2 LDGSTS.E.BYPASS.LTC128B.128 [R27+0x2800], desc[UR24][R8.64] ;  /* 0x02800000081bafae */ /* 0x000be2000b901d58 */
[----:B------:R-:W-:Y:S01]  /*1590*/  IMAD.SHL.U32 R119, R138, 0x40, RZ ;  /* 0x000000408a777824 */ /* 0x000fe200078e00ff */
[----:B------:R-:W-:Y:S01]  /*15a0*/  LEA.HI R14, R14, R122, RZ, 0x4 ;  /* 0x0000007a0e0e7211 */ /* 0x000fe200078f20ff */
[C---:B------:R-:W-:Y:S01]  /*15b0*/  IMAD.SHL.U32 R189, R214.reuse, 0x40, RZ ;  /* 0x00000040d6bd7824 */ /* 0x040fe200078e00ff */
[----:B------:R-:W1:Y:S01]  /*15c0*/  @!P5 S2R R15, SR_CgaCtaId ;  /* 0x00000000000fd919 */ /* 0x000e620000008800 */
[----:B------:R-:W-:Y:S01]  /*15d0*/  SHF.L.U64.HI R188, R214, 0x6, R215 ;  /* 0x00000006d6bc7819 */ /* 0x000fe200000102d7 */
[----:B------:R-:W-:Y:S01]  /*15e0*/  IMAD.MOV.U32 R208, RZ, RZ, R120 ;  /* 0x000000ffffd07224 */ /* 0x000fe200078e0078 */
[----:B------:R-:W-:Y:S01]  /*15f0*/  SHF.R.S32.HI R185, RZ, 0x4, R14 ;  /* 0x00000004ffb97819 */ /* 0x000fe2000001140e */
[----:B------:R-:W-:Y:S01]  /*1600*/  IMAD.SHL.U32 R239, R122, 0x2, RZ ;  /* 0x000000027aef7824 */ /* 0x000fe200078e00ff */
[----:B------:R-:W-:Y:S01]  /*1610*/  SHF.R.S32.HI R123, RZ, 0x5, R123 ;  /* 0x00000005ff7b7819 */ /* 0x000fe2000001147b */
[----:B------:R-:W-:Y:S01]  /*1620*/  IMAD.WIDE.U32 R212, R137, -0x2daee0ad, RZ ;  /* 0xd2511f5389d47825 */ /* 0x000fe200078e00ff */
[----:B------:R-:W-:Y:S01]  /*1630*/  SHF.R.S32.HI R195, RZ, 0x1f, R127 ;  /* 0x0000001fffc37819 */ /* 0x000fe2000001147f */
[----:B------:R-:W-:Y:S01]  /*1640*/  UIADD3 UR20, UR26, -0x61c88647, URZ ;  /* 0x9e3779b91a147890 */ /* 0x000fe2000fffe03f */
[----:B------:R-:W-:Y:S01]  /*1650*/  LOP3.LUT R239, R239, 0x6, RZ, 0xc0, !PT ;  /* 0x00000006efef7812 */ /* 0x000fe200078ec0ff */
[----:B------:R-:W-:Y:S01]  /*1660*/  IMAD R126, R123, 0x10, R126 ;  /* 0x000000107b7e7824 */ /* 0x000fe200078e027e */
[----:B------:R-:W-:Y:S01]  /*1670*/  LEA.HI R195, R195, R127, RZ, 0x2 ;  /* 0x0000007fc3c37211 */ /* 0x000fe200078f10ff */
[----:B------:R-:W-:Y:S01]  /*1680*/  IMAD R234, R234, 0x8, R123 ;  /* 0x00000008eaea7824 */ /* 0x000fe200078e027b */
[----:B------:R-:W-:Y:S01]  /*1690*/  LOP3.LUT R228, R121, UR26, RZ, 0x3c, !PT ;  /* 0x0000001a79e47c12 */ /* 0x000fe2000f8e3cff */
[----:B------:R-:W-:Y:S01]  /*16a0*/  UIADD3 UR19, UR27, -0x4498517b, URZ ;  /* 0xbb67ae851b137890 */ /* 0x000fe2000fffe03f */
[----:B---3--:R-:W-:Y:S01]  /*16b0*/  @!P0 IMAD.MOV.U32 R28, RZ, RZ, R22 ;  /* 0x000000ffff1c8224 */ /* 0x008fe200078e0016 */
[----:B------:R-:W-:Y:S01]  /*16c0*/  SHF.R.S32.HI R195, RZ, 0x2, R195 ;  /* 0x00000002ffc37819 */ /* 0x000fe200000114c3 */
[----:B------:R-:W3:Y:S01]  /*16d0*/  @!P4 S2R R22, SR_CgaCtaId ;  /* 0x000000000016c919 */ /* 0x000ee20000008800 */
[----:B------:R-:W-:-:S02]  /*16e0*/  VIADD R229, R234, 0x4 ;  /* 0x00000004eae57836 */ /* 0x000fc40000000000 */
[----:B------:R-:W-:Y:S01]  /*16f0*/  @!P0 IMAD.WIDE.U32 R28, R21, R6, R28 ;  /* 0x00000006151c8225 */ /* 0x000fe200078e001c */
[----:B------:R-:W-:Y:S02]  /*1700*/  IADD3 R126, R126, 0x1, R195 ;  /* 0x000000017e7e7810 */ /* 0x000fe40007ffe0c3 */
[----:B-----5:R-:W-:Y:S01]  /*1710*/  SHF.R.S32.HI R8, RZ, 0x1f, R230 ;  /* 0x0000001fff087819 */ /* 0x020fe200000114e6 */
[----:B------:R-:W-:Y:S01]  /*1720*/  @!P0 IMAD.IADD R7, R29, 0x1, R7 ;  /* 0x000000011d078824 */ /* 0x000fe200078e0207 */
[----:B--2---:R-:W-:Y:S01]  /*1730*/  @!P0 LEA R4, P1, R28, R4, 0x1 ;  /* 0x000000041c048211 */ /* 0x004fe200078208ff */
[----:B------:R-:W-:Y:S01]  /*1740*/  IMAD R6, R17, R138, RZ ;  /* 0x0000008a11067224 */ /* 0x000fe200078e02ff */
[----:B------:R-:W-:Y:S01]  /*1750*/  IADD3 R126, R235, R126, -R125 ;  /* 0x0000007eeb7e7210 */ /* 0x000fe20007ffe87d */
[----:B------:R-:W-:Y:S01]  /*1760*/  IMAD.WIDE.U32 R20, R16, R138, R200 ;  /* 0x0000008a10147225 */ /* 0x000fe200078e00c8 */
[----:B------:R-:W-:Y:S02]  /*1770*/  @!P0 LEA.HI.X R5, R28, R5, R7, 0x1, P1 ;  /* 0x000000051c058211 */ /* 0x000fe400008f0c07 */
[----:B------:R-:W-:Y:S01]  /*1780*/  @!P0 MOV R7, 0x400 ;  /* 0x0000040000078802 */ /* 0x000fe20000000f00 */
[----:B------:R-:W-:Y:S01]  /*1790*/  IMAD R6, R16, R139, R6 ;  /* 0x0000008b10067224 */ /* 0x000fe200078e0206 */
[----:B------:R-:W-:Y:S01]  /*17a0*/  IADD3 R196, P1, R32, R20, RZ ;  /* 0x0000001420c47210 */ /* 0x000fe20007f3e0ff */
[----:B------:R-:W-:Y:S01]  /*17b0*/  IMAD R198, R8, UR6, RZ ;  /* 0x0000000608c67c24 */ /* 0x000fe2000f8e02ff */
[----:B------:R-:W-:Y:S01]  /*17c0*/  @!P0 LEA R26, R26, R7, 0x18 ;  /* 0x000000071a1a8211 */ /* 0x000fe200078ec0ff */
[----:B------:R-:W-:Y:S01]  /*17d0*/  IMAD.IADD R124, R126, 0x1, R124 ;  /* 0x000000017e7c7824 */ /* 0x000fe200078e027c */
[----:B------:R-:W-:Y:S01]  /*17e0*/  IADD3.X R197, R31, R21, R6, P1, !PT ;  /* 0x000000151fc57210 */ /* 0x000fe20000ffe406 */
[----:B------:R-:W-:Y:S01]  /*17f0*/  IMAD R198, R230, UR7, R198 ;  /* 0x00000007e6c67c24 */ /* 0x000fe2000f8e02c6 */
[----:B------:R-:W2:Y:S01]  /*1800*/  @!P3 LDC.64 R6, c[0x0][0x210] ;  /* 0x00008400ff06bb82 */ /* 0x000ea20000000a00 */
[----:B------:R-:W-:Y:S01]  /*1810*/  @!P3 IADD3 R28, P2, R202, 0x70, RZ ;  /* 0x00000070ca1cb810 */ /* 0x000fe20007f5e0ff */
[----:B------:R-:W-:Y:S01]  /*1820*/  @!P0 IMAD R26, R10, 0x2, R26 ;  /* 0x000000020a1a8824 */ /* 0x000fe200078e021a */
[-C--:B------:R-:W-:Y:S01]  /*1830*/  ISETP.GE.AND P1, PT, R13, R0.reuse, PT ;  /* 0x000000000d00720c */ /* 0x080fe20003f26270 */
[----:B------:R-:W-:Y:S01]  /*1840*/  IMAD.WIDE.U32 R196, R230, UR6, R196 ;  /* 0x00000006e6c47c25 */ /* 0x000fe2000f8e00c4 */
[----:B------:R-:W-:Y:S01]  /*1850*/  ULDC.64 UR6, c[0x0][0x268] ;  /* 0x00009a0000067ab9 */ /* 0x000fe20000000a00 */
[C---:B------:R-:W-:Y:S01]  /*1860*/  VIMNMX R238, R124.reuse, R235, PT ;  /* 0x000000eb7cee7248 */ /* 0x040fe20003fe0100 */
[----:B------:R5:W-:Y:S01]  /*1870*/  @!P0 LDGSTS.E.BYPASS.LTC128B.128 [R26+0x3000], desc[UR24][R4.64] ;  /* 0x03000000041a8fae */ /* 0x000be2000b901d58 */
[----:B------:R-:W-:Y:S01]  /*1880*/  @!P3 IMAD.X R9, RZ, RZ, R203, P2 ;  /* 0x000000ffff09b224 */ /* 0x000fe200010e06cb */
[----:B------:R-:W-:Y:S01]  /*1890*/  ISETP.GE.AND P0, PT, R11, R0, PT ;  /* 0x000000000b00720c */ /* 0x000fe20003f06270 */
[----:B------:R-:W-:Y:S01]  /*18a0*/  IMAD.IADD R199, R197, 0x1, R198 ;  /* 0x00000001c5c77824 */ /* 0x000fe200078e02c6 */
[C-C-:B------:R-:W-:Y:S01]  /*18b0*/  VIADDMNMX R237, R124.reuse, 0x8, R235.reuse, PT ;  /* 0x000000087ced7846 */ /* 0x140fe200038001eb */
[-C--:B----4-:R-:W-:Y:S01]  /*18c0*/  @!P3 IMAD R9, R9, R2.reuse, RZ ;  /* 0x000000020909b224 */ /* 0x090fe200078e02ff */
[C-C-:B------:R-:W-:Y:S01]  /*18d0*/  VIADDMNMX R236, R124.reuse, 0x40, R235.reuse, PT ;  /* 0x000000407cec7846 */ /* 0x140fe200038001eb */
[----:B------:R-:W-:Y:S01]  /*18e0*/  IMAD.MOV.U32 R198, RZ, RZ, R196 ;  /* 0x000000ffffc67224 */ /* 0x000fe200078e00c4 */
[----:B------:R-:W-:Y:S01]  /*18f0*/  VIADDMNMX R235, R124, 0x48, R235, PT ;  /* 0x000000487ceb7846 */ /* 0x000fe200038001eb */
[C---:B------:R-:W-:Y:S01]  /*1900*/  @!P3 IMAD R3, R28.reuse, R3, R9 ;  /* 0x000000031c03b224 */ /* 0x040fe200078e0209 */
[----:B------:R-:W-:Y:S01]  /*1910*/  SHF.R.S32.HI R9, RZ, 0x1f, R120 ;  /* 0x0000001fff097819 */ /* 0x000fe20000011478 */
[----:B------:R-:W-:-:S04]  /*1920*/  @!P3 IMAD.WIDE.U32 R28, R28, R2, R24 ;  /* 0x000000021c1cb225 */ /* 0x000fc800078e0018 */
[----:B------:R-:W-:Y:S02]  /*1930*/  @!P3 IMAD.IADD R25, R29, 0x1, R3 ;  /* 0x000000011d19b824 */ /* 0x000fe400078e0203 */
[----:B------:R-:W4:Y:S01]  /*1940*/  @!P5 LDC.64 R2, c[0x0][0x218] ;  /* 0x00008600ff02db82 */ /* 0x000f220000000a00 */
[----:B------:R-:W-:Y:S02]  /*1950*/  IMAD R24, R118, R120, RZ ;  /* 0x0000007876187224 */ /* 0x000fe400078e02ff */
[----:B------:R-:W-:-:S04]  /*1960*/  IMAD.WIDE.U32 R20, R120, R119, R198 ;  /* 0x0000007778147225 */ /* 0x000fc800078e00c6 */
[----:B------:R-:W-:Y:S02]  /*1970*/  IMAD R24, R9, R119, R24 ;  /* 0x0000007709187224 */ /* 0x000fe400078e0218 */
[----:B------:R-:W-:Y:S01]  /*1980*/  IMAD R232, R8, UR6, RZ ;  /* 0x0000000608e87c24 */ /* 0x000fe2000f8e02ff */
[----:B-----5:R-:W5:Y:S01]  /*1990*/  @!P4 LDC.64 R4, c[0x0][0x218] ;  /* 0x00008600ff04cb82 */ /* 0x020f620000000a00 */
[----:B--2---:R-:W-:Y:S02]  /*19a0*/  @!P3 LEA R26, P2, R28, R6, 0x1 ;  /* 0x000000061c1ab211 */ /* 0x004fe400078408ff */
[----:B------:R-:W-:Y:S01]  /*19b0*/  @!P4 MOV R6, 0x400 ;  /* 0x000004000006c802 */ /* 0x000fe20000000f00 */
[----:B------:R-:W-:Y:S01]  /*19c0*/  IMAD R232, R230, UR7, R232 ;  /* 0x00000007e6e87c24 */ /* 0x000fe2000f8e02e8 */
[----:B------:R-:W-:Y:S01]  /*19d0*/  @!P3 LEA.HI.X R27, R28, R7, R25, 0x1, P2 ;  /* 0x000000071c1bb211 */ /* 0x000fe200010f0c19 */
[----:B------:R-:W-:Y:S01]  /*19e0*/  IMAD.IADD R25, R21, 0x1, R24 ;  /* 0x0000000115197824 */ /* 0x000fe200078e0218 */
[----:B------:R-:W-:-:S02]  /*19f0*/  @!P3 MOV R7, 0x400 ;  /* 0x000004000007b802 */ /* 0x000fc40000000f00 */
[----:B---3--:R-:W-:Y:S02]  /*1a00*/  @!P4 LEA R22, R22, R6, 0x18 ;  /* 0x000000061616c211 */ /* 0x008fe400078ec0ff */
[----:B-1----:R-:W-:Y:S01]  /*1a10*/  @!P3 LEA R7, R23, R7, 0x18 ;  /* 0x000000071707b211 */ /* 0x002fe200078ec0ff */
[----:B------:R-:W1:Y:S01]  /*1a20*/  @!P1 S2R R6, SR_CgaCtaId ;  /* 0x0000000000069919 */ /* 0x000e620000008800 */
[----:B------:R-:W-:Y:S01]  /*1a30*/  @!P5 MOV R21, 0x400 ;  /* 0x000004000015d802 */ /* 0x000fe20000000f00 */
[----:B------:R-:W-:Y:S01]  /*1a40*/  @!P4 IMAD R22, R10, 0x2, R22 ;  /* 0x000000020a16c824 */ /* 0x000fe200078e0216 */
[----:B------:R-:W-:Y:S02]  /*1a50*/  LEA.HI R24, R14, R185, RZ, 0x1 ;  /* 0x000000b90e187211 */ /* 0x000fe400078f08ff */
[----:B------:R-:W-:Y:S02]  /*1a60*/  @!P5 LEA R15, R15, R21, 0x18 ;  /* 0x000000150f0fd211 */ /* 0x000fe400078ec0ff */
[----:B------:R-:W-:-:S02]  /*1a70*/  LOP3.LUT R24, R24, 0xfffffffe, RZ, 0xc0, !PT ;  /* 0xfffffffe18187812 */ /* 0x000fc400078ec0ff */
[----:B------:R-:W-:Y:S01]  /*1a80*/  LOP3.LUT R14, R14, 0xfffffff0, RZ, 0xc0, !PT ;  /* 0xfffffff00e0e7812 */ /* 0x000fe200078ec0ff */
[----:B------:R-:W-:Y:S01]  /*1a90*/  @!P5 IMAD R15, R10, 0x2, R15 ;  /* 0x000000020a0fd824 */ /* 0x000fe200078e020f */
[----:B-----5:R-:W-:Y:S01]  /*1aa0*/  @!P4 LEA R28, P2, R20, R4, 0x1 ;  /* 0x00000004141cc211 */ /* 0x020fe200078408ff */
[----:B------:R-:W-:Y:S02]  /*1ab0*/  @!P3 IMAD R4, R10, 0x2, R7 ;  /* 0x000000020a04b824 */ /* 0x000fe400078e0207 */
[----:B------:R-:W2:Y:S01]  /*1ac0*/  @!P0 S2R R7, SR_CgaCtaId ;  /* 0x0000000000078919 */ /* 0x000ea20000008800 */
[----:B------:R-:W-:Y:S01]  /*1ad0*/  @!P4 LEA.HI.X R29, R20, R5, R25, 0x1, P2 ;  /* 0x00000005141dc211 */ /* 0x000fe200010f0c19 */
[----:B------:R-:W-:Y:S01]  /*1ae0*/  IMAD.IADD R185, R185, 0x1, -R24 ;  /* 0x00000001b9b97824 */ /* 0x000fe200078e0a18 */
[----:B------:R-:W-:Y:S01]  /*1af0*/  @!P5 LEA R23, P2, R138, R20, 0x4 ;  /* 0x000000148a17d211 */ /* 0x000fe200078420ff */
[----:B------:R3:W-:Y:S01]  /*1b00*/  @!P3 LDGSTS.E.BYPASS.LTC128B.128 [R4+0x3800], desc[UR24][R26.64] ;  /* 0x038000001a04bfae */ /* 0x0007e2000b901d58 */
[----:B------:R-:W-:Y:S01]  /*1b10*/  ISETP.GE.AND P3, PT, R13, R0, PT ;  /* 0x000000000d00720c */ /* 0x000fe20003f66270 */
[----:B------:R-:W-:-:S02]  /*1b20*/  @!P0 IMAD.MOV.U32 R24, RZ, RZ, R20 ;  /* 0x000000ffff188224 */ /* 0x000fc400078e0014 */
[----:B------:R5:W-:Y:S01]  /*1b30*/  @!P4 LDGSTS.E.BYPASS.LTC128B.128 [R22+0x4000], desc[UR24][R28.64] ;  /* 0x040000001c16cfae */ /* 0x000be2000b901d58 */
[----:B------:R-:W-:Y:S01]  /*1b40*/  ISETP.GE.AND P4, PT, R16, R0, PT ;  /* 0x000000001000720c */ /* 0x000fe20003f86270 */
[----:B---3--:R-:W3:Y:S01]  /*1b50*/  @!P1 LDC.64 R4, c[0x0][0x218] ;  /* 0x00008600ff049b82 */ /* 0x008ee20000000a00 */
[----:B-----5:R-:W-:Y:S02]  /*1b60*/  @!P5 LEA.HI.X R22, R138, R25, R139, 0x4, P2 ;  /* 0x000000198a16d211 */ /* 0x020fe400010f248b */
[----:B----4-:R-:W-:-:S04]  /*1b70*/  @!P5 LEA R26, P2, R23, R2, 0x1 ;  /* 0x00000002171ad211 */ /* 0x010fc800078408ff */
[----:B------:R-:W-:Y:S01]  /*1b80*/  @!P5 LEA.HI.X R27, R23, R3, R22, 0x1, P2 ;  /* 0x00000003171bd211 */ /* 0x000fe200010f0c16 */
[----:B------:R-:W-:Y:S01]  /*1b90*/  IMAD.WIDE.U32 R22, R138, 0x20, RZ ;  /* 0x000000208a167825 */ /* 0x000fe200078e00ff */
[----:B------:R-:W4:Y:S01]  /*1ba0*/  @!P0 LDC.64 R2, c[0x0][0x218] ;  /* 0x00008600ff028b82 */ /* 0x000f220000000a00 */
[----:B------:R-:W-:Y:S02]  /*1bb0*/  ISETP.GE.AND P2, PT, R11, R0, PT ;  /* 0x000000000b00720c */ /* 0x000fe40003f46270 */
[----:B------:R-:W-:Y:S01]  /*1bc0*/  @!P1 MOV R0, 0x400 ;  /* 0x0000040000009802 */ /* 0x000fe20000000f00 */
[----:B------:R5:W-:Y:S01]  /*1bd0*/  @!P5 LDGSTS.E.BYPASS.LTC128B.128 [R15+0x4800], desc[UR24][R26.64] ;  /* 0x048000001a0fdfae */ /* 0x000be2000b901d58 */
[----:B------:R-:W-:Y:S01]  /*1be0*/  IMAD.SHL.U32 R11, R139, 0x20, RZ ;  /* 0x000000208b0b7824 */ /* 0x000fe200078e00ff */
[----:B------:R-:W-:Y:S02]  /*1bf0*/  @!P1 IADD3 R13, P5, R20, R22, RZ ;  /* 0x00000016140d9210 */ /* 0x000fe40007fbe0ff */
[----:B-1----:R-:W-:-:S02]  /*1c00*/  @!P1 LEA R6, R6, R0, 0x18 ;  /* 0x0000000006069211 */ /* 0x002fc400078ec0ff */
[----:B------:R-:W-:Y:S02]  /*1c10*/  @!P0 MOV R0, 0x400 ;  /* 0x0000040000008802 */ /* 0x000fe40000000f00 */
[----:B------:R-:W-:Y:S01]  /*1c20*/  @!P1 IADD3.X R11, R25, R23, R11, P5, !PT ;  /* 0x00000017190b9210 */ /* 0x000fe20002ffe40b */
[----:B------:R-:W-:Y:S01]  /*1c30*/  @!P1 IMAD R6, R10, 0x2, R6 ;  /* 0x000000020a069824 */ /* 0x000fe200078e0206 */
[----:B---3--:R-:W-:Y:S01]  /*1c40*/  @!P1 LEA R22, P5, R13, R4, 0x1 ;  /* 0x000000040d169211 */ /* 0x008fe200078a08ff */
[----:B------:R-:W-:Y:S01]  /*1c50*/  IMAD.IADD R4, R122, 0x1, -R14 ;  /* 0x000000017a047824 */ /* 0x000fe200078e0a0e */
[----:B--2---:R-:W-:Y:S01]  /*1c60*/  @!P0 LEA R7, R7, R0, 0x18 ;  /* 0x0000000007078211 */ /* 0x004fe200078ec0ff */
[----:B------:R-:W-:Y:S01]  /*1c70*/  @!P0 IMAD R0, R139, 0x30, RZ ;  /* 0x000000308b008824 */ /* 0x000fe200078e02ff */
[----:B------:R-:W-:Y:S01]  /*1c80*/  @!P1 LEA.HI.X R23, R13, R5, R11, 0x1, P5 ;  /* 0x000000050d179211 */ /* 0x000fe200028f0c0b */
[----:B------:R-:W-:Y:S01]  /*1c90*/  IMAD.SHL.U32 R14, R12, 0x40, RZ ;  /* 0x000000400c0e7824 */ /* 0x000fe200078e00ff */
[----:B------:R-:W-:Y:S01]  /*1ca0*/  SHF.R.S32.HI R11, RZ, 0x1f, R4 ;  /* 0x0000001fff0b7819 */ /* 0x000fe20000011404 */
[----:B------:R-:W-:-:S02]  /*1cb0*/  IMAD.SHL.U32 R13, R16, 0x8, RZ ;  /* 0x00000008100d7824 */ /* 0x000fc400078e00ff */
[----:B------:R-:W-:Y:S01]  /*1cc0*/  IMAD R5, R17, R214, RZ ;  /* 0x000000d611057224 */ /* 0x000fe200078e02ff */
[----:B------:R-:W-:Y:S01]  /*1cd0*/  LOP3.LUT R14, R14, 0x1c0, RZ, 0xc0, !PT ;  /* 0x000001c00e0e7812 */ /* 0x000fe200078ec0ff */
[----:B------:R-:W-:Y:S01]  /*1ce0*/  @!P0 IMAD R7, R10, 0x2, R7 ;  /* 0x000000020a078824 */ /* 0x000fe200078e0207 */
[----:B------:R-:W-:Y:S01]  /*1cf0*/  @!P1 LDGSTS.E.BYPASS.LTC128B.128 [R6+0x5000], desc[UR24][R22.64] ;  /* 0x0500000016069fae */ /* 0x000fe2000b901d58 */
[----:B------:R-:W-:Y:S01]  /*1d00*/  IMAD R5, R16, R215, R5 ;  /* 0x000000d710057224 */ /* 0x000fe200078e0205 */
[----:B------:R-:W-:Y:S01]  /*1d10*/  LEA.HI R11, R11, R4, RZ, 0x3 ;  /* 0x000000040b0b7211 */ /* 0x000fe200078f18ff */
[----:B-----5:R-:W-:-:S04]  /*1d20*/  @!P0 IMAD.WIDE.U32 R26, R138, 0x30, R24 ;  /* 0x000000308a1a8825 */ /* 0x020fc800078e0018 */
[----:B------:R-:W-:Y:S01]  /*1d30*/  @!P0 IMAD.IADD R0, R27, 0x1, R0 ;  /* 0x000000011b008824 */ /* 0x000fe200078e0200 */
[----:B----4-:R-:W-:Y:S01]  /*1d40*/  @!P0 LEA R20, P5, R26, R2, 0x1 ;  /* 0x000000021a148211 */ /* 0x010fe200078a08ff */
[----:B------:R-:W-:Y:S01]  /*1d50*/  IMAD.WIDE.U32 R24, R16, R214, R200 ;  /* 0x000000d610187225 */ /* 0x000fe200078e00c8 */
[----:B------:R-:W-:Y:S02]  /*1d60*/  LOP3.LUT R2, R14, 0x8, R13, 0xf8, !PT ;  /* 0x000000080e027812 */ /* 0x000fe400078ef80d */
[----:B------:R-:W-:Y:S01]  /*1d70*/  @!P0 LEA.HI.X R21, R26, R3, R0, 0x1, P5 ;  /* 0x000000031a158211 */ /* 0x000fe200028f0c00 */
[----:B------:R-:W-:Y:S01]  /*1d80*/  IMAD.WIDE.U32 R16, R214, 0x20, RZ ;  /* 0x00000020d6107825 */ /* 0x000fe200078e00ff */
[----:B------:R-:W-:Y:S02]  /*1d90*/  SHF.R.U32.HI R3, RZ, 0x3, R14 ;  /* 0x00000003ff037819 */ /* 0x000fe4000001160e */
[----:B------:R-:W-:Y:S01]  /*1da0*/  IADD3 R14, P5, R19, R24, RZ ;  /* 0x00000018130e7210 */ /* 0x000fe20007fbe0ff */
[----:B------:R1:W-:Y:S01]  /*1db0*/  @!P0 LDGSTS.E.BYPASS.LTC128B.128 [R7+0x5800], desc[UR24][R20.64] ;  /* 0x0580000014078fae */ /* 0x0003e2000b901d58 */
[----:B------:R-:W-:Y:S01]  /*1dc0*/  LOP3.LUT R2, R2, R3, RZ, 0x3c, !PT ;  /* 0x0000000302027212 */ /* 0x000fe200078e3cff */
[----:B------:R-:W-:Y:S01]  /*1dd0*/  IMAD R3, R188, R120, RZ ;  /* 0x00000078bc037224 */ /* 0x000fe200078e02ff */
[----:B------:R-:W-:Y:S01]  /*1de0*/  IADD3.X R15, R18, R25, R5, P5, !PT ;  /* 0x00000019120f7210 */ /* 0x000fe20002ffe405 */
[----:B------:R-:W0:Y:S01]  /*1df0*/  LDGDEPBAR ;  /* 0x00000000000079af */ /* 0x000e220000000000 */
[----:B------:R-:W-:Y:S01]  /*1e00*/  LOP3.LUT R0, R11, 0xfffffff8, RZ, 0xc0, !PT ;  /* 0xfffffff80b007812 */ /* 0x000fe200078ec0ff */
[----:B------:R-:W-:-:S02]  /*1e10*/  IMAD R10, R9, R189, R3 ;  /* 0x000000bd090a7224 */ /* 0x000fc400078e0203 */
[----:B------:R-:W2:Y:S01]  /*1e20*/  @!P4 LDC.64 R8, c[0x0][0x220] ;  /* 0x00008800ff08cb82 */ /* 0x000ea20000000a00 */
[----:B------:R-:W-:-:S04]  /*1e30*/  IMAD.WIDE.U32 R230, R230, UR6, R14 ;  /* 0x00000006e6e67c25 */ /* 0x000fc8000f8e000e */
[----:B------:R-:W-:Y:S02]  /*1e40*/  IMAD.IADD R233, R231, 0x1, R232 ;  /* 0x00000001e7e97824 */ /* 0x000fe400078e02e8 */
[----:B------:R-:W-:Y:S02]  /*1e50*/  IMAD.MOV.U32 R232, RZ, RZ, R230 ;  /* 0x000000ffffe87224 */ /* 0x000fe400078e00e6 */
[----:B------:R-:W-:Y:S02]  /*1e60*/  IMAD.IADD R0, R4, 0x1, -R0 ;  /* 0x0000000104007824 */ /* 0x000fe400078e0a00 */
[----:B------:R-:W-:Y:S01]  /*1e70*/  IMAD.WIDE.U32 R14, R120, R189, R232 ;  /* 0x000000bd780e7225 */ /* 0x000fe200078e00e8 */
[----:B------:R-:W3:Y:S03]  /*1e80*/  @!P3 LDC.64 R4, c[0x0][0x220] ;  /* 0x00008800ff04bb82 */ /* 0x000ee60000000a00 */
[----:B------:R-:W-:-:S02]  /*1e90*/  IMAD.SHL.U32 R3, R215, 0x20, RZ ;  /* 0x00000020d7037824 */ /* 0x000fc400078e00ff */
[----:B------:R-:W-:Y:S01]  /*1ea0*/  IMAD.IADD R15, R15, 0x1, R10 ;  /* 0x000000010f0f7824 */ /* 0x000fe200078e020a */
[----:B------:R-:W-:Y:S01]  /*1eb0*/  @!P3 IADD3 R10, P0, R14, R16, RZ ;  /* 0x000000100e0ab210 */ /* 0x000fe20007f1e0ff */
[C---:B------:R-:W-:Y:S01]  /*1ec0*/  IMAD.SHL.U32 R13, R185.reuse, 0x8, RZ ;  /* 0x00000008b90d7824 */ /* 0x040fe200078e00ff */
[----:B-1----:R-:W1:Y:S01]  /*1ed0*/  @!P6 LDC.64 R6, c[0x0][0x220] ;  /* 0x00008800ff06eb82 */ /* 0x002e620000000a00 */
[----:B------:R-:W-:Y:S01]  /*1ee0*/  IMAD R185, R185, 0x200, R2 ;  /* 0x00000200b9b97824 */ /* 0x000fe200078e0202 */
[----:B------:R-:W-:-:S06]  /*1ef0*/  DEPBAR.LE SB0, 0x0 ;  /* 0x000080000000791a */ /* 0x000fcc0000000000 */
[----:B------:R-:W-:Y:S01]  /*1f00*/  BAR.SYNC.DEFER_BLOCKING 0x0 ;  /* 0x0000000000007b1d */ /* 0x000fe20000010000 */
[----:B--2---:R-:W-:Y:S01]  /*1f10*/  @!P4 LEA R16, P1, R14, R8, 0x1 ;  /* 0x000000080e10c211 */ /* 0x004fe200078208ff */
[----:B------:R-:W-:Y:S01]  /*1f20*/  IMAD.SHL.U32 R116, R0, 0x40, RZ ;  /* 0x0000004000747824 */ /* 0x000fe200078e00ff */
[----:B------:R-:W-:Y:S01]  /*1f30*/  @!P3 IADD3.X R8, R15, R17, R3, P0, !PT ;  /* 0x000000110f08b210 */ /* 0x000fe200007fe403 */
[----:B------:R-:W-:Y:S01]  /*1f40*/  IMAD.SHL.U32 R117, R11, 0x40, RZ ;  /* 0x000000400b757824 */ /* 0x000fe200078e00ff */
[----:B------:R-:W-:-:S03]  /*1f50*/  @!P4 LEA.HI.X R17, R14, R9, R15, 0x1, P1 ;  /* 0x000000090e11c211 */ /* 0x000fc600008f0c0f */
[----:B------:R-:W2:Y:S01]  /*1f60*/  @!P2 LDC.64 R2, c[0x0][0x220] ;  /* 0x00008800ff02ab82 */ /* 0x000ea20000000a00 */
[----:B------:R-:W-:Y:S01]  /*1f70*/  LOP3.LUT R116, R116, 0x1c0, RZ, 0xc0, !PT ;  /* 0x000001c074747812 */ /* 0x000fe200078ec0ff */
[----:B------:R-:W-:Y:S01]  /*1f80*/  @!P2 IMAD R11, R215, 0x30, RZ ;  /* 0x00000030d70ba824 */ /* 0x000fe200078e02ff */
[----:B------:R-:W-:Y:S02]  /*1f90*/  @!P6 LEA R9, P0, R214, R14, 0x4 ;  /* 0x0000000ed609e211 */ /* 0x000fe400078020ff */
[----:B------:R-:W-:Y:S02]  /*1fa0*/  LOP3.LUT R13, R116, 0x8, R13, 0xf8, !PT ;  /* 0x00000008740d7812 */ /* 0x000fe400078ef80d */
[----:B------:R-:W-:Y:S02]  /*1fb0*/  SHF.R.U32.HI R116, RZ, 0x3, R116 ;  /* 0x00000003ff747819 */ /* 0x000fe40000011674 */
[----:B------:R-:W-:Y:S02]  /*1fc0*/  LOP3.LUT R117, R117, 0xfffffe00, RZ, 0xc0, !PT ;  /* 0xfffffe0075757812 */ /* 0x000fe400078ec0ff */
[----:B------:R-:W-:-:S02]  /*1fd0*/  LOP3.LUT R116, R13, R116, RZ, 0x3c, !PT ;  /* 0x000000740d747212 */ /* 0x000fc400078e3cff */
[C---:B------:R-:W-:Y:S01]  /*1fe0*/  @!P6 LEA.HI.X R13, R214.reuse, R15, R215, 0x4, P0 ;  /* 0x0000000fd60de211 */ /* 0x040fe200000f24d7 */
[----:B------:R-:W-:Y:S01]  /*1ff0*/  @!P2 IMAD.WIDE.U32 R14, R214, 0x30, R14 ;  /* 0x00000030d60ea825 */ /* 0x000fe200078e000e */
[C---:B---3--:R-:W-:Y:S02]  /*2000*/  @!P3 LEA R4, P0, R10.reuse, R4, 0x1 ;  /* 0x000000040a04b211 */ /* 0x048fe400078008ff */
[----:B-1----:R-:W-:Y:S01]  /*2010*/  @!P6 LEA R6, P1, R9, R6, 0x1 ;  /* 0x000000060906e211 */ /* 0x002fe200078208ff */
[----:B------:R-:W-:Y:S01]  /*2020*/  IMAD R186, R123, 0x400, R117 ;  /* 0x000004007bba7824 */ /* 0x000fe200078e0275 */
[----:B------:R-:W-:Y:S01]  /*2030*/  @!P3 LEA.HI.X R5, R10, R5, R8, 0x1, P0 ;  /* 0x000000050a05b211 */ /* 0x000fe200000f0c08 */
[----:B------:R-:W-:Y:S01]  /*2040*/  @!P2 IMAD.IADD R11, R15, 0x1, R11 ;  /* 0x000000010f0ba824 */ /* 0x000fe200078e020b */
[----:B------:R-:W-:Y:S01]  /*2050*/  @!P6 LEA.HI.X R7, R9, R7, R13, 0x1, P1 ;  /* 0x000000070907e211 */ /* 0x000fe200008f0c0d */
[----:B------:R-:W-:Y:S01]  /*2060*/  IMAD.IADD R186, R116, 0x1, R186 ;  /* 0x0000000174ba7824 */ /* 0x000fe200078e02ba */
[----:B------:R-:W-:Y:S01]  /*2070*/  @P4 STS.128 [R194+0x6000], RZ ;  /* 0x006000ffc2004388 */ /* 0x000fe20000000c00 */
[----:B--2---:R-:W-:-:S02]  /*2080*/  @!P2 LEA R2, P0, R14, R2, 0x1 ;  /* 0x000000020e02a211 */ /* 0x004fc400078008ff */
[----:B------:R-:W-:Y:S01]  /*2090*/  LEA R185, R185, UR4, 0x1 ;  /* 0x00000004b9b97c11 */ /* 0x000fe2000f8e08ff */
[----:B------:R-:W-:Y:S01]  /*20a0*/  @!PT LDS RZ, [RZ] ;  /* 0x00000000fffff984 */ /* 0x000fe20000000800 */
[----:B------:R-:W-:Y:S01]  /*20b0*/  @!PT LDS RZ, [RZ] ;  /* 0x00000000fffff984 */ /* 0x000fe20000000800 */
[----:B------:R-:W-:Y:S01]  /*20c0*/  @!PT LDS RZ, [RZ] ;  /* 0x00000000fffff984 */ /* 0x000fe20000000800 */
[----:B------:R-:W-:Y:S01]  /*20d0*/  @!P4 LDGSTS.E.BYPASS.LTC128B.128 [R194+0x6000], desc[UR24][R16.64] ;  /* 0x0600000010c2cfae */ /* 0x000fe2000b901d58 */
[----:B------:R-:W-:Y:S02]  /*20e0*/  @!P2 LEA.HI.X R3, R14, R3, R11, 0x1, P0 ;  /* 0x000000030e03a211 */ /* 0x000fe400000f0c0b */
[----:B------:R-:W-:Y:S01]  /*20f0*/  LEA R186, R186, UR4, 0x1 ;  /* 0x00000004baba7c11 */ /* 0x000fe2000f8e08ff */
[----:B------:R-:W-:Y:S01]  /*2100*/  @P6 STS.128 [R194+0x6800], RZ ;  /* 0x006800ffc2006388 */ /* 0x000fe20000000c00 */
[----:B------:R-:W-:-:S03]  /*2110*/  VIADD R182, R185, 0x4040 ;  /* 0x00004040b9b67836 */ /* 0x000fc60000000000 */
        /* <DEDUP_REMOVED lines=14> */
[----:B------:R-:W-:Y:S01]  /*2200*/  R2P PR, R0, 0x6 ;  /* 0x0000000600007804 */ /* 0x000fe20000000000 */
[----:B------:R-:W-:-:S02]  /*2210*/  IMAD.MOV.U32 R0, RZ, RZ, 0x10 ;  /* 0x00000010ff007424 */ /* 0x000fc400078e00ff */
[----:B------:R-:W-:Y:S03]  /*2220*/  LDSM.16.M88.4 R84, [R185+0x4000] ;  /* 0x00400000b954783b */ /* 0x000fe60000000200 */
[----:B------:R-:W-:Y:S01]  /*2230*/  SEL R0, R0, 0xfffffff0, !P1 ;  /* 0xfffffff000007807 */ /* 0x000fe20004800000 */
[----:B------:R-:W3:Y:S04]  /*2240*/  LDSM.16.M88.4 R60, [R186+0x2000] ;  /* 0x00200000ba3c783b */ /* 0x000ee80000000200 */
[----:B------:R-:W4:Y:S01]  /*2250*/  LDSM.16.M88.4 R76, [R185+0x4800] ;  /* 0x00480000b94c783b */ /* 0x000f220000000200 */
[----:B------:R-:W-:-:S03]  /*2260*/  IMAD R184, R0, 0x2, R186 ;  /* 0x0000000200b87824 */ /* 0x000fc600078e02ba */
[----:B------:R-:W5:Y:S01]  /*2270*/  LDSM.16.M88.4 R68, [R185+0x5000] ;  /* 0x00500000b944783b */ /* 0x000f620000000200 */
[----:B-1----:R-:W-:-:S03]  /*2280*/  VIADD R4, R185, 0x4000 ;  /* 0x00004000b9047836 */ /* 0x002fc60000000000 */
[----:B------:R-:W1:Y:S04]  /*2290*/  LDSM.16.M88.4 R8, [R185+0x5800] ;  /* 0x00580000b908783b */ /* 0x000e680000000200 */
[----:B------:R-:W1:Y:S01]  /*22a0*/  LDSM.16.M88.4 R56, [R186] ;  /* 0x00000000ba38783b */ /* 0x000e620000000200 */
[----:B--2---:R-:W-:-:S03]  /*22b0*/  IMAD.MOV.U32 R3, RZ, RZ, 0x20 ;  /* 0x00000020ff037424 */ /* 0x004fc600078e00ff */
[----:B------:R-:W-:Y:S02]  /*22c0*/  LDSM.16.M88.4 R108, [R184+0x2000] ;  /* 0x00200000b86c783b */ /* 0x000fe40000000200 */
[C---:B------:R-:W-:Y:S02]  /*22d0*/  SEL R2, R3.reuse, 0xffffffe0, !P2 ;  /* 0xffffffe003027807 */ /* 0x040fe40005000000 */
[----:B------:R-:W-:Y:S01]  /*22e0*/  LDSM.16.M88.4 R112, [R184] ;  /* 0x00000000b870783b */ /* 0x000fe20000000200 */
[----:B------:R-:W-:Y:S02]  /*22f0*/  R2P PR, R12, 0x6 ;  /* 0x000000060c007804 */ /* 0x000fe40000000000 */
[----:B------:R-:W-:Y:S01]  /*2300*/  IMAD R183, R2, 0x2, R186 ;  /* 0x0000000202b77824 */ /* 0x000fe200078e02ba */
[----:B------:R-:W0:Y:S02]  /*2310*/  LDGDEPBAR ;  /* 0x00000000000079af */ /* 0x000e240000000000 */
[----:B------:R-:W-:Y:S01]  /*2320*/  SEL R3, R3, 0xffffffe0, !P1 ;  /* 0xffffffe003037807 */ /* 0x000fe20004800000 */
[----:B------:R-:W-:Y:S01]  /*2330*/  IMAD R181, R0, 0x2, R183 ;  /* 0x0000000200b57824 */ /* 0x000fe200078e02b7 */
[----:B------:R-:W-:Y:S03]  /*2340*/  LDSM.16.M88.4 R28, [R183+0x2000] ;  /* 0x00200000b71c783b */ /* 0x000fe60000000200 */
[----:B------:R-:W-:-:S03]  /*2350*/  IMAD.IADD R179, R185, 0x1, R3 ;  /* 0x00000001b9b37824 */ /* 0x000fc600078e0203 */
[----:B------:R-:W-:Y:S01]  /*2360*/  @P2 VIADD R182, R4, 0xffffffc0 ;  /* 0xffffffc004b62836 */ /* 0x000fe20000000000 */
[C---:B---3--:R-:W-:Y:S01]  /*2370*/  HMMA.16816.F32 R52, R60.reuse, R84, RZ ;  /* 0x000000543c34723c */ /* 0x048fe200000018ff */
[----:B------:R-:W2:Y:S02]  /*2380*/  LDSM.16.M88.4 R104, [R179+0x4000] ;  /* 0x00400000b368783b */ /* 0x000ea40000000200 */
[----:B------:R-:W-:Y:S02]  /*2390*/  IMAD.IADD R172, R3, 0x1, R182 ;  /* 0x0000000103ac7824 */ /* 0x000fe400078e02b6 */
[----:B------:R-:W3:Y:S01]  /*23a0*/  LDSM.16.M88.4 R100, [R179+0x4800] ;  /* 0x00480000b364783b */ /* 0x000ee20000000200 */
[C---:B------:R-:W-:Y:S03]  /*23b0*/  HMMA.16816.F32 R48, R60.reuse, R86, RZ ;  /* 0x000000563c30723c */ /* 0x040fe600000018ff */
[----:B------:R-:W3:Y:S03]  /*23c0*/  LDSM.16.M88.4 R96, [R179+0x5000] ;  /* 0x00500000b360783b */ /* 0x000ee60000000200 */
[C---:B----4-:R-:W-:Y:S01]  /*23d0*/  HMMA.16816.F32 R44, R60.reuse, R76, RZ ;  /* 0x0000004c3c2c723c */ /* 0x050fe200000018ff */
[----:B------:R-:W4:Y:S04]  /*23e0*/  LDSM.16.M88.4 R92, [R179+0x5800] ;  /* 0x00580000b35c783b */ /* 0x000f280000000200 */
[----:B------:R-:W4:Y:S01]  /*23f0*/  LDSM.16.M88.4 R24, [R182] ;  /* 0x00000000b618783b */ /* 0x000f220000000200 */
[C---:B-----5:R-:W-:Y:S03]  /*2400*/  HMMA.16816.F32 R36, R60.reuse, R68, RZ ;  /* 0x000000443c24723c */ /* 0x060fe600000018ff */
[----:B------:R-:W5:Y:S03]  /*2410*/  LDSM.16.M88.4 R20, [R182+0x800] ;  /* 0x00080000b614783b */ /* 0x000f660000000200 */
[C---:B-1----:R-:W-:Y:S01]  /*2420*/  HMMA.16816.F32 R32, R60.reuse, R8, RZ ;  /* 0x000000083c20723c */ /* 0x042fe200000018ff */
[----:B------:R-:W1:Y:S04]  /*2430*/  LDSM.16.M88.4 R16, [R182+0x1000] ;  /* 0x00100000b610783b */ /* 0x000e680000000200 */
[----:B------:R-:W1:Y:S01]  /*2440*/  LDSM.16.M88.4 R4, [R182+0x1800] ;  /* 0x00180000b604783b */ /* 0x000e620000000200 */
[C---:B------:R-:W-:Y:S06]  /*2450*/  HMMA.16816.F32 R40, R60.reuse, R78, RZ ;  /* 0x0000004e3c28723c */ /* 0x040fec00000018ff */
[C---:B------:R-:W-:Y:S06]  /*2460*/  HMMA.16816.F32 R12, R60.reuse, R70, RZ ;  /* 0x000000463c0c723c */ /* 0x040fec00000018ff */
[----:B------:R-:W-:Y:S06]  /*2470*/  HMMA.16816.F32 R60, R60, R10, RZ ;  /* 0x0000000a3c3c723c */ /* 0x000fec00000018ff */
        /* <DEDUP_REMOVED lines=8> */
[----:B------:R-:W1:Y:S05]  /*2500*/  LDSM.16.M88.4 R8, [R183] ;  /* 0x00000000b708783b */ /* 0x000e6a0000000200 */
[C---:B--2---:R-:W-:Y:S06]  /*2510*/  HMMA.16816.F32 R52, R108.reuse, R104, R52 ;  /* 0x000000686c34723c */ /* 0x044fec0000001834 */
[C---:B---3--:R-:W-:Y:S06]  /*2520*/  HMMA.16816.F32 R44, R108.reuse, R100, R44 ;  /* 0x000000646c2c723c */ /* 0x048fec000000182c */
[C---:B------:R-:W-:Y:S06]  /*2530*/  HMMA.16816.F32 R36, R108.reuse, R96, R36 ;  /* 0x000000606c24723c */ /* 0x040fec0000001824 */
[C---:B----4-:R-:W-:Y:S06]  /*2540*/  HMMA.16816.F32 R32, R108.reuse, R92, R32 ;  /* 0x0000005c6c20723c */ /* 0x050fec0000001820 */
[C---:B------:R-:W-:Y:S06]  /*2550*/  HMMA.16816.F32 R48, R108.reuse, R106, R48 ;  /* 0x0000006a6c30723c */ /* 0x040fec0000001830 */
[C---:B------:R-:W-:Y:S06]  /*2560*/  HMMA.16816.F32 R40, R108.reuse, R102, R40 ;  /* 0x000000666c28723c */ /* 0x040fec0000001828 */
[C---:B------:R-:W-:Y:S06]  /*2570*/  HMMA.16816.F32 R12, R108.reuse, R98, R12 ;  /* 0x000000626c0c723c */ /* 0x040fec000000180c */
[----:B------:R-:W-:Y:S06]  /*2580*/  HMMA.16816.F32 R60, R108, R94, R60 ;  /* 0x0000005e6c3c723c */ /* 0x000fec000000183c */
[C---:B------:R-:W-:Y:S06]  /*2590*/  HMMA.16816.F32 R80, R112.reuse, R100, R80 ;  /* 0x000000647050723c */ /* 0x040fec0000001850 */
[----:B------:R-:W-:Y:S01]  /*25a0*/  HMMA.16816.F32 R76, R112, R102, R76 ;  /* 0x00000066704c723c */ /* 0x000fe2000000184c */
[----:B------:R-:W-:-:S05]  /*25b0*/  IMAD.SHL.U32 R100, R208, 0x2, RZ ;  /* 0x00000002d0647824 */ /* 0x000fca00078e00ff */
[C---:B------:R-:W-:Y:S06]  /*25c0*/  HMMA.16816.F32 R84, R112.reuse, R106, R84 ;  /* 0x0000006a7054723c */ /* 0x040fec0000001854 */
[C---:B------:R-:W-:Y:S06]  /*25d0*/  HMMA.16816.F32 R72, R112.reuse, R96, R72 ;  /* 0x000000607048723c */ /* 0x040fec0000001848 */
[----:B------:R-:W-:Y:S01]  /*25e0*/  HMMA.16816.F32 R68, R112, R98, R68 ;  /* 0x000000627044723c */ /* 0x000fe20000001844 */
[----:B------:R-:W-:Y:S05]  /*25f0*/  LDSM.16.M88.4 R96, [R172] ;  /* 0x00000000ac60783b */ /* 0x000fea0000000200 */
[C---:B------:R-:W-:Y:S06]  /*2600*/  HMMA.16816.F32 R52, R28.reuse, R24, R52 ;  /* 0x000000181c34723c */ /* 0x040fec0000001834 */
[C---:B-----5:R-:W-:Y:S06]  /*2610*/  HMMA.16816.F32 R44, R28.reuse, R20, R44 ;  /* 0x000000141c2c723c */ /* 0x060fec000000182c */
[C---:B-1----:R-:W-:Y:S06]  /*2620*/  HMMA.16816.F32 R36, R28.reuse, R16, R36 ;  /* 0x000000101c24723c */ /* 0x042fec0000001824 */
[C---:B------:R-:W-:Y:S06]  /*2630*/  HMMA.16816.F32 R32, R28.reuse, R4, R32 ;  /* 0x000000041c20723c */ /* 0x040fec0000001820 */
[C---:B------:R-:W-:Y:S06]  /*2640*/  HMMA.16816.F32 R48, R28.reuse, R26, R48 ;  /* 0x0000001a1c30723c */ /* 0x040fec0000001830 */
[C---:B------:R-:W-:Y:S06]  /*2650*/  HMMA.16816.F32 R40, R28.reuse, R22, R40 ;  /* 0x000000161c28723c */ /* 0x040fec0000001828 */
[C---:B------:R-:W-:Y:S06]  /*2660*/  HMMA.16816.F32 R12, R28.reuse, R18, R12 ;  /* 0x000000121c0c723c */ /* 0x040fec000000180c */
[----:B------:R-:W-:Y:S01]  /*2670*/  HMMA.16816.F32 R60, R28, R6, R60 ;  /* 0x000000061c3c723c */ /* 0x000fe2000000183c */
[----:B------:R-:W1:Y:S05]  /*2680*/  LDSM.16.M88.4 R28, [R181] ;  /* 0x00000000b51c783b */ /* 0x000e6a0000000200 */
[C---:B------:R-:W-:Y:S06]  /*2690*/  HMMA.16816.F32 R64, R112.reuse, R92, R64 ;  /* 0x0000005c7040723c */ /* 0x040fec0000001840 */
[----:B------:R-:W-:Y:S01]  /*26a0*/  HMMA.16816.F32 R56, R112, R94, R56 ;  /* 0x0000005e7038723c */ /* 0x000fe20000001838 */
[----:B------:R-:W2:Y:S05]  /*26b0*/  LDSM.16.M88.4 R92, [R181+0x2000] ;  /* 0x00200000b55c783b */ /* 0x000eaa0000000200 */
[C---:B------:R-:W-:Y:S06]  /*26c0*/  HMMA.16816.F32 R80, R8.reuse, R20, R80 ;  /* 0x000000140850723c */ /* 0x040fec0000001850 */
[----:B------:R-:W-:Y:S01]  /*26d0*/  HMMA.16816.F32 R76, R8, R22, R76 ;  /* 0x00000016084c723c */ /* 0x000fe2000000184c */
[----:B------:R-:W3:Y:S05]  /*26e0*/  LDSM.16.M88.4 R20, [R172+0x800] ;  /* 0x00080000ac14783b */ /* 0x000eea0000000200 */
[----:B------:R-:W-:Y:S06]  /*26f0*/  HMMA.16816.F32 R88, R112, R104, R88 ;  /* 0x000000687058723c */ /* 0x000fec0000001858 */
[----:B------:R-:W-:Y:S01]  /*2700*/  HMMA.16816.F32 R84, R8, R26, R84 ;  /* 0x0000001a0854723c */ /* 0x000fe20000001854 */
[----:B------:R-:W-:-:S04]  /*2710*/  IMAD R104, R120, 0x40, R239 ;  /* 0x0000004078687824 */ /* 0x000fc800078e02ef */
[----:B------:R-:W-:Y:S01]  /*2720*/  VIADD R3, R104, 0x8 ;  /* 0x0000000868037836 */ /* 0x000fe20000000000 */
[C---:B------:R-:W-:Y:S04]  /*2730*/  HMMA.16816.F32 R72, R8.reuse, R16, R72 ;  /* 0x000000100848723c */ /* 0x040fe80000001848 */
[C---:B------:R-:W-:Y:S02]  /*2740*/  ISETP.GE.AND P0, PT, R3.reuse, R238, PT ;  /* 0x000000ee0300720c */ /* 0x040fe40003f06270 */
[----:B------:R-:W-:Y:S01]  /*2750*/  HMMA.16816.F32 R68, R8, R18, R68 ;  /* 0x000000120844723c */ /* 0x000fe20000001844 */
[----:B------:R-:W4:Y:S01]  /*2760*/  LDSM.16.M88.4 R16, [R172+0x1000] ;  /* 0x00100000ac10783b */ /* 0x000f220000000200 */
[C---:B------:R-:W-:Y:S02]  /*2770*/  ISETP.GE.AND P4, PT, R3.reuse, R237, PT ;  /* 0x000000ed0300720c */ /* 0x040fe40003f86270 */
[----:B------:R-:W-:-:S02]  /*2780*/  ISETP.GE.AND P3, PT, R3, R236, PT ;  /* 0x000000ec0300720c */ /* 0x000fc40003f66270 */
[----:B------:R-:W-:Y:S01]  /*2790*/  HMMA.16816.F32 R88, R8, R24, R88 ;  /* 0x000000180858723c */ /* 0x000fe20000001858 */
[----:B------:R-:W-:-:S05]  /*27a0*/  ISETP.GE.AND P1, PT, R3, R235, PT ;  /* 0x000000eb0300720c */ /* 0x000fca0003f26270 */
[----:B-1----:R-:W-:Y:S01]  /*27b0*/  HMMA.16816.F32 R84, R28, R98, R84 ;  /* 0x000000621c54723c */ /* 0x002fe20000001854 */
[----:B------:R-:W-:-:S05]  /*27c0*/  IMAD.WIDE.U32 R24, R234, -0x326172a9, RZ ;  /* 0xcd9e8d57ea187825 */ /* 0x000fca00078e00ff */
[----:B--2---:R-:W-:Y:S01]  /*27d0*/  HMMA.16816.F32 R48, R92, R98, R48 ;  /* 0x000000625c30723c */ /* 0x004fe20000001830 */
[----:B------:R-:W-:-:S05]  /*27e0*/  LOP3.LUT R210, R25, R228, RZ, 0x3c, !PT ;  /* 0x000000e419d27212 */ /* 0x000fca00078e3cff */
[----:B------:R-:W-:Y:S01]  /*27f0*/  HMMA.16816.F32 R64, R8, R4, R64 ;  /* 0x000000040840723c */ /* 0x000fe20000001840 */
[----:B------:R-:W-:Y:S01]  /*2800*/  VIADD R98, R100, 0x1 ;  /* 0x0000000164627836 */ /* 0x000fe20000000000 */
[----:B------:R-:W-:Y:S01]  /*2810*/  LOP3.LUT R100, R213, UR27, R100, 0x96, !PT ;  /* 0x0000001bd5647c12 */ /* 0x000fe2000f8e9664 */
[----:B------:R-:W-:-:S03]  /*2820*/  IMAD.WIDE.U32 R210, R210, -0x2daee0ad, RZ ;  /* 0xd2511f53d2d27825 */ /* 0x000fc600078e00ff */
[----:B------:R-:W-:Y:S01]  /*2830*/  HMMA.16816.F32 R56, R8, R6, R56 ;  /* 0x000000060838723c */ /* 0x000fe20000001838 */
[----:B------:R-:W-:Y:S01]  /*2840*/  LOP3.LUT R98, R213, UR27, R98, 0x96, !PT ;  /* 0x0000001bd5627c12 */ /* 0x000fe2000f8e9662 */
[----:B------:R-:W-:Y:S01]  /*2850*/  IMAD.WIDE.U32 R100, R100, -0x326172a9, RZ ;  /* 0xcd9e8d5764647825 */ /* 0x000fe200078e00ff */
[----:B------:R-:W1:Y:S01]  /*2860*/  LDSM.16.M88.4 R4, [R172+0x1800] ;  /* 0x00180000ac04783b */ /* 0x000e620000000200 */
[----:B------:R-:W-:Y:S01]  /*2870*/  LOP3.LUT R216, R211, UR19, R212, 0x96, !PT ;  /* 0x00000013d3d87c12 */ /* 0x000fe2000f8e96d4 */
[----:B------:R-:W-:-:S04]  /*2880*/  DEPBAR.LE SB0, 0x0 ;  /* 0x000080000000791a */ /* 0x000fc80000000000 */
[----:B------:R-:W-:Y:S01]  /*2890*/  IMAD.WIDE.U32 R8, R229, -0x326172a9, RZ ;  /* 0xcd9e8d57e5087825 */ /* 0x000fe200078e00ff */
[-C--:B---3--:R-:W-:Y:S01]  /*28a0*/  HMMA.16816.F32 R44, R92, R20.reuse, R44 ;  /* 0x000000145c2c723c */ /* 0x088fe2000000182c */
[----:B------:R-:W-:Y:S02]  /*28b0*/  FSEL R86, R86, -INF , !P4 ;  /* 0xff80000056567808 */ /* 0x000fe40006000000 */
[----:B------:R-:W-:Y:S01]  /*28c0*/  IMAD.WIDE.U32 R98, R98, -0x326172a9, RZ ;  /* 0xcd9e8d5762627825 */ /* 0x000fe200078e00ff */
[----:B------:R-:W-:Y:S02]  /*28d0*/  LOP3.LUT R102, R9, R228, RZ, 0x3c, !PT ;  /* 0x000000e409667212 */ /* 0x000fe400078e3cff */
[--C-:B------:R-:W-:Y:S01]  /*28e0*/  LOP3.LUT R26, R101, UR20, R8.reuse, 0x96, !PT ;  /* 0x00000014651a7c12 */ /* 0x100fe2000f8e9608 */
[C---:B------:R-:W-:Y:S01]  /*28f0*/  VIADD R9, R104.reuse, 0x9 ;  /* 0x0000000968097836 */ /* 0x040fe20000000000 */
[----:B------:R-:W-:Y:S01]  /*2900*/  LOP3.LUT R25, R99, UR20, R8, 0x96, !PT ;  /* 0x0000001463197c12 */ /* 0x000fe2000f8e9608 */
[----:B------:R-:W-:Y:S01]  /*2910*/  HMMA.16816.F32 R80, R28, R20, R80 ;  /* 0x000000141c50723c */ /* 0x000fe20000001850 */
[----:B------:R-:W-:Y:S01]  /*2920*/  VIADD R8, R104, 0x10 ;  /* 0x0000001068087836 */ /* 0x000fe20000000000 */
[----:B------:R-:W-:Y:S01]  /*2930*/  FSEL R84, R84, -INF , !P0 ;  /* 0xff80000054547808 */ /* 0x000fe20004000000 */
[----:B------:R-:W-:Y:S01]  /*2940*/  IMAD.WIDE.U32 R102, R102, -0x2daee0ad, RZ ;  /* 0xd2511f5366667825 */ /* 0x000fe200078e00ff */
[----:B------:R-:W-:-:S02]  /*2950*/  ISETP.GE.AND P5, PT, R9, R238, PT ;  /* 0x000000ee0900720c */ /* 0x000fc40003fa6270 */
[C---:B------:R-:W-:Y:S01]  /*2960*/  HMMA.16816.F32 R88, R28.reuse, R96, R88 ;  /* 0x000000601c58723c */ /* 0x040fe20000001858 */
[----:B------:R-:W-:Y:S01]  /*2970*/  ISETP.GE.AND P2, PT, R9, R236, PT ;  /* 0x000000ec0900720c */ /* 0x000fe20003f46270 */
[----:B------:R-:W-:Y:S01]  /*2980*/  VIADD R20, R104, 0x1 ;  /* 0x0000000168147836 */ /* 0x000fe20000000000 */
[----:B------:R-:W-:Y:S02]  /*2990*/  P2R R3, PR, RZ, 0x20 ;  /* 0x00000020ff037803 */ /* 0x000fe40000000000 */
[----:B------:R-:W-:Y:S01]  /*29a0*/  ISETP.GE.AND P5, PT, R8, R238, PT ;  /* 0x000000ee0800720c */ /* 0x000fe20003fa6270 */
[-C--:B------:R-:W-:Y:S01]  /*29b0*/  HMMA.16816.F32 R76, R28, R22.reuse, R76 ;  /* 0x000000161c4c723c */ /* 0x080fe2000000184c */
[----:B------:R-:W-:Y:S02]  /*29c0*/  ISETP.NE.AND P4, PT, R3, RZ, PT ;  /* 0x000000ff0300720c */ /* 0x000fe40003f85270 */
[----:B------:R-:W-:Y:S02]  /*29d0*/  FSEL R3, R48, -INF , !P3 ;  /* 0xff80000030037808 */ /* 0x000fe40005800000 */
[----:B------:R-:W-:Y:S01]  /*29e0*/  ISETP.GE.AND P3, PT, R8, R237, PT ;  /* 0x000000ed0800720c */ /* 0x000fe20003f66270 */
[----:B------:R-:W-:Y:S01]  /*29f0*/  HMMA.16816.F32 R40, R92, R22, R40 ;  /* 0x000000165c28723c */ /* 0x000fe20000001828 */
[----:B------:R-:W-:-:S02]  /*2a00*/  P2R R10, PR, RZ, 0x20 ;  /* 0x00000020ff0a7803 */ /* 0x000fc40000000000 */
[C---:B------:R-:W-:Y:S02]  /*2a10*/  ISETP.GE.AND P6, PT, R9.reuse, R237, PT ;  /* 0x000000ed0900720c */ /* 0x040fe40003fc6270 */
[-C--:B------:R-:W-:Y:S01]  /*2a20*/  ISETP.GE.AND P0, PT, R9, R235.reuse, PT ;  /* 0x000000eb0900720c */ /* 0x080fe20003f06270 */
[-C--:B----4-:R-:W-:Y:S01]  /*2a30*/  HMMA.16816.F32 R36, R92, R16.reuse, R36 ;  /* 0x000000105c24723c */ /* 0x090fe20000001824 */
[----:B------:R-:W-:Y:S01]  /*2a40*/  P2R R9, PR, RZ, 0x8 ;  /* 0x00000008ff097803 */ /* 0x000fe20000000000 */
[----:B------:R-:W-:Y:S01]  /*2a50*/  VIADD R22, R104, 0x21 ;  /* 0x0000002168167836 */ /* 0x000fe20000000000 */
[C---:B------:R-:W-:Y:S02]  /*2a60*/  ISETP.GE.AND P5, PT, R8.reuse, R236, PT ;  /* 0x000000ec0800720c */ /* 0x040fe40003fa6270 */
[----:B------:R-:W-:Y:S01]  /*2a70*/  FSEL R49, R49, -INF , !P2 ;  /* 0xff80000031317808 */ /* 0x000fe20005000000 */
[----:B------:R-:W-:Y:S01]  /*2a80*/  HMMA.16816.F32 R72, R28, R16, R72 ;  /* 0x000000101c48723c */ /* 0x000fe20000001848 */
[----:B------:R-:W-:Y:S01]  /*2a90*/  ISETP.GE.AND P3, PT, R8, R235, PT ;  /* 0x000000eb0800720c */ /* 0x000fe20003f66270 */
[----:B------:R-:W-:Y:S01]  /*2aa0*/  VIADD R8, R104, 0x18 ;  /* 0x0000001868087836 */ /* 0x000fe20000000000 */
[----:B------:R-:W-:Y:S01]  /*2ab0*/  ISETP.NE.AND P2, PT, R10, RZ, PT ;  /* 0x000000ff0a00720c */ /* 0x000fe20003f45270 */
[----:B------:R-:W-:Y:S01]  /*2ac0*/  VIADD R10, R104, 0x11 ;  /* 0x00000011680a7836 */ /* 0x000fe20000000000 */
[----:B------:R-:W-:Y:S01]  /*2ad0*/  FSEL R11, R44, -INF , !P5 ;  /* 0xff8000002c0b7808 */ /* 0x000fe20006800000 */
[----:B-1----:R-:W-:Y:S01]  /*2ae0*/  HMMA.16816.F32 R32, R92, R4, R32 ;  /* 0x000000045c20723c */ /* 0x002fe20000001820 */
[----:B------:R-:W-:-:S02]  /*2af0*/  FSEL R50, R50, -INF , !P1 ;  /* 0xff80000032327808 */ /* 0x000fc40004800000 */
[----:B------:R-:W-:Y:S02]  /*2b00*/  FSEL R51, R51, -INF , !P0 ;  /* 0xff80000033337808 */ /* 0x000fe40004000000 */
[-C--:B------:R-:W-:Y:S01]  /*2b10*/  ISETP.GE.AND P5, PT, R8, R237.reuse, PT ;  /* 0x000000ed0800720c */ /* 0x080fe20003fa6270 */
[C---:B------:R-:W-:Y:S01]  /*2b20*/  HMMA.16816.F32 R64, R28.reuse, R4, R64 ;  /* 0x000000041c40723c */ /* 0x040fe20000001840 */
[C---:B------:R-:W-:Y:S02]  /*2b30*/  ISETP.GE.AND P1, PT, R10.reuse, R238, PT ;  /* 0x000000ee0a00720c */ /* 0x040fe40003f26270 */
[----:B------:R-:W-:Y:S02]  /*2b40*/  ISETP.GE.AND P0, PT, R10, R237, PT ;  /* 0x000000ed0a00720c */ /* 0x000fe40003f06270 */
[----:B------:R-:W-:Y:S01]  /*2b50*/  FSEL R87, R87, -INF , !P6 ;  /* 0xff80000057577808 */ /* 0x000fe20007000000 */
[----:B------:R-:W-:Y:S01]  /*2b60*/  HMMA.16816.F32 R68, R28, R18, R68 ;  /* 0x000000121c44723c */ /* 0x000fe20000001844 */
[----:B------:R-:W-:-:S02]  /*2b70*/  ISETP.NE.AND P6, PT, R9, RZ, PT ;  /* 0x000000ff0900720c */ /* 0x000fc40003fc5270 */
[----:B------:R-:W-:Y:S02]  /*2b80*/  P2R R9, PR, RZ, 0x20 ;  /* 0x00000020ff097803 */ /* 0x000fe40000000000 */
[----:B------:R-:W-:Y:S01]  /*2b90*/  ISETP.GE.AND P5, PT, R8, R236, PT ;  /* 0x000000ec0800720c */ /* 0x000fe20003fa6270 */
[----:B------:R-:W-:Y:S01]  /*2ba0*/  HMMA.16816.F32 R12, R92, R18, R12 ;  /* 0x000000125c0c723c */ /* 0x000fe2000000180c */
[----:B------:R-:W-:Y:S02]  /*2bb0*/  FSEL R81, R81, -INF , !P1 ;  /* 0xff80000051517808 */ /* 0x000fe40004800000 */
[----:B------:R-:W-:Y:S02]  /*2bc0*/  FSEL R141, R83, -INF , !P0 ;  /* 0xff800000538d7808 */ /* 0x000fe40004000000 */
[-C--:B------:R-:W-:Y:S01]  /*2bd0*/  ISETP.GE.AND P0, PT, R20, R238.reuse, PT ;  /* 0x000000ee1400720c */ /* 0x080fe20003f06270 */
[----:B------:R-:W-:Y:S01]  /*2be0*/  HMMA.16816.F32 R56, R28, R6, R56 ;  /* 0x000000061c38723c */ /* 0x000fe20000001838 */
[C---:B------:R-:W-:Y:S01]  /*2bf0*/  ISETP.GE.AND P1, PT, R104.reuse, R238, PT ;  /* 0x000000ee6800720c */ /* 0x040fe20003f26270 */
[----:B------:R-:W-:Y:S01]  /*2c00*/  VIADD R19, R104, 0x39 ;  /* 0x0000003968137836 */ /* 0x000fe20000000000 */
[----:B------:R-:W-:-:S02]  /*2c10*/  FSEL R16, R82, -INF , !P6 ;  /* 0xff80000052107808 */ /* 0x000fc40007000000 */
[----:B------:R-:W-:Y:S01]  /*2c20*/  FSEL R46, R46, -INF , !P3 ;  /* 0xff8000002e2e7808 */ /* 0x000fe20005800000 */
[C---:B------:R-:W-:Y:S01]  /*2c30*/  HMMA.16816.F32 R60, R92.reuse, R6, R60 ;  /* 0x000000065c3c723c */ /* 0x040fe2000000183c */
[----:B------:R-:W-:Y:S01]  /*2c40*/  ISETP.GE.AND P6, PT, R8, R238, PT ;  /* 0x000000ee0800720c */ /* 0x000fe20003fc6270 */
[C---:B------:R-:W-:Y:S01]  /*2c50*/  VIADD R29, R104.reuse, 0x31 ;  /* 0x00000031681d7836 */ /* 0x040fe20000000000 */
[----:B------:R-:W-:Y:S01]  /*2c60*/  ISETP.NE.AND P3, PT, R9, RZ, PT ;  /* 0x000000ff0900720c */ /* 0x000fe20003f65270 */
[C---:B------:R-:W-:Y:S01]  /*2c70*/  VIADD R28, R104.reuse, 0x38 ;  /* 0x00000038681c7836 */ /* 0x040fe20000000000 */
[----:B------:R-:W-:Y:S01]  /*2c80*/  P2R R9, PR, RZ, 0x20 ;  /* 0x00000020ff097803 */ /* 0x000fe20000000000 */
[----:B------:R-:W-:Y:S01]  /*2c90*/  HMMA.16816.F32 R52, R92, R96, R52 ;  /* 0x000000605c34723c */ /* 0x000fe20000001834 */
[----:B------:R-:W-:Y:S01]  /*2ca0*/  FSEL R89, R89, -INF , !P0 ;  /* 0xff80000059597808 */ /* 0x000fe20004000000 */
[----:B------:R-:W-:Y:S01]  /*2cb0*/  VIADD R7, R104, 0x28 ;  /* 0x0000002868077836 */ /* 0x000fe20000000000 */
[----:B------:R-:W-:Y:S01]  /*2cc0*/  FSEL R88, R88, -INF , !P1 ;  /* 0xff80000058587808 */ /* 0x000fe20004800000 */
[----:B------:R-:W-:Y:S01]  /*2cd0*/  VIADD R6, R104, 0x29 ;  /* 0x0000002968067836 */ /* 0x000fe20000000000 */
[----:B------:R-:W-:Y:S01]  /*2ce0*/  FSEL R76, R76, -INF , !P6 ;  /* 0xff8000004c4c7808 */ /* 0x000fe20007000000 */
[----:B------:R-:W-:Y:S01]  /*2cf0*/  BAR.SYNC.DEFER_BLOCKING 0x0 ;  /* 0x0000000000007b1d */ /* 0x000fe20000010000 */
[----:B------:R-:W-:-:S02]  /*2d00*/  ISETP.NE.AND P6, PT, R9, RZ, PT ;  /* 0x000000ff0900720c */ /* 0x000fc40003fc5270 */
[----:B------:R-:W-:Y:S02]  /*2d10*/  FMNMX.FTZ R9, R88, R89, !PT ;  /* 0x0000005958097209 */ /* 0x000fe40007810000 */
[----:B------:R-:W-:Y:S02]  /*2d20*/  FSEL R85, R85, -INF , !P4 ;  /* 0xff80000055557808 */ /* 0x000fe40006000000 */
[----:B------:R-:W-:Y:S02]  /*2d30*/  FSEL R80, R80, -INF , !P2 ;  /* 0xff80000050507808 */ /* 0x000fe40005000000 */
[----:B------:R-:W-:Y:S02]  /*2d40*/  FMNMX.FTZ R4, R84, R9, !PT ;  /* 0x0000000954047209 */ /* 0x000fe40007810000 */
[C---:B------:R-:W-:Y:S02]  /*2d50*/  ISETP.GE.AND P4, PT, R10.reuse, R236, PT ;  /* 0x000000ec0a00720c */ /* 0x040fe40003f86270 */
[----:B------:R-:W-:Y:S01]  /*2d60*/  ISETP.GE.AND P2, PT, R10, R235, PT ;  /* 0x000000eb0a00720c */ /* 0x000fe20003f46270 */
[----:B------:R-:W-:Y:S01]  /*2d70*/  VIADD R10, R104, 0x19 ;  /* 0x00000019680a7836 */ /* 0x000fe20000000000 */
[----:B------:R-:W-:-:S02]  /*2d80*/  FMNMX.FTZ R4, R85, R4, !PT ;  /* 0x0000000455047209 */ /* 0x000fc40007810000 */
[----:B------:R-:W-:Y:S02]  /*2d90*/  ISETP.GE.AND P5, PT, R8, R235, PT ;  /* 0x000000eb0800720c */ /* 0x000fe40003fa6270 */
[----:B------:R-:W-:Y:S02]  /*2da0*/  FSEL R18, R45, -INF , !P4 ;  /* 0xff8000002d127808 */ /* 0x000fe40006000000 */
[----:B------:R-:W-:Y:S02]  /*2db0*/  FSEL R8, R47, -INF , !P2 ;  /* 0xff8000002f087808 */ /* 0x000fe40005000000 */
[C---:B------:R-:W-:Y:S02]  /*2dc0*/  ISETP.GE.AND P4, PT, R10.reuse, R238, PT ;  /* 0x000000ee0a00720c */ /* 0x040fe40003f86270 */
[C---:B------:R-:W-:Y:S02]  /*2dd0*/  ISETP.GE.AND P2, PT, R10.reuse, R237, PT ;  /* 0x000000ed0a00720c */ /* 0x040fe40003f46270 */
[----:B------:R-:W-:-:S02]  /*2de0*/  ISETP.GE.AND P1, PT, R10, R236, PT ;  /* 0x000000ec0a00720c */ /* 0x000fc40003f26270 */
[----:B------:R-:W-:Y:S01]  /*2df0*/  ISETP.GE.AND P0, PT, R10, R235, PT ;  /* 0x000000eb0a00720c */ /* 0x000fe20003f06270 */
[----:B------:R-:W-:Y:S01]  /*2e00*/  VIADD R10, R104, 0x20 ;  /* 0x00000020680a7836 */ /* 0x000fe20000000000 */
[----:B------:R-:W-:Y:S02]  /*2e10*/  FMNMX.FTZ R4, R80, R4, !PT ;  /* 0x0000000450047209 */ /* 0x000fe40007810000 */
[----:B------:R-:W-:Y:S02]  /*2e20*/  FSEL R9, R42, -INF , !P5 ;  /* 0xff8000002a097808 */ /* 0x000fe40006800000 */
[----:B------:R-:W-:Y:S02]  /*2e30*/  FMNMX.FTZ R4, R81, R4, !PT ;  /* 0x0000000451047209 */ /* 0x000fe40007810000 */
[----:B------:R-:W-:Y:S02]  /*2e40*/  ISETP.GE.AND P5, PT, R10, R236, PT ;  /* 0x000000ec0a00720c */ /* 0x000fe40003fa6270 */
[----:B------:R-:W-:-:S02]  /*2e50*/  FSEL R168, R78, -INF , !P3 ;  /* 0xff8000004ea87808 */ /* 0x000fc40005800000 */
[----:B------:R-:W-:Y:S02]  /*2e60*/  ISETP.GE.AND P3, PT, R10, R238, PT ;  /* 0x000000ee0a00720c */ /* 0x000fe40003f66270 */
[----:B------:R-:W-:Y:S02]  /*2e70*/  FSEL R77, R77, -INF , !P4 ;  /* 0xff8000004d4d7808 */ /* 0x000fe40006000000 */
[----:B------:R-:W-:Y:S01]  /*2e80*/  FMNMX.FTZ R30, R76, R4, !PT ;  /* 0x000000044c1e7209 */ /* 0x000fe20007810000 */
[----:B------:R-:W-:Y:S01]  /*2e90*/  VIADD R4, R104, 0x30 ;  /* 0x0000003068047836 */ /* 0x000fe20000000000 */
[----:B------:R-:W-:Y:S02]  /*2ea0*/  FSEL R40, R40, -INF , !P6 ;  /* 0xff80000028287808 */ /* 0x000fe40007000000 */
[----:B------:R-:W-:Y:S02]  /*2eb0*/  P2R R21, PR, RZ, 0x20 ;  /* 0x00000020ff157803 */ /* 0x000fe40000000000 */
[----:B------:R-:W-:-:S02]  /*2ec0*/  ISETP.GE.AND P6, PT, R10, R237, PT ;  /* 0x000000ed0a00720c */ /* 0x000fc40003fc6270 */
[----:B------:R-:W-:Y:S02]  /*2ed0*/  ISETP.GE.AND P5, PT, R10, R235, PT ;  /* 0x000000eb0a00720c */ /* 0x000fe40003fa6270 */
[----:B------:R-:W-:Y:S02]  /*2ee0*/  FSEL R10, R43, -INF , !P0 ;  /* 0xff8000002b0a7808 */ /* 0x000fe40004000000 */
[----:B------:R-:W-:Y:S02]  /*2ef0*/  ISETP.GE.AND P0, PT, R22, R238, PT ;  /* 0x000000ee1600720c */ /* 0x000fe40003f06270 */
[----:B------:R-:W-:Y:S02]  /*2f00*/  FSEL R72, R72, -INF , !P3 ;  /* 0xff80000048487808 */ /* 0x000fe40005800000 */
[----:B------:R-:W-:Y:S02]  /*2f10*/  FMNMX.FTZ R30, R77, R30, !PT ;  /* 0x0000001e4d1e7209 */ /* 0x000fe40007810000 */
[----:B------:R-:W-:-:S02]  /*2f20*/  FSEL R41, R41, -INF , !P1 ;  /* 0xff80000029297808 */ /* 0x000fc40004800000 */
        /* <DEDUP_REMOVED lines=9> */
[----:B------:R-:W-:Y:S02]  /*2fc0*/  ISETP.GE.AND P4, PT, R209, 0x2, PT ;  /* 0x00000002d100780c */ /* 0x000fe40003f86270 */
[----:B------:R-:W-:Y:S02]  /*2fd0*/  ISETP.GE.AND P0, PT, R29, R238, PT ;  /* 0x000000ee1d00720c */ /* 0x000fe40003f06270 */
[----:B------:R-:W-:-:S02]  /*2fe0*/  FSEL R156, R64, -INF , !P1 ;  /* 0xff800000409c7808 */ /* 0x000fc40004800000 */
[----:B------:R-:W-:Y:S02]  /*2ff0*/  FMNMX.FTZ R30, R169, R30, !PT ;  /* 0x0000001ea91e7209 */ /* 0x000fe40007810000 */
[----:B------:R-:W-:Y:S02]  /*3000*/  ISETP.GE.AND P1, PT, R28, R238, PT ;  /* 0x000000ee1c00720c */ /* 0x000fe40003f26270 */
[----:B------:R-:W-:Y:S02]  /*3010*/  FSEL R159, R65, -INF , !P0 ;  /* 0xff800000419f7808 */ /* 0x000fe40004000000 */
[----:B------:R-:W-:Y:S02]  /*3020*/  FMNMX.FTZ R30, R156, R30, !PT ;  /* 0x0000001e9c1e7209 */ /* 0x000fe40007810000 */
[----:B------:R-:W-:Y:S02]  /*3030*/  LOP3.LUT R27, R101, UR20, R24, 0x96, !PT ;  /* 0x00000014651b7c12 */ /* 0x000fe4000f8e9618 */
[----:B------:R-:W-:-:S02]  /*3040*/  ISETP.GE.AND P0, PT, R19, R238, PT ;  /* 0x000000ee1300720c */ /* 0x000fc40003f06270 */
[----:B------:R-:W-:Y:S02]  /*3050*/  FSEL R140, R56, -INF , !P1 ;  /* 0xff800000388c7808 */ /* 0x000fe40004800000 */
[----:B------:R-:W-:Y:S02]  /*3060*/  FMNMX.FTZ R30, R159, R30, !PT ;  /* 0x0000001e9f1e7209 */ /* 0x000fe40007810000 */
[----:B------:R-:W-:Y:S02]  /*3070*/  LOP3.LUT R24, R99, UR20, R24, 0x96, !PT ;  /* 0x0000001463187c12 */ /* 0x000fe4000f8e9618 */
[----:B------:R-:W-:Y:S02]  /*3080*/  LOP3.LUT R212, R103, UR19, R212, 0x96, !PT ;  /* 0x0000001367d47c12 */ /* 0x000fe4000f8e96d4 */
[----:B------:R-:W-:Y:S02]  /*3090*/  FSEL R171, R79, -INF , !P2 ;  /* 0xff8000004fab7808 */ /* 0x000fe40005000000 */
[----:B------:R-:W-:-:S02]  /*30a0*/  P2R R5, PR, RZ, 0x10 ;  /* 0x00000010ff057803 */ /* 0x000fc40000000000 */
[----:B------:R-:W-:Y:S02]  /*30b0*/  FSEL R132, R57, -INF , !P0 ;  /* 0xff80000039847808 */ /* 0x000fe40004000000 */
[----:B------:R-:W-:Y:S01]  /*30c0*/  FMNMX.FTZ R30, R140, R30, !PT ;  /* 0x0000001e8c1e7209 */ /* 0x000fe20007810000 */
[----:B------:R-:W-:Y:S06]  /*30d0*/  @!P4 BRA `(.L_x_785) ;  /* 0x000000000064c947 */ /* 0x000fec0003800000 */
[----:B------:R-:W-:Y:S01]  /*30e0*/  VIADD R31, R209, 0xfffffffe ;  /* 0xfffffffed11f7836 */ /* 0x000fe20000000000 */
[----:B------:R-:W-:Y:S01]  /*30f0*/  ULDC.64 UR6, c[0x0][0x218] ;  /* 0x0000860000067ab9 */ /* 0x000fe20000000a00 */
[----:B------:R-:W-:Y:S02]  /*3100*/  IMAD.SHL.U32 R42, R138, 0x20, RZ ;  /* 0x000000208a2a7824 */ /* 0x000fe400078e00ff */
[----:B------:R-:W-:Y:S01]  /*3110*/  IMAD R118, R118, R31, RZ ;  /* 0x0000001f76767224 */ /* 0x000fe200078e02ff */
[----:B------:R-:W-:Y:S01]  /*3120*/  SHF.R.S32.HI R23, RZ, 0x1f, R31 ;  /* 0x0000001fff177819 */ /* 0x000fe2000001141f */
[----:B------:R-:W-:Y:S01]  /*3130*/  IMAD.WIDE.U32 R44, R31, R119, R198 ;  /* 0x000000771f2c7225 */ /* 0x000fe200078e00c6 */
[----:B------:R-:W-:-:S03]  /*3140*/  SHF.L.U64.HI R31, R138, 0x5, R139 ;  /* 0x000000058a1f7819 */ /* 0x000fc6000001028b */
[----:B------:R-:W-:Y:S01]  /*3150*/  IMAD R23, R23, R119, R118 ;  /* 0x0000007717177224 */ /* 0x000fe200078e0276 */
[----:B------:R-:W-:-:S03]  /*3160*/  LEA R56, P0, R44, UR6, 0x1 ;  /* 0x000000062c387c11 */ /* 0x000fc6000f8008ff */
[----:B------:R-:W-:Y:S01]  /*3170*/  IMAD.IADD R23, R45, 0x1, R23 ;  /* 0x000000012d177824 */ /* 0x000fe200078e0217 */
[----:B------:R-:W-:-:S04]  /*3180*/  IADD3 R64, P2, R42, R56, RZ ;  /* 0x000000382a407210 */ /* 0x000fc80007f5e0ff */
[----:B------:R-:W-:Y:S02]  /*3190*/  LEA.HI.X R57, R44, UR7, R23, 0x1, P0 ;  /* 0x000000072c397c11 */ /* 0x000fe400080f0c17 */
[-C--:B------:R-:W-:Y:S02]  /*31a0*/  IADD3 R44, P1, R64, R42.reuse, RZ ;  /* 0x0000002a402c7210 */ /* 0x080fe40007f3e0ff */
[----:B------:R-:W-:Y:S01]  /*31b0*/  IADD3.X R65, R31, R57, RZ, P2, !PT ;  /* 0x000000391f417210 */ /* 0x000fe200017fe4ff */
[----:B------:R-:W-:Y:S01]  /*31c0*/  @!PT LDS RZ, [RZ] ;  /* 0x00000000fffff984 */ /* 0x000fe20000000800 */
[----:B------:R-:W-:Y:S01]  /*31d0*/  @!PT LDS RZ, [RZ] ;  /* 0x00000000fffff984 */ /* 0x000fe20000000800 */
[----:B------:R-:W-:Y:S01]  /*31e0*/  @!PT LDS RZ, [RZ] ;  /* 0x00000000fffff984 */ /* 0x000fe20000000800 */
[----:B------:R1:W-:Y:S01]  /*31f0*/  LDGSTS.E.BYPASS.LTC128B.128 [R194+0x4000], desc[UR24][R56.64] ;  /* 0x0400000038c27fae */ /* 0x0003e2000b901d58 */
[----:B------:R-:W-:-:S03]  /*3200*/  IADD3 R42, P0, R44, R42, RZ ;  /* 0x0000002a2c2a7210 */ /* 0x000fc60007f1e0ff */
[----:B------:R-:W-:Y:S01]  /*3210*/  IMAD.X R45, R65, 0x1, R31, P1 ;  /* 0x00000001412d7824 */ /* 0x000fe200008e061f */
[----:B------:R1:W-:Y:S04]  /*3220*/  LDGSTS.E.BYPASS.LTC128B.128 [R194+0x4800], desc[UR24][R64.64] ;  /* 0x0480000040c27fae */ /* 0x0003e8000b901d58 */
[----:B------:R-:W-:Y:S01]  /*3230*/  IADD3.X R43, R45, R31, RZ, P0, !PT ;  /* 0x0000001f2d2b7210 */ /* 0x000fe200007fe4ff */
[----:B------:R1:W-:Y:S04]  /*3240*/  LDGSTS.E.BYPASS.LTC128B.128 [R194+0x5000], desc[UR24][R44.64] ;  /* 0x050000002cc27fae */ /* 0x0003e8000b901d58 */
[----:B------:R1:W-:Y:S04]  /*3250*/  LDGSTS.E.BYPASS.LTC128B.128 [R194+0x5800], desc[UR24][R42.64] ;  /* 0x058000002ac27fae */ /* 0x0003e8000b901d58 */
[----:B------:R-:W0:Y:S02]  /*3260*/  LDGDEPBAR ;  /* 0x00000000000079af */ /* 0x000e240000000000 */
.L_x_785:
[CC--:B------:R-:W-:Y:S01]  /*3270*/  ISETP.GE.AND P1, PT, R22.reuse, R236.reuse, PT ;  /* 0x000000ec1600720c */ /* 0x0c0fe20003f26270 */
[----:B------:R-:W-:Y:S01]  /*3280*/  UIADD3 UR17, UR27, 0x76cf5d0a, URZ ;  /* 0x76cf5d0a1b117890 */ /* 0x000fe2000fffe03f */
[----:B------:R-:W-:Y:S01]  /*3290*/  ISETP.GE.AND P0, PT, R22, R235, PT ;  /* 0x000000eb1600720c */ /* 0x000fe20003f06270 */
[----:B------:R-:W-:Y:S01]  /*32a0*/  UIADD3 UR18, UR26, 0x3c6ef372, URZ ;  /* 0x3c6ef3721a127890 */ /* 0x000fe2000fffe03f */
[----:B------:R-:W-:Y:S01]  /*32b0*/  ISETP.NE.AND P3, PT, R21, RZ, PT ;  /* 0x000000ff1500720c */ /* 0x000fe20003f65270 */
[----:B------:R-:W-:Y:S01]  /*32c0*/  IMAD.WIDE.U32 R216, R216, -0x326172a9, RZ ;  /* 0xcd9e8d57d8d87825 */ /* 0x000fe200078e00ff */
[-C--:B------:R-:W-:Y:S01]  /*32d0*/  ISETP.GE.AND P2, PT, R22, R237.reuse, PT ;  /* 0x000000ed1600720c */ /* 0x080fe20003f46270 */
[----:B------:R-:W-:Y:S01]  /*32e0*/  ULDC UR10, c[0x0][0x2ec] ;  /* 0x0000bb00000a7ab9 */ /* 0x000fe20000000800 */
[----:B------:R-:W-:Y:S01]  /*32f0*/  FSEL R149, R37, -INF , !P1 ;  /* 0xff80000025957808 */ /* 0x000fe20004800000 */
[----:B------:R-:W-:Y:S01]  /*3300*/  IMAD.WIDE.U32 R212, R212, -0x326172a9, RZ ;  /* 0xcd9e8d57d4d47825 */ /* 0x000fe200078e00ff */
[----:B------:R-:W-:Y:S01]  /*3310*/  FSEL R21, R39, -INF , !P0 ;  /* 0xff80000027157808 */ /* 0x000fe20004000000 */
[----:B------:R-:W-:Y:S01]  /*3320*/  UIADD3 UR15, UR27, 0x32370b8f, URZ ;  /* 0x32370b8f1b0f7890 */ /* 0x000fe2000fffe03f */
[C---:B------:R-:W-:Y:S01]  /*3330*/  ISETP.GE.AND P0, PT, R7.reuse, R237, PT ;  /* 0x000000ed0700720c */ /* 0x040fe20003f06270 */
[----:B------:R-:W-:Y:S01]  /*3340*/  UIADD3 UR16, UR26, -0x255992d5, URZ ;  /* 0xdaa66d2b1a107890 */ /* 0x000fe2000fffe03f */
[-C--:B------:R-:W-:Y:S01]  /*3350*/  ISETP.GE.AND P1, PT, R7, R236.reuse, PT ;  /* 0x000000ec0700720c */ /* 0x080fe20003f26270 */
[----:B------:R-:W-:Y:S01]  /*3360*/  UIADD3 UR13, UR27, -0x126145ec, URZ ;  /* 0xed9eba141b0d7890 */ /* 0x000fe2000fffe03f */
[----:B------:R-:W-:Y:S01]  /*3370*/  FSEL R151, R36, -INF , !P3 ;  /* 0xff80000024977808 */ /* 0x000fe20005800000 */
[----:B------:R-:W-:Y:S01]  /*3380*/  IMAD.WIDE.U32 R174, R24, -0x2daee0ad, RZ ;  /* 0xd2511f5318ae7825 */ /* 0x000fe200078e00ff */
[----:B------:R-:W-:Y:S01]  /*3390*/  FSEL R165, R75, -INF , !P2 ;  /* 0xff8000004ba57808 */ /* 0x000fe20005000000 */
[----:B------:R-:W-:Y:S01]  /*33a0*/  UIADD3 UR14, UR26, 0x78dde6e4, URZ ;  /* 0x78dde6e41a0e7890 */ /* 0x000fe2000fffe03f */
[-C--:B------:R-:W-:Y:S01]  /*33b0*/  ISETP.GE.AND P3, PT, R20, R236.reuse, PT ;  /* 0x000000ec1400720c */ /* 0x080fe20003f66270 */
[----:B------:R-:W-:Y:S01]  /*33c0*/  UIADD3 UR5, UR27, -0x56f99767, URZ ;  /* 0xa90668991b057890 */ /* 0x000fe2000fffe03f */
[-C--:B------:R-:W-:Y:S01]  /*33d0*/  ISETP.GE.AND P2, PT, R104, R236.reuse, PT ;  /* 0x000000ec6800720c */ /* 0x080fe20003f46270 */
[----:B------:R-:W-:Y:S01]  /*33e0*/  UIADD3 UR21, UR26, -0x4ab325aa, URZ ;  /* 0xb54cda561a157890 */ /* 0x000fe2000fffe03f */
[----:B------:R-:W-:Y:S01]  /*33f0*/  P2R R36, PR, RZ, 0x1 ;  /* 0x00000001ff247803 */ /* 0x000fe20000000000 */
[----:B------:R-:W-:Y:S01]  /*3400*/  IMAD.IADD R180, R117, 0x1, R116 ;  /* 0x0000000175b47824 */ /* 0x000fe200078e0274 */
[----:B------:R-:W-:Y:S01]  /*3410*/  FSEL R144, R12, -INF , !P1 ;  /* 0xff8000000c907808 */ /* 0x000fe20004800000 */
[----:B------:R-:W-:Y:S01]  /*3420*/  UIADD3 UR12, UR26, 0x1715609d, URZ ;  /* 0x1715609d1a0c7890 */ /* 0x000fe2000fffe03f */
[----:B------:R-:W-:Y:S01]  /*3430*/  ISETP.GE.AND P0, PT, R7, R235, PT ;  /* 0x000000eb0700720c */ /* 0x000fe20003f06270 */
[----:B------:R-:W-:Y:S01]  /*3440*/  UIADD3 UR22, UR27, 0x646e171e, URZ ;  /* 0x646e171e1b167890 */ /* 0x000fe2000fffe03f */
[----:B------:R-:W-:-:S02]  /*3450*/  ISETP.GE.AND P1, PT, R6, R236, PT ;  /* 0x000000ec0600720c */ /* 0x000fc40003f26270 */
[----:B------:R-:W-:Y:S02]  /*3460*/  FSEL R158, R74, -INF , !P6 ;  /* 0xff8000004a9e7808 */ /* 0x000fe40007000000 */
[----:B------:R-:W-:Y:S02]  /*3470*/  FSEL R22, R38, -INF , !P5 ;  /* 0xff80000026167808 */ /* 0x000fe40006800000 */
[----:B------:R-:W-:Y:S02]  /*3480*/  FSEL R53, R53, -INF , !P3 ;  /* 0xff80000035357808 */ /* 0x000fe40005800000 */
[----:B------:R-:W-:Y:S02]  /*3490*/  FSEL R7, R52, -INF , !P2 ;  /* 0xff80000034077808 */ /* 0x000fe40005000000 */
[----:B------:R-:W-:Y:S02]  /*34a0*/  FMNMX.FTZ R30, R132, R30, !PT ;  /* 0x0000001e841e7209 */ /* 0x000fe40007810000 */
[----:B------:R-:W-:-:S02]  /*34b0*/  ISETP.GE.AND P6, PT, R20, R237, PT ;  /* 0x000000ed1400720c */ /* 0x000fc40003fc6270 */
[-C--:B------:R-:W-:Y:S01]  /*34c0*/  ISETP.GE.AND P5, PT, R20, R235.reuse, PT ;  /* 0x000000eb1400720c */ /* 0x080fe20003fa6270 */
[----:B------:R-:W2:Y:S01]  /*34d0*/  SHFL.BFLY PT, R31, R30, 0x2, 0x1f ;  /* 0x0c401f001e1f7f89 */ /* 0x000ea200000e0000 */
[----:B------:R-:W-:Y:S02]  /*34e0*/  FSEL R20, R14, -INF , !P0 ;  /* 0xff8000000e147808 */ /* 0x000fe40004000000 */
[----:B------:R-:W-:Y:S02]  /*34f0*/  FSEL R23, R13, -INF , !P1 ;  /* 0xff8000000d177808 */ /* 0x000fe40004800000 */
[C---:B------:R-:W-:Y:S02]  /*3500*/  ISETP.GE.AND P0, PT, R6.reuse, R235, PT ;  /* 0x000000eb0600720c */ /* 0x040fe40003f06270 */
[----:B------:R-:W-:Y:S02]  /*3510*/  ISETP.GE.AND P1, PT, R6, R237, PT ;  /* 0x000000ed0600720c */ /* 0x000fe40003f26270 */
[----:B------:R-:W-:-:S02]  /*3520*/  FMNMX.FTZ R6, R7, R53, !PT ;  /* 0x0000003507067209 */ /* 0x000fc40007810000 */
[----:B------:R-:W-:Y:S02]  /*3530*/  FSEL R150, R15, -INF , !P0 ;  /* 0xff8000000f967808 */ /* 0x000fe40004000000 */
[----:B------:R-:W-:Y:S02]  /*3540*/  FMNMX.FTZ R6, R3, R6, !PT ;  /* 0x0000000603067209 */ /* 0x000fe40007810000 */
[----:B------:R-:W-:Y:S02]  /*3550*/  P2R R12, PR, RZ, 0x2 ;  /* 0x00000002ff0c7803 */ /* 0x000fe40000000000 */
[----:B------:R-:W-:Y:S02]  /*3560*/  FMNMX.FTZ R6, R49, R6, !PT ;  /* 0x0000000631067209 */ /* 0x000fe40007810000 */
[----:B------:R-:W-:Y:S02]  /*3570*/  ISETP.GE.AND P1, PT, R4, R236, PT ;  /* 0x000000ec0400720c */ /* 0x000fe40003f26270 */
[----:B------:R-:W-:-:S02]  /*3580*/  FMNMX.FTZ R6, R11, R6, !PT ;  /* 0x000000060b067209 */ /* 0x000fc40007810000 */
[C---:B------:R-:W-:Y:S02]  /*3590*/  ISETP.GE.AND P0, PT, R4.reuse, R235, PT ;  /* 0x000000eb0400720c */ /* 0x040fe40003f06270 */
[----:B------:R-:W-:Y:S02]  /*35a0*/  ISETP.GE.AND P4, PT, R4, R237, PT ;  /* 0x000000ed0400720c */ /* 0x000fe40003f86270 */
[----:B------:R-:W-:Y:S02]  /*35b0*/  FMNMX.FTZ R4, R18, R6, !PT ;  /* 0x0000000612047209 */ /* 0x000fe40007810000 */
[----:B------:R-:W-:Y:S02]  /*35c0*/  FSEL R6, R55, -INF , !P5 ;  /* 0xff80000037067808 */ /* 0x000fe40006800000 */
[----:B------:R-:W-:Y:S02]  /*35d0*/  ISETP.NE.AND P5, PT, R12, RZ, PT ;  /* 0x000000ff0c00720c */ /* 0x000fe40003fa5270 */
[----:B------:R-:W-:-:S02]  /*35e0*/  FMNMX.FTZ R12, R40, R4, !PT ;  /* 0x00000004280c7209 */ /* 0x000fc40007810000 */
[----:B--2---:R-:W-:Y:S02]  /*35f0*/  FMNMX.FTZ R31, R30, R31, !PT ;  /* 0x0000001f1e1f7209 */ /* 0x004fe40007810000 */
[----:B------:R-:W-:Y:S02]  /*3600*/  FMNMX.FTZ R12, R41, R12, !PT ;  /* 0x0000000c290c7209 */ /* 0x000fe40007810000 */
[----:B------:R-:W-:Y:S01]  /*3610*/  ISETP.GE.AND P2, PT, R104, R235, PT ;  /* 0x000000eb6800720c */ /* 0x000fe20003f46270 */
[----:B------:R-:W2:Y:S01]  /*3620*/  SHFL.BFLY PT, R136, R31, 0x1, 0x1f ;  /* 0x0c201f001f887f89 */ /* 0x000ea200000e0000 */
[----:B------:R-:W-:Y:S02]  /*3630*/  FMNMX.FTZ R12, R151, R12, !PT ;  /* 0x0000000c970c7209 */ /* 0x000fe40007810000 */
[----:B------:R-:W-:Y:S02]  /*3640*/  FSEL R54, R54, -INF , !P2 ;  /* 0xff80000036367808 */ /* 0x000fe40005000000 */
[----:B------:R-:W-:-:S02]  /*3650*/  FMNMX.FTZ R12, R149, R12, !PT ;  /* 0x0000000c950c7209 */ /* 0x000fc40007810000 */
[----:B------:R-:W-:Y:S02]  /*3660*/  FSEL R155, R34, -INF , !P0 ;  /* 0xff800000229b7808 */ /* 0x000fe40004000000 */
[----:B------:R-:W-:Y:S02]  /*3670*/  FMNMX.FTZ R12, R144, R12, !PT ;  /* 0x0000000c900c7209 */ /* 0x000fe40007810000 */
[----:B------:R-:W-:Y:S02]  /*3680*/  FSEL R164, R32, -INF , !P1 ;  /* 0xff80000020a47808 */ /* 0x000fe40004800000 */
[C---:B------:R-:W-:Y:S02]  /*3690*/  ISETP.GE.AND P0, PT, R29.reuse, R235, PT ;  /* 0x000000eb1d00720c */ /* 0x040fe40003f06270 */
[----:B------:R-:W-:Y:S02]  /*36a0*/  FMNMX.FTZ R15, R54, R6, !PT ;  /* 0x00000006360f7209 */ /* 0x000fe40007810000 */
[----:B------:R-:W-:-:S02]  /*36b0*/  ISETP.GE.AND P1, PT, R29, R236, PT ;  /* 0x000000ec1d00720c */ /* 0x000fc40003f26270 */
[----:B------:R-:W-:Y:S02]  /*36c0*/  FMNMX.FTZ R12, R23, R12, !PT ;  /* 0x0000000c170c7209 */ /* 0x000fe40007810000 */
[----:B------:R-:W-:Y:S01]  /*36d0*/  FSEL R153, R35, -INF , !P0 ;  /* 0xff80000023997808 */ /* 0x000fe20004000000 */
[----:B------:R-:W-:Y:S01]  /*36e0*/  IMAD.WIDE.U32 R34, R25, -0x2daee0ad, RZ ;  /* 0xd2511f5319227825 */ /* 0x000fe200078e00ff */
[----:B------:R-:W-:Y:S02]  /*36f0*/  FMNMX.FTZ R15, R50, R15, !PT ;  /* 0x0000000f320f7209 */ /* 0x000fe40007810000 */
[----:B------:R-:W-:Y:S02]  /*3700*/  FSEL R161, R33, -INF , !P1 ;  /* 0xff80000021a17808 */ /* 0x000fe40004800000 */
[----:B------:R-:W-:Y:S02]  /*3710*/  ISETP.GE.AND P0, PT, R28, R236, PT ;  /* 0x000000ec1c00720c */ /* 0x000fe40003f06270 */
[----:B------:R-:W-:-:S02]  /*3720*/  FMNMX.FTZ R12, R164, R12, !PT ;  /* 0x0000000ca40c7209 */ /* 0x000fc40007810000 */
[----:B------:R-:W-:Y:S02]  /*3730*/  ISETP.GE.AND P1, PT, R104, R237, PT ;  /* 0x000000ed6800720c */ /* 0x000fe40003f26270 */
[----:B------:R-:W-:Y:S02]  /*3740*/  FMNMX.FTZ R15, R51, R15, !PT ;  /* 0x0000000f330f7209 */ /* 0x000fe40007810000 */
[----:B------:R-:W-:Y:S02]  /*3750*/  FSEL R162, R60, -INF , !P0 ;  /* 0xff8000003ca27808 */ /* 0x000fe40004000000 */
[----:B------:R-:W-:Y:S02]  /*3760*/  FMNMX.FTZ R12, R161, R12, !PT ;  /* 0x0000000ca10c7209 */ /* 0x000fe40007810000 */
[----:B------:R-:W-:Y:S02]  /*3770*/  FSEL R4, R90, -INF , !P1 ;  /* 0xff8000005a047808 */ /* 0x000fe40004800000 */
[----:B------:R-:W-:-:S02]  /*3780*/  ISETP.GE.AND P0, PT, R28, R235, PT ;  /* 0x000000eb1c00720c */ /* 0x000fc40003f06270 */
[----:B------:R-:W-:Y:S02]  /*3790*/  ISETP.GE.AND P1, PT, R19, R236, PT ;  /* 0x000000ec1300720c */ /* 0x000fe40003f26270 */
[----:B------:R-:W-:Y:S02]  /*37a0*/  FMNMX.FTZ R15, R46, R15, !PT ;  /* 0x0000000f2e0f7209 */ /* 0x000fe40007810000 */
[----:B------:R-:W-:Y:S01]  /*37b0*/  FMNMX.FTZ R134, R162, R12, !PT ;  /* 0x0000000ca2867209 */ /* 0x000fe20007810000 */
[----:B------:R-:W-:Y:S01]  /*37c0*/  IMAD.WIDE.U32 R12, R27, -0x2daee0ad, RZ ;  /* 0xd2511f531b0c7825 */ /* 0x000fe200078e00ff */
[----:B------:R-:W-:Y:S02]  /*37d0*/  FSEL R154, R62, -INF , !P0 ;  /* 0xff8000003e9a7808 */ /* 0x000fe40004000000 */
[----:B--2---:R-:W-:Y:S01]  /*37e0*/  FMNMX.FTZ R136, R31, R136, !PT ;  /* 0x000000881f887209 */ /* 0x004fe20007810000 */
[----:B------:R-:W-:Y:S01]  /*37f0*/  IMAD.WIDE.U32 R26, R26, -0x2daee0ad, RZ ;  /* 0xd2511f531a1a7825 */ /* 0x000fe200078e00ff */
[----:B------:R-:W-:-:S02]  /*3800*/  FSEL R160, R61, -INF , !P1 ;  /* 0xff8000003da07808 */ /* 0x000fc40004800000 */
[----:B------:R-:W-:Y:S01]  /*3810*/  FMNMX.FTZ R15, R8, R15, !PT ;  /* 0x0000000f080f7209 */ /* 0x000fe20007810000 */
[----:B------:R-:W-:Y:S01]  /*3820*/  FMUL.FTZ R148, R136, UR10 ;  /* 0x0000000a88947c20 */ /* 0x000fe20008410000 */
[----:B------:R-:W-:Y:S02]  /*3830*/  ISETP.GE.AND P0, PT, R19, R235, PT ;  /* 0x000000eb1300720c */ /* 0x000fe40003f06270 */
[----:B------:R-:W-:Y:S02]  /*3840*/  LOP3.LUT R30, R13, UR17, R210, 0x96, !PT ;  /* 0x000000110d1e7c12 */ /* 0x000fe4000f8e96d2 */
[----:B------:R-:W-:Y:S02]  /*3850*/  FMNMX.FTZ R134, R160, R134, !PT ;  /* 0x00000086a0867209 */ /* 0x000fe40007810000 */
[----:B------:R-:W-:Y:S01]  /*3860*/  FMNMX.FTZ R13, R9, R15, !PT ;  /* 0x0000000f090d7209 */ /* 0x000fe20007810000 */
[----:B------:R-:W-:Y:S01]  /*3870*/  IMAD.WIDE.U32 R30, R30, -0x326172a9, RZ ;  /* 0xcd9e8d571e1e7825 */ /* 0x000fe200078e00ff */
[----:B------:R-:W-:Y:S01]  /*3880*/  FSEL R152, R63, -INF , !P0 ;  /* 0xff8000003f987808 */ /* 0x000fe20004000000 */
[----:B------:R-:W2:Y:S01]  /*3890*/  SHFL.BFLY PT, R14, R134, 0x2, 0x1f ;  /* 0x0c401f00860e7f89 */ /* 0x000ea200000e0000 */
[----:B------:R-:W-:-:S02]  /*38a0*/  ISETP.GE.AND P1, PT, R28, R237, PT ;  /* 0x000000ed1c00720c */ /* 0x000fc40003f26270 */
[--C-:B------:R-:W-:Y:S02]  /*38b0*/  LOP3.LUT R32, R217, UR18, R100.reuse, 0x96, !PT ;  /* 0x00000012d9207c12 */ /* 0x100fe4000f8e9664 */
[----:B------:R-:W-:Y:S02]  /*38c0*/  FSETP.NEU.FTZ.AND P0, PT, R136, -INF , PT ;  /* 0xff8000008800780b */ /* 0x000fe40003f1d000 */
[----:B------:R-:W-:Y:S01]  /*38d0*/  LOP3.LUT R28, R213, UR18, R100, 0x96, !PT ;  /* 0x00000012d51c7c12 */ /* 0x000fe2000f8e9664 */
[----:B------:R-:W-:Y:S01]  /*38e0*/  IMAD.WIDE.U32 R32, R32, -0x2daee0ad, RZ ;  /* 0xd2511f5320207825 */ /* 0x000fe200078e00ff */
[----:B------:R-:W-:Y:S02]  /*38f0*/  FMNMX.FTZ R13, R10, R13, !PT ;  /* 0x0000000d0a0d7209 */ /* 0x000fe40007810000 */
[----:B------:R-:W-:Y:S01]  /*3900*/  ISETP.GE.AND P3, PT, R29, R237, PT ;  /* 0x000000ed1d00720c */ /* 0x000fe20003f66270 */
[----:B------:R-:W-:Y:S01]  /*3910*/  IMAD.WIDE.U32 R28, R28, -0x2daee0ad, RZ ;  /* 0xd2511f531c1c7825 */ /* 0x000fe200078e00ff */
[----:B------:R-:W-:-:S02]  /*3920*/  FSEL R148, R148, RZ, P0 ;  /* 0x000000ff94947208 */ /* 0x000fc40000000000 */
[----:B------:R-:W-:Y:S02]  /*3930*/  ISETP.GE.AND P0, PT, R19, R237, PT ;  /* 0x000000ed1300720c */ /* 0x000fe40003f06270 */
[----:B------:R-:W-:Y:S01]  /*3940*/  FMNMX.FTZ R19, R22, R13, !PT ;  /* 0x0000000d16137209 */ /* 0x000fe20007810000 */
[--C-:B------:R-:W-:Y:S01]  /*3950*/  FFMA.FTZ R47, R89, UR10, -R148.reuse ;  /* 0x0000000a592f7c23 */ /* 0x100fe20008010894 */
[----:B------:R-:W-:Y:S01]  /*3960*/  FSEL R91, R91, -INF , !P6 ;  /* 0xff8000005b5b7808 */ /* 0x000fe20007000000 */
[----:B------:R-:W-:Y:S01]  /*3970*/  FFMA.FTZ R48, R88, UR10, -R148 ;  /* 0x0000000a58307c23 */ /* 0x000fe20008010894 */
[----:B------:R-:W-:Y:S01]  /*3980*/  LOP3.LUT R15, R33, UR15, R12, 0x96, !PT ;  /* 0x0000000f210f7c12 */ /* 0x000fe2000f8e960c */
[--C-:B------:R-:W-:Y:S01]  /*3990*/  FFMA.FTZ R52, R84, UR10, -R148.reuse ;  /* 0x0000000a54347c23 */ /* 0x100fe20008010894 */
[----:B------:R-:W-:Y:S01]  /*39a0*/  FMNMX.FTZ R19, R21, R19, !PT ;  /* 0x0000001315137209 */ /* 0x000fe20007810000 */
[----:B-1----:R-:W-:Y:S01]  /*39b0*/  FFMA.FTZ R45, R85, UR10, -R148 ;  /* 0x0000000a552d7c23 */ /* 0x002fe20008010894 */
[----:B------:R-:W-:Y:S01]  /*39c0*/  LOP3.LUT R12, R29, UR15, R26, 0x96, !PT ;  /* 0x0000000f1d0c7c12 */ /* 0x000fe2000f8e961a */
[----:B------:R-:W-:Y:S01]  /*39d0*/  IMAD.WIDE.U32 R218, R15, -0x326172a9, RZ ;  /* 0xcd9e8d570fda7825 */ /* 0x000fe200078e00ff */
[----:B------:R-:W-:Y:S01]  /*39e0*/  FMNMX.FTZ R29, R4, R91, !PT ;  /* 0x0000005b041d7209 */ /* 0x000fe20007810000 */
[----:B------:R-:W-:Y:S01]  /*39f0*/  MUFU.EX2 R48, R48 ;  /* 0x0000003000307308 */ /* 0x000fe20000000800 */
[----:B------:R-:W-:Y:S01]  /*3a00*/  FMNMX.FTZ R19, R20, R19, !PT ;  /* 0x0000001314137209 */ /* 0x000fe20007810000 */
[--C-:B------:R-:W-:Y:S01]  /*3a10*/  FFMA.FTZ R38, R80, UR10, -R148.reuse ;  /* 0x0000000a50267c23 */ /* 0x100fe20008010894 */
[----:B------:R-:W-:Y:S01]  /*3a20*/  FMNMX.FTZ R29, R86, R29, !PT ;  /* 0x0000001d561d7209 */ /* 0x000fe20007810000 */
[--C-:B------:R-:W-:Y:S01]  /*3a30*/  FFMA.FTZ R140, R140, UR10, -R148.reuse ;  /* 0x0000000a8c8c7c23 */ /* 0x100fe20008010894 */
[----:B------:R-:W-:Y:S01]  /*3a40*/  FMNMX.FTZ R19, R150, R19, !PT ;  /* 0x0000001396137209 */ /* 0x000fe20007810000 */
[--C-:B------:R-:W-:Y:S01]  /*3a50*/  FFMA.FTZ R156, R156, UR10, -R148.reuse ;  /* 0x0000000a9c9c7c23 */ /* 0x100fe20008010894 */
[----:B------:R-:W-:Y:S01]  /*3a60*/  FMNMX.FTZ R29, R87, R29, !PT ;  /* 0x0000001d571d7209 */ /* 0x000fe20007810000 */
[----:B------:R-:W-:Y:S01]  /*3a70*/  MUFU.EX2 R47, R47 ;  /* 0x0000002f002f7308 */ /* 0x000fe20000000800 */
[----:B------:R-:W-:Y:S01]  /*3a80*/  FMNMX.FTZ R19, R155, R19, !PT ;  /* 0x000000139b137209 */ /* 0x000fe20007810000 */
[----:B------:R-:W-:Y:S01]  /*3a90*/  FFMA.FTZ R159, R159, UR10, -R148 ;  /* 0x0000000a9f9f7c23 */ /* 0x000fe20008010894 */
[----:B------:R-:W-:-:S02]  /*3aa0*/  FMNMX.FTZ R29, R16, R29, !PT ;  /* 0x0000001d101d7209 */ /* 0x000fc40007810000 */
[----:B------:R-:W-:Y:S02]  /*3ab0*/  FMNMX.FTZ R19, R153, R19, !PT ;  /* 0x0000001399137209 */ /* 0x000fe40007810000 */
[----:B--2---:R-:W-:Y:S01]  /*3ac0*/  FMNMX.FTZ R134, R134, R14, !PT ;  /* 0x0000000e86867209 */ /* 0x004fe20007810000 */
[----:B------:R-:W-:Y:S01]  /*3ad0*/  MUFU.EX2 R52, R52 ;  /* 0x0000003400347308 */ /* 0x000fe20000000800 */
[----:B------:R-:W-:Y:S02]  /*3ae0*/  FMNMX.FTZ R29, R141, R29, !PT ;  /* 0x0000001d8d1d7209 */ /* 0x000fe40007810000 */
[----:B------:R-:W-:Y:S01]  /*3af0*/  LOP3.LUT R26, R31, UR16, R216, 0x96, !PT ;  /* 0x000000101f1a7c12 */ /* 0x000fe2000f8e96d8 */
[----:B------:R-:W1:Y:S01]  /*3b00*/  SHFL.BFLY PT, R25, R134, 0x1, 0x1f ;  /* 0x0c201f0086197f89 */ /* 0x000e6200000e0000 */
[----:B------:R-:W-:Y:S02]  /*3b10*/  FMNMX.FTZ R19, R154, R19, !PT ;  /* 0x000000139a137209 */ /* 0x000fe40007810000 */
[----:B------:R-:W-:Y:S01]  /*3b20*/  FMNMX.FTZ R29, R168, R29, !PT ;  /* 0x0000001da81d7209 */ /* 0x000fe20007810000 */
[----:B------:R-:W-:Y:S01]  /*3b30*/  MUFU.EX2 R45, R45 ;  /* 0x0000002d002d7308 */ /* 0x000fe20000000800 */
[----:B------:R-:W-:Y:S01]  /*3b40*/  LOP3.LUT R13, R27, UR17, R102, 0x96, !PT ;  /* 0x000000111b0d7c12 */ /* 0x000fe2000f8e9666 */
[----:B------:R-:W-:Y:S01]  /*3b50*/  IMAD.WIDE.U32 R26, R26, -0x2daee0ad, RZ ;  /* 0xd2511f531a1a7825 */ /* 0x000fe200078e00ff */
[----:B------:R-:W-:-:S02]  /*3b60*/  FMNMX.FTZ R19, R152, R19, !PT ;  /* 0x0000001398137209 */ /* 0x000fc40007810000 */
[----:B------:R-:W-:Y:S01]  /*3b70*/  FMNMX.FTZ R29, R171, R29, !PT ;  /* 0x0000001dab1d7209 */ /* 0x000fe20007810000 */
[----:B------:R-:W-:Y:S01]  /*3b80*/  IMAD.WIDE.U32 R42, R13, -0x326172a9, RZ ;  /* 0xcd9e8d570d2a7825 */ /* 0x000fe200078e00ff */
[----:B------:R-:W-:Y:S01]  /*3b90*/  LOP3.LUT R14, R27, UR13, R32, 0x96, !PT ;  /* 0x0000000d1b0e7c12 */ /* 0x000fe2000f8e9620 */
[----:B------:R-:W2:Y:S01]  /*3ba0*/  SHFL.BFLY PT, R24, R19, 0x2, 0x1f ;  /* 0x0c401f0013187f89 */ /* 0x000ea200000e0000 */
[----:B------:R-:W-:Y:S01]  /*3bb0*/  ISETP.NE.AND P6, PT, R36, RZ, PT ;  /* 0x000000ff2400720c */ /* 0x000fe20003fc5270 */
[----:B------:R-:W-:Y:S01]  /*3bc0*/  IMAD.WIDE.U32 R12, R12, -0x326172a9, RZ ;  /* 0xcd9e8d570c0c7825 */ /* 0x000fe200078e00ff */
[----:B------:R-:W-:-:S03]  /*3bd0*/  FMNMX.FTZ R27, R158, R29, !PT ;  /* 0x0000001d9e1b7209 */ /* 0x000fc60007810000 */
[----:B------:R-:W-:Y:S01]  /*3be0*/  FFMA.FTZ R32, R76, UR10, -R148 ;  /* 0x0000000a4c207c23 */ /* 0x000fe20008010894 */
[----:B------:R-:W-:Y:S01]  /*3bf0*/  FSEL R166, R71, -INF , !P5 ;  /* 0xff80000047a67808 */ /* 0x000fe20006800000 */
[----:B------:R-:W-:Y:S01]  /*3c00*/  IMAD.WIDE.U32 R14, R14, -0x326172a9, RZ ;  /* 0xcd9e8d570e0e7825 */ /* 0x000fe200078e00ff */
[----:B------:R-:W-:Y:S01]  /*3c10*/  ISETP.NE.AND P5, PT, R5, RZ, PT ;  /* 0x000000ff0500720c */ /* 0x000fe20003fa5270 */
[----:B------:R-:W-:Y:S01]  /*3c20*/  MUFU.EX2 R38, R38 ;  /* 0x0000002600267308 */ /* 0x000fe20000000800 */
[----:B------:R-:W-:Y:S02]  /*3c30*/  FSEL R167, R70, -INF , !P6 ;  /* 0xff80000046a77808 */ /* 0x000fe40007000000 */
[----:B------:R-:W-:Y:S02]  /*3c40*/  FMNMX.FTZ R5, R165, R27, !PT ;  /* 0x0000001ba5057209 */ /* 0x000fe40007810000 */
[----:B------:R-:W-:Y:S02]  /*3c50*/  FSEL R147, R66, -INF , !P4 ;  /* 0xff80000042937808 */ /* 0x000fe40006000000 */
[----:B------:R-:W-:Y:S01]  /*3c60*/  FMNMX.FTZ R5, R167, R5, !PT ;  /* 0x00000005a7057209 */ /* 0x000fe20007810000 */
[----:B------:R-:W-:Y:S01]  /*3c70*/  MUFU.EX2 R32, R32 ;  /* 0x0000002000207308 */ /* 0x000fe20000000800 */
[----:B------:R-:W-:-:S02]  /*3c80*/  FSEL R143, R67, -INF , !P3 ;  /* 0xff800000438f7808 */ /* 0x000fc40005800000 */
[----:B------:R-:W-:Y:S02]  /*3c90*/  FMNMX.FTZ R5, R166, R5, !PT ;  /* 0x00000005a6057209 */ /* 0x000fe40007810000 */
[----:B-1----:R-:W-:Y:S02]  /*3ca0*/  FMNMX.FTZ R134, R134, R25, !PT ;  /* 0x0000001986867209 */ /* 0x002fe40007810000 */
[----:B------:R-:W-:Y:S01]  /*3cb0*/  FMNMX.FTZ R5, R147, R5, !PT ;  /* 0x0000000593057209 */ /* 0x000fe20007810000 */
[----:B------:R-:W-:Y:S01]  /*3cc0*/  MUFU.EX2 R140, R140 ;  /* 0x0000008c008c7308 */ /* 0x000fe20000000800 */
[----:B------:R-:W-:Y:S01]  /*3cd0*/  FSEL R146, R58, -INF , !P1 ;  /* 0xff8000003a927808 */ /* 0x000fe20004800000 */
[C---:B------:R-:W-:Y:S01]  /*3ce0*/  FMUL.FTZ R163, R134.reuse, UR10 ;  /* 0x0000000a86a37c20 */ /* 0x040fe20008410000 */
[----:B------:R-:W-:Y:S02]  /*3cf0*/  FMNMX.FTZ R5, R143, R5, !PT ;  /* 0x000000058f057209 */ /* 0x000fe40007810000 */
[----:B------:R-:W-:Y:S01]  /*3d00*/  FSEL R142, R59, -INF , !P0 ;  /* 0xff8000003b8e7808 */ /* 0x000fe20004000000 */
[----:B------:R-:W-:Y:S01]  /*3d10*/  FFMA.FTZ R59, R17, UR10, -R148 ;  /* 0x0000000a113b7c23 */ /* 0x000fe20008010894 */
[----:B------:R-:W-:Y:S01]  /*3d20*/  FSETP.NEU.FTZ.AND P0, PT, R134, -INF , PT ;  /* 0xff8000008600780b */ /* 0x000fe20003f1d000 */
[----:B------:R-:W-:Y:S01]  /*3d30*/  MUFU.EX2 R156, R156 ;  /* 0x0000009c009c7308 */ /* 0x000fe20000000800 */
[----:B--2---:R-:W-:-:S02]  /*3d40*/  FMNMX.FTZ R19, R19, R24, !PT ;  /* 0x0000001813137209 */ /* 0x004fc40007810000 */
[----:B------:R-:W-:Y:S02]  /*3d50*/  FMNMX.FTZ R5, R146, R5, !PT ;  /* 0x0000000592057209 */ /* 0x000fe40007810000 */
[----:B------:R-:W-:Y:S01]  /*3d60*/  FSEL R163, R163, RZ, P0 ;  /* 0x000000ffa3a37208 */ /* 0x000fe20000000000 */
[----:B------:R-:W1:Y:S01]  /*3d70*/  SHFL.BFLY PT, R133, R19, 0x1, 0x1f ;  /* 0x0c201f0013857f89 */ /* 0x000e6200000e0000 */
[----:B------:R-:W-:Y:S01]  /*3d80*/  FMNMX.FTZ R5, R142, R5, !PT ;  /* 0x000000058e057209 */ /* 0x000fe20007810000 */
[----:B------:R-:W-:Y:S01]  /*3d90*/  MUFU.EX2 R59, R59 ;  /* 0x0000003b003b7308 */ /* 0x000fe20000000800 */
[----:B------:R-:W-:Y:S01]  /*3da0*/  LOP3.LUT R36, R43, UR16, R212, 0x96, !PT ;  /* 0x000000102b247c12 */ /* 0x000fe2000f8e96d4 */
[--C-:B------:R-:W-:Y:S01]  /*3db0*/  FFMA.FTZ R56, R7, UR10, -R163.reuse ;  /* 0x0000000a07387c23 */ /* 0x100fe200080108a3 */
[----:B------:R-:W-:Y:S01]  /*3dc0*/  LOP3.LUT R24, R13, UR14, R42, 0x96, !PT ;  /* 0x0000000e0d187c12 */ /* 0x000fe2000f8e962a */
[----:B------:R-:W2:Y:S01]  /*3dd0*/  SHFL.BFLY PT, R7, R5, 0x2, 0x1f ;  /* 0x0c401f0005077f89 */ /* 0x000ea200000e0000 */
[----:B------:R-:W-:Y:S01]  /*3de0*/  FFMA.FTZ R44, R3, UR10, -R163 ;  /* 0x0000000a032c7c23 */ /* 0x000fe200080108a3 */
[----:B------:R-:W-:Y:S01]  /*3df0*/  IMAD.WIDE.U32 R36, R36, -0x2daee0ad, RZ ;  /* 0xd2511f5324247825 */ /* 0x000fe200078e00ff */
[----:B------:R-:W3:Y:S01]  /*3e00*/  LDC.U8 R3, c[0x0][0x388] ;  /* 0x0000e200ff037b82 */ /* 0x000ee20000000000 */
[----:B------:R-:W-:-:S02]  /*3e10*/  LOP3.LUT R64, R219, UR14, R30, 0x96, !PT ;  /* 0x0000000edb407c12 */ /* 0x000fc4000f8e961e */
        /* <DEDUP_REMOVED lines=8> */
[----:B------:R-:W-:Y:S01]  /*3ea0*/  LEA R180, R180, UR4, 0x1 ;  /* 0x00000004b4b47c11 */ /* 0x000fe2000f8e08ff */
[----:B------:R-:W-:Y:S01]  /*3eb0*/  IMAD.WIDE.U32 R28, R28, -0x326172a9, RZ ;  /* 0xcd9e8d571c1c7825 */ /* 0x000fe200078e00ff */
[----:B------:R-:W-:-:S03]  /*3ec0*/  LOP3.LUT R26, R65, UR5, R26, 0x96, !PT ;  /* 0x00000005411a7c12 */ /* 0x000fc6000f8e961a */
[----:B------:R-:W-:Y:S01]  /*3ed0*/  FFMA.FTZ R36, R18, UR10, -R163 ;  /* 0x0000000a12247c23 */ /* 0x000fe200080108a3 */
[----:B------:R-:W-:Y:S01]  /*3ee0*/  MUFU.EX2 R37, R37 ;  /* 0x0000002500257308 */ /* 0x000fe20000000800 */
[----:B-1----:R-:W-:Y:S01]  /*3ef0*/  FMNMX.FTZ R133, R19, R133, !PT ;  /* 0x0000008513857209 */ /* 0x002fe20007810000 */
[----:B------:R-:W-:Y:S01]  /*3f00*/  IMAD.WIDE.U32 R30, R13, -0x326172a9, RZ ;  /* 0xcd9e8d570d1e7825 */ /* 0x000fe200078e00ff */
[----:B------:R-:W-:Y:S01]  /*3f10*/  LOP3.LUT R218, R15, UR12, R218, 0x96, !PT ;  /* 0x0000000c0fda7c12 */ /* 0x000fe2000f8e96da */
[----:B------:R-:W-:Y:S01]  /*3f20*/  LDSM.16.MT88.4 R116, [R180+0x6000] ;  /* 0x00600000b474783b */ /* 0x000fe20000004200 */
[C---:B------:R-:W-:Y:S01]  /*3f30*/  FSETP.NEU.FTZ.AND P0, PT, R133.reuse, -INF , PT ;  /* 0xff8000008500780b */ /* 0x040fe20003f1d000 */
[----:B------:R-:W-:Y:S01]  /*3f40*/  FMUL.FTZ R157, R133, UR10 ;  /* 0x0000000a859d7c20 */ /* 0x000fe20008410000 */
[----:B--2---:R-:W-:Y:S01]  /*3f50*/  FMNMX.FTZ R5, R5, R7, !PT ;  /* 0x0000000705057209 */ /* 0x004fe20007810000 */
[----:B------:R-:W-:Y:S01]  /*3f60*/  IMAD R177, R2, 0x2, R180 ;  /* 0x0000000202b17824 */ /* 0x000fe200078e02b4 */
[----:B------:R-:W-:Y:S01]  /*3f70*/  LOP3.LUT R13, R31, UR21, R28, 0x96, !PT ;  /* 0x000000151f0d7c12 */ /* 0x000fe2000f8e961c */
[----:B---3--:R-:W-:Y:S01]  /*3f80*/  IMAD R66, R3, 0x10000, R3 ;  /* 0x0001000003427824 */ /* 0x008fe200078e0203 */
[----:B------:R-:W-:Y:S01]  /*3f90*/  FSEL R157, R157, RZ, P0 ;  /* 0x000000ff9d9d7208 */ /* 0x000fe20000000000 */
[----:B------:R-:W1:Y:S01]  /*3fa0*/  SHFL.BFLY PT, R135, R5, 0x1, 0x1f ;  /* 0x0c201f0005877f89 */ /* 0x000e6200000e0000 */
[----:B------:R-:W-:Y:S01]  /*3fb0*/  SHF.R.U32.HI R89, RZ, 0x10, R13 ;  /* 0x00000010ff597819 */ /* 0x000fe2000001160d */
[----:B------:R-:W-:Y:S01]  /*3fc0*/  IMAD R178, R0, 0x2, R180 ;  /* 0x0000000200b27824 */ /* 0x000fe200078e02b4 */
[----:B------:R-:W-:Y:S01]  /*3fd0*/  LOP3.LUT R19, R30, 0xffff, RZ, 0xc0, !PT ;  /* 0x0000ffff1e137812 */ /* 0x000fe200078ec0ff */
[--C-:B------:R-:W-:Y:S01]  /*3fe0*/  FFMA.FTZ R54, R54, UR10, -R157.reuse ;  /* 0x0000000a36367c23 */ /* 0x100fe2000801089d */
[----:B------:R-:W-:Y:S01]  /*3ff0*/  FFMA.FTZ R53, R6, UR10, -R157 ;  /* 0x0000000a06357c23 */ /* 0x000fe2000801089d */
[----:B------:R-:W-:Y:S01]  /*4000*/  SHF.R.U32.HI R6, RZ, 0x18, R13 ;  /* 0x00000018ff067819 */ /* 0x000fe2000001160d */
[--C-:B------:R-:W-:Y:S01]  /*4010*/  FFMA.FTZ R43, R50, UR10, -R157.reuse ;  /* 0x0000000a322b7c23 */ /* 0x100fe2000801089d */
[----:B------:R-:W-:Y:S01]  /*4020*/  LOP3.LUT R89, R89, 0xff, RZ, 0xc0, !PT ;  /* 0x000000ff59597812 */ /* 0x000fe200078ec0ff */
[----:B------:R-:W-:Y:S01]  /*4030*/  FFMA.FTZ R39, R51, UR10, -R157 ;  /* 0x0000000a33277c23 */ /* 0x000fe2000801089d */
[----:B------:R-:W-:Y:S01]  /*4040*/  MUFU.EX2 R54, R54 ;  /* 0x0000003600367308 */ /* 0x000fe20000000800 */
[----:B------:R-:W-:Y:S01]  /*4050*/  LOP3.LUT R90, R30, 0xff, RZ, 0xc0, !PT ;  /* 0x000000ff1e5a7812 */ /* 0x000fe200078ec0ff */
[----:B------:R-:W-:Y:S01]  /*4060*/  IMAD R176, R0, 0x2, R177 ;  /* 0x0000000200b07824 */ /* 0x000fe200078e02b1 */
[----:B------:R-:W-:Y:S01]  /*4070*/  PRMT R89, R89, 0x5410, R6 ;  /* 0x0000541059597816 */ /* 0x000fe20000000006 */
[----:B------:R-:W-:Y:S01]  /*4080*/  IMAD.WIDE.U32 R26, R26, -0x326172a9, RZ ;  /* 0xcd9e8d571a1a7825 */ /* 0x000fe200078e00ff */
[----:B------:R-:W-:Y:S01]  /*4090*/  SHF.R.U32.HI R19, RZ, 0x8, R19 ;  /* 0x00000008ff137819 */ /* 0x000fe20000011613 */
[----:B------:R-:W-:Y:S01]  /*40a0*/  LDSM.16.MT88.4 R68, [R178+0x6000] ;  /* 0x00600000b244783b */ /* 0x000fe20000004200 */
[----:B------:R-:W-:Y:S01]  /*40b0*/  LOP3.LUT R204, R213, UR18, R98, 0x96, !PT ;  /* 0x00000012d5cc7c12 */ /* 0x000fe2000f8e9662 */
[----:B------:R-:W2:Y:S01]  /*40c0*/  MUFU.EX2 R53, R53 ;  /* 0x0000003500357308 */ /* 0x000ea20000000800 */
[----:B------:R-:W-:Y:S01]  /*40d0*/  HSET2.LE.AND R89, R89, R66, PT ;  /* 0x0000004259597233 */ /* 0x000fe20003803000 */
[----:B------:R-:W-:Y:S01]  /*40e0*/  FFMA.FTZ R33, R40, UR10, -R163 ;  /* 0x0000000a28217c23 */ /* 0x000fe200080108a3 */
[----:B------:R-:W-:Y:S01]  /*40f0*/  PRMT R90, R90, 0x5410, R19 ;  /* 0x000054105a5a7816 */ /* 0x000fe20000000013 */
[----:B------:R-:W-:Y:S01]  /*4100*/  IMAD.WIDE.U32 R204, R204, -0x2daee0ad, RZ ;  /* 0xd2511f53cccc7825 */ /* 0x000fe200078e00ff */
[----:B------:R-:W-:-:S03]  /*4110*/  SHF.R.U32.HI R15, RZ, 0x10, R30 ;  /* 0x00000010ff0f7819 */ /* 0x000fc6000001161e */
[----:B------:R-:W-:Y:S01]  /*4120*/  FFMA.FTZ R40, R9, UR10, -R157 ;  /* 0x0000000a09287c23 */ /* 0x000fe2000801089d */
[----:B-1----:R-:W-:Y:S01]  /*4130*/  FMNMX.FTZ R135, R5, R135, !PT ;  /* 0x0000008705877209 */ /* 0x002fe20007810000 */
[----:B------:R-:W-:Y:S01]  /*4140*/  MUFU.EX2 R56, R56 ;  /* 0x0000003800387308 */ /* 0x000fe20000000800 */
[----:B------:R-:W-:Y:S01]  /*4150*/  LOP3.LUT R25, R13, 0xffff, RZ, 0xc0, !PT ;  /* 0x0000ffff0d197812 */ /* 0x000fe200078ec0ff */
[----:B------:R-:W-:Y:S01]  /*4160*/  IMAD.WIDE.U32 R218, R218, -0x2daee0ad, RZ ;  /* 0xd2511f53dada7825 */ /* 0x000fe200078e00ff */
[----:B------:R-:W-:-:S03]  /*4170*/  FSETP.NEU.FTZ.AND P0, PT, R135, -INF , PT ;  /* 0xff8000008700780b */ /* 0x000fc60003f1d000 */
[----:B------:R-:W-:Y:S01]  /*4180*/  FMUL.FTZ R145, R135, UR10 ;  /* 0x0000000a87917c20 */ /* 0x000fe20008410000 */
[----:B------:R-:W-:Y:S01]  /*4190*/  LOP3.LUT R14, R27, UR21, R14, 0x96, !PT ;  /* 0x000000151b0e7c12 */ /* 0x000fe2000f8e960e */
[----:B------:R-:W-:Y:S01]  /*41a0*/  FFMA.FTZ R2, R77, UR10, -R148 ;  /* 0x0000000a4d027c23 */ /* 0x000fe20008010894 */
[----:B------:R-:W-:Y:S01]  /*41b0*/  SHF.R.U32.HI R7, RZ, 0x18, R30 ;  /* 0x00000018ff077819 */ /* 0x000fe2000001161e */
[----:B------:R-:W1:Y:S01]  /*41c0*/  MUFU.EX2 R55, R55 ;  /* 0x0000003700377308 */ /* 0x000e620000000800 */
[----:B--2---:R-:W-:Y:S01]  /*41d0*/  F2FP.F16.F32.PACK_AB R0, R53, R54 ;  /* 0x000000363500723e */ /* 0x004fe200000000ff */
[----:B------:R-:W-:Y:S01]  /*41e0*/  FFMA.FTZ R51, R72, UR10, -R148 ;  /* 0x0000000a48337c23 */ /* 0x000fe20008010894 */
[--C-:B------:R-:W-:Y:S01]  /*41f0*/  HSET2.LE.AND R90, R90, R66.reuse, PT ;  /* 0x000000425a5a7233 */ /* 0x100fe20003803000 */
[----:B------:R-:W-:Y:S01]  /*4200*/  FFMA.FTZ R151, R151, UR10, -R163 ;  /* 0x0000000a97977c23 */ /* 0x000fe200080108a3 */
[----:B------:R-:W-:Y:S01]  /*4210*/  LOP3.LUT R89, R89, R0, RZ, 0xc0, !PT ;  /* 0x0000000059597212 */ /* 0x000fe200078ec0ff */
[--C-:B------:R-:W-:Y:S01]  /*4220*/  FFMA.FTZ R22, R22, UR10, -R157.reuse ;  /* 0x0000000a16167c23 */ /* 0x100fe2000801089d */
[----:B------:R-:W-:Y:S01]  /*4230*/  F2FP.F16.F32.PACK_AB R5, R37, R44 ;  /* 0x0000002c2505723e */ /* 0x000fe200000000ff */
[----:B------:R-:W-:Y:S01]  /*4240*/  MUFU.EX2 R43, R43 ;  /* 0x0000002b002b7308 */ /* 0x000fe20000000800 */
[----:B------:R-:W-:Y:S01]  /*4250*/  FSEL R145, R145, RZ, P0 ;  /* 0x000000ff91917208 */ /* 0x000fe20000000000 */
[----:B------:R-:W-:Y:S01]  /*4260*/  FFMA.FTZ R150, R150, UR10, -R157 ;  /* 0x0000000a96967c23 */ /* 0x000fe2000801089d */
[----:B------:R-:W-:Y:S01]  /*4270*/  LOP3.LUT R0, R26, 0xffff, RZ, 0xc0, !PT ;  /* 0x0000ffff1a007812 */ /* 0x000fe200078ec0ff */
[----:B------:R-:W-:Y:S01]  /*4280*/  FFMA.FTZ R144, R144, UR10, -R163 ;  /* 0x0000000a90907c23 */ /* 0x000fe200080108a3 */
[----:B------:R-:W-:Y:S01]  /*4290*/  LOP3.LUT R15, R15, 0xff, RZ, 0xc0, !PT ;  /* 0x000000ff0f0f7812 */ /* 0x000fe200078ec0ff */
[----:B------:R-:W-:Y:S01]  /*42a0*/  FFMA.FTZ R58, R4, UR10, -R145 ;  /* 0x0000000a043a7c23 */ /* 0x000fe20008010891 */
[----:B------:R-:W-:Y:S01]  /*42b0*/  LOP3.LUT R88, R13, 0xff, RZ, 0xc0, !PT ;  /* 0x000000ff0d587812 */ /* 0x000fe200078ec0ff */
[----:B------:R-:W2:Y:S01]  /*42c0*/  MUFU.EX2 R39, R39 ;  /* 0x0000002700277308 */ /* 0x000ea20000000800 */
[----:B------:R-:W-:Y:S01]  /*42d0*/  SHF.R.U32.HI R13, RZ, 0x8, R25 ;  /* 0x00000008ff0d7819 */ /* 0x000fe20000011619 */
[--C-:B------:R-:W-:Y:S01]  /*42e0*/  FFMA.FTZ R50, R86, UR10, -R145.reuse ;  /* 0x0000000a56327c23 */ /* 0x100fe20008010891 */
[----:B------:R-:W-:Y:S01]  /*42f0*/  LOP3.LUT R94, R26, 0xff, RZ, 0xc0, !PT ;  /* 0x000000ff1a5e7812 */ /* 0x000fe200078ec0ff */
[--C-:B------:R-:W-:Y:S01]  /*4300*/  FFMA.FTZ R49, R87, UR10, -R145.reuse ;  /* 0x0000000a57317c23 */ /* 0x100fe20008010891 */
[----:B------:R-:W-:Y:S01]  /*4310*/  SHF.R.U32.HI R0, RZ, 0x8, R0 ;  /* 0x00000008ff007819 */ /* 0x000fe20000011600 */
[----:B------:R-:W-:Y:S01]  /*4320*/  FFMA.FTZ R57, R91, UR10, -R145 ;  /* 0x0000000a5b397c23 */ /* 0x000fe20008010891 */
[----:B------:R-:W-:Y:S01]  /*4330*/  LOP3.LUT R11, R14, 0xffff, RZ, 0xc0, !PT ;  /* 0x0000ffff0e0b7812 */ /* 0x000fe200078ec0ff */
[----:B------:R-:W-:Y:S01]  /*4340*/  MUFU.EX2 R50, R50 ;  /* 0x0000003200327308 */ /* 0x000fe20000000800 */
[----:B------:R-:W-:Y:S01]  /*4350*/  PRMT R15, R15, 0x5410, R7 ;  /* 0x000054100f0f7816 */ /* 0x000fe20000000007 */
[--C-:B------:R-:W-:Y:S01]  /*4360*/  FFMA.FTZ R62, R16, UR10, -R145.reuse ;  /* 0x0000000a103e7c23 */ /* 0x100fe20008010891 */
[----:B------:R-:W-:Y:S01]  /*4370*/  LOP3.LUT R90, R90, R5, RZ, 0xc0, !PT ;  /* 0x000000055a5a7212 */ /* 0x000fe200078ec0ff */
[----:B------:R-:W-:Y:S01]  /*4380*/  FFMA.FTZ R171, R171, UR10, -R145 ;  /* 0x0000000aabab7c23 */ /* 0x000fe20008010891 */
[----:B------:R-:W3:Y:S01]  /*4390*/  LDSM.16.MT88.4 R4, [R176+0x6000] ;  /* 0x00600000b004783b */ /* 0x000ee20000004200 */
[----:B------:R-:W-:Y:S01]  /*43a0*/  LOP3.LUT R173, R205, UR15, R34, 0x96, !PT ;  /* 0x0000000fcdad7c12 */ /* 0x000fe2000f8e9622 */
[----:B------:R-:W-:Y:S01]  /*43b0*/  FFMA.FTZ R34, R81, UR10, -R148 ;  /* 0x0000000a51227c23 */ /* 0x000fe20008010894 */
[----:B------:R-:W-:Y:S01]  /*43c0*/  PRMT R88, R88, 0x5410, R13 ;  /* 0x0000541058587816 */ /* 0x000fe2000000000d */
[----:B------:R-:W4:Y:S01]  /*43d0*/  LDSM.16.MT88.4 R80, [R177+0x6000] ;  /* 0x00600000b150783b */ /* 0x000f220000004200 */
[----:B------:R-:W-:Y:S01]  /*43e0*/  PRMT R94, R94, 0x5410, R0 ;  /* 0x000054105e5e7816 */ /* 0x000fe20000000000 */
[----:B------:R-:W5:Y:S01]  /*43f0*/  MUFU.EX2 R49, R49 ;  /* 0x0000003100317308 */ /* 0x000f620000000800 */
[----:B------:R-:W-:Y:S01]  /*4400*/  LOP3.LUT R92, R14, 0xff, RZ, 0xc0, !PT ;  /* 0x000000ff0e5c7812 */ /* 0x000fe200078ec0ff */
[----:B------:R-:W-:Y:S01]  /*4410*/  FFMA.FTZ R158, R158, UR10, -R145 ;  /* 0x0000000a9e9e7c23 */ /* 0x000fe20008010891 */
[----:B------:R-:W-:Y:S01]  /*4420*/  SHF.R.U32.HI R11, RZ, 0x8, R11 ;  /* 0x00000008ff0b7819 */ /* 0x000fe2000001160b */
[----:B------:R-:W-:Y:S01]  /*4430*/  FFMA.FTZ R166, R166, UR10, -R145 ;  /* 0x0000000aa6a67c23 */ /* 0x000fe20008010891 */
[----:B------:R-:W-:Y:S01]  /*4440*/  SHF.R.U32.HI R0, RZ, 0x10, R14 ;  /* 0x00000010ff007819 */ /* 0x000fe2000001160e */
[----:B------:R-:W-:Y:S01]  /*4450*/  FFMA.FTZ R164, R164, UR10, -R163 ;  /* 0x0000000aa4a47c23 */ /* 0x000fe200080108a3 */
[--C-:B------:R-:W-:Y:S01]  /*4460*/  HSET2.LE.AND R88, R88, R66.reuse, PT ;  /* 0x0000004258587233 */ /* 0x100fe20003803000 */
[----:B------:R-:W-:Y:S01]  /*4470*/  MUFU.EX2 R58, R58 ;  /* 0x0000003a003a7308 */ /* 0x000fe20000000800 */
[----:B------:R-:W-:Y:S01]  /*4480*/  PRMT R92, R92, 0x5410, R11 ;  /* 0x000054105c5c7816 */ /* 0x000fe2000000000b */
[--C-:B------:R-:W-:Y:S01]  /*4490*/  FFMA.FTZ R161, R161, UR10, -R163.reuse ;  /* 0x0000000aa1a17c23 */ /* 0x100fe200080108a3 */
[----:B------:R-:W-:Y:S01]  /*44a0*/  LOP3.LUT R12, R29, UR12, R12, 0x96, !PT ;  /* 0x0000000c1d0c7c12 */ /* 0x000fe2000f8e960c */
[----:B------:R-:W-:Y:S01]  /*44b0*/  FFMA.FTZ R162, R162, UR10, -R163 ;  /* 0x0000000aa2a27c23 */ /* 0x000fe200080108a3 */
[----:B-1----:R-:W-:Y:S01]  /*44c0*/  F2FP.F16.F32.PACK_AB R13, R55, R56 ;  /* 0x00000038370d723e */ /* 0x002fe200000000ff */
[----:B------:R-:W-:Y:S01]  /*44d0*/  FFMA.FTZ R154, R154, UR10, -R157 ;  /* 0x0000000a9a9a7c23 */ /* 0x000fe2000801089d */
[----:B------:R-:W-:Y:S01]  /*44e0*/  SHF.R.U32.HI R93, RZ, 0x18, R14 ;  /* 0x00000018ff5d7819 */ /* 0x000fe2000001160e */
[----:B------:R-:W-:Y:S01]  /*44f0*/  MUFU.EX2 R57, R57 ;  /* 0x0000003900397308 */ /* 0x000fe20000000800 */
[----:B------:R-:W-:Y:S01]  /*4500*/  LOP3.LUT R0, R0, 0xff, RZ, 0xc0, !PT ;  /* 0x000000ff00007812 */ /* 0x000fe200078ec0ff */
[----:B------:R-:W-:Y:S01]  /*4510*/  FFMA.FTZ R160, R160, UR10, -R163 ;  /* 0x0000000aa0a07c23 */ /* 0x000fe200080108a3 */
[----:B------:R-:W-:Y:S01]  /*4520*/  HSET2.LE.AND R15, R15, R66, PT ;  /* 0x000000420f0f7233 */ /* 0x000fe20003803000 */
[----:B------:R-:W-:Y:S01]  /*4530*/  FADD.FTZ R55, R56, R55 ;  /* 0x0000003738377221 */ /* 0x000fe20000010000 */
[----:B--2---:R-:W-:Y:S01]  /*4540*/  F2FP.F16.F32.PACK_AB R19, R39, R43 ;  /* 0x0000002b2713723e */ /* 0x004fe200000000ff */
[----:B------:R-:W-:Y:S01]  /*4550*/  FADD.FTZ R53, R54, R53 ;  /* 0x0000003536357221 */ /* 0x000fe20000010000 */
[----:B------:R-:W-:Y:S01]  /*4560*/  SHF.R.U32.HI R95, RZ, 0x10, R26 ;  /* 0x00000010ff5f7819 */ /* 0x000fe2000001161a */
[----:B------:R-:W1:Y:S01]  /*4570*/  MUFU.EX2 R42, R42 ;  /* 0x0000002a002a7308 */ /* 0x000e620000000800 */
[----:B------:R-:W-:Y:S01]  /*4580*/  LOP3.LUT R88, R88, R13, RZ, 0xc0, !PT ;  /* 0x0000000d58587212 */ /* 0x000fe200078ec0ff */
[----:B------:R-:W-:Y:S01]  /*4590*/  IMAD.WIDE.U32 R12, R12, -0x2daee0ad, RZ ;  /* 0xd2511f530c0c7825 */ /* 0x000fe200078e00ff */
[----:B------:R-:W-:-:S03]  /*45a0*/  PRMT R93, R0, 0x5410, R93 ;  /* 0x00005410005d7816 */ /* 0x000fc6000000005d */
[----:B------:R-:W-:Y:S01]  /*45b0*/  FADD.FTZ R55, R44, R55 ;  /* 0x000000372c377221 */ /* 0x000fe20000010000 */
[--C-:B------:R-:W-:Y:S01]  /*45c0*/  HSET2.LE.AND R94, R94, R66.reuse, PT ;  /* 0x000000425e5e7233 */ /* 0x100fe20003803000 */
[----:B------:R-:W-:Y:S01]  /*45d0*/  FADD.FTZ R53, R43, R53 ;  /* 0x000000352b357221 */ /* 0x000fe20000010000 */
[----:B------:R-:W-:Y:S01]  /*45e0*/  HSET2.LE.AND R92, R92, R66, PT ;  /* 0x000000425c5c7233 */ /* 0x000fe20003803000 */
[----:B------:R-:W-:Y:S01]  /*45f0*/  MUFU.EX2 R36, R36 ;  /* 0x0000002400247308 */ /* 0x000fe20000000800 */
[----:B------:R-:W-:Y:S01]  /*4600*/  F2FP.F16.F32.PACK_AB R0, R45, R52 ;  /* 0x000000342d00723e */ /* 0x000fe200000000ff */
[----:B------:R-:W-:Y:S01]  /*4610*/  FADD.FTZ R55, R37, R55 ;  /* 0x0000003725377221 */ /* 0x000fe20000010000 */
[----:B------:R-:W-:Y:S01]  /*4620*/  F2FP.F16.F32.PACK_AB R11, R47, R48 ;  /* 0x000000302f0b723e */ /* 0x000fe200000000ff */
[----:B------:R-:W-:Y:S01]  /*4630*/  FADD.FTZ R47, R48, R47 ;  /* 0x0000002f302f7221 */ /* 0x000fe20000010000 */
[----:B------:R-:W-:Y:S01]  /*4640*/  LOP3.LUT R91, R15, R19, RZ, 0xc0, !PT ;  /* 0x000000130f5b7212 */ /* 0x000fe200078ec0ff */
[----:B------:R-:W-:Y:S01]  /*4650*/  FADD.FTZ R53, R39, R53 ;  /* 0x0000003527357221 */ /* 0x000fe20000010000 */
[----:B------:R-:W-:Y:S01]  /*4660*/  SHF.R.U32.HI R15, RZ, 0x18, R26 ;  /* 0x00000018ff0f7819 */ /* 0x000fe2000001161a */
[----:B------:R-:W-:Y:S01]  /*4670*/  MUFU.EX2 R40, R40 ;  /* 0x0000002800287308 */ /* 0x000fe20000000800 */
[----:B------:R-:W-:Y:S01]  /*4680*/  LOP3.LUT R95, R95, 0xff, RZ, 0xc0, !PT ;  /* 0x000000ff5f5f7812 */ /* 0x000fe200078ec0ff */
[----:B------:R-:W-:Y:S01]  /*4690*/  FADD.FTZ R47, R52, R47 ;  /* 0x0000002f342f7221 */ /* 0x000fe20000010000 */
[----:B------:R-:W-:Y:S01]  /*46a0*/  LOP3.LUT R210, R175, UR17, R210, 0x96, !PT ;  /* 0x00000011afd27c12 */ /* 0x000fe2000f8e96d2 */
[C---:B---3--:R-:W-:Y:S01]  /*46b0*/  HMMA.16816.F32 R84, R88.reuse, R4, RZ ;  /* 0x000000045854723c */ /* 0x048fe200000018ff */
[----:B------:R-:W-:Y:S01]  /*46c0*/  LOP3.LUT R175, R35, UR17, R102, 0x96, !PT ;  /* 0x0000001123af7c12 */ /* 0x000fe2000f8e9666 */
[----:B------:R-:W-:Y:S01]  /*46d0*/  FFMA.FTZ R35, R46, UR10, -R157 ;  /* 0x0000000a2e237c23 */ /* 0x000fe2000801089d */
[----:B------:R-:W-:Y:S01]  /*46e0*/  LOP3.LUT R94, R94, R0, RZ, 0xc0, !PT ;  /* 0x000000005e5e7212 */ /* 0x000fe200078ec0ff */
[----:B------:R-:W-:Y:S01]  /*46f0*/  FFMA.FTZ R0, R41, UR10, -R163 ;  /* 0x0000000a29007c23 */ /* 0x000fe200080108a3 */
[----:B------:R-:W-:Y:S01]  /*4700*/  LOP3.LUT R92, R92, R11, RZ, 0xc0, !PT ;  /* 0x0000000b5c5c7212 */ /* 0x000fe200078ec0ff */
[--C-:B------:R-:W-:Y:S01]  /*4710*/  FFMA.FTZ R41, R8, UR10, -R157.reuse ;  /* 0x0000000a08297c23 */ /* 0x100fe2000801089d */
[----:B------:R-:W-:Y:S01]  /*4720*/  LOP3.LUT R11, R12, 0xffff, RZ, 0xc0, !PT ;  /* 0x0000ffff0c0b7812 */ /* 0x000fe200078ec0ff */
[----:B------:R-:W-:Y:S01]  /*4730*/  FFMA.FTZ R46, R10, UR10, -R157 ;  /* 0x0000000a0a2e7c23 */ /* 0x000fe2000801089d */
[----:B------:R-:W-:Y:S01]  /*4740*/  PRMT R95, R95, 0x5410, R15 ;  /* 0x000054105f5f7816 */ /* 0x000fe2000000000f */
[----:B------:R-:W2:Y:S01]  /*4750*/  MUFU.EX2 R35, R35 ;  /* 0x0000002300237308 */ /* 0x000ea20000000800 */
[----:B------:R-:W-:Y:S01]  /*4760*/  LOP3.LUT R18, R12, 0xff, RZ, 0xc0, !PT ;  /* 0x000000ff0c127812 */ /* 0x000fe200078ec0ff */
[----:B------:R-:W-:Y:S01]  /*4770*/  HMMA.16816.F32 R124, R88, R116, RZ ;  /* 0x00000074587c723c */ /* 0x000fe200000018ff */
[----:B------:R-:W-:Y:S01]  /*4780*/  SHF.R.U32.HI R11, RZ, 0x8, R11 ;  /* 0x00000008ff0b7819 */ /* 0x000fe2000001160b */
[----:B------:R-:W-:Y:S01]  /*4790*/  IMAD.WIDE.U32 R210, R210, -0x326172a9, RZ ;  /* 0xcd9e8d57d2d27825 */ /* 0x000fe200078e00ff */
[----:B------:R-:W-:-:S03]  /*47a0*/  LOP3.LUT R19, R13, UR22, R24, 0x96, !PT ;  /* 0x000000160d137c12 */ /* 0x000fc6000f8e9618 */
[----:B------:R-:W-:Y:S01]  /*47b0*/  FADD.FTZ R47, R45, R47 ;  /* 0x0000002f2d2f7221 */ /* 0x000fe20000010000 */
[--C-:B------:R-:W-:Y:S01]  /*47c0*/  HSET2.LE.AND R95, R95, R66.reuse, PT ;  /* 0x000000425f5f7233 */ /* 0x100fe20003803000 */
[----:B------:R-:W3:Y:S01]  /*47d0*/  MUFU.EX2 R41, R41 ;  /* 0x0000002900297308 */ /* 0x000ee20000000800 */
[----:B-----5:R-:W-:Y:S01]  /*47e0*/  F2FP.F16.F32.PACK_AB R14, R49, R50 ;  /* 0x00000032310e723e */ /* 0x020fe200000000ff */
[C---:B------:R-:W-:Y:S01]  /*47f0*/  HMMA.16816.F32 R108, R88.reuse, R68, RZ ;  /* 0x00000044586c723c */ /* 0x040fe200000018ff */
[----:B------:R-:W-:Y:S01]  /*4800*/  PRMT R18, R18, 0x5410, R11 ;  /* 0x0000541012127816 */ /* 0x000fe2000000000b */
[----:B------:R-:W-:Y:S01]  /*4810*/  LDSM.16.MT88.4 R24, [R177+0x6800] ;  /* 0x00680000b118783b */ /* 0x000fe20000004200 */
[----:B------:R-:W-:Y:S01]  /*4820*/  LOP3.LUT R11, R19, 0xffff, RZ, 0xc0, !PT ;  /* 0x0000ffff130b7812 */ /* 0x000fe200078ec0ff */
[----:B------:R-:W-:Y:S01]  /*4830*/  FADD.FTZ R47, R38, R47 ;  /* 0x0000002f262f7221 */ /* 0x000fe20000010000 */
[--C-:B------:R-:W-:Y:S01]  /*4840*/  SHF.R.U32.HI R60, RZ, 0x10, R12.reuse ;  /* 0x00000010ff3c7819 */ /* 0x100fe2000001160c */
[----:B------:R-:W5:Y:S01]  /*4850*/  MUFU.EX2 R46, R46 ;  /* 0x0000002e002e7308 */ /* 0x000f620000000800 */
[----:B------:R-:W-:Y:S01]  /*4860*/  SHF.R.U32.HI R9, RZ, 0x10, R19 ;  /* 0x00000010ff097819 */ /* 0x000fe20000011613 */
[C---:B----4-:R-:W-:Y:S01]  /*4870*/  HMMA.16816.F32 R76, R88.reuse, R80, RZ ;  /* 0x00000050584c723c */ /* 0x050fe200000018ff */
[----:B------:R-:W-:Y:S01]  /*4880*/  LOP3.LUT R95, R95, R14, RZ, 0xc0, !PT ;  /* 0x0000000e5f5f7212 */ /* 0x000fe200078ec0ff */
[----:B-1----:R-:W-:Y:S01]  /*4890*/  FADD.FTZ R55, R42, R55 ;  /* 0x000000372a377221 */ /* 0x002fe20000010000 */
[--C-:B------:R-:W-:Y:S01]  /*48a0*/  HSET2.LE.AND R93, R93, R66.reuse, PT ;  /* 0x000000425d5d7233 */ /* 0x100fe20003803000 */
[----:B--2---:R-:W-:Y:S01]  /*48b0*/  FADD.FTZ R53, R35, R53 ;  /* 0x0000003523357221 */ /* 0x004fe20000010000 */
[----:B------:R-:W-:Y:S01]  /*48c0*/  F2FP.F16.F32.PACK_AB R14, R57, R58 ;  /* 0x0000003a390e723e */ /* 0x000fe200000000ff */
        /* <DEDUP_REMOVED lines=11> */
[----:B------:R-:W-:Y:S01]  /*4980*/  LOP3.LUT R9, R9, 0xff, RZ, 0xc0, !PT ;  /* 0x000000ff09097812 */ /* 0x000fe200078ec0ff */
[----:B------:R-:W-:Y:S01]  /*4990*/  FADD.FTZ R57, R50, R57 ;  /* 0x0000003932397221 */ /* 0x000fe20000010000 */
[----:B------:R-:W-:Y:S01]  /*49a0*/  LOP3.LUT R93, R93, R14, RZ, 0xc0, !PT ;  /* 0x0000000e5d5d7212 */ /* 0x000fe200078ec0ff */
[----:B---3--:R-:W-:Y:S01]  /*49b0*/  FADD.FTZ R53, R41, R53 ;  /* 0x0000003529357221 */ /* 0x008fe20000010000 */
[----:B------:R-:W-:Y:S01]  /*49c0*/  PRMT R28, R28, 0x5410, R11 ;  /* 0x000054101c1c7816 */ /* 0x000fe2000000000b */
[----:B------:R-:W-:Y:S01]  /*49d0*/  HMMA.16816.F32 R100, R88, R82, RZ ;  /* 0x000000525864723c */ /* 0x000fe200000018ff */
[----:B------:R-:W-:Y:S01]  /*49e0*/  PRMT R60, R60, 0x5410, R8 ;  /* 0x000054103c3c7816 */ /* 0x000fe20000000008 */
[----:B------:R-:W-:Y:S01]  /*49f0*/  MUFU.EX2 R2, R2 ;  /* 0x0000000200027308 */ /* 0x000fe20000000800 */
[----:B------:R-:W-:Y:S01]  /*4a00*/  PRMT R19, R9, 0x5410, R19 ;  /* 0x0000541009137816 */ /* 0x000fe20000000013 */
[----:B------:R-:W-:Y:S01]  /*4a10*/  LDSM.16.MT88.4 R12, [R180+0x6800] ;  /* 0x00680000b40c783b */ /* 0x000fe20000004200 */
[----:B------:R-:W-:Y:S01]  /*4a20*/  LOP3.LUT R206, R217, UR18, R98, 0x96, !PT ;  /* 0x00000012d9ce7c12 */ /* 0x000fe2000f8e9662 */
[C---:B------:R-:W-:Y:S01]  /*4a30*/  HMMA.16816.F32 R128, R92.reuse, R116, RZ ;  /* 0x000000745c80723c */ /* 0x040fe200000018ff */
[--C-:B------:R-:W-:Y:S01]  /*4a40*/  HSET2.LE.AND R17, R28, R66.reuse, PT ;  /* 0x000000421c117233 */ /* 0x100fe20003803000 */
[----:B------:R-:W1:Y:S01]  /*4a50*/  LDSM.16.MT88.4 R8, [R178+0x6800] ;  /* 0x00680000b208783b */ /* 0x000e620000004200 */
[--C-:B------:R-:W-:Y:S01]  /*4a60*/  HSET2.LE.AND R60, R60, R66.reuse, PT ;  /* 0x000000423c3c7233 */ /* 0x100fe20003803000 */
[----:B------:R-:W2:Y:S01]  /*4a70*/  MUFU.EX2 R34, R34 ;  /* 0x0000002200227308 */ /* 0x000ea20000000800 */
[----:B------:R-:W-:Y:S01]  /*4a80*/  HSET2.LE.AND R61, R19, R66, PT ;  /* 0x00000042133d7233 */ /* 0x000fe20003803000 */
[----:B------:R-:W-:Y:S01]  /*4a90*/  HMMA.16816.F32 R96, R92, R4, RZ ;  /* 0x000000045c60723c */ /* 0x000fe200000018ff */
[----:B------:R-:W-:Y:S01]  /*4aa0*/  F2FP.F16.F32.PACK_AB R16, R36, R42 ;  /* 0x0000002a2410723e */ /* 0x000fe200000000ff */
[----:B------:R-:W-:Y:S01]  /*4ab0*/  IMAD.WIDE.U32 R206, R206, -0x2daee0ad, RZ ;  /* 0xd2511f53cece7825 */ /* 0x000fe200078e00ff */
[----:B-----5:R-:W-:-:S03]  /*4ac0*/  F2FP.F16.F32.PACK_AB R19, R46, R40 ;  /* 0x000000282e13723e */ /* 0x020fc600000000ff */
[----:B------:R-:W-:Y:S01]  /*4ad0*/  FADD.FTZ R57, R49, R57 ;  /* 0x0000003931397221 */ /* 0x000fe20000010000 */
[----:B------:R-:W-:Y:S01]  /*4ae0*/  LOP3.LUT R64, R219, UR22, R64, 0x96, !PT ;  /* 0x00000016db407c12 */ /* 0x000fe2000f8e9640 */
[C---:B------:R-:W-:Y:S01]  /*4af0*/  HMMA.16816.F32 R112, R92.reuse, R68, RZ ;  /* 0x000000445c70723c */ /* 0x040fe200000018ff */
[----:B------:R-:W-:Y:S01]  /*4b00*/  F2FP.F16.F32.PACK_AB R4, R41, R35 ;  /* 0x000000232904723e */ /* 0x000fe200000000ff */
[----:B------:R-:W-:Y:S01]  /*4b10*/  MUFU.EX2 R150, R150 ;  /* 0x0000009600967308 */ /* 0x000fe20000000800 */
[--C-:B------:R-:W-:Y:S01]  /*4b20*/  SHF.R.U32.HI R63, RZ, 0x10, R218.reuse ;  /* 0x00000010ff3f7819 */ /* 0x100fe200000116da */
[----:B------:R-:W-:Y:S01]  /*4b30*/  FFMA.FTZ R146, R146, UR10, -R145 ;  /* 0x0000000a92927c23 */ /* 0x000fe20008010891 */
[----:B------:R-:W-:Y:S01]  /*4b40*/  LOP3.LUT R16, R17, R16, RZ, 0xc0, !PT ;  /* 0x0000001011107212 */ /* 0x000fe200078ec0ff */
[C---:B------:R-:W-:Y:S01]  /*4b50*/  HMMA.16816.F32 R72, R92.reuse, R80, RZ ;  /* 0x000000505c48723c */ /* 0x040fe200000018ff */
[----:B------:R-:W-:Y:S01]  /*4b60*/  LOP3.LUT R19, R60, R19, RZ, 0xc0, !PT ;  /* 0x000000133c137212 */ /* 0x000fe200078ec0ff */
[----:B------:R-:W-:Y:S01]  /*4b70*/  FFMA.FTZ R155, R155, UR10, -R157 ;  /* 0x0000000a9b9b7c23 */ /* 0x000fe2000801089d */
[----:B------:R-:W-:Y:S01]  /*4b80*/  LOP3.LUT R17, R61, R4, RZ, 0xc0, !PT ;  /* 0x000000043d117212 */ /* 0x000fe200078ec0ff */
[----:B------:R3:W4:Y:S01]  /*4b90*/  MUFU.EX2 R60, R62 ;  /* 0x0000003e003c7308 */ /* 0x0007220000000800 */
[----:B------:R-:W-:Y:S01]  /*4ba0*/  FFMA.FTZ R61, R168, UR10, -R145 ;  /* 0x0000000aa83d7c23 */ /* 0x000fe20008010891 */
[C---:B------:R-:W-:Y:S01]  /*4bb0*/  HMMA.16816.F32 R116, R92.reuse, R118, RZ ;  /* 0x000000765c74723c */ /* 0x040fe200000018ff */
[----:B------:R-:W-:Y:S01]  /*4bc0*/  LOP3.LUT R63, R63, 0xff, RZ, 0xc0, !PT ;  /* 0x000000ff3f3f7812 */ /* 0x000fe200078ec0ff */
[----:B--2---:R-:W-:Y:S01]  /*4bd0*/  FADD.FTZ R47, R34, R47 ;  /* 0x0000002f222f7221 */ /* 0x004fe20000010000 */
[----:B------:R-:W-:Y:S01]  /*4be0*/  SHF.R.U32.HI R5, RZ, 0x18, R218 ;  /* 0x00000018ff057819 */ /* 0x000fe200000116da */
[----:B------:R-:W-:Y:S01]  /*4bf0*/  FFMA.FTZ R153, R153, UR10, -R157 ;  /* 0x0000000a99997c23 */ /* 0x000fe2000801089d */
[--C-:B------:R-:W-:Y:S01]  /*4c00*/  HSET2.LE.AND R18, R18, R66.reuse, PT ;  /* 0x0000004212127233 */ /* 0x100fe20003803000 */
[C---:B------:R-:W-:Y:S01]  /*4c10*/  HMMA.16816.F32 R68, R92.reuse, R70, RZ ;  /* 0x000000465c44723c */ /* 0x040fe200000018ff */
[----:B------:R-:W-:Y:S01]  /*4c20*/  F2FP.F16.F32.PACK_AB R29, R0, R33 ;  /* 0x00000021001d723e */ /* 0x000fe200000000ff */
[----:B------:R-:W-:Y:S01]  /*4c30*/  MUFU.EX2 R61, R61 ;  /* 0x0000003d003d7308 */ /* 0x000fe20000000800 */
[----:B------:R-:W-:Y:S01]  /*4c40*/  LOP3.LUT R65, R218, 0xffff, RZ, 0xc0, !PT ;  /* 0x0000ffffda417812 */ /* 0x000fe200078ec0ff */
[----:B------:R-:W-:Y:S01]  /*4c50*/  FADD.FTZ R47, R32, R47 ;  /* 0x0000002f202f7221 */ /* 0x000fe20000010000 */
[----:B------:R-:W-:Y:S01]  /*4c60*/  LOP3.LUT R4, R64, 0xff, RZ, 0xc0, !PT ;  /* 0x000000ff40047812 */ /* 0x000fe200078ec0ff */
[----:B------:R-:W-:Y:S01]  /*4c70*/  HMMA.16816.F32 R80, R92, R82, RZ ;  /* 0x000000525c50723c */ /* 0x000fe200000018ff */
[----:B------:R-:W-:Y:S01]  /*4c80*/  PRMT R5, R63, 0x5410, R5 ;  /* 0x000054103f057816 */ /* 0x000fe20000000005 */
[----:B------:R-:W-:Y:S01]  /*4c90*/  FADD.FTZ R55, R33, R55 ;  /* 0x0000003721377221 */ /* 0x000fe20000010000 */
[----:B---3--:R-:W-:Y:S01]  /*4ca0*/  FFMA.FTZ R62, R141, UR10, -R145 ;  /* 0x0000000a8d3e7c23 */ /* 0x008fe20008010891 */
[----:B------:R2:W-:Y:S01]  /*4cb0*/  MUFU.EX2 R63, R171 ;  /* 0x000000ab003f7308 */ /* 0x0005e20000000800 */
[----:B------:R-:W-:Y:S01]  /*4cc0*/  LOP3.LUT R18, R18, R29, RZ, 0xc0, !PT ;  /* 0x0000001d12127212 */ /* 0x000fe200078ec0ff */
[-C--:B------:R-:W-:Y:S01]  /*4cd0*/  HMMA.16816.F32 R88, R88, R6.reuse, RZ ;  /* 0x000000065858723c */ /* 0x080fe200000018ff */
[----:B------:R-:W-:Y:S01]  /*4ce0*/  SHF.R.U32.HI R65, RZ, 0x8, R65 ;  /* 0x00000008ff417819 */ /* 0x000fe20000011641 */
[----:B------:R-:W3:Y:S01]  /*4cf0*/  LDSM.16.MT88.4 R28, [R176+0x6800] ;  /* 0x00680000b01c783b */ /* 0x000ee20000004200 */
[----:B------:R-:W-:Y:S01]  /*4d00*/  F2FP.F16.F32.PACK_AB R67, R2, R32 ;  /* 0x000000200243723e */ /* 0x000fe200000000ff */
[----:B----4-:R-:W-:Y:S01]  /*4d10*/  FADD.FTZ R57, R60, R57 ;  /* 0x000000393c397221 */ /* 0x010fe20000010000 */
[----:B------:R-:W-:Y:S01]  /*4d20*/  HSET2.LE.AND R5, R5, R66, PT ;  /* 0x0000004205057233 */ /* 0x000fe20003803000 */
[----:B------:R-:W-:Y:S01]  /*4d30*/  HMMA.16816.F32 R92, R92, R6, RZ ;  /* 0x000000065c5c723c */ /* 0x000fe200000018ff */
[----:B------:R-:W4:Y:S01]  /*4d40*/  MUFU.EX2 R62, R62 ;  /* 0x0000003e003e7308 */ /* 0x000f220000000800 */
[----:B------:R-:W-:Y:S01]  /*4d50*/  F2FP.F16.F32.PACK_AB R141, R34, R38 ;  /* 0x00000026228d723e */ /* 0x000fe200000000ff */
[----:B------:R-:W-:Y:S01]  /*4d60*/  FADD.FTZ R53, R40, R53 ;  /* 0x0000003528357221 */ /* 0x000fe20000010000 */
[----:B------:R-:W-:Y:S01]  /*4d70*/  LOP3.LUT R174, R207, UR15, R174, 0x96, !PT ;  /* 0x0000000fcfae7c12 */ /* 0x000fe2000f8e96ae */
[----:B------:R-:W-:Y:S01]  /*4d80*/  FADD.FTZ R47, R2, R47 ;  /* 0x0000002f022f7221 */ /* 0x000fe20000010000 */
[C---:B-1----:R-:W-:Y:S01]  /*4d90*/  HMMA.16816.F32 R108, R16.reuse, R8, R108 ;  /* 0x00000008106c723c */ /* 0x042fe2000000186c */
[----:B------:R-:W-:Y:S01]  /*4da0*/  LOP3.LUT R7, R64, 0xffff, RZ, 0xc0, !PT ;  /* 0x0000ffff40077812 */ /* 0x000fe200078ec0ff */
[----:B------:R-:W-:Y:S01]  /*4db0*/  FADD.FTZ R55, R0, R55 ;  /* 0x0000003700377221 */ /* 0x000fe20000010000 */
[----:B------:R-:W-:Y:S01]  /*4dc0*/  LOP3.LUT R6, R218, 0xff, RZ, 0xc0, !PT ;  /* 0x000000ffda067812 */ /* 0x000fe200078ec0ff */
[----:B------:R-:W1:Y:S01]  /*4dd0*/  MUFU.EX2 R51, R51 ;  /* 0x0000003300337308 */ /* 0x000e620000000800 */
[----:B------:R-:W-:Y:S01]  /*4de0*/  SHF.R.U32.HI R7, RZ, 0x8, R7 ;  /* 0x00000008ff077819 */ /* 0x000fe20000011607 */
[----:B------:R-:W-:Y:S01]  /*4df0*/  HMMA.16816.F32 R124, R16, R12, R124 ;  /* 0x0000000c107c723c */ /* 0x000fe2000000187c */
[----:B------:R-:W-:Y:S01]  /*4e00*/  PRMT R6, R6, 0x5410, R65 ;  /* 0x0000541006067816 */ /* 0x000fe20000000041 */
[----:B------:R-:W-:Y:S01]  /*4e10*/  FADD.FTZ R53, R46, R53 ;  /* 0x000000352e357221 */ /* 0x000fe20000010000 */
[----:B------:R-:W-:-:S02]  /*4e20*/  PRMT R4, R4, 0x5410, R7 ;  /* 0x0000541004047816 */ /* 0x000fc40000000007 */
[--C-:B------:R-:W-:Y:S01]  /*4e30*/  SHF.R.U32.HI R7, RZ, 0x10, R64.reuse ;  /* 0x00000010ff077819 */ /* 0x100fe20000011640 */
[C---:B------:R-:W-:Y:S01]  /*4e40*/  HMMA.16816.F32 R76, R16.reuse, R24, R76 ;  /* 0x00000018104c723c */ /* 0x040fe2000000184c */
[----:B------:R-:W-:Y:S01]  /*4e50*/  SHF.R.U32.HI R65, RZ, 0x18, R64 ;  /* 0x00000018ff417819 */ /* 0x000fe20000011640 */
[--C-:B------:R-:W-:Y:S01]  /*4e60*/  FFMA.FTZ R64, R170, UR10, -R148.reuse ;  /* 0x0000000aaa407c23 */ /* 0x100fe20008010894 */
[----:B------:R-:W-:Y:S01]  /*4e70*/  LOP3.LUT R7, R7, 0xff, RZ, 0xc0, !PT ;  /* 0x000000ff07077812 */ /* 0x000fe200078ec0ff */
[----:B--2---:R-:W-:Y:S01]  /*4e80*/  IMAD.WIDE.U32 R170, R173, -0x326172a9, RZ ;  /* 0xcd9e8d57adaa7825 */ /* 0x004fe200078e00ff */
[--C-:B------:R-:W-:Y:S01]  /*4e90*/  HSET2.LE.AND R6, R6, R66.reuse, PT ;  /* 0x0000004206067233 */ /* 0x100fe20003803000 */
[C---:B------:R-:W-:Y:S01]  /*4ea0*/  HMMA.16816.F32 R120, R16.reuse, R14, R120 ;  /* 0x0000000e1078723c */ /* 0x040fe20000001878 */
[----:B------:R-:W-:Y:S01]  /*4eb0*/  PRMT R7, R7, 0x5410, R65 ;  /* 0x0000541007077816 */ /* 0x000fe20000000041 */
[----:B------:R-:W-:Y:S01]  /*4ec0*/  FFMA.FTZ R65, R169, UR10, -R148 ;  /* 0x0000000aa9417c23 */ /* 0x000fe20008010894 */
[----:B----4-:R-:W-:Y:S01]  /*4ed0*/  F2FP.F16.F32.PACK_AB R168, R62, R60 ;  /* 0x0000003c3ea8723e */ /* 0x010fe200000000ff */
[----:B------:R-:W-:Y:S01]  /*4ee0*/  MUFU.EX2 R64, R64 ;  /* 0x0000004000407308 */ /* 0x000fe20000000800 */
[----:B------:R-:W-:Y:S01]  /*4ef0*/  LOP3.LUT R6, R6, R67, RZ, 0xc0, !PT ;  /* 0x0000004306067212 */ /* 0x000fe200078ec0ff */
[C---:B------:R-:W-:Y:S01]  /*4f00*/  HMMA.16816.F32 R104, R16.reuse, R10, R104 ;  /* 0x0000000a1068723c */ /* 0x040fe20000001868 */
[--C-:B------:R-:W-:Y:S01]  /*4f10*/  HSET2.LE.AND R67, R7, R66.reuse, PT ;  /* 0x0000004207437233 */ /* 0x100fe20003803000 */
[----:B------:R-:W-:Y:S01]  /*4f20*/  FADD.FTZ R57, R62, R57 ;  /* 0x000000393e397221 */ /* 0x000fe20000010000 */
[----:B------:R-:W-:Y:S01]  /*4f30*/  F2FP.F16.F32.PACK_AB R7, R63, R61 ;  /* 0x0000003d3f07723e */ /* 0x000fe200000000ff */
[----:B-1----:R-:W-:Y:S01]  /*4f40*/  FADD.FTZ R47, R51, R47 ;  /* 0x0000002f332f7221 */ /* 0x002fe20000010000 */
[----:B------:R-:W-:Y:S01]  /*4f50*/  HSET2.LE.AND R4, R4, R66, PT ;  /* 0x0000004204047233 */ /* 0x000fe20003803000 */
[C---:B---3--:R-:W-:Y:S01]  /*4f60*/  HMMA.16816.F32 R84, R16.reuse, R28, R84 ;  /* 0x0000001c1054723c */ /* 0x048fe20000001854 */
[----:B------:R-:W-:Y:S01]  /*4f70*/  LOP3.LUT R7, R5, R7, RZ, 0xc0, !PT ;  /* 0x0000000705077212 */ /* 0x000fe200078ec0ff */
[----:B------:R-:W-:Y:S01]  /*4f80*/  MUFU.EX2 R65, R65 ;  /* 0x0000004100417308 */ /* 0x000fe20000000800 */
[----:B------:R-:W-:Y:S01]  /*4f90*/  LOP3.LUT R5, R67, R168, RZ, 0xc0, !PT ;  /* 0x000000a843057212 */ /* 0x000fe200078ec0ff */
[----:B------:R-:W-:Y:S01]  /*4fa0*/  IMAD.WIDE.U32 R168, R175, -0x326172a9, RZ ;  /* 0xcd9e8d57afa87825 */ /* 0x000fe200078e00ff */
[----:B------:R-:W-:Y:S01]  /*4fb0*/  LOP3.LUT R4, R4, R141, RZ, 0xc0, !PT ;  /* 0x0000008d04047212 */ /* 0x000fe200078ec0ff */
[----:B------:R-:W-:Y:S01]  /*4fc0*/  HMMA.16816.F32 R100, R16, R26, R100 ;  /* 0x0000001a1064723c */ /* 0x000fe20000001864 */
[----:B------:R-:W-:Y:S01]  /*4fd0*/  LOP3.LUT R216, R211, UR16, R216, 0x96, !PT ;  /* 0x00000010d3d87c12 */ /* 0x000fe2000f8e96d8 */
[----:B------:R-:W-:Y:S01]  /*4fe0*/  IMAD.WIDE.U32 R174, R174, -0x326172a9, RZ ;  /* 0xcd9e8d57aeae7825 */ /* 0x000fe200078e00ff */
[----:B------:R-:W-:-:S03]  /*4ff0*/  LOP3.LUT R212, R169, UR16, R212, 0x96, !PT ;  /* 0x00000010a9d47c12 */ /* 0x000fc6000f8e96d4 */
[--C-:B------:R-:W-:Y:S01]  /*5000*/  FFMA.FTZ R141, R149, UR10, -R163.reuse ;  /* 0x0000000a958d7c23 */ /* 0x100fe200080108a3 */
[----:B------:R-:W-:Y:S01]  /*5010*/  LOP3.LUT R168, R171, UR14, R168, 0x96, !PT ;  /* 0x0000000eaba87c12 */ /* 0x000fe2000f8e96a8 */
[----:B------:R-:W-:Y:S01]  /*5020*/  HMMA.16816.F32 R112, R4, R8, R112 ;  /* 0x000000080470723c */ /* 0x000fe20000001870 */
[----:B------:R-:W-:Y:S01]  /*5030*/  IMAD.WIDE.U32 R216, R216, -0x2daee0ad, RZ ;  /* 0xd2511f53d8d87825 */ /* 0x000fe200078e00ff */
[----:B------:R-:W-:Y:S01]  /*5040*/  LOP3.LUT R205, R175, UR14, R210, 0x96, !PT ;  /* 0x0000000eafcd7c12 */ /* 0x000fe2000f8e96d2 */
[----:B------:R1:W2:Y:S02]  /*5050*/  MUFU.EX2 R67, R151 ;  /* 0x0000009700437308 */ /* 0x0002a40000000800 */
[----:B------:R-:W-:Y:S01]  /*5060*/  FFMA.FTZ R149, R23, UR10, -R163 ;  /* 0x0000000a17957c23 */ /* 0x000fe200080108a3 */
[----:B------:R-:W-:Y:S01]  /*5070*/  IMAD.WIDE.U32 R212, R212, -0x2daee0ad, RZ ;  /* 0xd2511f53d4d47825 */ /* 0x000fe200078e00ff */
[----:B------:R-:W-:Y:S01]  /*5080*/  HMMA.16816.F32 R88, R16, R30, R88 ;  /* 0x0000001e1058723c */ /* 0x000fe20000001858 */
[----:B------:R-:W-:-:S02]  /*5090*/  LOP3.LUT R210, R217, UR13, R206, 0x96, !PT ;  /* 0x0000000dd9d27c12 */ /* 0x000fc4000f8e96ce */
[----:B------:R-:W-:Y:S01]  /*50a0*/  FADD.FTZ R57, R61, R57 ;  /* 0x000000393d397221 */ /* 0x000fe20000010000 */
[----:B------:R-:W-:Y:S01]  /*50b0*/  IMAD.WIDE.U32 R168, R168, -0x2daee0ad, RZ ;  /* 0xd2511f53a8a87825 */ /* 0x000fe200078e00ff */
[----:B------:R-:W-:Y:S01]  /*50c0*/  LOP3.LUT R207, R213, UR13, R204, 0x96, !PT ;  /* 0x0000000dd5cf7c12 */ /* 0x000fe2000f8e96cc */
[----:B------:R-:W3:Y:S01]  /*50d0*/  MUFU.EX2 R141, R141 ;  /* 0x0000008d008d7308 */ /* 0x000ee20000000800 */
[----:B------:R-:W-:Y:S01]  /*50e0*/  HMMA.16816.F32 R128, R4, R12, R128 ;  /* 0x0000000c0480723c */ /* 0x000fe20000001880 */
[----:B------:R-:W-:Y:S01]  /*50f0*/  IMAD.WIDE.U32 R204, R205, -0x2daee0ad, RZ ;  /* 0xd2511f53cdcc7825 */ /* 0x000fe200078e00ff */
[----:B------:R-:W-:-:S03]  /*5100*/  LOP3.LUT R8, R169, UR5, R212, 0x96, !PT ;  /* 0x00000005a9087c12 */ /* 0x000fc6000f8e96d4 */
[----:B------:R-:W-:Y:S01]  /*5110*/  FADD.FTZ R57, R63, R57 ;  /* 0x000000393f397221 */ /* 0x000fe20000010000 */
[----:B------:R-:W-:Y:S01]  /*5120*/  FADD.FTZ R47, R59, R47 ;  /* 0x0000002f3b2f7221 */ /* 0x000fe20000010000 */
[----:B------:R-:W-:Y:S01]  /*5130*/  IMAD.WIDE.U32 R206, R207, -0x326172a9, RZ ;  /* 0xcd9e8d57cfce7825 */ /* 0x000fe200078e00ff */
[----:B------:R-:W-:Y:S01]  /*5140*/  LOP3.LUT R169, R205, UR5, R216, 0x96, !PT ;  /* 0x00000005cda97c12 */ /* 0x000fe2000f8e96d8 */
[C---:B------:R-:W-:Y:S02]  /*5150*/  HMMA.16816.F32 R72, R4.reuse, R24, R72 ;  /* 0x000000180448723c */ /* 0x040fe40000001848 */
[----:B-1----:R-:W-:Y:S01]  /*5160*/  FFMA.FTZ R151, R20, UR10, -R157 ;  /* 0x0000000a14977c23 */ /* 0x002fe2000801089d */
[----:B------:R-:W-:Y:S01]  /*5170*/  IMAD.WIDE.U32 R16, R8, -0x326172a9, RZ ;  /* 0xcd9e8d5708107825 */ /* 0x000fe200078e00ff */
[----:B------:R-:W1:Y:S01]  /*5180*/  MUFU.EX2 R144, R144 ;  /* 0x0000009000907308 */ /* 0x000e620000000800 */
[----:B------:R-:W-:Y:S02]  /*5190*/  LOP3.LUT R170, R207, UR12, R170, 0x96, !PT ;  /* 0x0000000ccfaa7c12 */ /* 0x000fe4000f8e96aa */
[----:B--2---:R-:W-:Y:S01]  /*51a0*/  FADD.FTZ R55, R67, R55 ;  /* 0x0000003743377221 */ /* 0x004fe20000010000 */
[----:B------:R-:W-:Y:S01]  /*51b0*/  IMAD.WIDE.U32 R210, R210, -0x326172a9, RZ ;  /* 0xcd9e8d57d2d27825 */ /* 0x000fe200078e00ff */
[C---:B------:R-:W-:Y:S01]  /*51c0*/  LOP3.LUT R8, R16.reuse, 0xffff, RZ, 0xc0, !PT ;  /* 0x0000ffff10087812 */ /* 0x040fe200078ec0ff */
[C---:B------:R-:W-:Y:S01]  /*51d0*/  HMMA.16816.F32 R96, R4.reuse, R28, R96 ;  /* 0x0000001c0460723c */ /* 0x040fe20000001860 */
[----:B------:R-:W-:Y:S01]  /*51e0*/  LOP3.LUT R171, R16, 0xff, RZ, 0xc0, !PT ;  /* 0x000000ff10ab7812 */ /* 0x000fe200078ec0ff */
[----:B------:R-:W-:Y:S01]  /*51f0*/  IMAD.WIDE.U32 R212, R169, -0x326172a9, RZ ;  /* 0xcd9e8d57a9d47825 */ /* 0x000fe200078e00ff */
[----:B------:R-:W-:Y:S01]  /*5200*/  SHF.R.U32.HI R12, RZ, 0x8, R8 ;  /* 0x00000008ff0c7819 */ /* 0x000fe20000011608 */
[----:B------:R2:W4:Y:S01]  /*5210*/  MUFU.EX2 R29, R22 ;  /* 0x00000016001d7308 */ /* 0x0005220000000800 */
[----:B------:R-:W-:Y:S01]  /*5220*/  LOP3.LUT R8, R17, UR21, R206, 0x96, !PT ;  /* 0x0000001511087c12 */ /* 0x000fe2000f8e96ce */
[C---:B------:R-:W-:Y:S01]  /*5230*/  HMMA.16816.F32 R116, R4.reuse, R14, R116 ;  /* 0x0000000e0474723c */ /* 0x040fe20000001874 */
[----:B------:R-:W-:Y:S01]  /*5240*/  PRMT R171, R171, 0x5410, R12 ;  /* 0x00005410abab7816 */ /* 0x000fe2000000000c */
[----:B------:R-:W-:Y:S01]  /*5250*/  FFMA.FTZ R28, R21, UR10, -R157 ;  /* 0x0000000a151c7c23 */ /* 0x000fe2000801089d */
[C---:B------:R-:W-:Y:S01]  /*5260*/  LOP3.LUT R12, R8.reuse, 0xffff, RZ, 0xc0, !PT ;  /* 0x0000ffff080c7812 */ /* 0x040fe200078ec0ff */
[----:B---3--:R-:W-:Y:S01]  /*5270*/  FADD.FTZ R55, R141, R55 ;  /* 0x000000378d377221 */ /* 0x008fe20000010000 */
[----:B------:R-:W-:Y:S01]  /*5280*/  LOP3.LUT R24, R8, 0xff, RZ, 0xc0, !PT ;  /* 0x000000ff08187812 */ /* 0x000fe200078ec0ff */
[C---:B------:R-:W-:Y:S01]  /*5290*/  HMMA.16816.F32 R68, R4.reuse, R10, R68 ;  /* 0x0000000a0444723c */ /* 0x040fe20000001844 */
[----:B------:R-:W-:Y:S01]  /*52a0*/  SHF.R.U32.HI R25, RZ, 0x10, R8 ;  /* 0x00000010ff197819 */ /* 0x000fe20000011608 */
[----:B------:R-:W-:Y:S01]  /*52b0*/  MUFU.EX2 R151, R151 ;  /* 0x0000009700977308 */ /* 0x000fe20000000800 */
[----:B------:R-:W-:Y:S01]  /*52c0*/  SHF.R.U32.HI R12, RZ, 0x8, R12 ;  /* 0x00000008ff0c7819 */ /* 0x000fe2000001160c */
[----:B------:R-:W-:Y:S01]  /*52d0*/  FADD.FTZ R47, R64, R47 ;  /* 0x0000002f402f7221 */ /* 0x000fe20000010000 */
[----:B------:R-:W-:Y:S01]  /*52e0*/  SHF.R.U32.HI R8, RZ, 0x18, R8 ;  /* 0x00000018ff087819 */ /* 0x000fe20000011608 */
[C---:B------:R-:W-:Y:S01]  /*52f0*/  HMMA.16816.F32 R80, R4.reuse, R26, R80 ;  /* 0x0000001a0450723c */ /* 0x040fe20000001850 */
[----:B------:R-:W-:Y:S01]  /*5300*/  LOP3.LUT R25, R25, 0xff, RZ, 0xc0, !PT ;  /* 0x000000ff19197812 */ /* 0x000fe200078ec0ff */
[----:B-1----:R-:W-:Y:S01]  /*5310*/  FADD.FTZ R55, R144, R55 ;  /* 0x0000003790377221 */ /* 0x002fe20000010000 */
[----:B------:R-:W-:Y:S01]  /*5320*/  PRMT R24, R24, 0x5410, R12 ;  /* 0x0000541018187816 */ /* 0x000fe2000000000c */
[----:B--2---:R-:W-:Y:S01]  /*5330*/  LDSM.16.MT88.4 R20, [R180+0x7000] ;  /* 0x00700000b414783b */ /* 0x004fe20000004200 */
[----:B------:R-:W-:Y:S01]  /*5340*/  SHF.R.U32.HI R9, RZ, 0x10, R16 ;  /* 0x00000010ff097819 */ /* 0x000fe20000011610 */
[----:B------:R-:W-:Y:S01]  /*5350*/  HMMA.16816.F32 R92, R4, R30, R92 ;  /* 0x0000001e045c723c */ /* 0x000fe2000000185c */
[----:B------:R-:W-:Y:S01]  /*5360*/  PRMT R25, R25, 0x5410, R8 ;  /* 0x0000541019197816 */ /* 0x000fe20000000008 */
[----:B------:R-:W-:Y:S01]  /*5370*/  LDSM.16.MT88.4 R12, [R177+0x7000] ;  /* 0x00700000b10c783b */ /* 0x000fe20000004200 */
[----:B------:R-:W-:Y:S01]  /*5380*/  SHF.R.U32.HI R173, RZ, 0x18, R16 ;  /* 0x00000018ffad7819 */ /* 0x000fe20000011610 */
[----:B------:R-:W1:Y:S01]  /*5390*/  MUFU.EX2 R149, R149 ;  /* 0x0000009500957308 */ /* 0x000e620000000800 */
[----:B------:R-:W-:Y:S01]  /*53a0*/  LOP3.LUT R9, R9, 0xff, RZ, 0xc0, !PT ;  /* 0x000000ff09097812 */ /* 0x000fe200078ec0ff */
[----:B------:R-:W2:Y:S01]  /*53b0*/  LDSM.16.MT88.4 R16, [R178+0x7000] ;  /* 0x00700000b210783b */ /* 0x000ea20000004200 */
[----:B------:R-:W-:Y:S01]  /*53c0*/  LOP3.LUT R4, R213, UR21, R210, 0x96, !PT ;  /* 0x00000015d5047c12 */ /* 0x000fe2000f8e96d2 */
[--C-:B------:R-:W-:Y:S01]  /*53d0*/  FFMA.FTZ R31, R167, UR10, -R145.reuse ;  /* 0x0000000aa71f7c23 */ /* 0x100fe20008010891 */
[----:B------:R-:W-:Y:S01]  /*53e0*/  HSET2.LE.AND R24, R24, R66, PT ;  /* 0x0000004218187233 */ /* 0x000fe20003803000 */
[----:B------:R-:W-:Y:S01]  /*53f0*/  FFMA.FTZ R30, R165, UR10, -R145 ;  /* 0x0000000aa51e7c23 */ /* 0x000fe20008010891 */
[----:B------:R-:W-:Y:S01]  /*5400*/  F2FP.F16.F32.PACK_AB R8, R141, R67 ;  /* 0x000000438d08723e */ /* 0x000fe200000000ff */
[----:B------:R-:W3:Y:S01]  /*5410*/  MUFU.EX2 R28, R28 ;  /* 0x0000001c001c7308 */ /* 0x000ee20000000800 */
[--C-:B------:R-:W-:Y:S01]  /*5420*/  SHF.R.U32.HI R7, RZ, 0x10, R212.reuse ;  /* 0x00000010ff077819 */ /* 0x100fe200000116d4 */
[----:B------:R-:W-:Y:S01]  /*5430*/  FFMA.FTZ R210, R152, UR10, -R157 ;  /* 0x0000000a98d27c23 */ /* 0x000fe2000801089d */
[----:B------:R-:W-:Y:S01]  /*5440*/  LOP3.LUT R167, R4, 0xffff, RZ, 0xc0, !PT ;  /* 0x0000ffff04a77812 */ /* 0x000fe200078ec0ff */
[----:B----4-:R-:W-:Y:S01]  /*5450*/  FADD.FTZ R53, R29, R53 ;  /* 0x000000351d357221 */ /* 0x010fe20000010000 */
[----:B------:R-:W-:Y:S01]  /*5460*/  PRMT R173, R9, 0x5410, R173 ;  /* 0x0000541009ad7816 */ /* 0x000fe200000000ad */
[----:B------:R-:W-:Y:S01]  /*5470*/  FADD.FTZ R47, R65, R47 ;  /* 0x0000002f412f7221 */ /* 0x000fe20000010000 */
[----:B------:R-:W-:Y:S01]  /*5480*/  LOP3.LUT R24, R24, R8, RZ, 0xc0, !PT ;  /* 0x0000000818187212 */ /* 0x000fe200078ec0ff */
[----:B------:R-:W-:Y:S01]  /*5490*/  MUFU.EX2 R31, R31 ;  /* 0x0000001f001f7308 */ /* 0x000fe20000000800 */
[----:B------:R-:W4:Y:S01]  /*54a0*/  LDSM.16.MT88.4 R8, [R176+0x7000] ;  /* 0x00700000b008783b */ /* 0x000f220000004200 */
[----:B------:R-:W-:Y:S01]  /*54b0*/  SHF.R.U32.HI R5, RZ, 0x18, R212 ;  /* 0x00000018ff057819 */ /* 0x000fe200000116d4 */
[----:B-1----:R-:W-:Y:S01]  /*54c0*/  FADD.FTZ R55, R149, R55 ;  /* 0x0000003795377221 */ /* 0x002fe20000010000 */
[----:B------:R-:W-:Y:S01]  /*54d0*/  LOP3.LUT R7, R7, 0xff, RZ, 0xc0, !PT ;  /* 0x000000ff07077812 */ /* 0x000fe200078ec0ff */
[----:B------:R-:W-:Y:S01]  /*54e0*/  FADD.FTZ R47, R156, R47 ;  /* 0x0000002f9c2f7221 */ /* 0x000fe20000010000 */
[----:B------:R-:W-:-:S02]  /*54f0*/  LOP3.LUT R165, R4, 0xff, RZ, 0xc0, !PT ;  /* 0x000000ff04a57812 */ /* 0x000fc400078ec0ff */
[----:B------:R-:W-:Y:S01]  /*5500*/  SHF.R.U32.HI R167, RZ, 0x8, R167 ;  /* 0x00000008ffa77819 */ /* 0x000fe200000116a7 */
[----:B------:R-:W1:Y:S01]  /*5510*/  MUFU.EX2 R158, R158 ;  /* 0x0000009e009e7308 */ /* 0x000e620000000800 */
[----:B------:R-:W-:Y:S01]  /*5520*/  PRMT R5, R7, 0x5410, R5 ;  /* 0x0000541007057816 */ /* 0x000fe20000000005 */
[----:B---3--:R-:W-:Y:S01]  /*5530*/  FADD.FTZ R53, R28, R53 ;  /* 0x000000351c357221 */ /* 0x008fe20000010000 */
[----:B------:R-:W-:Y:S01]  /*5540*/  LOP3.LUT R169, R212, 0xffff, RZ, 0xc0, !PT ;  /* 0x0000ffffd4a97812 */ /* 0x000fe200078ec0ff */
[----:B------:R-:W-:Y:S01]  /*5550*/  FFMA.FTZ R213, R132, UR10, -R148 ;  /* 0x0000000a84d57c23 */ /* 0x000fe20008010894 */
[----:B------:R-:W-:Y:S01]  /*5560*/  PRMT R7, R165, 0x5410, R167 ;  /* 0x00005410a5077816 */ /* 0x000fe200000000a7 */
[----:B------:R-:W-:Y:S01]  /*5570*/  FFMA.FTZ R132, R147, UR10, -R145 ;  /* 0x0000000a93847c23 */ /* 0x000fe20008010891 */
[----:B------:R-:W-:Y:S01]  /*5580*/  LOP3.LUT R6, R212, 0xff, RZ, 0xc0, !PT ;  /* 0x000000ffd4067812 */ /* 0x000fe200078ec0ff */
[----:B------:R3:W-:Y:S01]  /*5590*/  MUFU.EX2 R165, R166 ;  /* 0x000000a600a57308 */ /* 0x0007e20000000800 */
[----:B------:R-:W-:Y:S01]  /*55a0*/  SHF.R.U32.HI R169, RZ, 0x8, R169 ;  /* 0x00000008ffa97819 */ /* 0x000fe200000116a9 */
[--C-:B------:R-:W-:Y:S01]  /*55b0*/  FFMA.FTZ R212, R142, UR10, -R145.reuse ;  /* 0x0000000a8ed47c23 */ /* 0x100fe20008010891 */
[----:B------:R-:W-:Y:S01]  /*55c0*/  F2FP.F16.F32.PACK_AB R167, R65, R64 ;  /* 0x0000004041a7723e */ /* 0x000fe200000000ff */
[----:B------:R-:W-:Y:S01]  /*55d0*/  FFMA.FTZ R142, R143, UR10, -R145 ;  /* 0x0000000a8f8e7c23 */ /* 0x000fe20008010891 */
[----:B------:R-:W-:Y:S01]  /*55e0*/  PRMT R6, R6, 0x5410, R169 ;  /* 0x0000541006067816 */ /* 0x000fe200000000a9 */
[----:B------:R-:W-:Y:S01]  /*55f0*/  FADD.FTZ R53, R151, R53 ;  /* 0x0000003597357221 */ /* 0x000fe20000010000 */
[--C-:B------:R-:W-:Y:S01]  /*5600*/  HSET2.LE.AND R26, R171, R66.reuse, PT ;  /* 0x00000042ab1a7233 */ /* 0x100fe20003803000 */
[----:B------:R-:W5:Y:S01]  /*5610*/  MUFU.EX2 R30, R30 ;  /* 0x0000001e001e7308 */ /* 0x000f620000000800 */
[--C-:B------:R-:W-:Y:S01]  /*5620*/  HSET2.LE.AND R27, R173, R66.reuse, PT ;  /* 0x00000042ad1b7233 */ /* 0x100fe20003803000 */
[----:B-1----:R-:W-:Y:S01]  /*5630*/  FADD.FTZ R57, R158, R57 ;  /* 0x000000399e397221 */ /* 0x002fe20000010000 */
[--C-:B------:R-:W-:Y:S01]  /*5640*/  HSET2.LE.AND R6, R6, R66.reuse, PT ;  /* 0x0000004206067233 */ /* 0x100fe20003803000 */
[----:B------:R-:W-:Y:S01]  /*5650*/  FADD.FTZ R53, R150, R53 ;  /* 0x0000003596357221 */ /* 0x000fe20000010000 */
[----:B------:R-:W-:-:S02]  /*5660*/  HSET2.LE.AND R5, R5, R66, PT ;  /* 0x0000004205057233 */ /* 0x000fc40003803000 */
[--C-:B------:R-:W-:Y:S01]  /*5670*/  HSET2.LE.AND R25, R25, R66.reuse, PT ;  /* 0x0000004219197233 */ /* 0x100fe20003803000 */
[----:B------:R-:W1:Y:S01]  /*5680*/  MUFU.EX2 R164, R164 ;  /* 0x000000a400a47308 */ /* 0x000e620000000800 */
[--C-:B---3--:R-:W-:Y:S02]  /*5690*/  SHF.R.U32.HI R166, RZ, 0x10, R4.reuse ;  /* 0x00000010ffa67819 */ /* 0x108fe40000011604 */
[----:B------:R-:W-:Y:S02]  /*56a0*/  SHF.R.U32.HI R4, RZ, 0x18, R4 ;  /* 0x00000018ff047819 */ /* 0x000fe40000011604 */
[----:B------:R-:W-:Y:S02]  /*56b0*/  LOP3.LUT R166, R166, 0xff, RZ, 0xc0, !PT ;  /* 0x000000ffa6a67812 */ /* 0x000fe400078ec0ff */
[----:B------:R-:W-:Y:S01]  /*56c0*/  F2FP.F16.F32.PACK_AB R171, R150, R151 ;  /* 0x0000009796ab723e */ /* 0x000fe200000000ff */
[----:B------:R-:W3:Y:S01]  /*56d0*/  MUFU.EX2 R161, R161 ;  /* 0x000000a100a17308 */ /* 0x000ee20000000800 */
[----:B------:R-:W-:Y:S01]  /*56e0*/  PRMT R166, R166, 0x5410, R4 ;  /* 0x00005410a6a67816 */ /* 0x000fe20000000004 */
[----:B-----5:R-:W-:Y:S01]  /*56f0*/  FADD.FTZ R57, R30, R57 ;  /* 0x000000391e397221 */ /* 0x020fe20000010000 */
[----:B------:R-:W-:-:S02]  /*5700*/  HSET2.LE.AND R4, R7, R66, PT ;  /* 0x0000004207047233 */ /* 0x000fc40003803000 */
[----:B------:R-:W-:Y:S01]  /*5710*/  LOP3.LUT R6, R6, R167, RZ, 0xc0, !PT ;  /* 0x000000a706067212 */ /* 0x000fe200078ec0ff */
[----:B------:R-:W-:Y:S01]  /*5720*/  FADD.FTZ R57, R31, R57 ;  /* 0x000000391f397221 */ /* 0x000fe20000010000 */
[----:B------:R-:W-:Y:S01]  /*5730*/  HSET2.LE.AND R166, R166, R66, PT ;  /* 0x00000042a6a67233 */ /* 0x000fe20003803000 */
[----:B------:R-:W5:Y:S01]  /*5740*/  MUFU.EX2 R162, R162 ;  /* 0x000000a200a27308 */ /* 0x000f620000000800 */
[C---:B------:R-:W-:Y:S01]  /*5750*/  F2FP.F16.F32.PACK_AB R7, R165.reuse, R31 ;  /* 0x0000001fa507723e */ /* 0x040fe200000000ff */
[----:B------:R-:W-:Y:S01]  /*5760*/  FADD.FTZ R57, R165, R57 ;  /* 0x00000039a5397221 */ /* 0x000fe20000010000 */
[----:B------:R-:W-:Y:S01]  /*5770*/  F2FP.F16.F32.PACK_AB R175, R28, R29 ;  /* 0x0000001d1caf723e */ /* 0x000fe200000000ff */
[----:B-1----:R-:W-:Y:S01]  /*5780*/  FADD.FTZ R55, R164, R55 ;  /* 0x00000037a4377221 */ /* 0x002fe20000010000 */
[----:B------:R-:W-:Y:S02]  /*5790*/  F2FP.F16.F32.PACK_AB R173, R149, R144 ;  /* 0x0000009095ad723e */ /* 0x000fe400000000ff */
[----:B------:R-:W-:Y:S01]  /*57a0*/  F2FP.F16.F32.PACK_AB R167, R59, R51 ;  /* 0x000000333ba7723e */ /* 0x000fe200000000ff */
[----:B------:R-:W-:Y:S01]  /*57b0*/  MUFU.EX2 R154, R154 ;  /* 0x0000009a009a7308 */ /* 0x000fe20000000800 */
[----:B------:R-:W-:Y:S01]  /*57c0*/  F2FP.F16.F32.PACK_AB R169, R30, R158 ;  /* 0x0000009e1ea9723e */ /* 0x000fe200000000ff */
[----:B---3--:R-:W-:Y:S01]  /*57d0*/  FADD.FTZ R55, R161, R55 ;  /* 0x00000037a1377221 */ /* 0x008fe20000010000 */
[----:B------:R-:W-:Y:S01]  /*57e0*/  LOP3.LUT R27, R27, R171, RZ, 0xc0, !PT ;  /* 0x000000ab1b1b7212 */ /* 0x000fe200078ec0ff */
[----:B------:R-:W-:Y:S01]  /*57f0*/  IMAD.WIDE.U32 R170, R170, -0x2daee0ad, RZ ;  /* 0xd2511f53aaaa7825 */ /* 0x000fe200078e00ff */
[----:B------:R-:W-:-:S02]  /*5800*/  LOP3.LUT R7, R5, R7, RZ, 0xc0, !PT ;  /* 0x0000000705077212 */ /* 0x000fc400078ec0ff */
[----:B------:R-:W-:Y:S01]  /*5810*/  LOP3.LUT R25, R25, R175, RZ, 0xc0, !PT ;  /* 0x000000af19197212 */ /* 0x000fe200078ec0ff */
[----:B------:R-:W-:Y:S01]  /*5820*/  MUFU.EX2 R210, R210 ;  /* 0x000000d200d27308 */ /* 0x000fe20000000800 */
[----:B------:R-:W-:Y:S01]  /*5830*/  LOP3.LUT R26, R26, R173, RZ, 0xc0, !PT ;  /* 0x000000ad1a1a7212 */ /* 0x000fe200078ec0ff */
[----:B-----5:R-:W-:Y:S01]  /*5840*/  FADD.FTZ R55, R162, R55 ;  /* 0x00000037a2377221 */ /* 0x020fe20000010000 */
[----:B------:R-:W-:Y:S01]  /*5850*/  LOP3.LUT R4, R4, R167, RZ, 0xc0, !PT ;  /* 0x000000a704047212 */ /* 0x000fe200078ec0ff */
[----:B------:R-:W-:Y:S01]  /*5860*/  VIADD R175, R182, 0x800 ;  /* 0x00000800b6af7836 */ /* 0x000fe20000000000 */
[----:B------:R-:W-:Y:S01]  /*5870*/  LOP3.LUT R5, R166, R169, RZ, 0xc0, !PT ;  /* 0x000000a9a6057212 */ /* 0x000fe200078ec0ff */
[C---:B------:R-:W-:Y:S01]  /*5880*/  VIADD R173, R182.reuse, 0x1800 ;  /* 0x00001800b6ad7836 */ /* 0x040fe20000000000 */
[----:B------:R-:W-:Y:S01]  /*5890*/  LOP3.LUT R166, R211, UR12, R174, 0x96, !PT ;  /* 0x0000000cd3a67c12 */ /* 0x000fe2000f8e96ae */
[----:B--2---:R-:W-:Y:S01]  /*58a0*/  HMMA.16816.F32 R108, R24, R16, R108 ;  /* 0x00000010186c723c */ /* 0x004fe2000000186c */
[----:B------:R-:W-:Y:S01]  /*58b0*/  MUFU.EX2 R211, R160 ;  /* 0x000000a000d37308 */ /* 0x000fe20000000800 */
[----:B------:R-:W-:Y:S01]  /*58c0*/  LOP3.LUT R168, R171, UR22, R168, 0x96, !PT ;  /* 0x00000016aba87c12 */ /* 0x000fe2000f8e96a8 */
[----:B------:R-:W-:-:S02]  /*58d0*/  VIADD R174, R182, 0x1000 ;  /* 0x00001000b6ae7836 */ /* 0x000fc40000000000 */
[----:B------:R-:W-:Y:S01]  /*58e0*/  IMAD.WIDE.U32 R166, R166, -0x2daee0ad, RZ ;  /* 0xd2511f53a6a67825 */ /* 0x000fe200078e00ff */
[----:B------:R-:W-:Y:S03]  /*58f0*/  HMMA.16816.F32 R112, R4, R16, R112 ;  /* 0x000000100470723c */ /* 0x000fe60000001870 */
[----:B------:R-:W-:Y:S01]  /*5900*/  MUFU.EX2 R213, R213 ;  /* 0x000000d500d57308 */ /* 0x000fe20000000800 */
[----:B------:R-:W-:Y:S02]  /*5910*/  LOP3.LUT R204, R167, UR22, R204, 0x96, !PT ;  /* 0x00000016a7cc7c12 */ /* 0x000fe4000f8e96cc */
[----:B------:R-:W-:Y:S01]  /*5920*/  HMMA.16816.F32 R124, R24, R20, R124 ;  /* 0x00000014187c723c */ /* 0x000fe2000000187c */
[--C-:B------:R-:W-:Y:S02]  /*5930*/  SHF.R.U32.HI R17, RZ, 0x10, R170.reuse ;  /* 0x00000010ff117819 */ /* 0x100fe400000116aa */
[----:B------:R-:W-:-:S02]  /*5940*/  SHF.R.U32.HI R16, RZ, 0x18, R170 ;  /* 0x00000018ff107819 */ /* 0x000fc400000116aa */
[----:B------:R-:W-:Y:S01]  /*5950*/  LOP3.LUT R143, R204, 0xffff, RZ, 0xc0, !PT ;  /* 0x0000ffffcc8f7812 */ /* 0x000fe200078ec0ff */
[----:B------:R-:W-:Y:S01]  /*5960*/  HMMA.16816.F32 R104, R24, R18, R104 ;  /* 0x000000121868723c */ /* 0x000fe20000001868 */
[----:B------:R-:W-:Y:S01]  /*5970*/  SHF.R.U32.HI R145, RZ, 0x10, R204 ;  /* 0x00000010ff917819 */ /* 0x000fe200000116cc */
[----:B------:R-:W-:Y:S01]  /*5980*/  MUFU.EX2 R146, R146 ;  /* 0x0000009200927308 */ /* 0x000fe20000000800 */
[----:B------:R-:W-:Y:S02]  /*5990*/  SHF.R.U32.HI R143, RZ, 0x8, R143 ;  /* 0x00000008ff8f7819 */ /* 0x000fe4000001168f */
[----:B------:R-:W-:Y:S01]  /*59a0*/  LOP3.LUT R145, R145, 0xff, RZ, 0xc0, !PT ;  /* 0x000000ff91917812 */ /* 0x000fe200078ec0ff */
[C---:B------:R-:W-:Y:S04]  /*59b0*/  HMMA.16816.F32 R128, R4.reuse, R20, R128 ;  /* 0x000000140480723c */ /* 0x040fe80000001880 */
[----:B------:R-:W-:Y:S02]  /*59c0*/  MUFU.EX2 R212, R212 ;  /* 0x000000d400d47308 */ /* 0x000fe40000000800 */
[----:B------:R-:W-:Y:S01]  /*59d0*/  HMMA.16816.F32 R68, R4, R18, R68 ;  /* 0x000000120444723c */ /* 0x000fe20000001844 */
[----:B------:R-:W-:-:S04]  /*59e0*/  LOP3.LUT R20, R170, 0xffff, RZ, 0xc0, !PT ;  /* 0x0000ffffaa147812 */ /* 0x000fc800078ec0ff */
[----:B------:R-:W-:Y:S01]  /*59f0*/  SHF.R.U32.HI R20, RZ, 0x8, R20 ;  /* 0x00000008ff147819 */ /* 0x000fe20000011614 */
[C---:B------:R-:W-:Y:S01]  /*5a00*/  HMMA.16816.F32 R76, R24.reuse, R12, R76 ;  /* 0x0000000c184c723c */ /* 0x040fe2000000184c */
[C---:B------:R-:W-:Y:S01]  /*5a10*/  LOP3.LUT R18, R168.reuse, 0xffff, RZ, 0xc0, !PT ;  /* 0x0000ffffa8127812 */ /* 0x040fe200078ec0ff */
[----:B------:R-:W1:Y:S01]  /*5a20*/  MUFU.EX2 R159, R159 ;  /* 0x0000009f009f7308 */ /* 0x000e620000000800 */
[----:B------:R-:W-:Y:S02]  /*5a30*/  LOP3.LUT R19, R17, 0xff, RZ, 0xc0, !PT ;  /* 0x000000ff11137812 */ /* 0x000fe400078ec0ff */
[----:B------:R-:W-:Y:S01]  /*5a40*/  LOP3.LUT R17, R168, 0xff, RZ, 0xc0, !PT ;  /* 0x000000ffa8117812 */ /* 0x000fe200078ec0ff */
[----:B----4-:R-:W-:Y:S01]  /*5a50*/  HMMA.16816.F32 R84, R24, R8, R84 ;  /* 0x000000081854723c */ /* 0x010fe20000001854 */
[----:B------:R-:W-:-:S03]  /*5a60*/  SHF.R.U32.HI R18, RZ, 0x8, R18 ;  /* 0x00000008ff127819 */ /* 0x000fc60000011612 */
[----:B------:R-:W2:Y:S01]  /*5a70*/  MUFU.EX2 R155, R155 ;  /* 0x0000009b009b7308 */ /* 0x000ea20000000800 */
[----:B------:R-:W-:Y:S01]  /*5a80*/  PRMT R17, R17, 0x5410, R18 ;  /* 0x0000541011117816 */ /* 0x000fe20000000012 */
[C---:B------:R-:W-:Y:S06]  /*5a90*/  HMMA.16816.F32 R120, R24.reuse, R22, R120 ;  /* 0x000000161878723c */ /* 0x040fec0000001878 */
[----:B------:R-:W-:Y:S01]  /*5aa0*/  HMMA.16816.F32 R100, R24, R14, R100 ;  /* 0x0000000e1864723c */ /* 0x000fe20000001864 */
[----:B------:R-:W3:Y:S01]  /*5ab0*/  MUFU.EX2 R153, R153 ;  /* 0x0000009900997308 */ /* 0x000ee20000000800 */
[----:B-1----:R-:W-:-:S04]  /*5ac0*/  FADD.FTZ R47, R159, R47 ;  /* 0x0000002f9f2f7221 */ /* 0x002fc80000010000 */
[----:B------:R-:W-:Y:S01]  /*5ad0*/  HMMA.16816.F32 R88, R24, R10, R88 ;  /* 0x0000000a1858723c */ /* 0x000fe20000001858 */
[----:B------:R-:W-:Y:S02]  /*5ae0*/  FADD.FTZ R47, R140, R47 ;  /* 0x0000002f8c2f7221 */ /* 0x000fe40000010000 */
[----:B------:R-:W1:Y:S01]  /*5af0*/  MUFU.EX2 R132, R132 ;  /* 0x0000008400847308 */ /* 0x000e620000000800 */
[----:B--2---:R-:W-:Y:S02]  /*5b00*/  FADD.FTZ R53, R155, R53 ;  /* 0x000000359b357221 */ /* 0x004fe40000010000 */
[C---:B------:R-:W-:Y:S01]  /*5b10*/  HMMA.16816.F32 R72, R4.reuse, R12, R72 ;  /* 0x0000000c0448723c */ /* 0x040fe20000001848 */
[----:B------:R-:W-:Y:S02]  /*5b20*/  LOP3.LUT R25, R170, 0xff, RZ, 0xc0, !PT ;  /* 0x000000ffaa197812 */ /* 0x000fe400078ec0ff */
[--C-:B------:R-:W-:Y:S02]  /*5b30*/  HSET2.LE.AND R24, R17, R66.reuse, PT ;  /* 0x0000004211187233 */ /* 0x100fe40003803000 */
[----:B------:R-:W-:Y:S01]  /*5b40*/  PRMT R25, R25, 0x5410, R20 ;  /* 0x0000541019197816 */ /* 0x000fe20000000014 */
[C---:B------:R-:W-:Y:S01]  /*5b50*/  HMMA.16816.F32 R80, R4.reuse, R14, R80 ;  /* 0x0000000e0450723c */ /* 0x040fe20000001850 */
[----:B------:R-:W-:Y:S01]  /*5b60*/  SHF.R.U32.HI R13, RZ, 0x10, R168 ;  /* 0x00000010ff0d7819 */ /* 0x000fe200000116a8 */
[----:B------:R-:W2:Y:S01]  /*5b70*/  MUFU.EX2 R142, R142 ;  /* 0x0000008e008e7308 */ /* 0x000ea20000000800 */
[----:B------:R-:W-:Y:S01]  /*5b80*/  PRMT R12, R19, 0x5410, R16 ;  /* 0x00005410130c7816 */ /* 0x000fe20000000010 */
[----:B---3--:R-:W-:Y:S01]  /*5b90*/  FADD.FTZ R53, R153, R53 ;  /* 0x0000003599357221 */ /* 0x008fe20000010000 */
[----:B------:R-:W-:Y:S01]  /*5ba0*/  SHF.R.U32.HI R168, RZ, 0x18, R168 ;  /* 0x00000018ffa87819 */ /* 0x000fe200000116a8 */
[C---:B------:R-:W-:Y:S01]  /*5bb0*/  HMMA.16816.F32 R96, R4.reuse, R8, R96 ;  /* 0x000000080460723c */ /* 0x040fe20000001860 */
[----:B------:R-:W-:Y:S01]  /*5bc0*/  LOP3.LUT R13, R13, 0xff, RZ, 0xc0, !PT ;  /* 0x000000ff0d0d7812 */ /* 0x000fe200078ec0ff */
[----:B------:R-:W-:Y:S01]  /*5bd0*/  LDSM.16.MT88.4 R16, [R178+0x7800] ;  /* 0x00780000b210783b */ /* 0x000fe20000004200 */
[----:B------:R-:W-:Y:S01]  /*5be0*/  F2FP.F16.F32.PACK_AB R14, R161, R164 ;  /* 0x000000a4a10e723e */ /* 0x000fe200000000ff */
[----:B-1----:R-:W-:Y:S01]  /*5bf0*/  FADD.FTZ R57, R132, R57 ;  /* 0x0000003984397221 */ /* 0x002fe20000010000 */
[----:B------:R-:W-:Y:S01]  /*5c00*/  PRMT R13, R13, 0x5410, R168 ;  /* 0x000054100d0d7816 */ /* 0x000fe200000000a8 */
[C---:B------:R-:W-:Y:S01]  /*5c10*/  HMMA.16816.F32 R116, R4.reuse, R22, R116 ;  /* 0x000000160474723c */ /* 0x040fe20000001874 */
[--C-:B------:R-:W-:Y:S01]  /*5c20*/  HSET2.LE.AND R26, R25, R66.reuse, PT ;  /* 0x00000042191a7233 */ /* 0x100fe20003803000 */
[----:B------:R-:W1:Y:S01]  /*5c30*/  LDSM.16.MT88.4 R20, [R180+0x7800] ;  /* 0x00780000b414783b */ /* 0x000e620000004200 */
[--C-:B------:R-:W-:Y:S01]  /*5c40*/  HSET2.LE.AND R27, R12, R66.reuse, PT ;  /* 0x000000420c1b7233 */ /* 0x100fe20003803000 */
[----:B------:R-:W-:Y:S01]  /*5c50*/  FADD.FTZ R53, R154, R53 ;  /* 0x000000359a357221 */ /* 0x000fe20000010000 */
[C---:B------:R-:W-:Y:S01]  /*5c60*/  F2FP.F16.F32.PACK_AB R9, R211.reuse, R162 ;  /* 0x000000a2d309723e */ /* 0x040fe200000000ff */
[----:B------:R-:W-:Y:S01]  /*5c70*/  HMMA.16816.F32 R92, R4, R10, R92 ;  /* 0x0000000a045c723c */ /* 0x000fe2000000185c */
[----:B------:R-:W-:Y:S01]  /*5c80*/  F2FP.F16.F32.PACK_AB R8, R210, R154 ;  /* 0x0000009ad208723e */ /* 0x000fe200000000ff */
[----:B--2---:R-:W-:Y:S01]  /*5c90*/  FADD.FTZ R57, R142, R57 ;  /* 0x000000398e397221 */ /* 0x004fe20000010000 */
[----:B------:R-:W-:Y:S01]  /*5ca0*/  LOP3.LUT R24, R24, R14, RZ, 0xc0, !PT ;  /* 0x0000000e18187212 */ /* 0x000fe200078ec0ff */
[----:B------:R-:W-:Y:S01]  /*5cb0*/  FADD.FTZ R211, R211, R55 ;  /* 0x00000037d3d37221 */ /* 0x000fe20000010000 */
[----:B------:R-:W-:Y:S01]  /*5cc0*/  HSET2.LE.AND R25, R13, R66, PT ;  /* 0x000000420d197233 */ /* 0x000fe20003803000 */
[----:B------:R-:W-:Y:S01]  /*5cd0*/  FADD.FTZ R57, R146, R57 ;  /* 0x0000003992397221 */ /* 0x000fe20000010000 */
[----:B------:R-:W-:Y:S01]  /*5ce0*/  LOP3.LUT R26, R26, R9, RZ, 0xc0, !PT ;  /* 0x000000091a1a7212 */ /* 0x000fe200078ec0ff */
[----:B------:R-:W2:Y:S01]  /*5cf0*/  LDSM.16.MT88.4 R12, [R177+0x7800] ;  /* 0x00780000b10c783b */ /* 0x000ea20000004200 */
[----:B------:R-:W-:Y:S01]  /*5d00*/  LOP3.LUT R27, R27, R8, RZ, 0xc0, !PT ;  /* 0x000000081b1b7212 */ /* 0x000fe200078ec0ff */
[----:B------:R-:W-:Y:S01]  /*5d10*/  FADD.FTZ R210, R210, R53 ;  /* 0x00000035d2d27221 */ /* 0x000fe20000010000 */
[----:B------:R-:W-:Y:S01]  /*5d20*/  SHF.R.U32.HI R5, RZ, 0x10, R166 ;  /* 0x00000010ff057819 */ /* 0x000fe200000116a6 */
[----:B------:R-:W3:Y:S01]  /*5d30*/  LDSM.16.MT88.4 R8, [R176+0x7800] ;  /* 0x00780000b008783b */ /* 0x000ee20000004200 */
[----:B------:R-:W-:-:S02]  /*5d40*/  LOP3.LUT R6, R166, 0xffff, RZ, 0xc0, !PT ;  /* 0x0000ffffa6067812 */ /* 0x000fc400078ec0ff */
[----:B------:R-:W-:Y:S02]  /*5d50*/  LOP3.LUT R4, R166, 0xff, RZ, 0xc0, !PT ;  /* 0x000000ffa6047812 */ /* 0x000fe400078ec0ff */
[----:B------:R-:W-:Y:S02]  /*5d60*/  SHF.R.U32.HI R166, RZ, 0x18, R166 ;  /* 0x00000018ffa67819 */ /* 0x000fe400000116a6 */
[----:B------:R-:W-:Y:S02]  /*5d70*/  LOP3.LUT R5, R5, 0xff, RZ, 0xc0, !PT ;  /* 0x000000ff05057812 */ /* 0x000fe400078ec0ff */
[----:B------:R-:W-:Y:S02]  /*5d80*/  LOP3.LUT R7, R204, 0xff, RZ, 0xc0, !PT ;  /* 0x000000ffcc077812 */ /* 0x000fe400078ec0ff */
[----:B------:R-:W-:Y:S02]  /*5d90*/  SHF.R.U32.HI R6, RZ, 0x8, R6 ;  /* 0x00000008ff067819 */ /* 0x000fe40000011606 */
[----:B------:R-:W-:-:S02]  /*5da0*/  SHF.R.U32.HI R204, RZ, 0x18, R204 ;  /* 0x00000018ffcc7819 */ /* 0x000fc400000116cc */
[----:B------:R-:W-:Y:S02]  /*5db0*/  PRMT R5, R5, 0x5410, R166 ;  /* 0x0000541005057816 */ /* 0x000fe400000000a6 */
[----:B------:R-:W-:Y:S02]  /*5dc0*/  PRMT R6, R4, 0x5410, R6 ;  /* 0x0000541004067816 */ /* 0x000fe40000000006 */
[----:B------:R-:W-:Y:S02]  /*5dd0*/  PRMT R7, R7, 0x5410, R143 ;  /* 0x0000541007077816 */ /* 0x000fe4000000008f */
[----:B------:R-:W-:Y:S02]  /*5de0*/  PRMT R145, R145, 0x5410, R204 ;  /* 0x0000541091917816 */ /* 0x000fe400000000cc */
[--C-:B------:R-:W-:Y:S02]  /*5df0*/  HSET2.LE.AND R4, R5, R66.reuse, PT ;  /* 0x0000004205047233 */ /* 0x100fe40003803000 */
[----:B------:R-:W-:-:S02]  /*5e00*/  HSET2.LE.AND R6, R6, R66, PT ;  /* 0x0000004206067233 */ /* 0x000fc40003803000 */
[--C-:B------:R-:W-:Y:S02]  /*5e10*/  HSET2.LE.AND R143, R7, R66.reuse, PT ;  /* 0x00000042078f7233 */ /* 0x100fe40003803000 */
[----:B------:R-:W-:Y:S02]  /*5e20*/  HSET2.LE.AND R5, R145, R66, PT ;  /* 0x0000004291057233 */ /* 0x000fe40003803000 */
[C---:B------:R-:W-:Y:S01]  /*5e30*/  F2FP.F16.F32.PACK_AB R66, R213.reuse, R140 ;  /* 0x0000008cd542723e */ /* 0x040fe200000000ff */
[----:B------:R-:W-:Y:S01]  /*5e40*/  FADD.FTZ R213, R213, R47 ;  /* 0x0000002fd5d57221 */ /* 0x000fe20000010000 */
[C---:B------:R-:W-:Y:S01]  /*5e50*/  F2FP.F16.F32.PACK_AB R7, R212.reuse, R146 ;  /* 0x00000092d407723e */ /* 0x040fe200000000ff */
[----:B------:R-:W-:Y:S01]  /*5e60*/  FADD.FTZ R212, R212, R57 ;  /* 0x00000039d4d47221 */ /* 0x000fe20000010000 */
[----:B------:R-:W-:Y:S02]  /*5e70*/  LOP3.LUT R6, R6, R66, RZ, 0xc0, !PT ;  /* 0x0000004206067212 */ /* 0x000fe400078ec0ff */
[----:B------:R-:W-:-:S02]  /*5e80*/  F2FP.F16.F32.PACK_AB R147, R153, R155 ;  /* 0x0000009b9993723e */ /* 0x000fc400000000ff */
[----:B------:R-:W-:Y:S02]  /*5e90*/  F2FP.F16.F32.PACK_AB R145, R159, R156 ;  /* 0x0000009c9f91723e */ /* 0x000fe400000000ff */
[----:B------:R-:W-:Y:S02]  /*5ea0*/  F2FP.F16.F32.PACK_AB R66, R142, R132 ;  /* 0x000000848e42723e */ /* 0x000fe400000000ff */
[----:B------:R-:W-:Y:S02]  /*5eb0*/  LOP3.LUT R7, R4, R7, RZ, 0xc0, !PT ;  /* 0x0000000704077212 */ /* 0x000fe400078ec0ff */
[----:B------:R-:W-:Y:S02]  /*5ec0*/  LOP3.LUT R25, R25, R147, RZ, 0xc0, !PT ;  /* 0x0000009319197212 */ /* 0x000fe400078ec0ff */
[----:B------:R-:W-:Y:S02]  /*5ed0*/  LOP3.LUT R4, R143, R145, RZ, 0xc0, !PT ;  /* 0x000000918f047212 */ /* 0x000fe400078ec0ff */
[----:B------:R-:W-:-:S03]  /*5ee0*/  LOP3.LUT R5, R5, R66, RZ, 0xc0, !PT ;  /* 0x0000004205057212 */ /* 0x000fc600078ec0ff */
[C---:B-1----:R-:W-:Y:S06]  /*5ef0*/  HMMA.16816.F32 R124, R24.reuse, R20, R124 ;  /* 0x00000014187c723c */ /* 0x042fec000000187c */
[C---:B------:R-:W-:Y:S06]  /*5f00*/  HMMA.16816.F32 R120, R24.reuse, R22, R120 ;  /* 0x000000161878723c */ /* 0x040fec0000001878 */
[C---:B------:R-:W-:Y:S06]  /*5f10*/  HMMA.16816.F32 R108, R24.reuse, R16, R108 ;  /* 0x00000010186c723c */ /* 0x040fec000000186c */
[C---:B------:R-:W-:Y:S06]  /*5f20*/  HMMA.16816.F32 R104, R24.reuse, R18, R104 ;  /* 0x000000121868723c */ /* 0x040fec0000001868 */
[C---:B--2---:R-:W-:Y:S06]  /*5f30*/  HMMA.16816.F32 R76, R24.reuse, R12, R76 ;  /* 0x0000000c184c723c */ /* 0x044fec000000184c */
[C---:B------:R-:W-:Y:S06]  /*5f40*/  HMMA.16816.F32 R100, R24.reuse, R14, R100 ;  /* 0x0000000e1864723c */ /* 0x040fec0000001864 */
[C---:B---3--:R-:W-:Y:S06]  /*5f50*/  HMMA.16816.F32 R84, R24.reuse, R8, R84 ;  /* 0x000000081854723c */ /* 0x048fec0000001854 */
        /* <DEDUP_REMOVED lines=14> */
[----:B------:R-:W-:Y:S01]  /*6040*/  IMAD R2, R188, R208, RZ ;  /* 0x000000d0bc027224 */ /* 0x000fe200078e02ff */
[----:B------:R-:W-:Y:S01]  /*6050*/  ULDC.64 UR8, c[0x0][0x220] ;  /* 0x0000880000087ab9 */ /* 0x000fe20000000a00 */
[----:B------:R-:W-:Y:S01]  /*6060*/  IMAD.WIDE.U32 R4, R208, R189, R232 ;  /* 0x000000bdd0047225 */ /* 0x000fe200078e00e8 */
[----:B------:R-:W-:-:S03]  /*6070*/  SHF.L.U64.HI R132, R214, 0x5, R215 ;  /* 0x00000005d6847819 */ /* 0x000fc600000102d7 */
[----:B------:R-:W-:Y:S01]  /*6080*/  IMAD R0, R0, R189, R2 ;  /* 0x000000bd00007224 */ /* 0x000fe200078e0202 */
[----:B------:R-:W-:Y:S01]  /*6090*/  BAR.SYNC.DEFER_BLOCKING 0x0 ;  /* 0x0000000000007b1d */ /* 0x000fe20000010000 */
[----:B------:R-:W-:Y:S01]  /*60a0*/  IMAD.SHL.U32 R240, R214, 0x20, RZ ;  /* 0x00000020d6f07824 */ /* 0x000fe200078e00ff */
[----:B------:R-:W-:Y:S01]  /*60b0*/  LEA R6, P0, R4, UR8, 0x1 ;  /* 0x0000000804067c11 */ /* 0x000fe2000f8008ff */
[----:B------:R-:W-:-:S03]  /*60c0*/  IMAD.IADD R0, R5, 0x1, R0 ;  /* 0x0000000105007824 */ /* 0x000fc600078e0200 */
[----:B------:R-:W-:Y:S02]  /*60d0*/  IADD3 R8, P2, R240, R6, RZ ;  /* 0x00000006f0087210 */ /* 0x000fe40007f5e0ff */
[----:B------:R-:W-:Y:S01]  /*60e0*/  LEA.HI.X R7, R4, UR9, R0, 0x1, P0 ;  /* 0x0000000904077c11 */ /* 0x000fe200080f0c00 */
[----:B------:R-:W-:Y:S01]  /*60f0*/  VIADD R0, R209, 0xfffffffe ;  /* 0xfffffffed1007836 */ /* 0x000fe20000000000 */
[----:B------:R-:W-:-:S03]  /*6100*/  IADD3 R10, P1, R8, R240, RZ ;  /* 0x000000f0080a7210 */ /* 0x000fc60007f3e0ff */
[----:B------:R-:W-:Y:S01]  /*6110*/  IMAD.X R9, R132, 0x1, R7, P2 ;  /* 0x0000000184097824 */ /* 0x000fe200010e0607 */
[----:B------:R-:W-:-:S03]  /*6120*/  IADD3 R4, P0, R10, R240, RZ ;  /* 0x000000f00a047210 */ /* 0x000fc60007f1e0ff */
[----:B------:R-:W-:-:S04]  /*6130*/  IMAD.X R11, R9, 0x1, R132, P1 ;  /* 0x00000001090b7824 */ /* 0x000fc800008e0684 */
[----:B------:R-:W-:Y:S01]  /*6140*/  IMAD.X R5, R11, 0x1, R132, P0 ;  /* 0x000000010b057824 */ /* 0x000fe200000e0684 */
[----:B------:R-:W-:Y:S01]  /*6150*/  @!PT LDS RZ, [RZ] ;  /* 0x00000000fffff984 */ /* 0x000fe20000000800 */
[----:B------:R-:W-:Y:S01]  /*6160*/  @!PT LDS RZ, [RZ] ;  /* 0x00000000fffff984 */ /* 0x000fe20000000800 */
[----:B------:R-:W-:Y:S01]  /*6170*/  @!PT LDS RZ, [RZ] ;  /* 0x00000000fffff984 */ /* 0x000fe20000000800 */
[----:B------:R-:W-:Y:S04]  /*6180*/  LDGSTS.E.BYPASS.LTC128B.128 [R194+0x6000], desc[UR24][R6.64] ;  /* 0x0600000006c27fae */ /* 0x000fe8000b901d58 */
[----:B------:R-:W-:Y:S04]  /*6190*/  LDGSTS.E.BYPASS.LTC128B.128 [R194+0x6800], desc[UR24][R8.64] ;  /* 0x0680000008c27fae */ /* 0x000fe8000b901d58 */
[----:B------:R-:W-:Y:S04]  /*61a0*/  LDGSTS.E.BYPASS.LTC128B.128 [R194+0x7000], desc[UR24][R10.64] ;  /* 0x070000000ac27fae */ /* 0x000fe8000b901d58 */
[----:B------:R1:W-:Y:S04]  /*61b0*/  LDGSTS.E.BYPASS.LTC128B.128 [R194+0x7800], desc[UR24][R4.64] ;  /* 0x0780000004c27fae */ /* 0x0003e8000b901d58 */
[----:B------:R-:W-:Y:S04]  /*61c0*/  LDSM.16.M88.4 R156, [R185+0x4000] ;  /* 0x00400000b99c783b */ /* 0x000fe80000000200 */
[----:B------:R-:W2:Y:S04]  /*61d0*/  LDSM.16.M88.4 R60, [R186+0x2000] ;  /* 0x00200000ba3c783b */ /* 0x000ea80000000200 */
[----:B------:R-:W3:Y:S04]  /*61e0*/  LDSM.16.M88.4 R56, [R186] ;  /* 0x00000000ba38783b */ /* 0x000ee80000000200 */
[----:B------:R-:W4:Y:S04]  /*61f0*/  LDSM.16.M88.4 R148, [R185+0x4800] ;  /* 0x00480000b994783b */ /* 0x000f280000000200 */
[----:B------:R-:W1:Y:S04]  /*6200*/  LDSM.16.M88.4 R164, [R185+0x5800] ;  /* 0x00580000b9a4783b */ /* 0x000e680000000200 */
[----:B------:R-:W5:Y:S04]  /*6210*/  LDSM.16.M88.4 R140, [R185+0x5000] ;  /* 0x00500000b98c783b */ /* 0x000f680000000200 */
[----:B------:R-:W-:Y:S04]  /*6220*/  LDSM.16.M88.4 R48, [R179+0x4000] ;  /* 0x00400000b330783b */ /* 0x000fe80000000200 */
[----:B------:R-:W5:Y:S04]  /*6230*/  LDSM.16.M88.4 R52, [R184+0x2000] ;  /* 0x00200000b834783b */ /* 0x000f680000000200 */
[----:B------:R-:W5:Y:S04]  /*6240*/  LDSM.16.M88.4 R44, [R179+0x4800] ;  /* 0x00480000b32c783b */ /* 0x000f680000000200 */
[----:B------:R-:W5:Y:S04]  /*6250*/  LDSM.16.M88.4 R32, [R184] ;  /* 0x00000000b820783b */ /* 0x000f680000000200 */
[----:B------:R-:W5:Y:S01]  /*6260*/  LDSM.16.M88.4 R36, [R179+0x5800] ;  /* 0x00580000b324783b */ /* 0x000f620000000200 */
[-C--:B--2---:R-:W-:Y:S03]  /*6270*/  HMMA.16816.F32 R28, R60, R156.reuse, RZ ;  /* 0x0000009c3c1c723c */ /* 0x084fe600000018ff */
[----:B------:R-:W2:Y:S04]  /*6280*/  LDSM.16.M88.4 R40, [R179+0x5000] ;  /* 0x00500000b328783b */ /* 0x000ea80000000200 */
[----:B------:R-:W-:Y:S01]  /*6290*/  LDSM.16.M88.4 R220, [R183+0x2000] ;  /* 0x00200000b7dc783b */ /* 0x000fe20000000200 */
[----:B---3--:R-:W-:Y:S03]  /*62a0*/  HMMA.16816.F32 R160, R56, R156, RZ ;  /* 0x0000009c38a0723c */ /* 0x008fe600000018ff */
[----:B------:R-:W3:Y:S03]  /*62b0*/  LDSM.16.M88.4 R216, [R182] ;  /* 0x00000000b6d8783b */ /* 0x000ee60000000200 */
[C---:B------:R-:W-:Y:S01]  /*62c0*/  HMMA.16816.F32 R24, R60.reuse, R158, RZ ;  /* 0x0000009e3c18723c */ /* 0x040fe200000018ff */
[----:B------:R-:W-:Y:S04]  /*62d0*/  LDSM.16.M88.4 R224, [R183] ;  /* 0x00000000b7e0783b */ /* 0x000fe80000000200 */
[----:B------:R-:W-:Y:S01]  /*62e0*/  LDSM.16.M88.4 R204, [R175] ;  /* 0x00000000afcc783b */ /* 0x000fe20000000200 */
[C---:B----4-:R-:W-:Y:S03]  /*62f0*/  HMMA.16816.F32 R20, R60.reuse, R148, RZ ;  /* 0x000000943c14723c */ /* 0x050fe600000018ff */
[----:B------:R-:W-:Y:S03]  /*6300*/  LDSM.16.M88.4 R168, [R174] ;  /* 0x00000000aea8783b */ /* 0x000fe60000000200 */
[----:B------:R-:W-:Y:S01]  /*6310*/  HMMA.16816.F32 R16, R60, R150, RZ ;  /* 0x000000963c10723c */ /* 0x000fe200000018ff */
[----:B------:R-:W0:Y:S05]  /*6320*/  LDGDEPBAR ;  /* 0x00000000000079af */ /* 0x000e2a0000000000 */
[C---:B------:R-:W-:Y:S06]  /*6330*/  HMMA.16816.F32 R152, R56.reuse, R148, RZ ;  /* 0x000000943898723c */ /* 0x040fec00000018ff */
[C---:B------:R-:W-:Y:S06]  /*6340*/  HMMA.16816.F32 R156, R56.reuse, R158, RZ ;  /* 0x0000009e389c723c */ /* 0x040fec00000018ff */
[----:B------:R-:W-:Y:S06]  /*6350*/  HMMA.16816.F32 R148, R56, R150, RZ ;  /* 0x000000963894723c */ /* 0x000fec00000018ff */
[-C--:B-1----:R-:W-:Y:S06]  /*6360*/  HMMA.16816.F32 R4, R60, R164.reuse, RZ ;  /* 0x000000a43c04723c */ /* 0x082fec00000018ff */
[----:B------:R-:W-:Y:S06]  /*6370*/  HMMA.16816.F32 R64, R56, R164, RZ ;  /* 0x000000a43840723c */ /* 0x000fec00000018ff */
[C---:B-----5:R-:W-:Y:S06]  /*6380*/  HMMA.16816.F32 R12, R60.reuse, R140, RZ ;  /* 0x0000008c3c0c723c */ /* 0x060fec00000018ff */
[----:B------:R-:W-:Y:S06]  /*6390*/  HMMA.16816.F32 R8, R60, R142, RZ ;  /* 0x0000008e3c08723c */ /* 0x000fec00000018ff */
[C---:B------:R-:W-:Y:S06]  /*63a0*/  HMMA.16816.F32 R144, R56.reuse, R140, RZ ;  /* 0x0000008c3890723c */ /* 0x040fec00000018ff */
[----:B------:R-:W-:Y:S06]  /*63b0*/  HMMA.16816.F32 R140, R56, R142, RZ ;  /* 0x0000008e388c723c */ /* 0x000fec00000018ff */
[-C--:B------:R-:W-:Y:S06]  /*63c0*/  HMMA.16816.F32 R60, R60, R166.reuse, RZ ;  /* 0x000000a63c3c723c */ /* 0x080fec00000018ff */
[----:B------:R-:W-:Y:S01]  /*63d0*/  HMMA.16816.F32 R56, R56, R166, RZ ;  /* 0x000000a63838723c */ /* 0x000fe200000018ff */
[----:B------:R-:W1:Y:S05]  /*63e0*/  LDSM.16.M88.4 R164, [R173] ;  /* 0x00000000ada4783b */ /* 0x000e6a0000000200 */
[C---:B------:R-:W-:Y:S06]  /*63f0*/  HMMA.16816.F32 R28, R52.reuse, R48, R28 ;  /* 0x00000030341c723c */ /* 0x040fec000000181c */
[C---:B------:R-:W-:Y:S06]  /*6400*/  HMMA.16816.F32 R20, R52.reuse, R44, R20 ;  /* 0x0000002c3414723c */ /* 0x040fec0000001814 */
[C---:B------:R-:W-:Y:S06]  /*6410*/  HMMA.16816.F32 R24, R52.reuse, R50, R24 ;  /* 0x000000323418723c */ /* 0x040fec0000001818 */
[----:B------:R-:W-:Y:S06]  /*6420*/  HMMA.16816.F32 R16, R52, R46, R16 ;  /* 0x0000002e3410723c */ /* 0x000fec0000001810 */
[C---:B------:R-:W-:Y:S06]  /*6430*/  HMMA.16816.F32 R160, R32.reuse, R48, R160 ;  /* 0x0000003020a0723c */ /* 0x040fec00000018a0 */
[C---:B------:R-:W-:Y:S06]  /*6440*/  HMMA.16816.F32 R152, R32.reuse, R44, R152 ;  /* 0x0000002c2098723c */ /* 0x040fec0000001898 */
[C---:B------:R-:W-:Y:S01]  /*6450*/  HMMA.16816.F32 R156, R32.reuse, R50, R156 ;  /* 0x00000032209c723c */ /* 0x040fe2000000189c */
[----:B------:R-:W-:Y:S05]  /*6460*/  LDSM.16.M88.4 R48, [R181+0x2000] ;  /* 0x00200000b530783b */ /* 0x000fea0000000200 */
[----:B------:R-:W-:Y:S01]  /*6470*/  HMMA.16816.F32 R148, R32, R46, R148 ;  /* 0x0000002e2094723c */ /* 0x000fe20000001894 */
[----:B------:R-:W4:Y:S05]  /*6480*/  LDSM.16.M88.4 R44, [R172] ;  /* 0x00000000ac2c783b */ /* 0x000f2a0000000200 */
[-C--:B------:R-:W-:Y:S06]  /*6490*/  HMMA.16816.F32 R4, R52, R36.reuse, R4 ;  /* 0x000000243404723c */ /* 0x080fec0000001804 */
[----:B------:R-:W-:Y:S06]  /*64a0*/  HMMA.16816.F32 R64, R32, R36, R64 ;  /* 0x000000242040723c */ /* 0x000fec0000001840 */
[C---:B--2---:R-:W-:Y:S06]  /*64b0*/  HMMA.16816.F32 R12, R52.reuse, R40, R12 ;  /* 0x00000028340c723c */ /* 0x044fec000000180c */
[C---:B------:R-:W-:Y:S06]  /*64c0*/  HMMA.16816.F32 R8, R52.reuse, R42, R8 ;  /* 0x0000002a3408723c */ /* 0x040fec0000001808 */
[----:B------:R-:W-:Y:S01]  /*64d0*/  HMMA.16816.F32 R60, R52, R38, R60 ;  /* 0x00000026343c723c */ /* 0x000fe2000000183c */
[----:B------:R-:W-:Y:S05]  /*64e0*/  LDSM.16.M88.4 R52, [R181] ;  /* 0x00000000b534783b */ /* 0x000fea0000000200 */
[C---:B------:R-:W-:Y:S06]  /*64f0*/  HMMA.16816.F32 R144, R32.reuse, R40, R144 ;  /* 0x000000282090723c */ /* 0x040fec0000001890 */
[C---:B------:R-:W-:Y:S01]  /*6500*/  HMMA.16816.F32 R140, R32.reuse, R42, R140 ;  /* 0x0000002a208c723c */ /* 0x040fe2000000188c */
[----:B------:R-:W-:Y:S05]  /*6510*/  LDSM.16.M88.4 R40, [R172+0x800] ;  /* 0x00080000ac28783b */ /* 0x000fea0000000200 */
[----:B------:R-:W-:Y:S01]  /*6520*/  HMMA.16816.F32 R56, R32, R38, R56 ;  /* 0x000000262038723c */ /* 0x000fe20000001838 */
[----:B------:R-:W2:Y:S04]  /*6530*/  LDSM.16.M88.4 R32, [R172+0x1800] ;  /* 0x00180000ac20783b */ /* 0x000ea80000000200 */
[----:B------:R-:W5:Y:S01]  /*6540*/  LDSM.16.M88.4 R36, [R172+0x1000] ;  /* 0x00100000ac24783b */ /* 0x000f620000000200 */
[----:B---3--:R-:W-:Y:S01]  /*6550*/  HMMA.16816.F32 R28, R220, R216, R28 ;  /* 0x000000d8dc1c723c */ /* 0x008fe2000000181c */
[----:B------:R-:W-:-:S05]  /*6560*/  DEPBAR.LE SB0, 0x0 ;  /* 0x000080000000791a */ /* 0x000fca0000000000 */
[C---:B------:R-:W-:Y:S06]  /*6570*/  HMMA.16816.F32 R24, R220.reuse, R218, R24 ;  /* 0x000000dadc18723c */ /* 0x040fec0000001818 */
[-C--:B-1----:R-:W-:Y:S06]  /*6580*/  HMMA.16816.F32 R4, R220, R164.reuse, R4 ;  /* 0x000000a4dc04723c */ /* 0x082fec0000001804 */
[----:B------:R-:W-:Y:S06]  /*6590*/  HMMA.16816.F32 R64, R224, R164, R64 ;  /* 0x000000a4e040723c */ /* 0x000fec0000001840 */
[C---:B------:R-:W-:Y:S06]  /*65a0*/  HMMA.16816.F32 R20, R220.reuse, R204, R20 ;  /* 0x000000ccdc14723c */ /* 0x040fec0000001814 */
[-C--:B------:R-:W-:Y:S06]  /*65b0*/  HMMA.16816.F32 R12, R220, R168.reuse, R12 ;  /* 0x000000a8dc0c723c */ /* 0x080fec000000180c */
[----:B------:R-:W-:Y:S06]  /*65c0*/  HMMA.16816.F32 R144, R224, R168, R144 ;  /* 0x000000a8e090723c */ /* 0x000fec0000001890 */
[----:B------:R-:W-:Y:S06]  /*65d0*/  HMMA.16816.F32 R16, R220, R206, R16 ;  /* 0x000000cedc10723c */ /* 0x000fec0000001810 */
[----:B----4-:R-:W-:Y:S06]  /*65e0*/  HMMA.16816.F32 R28, R48, R44, R28 ;  /* 0x0000002c301c723c */ /* 0x010fec000000181c */
[-C--:B------:R-:W-:Y:S06]  /*65f0*/  HMMA.16816.F32 R8, R220, R170.reuse, R8 ;  /* 0x000000aadc08723c */ /* 0x080fec0000001808 */
[----:B------:R-:W-:Y:S06]  /*6600*/  HMMA.16816.F32 R140, R224, R170, R140 ;  /* 0x000000aae08c723c */ /* 0x000fec000000188c */
[----:B------:R-:W-:Y:S06]  /*6610*/  HMMA.16816.F32 R24, R48, R46, R24 ;  /* 0x0000002e3018723c */ /* 0x000fec0000001818 */
[----:B------:R-:W-:Y:S06]  /*6620*/  HMMA.16816.F32 R148, R224, R206, R148 ;  /* 0x000000cee094723c */ /* 0x000fec0000001894 */
[-C--:B--2---:R-:W-:Y:S06]  /*6630*/  HMMA.16816.F32 R4, R48, R32.reuse, R4 ;  /* 0x000000203004723c */ /* 0x084fec0000001804 */
[----:B------:R-:W-:Y:S06]  /*6640*/  HMMA.16816.F32 R64, R52, R32, R64 ;  /* 0x000000203440723c */ /* 0x000fec0000001840 */
[----:B------:R-:W-:Y:S01]  /*6650*/  HMMA.16816.F32 R20, R48, R40, R20 ;  /* 0x000000283014723c */ /* 0x000fe20000001814 */
[----:B------:R-:W-:-:S04]  /*6660*/  IMAD R33, R0, 0x40, R239 ;  /* 0x0000004000217824 */ /* 0x000fc800078e02ef */
[C---:B------:R-:W-:Y:S01]  /*6670*/  VIADD R32, R33.reuse, 0x1 ;  /* 0x0000000121207836 */ /* 0x040fe20000000000 */
[CC--:B------:R-:W-:Y:S01]  /*6680*/  ISETP.GE.AND P3, PT, R33.reuse, R236.reuse, PT ;  /* 0x000000ec2100720c */ /* 0x0c0fe20003f66270 */
[----:B------:R-:W-:Y:S01]  /*6690*/  HMMA.16816.F32 R152, R224, R204, R152 ;  /* 0x000000cce098723c */ /* 0x000fe20000001898 */
[C---:B------:R-:W-:Y:S01]  /*66a0*/  ISETP.GE.AND P1, PT, R33.reuse, R235, PT ;  /* 0x000000eb2100720c */ /* 0x040fe20003f26270 */
[----:B------:R-:W-:Y:S01]  /*66b0*/  VIADD R252, R33, 0x28 ;  /* 0x0000002821fc7836 */ /* 0x000fe20000000000 */
[----:B------:R-:W-:Y:S02]  /*66c0*/  ISETP.GE.AND P2, PT, R32, R236, PT ;  /* 0x000000ec2000720c */ /* 0x000fe40003f46270 */
[----:B------:R-:W-:Y:S01]  /*66d0*/  FSEL R28, R28, -INF , !P3 ;  /* 0xff8000001c1c7808 */ /* 0x000fe20005800000 */
[----:B-----5:R-:W-:Y:S01]  /*66e0*/  HMMA.16816.F32 R12, R48, R36, R12 ;  /* 0x00000024300c723c */ /* 0x020fe2000000180c */
[----:B------:R-:W-:Y:S02]  /*66f0*/  FSEL R29, R29, -INF , !P2 ;  /* 0xff8000001d1d7808 */ /* 0x000fe40005000000 */
[----:B------:R-:W-:-:S02]  /*6700*/  FMNMX.FTZ R0, R134, R28, !PT ;  /* 0x0000001c86007209 */ /* 0x000fc40007810000 */
[-C--:B------:R-:W-:Y:S01]  /*6710*/  ISETP.GE.AND P0, PT, R32, R235.reuse, PT ;  /* 0x000000eb2000720c */ /* 0x080fe20003f06270 */
[----:B------:R-:W-:Y:S01]  /*6720*/  HMMA.16816.F32 R144, R52, R36, R144 ;  /* 0x000000243490723c */ /* 0x000fe20000001890 */
[----:B------:R-:W-:Y:S02]  /*6730*/  FMNMX.FTZ R0, R29, R0, !PT ;  /* 0x000000001d007209 */ /* 0x000fe40007810000 */
[----:B------:R-:W-:Y:S02]  /*6740*/  FSEL R31, R31, -INF , !P0 ;  /* 0xff8000001f1f7808 */ /* 0x000fe40004000000 */
[----:B------:R-:W-:Y:S01]  /*6750*/  FSEL R30, R30, -INF , !P1 ;  /* 0xff8000001e1e7808 */ /* 0x000fe20004800000 */
[----:B------:R-:W-:Y:S01]  /*6760*/  HMMA.16816.F32 R160, R224, R216, R160 ;  /* 0x000000d8e0a0723c */ /* 0x000fe200000018a0 */
[C---:B------:R-:W-:Y:S01]  /*6770*/  VIADD R36, R33.reuse, 0x8 ;  /* 0x0000000821247836 */ /* 0x040fe20000000000 */
[----:B------:R-:W-:Y:S01]  /*6780*/  ISETP.GE.AND P4, PT, R252, R235, PT ;  /* 0x000000ebfc00720c */ /* 0x000fe20003f86270 */
[----:B------:R-:W-:Y:S01]  /*6790*/  VIADD R37, R33, 0x10 ;  /* 0x0000001021257836 */ /* 0x000fe20000000000 */
[----:B------:R-:W-:-:S02]  /*67a0*/  FMNMX.FTZ R2, R133, R30, !PT ;  /* 0x0000001e85027209 */ /* 0x000fc40007810000 */
[C---:B------:R-:W-:Y:S01]  /*67b0*/  HMMA.16816.F32 R16, R48.reuse, R42, R16 ;  /* 0x0000002a3010723c */ /* 0x040fe20000001810 */
[CC--:B------:R-:W-:Y:S02]  /*67c0*/  ISETP.GE.AND P3, PT, R36.reuse, R236.reuse, PT ;  /* 0x000000ec2400720c */ /* 0x0c0fe40003f66270 */
[----:B------:R-:W-:Y:S02]  /*67d0*/  ISETP.GE.AND P1, PT, R36, R235, PT ;  /* 0x000000eb2400720c */ /* 0x000fe40003f26270 */
[----:B------:R-:W-:Y:S01]  /*67e0*/  FSEL R24, R24, -INF , !P3 ;  /* 0xff80000018187808 */ /* 0x000fe20005800000 */
[-C--:B------:R-:W-:Y:S01]  /*67f0*/  HMMA.16816.F32 R8, R48, R38.reuse, R8 ;  /* 0x000000263008723c */ /* 0x080fe20000001808 */
[----:B------:R-:W-:Y:S02]  /*6800*/  ISETP.GE.AND P3, PT, R37, R236, PT ;  /* 0x000000ec2500720c */ /* 0x000fe40003f66270 */
[----:B------:R-:W-:Y:S02]  /*6810*/  FMNMX.FTZ R0, R24, R0, !PT ;  /* 0x0000000018007209 */ /* 0x000fe40007810000 */
[----:B------:R-:W-:Y:S01]  /*6820*/  FSEL R249, R20, -INF , !P3 ;  /* 0xff80000014f97808 */ /* 0x000fe20005800000 */
[----:B------:R-:W-:Y:S01]  /*6830*/  HMMA.16816.F32 R140, R52, R38, R140 ;  /* 0x00000026348c723c */ /* 0x000fe2000000188c */
[----:B------:R-:W-:-:S02]  /*6840*/  FSEL R26, R26, -INF , !P1 ;  /* 0xff8000001a1a7808 */ /* 0x000fc40004800000 */
[----:B------:R-:W-:Y:S02]  /*6850*/  ISETP.GE.AND P1, PT, R37, R235, PT ;  /* 0x000000eb2500720c */ /* 0x000fe40003f26270 */
[----:B------:R-:W-:Y:S01]  /*6860*/  FMNMX.FTZ R2, R31, R2, !PT ;  /* 0x000000021f027209 */ /* 0x000fe20007810000 */
[----:B------:R-:W-:Y:S01]  /*6870*/  HMMA.16816.F32 R156, R224, R218, R156 ;  /* 0x000000dae09c723c */ /* 0x000fe2000000189c */
[C---:B------:R-:W-:Y:S02]  /*6880*/  VIADD R38, R33.reuse, 0x9 ;  /* 0x0000000921267836 */ /* 0x040fe40000000000 */
[----:B------:R-:W-:Y:S01]  /*6890*/  VIADD R39, R33, 0x18 ;  /* 0x0000001821277836 */ /* 0x000fe20000000000 */
[----:B------:R-:W-:Y:S02]  /*68a0*/  FMNMX.FTZ R2, R26, R2, !PT ;  /* 0x000000021a027209 */ /* 0x000fe40007810000 */
[----:B------:R-:W-:Y:S01]  /*68b0*/  HMMA.16816.F32 R60, R220, R166, R60 ;  /* 0x000000a6dc3c723c */ /* 0x000fe2000000183c */
[----:B------:R-:W-:-:S02]  /*68c0*/  ISETP.GE.AND P2, PT, R38, R236, PT ;  /* 0x000000ec2600720c */ /* 0x000fc40003f46270 */
[----:B------:R-:W-:Y:S02]  /*68d0*/  ISETP.GE.AND P0, PT, R38, R235, PT ;  /* 0x000000eb2600720c */ /* 0x000fe40003f06270 */
[----:B------:R-:W-:Y:S01]  /*68e0*/  FSEL R25, R25, -INF , !P2 ;  /* 0xff80000019197808 */ /* 0x000fe20005000000 */
[----:B------:R-:W-:Y:S01]  /*68f0*/  HMMA.16816.F32 R148, R52, R42, R148 ;  /* 0x0000002a3494723c */ /* 0x000fe20000001894 */
[----:B------:R-:W-:Y:S01]  /*6900*/  FSEL R27, R27, -INF , !P0 ;  /* 0xff8000001b1b7808 */ /* 0x000fe20004000000 */
[----:B------:R-:W-:Y:S01]  /*6910*/  VIADD R221, R33, 0x30 ;  /* 0x0000003021dd7836 */ /* 0x000fe20000000000 */
[----:B------:R-:W-:Y:S02]  /*6920*/  FMNMX.FTZ R0, R25, R0, !PT ;  /* 0x0000000019007209 */ /* 0x000fe40007810000 */
[----:B------:R-:W-:Y:S01]  /*6930*/  ISETP.GE.AND P3, PT, R39, R236, PT ;  /* 0x000000ec2700720c */ /* 0x000fe20003f66270 */
[----:B------:R-:W-:Y:S01]  /*6940*/  HMMA.16816.F32 R56, R224, R166, R56 ;  /* 0x000000a6e038723c */ /* 0x000fe20000001838 */
[----:B------:R-:W-:Y:S01]  /*6950*/  VIADD R42, R33, 0x11 ;  /* 0x00000011212a7836 */ /* 0x000fe20000000000 */
[----:B------:R-:W-:Y:S01]  /*6960*/  FMNMX.FTZ R0, R249, R0, !PT ;  /* 0x00000000f9007209 */ /* 0x000fe20007810000 */
[----:B------:R-:W-:Y:S01]  /*6970*/  VIADD R43, R33, 0x19 ;  /* 0x00000019212b7836 */ /* 0x000fe20000000000 */
[----:B------:R-:W-:-:S02]  /*6980*/  FSEL R241, R16, -INF , !P3 ;  /* 0xff80000010f17808 */ /* 0x000fc40005800000 */
[CC--:B------:R-:W-:Y:S01]  /*6990*/  ISETP.GE.AND P2, PT, R42.reuse, R236.reuse, PT ;  /* 0x000000ec2a00720c */ /* 0x0c0fe20003f46270 */
[C---:B------:R-:W-:Y:S01]  /*69a0*/  HMMA.16816.F32 R152, R52.reuse, R40, R152 ;  /* 0x000000283498723c */ /* 0x040fe20000001898 */
[----:B------:R-:W-:Y:S01]  /*69b0*/  ISETP.GE.AND P0, PT, R42, R235, PT ;  /* 0x000000eb2a00720c */ /* 0x000fe20003f06270 */
[----:B------:R-:W-:Y:S01]  /*69c0*/  VIADD R224, R33, 0x21 ;  /* 0x0000002121e07836 */ /* 0x000fe20000000000 */
[----:B------:R-:W-:Y:S01]  /*69d0*/  FSEL R250, R21, -INF , !P2 ;  /* 0xff80000015fa7808 */ /* 0x000fe20005000000 */
[----:B------:R-:W-:Y:S01]  /*69e0*/  VIADD R225, R33, 0x29 ;  /* 0x0000002921e17836 */ /* 0x000fe20000000000 */
[----:B------:R-:W-:Y:S01]  /*69f0*/  ISETP.GE.AND P2, PT, R43, R236, PT ;  /* 0x000000ec2b00720c */ /* 0x000fe20003f46270 */
[----:B------:R-:W-:Y:S01]  /*6a00*/  HMMA.16816.F32 R160, R52, R44, R160 ;  /* 0x0000002c34a0723c */ /* 0x000fe200000018a0 */
[C---:B------:R-:W-:Y:S01]  /*6a10*/  VIADD R41, R33.reuse, 0x20 ;  /* 0x0000002021297836 */ /* 0x040fe20000000000 */
[----:B------:R-:W-:Y:S01]  /*6a20*/  FMNMX.FTZ R0, R250, R0, !PT ;  /* 0x00000000fa007209 */ /* 0x000fe20007810000 */
[----:B------:R-:W-:Y:S01]  /*6a30*/  VIADD R40, R33, 0x31 ;  /* 0x0000003121287836 */ /* 0x000fe20000000000 */
[----:B------:R-:W-:-:S02]  /*6a40*/  FSEL R248, R17, -INF , !P2 ;  /* 0xff80000011f87808 */ /* 0x000fc40005000000 */
[----:B------:R-:W-:Y:S01]  /*6a50*/  HMMA.16816.F32 R156, R52, R46, R156 ;  /* 0x0000002e349c723c */ /* 0x000fe2000000189c */
[----:B------:R-:W-:Y:S02]  /*6a60*/  FSEL R44, R23, -INF , !P0 ;  /* 0xff800000172c7808 */ /* 0x000fe40004000000 */
[-C--:B------:R-:W-:Y:S02]  /*6a70*/  ISETP.GE.AND P0, PT, R43, R235.reuse, PT ;  /* 0x000000eb2b00720c */ /* 0x080fe40003f06270 */
[----:B------:R-:W-:Y:S01]  /*6a80*/  ISETP.GE.AND P3, PT, R41, R236, PT ;  /* 0x000000ec2900720c */ /* 0x000fe20003f66270 */
[-C--:B------:R-:W-:Y:S01]  /*6a90*/  HMMA.16816.F32 R60, R48, R34.reuse, R60 ;  /* 0x00000022303c723c */ /* 0x080fe2000000183c */
[----:B------:R-:W-:Y:S02]  /*6aa0*/  FSEL R46, R22, -INF , !P1 ;  /* 0xff800000162e7808 */ /* 0x000fe40004800000 */
[----:B------:R-:W-:Y:S01]  /*6ab0*/  FMNMX.FTZ R0, R241, R0, !PT ;  /* 0x00000000f1007209 */ /* 0x000fe20007810000 */
[----:B------:R-:W-:Y:S01]  /*6ac0*/  BAR.SYNC.DEFER_BLOCKING 0x0 ;  /* 0x0000000000007b1d */ /* 0x000fe20000010000 */
[----:B------:R-:W-:Y:S01]  /*6ad0*/  ISETP.GE.AND P1, PT, R39, R235, PT ;  /* 0x000000eb2700720c */ /* 0x000fe20003f26270 */
[----:B------:R-:W-:Y:S01]  /*6ae0*/  HMMA.16816.F32 R56, R52, R34, R56 ;  /* 0x000000223438723c */ /* 0x000fe20000001838 */
[----:B------:R-:W-:-:S02]  /*6af0*/  FSEL R47, R19, -INF , !P0 ;  /* 0xff800000132f7808 */ /* 0x000fc40004000000 */
[CC--:B------:R-:W-:Y:S02]  /*6b00*/  ISETP.GE.AND P0, PT, R224.reuse, R235.reuse, PT ;  /* 0x000000ebe000720c */ /* 0x0c0fe40003f06270 */
[----:B------:R-:W-:Y:S02]  /*6b10*/  ISETP.GE.AND P2, PT, R224, R236, PT ;  /* 0x000000ece000720c */ /* 0x000fe40003f46270 */
[----:B------:R-:W-:Y:S01]  /*6b20*/  FSEL R226, R12, -INF , !P3 ;  /* 0xff8000000ce27808 */ /* 0x000fe20005800000 */
[C---:B------:R-:W-:Y:S01]  /*6b30*/  VIADD R35, R33.reuse, 0x38 ;  /* 0x0000003821237836 */ /* 0x040fe20000000000 */
[----:B------:R-:W-:Y:S01]  /*6b40*/  FMNMX.FTZ R0, R248, R0, !PT ;  /* 0x00000000f8007209 */ /* 0x000fe20007810000 */
[----:B------:R-:W-:Y:S01]  /*6b50*/  VIADD R34, R33, 0x39 ;  /* 0x0000003921227836 */ /* 0x000fe20000000000 */
[----:B------:R-:W-:Y:S02]  /*6b60*/  FSEL R45, R18, -INF , !P1 ;  /* 0xff800000122d7808 */ /* 0x000fe40004800000 */
[----:B------:R-:W-:-:S02]  /*6b70*/  ISETP.GE.AND P1, PT, R41, R235, PT ;  /* 0x000000eb2900720c */ /* 0x000fc40003f26270 */
[----:B------:R-:W-:Y:S02]  /*6b80*/  FSEL R207, R15, -INF , !P0 ;  /* 0xff8000000fcf7808 */ /* 0x000fe40004000000 */
[----:B------:R-:W-:Y:S02]  /*6b90*/  FSEL R218, R13, -INF , !P2 ;  /* 0xff8000000dda7808 */ /* 0x000fe40005000000 */
[----:B------:R-:W-:Y:S02]  /*6ba0*/  ISETP.GE.AND P0, PT, R252, R236, PT ;  /* 0x000000ecfc00720c */ /* 0x000fe40003f06270 */
[----:B------:R-:W-:Y:S02]  /*6bb0*/  FMNMX.FTZ R0, R226, R0, !PT ;  /* 0x00000000e2007209 */ /* 0x000fe40007810000 */
[----:B------:R-:W-:Y:S02]  /*6bc0*/  FSEL R216, R14, -INF , !P1 ;  /* 0xff8000000ed87808 */ /* 0x000fe40004800000 */
[----:B------:R-:W-:-:S02]  /*6bd0*/  ISETP.GE.AND P1, PT, R225, R236, PT ;  /* 0x000000ece100720c */ /* 0x000fc40003f26270 */
[----:B------:R-:W-:Y:S02]  /*6be0*/  FSEL R219, R8, -INF , !P0 ;  /* 0xff80000008db7808 */ /* 0x000fe40004000000 */
[----:B------:R-:W-:Y:S02]  /*6bf0*/  FMNMX.FTZ R0, R218, R0, !PT ;  /* 0x00000000da007209 */ /* 0x000fe40007810000 */
[----:B------:R-:W-:Y:S02]  /*6c00*/  FSEL R217, R9, -INF , !P1 ;  /* 0xff80000009d97808 */ /* 0x000fe40004800000 */
[----:B------:R-:W-:Y:S02]  /*6c10*/  ISETP.GE.AND P0, PT, R221, R236, PT ;  /* 0x000000ecdd00720c */ /* 0x000fe40003f06270 */
[----:B------:R-:W-:Y:S02]  /*6c20*/  FMNMX.FTZ R9, R27, R2, !PT ;  /* 0x000000021b097209 */ /* 0x000fe40007810000 */
[----:B------:R-:W-:-:S02]  /*6c30*/  FMNMX.FTZ R0, R219, R0, !PT ;  /* 0x00000000db007209 */ /* 0x000fc40007810000 */
[----:B------:R-:W-:Y:S02]  /*6c40*/  ISETP.GE.AND P2, PT, R40, R236, PT ;  /* 0x000000ec2800720c */ /* 0x000fe40003f46270 */
[----:B------:R-:W-:Y:S02]  /*6c50*/  FSEL R171, R4, -INF , !P0 ;  /* 0xff80000004ab7808 */ /* 0x000fe40004000000 */
[----:B------:R-:W-:Y:S02]  /*6c60*/  FMNMX.FTZ R9, R46, R9, !PT ;  /* 0x000000092e097209 */ /* 0x000fe40007810000 */
[----:B------:R-:W-:Y:S02]  /*6c70*/  FMNMX.FTZ R0, R217, R0, !PT ;  /* 0x00000000d9007209 */ /* 0x000fe40007810000 */
[----:B------:R-:W-:Y:S02]  /*6c80*/  ISETP.NE.AND P3, PT, R209, 0x2, PT ;  /* 0x00000002d100780c */ /* 0x000fe40003f65270 */
[----:B------:R-:W-:-:S02]  /*6c90*/  ISETP.GE.AND P1, PT, R35, R236, PT ;  /* 0x000000ec2300720c */ /* 0x000fc40003f26270 */
[----:B------:R-:W-:Y:S02]  /*6ca0*/  FSEL R170, R5, -INF , !P2 ;  /* 0xff80000005aa7808 */ /* 0x000fe40005000000 */
[----:B------:R-:W-:Y:S02]  /*6cb0*/  FMNMX.FTZ R9, R44, R9, !PT ;  /* 0x000000092c097209 */ /* 0x000fe40007810000 */
[----:B------:R-:W-:Y:S02]  /*6cc0*/  FMNMX.FTZ R0, R171, R0, !PT ;  /* 0x00000000ab007209 */ /* 0x000fe40007810000 */
[----:B------:R-:W-:Y:S02]  /*6cd0*/  ISETP.GE.AND P0, PT, R34, R236, PT ;  /* 0x000000ec2200720c */ /* 0x000fe40003f06270 */
[----:B------:R-:W-:Y:S02]  /*6ce0*/  FSEL R169, R60, -INF , !P1 ;  /* 0xff8000003ca97808 */ /* 0x000fe40004800000 */
[----:B------:R-:W-:-:S02]  /*6cf0*/  FMNMX.FTZ R9, R45, R9, !PT ;  /* 0x000000092d097209 */ /* 0x000fc40007810000 */
[----:B------:R-:W-:Y:S02]  /*6d00*/  FMNMX.FTZ R0, R170, R0, !PT ;  /* 0x00000000aa007209 */ /* 0x000fe40007810000 */
[----:B------:R-:W-:Y:S02]  /*6d10*/  FSEL R168, R61, -INF , !P0 ;  /* 0xff8000003da87808 */ /* 0x000fe40004000000 */
[----:B------:R-:W-:Y:S02]  /*6d20*/  FMNMX.FTZ R9, R47, R9, !PT ;  /* 0x000000092f097209 */ /* 0x000fe40007810000 */
[----:B------:R-:W-:Y:S02]  /*6d30*/  FMNMX.FTZ R0, R169, R0, !PT ;  /* 0x00000000a9007209 */ /* 0x000fe40007810000 */
[----:B------:R-:W-:Y:S02]  /*6d40*/  ISETP.GE.AND P2, PT, R225, R235, PT ;  /* 0x000000ebe100720c */ /* 0x000fe40003f46270 */
[----:B------:R-:W-:-:S02]  /*6d50*/  FSEL R206, R10, -INF , !P4 ;  /* 0xff8000000ace7808 */ /* 0x000fc40006000000 */
[----:B------:R-:W-:Y:S02]  /*6d60*/  FMNMX.FTZ R9, R216, R9, !PT ;  /* 0x00000009d8097209 */ /* 0x000fe40007810000 */
[----:B------:R-:W-:Y:S01]  /*6d70*/  FMNMX.FTZ R0, R168, R0, !PT ;  /* 0x00000000a8007209 */ /* 0x000fe20007810000 */
[----:B------:R-:W-:Y:S06]  /*6d80*/  @!P3 BRA `(.L_x_787) ;  /* 0x00000000006cb947 */ /* 0x000fec0003800000 */
[----:B------:R-:W-:Y:S01]  /*6d90*/  VIADD R2, R209, 0xfffffffd ;  /* 0xfffffffdd1027836 */ /* 0x000fe20000000000 */
[----:B------:R-:W-:Y:S01]  /*6da0*/  ULDC.64 UR6, c[0x0][0x218] ;  /* 0x0000860000067ab9 */ /* 0x000fe20000000a00 */
[----:B------:R-:W-:Y:S02]  /*6db0*/  SHF.L.U64.HI R4, R138, 0x5, R139 ;  /* 0x000000058a047819 */ /* 0x000fe4000001028b */
[----:B------:R-:W-:Y:S01]  /*6dc0*/  IMAD.WIDE.U32 R12, R2, R138, RZ ;  /* 0x0000008a020c7225 */ /* 0x000fe200078e00ff */
[----:B------:R-:W-:Y:S02]  /*6dd0*/  SHF.R.S32.HI R5, RZ, 0x1f, R2 ;  /* 0x0000001fff057819 */ /* 0x000fe40000011402 */
[----:B------:R-:W-:-:S03]  /*6de0*/  LEA R8, P0, R12, R196, 0x6 ;  /* 0x000000c40c087211 */ /* 0x000fc600078030ff */
[----:B------:R-:W-:Y:S01]  /*6df0*/  IMAD R5, R5, R138, RZ ;  /* 0x0000008a05057224 */ /* 0x000fe200078e02ff */
[----:B------:R-:W-:-:S03]  /*6e00*/  LEA R14, P1, R8, UR6, 0x1 ;  /* 0x00000006080e7c11 */ /* 0x000fc6000f8208ff */
[----:B------:R-:W-:Y:S02]  /*6e10*/  IMAD R5, R2, R139, R5 ;  /* 0x0000008b02057224 */ /* 0x000fe400078e0205 */
[----:B------:R-:W-:Y:S02]  /*6e20*/  IMAD.SHL.U32 R2, R138, 0x20, RZ ;  /* 0x000000208a027824 */ /* 0x000fe400078e00ff */
[----:B------:R-:W-:-:S05]  /*6e30*/  IMAD.IADD R5, R13, 0x1, R5 ;  /* 0x000000010d057824 */ /* 0x000fca00078e0205 */
[----:B------:R-:W-:Y:S02]  /*6e40*/  LEA.HI.X R5, R12, R199, R5, 0x6, P0 ;  /* 0x000000c70c057211 */ /* 0x000fe400000f3405 */
[-C--:B------:R-:W-:Y:S02]  /*6e50*/  IADD3 R12, P0, R14, R2.reuse, RZ ;  /* 0x000000020e0c7210 */ /* 0x080fe40007f1e0ff */
[----:B------:R-:W-:Y:S02]  /*6e60*/  LEA.HI.X R15, R8, UR7, R5, 0x1, P1 ;  /* 0x00000007080f7c11 */ /* 0x000fe400088f0c05 */
[----:B------:R-:W-:-:S03]  /*6e70*/  IADD3 R16, P1, R12, R2, RZ ;  /* 0x000000020c107210 */ /* 0x000fc60007f3e0ff */
[--C-:B------:R-:W-:Y:S01]  /*6e80*/  IMAD.X R13, R15, 0x1, R4.reuse, P0 ;  /* 0x000000010f0d7824 */ /* 0x100fe200000e0604 */
[----:B------:R-:W-:Y:S01]  /*6e90*/  IADD3 R18, P0, R16, R2, RZ ;  /* 0x0000000210127210 */ /* 0x000fe20007f1e0ff */
[----:B------:R-:W-:Y:S01]  /*6ea0*/  @!PT LDS RZ, [RZ] ;  /* 0x00000000fffff984 */ /* 0x000fe20000000800 */
[----:B------:R-:W-:Y:S01]  /*6eb0*/  @!PT LDS RZ, [RZ] ;  /* 0x00000000fffff984 */ /* 0x000fe20000000800 */
[----:B------:R-:W-:Y:S01]  /*6ec0*/  @!PT LDS RZ, [RZ] ;  /* 0x00000000fffff984 */ /* 0x000fe20000000800 */
[----:B------:R1:W-:Y:S02]  /*6ed0*/  LDGSTS.E.BYPASS.LTC128B.128 [R194+0x4000], desc[UR24][R14.64] ;  /* 0x040000000ec27fae */ /* 0x0003e4000b901d58 */
[--C-:B------:R-:W-:Y:S02]  /*6ee0*/  IMAD.X R17, R13, 0x1, R4.reuse, P1 ;  /* 0x000000010d117824 */ /* 0x100fe400008e0604 */
[----:B------:R1:W-:Y:S02]  /*6ef0*/  LDGSTS.E.BYPASS.LTC128B.128 [R194+0x4800], desc[UR24][R12.64] ;  /* 0x048000000cc27fae */ /* 0x0003e4000b901d58 */
[----:B------:R-:W-:Y:S02]  /*6f00*/  IMAD.X R19, R17, 0x1, R4, P0 ;  /* 0x0000000111137824 */ /* 0x000fe400000e0604 */
[----:B------:R1:W-:Y:S04]  /*6f10*/  LDGSTS.E.BYPASS.LTC128B.128 [R194+0x5000], desc[UR24][R16.64] ;  /* 0x0500000010c27fae */ /* 0x0003e8000b901d58 */
[----:B------:R1:W-:Y:S04]  /*6f20*/  LDGSTS.E.BYPASS.LTC128B.128 [R194+0x5800], desc[UR24][R18.64] ;  /* 0x0580000012c27fae */ /* 0x0003e8000b901d58 */
[----:B------:R-:W0:Y:S02]  /*6f30*/  LDGDEPBAR ;  /* 0x00000000000079af */ /* 0x000e240000000000 */
.L_x_787:
[----:B------:R-:W-:Y:S01]  /*6f40*/  FMNMX.FTZ R4, R207, R9, !PT ;  /* 0x00000009cf047209 */ /* 0x000fe20007810000 */
[----:B------:R-:W2:Y:S01]  /*6f50*/  SHFL.BFLY PT, R2, R0, 0x2, 0x1f ;  /* 0x0c401f0000027f89 */ /* 0x000ea200000e0000 */
[----:B------:R-:W-:Y:S01]  /*6f60*/  FSEL R205, R11, -INF , !P2 ;  /* 0xff8000000bcd7808 */ /* 0x000fe20005000000 */
[----:B------:R-:W-:Y:S01]  /*6f70*/  IMAD.WIDE.U32 R222, R229, -0x326172a9, RZ ;  /* 0xcd9e8d57e5de7825 */ /* 0x000fe200078e00ff */
[-C--:B------:R-:W-:Y:S01]  /*6f80*/  ISETP.GE.AND P1, PT, R221, R235.reuse, PT ;  /* 0x000000ebdd00720c */ /* 0x080fe20003f26270 */
[----:B------:R-:W-:Y:S01]  /*6f90*/  LDSM.16.MT88.4 R20, [R177+0x6000] ;  /* 0x00600000b114783b */ /* 0x000fe20000004200 */
[----:B------:R-:W-:Y:S01]  /*6fa0*/  FMNMX.FTZ R4, R206, R4, !PT ;  /* 0x00000004ce047209 */ /* 0x000fe20007810000 */
[----:B------:R-:W-:Y:S01]  /*6fb0*/  IMAD.WIDE.U32 R246, R137, -0x2daee0ad, RZ ;  /* 0xd2511f5389f67825 */ /* 0x000fe200078e00ff */
[----:B------:R-:W-:Y:S02]  /*6fc0*/  ISETP.GE.AND P0, PT, R40, R235, PT ;  /* 0x000000eb2800720c */ /* 0x000fe40003f06270 */
[----:B------:R-:W-:Y:S01]  /*6fd0*/  FSEL R167, R6, -INF , !P1 ;  /* 0xff80000006a77808 */ /* 0x000fe20004800000 */
[----:B------:R-:W-:Y:S01]  /*6fe0*/  IMAD.SHL.U32 R227, R208, 0x2, RZ ;  /* 0x00000002d0e37824 */ /* 0x000fe200078e00ff */
[----:B------:R-:W-:-:S02]  /*6ff0*/  FMNMX.FTZ R4, R205, R4, !PT ;  /* 0x00000004cd047209 */ /* 0x000fc40007810000 */
[----:B------:R-:W-:Y:S02]  /*7000*/  FSEL R166, R7, -INF , !P0 ;  /* 0xff80000007a67808 */ /* 0x000fe40004000000 */
[-C--:B------:R-:W-:Y:S02]  /*7010*/  ISETP.GE.AND P1, PT, R35, R235.reuse, PT ;  /* 0x000000eb2300720c */ /* 0x080fe40003f26270 */
[----:B------:R-:W-:Y:S02]  /*7020*/  FMNMX.FTZ R4, R167, R4, !PT ;  /* 0x00000004a7047209 */ /* 0x000fe40007810000 */
[----:B------:R-:W-:Y:S02]  /*7030*/  ISETP.GE.AND P0, PT, R34, R235, PT ;  /* 0x000000eb2200720c */ /* 0x000fe40003f06270 */
[----:B------:R-:W-:Y:S02]  /*7040*/  FSEL R165, R62, -INF , !P1 ;  /* 0xff8000003ea57808 */ /* 0x000fe40004800000 */
[----:B------:R-:W-:-:S02]  /*7050*/  FMNMX.FTZ R4, R166, R4, !PT ;  /* 0x00000004a6047209 */ /* 0x000fc40007810000 */
[----:B------:R-:W-:Y:S02]  /*7060*/  FSEL R63, R63, -INF , !P0 ;  /* 0xff8000003f3f7808 */ /* 0x000fe40004000000 */
[----:B------:R-:W-:Y:S02]  /*7070*/  FMNMX.FTZ R4, R165, R4, !PT ;  /* 0x00000004a5047209 */ /* 0x000fe40007810000 */
[----:B--2---:R-:W-:Y:S02]  /*7080*/  FMNMX.FTZ R2, R0, R2, !PT ;  /* 0x0000000200027209 */ /* 0x004fe40007810000 */
[----:B------:R-:W-:Y:S02]  /*7090*/  FMNMX.FTZ R5, R63, R4, !PT ;  /* 0x000000043f057209 */ /* 0x000fe40007810000 */
[----:B------:R-:W-:Y:S01]  /*70a0*/  LOP3.LUT R0, R223, R228, RZ, 0x3c, !PT ;  /* 0x000000e4df007212 */ /* 0x000fe200078e3cff */
[----:B------:R-:W2:Y:S01]  /*70b0*/  SHFL.BFLY PT, R220, R2, 0x1, 0x1f ;  /* 0x0c201f0002dc7f89 */ /* 0x000ea200000e0000 */
[----:B------:R-:W-:-:S02]  /*70c0*/  LOP3.LUT R6, R247, UR27, R227, 0x96, !PT ;  /* 0x0000001bf7067c12 */ /* 0x000fc4000f8e96e3 */
[----:B------:R-:W-:Y:S01]  /*70d0*/  PRMT R62, R3, 0x7054, R3 ;  /* 0x00007054033e7816 */ /* 0x000fe20000000003 */
[----:B------:R-:W3:Y:S01]  /*70e0*/  SHFL.BFLY PT, R4, R5, 0x2, 0x1f ;  /* 0x0c401f0005047f89 */ /* 0x000ee200000e0000 */
[----:B------:R-:W-:Y:S01]  /*70f0*/  IMAD.WIDE.U32 R244, R0, -0x2daee0ad, RZ ;  /* 0xd2511f5300f47825 */ /* 0x000fe200078e00ff */
[-C--:B------:R-:W-:Y:S02]  /*7100*/  ISETP.GE.AND P5, PT, R33, R238.reuse, PT ;  /* 0x000000ee2100720c */ /* 0x080fe40003fa6270 */
[-C--:B------:R-:W-:Y:S01]  /*7110*/  ISETP.GE.AND P3, PT, R38, R238.reuse, PT ;  /* 0x000000ee2600720c */ /* 0x080fe20003f66270 */
[----:B-1----:R-:W-:Y:S01]  /*7120*/  IMAD.WIDE.U32 R12, R6, -0x326172a9, RZ ;  /* 0xcd9e8d57060c7825 */ /* 0x002fe200078e00ff */
[----:B------:R-:W-:Y:S02]  /*7130*/  LOP3.LUT R242, R245, UR19, R246, 0x96, !PT ;  /* 0x00000013f5f27c12 */ /* 0x000fe4000f8e96f6 */
[CC--:B------:R-:W-:Y:S02]  /*7140*/  ISETP.GE.AND P4, PT, R32.reuse, R238.reuse, PT ;  /* 0x000000ee2000720c */ /* 0x0c0fe40003f86270 */
[----:B------:R-:W-:Y:S01]  /*7150*/  ISETP.GE.AND P6, PT, R32, R237, PT ;  /* 0x000000ed2000720c */ /* 0x000fe20003fc6270 */
[----:B------:R-:W-:Y:S01]  /*7160*/  IMAD.WIDE.U32 R242, R242, -0x326172a9, RZ ;  /* 0xcd9e8d57f2f27825 */ /* 0x000fe200078e00ff */
[----:B------:R-:W-:-:S02]  /*7170*/  ISETP.GE.AND P2, PT, R37, R238, PT ;  /* 0x000000ee2500720c */ /* 0x000fc40003f46270 */
[----:B------:R-:W-:Y:S02]  /*7180*/  FSEL R32, R161, -INF , !P4 ;  /* 0xff800000a1207808 */ /* 0x000fe40006000000 */
[----:B------:R-:W-:Y:S02]  /*7190*/  LOP3.LUT R8, R243, UR18, R12, 0x96, !PT ;  /* 0x00000012f3087c12 */ /* 0x000fe4000f8e960c */
[----:B------:R-:W-:Y:S02]  /*71a0*/  ISETP.GE.AND P4, PT, R224, R238, PT ;  /* 0x000000eee000720c */ /* 0x000fe40003f86270 */
[----:B--2---:R-:W-:Y:S01]  /*71b0*/  FMNMX.FTZ R220, R2, R220, !PT ;  /* 0x000000dc02dc7209 */ /* 0x004fe20007810000 */
[----:B------:R-:W-:Y:S01]  /*71c0*/  IMAD.WIDE.U32 R8, R8, -0x2daee0ad, RZ ;  /* 0xd2511f5308087825 */ /* 0x000fe200078e00ff */
[----:B---3--:R-:W-:-:S03]  /*71d0*/  FMNMX.FTZ R4, R5, R4, !PT ;  /* 0x0000000405047209 */ /* 0x008fc60007810000 */
[C---:B------:R-:W-:Y:S01]  /*71e0*/  FMUL.FTZ R204, R220.reuse, UR10 ;  /* 0x0000000adccc7c20 */ /* 0x040fe20008410000 */
[----:B------:R-:W-:Y:S02]  /*71f0*/  LOP3.LUT R5, R13, UR20, R222, 0x96, !PT ;  /* 0x000000140d057c12 */ /* 0x000fe4000f8e96de */
[----:B------:R-:W-:Y:S01]  /*7200*/  FSETP.NEU.FTZ.AND P1, PT, R220, -INF , PT ;  /* 0xff800000dc00780b */ /* 0x000fe20003f3d000 */
[----:B------:R-:W1:Y:S02]  /*7210*/  SHFL.BFLY PT, R2, R4, 0x1, 0x1f ;  /* 0x0c201f0004027f89 */ /* 0x000e6400000e0000 */
[----:B------:R-:W-:Y:S01]  /*7220*/  IMAD.WIDE.U32 R6, R5, -0x2daee0ad, RZ ;  /* 0xd2511f5305067825 */ /* 0x000fe200078e00ff */
[----:B------:R-:W-:-:S04]  /*7230*/  FSEL R204, R204, RZ, P1 ;  /* 0x000000ffcccc7208 */ /* 0x000fc80000800000 */
[----:B------:R-:W-:Y:S01]  /*7240*/  LOP3.LUT R5, R7, UR17, R244, 0x96, !PT ;  /* 0x0000001107057c12 */ /* 0x000fe2000f8e96f4 */
[----:B------:R-:W-:Y:S01]  /*7250*/  FFMA.FTZ R55, R28, UR10, -R204 ;  /* 0x0000000a1c377c23 */ /* 0x000fe200080108cc */
[----:B------:R-:W-:Y:S01]  /*7260*/  LOP3.LUT R6, R9, UR15, R6, 0x96, !PT ;  /* 0x0000000f09067c12 */ /* 0x000fe2000f8e9606 */
[--C-:B------:R-:W-:Y:S01]  /*7270*/  FFMA.FTZ R54, R29, UR10, -R204.reuse ;  /* 0x0000000a1d367c23 */ /* 0x100fe200080108cc */
[----:B------:R-:W-:Y:S01]  /*7280*/  FFMA.FTZ R53, R24, UR10, -R204 ;  /* 0x0000000a18357c23 */ /* 0x000fe200080108cc */
[----:B------:R-:W-:-:S04]  /*7290*/  IMAD.WIDE.U32 R10, R5, -0x326172a9, RZ ;  /* 0xcd9e8d57050a7825 */ /* 0x000fc800078e00ff */
[----:B------:R-:W-:Y:S01]  /*72a0*/  FFMA.FTZ R52, R25, UR10, -R204 ;  /* 0x0000000a19347c23 */ /* 0x000fe200080108cc */
[----:B------:R-:W-:Y:S01]  /*72b0*/  MUFU.EX2 R55, R55 ;  /* 0x0000003700377308 */ /* 0x000fe20000000800 */
[----:B------:R-:W-:Y:S01]  /*72c0*/  IMAD.WIDE.U32 R12, R6, -0x326172a9, RZ ;  /* 0xcd9e8d57060c7825 */ /* 0x000fe200078e00ff */
[----:B------:R-:W-:-:S04]  /*72d0*/  LOP3.LUT R6, R11, UR16, R242, 0x96, !PT ;  /* 0x000000100b067c12 */ /* 0x000fc8000f8e96f2 */
[----:B------:R-:W-:Y:S01]  /*72e0*/  LOP3.LUT R5, R13, UR14, R10, 0x96, !PT ;  /* 0x0000000e0d057c12 */ /* 0x000fe2000f8e960a */
[----:B------:R-:W-:Y:S01]  /*72f0*/  IMAD.WIDE.U32 R6, R6, -0x2daee0ad, RZ ;  /* 0xd2511f5306067825 */ /* 0x000fe200078e00ff */
[----:B------:R-:W-:Y:S01]  /*7300*/  MUFU.EX2 R54, R54 ;  /* 0x0000003600367308 */ /* 0x000fe20000000800 */
[----:B-1----:R-:W-:Y:S02]  /*7310*/  FMNMX.FTZ R2, R4, R2, !PT ;  /* 0x0000000204027209 */ /* 0x002fe40007810000 */
[----:B------:R-:W-:Y:S01]  /*7320*/  IMAD.WIDE.U32 R16, R5, -0x2daee0ad, RZ ;  /* 0xd2511f5305107825 */ /* 0x000fe200078e00ff */
[----:B------:R-:W-:-:S03]  /*7330*/  LOP3.LUT R5, R7, UR13, R8, 0x96, !PT ;  /* 0x0000000d07057c12 */ /* 0x000fc6000f8e9608 */
[C---:B------:R-:W-:Y:S01]  /*7340*/  FMUL.FTZ R164, R2.reuse, UR10 ;  /* 0x0000000a02a47c20 */ /* 0x040fe20008410000 */
[C---:B------:R-:W-:Y:S01]  /*7350*/  FSETP.NEU.FTZ.AND P0, PT, R2.reuse, -INF , PT ;  /* 0xff8000000200780b */ /* 0x040fe20003f1d000 */
[----:B------:R-:W-:Y:S01]  /*7360*/  MUFU.EX2 R53, R53 ;  /* 0x0000003500357308 */ /* 0x000fe20000000800 */
[----:B------:R-:W-:Y:S01]  /*7370*/  LOP3.LUT R4, R17, UR5, R6, 0x96, !PT ;  /* 0x0000000511047c12 */ /* 0x000fe2000f8e9606 */
[----:B------:R-:W-:Y:S01]  /*7380*/  IMAD.WIDE.U32 R18, R5, -0x326172a9, RZ ;  /* 0xcd9e8d5705127825 */ /* 0x000fe200078e00ff */
[----:B------:R-:W-:Y:S02]  /*7390*/  FSEL R60, R2, RZ, P0 ;  /* 0x000000ff023c7208 */ /* 0x000fe40000000000 */
[----:B------:R-:W-:Y:S01]  /*73a0*/  FSEL R164, R164, RZ, P0 ;  /* 0x000000ffa4a47208 */ /* 0x000fe20000000000 */
[----:B------:R-:W-:Y:S01]  /*73b0*/  IMAD.WIDE.U32 R4, R4, -0x326172a9, RZ ;  /* 0xcd9e8d5704047825 */ /* 0x000fe200078e00ff */
[----:B------:R-:W-:-:S03]  /*73c0*/  ISETP.GE.AND P0, PT, R33, R237, PT ;  /* 0x000000ed2100720c */ /* 0x000fc60003f06270 */
[----:B------:R-:W-:Y:S01]  /*73d0*/  FADD.FTZ R60, R133, -R60 ;  /* 0x8000003c853c7221 */ /* 0x000fe20000010000 */
[----:B------:R-:W1:Y:S01]  /*73e0*/  MUFU.EX2 R52, R52 ;  /* 0x0000003400347308 */ /* 0x000e620000000800 */
[----:B------:R-:W-:Y:S01]  /*73f0*/  FFMA.FTZ R51, R30, UR10, -R164 ;  /* 0x0000000a1e337c23 */ /* 0x000fe200080108a4 */
[----:B------:R-:W-:Y:S01]  /*7400*/  LOP3.LUT R7, R5, UR21, R18, 0x96, !PT ;  /* 0x0000001505077c12 */ /* 0x000fe2000f8e9612 */
[--C-:B------:R-:W-:Y:S01]  /*7410*/  FFMA.FTZ R49, R26, UR10, -R164.reuse ;  /* 0x0000000a1a317c23 */ /* 0x100fe200080108a4 */
[C---:B------:R-:W-:Y:S01]  /*7420*/  LOP3.LUT R10, R4.reuse, 0xffff, RZ, 0xc0, !PT ;  /* 0x0000ffff040a7812 */ /* 0x040fe200078ec0ff */
[--C-:B------:R-:W-:Y:S01]  /*7430*/  FFMA.FTZ R48, R27, UR10, -R164.reuse ;  /* 0x0000000a1b307c23 */ /* 0x100fe200080108a4 */
[----:B------:R-:W-:Y:S01]  /*7440*/  LOP3.LUT R8, R7, 0xffff, RZ, 0xc0, !PT ;  /* 0x0000ffff07087812 */ /* 0x000fe200078ec0ff */
[----:B------:R-:W-:Y:S01]  /*7450*/  FFMA.FTZ R50, R31, UR10, -R164 ;  /* 0x0000000a1f327c23 */ /* 0x000fe200080108a4 */
[----:B------:R-:W-:Y:S01]  /*7460*/  LOP3.LUT R6, R4, 0xff, RZ, 0xc0, !PT ;  /* 0x000000ff04067812 */ /* 0x000fe200078ec0ff */
[----:B------:R-:W-:Y:S01]  /*7470*/  FMUL.FTZ R60, R60, UR10 ;  /* 0x0000000a3c3c7c20 */ /* 0x000fe20008410000 */
[--C-:B------:R-:W-:Y:S01]  /*7480*/  SHF.R.U32.HI R5, RZ, 0x10, R4.reuse ;  /* 0x00000010ff057819 */ /* 0x100fe20000011604 */
[----:B------:R-:W-:Y:S01]  /*7490*/  MUFU.EX2 R51, R51 ;  /* 0x0000003300337308 */ /* 0x000fe20000000800 */
[----:B------:R-:W-:-:S02]  /*74a0*/  SHF.R.U32.HI R9, RZ, 0x18, R4 ;  /* 0x00000018ff097819 */ /* 0x000fc40000011604 */
[----:B------:R-:W-:Y:S02]  /*74b0*/  LOP3.LUT R4, R7, 0xff, RZ, 0xc0, !PT ;  /* 0x000000ff07047812 */ /* 0x000fe400078ec0ff */
[----:B------:R-:W-:Y:S02]  /*74c0*/  SHF.R.U32.HI R8, RZ, 0x8, R8 ;  /* 0x00000008ff087819 */ /* 0x000fe40000011608 */
[----:B------:R-:W-:Y:S01]  /*74d0*/  LOP3.LUT R5, R5, 0xff, RZ, 0xc0, !PT ;  /* 0x000000ff05057812 */ /* 0x000fe200078ec0ff */
[----:B------:R-:W-:Y:S01]  /*74e0*/  MUFU.EX2 R49, R49 ;  /* 0x0000003100317308 */ /* 0x000fe20000000800 */
[----:B------:R-:W-:Y:S02]  /*74f0*/  PRMT R4, R4, 0x5410, R8 ;  /* 0x0000541004047816 */ /* 0x000fe40000000008 */
[----:B------:R-:W-:Y:S02]  /*7500*/  FSEL R8, R220, RZ, P1 ;  /* 0x000000ffdc087208 */ /* 0x000fe40000800000 */
[----:B------:R-:W-:-:S02]  /*7510*/  PRMT R5, R5, 0x5410, R9 ;  /* 0x0000541005057816 */ /* 0x000fc40000000009 */
[--C-:B------:R-:W-:Y:S01]  /*7520*/  SHF.R.U32.HI R9, RZ, 0x10, R7.reuse ;  /* 0x00000010ff097819 */ /* 0x100fe20000011607 */
[----:B------:R-:W-:Y:S01]  /*7530*/  FADD.FTZ R8, R134, -R8 ;  /* 0x8000000886087221 */ /* 0x000fe20000010000 */
[----:B------:R-:W2:Y:S01]  /*7540*/  MUFU.EX2 R48, R48 ;  /* 0x0000003000307308 */ /* 0x000ea20000000800 */
[----:B------:R-:W-:Y:S02]  /*7550*/  SHF.R.U32.HI R10, RZ, 0x8, R10 ;  /* 0x00000008ff0a7819 */ /* 0x000fe4000001160a */
[----:B------:R-:W-:Y:S01]  /*7560*/  FMUL.FTZ R61, R8, UR10 ;  /* 0x0000000a083d7c20 */ /* 0x000fe20008410000 */
[----:B------:R-:W-:Y:S02]  /*7570*/  SHF.R.U32.HI R7, RZ, 0x18, R7 ;  /* 0x00000018ff077819 */ /* 0x000fe40000011607 */
[----:B------:R-:W-:Y:S02]  /*7580*/  LOP3.LUT R9, R9, 0xff, RZ, 0xc0, !PT ;  /* 0x000000ff09097812 */ /* 0x000fe400078ec0ff */
[----:B------:R-:W3:Y:S01]  /*7590*/  MUFU.EX2 R50, R50 ;  /* 0x0000003200327308 */ /* 0x000ee20000000800 */
[----:B------:R-:W-:-:S02]  /*75a0*/  PRMT R6, R6, 0x5410, R10 ;  /* 0x0000541006067816 */ /* 0x000fc4000000000a */
[----:B------:R-:W-:Y:S02]  /*75b0*/  PRMT R7, R9, 0x5410, R7 ;  /* 0x0000541009077816 */ /* 0x000fe40000000007 */
[--C-:B------:R-:W-:Y:S02]  /*75c0*/  HSET2.LE.AND R5, R5, R62.reuse, PT ;  /* 0x0000003e05057233 */ /* 0x100fe40003803000 */
[--C-:B------:R-:W-:Y:S01]  /*75d0*/  HSET2.LE.AND R6, R6, R62.reuse, PT ;  /* 0x0000003e06067233 */ /* 0x100fe20003803000 */
[----:B------:R-:W4:Y:S01]  /*75e0*/  MUFU.EX2 R61, R61 ;  /* 0x0000003d003d7308 */ /* 0x000f220000000800 */
[--C-:B------:R-:W-:Y:S02]  /*75f0*/  HSET2.LE.AND R4, R4, R62.reuse, PT ;  /* 0x0000003e04047233 */ /* 0x100fe40003803000 */
[----:B------:R-:W-:Y:S02]  /*7600*/  HSET2.LE.AND R7, R7, R62, PT ;  /* 0x0000003e07077233 */ /* 0x000fe40003803000 */
[----:B-1----:R-:W-:-:S02]  /*7610*/  F2FP.F16.F32.PACK_AB R10, R52, R53 ;  /* 0x00000035340a723e */ /* 0x002fc400000000ff */
[----:B--2---:R-:W-:Y:S01]  /*7620*/  F2FP.F16.F32.PACK_AB R11, R48, R49 ;  /* 0x00000031300b723e */ /* 0x004fe200000000ff */
[----:B------:R-:W1:Y:S01]  /*7630*/  MUFU.EX2 R60, R60 ;  /* 0x0000003c003c7308 */ /* 0x000e620000000800 */
[----:B------:R-:W-:Y:S02]  /*7640*/  F2FP.F16.F32.PACK_AB R8, R54, R55 ;  /* 0x000000373608723e */ /* 0x000fe400000000ff */
[----:B---3--:R-:W-:Y:S02]  /*7650*/  F2FP.F16.F32.PACK_AB R9, R50, R51 ;  /* 0x000000333209723e */ /* 0x008fe400000000ff */
[----:B------:R-:W-:Y:S02]  /*7660*/  LOP3.LUT R10, R6, R10, RZ, 0xc0, !PT ;  /* 0x0000000a060a7212 */ /* 0x000fe400078ec0ff */
[----:B------:R-:W-:Y:S01]  /*7670*/  LOP3.LUT R11, R5, R11, RZ, 0xc0, !PT ;  /* 0x0000000b050b7212 */ /* 0x000fe200078ec0ff */
[-C--:B----4-:R-:W-:Y:S01]  /*7680*/  FMUL.FTZ R24, R124, R61.reuse ;  /* 0x0000003d7c187220 */ /* 0x090fe20000410000 */
[-C--:B------:R-:W-:Y:S01]  /*7690*/  FMUL.FTZ R25, R125, R61.reuse ;  /* 0x0000003d7d197220 */ /* 0x080fe20000410000 */
[-C--:B------:R-:W-:Y:S01]  /*76a0*/  FMUL.FTZ R28, R120, R61.reuse ;  /* 0x0000003d781c7220 */ /* 0x080fe20000410000 */
[----:B------:R-:W-:Y:S01]  /*76b0*/  FMUL.FTZ R29, R121, R61 ;  /* 0x0000003d791d7220 */ /* 0x000fe20000410000 */
[----:B------:R-:W-:Y:S01]  /*76c0*/  LOP3.LUT R8, R4, R8, RZ, 0xc0, !PT ;  /* 0x0000000804087212 */ /* 0x000fe200078ec0ff */
[----:B------:R-:W-:Y:S01]  /*76d0*/  IMAD.MOV.U32 R120, RZ, RZ, R12 ;  /* 0x000000ffff787224 */ /* 0x000fe200078e000c */
[----:B------:R-:W-:Y:S01]  /*76e0*/  LOP3.LUT R9, R7, R9, RZ, 0xc0, !PT ;  /* 0x0000000907097212 */ /* 0x000fe200078ec0ff */
[----:B------:R-:W-:-:S02]  /*76f0*/  IMAD.MOV.U32 R121, RZ, RZ, R13 ;  /* 0x000000ffff797224 */ /* 0x000fc400078e000d */
[-C--:B-1----:R-:W-:Y:S01]  /*7700*/  FMUL.FTZ R26, R126, R60.reuse ;  /* 0x0000003c7e1a7220 */ /* 0x082fe20000410000 */
[-C--:B------:R-:W-:Y:S01]  /*7710*/  FMUL.FTZ R27, R127, R60.reuse ;  /* 0x0000003c7f1b7220 */ /* 0x080fe20000410000 */
[----:B------:R-:W-:Y:S01]  /*7720*/  IMAD.MOV.U32 R126, RZ, RZ, R18 ;  /* 0x000000ffff7e7224 */ /* 0x000fe200078e0012 */
[----:B------:R-:W1:Y:S01]  /*7730*/  LDSM.16.MT88.4 R4, [R180+0x6000] ;  /* 0x00600000b404783b */ /* 0x000e620000004200 */
[----:B------:R-:W-:Y:S02]  /*7740*/  IMAD.MOV.U32 R127, RZ, RZ, R19 ;  /* 0x000000ffff7f7224 */ /* 0x000fe400078e0013 */
[-C--:B------:R-:W-:Y:S01]  /*7750*/  FMUL.FTZ R108, R108, R61.reuse ;  /* 0x0000003d6c6c7220 */ /* 0x080fe20000410000 */
[----:B------:R-:W-:Y:S01]  /*7760*/  IMAD.MOV.U32 R124, RZ, RZ, R16 ;  /* 0x000000ffff7c7224 */ /* 0x000fe200078e0010 */
[----:B------:R-:W2:Y:S01]  /*7770*/  LDSM.16.MT88.4 R12, [R178+0x6000] ;  /* 0x00600000b20c783b */ /* 0x000ea20000004200 */
[----:B------:R-:W-:Y:S02]  /*7780*/  IMAD.MOV.U32 R125, RZ, RZ, R17 ;  /* 0x000000ffff7d7224 */ /* 0x000fe400078e0011 */
[-C--:B------:R-:W-:Y:S01]  /*7790*/  FMUL.FTZ R109, R109, R61.reuse ;  /* 0x0000003d6d6d7220 */ /* 0x080fe20000410000 */
[-C--:B------:R-:W-:Y:S01]  /*77a0*/  FMUL.FTZ R104, R104, R61.reuse ;  /* 0x0000003d68687220 */ /* 0x080fe20000410000 */
[----:B------:R-:W3:Y:S01]  /*77b0*/  LDSM.16.MT88.4 R16, [R176+0x6000] ;  /* 0x00600000b010783b */ /* 0x000ee20000004200 */
        /* <DEDUP_REMOVED lines=23> */
[----:B------:R-:W-:Y:S01]  /*7930*/  P2R R33, PR, RZ, 0x1 ;  /* 0x00000001ff217803 */ /* 0x000fe20000000000 */
[----:B------:R-:W-:Y:S01]  /*7940*/  HMMA.16816.F32 R76, R8, R20, R76 ;  /* 0x00000014084c723c */ /* 0x000fe2000000184c */
[----:B------:R-:W-:-:S02]  /*7950*/  ISETP.GE.AND P0, PT, R36, R238, PT ;  /* 0x000000ee2400720c */ /* 0x000fc40003f06270 */
[----:B------:R-:W-:Y:S02]  /*7960*/  ISETP.GE.AND P1, PT, R36, R237, PT ;  /* 0x000000ed2400720c */ /* 0x000fe40003f26270 */
[----:B------:R-:W-:Y:S01]  /*7970*/  FSEL R36, R160, -INF , !P5 ;  /* 0xff800000a0247808 */ /* 0x000fe20006800000 */
[----:B------:R-:W-:Y:S01]  /*7980*/  HMMA.16816.F32 R100, R8, R22, R100 ;  /* 0x000000160864723c */ /* 0x000fe20000001864 */
[----:B------:R-:W-:-:S05]  /*7990*/  ISETP.GE.AND P5, PT, R41, R238, PT ;  /* 0x000000ee2900720c */ /* 0x000fca0003fa6270 */
[C---:B-1----:R-:W-:Y:S06]  /*79a0*/  HMMA.16816.F32 R24, R8.reuse, R4, R24 ;  /* 0x000000040818723c */ /* 0x042fec0000001818 */
[C---:B------:R-:W-:Y:S06]  /*79b0*/  HMMA.16816.F32 R28, R8.reuse, R6, R28 ;  /* 0x00000006081c723c */ /* 0x040fec000000181c */
[C---:B--2---:R-:W-:Y:S06]  /*79c0*/  HMMA.16816.F32 R108, R8.reuse, R12, R108 ;  /* 0x0000000c086c723c */ /* 0x044fec000000186c */
[C---:B------:R-:W-:Y:S06]  /*79d0*/  HMMA.16816.F32 R104, R8.reuse, R14, R104 ;  /* 0x0000000e0868723c */ /* 0x040fec0000001868 */
[C---:B---3--:R-:W-:Y:S06]  /*79e0*/  HMMA.16816.F32 R84, R8.reuse, R16, R84 ;  /* 0x000000100854723c */ /* 0x048fec0000001854 */
[----:B------:R-:W-:Y:S07]  /*79f0*/  HMMA.16816.F32 R88, R8, R18, R88 ;  /* 0x000000120858723c */ /* 0x000fee0000001858 */
[----:B------:R-:W-:Y:S01]  /*7a00*/  FSEL R11, R157, -INF , !P3 ;  /* 0xff8000009d0b7808 */ /* 0x000fe20005800000 */
[----:B------:R-:W-:Y:S01]  /*7a10*/  IMAD.MOV.U32 R157, RZ, RZ, R125 ;  /* 0x000000ffff9d7224 */ /* 0x000fe200078e007d */
[----:B------:R-:W-:-:S02]  /*7a20*/  ISETP.GE.AND P3, PT, R37, R237, PT ;  /* 0x000000ed2500720c */ /* 0x000fc40003f66270 */
[----:B------:R-:W-:Y:S01]  /*7a30*/  FSEL R10, R156, -INF , !P0 ;  /* 0xff8000009c0a7808 */ /* 0x000fe20004000000 */
[----:B------:R-:W-:Y:S01]  /*7a40*/  IMAD.MOV.U32 R156, RZ, RZ, R124 ;  /* 0x000000ffff9c7224 */ /* 0x000fe200078e007c */
[----:B------:R-:W-:Y:S02]  /*7a50*/  FMNMX.FTZ R37, R136, R36, !PT ;  /* 0x0000002488257209 */ /* 0x000fe40007810000 */
[-C--:B------:R-:W-:Y:S02]  /*7a60*/  ISETP.GE.AND P0, PT, R38, R237.reuse, PT ;  /* 0x000000ed2600720c */ /* 0x080fe40003f06270 */
[----:B------:R-:W-:Y:S01]  /*7a70*/  FSEL R124, R152, -INF , !P2 ;  /* 0xff800000987c7808 */ /* 0x000fe20005000000 */
[----:B------:R-:W-:Y:S01]  /*7a80*/  IMAD.MOV.U32 R152, RZ, RZ, R156 ;  /* 0x000000ffff987224 */ /* 0x000fe200078e009c */
[----:B------:R-:W-:Y:S02]  /*7a90*/  ISETP.GE.AND P2, PT, R39, R237, PT ;  /* 0x000000ed2700720c */ /* 0x000fe40003f46270 */
[----:B------:R-:W-:-:S02]  /*7aa0*/  FMNMX.FTZ R37, R32, R37, !PT ;  /* 0x0000002520257209 */ /* 0x000fc40007810000 */
[----:B------:R-:W-:Y:S02]  /*7ab0*/  FSEL R8, R158, -INF , !P1 ;  /* 0xff8000009e087808 */ /* 0x000fe40004800000 */
[----:B------:R-:W-:Y:S02]  /*7ac0*/  FSEL R9, R159, -INF , !P0 ;  /* 0xff8000009f097808 */ /* 0x000fe40004000000 */
[C---:B------:R-:W-:Y:S02]  /*7ad0*/  ISETP.GE.AND P1, PT, R42.reuse, R238, PT ;  /* 0x000000ee2a00720c */ /* 0x040fe40003f26270 */
[----:B------:R-:W-:Y:S01]  /*7ae0*/  ISETP.GE.AND P0, PT, R42, R237, PT ;  /* 0x000000ed2a00720c */ /* 0x000fe20003f06270 */
[----:B------:R-:W-:Y:S01]  /*7af0*/  IMAD.MOV.U32 R42, RZ, RZ, R126 ;  /* 0x000000ffff2a7224 */ /* 0x000fe200078e007e */
[----:B------:R-:W-:Y:S02]  /*7b00*/  FSEL R126, R150, -INF , !P2 ;  /* 0xff800000967e7808 */ /* 0x000fe40005000000 */
[----:B------:R-:W-:-:S02]  /*7b10*/  FMNMX.FTZ R37, R10, R37, !PT ;  /* 0x000000250a257209 */ /* 0x000fc40007810000 */
[----:B------:R-:W-:Y:S02]  /*7b20*/  ISETP.NE.AND P2, PT, R33, RZ, PT ;  /* 0x000000ff2100720c */ /* 0x000fe40003f45270 */
[----:B------:R-:W-:Y:S02]  /*7b30*/  FMNMX.FTZ R38, R11, R37, !PT ;  /* 0x000000250b267209 */ /* 0x000fe40007810000 */
[----:B------:R-:W-:Y:S02]  /*7b40*/  FSEL R37, R162, -INF , !P2 ;  /* 0xff800000a2257808 */ /* 0x000fe40005000000 */
[----:B------:R-:W-:Y:S02]  /*7b50*/  FSEL R123, R154, -INF , !P3 ;  /* 0xff8000009a7b7808 */ /* 0x000fe40005800000 */
[----:B------:R-:W-:Y:S02]  /*7b60*/  ISETP.GE.AND P3, PT, R39, R238, PT ;  /* 0x000000ee2700720c */ /* 0x000fe40003f66270 */
[----:B------:R-:W-:Y:S01]  /*7b70*/  FSEL R125, R153, -INF , !P1 ;  /* 0xff800000997d7808 */ /* 0x000fe20004800000 */
[----:B------:R-:W-:Y:S01]  /*7b80*/  IMAD.MOV.U32 R153, RZ, RZ, R157 ;  /* 0x000000ffff997224 */ /* 0x000fe200078e009d */
[----:B------:R-:W-:-:S02]  /*7b90*/  FMNMX.FTZ R39, R124, R38, !PT ;  /* 0x000000267c277209 */ /* 0x000fc40007810000 */
[----:B------:R-:W-:Y:S02]  /*7ba0*/  FSEL R33, R163, -INF , !P6 ;  /* 0xff800000a3217808 */ /* 0x000fe40007000000 */
[----:B------:R-:W-:Y:S02]  /*7bb0*/  FMNMX.FTZ R38, R135, R37, !PT ;  /* 0x0000002587267209 */ /* 0x000fe40007810000 */
[----:B------:R-:W-:Y:S02]  /*7bc0*/  FSEL R122, R155, -INF , !P0 ;  /* 0xff8000009b7a7808 */ /* 0x000fe40004000000 */
[----:B------:R-:W-:Y:S02]  /*7bd0*/  ISETP.GE.AND P0, PT, R43, R238, PT ;  /* 0x000000ee2b00720c */ /* 0x000fe40003f06270 */
[----:B------:R-:W-:Y:S01]  /*7be0*/  FSEL R245, R148, -INF , !P3 ;  /* 0xff80000094f57808 */ /* 0x000fe20005800000 */
[----:B------:R-:W-:Y:S01]  /*7bf0*/  IMAD.MOV.U32 R148, RZ, RZ, R120 ;  /* 0x000000ffff947224 */ /* 0x000fe200078e0078 */
[----:B------:R-:W-:-:S02]  /*7c00*/  FMNMX.FTZ R39, R125, R39, !PT ;  /* 0x000000277d277209 */ /* 0x000fc40007810000 */
[----:B------:R-:W-:Y:S02]  /*7c10*/  FMNMX.FTZ R38, R33, R38, !PT ;  /* 0x0000002621267209 */ /* 0x000fe40007810000 */
[----:B------:R-:W-:Y:S01]  /*7c20*/  FSEL R251, R149, -INF , !P0 ;  /* 0xff80000095fb7808 */ /* 0x000fe20004000000 */
[----:B------:R-:W-:Y:S01]  /*7c30*/  IMAD.MOV.U32 R149, RZ, RZ, R121 ;  /* 0x000000ffff957224 */ /* 0x000fe200078e0079 */
[----:B------:R-:W-:Y:S01]  /*7c40*/  FMNMX.FTZ R39, R245, R39, !PT ;  /* 0x00000027f5277209 */ /* 0x000fe20007810000 */
[----:B------:R-:W-:Y:S01]  /*7c50*/  IMAD.WIDE.U32 R120, R234, -0x326172a9, RZ ;  /* 0xcd9e8d57ea787825 */ /* 0x000fe200078e00ff */
[----:B------:R-:W-:Y:S02]  /*7c60*/  FMNMX.FTZ R38, R8, R38, !PT ;  /* 0x0000002608267209 */ /* 0x000fe40007810000 */
[----:B------:R-:W-:Y:S01]  /*7c70*/  ISETP.GE.AND P1, PT, R43, R237, PT ;  /* 0x000000ed2b00720c */ /* 0x000fe20003f26270 */
[----:B------:R-:W-:Y:S01]  /*7c80*/  IMAD.MOV.U32 R43, RZ, RZ, R127 ;  /* 0x000000ffff2b7224 */ /* 0x000fe200078e007f */
[----:B------:R-:W-:-:S02]  /*7c90*/  FSEL R163, R144, -INF , !P5 ;  /* 0xff80000090a37808 */ /* 0x000fc40006800000 */
[----:B------:R-:W-:Y:S02]  /*7ca0*/  FMNMX.FTZ R39, R251, R39, !PT ;  /* 0x00000027fb277209 */ /* 0x000fe40007810000 */
[----:B------:R-:W-:Y:S02]  /*7cb0*/  FMNMX.FTZ R38, R9, R38, !PT ;  /* 0x0000002609267209 */ /* 0x000fe40007810000 */
[----:B------:R-:W-:Y:S02]  /*7cc0*/  FSEL R127, R151, -INF , !P1 ;  /* 0xff800000977f7808 */ /* 0x000fe40004800000 */
[----:B------:R-:W-:Y:S02]  /*7cd0*/  ISETP.GE.AND P1, PT, R252, R238, PT ;  /* 0x000000eefc00720c */ /* 0x000fe40003f26270 */
[----:B------:R-:W-:Y:S02]  /*7ce0*/  FSEL R159, R145, -INF , !P4 ;  /* 0xff800000919f7808 */ /* 0x000fe40006000000 */
[----:B------:R-:W-:-:S02]  /*7cf0*/  FMNMX.FTZ R39, R163, R39, !PT ;  /* 0x00000027a3277209 */ /* 0x000fc40007810000 */
        /* <DEDUP_REMOVED lines=8> */
[----:B------:R-:W-:Y:S02]  /*7d80*/  ISETP.GE.AND P3, PT, R41, R237, PT ;  /* 0x000000ed2900720c */ /* 0x000fe40003f66270 */
[----:B------:R-:W-:Y:S02]  /*7d90*/  FMNMX.FTZ R38, R126, R38, !PT ;  /* 0x000000267e267209 */ /* 0x000fe40007810000 */
[----:B------:R-:W-:Y:S02]  /*7da0*/  FSEL R155, R147, -INF , !P0 ;  /* 0xff800000939b7808 */ /* 0x000fe40004000000 */
[----:B------:R-:W-:-:S02]  /*7db0*/  ISETP.GE.AND P0, PT, R40, R238, PT ;  /* 0x000000ee2800720c */ /* 0x000fc40003f06270 */
[----:B------:R-:W-:Y:S02]  /*7dc0*/  ISETP.GE.AND P2, PT, R40, R237, PT ;  /* 0x000000ed2800720c */ /* 0x000fe40003f46270 */
[----:B------:R-:W-:Y:S02]  /*7dd0*/  FMNMX.FTZ R40, R157, R39, !PT ;  /* 0x000000279d287209 */ /* 0x000fe40007810000 */
[----:B------:R-:W-:Y:S02]  /*7de0*/  FSEL R154, R146, -INF , !P3 ;  /* 0xff800000929a7808 */ /* 0x000fe40005800000 */
[----:B------:R-:W-:Y:S02]  /*7df0*/  FMNMX.FTZ R39, R127, R38, !PT ;  /* 0x000000267f277209 */ /* 0x000fe40007810000 */
[----:B------:R-:W-:Y:S02]  /*7e00*/  ISETP.GE.AND P3, PT, R221, R238, PT ;  /* 0x000000eedd00720c */ /* 0x000fe40003f66270 */
[----:B------:R-:W-:-:S02]  /*7e10*/  ISETP.GE.AND P6, PT, R252, R237, PT ;  /* 0x000000edfc00720c */ /* 0x000fc40003fc6270 */
[----:B------:R-:W-:Y:S02]  /*7e20*/  FMNMX.FTZ R39, R154, R39, !PT ;  /* 0x000000279a277209 */ /* 0x000fe40007810000 */
[----:B------:R-:W-:Y:S02]  /*7e30*/  FSEL R158, R64, -INF , !P3 ;  /* 0xff800000409e7808 */ /* 0x000fe40005800000 */
[----:B------:R-:W-:Y:S02]  /*7e40*/  ISETP.GE.AND P5, PT, R225, R237, PT ;  /* 0x000000ede100720c */ /* 0x000fe40003fa6270 */
[----:B------:R-:W-:Y:S02]  /*7e50*/  FSEL R161, R142, -INF , !P6 ;  /* 0xff8000008ea17808 */ /* 0x000fe40007000000 */
[----:B------:R-:W-:Y:S02]  /*7e60*/  FMNMX.FTZ R39, R155, R39, !PT ;  /* 0x000000279b277209 */ /* 0x000fe40007810000 */
[----:B------:R-:W-:-:S02]  /*7e70*/  ISETP.GE.AND P1, PT, R35, R238, PT ;  /* 0x000000ee2300720c */ /* 0x000fc40003f26270 */
[----:B------:R-:W-:Y:S02]  /*7e80*/  FSEL R160, R65, -INF , !P0 ;  /* 0xff80000041a07808 */ /* 0x000fe40004000000 */
[----:B------:R-:W-:Y:S02]  /*7e90*/  FMNMX.FTZ R38, R158, R40, !PT ;  /* 0x000000289e267209 */ /* 0x000fe40007810000 */
[----:B------:R-:W-:Y:S02]  /*7ea0*/  ISETP.GE.AND P4, PT, R221, R237, PT ;  /* 0x000000eddd00720c */ /* 0x000fe40003f86270 */
[----:B------:R-:W-:Y:S02]  /*7eb0*/  FSEL R162, R143, -INF , !P5 ;  /* 0xff8000008fa27808 */ /* 0x000fe40006800000 */
[----:B------:R-:W-:Y:S02]  /*7ec0*/  FMNMX.FTZ R39, R161, R39, !PT ;  /* 0x00000027a1277209 */ /* 0x000fe40007810000 */
[----:B------:R-:W-:-:S02]  /*7ed0*/  ISETP.GE.AND P0, PT, R34, R238, PT ;  /* 0x000000ee2200720c */ /* 0x000fc40003f06270 */
[----:B------:R-:W-:Y:S02]  /*7ee0*/  FSEL R151, R56, -INF , !P1 ;  /* 0xff80000038977808 */ /* 0x000fe40004800000 */
[----:B------:R-:W-:Y:S02]  /*7ef0*/  FMNMX.FTZ R38, R160, R38, !PT ;  /* 0x00000026a0267209 */ /* 0x000fe40007810000 */
[----:B------:R-:W-:Y:S02]  /*7f00*/  FSEL R146, R66, -INF , !P4 ;  /* 0xff80000042927808 */ /* 0x000fe40006000000 */
[----:B------:R-:W-:Y:S02]  /*7f10*/  FMNMX.FTZ R40, R162, R39, !PT ;  /* 0x00000027a2287209 */ /* 0x000fe40007810000 */
[----:B------:R-:W-:Y:S02]  /*7f20*/  FSEL R150, R57, -INF , !P0 ;  /* 0xff80000039967808 */ /* 0x000fe40004000000 */
[----:B------:R-:W-:-:S02]  /*7f30*/  FMNMX.FTZ R38, R151, R38, !PT ;  /* 0x0000002697267209 */ /* 0x000fc40007810000 */
[-C--:B------:R-:W-:Y:S02]  /*7f40*/  ISETP.GE.AND P1, PT, R35, R237.reuse, PT ;  /* 0x000000ed2300720c */ /* 0x080fe40003f26270 */
[----:B------:R-:W-:Y:S02]  /*7f50*/  FSEL R140, R67, -INF , !P2 ;  /* 0xff800000438c7808 */ /* 0x000fe40005000000 */
[----:B------:R-:W-:Y:S02]  /*7f60*/  FMNMX.FTZ R35, R146, R40, !PT ;  /* 0x0000002892237209 */ /* 0x000fe40007810000 */
[----:B------:R-:W-:Y:S02]  /*7f70*/  FMNMX.FTZ R38, R150, R38, !PT ;  /* 0x0000002696267209 */ /* 0x000fe40007810000 */
[----:B------:R-:W-:Y:S02]  /*7f80*/  LOP3.LUT R225, R121, R228, RZ, 0x3c, !PT ;  /* 0x000000e479e17212 */ /* 0x000fe400078e3cff */
[----:B------:R-:W-:Y:S01]  /*7f90*/  ISETP.GE.AND P0, PT, R34, R237, PT ;  /* 0x000000ed2200720c */ /* 0x000fe20003f06270 */
[----:B------:R-:W1:Y:S01]  /*7fa0*/  SHFL.BFLY PT, R39, R38, 0x2, 0x1f ;  /* 0x0c401f0026277f89 */ /* 0x000e6200000e0000 */
[----:B------:R-:W-:-:S02]  /*7fb0*/  FSEL R145, R58, -INF , !P1 ;  /* 0xff8000003a917808 */ /* 0x000fc40004800000 */
[----:B------:R-:W-:Y:S02]  /*7fc0*/  FMNMX.FTZ R35, R140, R35, !PT ;  /* 0x000000238c237209 */ /* 0x000fe40007810000 */
[----:B------:R-:W-:Y:S01]  /*7fd0*/  LOP3.LUT R143, R43, UR12, R148, 0x96, !PT ;  /* 0x0000000c2b8f7c12 */ /* 0x000fe2000f8e9694 */
[----:B------:R-:W-:Y:S01]  /*7fe0*/  IMAD.WIDE.U32 R148, R225, -0x2daee0ad, RZ ;  /* 0xd2511f53e1947825 */ /* 0x000fe200078e00ff */
[----:B------:R-:W-:Y:S02]  /*7ff0*/  FSEL R141, R59, -INF , !P0 ;  /* 0xff8000003b8d7808 */ /* 0x000fe40004000000 */
[----:B------:R-:W-:Y:S01]  /*8000*/  FMNMX.FTZ R35, R145, R35, !PT ;  /* 0x0000002391237209 */ /* 0x000fe20007810000 */
[----:B------:R-:W-:Y:S01]  /*8010*/  IMAD.WIDE.U32 R42, R137, -0x2daee0ad, RZ ;  /* 0xd2511f53892a7825 */ /* 0x000fe200078e00ff */
[----:B------:R-:W-:Y:S02]  /*8020*/  LOP3.LUT R34, R149, UR19, R246, 0x96, !PT ;  /* 0x0000001395227c12 */ /* 0x000fe4000f8e96f6 */
[----:B------:R-:W-:-:S02]  /*8030*/  FMNMX.FTZ R35, R141, R35, !PT ;  /* 0x000000238d237209 */ /* 0x000fc40007810000 */
[----:B------:R-:W-:Y:S01]  /*8040*/  LOP3.LUT R42, R43, UR27, R227, 0x96, !PT ;  /* 0x0000001b2b2a7c12 */ /* 0x000fe2000f8e96e3 */
[----:B------:R-:W-:Y:S02]  /*8050*/  IMAD.WIDE.U32 R64, R34, -0x326172a9, RZ ;  /* 0xcd9e8d5722407825 */ /* 0x000fe400078e00ff */
[----:B------:R-:W2:Y:S02]  /*8060*/  SHFL.BFLY PT, R34, R35, 0x2, 0x1f ;  /* 0x0c401f0023227f89 */ /* 0x000ea400000e0000 */
[----:B------:R-:W-:Y:S02]  /*8070*/  IMAD.WIDE.U32 R42, R42, -0x326172a9, RZ ;  /* 0xcd9e8d572a2a7825 */ /* 0x000fe400078e00ff */
[----:B------:R-:W-:Y:S01]  /*8080*/  STL.64 [R1], R64 ;  /* 0x0000004001007387 */ /* 0x000fe20000100a00 */
[----:B-1----:R-:W-:Y:S02]  /*8090*/  FMNMX.FTZ R39, R38, R39, !PT ;  /* 0x0000002726277209 */ /* 0x002fe40007810000 */
[----:B------:R-:W-:-:S02]  /*80a0*/  LOP3.LUT R40, R43, UR20, R120, 0x96, !PT ;  /* 0x000000142b287c12 */ /* 0x000fc4000f8e9678 */
[----:B------:R-:W-:Y:S01]  /*80b0*/  LOP3.LUT R41, R65, UR18, R42, 0x96, !PT ;  /* 0x0000001241297c12 */ /* 0x000fe2000f8e962a */
[----:B------:R-:W1:Y:S02]  /*80c0*/  SHFL.BFLY PT, R224, R39, 0x1, 0x1f ;  /* 0x0c201f0027e07f89 */ /* 0x000e6400000e0000 */
[----:B------:R-:W-:-:S04]  /*80d0*/  IMAD.WIDE.U32 R56, R40, -0x2daee0ad, RZ ;  /* 0xd2511f5328387825 */ /* 0x000fc800078e00ff */
[----:B------:R-:W-:Y:S01]  /*80e0*/  IMAD.WIDE.U32 R42, R41, -0x2daee0ad, RZ ;  /* 0xd2511f53292a7825 */ /* 0x000fe200078e00ff */
[----:B------:R-:W-:-:S04]  /*80f0*/  LOP3.LUT R40, R57, UR17, R148, 0x96, !PT ;  /* 0x0000001139287c12 */ /* 0x000fc8000f8e9694 */
[----:B------:R-:W-:Y:S01]  /*8100*/  LOP3.LUT R38, R43, UR15, R56, 0x96, !PT ;  /* 0x0000000f2b267c12 */ /* 0x000fe2000f8e9638 */
[----:B------:R-:W-:Y:S01]  /*8110*/  IMAD.WIDE.U32 R56, R40, -0x326172a9, RZ ;  /* 0xcd9e8d5728387825 */ /* 0x000fe200078e00ff */
[----:B--2---:R-:W-:-:S03]  /*8120*/  FMNMX.FTZ R35, R35, R34, !PT ;  /* 0x0000002223237209 */ /* 0x004fc60007810000 */
[----:B------:R-:W-:Y:S01]  /*8130*/  IMAD.WIDE.U32 R148, R38, -0x326172a9, RZ ;  /* 0xcd9e8d5726947825 */ /* 0x000fe200078e00ff */
[----:B------:R-:W-:Y:S01]  /*8140*/  LOP3.LUT R40, R57, UR16, R64, 0x96, !PT ;  /* 0x0000001039287c12 */ /* 0x000fe2000f8e9640 */
[----:B------:R-:W2:Y:S02]  /*8150*/  SHFL.BFLY PT, R221, R35, 0x1, 0x1f ;  /* 0x0c201f0023dd7f89 */ /* 0x000ea400000e0000 */
[----:B------:R-:W-:Y:S01]  /*8160*/  IMAD.MOV.U32 R57, RZ, RZ, R153 ;  /* 0x000000ffff397224 */ /* 0x000fe200078e0099 */
[----:B------:R-:W-:Y:S01]  /*8170*/  LOP3.LUT R38, R149, UR14, R56, 0x96, !PT ;  /* 0x0000000e95267c12 */ /* 0x000fe2000f8e9638 */
[----:B------:R-:W-:Y:S01]  /*8180*/  IMAD.WIDE.U32 R40, R40, -0x2daee0ad, RZ ;  /* 0xd2511f5328287825 */ /* 0x000fe200078e00ff */
[----:B-1----:R-:W-:-:S03]  /*8190*/  FMNMX.FTZ R224, R39, R224, !PT ;  /* 0x000000e027e07209 */ /* 0x002fc60007810000 */
[----:B------:R-:W-:Y:S01]  /*81a0*/  IMAD.WIDE.U32 R58, R38, -0x2daee0ad, RZ ;  /* 0xd2511f53263a7825 */ /* 0x000fe200078e00ff */
[----:B------:R-:W-:-:S03]  /*81b0*/  LOP3.LUT R38, R41, UR13, R42, 0x96, !PT ;  /* 0x0000000d29267c12 */ /* 0x000fc6000f8e962a */
[C---:B------:R-:W-:Y:S01]  /*81c0*/  FMUL.FTZ R153, R224.reuse, UR10 ;  /* 0x0000000ae0997c20 */ /* 0x040fe20008410000 */
[C---:B------:R-:W-:Y:S01]  /*81d0*/  FSETP.NEU.FTZ.AND P1, PT, R224.reuse, -INF , PT ;  /* 0xff800000e000780b */ /* 0x040fe20003f3d000 */
[----:B------:R-:W-:Y:S01]  /*81e0*/  IMAD.MOV.U32 R56, RZ, RZ, R152 ;  /* 0x000000ffff387224 */ /* 0x000fe200078e0098 */
[----:B------:R-:W-:Y:S02]  /*81f0*/  LOP3.LUT R34, R59, UR5, R40, 0x96, !PT ;  /* 0x000000053b227c12 */ /* 0x000fe4000f8e9628 */
[----:B------:R-:W-:Y:S02]  /*8200*/  FSEL R153, R153, RZ, P1 ;  /* 0x000000ff99997208 */ /* 0x000fe40000800000 */
[----:B------:R-:W-:Y:S01]  /*8210*/  FSEL R134, R224, RZ, P1 ;  /* 0x000000ffe0867208 */ /* 0x000fe20000800000 */
[----:B------:R-:W-:-:S04]  /*8220*/  IMAD.WIDE.U32 R40, R34, -0x326172a9, RZ ;  /* 0xcd9e8d5722287825 */ /* 0x000fc800078e00ff */
[--C-:B------:R-:W-:Y:S01]  /*8230*/  FFMA.FTZ R66, R36, UR10, -R153.reuse ;  /* 0x0000000a24427c23 */ /* 0x100fe20008010899 */
[--C-:B------:R-:W-:Y:S01]  /*8240*/  FFMA.FTZ R65, R32, UR10, -R153.reuse ;  /* 0x0000000a20417c23 */ /* 0x100fe20008010899 */
[----:B------:R-:W-:Y:S01]  /*8250*/  FFMA.FTZ R64, R10, UR10, -R153 ;  /* 0x0000000a0a407c23 */ /* 0x000fe20008010899 */
[----:B------:R-:W-:Y:S01]  /*8260*/  LOP3.LUT R39, R40, 0xffff, RZ, 0xc0, !PT ;  /* 0x0000ffff28277812 */ /* 0x000fe200078ec0ff */
[----:B------:R-:W-:Y:S01]  /*8270*/  FADD.FTZ R134, R136, -R134 ;  /* 0x8000008688867221 */ /* 0x000fe20000010000 */
[----:B------:R-:W-:Y:S01]  /*8280*/  LOP3.LUT R34, R40, 0xff, RZ, 0xc0, !PT ;  /* 0x000000ff28227812 */ /* 0x000fe200078ec0ff */
[----:B------:R-:W-:Y:S01]  /*8290*/  MUFU.EX2 R66, R66 ;  /* 0x0000004200427308 */ /* 0x000fe20000000800 */
[----:B------:R-:W-:Y:S01]  /*82a0*/  SHF.R.U32.HI R39, RZ, 0x8, R39 ;  /* 0x00000008ff277819 */ /* 0x000fe20000011627 */
[----:B------:R-:W-:Y:S01]  /*82b0*/  FMUL.FTZ R134, R134, UR10 ;  /* 0x0000000a86867c20 */ /* 0x000fe20008410000 */
[----:B--2---:R-:W-:Y:S02]  /*82c0*/  FMNMX.FTZ R221, R35, R221, !PT ;  /* 0x000000dd23dd7209 */ /* 0x004fe40007810000 */
[----:B------:R-:W-:-:S02]  /*82d0*/  SHF.R.U32.HI R35, RZ, 0x10, R40 ;  /* 0x00000010ff237819 */ /* 0x000fc40000011628 */
[----:B------:R-:W-:Y:S01]  /*82e0*/  PRMT R34, R34, 0x5410, R39 ;  /* 0x0000541022227816 */ /* 0x000fe20000000027 */
[----:B------:R-:W-:Y:S01]  /*82f0*/  IMAD.WIDE.U32 R38, R38, -0x326172a9, RZ ;  /* 0xcd9e8d5726267825 */ /* 0x000fe200078e00ff */
[----:B------:R-:W-:-:S03]  /*8300*/  LOP3.LUT R35, R35, 0xff, RZ, 0xc0, !PT ;  /* 0x000000ff23237812 */ /* 0x000fc600078ec0ff */
[C---:B------:R-:W-:Y:S01]  /*8310*/  FMUL.FTZ R142, R221.reuse, UR10 ;  /* 0x0000000add8e7c20 */ /* 0x040fe20008410000 */
[----:B------:R-:W-:Y:S01]  /*8320*/  SHF.R.U32.HI R36, RZ, 0x18, R40 ;  /* 0x00000018ff247819 */ /* 0x000fe20000011628 */
[----:B------:R-:W-:Y:S01]  /*8330*/  MUFU.EX2 R64, R64 ;  /* 0x0000004000407308 */ /* 0x000fe20000000800 */
[----:B------:R-:W-:Y:S01]  /*8340*/  FSETP.NEU.FTZ.AND P0, PT, R221, -INF , PT ;  /* 0xff800000dd00780b */ /* 0x000fe20003f1d000 */
[----:B------:R-:W-:Y:S01]  /*8350*/  IMAD.MOV.U32 R40, RZ, RZ, R58 ;  /* 0x000000ffff287224 */ /* 0x000fe200078e003a */
[----:B------:R-:W-:Y:S01]  /*8360*/  PRMT R32, R35, 0x5410, R36 ;  /* 0x0000541023207816 */ /* 0x000fe20000000024 */
[----:B------:R-:W-:Y:S01]  /*8370*/  IMAD.MOV.U32 R36, RZ, RZ, R56 ;  /* 0x000000ffff247224 */ /* 0x000fe200078e0038 */
[----:B------:R-:W-:Y:S01]  /*8380*/  LOP3.LUT R35, R41, UR21, R38, 0x96, !PT ;  /* 0x0000001529237c12 */ /* 0x000fe2000f8e9626 */
[----:B------:R-:W-:Y:S02]  /*8390*/  IMAD.MOV.U32 R41, RZ, RZ, R59 ;  /* 0x000000ffff297224 */ /* 0x000fe400078e003b */
[----:B------:R-:W-:Y:S01]  /*83a0*/  FFMA.FTZ R59, R11, UR10, -R153 ;  /* 0x0000000a0b3b7c23 */ /* 0x000fe20008010899 */
[----:B------:R-:W-:Y:S01]  /*83b0*/  FSEL R142, R142, RZ, P0 ;  /* 0x000000ff8e8e7208 */ /* 0x000fe20000000000 */
[----:B------:R-:W-:Y:S01]  /*83c0*/  MUFU.EX2 R65, R65 ;  /* 0x0000004100417308 */ /* 0x000fe20000000800 */
[----:B------:R-:W-:-:S02]  /*83d0*/  LOP3.LUT R10, R35, 0xffff, RZ, 0xc0, !PT ;  /* 0x0000ffff230a7812 */ /* 0x000fc400078ec0ff */
[----:B------:R-:W-:Y:S01]  /*83e0*/  LOP3.LUT R11, R35, 0xff, RZ, 0xc0, !PT ;  /* 0x000000ff230b7812 */ /* 0x000fe200078ec0ff */
[--C-:B------:R-:W-:Y:S01]  /*83f0*/  FFMA.FTZ R58, R37, UR10, -R142.reuse ;  /* 0x0000000a253a7c23 */ /* 0x100fe2000801088e */
[----:B------:R-:W-:Y:S02]  /*8400*/  IMAD.MOV.U32 R37, RZ, RZ, R57 ;  /* 0x000000ffff257224 */ /* 0x000fe400078e0039 */
[--C-:B------:R-:W-:Y:S01]  /*8410*/  FFMA.FTZ R57, R8, UR10, -R142.reuse ;  /* 0x0000000a08397c23 */ /* 0x100fe2000801088e */
[--C-:B------:R-:W-:Y:S01]  /*8420*/  SHF.R.U32.HI R8, RZ, 0x10, R35.reuse ;  /* 0x00000010ff087819 */ /* 0x100fe20000011623 */
[----:B------:R-:W1:Y:S01]  /*8430*/  MUFU.EX2 R59, R59 ;  /* 0x0000003b003b7308 */ /* 0x000e620000000800 */
[----:B------:R-:W-:Y:S01]  /*8440*/  SHF.R.U32.HI R35, RZ, 0x18, R35 ;  /* 0x00000018ff237819 */ /* 0x000fe20000011623 */
[--C-:B------:R-:W-:Y:S01]  /*8450*/  FFMA.FTZ R56, R9, UR10, -R142.reuse ;  /* 0x0000000a09387c23 */ /* 0x100fe2000801088e */
[----:B------:R-:W-:Y:S01]  /*8460*/  HSET2.LE.AND R34, R34, R62, PT ;  /* 0x0000003e22227233 */ /* 0x000fe20003803000 */
[----:B------:R-:W-:Y:S01]  /*8470*/  FFMA.FTZ R67, R33, UR10, -R142 ;  /* 0x0000000a21437c23 */ /* 0x000fe2000801088e */
[----:B------:R-:W-:-:S02]  /*8480*/  LOP3.LUT R8, R8, 0xff, RZ, 0xc0, !PT ;  /* 0x000000ff08087812 */ /* 0x000fc400078ec0ff */
[----:B------:R-:W-:Y:S01]  /*8490*/  FSEL R133, R221, RZ, P0 ;  /* 0x000000ffdd857208 */ /* 0x000fe20000000000 */
[----:B------:R-:W-:Y:S01]  /*84a0*/  MUFU.EX2 R57, R57 ;  /* 0x0000003900397308 */ /* 0x000fe20000000800 */
[----:B------:R-:W-:Y:S02]  /*84b0*/  PRMT R8, R8, 0x5410, R35 ;  /* 0x0000541008087816 */ /* 0x000fe40000000023 */
[----:B------:R-:W-:Y:S01]  /*84c0*/  SHF.R.U32.HI R10, RZ, 0x8, R10 ;  /* 0x00000008ff0a7819 */ /* 0x000fe2000001160a */
[----:B------:R-:W-:-:S04]  /*84d0*/  FADD.FTZ R133, R135, -R133 ;  /* 0x8000008587857221 */ /* 0x000fc80000010000 */
[----:B------:R-:W-:Y:S01]  /*84e0*/  MUFU.EX2 R134, R134 ;  /* 0x0000008600867308 */ /* 0x000fe20000000800 */
[----:B-1----:R-:W-:Y:S02]  /*84f0*/  F2FP.F16.F32.PACK_AB R42, R59, R64 ;  /* 0x000000403b2a723e */ /* 0x002fe400000000ff */
[----:B------:R-:W-:Y:S02]  /*8500*/  HSET2.LE.AND R32, R32, R62, PT ;  /* 0x0000003e20207233 */ /* 0x000fe40003803000 */
[----:B------:R-:W-:Y:S02]  /*8510*/  LOP3.LUT R42, R34, R42, RZ, 0xc0, !PT ;  /* 0x0000002a222a7212 */ /* 0x000fe400078ec0ff */
[----:B------:R-:W2:Y:S01]  /*8520*/  LDL.LU.64 R34, [R1] ;  /* 0x0000000001227983 */ /* 0x000ea20000300a00 */
[----:B------:R-:W1:Y:S01]  /*8530*/  MUFU.EX2 R56, R56 ;  /* 0x0000003800387308 */ /* 0x000e620000000800 */
[----:B------:R-:W-:Y:S01]  /*8540*/  FMUL.FTZ R133, R133, UR10 ;  /* 0x0000000a85857c20 */ /* 0x000fe20008410000 */
[----:B------:R-:W-:-:S06]  /*8550*/  PRMT R10, R11, 0x5410, R10 ;  /* 0x000054100b0a7816 */ /* 0x000fcc000000000a */
[----:B------:R-:W-:Y:S08]  /*8560*/  MUFU.EX2 R58, R58 ;  /* 0x0000003a003a7308 */ /* 0x000ff00000000800 */
[----:B------:R-:W3:Y:S01]  /*8570*/  MUFU.EX2 R67, R67 ;  /* 0x0000004300437308 */ /* 0x000ee20000000800 */
[----:B-1----:R-:W-:-:S07]  /*8580*/  F2FP.F16.F32.PACK_AB R43, R56, R57 ;  /* 0x00000039382b723e */ /* 0x002fce00000000ff */
[----:B------:R-:W1:Y:S01]  /*8590*/  MUFU.EX2 R133, R133 ;  /* 0x0000008500857308 */ /* 0x000e620000000800 */
[----:B------:R-:W-:Y:S01]  /*85a0*/  LOP3.LUT R43, R32, R43, RZ, 0xc0, !PT ;  /* 0x0000002b202b7212 */ /* 0x000fe200078ec0ff */
[----:B------:R-:W-:Y:S01]  /*85b0*/  IMAD.MOV.U32 R32, RZ, RZ, R40 ;  /* 0x000000ffff207224 */ /* 0x000fe200078e0028 */
[--C-:B------:R-:W-:Y:S01]  /*85c0*/  HSET2.LE.AND R10, R10, R62.reuse, PT ;  /* 0x0000003e0a0a7233 */ /* 0x100fe20003803000 */
[----:B------:R-:W-:Y:S01]  /*85d0*/  IMAD.MOV.U32 R33, RZ, RZ, R41 ;  /* 0x000000ffff217224 */ /* 0x000fe200078e0029 */
[----:B------:R-:W-:Y:S02]  /*85e0*/  HSET2.LE.AND R8, R8, R62, PT ;  /* 0x0000003e08087233 */ /* 0x000fe40003803000 */
[----:B------:R-:W-:Y:S02]  /*85f0*/  F2FP.F16.F32.PACK_AB R40, R65, R66 ;  /* 0x000000424128723e */ /* 0x000fe400000000ff */
[----:B---3--:R-:W-:Y:S01]  /*8600*/  F2FP.F16.F32.PACK_AB R41, R67, R58 ;  /* 0x0000003a4329723e */ /* 0x008fe200000000ff */
[----:B------:R-:W-:Y:S01]  /*8610*/  FMUL.FTZ R9, R129, R134 ;  /* 0x0000008681097220 */ /* 0x000fe20000410000 */
[----:B------:R-:W-:-:S02]  /*8620*/  LOP3.LUT R40, R10, R40, RZ, 0xc0, !PT ;  /* 0x000000280a287212 */ /* 0x000fc400078ec0ff */
[----:B------:R-:W-:Y:S01]  /*8630*/  LOP3.LUT R41, R8, R41, RZ, 0xc0, !PT ;  /* 0x0000002908297212 */ /* 0x000fe200078ec0ff */
[-C--:B------:R-:W-:Y:S01]  /*8640*/  FMUL.FTZ R8, R128, R134.reuse ;  /* 0x0000008680087220 */ /* 0x080fe20000410000 */
[-C--:B-1----:R-:W-:Y:S01]  /*8650*/  FMUL.FTZ R10, R130, R133.reuse ;  /* 0x00000085820a7220 */ /* 0x082fe20000410000 */
[-C--:B------:R-:W-:Y:S01]  /*8660*/  FMUL.FTZ R11, R131, R133.reuse ;  /* 0x00000085830b7220 */ /* 0x080fe20000410000 */
[----:B------:R-:W-:Y:S02]  /*8670*/  IMAD.MOV.U32 R130, RZ, RZ, R32 ;  /* 0x000000ffff827224 */ /* 0x000fe400078e0020 */
[-C--:B------:R-:W-:Y:S01]  /*8680*/  FMUL.FTZ R32, R112, R134.reuse ;  /* 0x0000008670207220 */ /* 0x080fe20000410000 */
[----:B------:R-:W-:Y:S02]  /*8690*/  IMAD.MOV.U32 R131, RZ, RZ, R33 ;  /* 0x000000ffff837224 */ /* 0x000fe400078e0021 */
        /* <DEDUP_REMOVED lines=9> */
[----:B------:R-:W-:Y:S01]  /*8730*/  FFMA.FTZ R144, R241, UR10, -R204 ;  /* 0x0000000af1907c23 */ /* 0x000fe200080108cc */
[----:B------:R-:W-:Y:S01]  /*8740*/  HMMA.16816.F32 R8, R40, R4, R8 ;  /* 0x000000042808723c */ /* 0x000fe20000001808 */
[-C--:B------:R-:W-:Y:S01]  /*8750*/  FMUL.FTZ R80, R80, R134.reuse ;  /* 0x0000008650507220 */ /* 0x080fe20000410000 */
[----:B------:R-:W-:Y:S01]  /*8760*/  FMUL.FTZ R81, R81, R134 ;  /* 0x0000008651517220 */ /* 0x000fe20000410000 */
[----:B------:R-:W-:-:S03]  /*8770*/  FMUL.FTZ R82, R82, R133 ;  /* 0x0000008552527220 */ /* 0x000fc60000410000 */
[----:B------:R-:W-:Y:S01]  /*8780*/  HMMA.16816.F32 R4, R40, R6, R116 ;  /* 0x000000062804723c */ /* 0x000fe20000001874 */
[----:B------:R-:W-:Y:S01]  /*8790*/  FMUL.FTZ R83, R83, R133 ;  /* 0x0000008553537220 */ /* 0x000fe20000410000 */
[----:B------:R-:W-:Y:S05]  /*87a0*/  MUFU.EX2 R144, R144 ;  /* 0x0000009000907308 */ /* 0x000fea0000000800 */
[----:B------:R-:W-:Y:S02]  /*87b0*/  IMAD.MOV.U32 R116, RZ, RZ, R36 ;  /* 0x000000ffff747224 */ /* 0x000fe400078e0024 */
[----:B------:R-:W-:Y:S01]  /*87c0*/  FMUL.FTZ R36, R72, R134 ;  /* 0x0000008648247220 */ /* 0x000fe20000410000 */
[----:B------:R-:W-:-:S02]  /*87d0*/  IMAD.MOV.U32 R117, RZ, RZ, R37 ;  /* 0x000000ffff757224 */ /* 0x000fc400078e0025 */
        /* <DEDUP_REMOVED lines=9> */
[C---:B------:R-:W-:Y:S06]  /*8870*/  HMMA.16816.F32 R80, R40.reuse, R22, R80 ;  /* 0x000000162850723c */ /* 0x040fec0000001850 */
[----:B------:R-:W-:Y:S01]  /*8880*/  HMMA.16816.F32 R36, R40, R20, R36 ;  /* 0x000000142824723c */ /* 0x000fe20000001824 */
[-C--:B------:R-:W-:Y:S01]  /*8890*/  FMUL.FTZ R92, R92, R134.reuse ;  /* 0x000000865c5c7220 */ /* 0x080fe20000410000 */
[----:B------:R-:W-:Y:S01]  /*88a0*/  FMUL.FTZ R93, R93, R134 ;  /* 0x000000865d5d7220 */ /* 0x000fe20000410000 */
[----:B------:R-:W-:-:S03]  /*88b0*/  FMUL.FTZ R94, R94, R133 ;  /* 0x000000855e5e7220 */ /* 0x000fc60000410000 */
[C---:B------:R-:W-:Y:S01]  /*88c0*/  HMMA.16816.F32 R96, R40.reuse, R16, R96 ;  /* 0x000000102860723c */ /* 0x040fe20000001860 */
[----:B------:R-:W-:Y:S01]  /*88d0*/  FMUL.FTZ R95, R95, R133 ;  /* 0x000000855f5f7220 */ /* 0x000fe20000410000 */
[----:B------:R-:W-:Y:S01]  /*88e0*/  FFMA.FTZ R147, R47, UR10, -R164 ;  /* 0x0000000a2f937c23 */ /* 0x000fe200080108a4 */
[----:B------:R-:W-:Y:S02]  /*88f0*/  IMAD.MOV.U32 R112, RZ, RZ, R118 ;  /* 0x000000ffff707224 */ /* 0x000fe400078e0076 */
[----:B------:R-:W-:Y:S02]  /*8900*/  IMAD.MOV.U32 R113, RZ, RZ, R119 ;  /* 0x000000ffff717224 */ /* 0x000fe400078e0077 */
[--C-:B------:R-:W-:Y:S01]  /*8910*/  FFMA.FTZ R136, R249, UR10, -R204.reuse ;  /* 0x0000000af9887c23 */ /* 0x100fe200080108cc */
[----:B------:R-:W-:Y:S01]  /*8920*/  HMMA.16816.F32 R92, R40, R18, R92 ;  /* 0x00000012285c723c */ /* 0x000fe2000000185c */
[----:B------:R-:W-:Y:S01]  /*8930*/  FFMA.FTZ R135, R250, UR10, -R204 ;  /* 0x0000000afa877c23 */ /* 0x000fe200080108cc */
[----:B------:R-:W-:Y:S01]  /*8940*/  MUFU.EX2 R147, R147 ;  /* 0x0000009300937308 */ /* 0x000fe20000000800 */
[----:B------:R-:W-:-:S07]  /*8950*/  FFMA.FTZ R152, R44, UR10, -R164 ;  /* 0x0000000a2c987c23 */ /* 0x000fce00080108a4 */
[----:B------:R-:W-:Y:S08]  /*8960*/  MUFU.EX2 R136, R136 ;  /* 0x0000008800887308 */ /* 0x000ff00000000800 */
[----:B------:R-:W-:Y:S08]  /*8970*/  MUFU.EX2 R135, R135 ;  /* 0x0000008700877308 */ /* 0x000ff00000000800 */
[----:B------:R-:W-:Y:S01]  /*8980*/  MUFU.EX2 R152, R152 ;  /* 0x0000009800987308 */ /* 0x000fe20000000800 */
[--C-:B------:R-:W-:Y:S01]  /*8990*/  FFMA.FTZ R249, R126, UR10, -R142.reuse ;  /* 0x0000000a7ef97c23 */ /* 0x100fe2000801088e */
[--C-:B------:R-:W-:Y:S01]  /*89a0*/  FFMA.FTZ R250, R122, UR10, -R142.reuse ;  /* 0x0000000a7afa7c23 */ /* 0x100fe2000801088e */
[----:B------:R-:W-:-:S05]  /*89b0*/  FFMA.FTZ R123, R123, UR10, -R142 ;  /* 0x0000000a7b7b7c23 */ /* 0x000fca000801088e */
[----:B------:R-:W-:Y:S01]  /*89c0*/  MUFU.EX2 R249, R249 ;  /* 0x000000f900f97308 */ /* 0x000fe20000000800 */
[--C-:B------:R-:W-:Y:S01]  /*89d0*/  FFMA.FTZ R245, R245, UR10, -R153.reuse ;  /* 0x0000000af5f57c23 */ /* 0x100fe20008010899 */
[--C-:B------:R-:W-:Y:S01]  /*89e0*/  FFMA.FTZ R241, R251, UR10, -R153.reuse ;  /* 0x0000000afbf17c23 */ /* 0x100fe20008010899 */
[----:B------:R-:W-:-:S05]  /*89f0*/  FFMA.FTZ R246, R125, UR10, -R153 ;  /* 0x0000000a7df67c23 */ /* 0x000fca0008010899 */
[----:B------:R-:W-:Y:S08]  /*8a00*/  MUFU.EX2 R250, R250 ;  /* 0x000000fa00fa7308 */ /* 0x000ff00000000800 */
[----:B------:R-:W-:Y:S08]  /*8a10*/  MUFU.EX2 R245, R245 ;  /* 0x000000f500f57308 */ /* 0x000ff00000000800 */
[----:B------:R-:W-:Y:S08]  /*8a20*/  MUFU.EX2 R241, R241 ;  /* 0x000000f100f17308 */ /* 0x000ff00000000800 */
[----:B------:R-:W-:Y:S01]  /*8a30*/  MUFU.EX2 R246, R246 ;  /* 0x000000f600f67308 */ /* 0x000fe20000000800 */
[----:B--2---:R-:W-:-:S02]  /*8a40*/  IMAD.MOV.U32 R128, RZ, RZ, R34 ;  /* 0x000000ffff807224 */ /* 0x004fc400078e0022 */
[-C--:B------:R-:W-:Y:S01]  /*8a50*/  FMUL.FTZ R34, R114, R133.reuse ;  /* 0x0000008572227220 */ /* 0x080fe20000410000 */
[----:B------:R-:W-:Y:S02]  /*8a60*/  IMAD.MOV.U32 R129, RZ, RZ, R35 ;  /* 0x000000ffff817224 */ /* 0x000fe400078e0023 */
[----:B------:R-:W-:-:S07]  /*8a70*/  FMUL.FTZ R35, R115, R133 ;  /* 0x0000008573237220 */ /* 0x000fce0000410000 */
[C---:B------:R-:W-:Y:S06]  /*8a80*/  HMMA.16816.F32 R32, R40.reuse, R12, R32 ;  /* 0x0000000c2820723c */ /* 0x040fec0000001820 */
[----:B------:R-:W-:Y:S01]  /*8a90*/  HMMA.16816.F32 R12, R40, R14, R68 ;  /* 0x0000000e280c723c */ /* 0x000fe20000001844 */
[----:B------:R-:W-:Y:S01]  /*8aa0*/  IMAD.MOV.U32 R114, RZ, RZ, R148 ;  /* 0x000000ffff727224 */ /* 0x000fe200078e0094 */
[----:B------:R-:W-:Y:S05]  /*8ab0*/  LDSM.16.MT88.4 R40, [R178+0x6800] ;  /* 0x00680000b228783b */ /* 0x000fea0000004200 */
[----:B------:R-:W-:-:S04]  /*8ac0*/  IMAD.WIDE.U32 R70, R143, -0x2daee0ad, RZ ;  /* 0xd2511f538f467825 */ /* 0x000fc800078e00ff */
[----:B------:R-:W-:-:S06]  /*8ad0*/  FFMA.FTZ R143, R248, UR10, -R204 ;  /* 0x0000000af88f7c23 */ /* 0x000fcc00080108cc */
[----:B------:R-:W1:Y:S01]  /*8ae0*/  MUFU.EX2 R143, R143 ;  /* 0x0000008f008f7308 */ /* 0x000e620000000800 */
[C---:B------:R-:W-:Y:S02]  /*8af0*/  LOP3.LUT R68, R70.reuse, 0xffff, RZ, 0xc0, !PT ;  /* 0x0000ffff46447812 */ /* 0x040fe400078ec0ff */
[----:B------:R-:W-:Y:S02]  /*8b00*/  LOP3.LUT R20, R70, 0xff, RZ, 0xc0, !PT ;  /* 0x000000ff46147812 */ /* 0x000fe400078ec0ff */
[----:B------:R-:W-:Y:S02]  /*8b10*/  SHF.R.U32.HI R68, RZ, 0x8, R68 ;  /* 0x00000008ff447819 */ /* 0x000fe40000011644 */
[----:B------:R-:W-:Y:S02]  /*8b20*/  LOP3.LUT R22, R71, UR22, R116, 0x96, !PT ;  /* 0x0000001647167c12 */ /* 0x000fe4000f8e9674 */
[----:B------:R-:W-:Y:S01]  /*8b30*/  SHF.R.U32.HI R23, RZ, 0x10, R70 ;  /* 0x00000010ff177819 */ /* 0x000fe20000011646 */
[----:B------:R-:W-:Y:S01]  /*8b40*/  IMAD.MOV.U32 R115, RZ, RZ, R149 ;  /* 0x000000ffff737224 */ /* 0x000fe200078e0095 */
[----:B------:R-:W-:Y:S01]  /*8b50*/  PRMT R20, R20, 0x5410, R68 ;  /* 0x0000541014147816 */ /* 0x000fe20000000044 */
[----:B------:R-:W-:Y:S01]  /*8b60*/  FFMA.FTZ R148, R45, UR10, -R164 ;  /* 0x0000000a2d947c23 */ /* 0x000fe200080108a4 */
[----:B------:R-:W-:Y:S01]  /*8b70*/  LOP3.LUT R16, R23, 0xff, RZ, 0xc0, !PT ;  /* 0x000000ff17107812 */ /* 0x000fe200078ec0ff */
[----:B------:R-:W2:Y:S01]  /*8b80*/  LDSM.16.MT88.4 R116, [R180+0x6800] ;  /* 0x00680000b474783b */ /* 0x000ea20000004200 */
[----:B------:R-:W-:-:S02]  /*8b90*/  LOP3.LUT R17, R22, 0xffff, RZ, 0xc0, !PT ;  /* 0x0000ffff16117812 */ /* 0x000fc400078ec0ff */
[----:B------:R-:W-:Y:S01]  /*8ba0*/  SHF.R.U32.HI R23, RZ, 0x10, R22 ;  /* 0x00000010ff177819 */ /* 0x000fe20000011616 */
[----:B------:R-:W-:Y:S01]  /*8bb0*/  FFMA.FTZ R149, R46, UR10, -R164 ;  /* 0x0000000a2e957c23 */ /* 0x000fe200080108a4 */
[----:B------:R-:W-:Y:S02]  /*8bc0*/  LOP3.LUT R68, R22, 0xff, RZ, 0xc0, !PT ;  /* 0x000000ff16447812 */ /* 0x000fe400078ec0ff */
[----:B------:R-:W-:Y:S02]  /*8bd0*/  SHF.R.U32.HI R21, RZ, 0x18, R70 ;  /* 0x00000018ff157819 */ /* 0x000fe40000011646 */
[----:B------:R-:W-:Y:S02]  /*8be0*/  SHF.R.U32.HI R22, RZ, 0x18, R22 ;  /* 0x00000018ff167819 */ /* 0x000fe40000011616 */
[----:B------:R-:W-:Y:S02]  /*8bf0*/  SHF.R.U32.HI R17, RZ, 0x8, R17 ;  /* 0x00000008ff117819 */ /* 0x000fe40000011611 */
[----:B------:R-:W-:-:S02]  /*8c00*/  HSET2.LE.AND R20, R20, R62, PT ;  /* 0x0000003e14147233 */ /* 0x000fc40003803000 */
[----:B------:R-:W-:Y:S02]  /*8c10*/  LOP3.LUT R45, R23, 0xff, RZ, 0xc0, !PT ;  /* 0x000000ff172d7812 */ /* 0x000fe400078ec0ff */
[----:B-1----:R-:W-:Y:S02]  /*8c20*/  F2FP.F16.F32.PACK_AB R46, R143, R144 ;  /* 0x000000908f2e723e */ /* 0x002fe400000000ff */
[----:B------:R-:W-:Y:S02]  /*8c30*/  PRMT R47, R16, 0x5410, R21 ;  /* 0x00005410102f7816 */ /* 0x000fe40000000015 */
[----:B------:R-:W-:Y:S02]  /*8c40*/  PRMT R68, R68, 0x5410, R17 ;  /* 0x0000541044447816 */ /* 0x000fe40000000011 */
[----:B------:R-:W-:Y:S01]  /*8c50*/  PRMT R45, R45, 0x5410, R22 ;  /* 0x000054102d2d7816 */ /* 0x000fe20000000016 */
[----:B------:R-:W-:Y:S01]  /*8c60*/  LDSM.16.MT88.4 R16, [R176+0x6800] ;  /* 0x00680000b010783b */ /* 0x000fe20000004200 */
[----:B------:R-:W-:Y:S01]  /*8c70*/  LOP3.LUT R46, R20, R46, RZ, 0xc0, !PT ;  /* 0x0000002e142e7212 */ /* 0x000fe200078ec0ff */
[----:B------:R-:W1:Y:S02]  /*8c80*/  MUFU.EX2 R148, R148 ;  /* 0x0000009400947308 */ /* 0x000e640000000800 */
[----:B------:R-:W3:Y:S01]  /*8c90*/  LDSM.16.MT88.4 R20, [R177+0x6800] ;  /* 0x00680000b114783b */ /* 0x000ee20000004200 */
[----:B------:R-:W-:-:S05]  /*8ca0*/  HSET2.LE.AND R47, R47, R62, PT ;  /* 0x0000003e2f2f7233 */ /* 0x000fca0003803000 */
[----:B------:R-:W4:Y:S01]  /*8cb0*/  MUFU.EX2 R149, R149 ;  /* 0x0000009500957308 */ /* 0x000f220000000800 */
[----:B-1----:R-:W-:-:S04]  /*8cc0*/  F2FP.F16.F32.PACK_AB R44, R147, R148 ;  /* 0x00000094932c723e */ /* 0x002fc800000000ff */
[----:B------:R-:W-:Y:S02]  /*8cd0*/  LOP3.LUT R47, R47, R44, RZ, 0xc0, !PT ;  /* 0x0000002c2f2f7212 */ /* 0x000fe400078ec0ff */
[--C-:B------:R-:W-:Y:S02]  /*8ce0*/  HSET2.LE.AND R44, R68, R62.reuse, PT ;  /* 0x0000003e442c7233 */ /* 0x100fe40003803000 */
[----:B------:R-:W-:Y:S02]  /*8cf0*/  F2FP.F16.F32.PACK_AB R68, R135, R136 ;  /* 0x000000888744723e */ /* 0x000fe400000000ff */
[----:B------:R-:W-:Y:S02]  /*8d00*/  HSET2.LE.AND R45, R45, R62, PT ;  /* 0x0000003e2d2d7233 */ /* 0x000fe40003803000 */
[----:B------:R-:W-:Y:S02]  /*8d10*/  LOP3.LUT R44, R44, R68, RZ, 0xc0, !PT ;  /* 0x000000442c2c7212 */ /* 0x000fe400078ec0ff */
[----:B----4-:R-:W-:-:S04]  /*8d20*/  F2FP.F16.F32.PACK_AB R68, R152, R149 ;  /* 0x000000959844723e */ /* 0x010fc800000000ff */
[----:B------:R-:W-:-:S07]  /*8d30*/  LOP3.LUT R45, R45, R68, RZ, 0xc0, !PT ;  /* 0x000000442d2d7212 */ /* 0x000fce00078ec0ff */
[C---:B--2---:R-:W-:Y:S06]  /*8d40*/  HMMA.16816.F32 R24, R44.reuse, R116, R24 ;  /* 0x000000742c18723c */ /* 0x044fec0000001818 */
[C---:B------:R-:W-:Y:S06]  /*8d50*/  HMMA.16816.F32 R28, R44.reuse, R118, R28 ;  /* 0x000000762c1c723c */ /* 0x040fec000000181c */
[C---:B------:R-:W-:Y:S06]  /*8d60*/  HMMA.16816.F32 R108, R44.reuse, R40, R108 ;  /* 0x000000282c6c723c */ /* 0x040fec000000186c */
[C---:B------:R-:W-:Y:S06]  /*8d70*/  HMMA.16816.F32 R104, R44.reuse, R42, R104 ;  /* 0x0000002a2c68723c */ /* 0x040fec0000001868 */
[C---:B---3--:R-:W-:Y:S06]  /*8d80*/  HMMA.16816.F32 R76, R44.reuse, R20, R76 ;  /* 0x000000142c4c723c */ /* 0x048fec000000184c */
[C---:B------:R-:W-:Y:S06]  /*8d90*/  HMMA.16816.F32 R100, R44.reuse, R22, R100 ;  /* 0x000000162c64723c */ /* 0x040fec0000001864 */
[C---:B------:R-:W-:Y:S06]  /*8da0*/  HMMA.16816.F32 R84, R44.reuse, R16, R84 ;  /* 0x000000102c54723c */ /* 0x040fec0000001854 */
[----:B------:R-:W-:Y:S07]  /*8db0*/  HMMA.16816.F32 R88, R44, R18, R88 ;  /* 0x000000122c58723c */ /* 0x000fee0000001858 */
[----:B------:R-:W-:Y:S01]  /*8dc0*/  LOP3.LUT R44, R113, UR12, R114, 0x96, !PT ;  /* 0x0000000c712c7c12 */ /* 0x000fe2000f8e9672 */
[----:B------:R-:W-:-:S04]  /*8dd0*/  VIADD R114, R227, 0x1 ;  /* 0x00000001e3727836 */ /* 0x000fc80000000000 */
[----:B------:R-:W-:Y:S01]  /*8de0*/  IMAD.WIDE.U32 R46, R44, -0x2daee0ad, RZ ;  /* 0xd2511f532c2e7825 */ /* 0x000fe200078e00ff */
[----:B------:R-:W-:-:S03]  /*8df0*/  LOP3.LUT R114, R247, UR27, R114, 0x96, !PT ;  /* 0x0000001bf7727c12 */ /* 0x000fc6000f8e9672 */
[----:B------:R-:W-:Y:S01]  /*8e00*/  FFMA.FTZ R247, R127, UR10, -R142 ;  /* 0x0000000a7ff77c23 */ /* 0x000fe2000801088e */
[----:B------:R-:W-:-:S05]  /*8e10*/  LOP3.LUT R68, R46, 0xffff, RZ, 0xc0, !PT ;  /* 0x0000ffff2e447812 */ /* 0x000fca00078ec0ff */
[----:B------:R-:W1:Y:S01]  /*8e20*/  MUFU.EX2 R247, R247 ;  /* 0x000000f700f77308 */ /* 0x000e620000000800 */
[----:B------:R-:W-:Y:S02]  /*8e30*/  LOP3.LUT R44, R46, 0xff, RZ, 0xc0, !PT ;  /* 0x000000ff2e2c7812 */ /* 0x000fe400078ec0ff */
[----:B------:R-:W-:Y:S02]  /*8e40*/  SHF.R.U32.HI R68, RZ, 0x8, R68 ;  /* 0x00000008ff447819 */ /* 0x000fe40000011644 */
[----:B------:R-:W-:Y:S02]  /*8e50*/  SHF.R.U32.HI R45, RZ, 0x10, R46 ;  /* 0x00000010ff2d7819 */ /* 0x000fe4000001162e */
[----:B------:R-:W-:Y:S01]  /*8e60*/  LOP3.LUT R47, R47, UR22, R130, 0x96, !PT ;  /* 0x000000162f2f7c12 */ /* 0x000fe2000f8e9682 */
[----:B------:R-:W2:Y:S01]  /*8e70*/  MUFU.EX2 R227, R123 ;  /* 0x0000007b00e37308 */ /* 0x000ea20000000800 */
[----:B------:R-:W-:Y:S02]  /*8e80*/  SHF.R.U32.HI R46, RZ, 0x18, R46 ;  /* 0x00000018ff2e7819 */ /* 0x000fe4000001162e */
[----:B------:R-:W-:-:S02]  /*8e90*/  PRMT R44, R44, 0x5410, R68 ;  /* 0x000054102c2c7816 */ /* 0x000fc40000000044 */
[----:B------:R-:W-:Y:S02]  /*8ea0*/  LOP3.LUT R45, R45, 0xff, RZ, 0xc0, !PT ;  /* 0x000000ff2d2d7812 */ /* 0x000fe400078ec0ff */
[----:B------:R-:W-:Y:S01]  /*8eb0*/  SHF.R.U32.HI R68, RZ, 0x10, R47 ;  /* 0x00000010ff447819 */ /* 0x000fe2000001162f */
[----:B------:R-:W-:Y:S01]  /*8ec0*/  FFMA.FTZ R248, R124, UR10, -R153 ;  /* 0x0000000a7cf87c23 */ /* 0x000fe20008010899 */
[C---:B------:R-:W-:Y:S02]  /*8ed0*/  LOP3.LUT R70, R47.reuse, 0xffff, RZ, 0xc0, !PT ;  /* 0x0000ffff2f467812 */ /* 0x040fe400078ec0ff */
[----:B------:R-:W-:Y:S02]  /*8ee0*/  LOP3.LUT R69, R47, 0xff, RZ, 0xc0, !PT ;  /* 0x000000ff2f457812 */ /* 0x000fe400078ec0ff */
[----:B------:R-:W-:Y:S02]  /*8ef0*/  PRMT R45, R45, 0x5410, R46 ;  /* 0x000054102d2d7816 */ /* 0x000fe4000000002e */
[----:B------:R-:W-:-:S02]  /*8f00*/  SHF.R.U32.HI R47, RZ, 0x18, R47 ;  /* 0x00000018ff2f7819 */ /* 0x000fc4000001162f */
[----:B------:R-:W-:Y:S01]  /*8f10*/  LOP3.LUT R68, R68, 0xff, RZ, 0xc0, !PT ;  /* 0x000000ff44447812 */ /* 0x000fe200078ec0ff */
[----:B------:R-:W3:Y:S01]  /*8f20*/  MUFU.EX2 R248, R248 ;  /* 0x000000f800f87308 */ /* 0x000ee20000000800 */
[----:B------:R-:W-:Y:S02]  /*8f30*/  HSET2.LE.AND R45, R45, R62, PT ;  /* 0x0000003e2d2d7233 */ /* 0x000fe40003803000 */
[----:B------:R-:W-:Y:S02]  /*8f40*/  PRMT R68, R68, 0x5410, R47 ;  /* 0x0000541044447816 */ /* 0x000fe4000000002f */
[----:B-1----:R-:W-:Y:S01]  /*8f50*/  F2FP.F16.F32.PACK_AB R47, R247, R249 ;  /* 0x000000f9f72f723e */ /* 0x002fe200000000ff */
[----:B------:R-:W-:-:S03]  /*8f60*/  IMAD.WIDE.U32 R114, R114, -0x326172a9, RZ ;  /* 0xcd9e8d5772727825 */ /* 0x000fc600078e00ff */
[----:B------:R-:W-:Y:S02]  /*8f70*/  LOP3.LUT R47, R45, R47, RZ, 0xc0, !PT ;  /* 0x0000002f2d2f7212 */ /* 0x000fe400078ec0ff */
[--C-:B------:R-:W-:Y:S02]  /*8f80*/  HSET2.LE.AND R45, R68, R62.reuse, PT ;  /* 0x0000003e442d7233 */ /* 0x100fe40003803000 */
[----:B--2---:R-:W-:Y:S02]  /*8f90*/  F2FP.F16.F32.PACK_AB R68, R250, R227 ;  /* 0x000000e3fa44723e */ /* 0x004fe400000000ff */
[----:B------:R-:W-:Y:S02]  /*8fa0*/  SHF.R.U32.HI R70, RZ, 0x8, R70 ;  /* 0x00000008ff467819 */ /* 0x000fe40000011646 */
[----:B------:R-:W-:Y:S02]  /*8fb0*/  HSET2.LE.AND R44, R44, R62, PT ;  /* 0x0000003e2c2c7233 */ /* 0x000fe40003803000 */
[----:B------:R-:W-:-:S02]  /*8fc0*/  LOP3.LUT R45, R45, R68, RZ, 0xc0, !PT ;  /* 0x000000442d2d7212 */ /* 0x000fc400078ec0ff */
[----:B------:R-:W-:Y:S02]  /*8fd0*/  PRMT R69, R69, 0x5410, R70 ;  /* 0x0000541045457816 */ /* 0x000fe40000000046 */
[----:B------:R-:W-:Y:S02]  /*8fe0*/  F2FP.F16.F32.PACK_AB R46, R241, R245 ;  /* 0x000000f5f12e723e */ /* 0x000fe400000000ff */
[----:B------:R-:W-:Y:S02]  /*8ff0*/  LOP3.LUT R68, R115, UR20, R222, 0x96, !PT ;  /* 0x0000001473447c12 */ /* 0x000fe4000f8e96de */
[----:B------:R-:W-:Y:S02]  /*9000*/  LOP3.LUT R46, R44, R46, RZ, 0xc0, !PT ;  /* 0x0000002e2c2e7212 */ /* 0x000fe400078ec0ff */
[----:B------:R-:W-:Y:S01]  /*9010*/  HSET2.LE.AND R44, R69, R62, PT ;  /* 0x0000003e452c7233 */ /* 0x000fe20003803000 */
[----:B------:R-:W-:Y:S01]  /*9020*/  IMAD.WIDE.U32 R74, R68, -0x2daee0ad, RZ ;  /* 0xd2511f53444a7825 */ /* 0x000fe200078e00ff */
[----:B---3--:R-:W-:-:S02]  /*9030*/  F2FP.F16.F32.PACK_AB R69, R246, R248 ;  /* 0x000000f8f645723e */ /* 0x008fc400000000ff */
[----:B------:R-:W-:Y:S02]  /*9040*/  LOP3.LUT R68, R243, UR18, R114, 0x96, !PT ;  /* 0x00000012f3447c12 */ /* 0x000fe4000f8e9672 */
[----:B------:R-:W-:-:S03]  /*9050*/  LOP3.LUT R44, R44, R69, RZ, 0xc0, !PT ;  /* 0x000000452c2c7212 */ /* 0x000fc600078ec0ff */
[----:B------:R-:W-:Y:S01]  /*9060*/  IMAD.WIDE.U32 R68, R68, -0x2daee0ad, RZ ;  /* 0xd2511f5344447825 */ /* 0x000fe200078e00ff */
[----:B------:R-:W-:-:S04]  /*9070*/  LOP3.LUT R244, R75, UR17, R244, 0x96, !PT ;  /* 0x000000114bf47c12 */ /* 0x000fc8000f8e96f4 */
[----:B------:R-:W-:Y:S01]  /*9080*/  LOP3.LUT R74, R69, UR15, R74, 0x96, !PT ;  /* 0x0000000f454a7c12 */ /* 0x000fe2000f8e964a */
[----:B------:R-:W-:-:S04]  /*9090*/  IMAD.WIDE.U32 R72, R244, -0x326172a9, RZ ;  /* 0xcd9e8d57f4487825 */ /* 0x000fc800078e00ff */
[----:B------:R-:W-:Y:S01]  /*90a0*/  IMAD.WIDE.U32 R74, R74, -0x326172a9, RZ ;  /* 0xcd9e8d574a4a7825 */ /* 0x000fe200078e00ff */
[----:B------:R-:W-:-:S04]  /*90b0*/  LOP3.LUT R242, R73, UR16, R242, 0x96, !PT ;  /* 0x0000001049f27c12 */ /* 0x000fc8000f8e96f2 */
[----:B------:R-:W-:Y:S01]  /*90c0*/  LOP3.LUT R72, R75, UR14, R72, 0x96, !PT ;  /* 0x0000000e4b487c12 */ /* 0x000fe2000f8e9648 */
[----:B------:R-:W-:Y:S01]  /*90d0*/  IMAD.WIDE.U32 R242, R242, -0x2daee0ad, RZ ;  /* 0xd2511f53f2f27825 */ /* 0x000fe200078e00ff */
[----:B------:R-:W-:Y:S03]  /*90e0*/  HMMA.16816.F32 R8, R44, R116, R8 ;  /* 0x000000742c08723c */ /* 0x000fe60000001808 */
[----:B------:R-:W-:-:S03]  /*90f0*/  IMAD.WIDE.U32 R72, R72, -0x2daee0ad, RZ ;  /* 0xd2511f5348487825 */ /* 0x000fc600078e00ff */
[C---:B------:R-:W-:Y:S01]  /*9100*/  HMMA.16816.F32 R116, R44.reuse, R118, R4 ;  /* 0x000000762c74723c */ /* 0x040fe20000001804 */
[----:B------:R-:W-:Y:S01]  /*9110*/  LOP3.LUT R112, R243, UR13, R68, 0x96, !PT ;  /* 0x0000000df3707c12 */ /* 0x000fe2000f8e9644 */
[--C-:B------:R-:W-:Y:S01]  /*9120*/  FFMA.FTZ R226, R226, UR10, -R204.reuse ;  /* 0x0000000ae2e27c23 */ /* 0x100fe200080108cc */
[--C-:B------:R-:W-:Y:S01]  /*9130*/  FFMA.FTZ R218, R218, UR10, -R204.reuse ;  /* 0x0000000adada7c23 */ /* 0x100fe200080108cc */
[--C-:B------:R-:W-:Y:S01]  /*9140*/  FFMA.FTZ R219, R219, UR10, -R204.reuse ;  /* 0x0000000adbdb7c23 */ /* 0x100fe200080108cc */
[----:B------:R-:W-:Y:S02]  /*9150*/  FFMA.FTZ R217, R217, UR10, -R204 ;  /* 0x0000000ad9d97c23 */ /* 0x000fe400080108cc */
[----:B------:R-:W-:Y:S01]  /*9160*/  LOP3.LUT R4, R73, UR5, R242, 0x96, !PT ;  /* 0x0000000549047c12 */ /* 0x000fe2000f8e96f2 */
[----:B------:R-:W-:Y:S01]  /*9170*/  HMMA.16816.F32 R32, R44, R40, R32 ;  /* 0x000000282c20723c */ /* 0x000fe20000001820 */
[--C-:B------:R-:W-:Y:S01]  /*9180*/  FFMA.FTZ R216, R216, UR10, -R164.reuse ;  /* 0x0000000ad8d87c23 */ /* 0x100fe200080108a4 */
[--C-:B------:R-:W-:Y:S01]  /*9190*/  FFMA.FTZ R207, R207, UR10, -R164.reuse ;  /* 0x0000000acfcf7c23 */ /* 0x100fe200080108a4 */
[----:B------:R-:W-:Y:S01]  /*91a0*/  FFMA.FTZ R206, R206, UR10, -R164 ;  /* 0x0000000acece7c23 */ /* 0x000fe200080108a4 */
[----:B------:R-:W-:-:S04]  /*91b0*/  IMAD.WIDE.U32 R4, R4, -0x326172a9, RZ ;  /* 0xcd9e8d5704047825 */ /* 0x000fc800078e00ff */
[----:B------:R-:W-:Y:S01]  /*91c0*/  FFMA.FTZ R205, R205, UR10, -R164 ;  /* 0x0000000acdcd7c23 */ /* 0x000fe200080108a4 */
[----:B------:R-:W-:Y:S01]  /*91d0*/  HMMA.16816.F32 R12, R44, R42, R12 ;  /* 0x0000002a2c0c723c */ /* 0x000fe2000000180c */
[----:B------:R-:W-:Y:S01]  /*91e0*/  LDSM.16.MT88.4 R68, [R178+0x7000] ;  /* 0x00700000b244783b */ /* 0x000fe20000004200 */
[----:B------:R-:W-:Y:S01]  /*91f0*/  IMAD.WIDE.U32 R112, R112, -0x326172a9, RZ ;  /* 0xcd9e8d5770707825 */ /* 0x000fe200078e00ff */
[C---:B------:R-:W-:Y:S02]  /*9200*/  LOP3.LUT R40, R4.reuse, 0xffff, RZ, 0xc0, !PT ;  /* 0x0000ffff04287812 */ /* 0x040fe400078ec0ff */
[----:B------:R-:W-:Y:S02]  /*9210*/  LOP3.LUT R6, R5, UR21, R112, 0x96, !PT ;  /* 0x0000001505067c12 */ /* 0x000fe4000f8e9670 */
[----:B------:R-:W-:Y:S02]  /*9220*/  SHF.R.U32.HI R40, RZ, 0x8, R40 ;  /* 0x00000008ff287819 */ /* 0x000fe40000011628 */
[----:B------:R-:W-:-:S04]  /*9230*/  LOP3.LUT R5, R4, 0xff, RZ, 0xc0, !PT ;  /* 0x000000ff04057812 */ /* 0x000fc800078ec0ff */
[----:B------:R-:W-:Y:S02]  /*9240*/  PRMT R5, R5, 0x5410, R40 ;  /* 0x0000541005057816 */ /* 0x000fe40000000028 */
[----:B------:R-:W1:Y:S01]  /*9250*/  LDSM.16.MT88.4 R40, [R180+0x7000] ;  /* 0x00700000b428783b */ /* 0x000e620000004200 */
[----:B------:R-:W-:Y:S01]  /*9260*/  MUFU.EX2 R226, R226 ;  /* 0x000000e200e27308 */ /* 0x000fe20000000800 */
[----:B------:R-:W-:Y:S01]  /*9270*/  SHF.R.U32.HI R7, RZ, 0x10, R4 ;  /* 0x00000010ff077819 */ /* 0x000fe20000011604 */
[C---:B------:R-:W-:Y:S06]  /*9280*/  HMMA.16816.F32 R36, R44.reuse, R20, R36 ;  /* 0x000000142c24723c */ /* 0x040fec0000001824 */
[----:B------:R-:W2:Y:S01]  /*9290*/  MUFU.EX2 R218, R218 ;  /* 0x000000da00da7308 */ /* 0x000ea20000000800 */
[----:B------:R-:W-:Y:S01]  /*92a0*/  HMMA.16816.F32 R96, R44, R16, R96 ;  /* 0x000000102c60723c */ /* 0x000fe20000001860 */
[----:B------:R-:W-:-:S06]  /*92b0*/  LOP3.LUT R21, R6, 0xffff, RZ, 0xc0, !PT ;  /* 0x0000ffff06157812 */ /* 0x000fcc00078ec0ff */
[----:B------:R-:W-:Y:S01]  /*92c0*/  MUFU.EX2 R219, R219 ;  /* 0x000000db00db7308 */ /* 0x000fe20000000800 */
[----:B------:R-:W-:Y:S02]  /*92d0*/  SHF.R.U32.HI R16, RZ, 0x10, R6 ;  /* 0x00000010ff107819 */ /* 0x000fe40000011606 */
[----:B------:R-:W-:-:S05]  /*92e0*/  LOP3.LUT R20, R7, 0xff, RZ, 0xc0, !PT ;  /* 0x000000ff07147812 */ /* 0x000fca00078ec0ff */
[----:B------:R-:W-:Y:S01]  /*92f0*/  MUFU.EX2 R217, R217 ;  /* 0x000000d900d97308 */ /* 0x000fe20000000800 */
[----:B------:R-:W-:-:S07]  /*9300*/  LOP3.LUT R7, R6, 0xff, RZ, 0xc0, !PT ;  /* 0x000000ff06077812 */ /* 0x000fce00078ec0ff */
[----:B------:R-:W-:Y:S01]  /*9310*/  MUFU.EX2 R216, R216 ;  /* 0x000000d800d87308 */ /* 0x000fe20000000800 */
[----:B------:R-:W-:-:S07]  /*9320*/  SHF.R.U32.HI R21, RZ, 0x8, R21 ;  /* 0x00000008ff157819 */ /* 0x000fce0000011615 */
[----:B------:R-:W3:Y:S01]  /*9330*/  MUFU.EX2 R207, R207 ;  /* 0x000000cf00cf7308 */ /* 0x000ee20000000800 */
[----:B------:R-:W-:Y:S02]  /*9340*/  SHF.R.U32.HI R6, RZ, 0x18, R6 ;  /* 0x00000018ff067819 */ /* 0x000fe40000011606 */
[----:B------:R-:W-:Y:S02]  /*9350*/  LOP3.LUT R16, R16, 0xff, RZ, 0xc0, !PT ;  /* 0x000000ff10107812 */ /* 0x000fe400078ec0ff */
[----:B------:R-:W-:-:S03]  /*9360*/  PRMT R7, R7, 0x5410, R21 ;  /* 0x0000541007077816 */ /* 0x000fc60000000015 */
[----:B------:R-:W-:Y:S01]  /*9370*/  MUFU.EX2 R206, R206 ;  /* 0x000000ce00ce7308 */ /* 0x000fe20000000800 */
[----:B------:R-:W-:Y:S02]  /*9380*/  PRMT R6, R16, 0x5410, R6 ;  /* 0x0000541010067816 */ /* 0x000fe40000000006 */
[----:B------:R-:W-:-:S05]  /*9390*/  SHF.R.U32.HI R4, RZ, 0x18, R4 ;  /* 0x00000018ff047819 */ /* 0x000fca0000011604 */
[----:B------:R-:W4:Y:S01]  /*93a0*/  MUFU.EX2 R205, R205 ;  /* 0x000000cd00cd7308 */ /* 0x000f220000000800 */
[----:B------:R-:W-:Y:S01]  /*93b0*/  PRMT R4, R20, 0x5410, R4 ;  /* 0x0000541014047816 */ /* 0x000fe20000000004 */
[----:B------:R-:W-:Y:S01]  /*93c0*/  HMMA.16816.F32 R92, R44, R18, R92 ;  /* 0x000000122c5c723c */ /* 0x000fe2000000185c */
[--C-:B------:R-:W-:Y:S02]  /*93d0*/  HSET2.LE.AND R5, R5, R62.reuse, PT ;  /* 0x0000003e05057233 */ /* 0x100fe40003803000 */
[--C-:B------:R-:W-:Y:S02]  /*93e0*/  HSET2.LE.AND R7, R7, R62.reuse, PT ;  /* 0x0000003e07077233 */ /* 0x100fe40003803000 */
[----:B------:R-:W-:Y:S02]  /*93f0*/  HSET2.LE.AND R6, R6, R62, PT ;  /* 0x0000003e06067233 */ /* 0x000fe40003803000 */
[----:B--2---:R-:W-:Y:S02]  /*9400*/  F2FP.F16.F32.PACK_AB R16, R218, R226 ;  /* 0x000000e2da10723e */ /* 0x004fe400000000ff */
[----:B---3--:R-:W-:-:S02]  /*9410*/  F2FP.F16.F32.PACK_AB R17, R207, R216 ;  /* 0x000000d8cf11723e */ /* 0x008fc400000000ff */
[----:B------:R-:W-:Y:S01]  /*9420*/  F2FP.F16.F32.PACK_AB R18, R217, R219 ;  /* 0x000000dbd912723e */ /* 0x000fe200000000ff */
[----:B------:R-:W-:Y:S01]  /*9430*/  HMMA.16816.F32 R80, R44, R22, R80 ;  /* 0x000000162c50723c */ /* 0x000fe20000001850 */
[----:B------:R-:W-:Y:S01]  /*9440*/  LOP3.LUT R16, R7, R16, RZ, 0xc0, !PT ;  /* 0x0000001007107212 */ /* 0x000fe200078ec0ff */
[----:B------:R-:W2:Y:S01]  /*9450*/  LDSM.16.MT88.4 R20, [R177+0x7000] ;  /* 0x00700000b114783b */ /* 0x000ea20000004200 */
[----:B------:R-:W-:Y:S02]  /*9460*/  LOP3.LUT R17, R6, R17, RZ, 0xc0, !PT ;  /* 0x0000001106117212 */ /* 0x000fe400078ec0ff */
[----:B------:R-:W-:Y:S02]  /*9470*/  LOP3.LUT R18, R5, R18, RZ, 0xc0, !PT ;  /* 0x0000001205127212 */ /* 0x000fe400078ec0ff */
[----:B------:R-:W-:Y:S02]  /*9480*/  HSET2.LE.AND R19, R4, R62, PT ;  /* 0x0000003e04137233 */ /* 0x000fe40003803000 */
[----:B------:R-:W3:Y:S01]  /*9490*/  LDSM.16.MT88.4 R4, [R176+0x7000] ;  /* 0x00700000b004783b */ /* 0x000ee20000004200 */
[----:B----4-:R-:W-:-:S04]  /*94a0*/  F2FP.F16.F32.PACK_AB R44, R205, R206 ;  /* 0x000000cecd2c723e */ /* 0x010fc800000000ff */
[----:B------:R-:W-:-:S07]  /*94b0*/  LOP3.LUT R19, R19, R44, RZ, 0xc0, !PT ;  /* 0x0000002c13137212 */ /* 0x000fce00078ec0ff */
[----:B-1----:R-:W-:Y:S01]  /*94c0*/  HMMA.16816.F32 R124, R16, R40, R24 ;  /* 0x00000028107c723c */ /* 0x002fe20000001818 */
[----:B------:R-:W-:-:S06]  /*94d0*/  IMAD.WIDE.U32 R130, R225, -0x2daee0ad, RZ ;  /* 0xd2511f53e1827825 */ /* 0x000fcc00078e00ff */
[----:B------:R-:W-:Y:S02]  /*94e0*/  LOP3.LUT R24, R115, UR20, R120, 0x96, !PT ;  /* 0x0000001473187c12 */ /* 0x000fe4000f8e9678 */
[----:B------:R-:W-:-:S03]  /*94f0*/  LOP3.LUT R25, R129, UR18, R114, 0x96, !PT ;  /* 0x0000001281197c12 */ /* 0x000fc6000f8e9672 */
[----:B------:R-:W-:-:S04]  /*9500*/  IMAD.WIDE.U32 R114, R24, -0x2daee0ad, RZ ;  /* 0xd2511f5318727825 */ /* 0x000fc800078e00ff */
[----:B------:R-:W-:Y:S01]  /*9510*/  IMAD.WIDE.U32 R24, R25, -0x2daee0ad, RZ ;  /* 0xd2511f5319187825 */ /* 0x000fe200078e00ff */
[----:B------:R-:W-:-:S04]  /*9520*/  LOP3.LUT R26, R115, UR17, R130, 0x96, !PT ;  /* 0x00000011731a7c12 */ /* 0x000fc8000f8e9682 */
[----:B------:R-:W-:Y:S01]  /*9530*/  LOP3.LUT R114, R25, UR15, R114, 0x96, !PT ;  /* 0x0000000f19727c12 */ /* 0x000fe2000f8e9672 */
[----:B------:R-:W-:-:S04]  /*9540*/  IMAD.WIDE.U32 R26, R26, -0x326172a9, RZ ;  /* 0xcd9e8d571a1a7825 */ /* 0x000fc800078e00ff */
[----:B------:R-:W-:Y:S01]  /*9550*/  IMAD.WIDE.U32 R114, R114, -0x326172a9, RZ ;  /* 0xcd9e8d5772727825 */ /* 0x000fe200078e00ff */
[----:B------:R-:W-:-:S04]  /*9560*/  LOP3.LUT R25, R27, UR16, R128, 0x96, !PT ;  /* 0x000000101b197c12 */ /* 0x000fc8000f8e9680 */
[----:B------:R-:W-:Y:S01]  /*9570*/  LOP3.LUT R26, R115, UR14, R26, 0x96, !PT ;  /* 0x0000000e731a7c12 */ /* 0x000fe2000f8e961a */
[----:B------:R-:W-:Y:S01]  /*9580*/  HMMA.16816.F32 R120, R16, R42, R28 ;  /* 0x0000002a1078723c */ /* 0x000fe2000000181c */
[----:B------:R-:W-:-:S05]  /*9590*/  IMAD.WIDE.U32 R128, R25, -0x2daee0ad, RZ ;  /* 0xd2511f5319807825 */ /* 0x000fca00078e00ff */
[C---:B------:R-:W-:Y:S06]  /*95a0*/  HMMA.16816.F32 R108, R16.reuse, R68, R108 ;  /* 0x00000044106c723c */ /* 0x040fec000000186c */
[C---:B------:R-:W-:Y:S06]  /*95b0*/  HMMA.16816.F32 R104, R16.reuse, R70, R104 ;  /* 0x000000461068723c */ /* 0x040fec0000001868 */
[C---:B--2---:R-:W-:Y:S06]  /*95c0*/  HMMA.16816.F32 R76, R16.reuse, R20, R76 ;  /* 0x00000014104c723c */ /* 0x044fec000000184c */
[C---:B------:R-:W-:Y:S06]  /*95d0*/  HMMA.16816.F32 R100, R16.reuse, R22, R100 ;  /* 0x000000161064723c */ /* 0x040fec0000001864 */
[C---:B---3--:R-:W-:Y:S06]  /*95e0*/  HMMA.16816.F32 R84, R16.reuse, R4, R84 ;  /* 0x000000041054723c */ /* 0x048fec0000001854 */
[----:B------:R-:W-:Y:S07]  /*95f0*/  HMMA.16816.F32 R88, R16, R6, R88 ;  /* 0x000000061058723c */ /* 0x000fee0000001858 */
[----:B------:R-:W-:-:S05]  /*9600*/  IMAD.WIDE.U32 R16, R26, -0x2daee0ad, RZ ;  /* 0xd2511f531a107825 */ /* 0x000fca00078e00ff */
[----:B------:R-:W-:-:S05]  /*9610*/  LOP3.LUT R26, R17, UR5, R128, 0x96, !PT ;  /* 0x00000005111a7c12 */ /* 0x000fca000f8e9680 */
[----:B------:R-:W-:-:S04]  /*9620*/  IMAD.WIDE.U32 R26, R26, -0x326172a9, RZ ;  /* 0xcd9e8d571a1a7825 */ /* 0x000fc800078e00ff */
[--C-:B------:R-:W-:Y:S01]  /*9630*/  FFMA.FTZ R30, R156, UR10, -R153.reuse ;  /* 0x0000000a9c1e7c23 */ /* 0x100fe20008010899 */
[--C-:B------:R-:W-:Y:S01]  /*9640*/  FFMA.FTZ R31, R157, UR10, -R153.reuse ;  /* 0x0000000a9d1f7c23 */ /* 0x100fe20008010899 */
[----:B------:R-:W-:Y:S02]  /*9650*/  LOP3.LUT R128, R129, UR13, R24, 0x96, !PT ;  /* 0x0000000d81807c12 */ /* 0x000fe4000f8e9618 */
[C---:B------:R-:W-:Y:S01]  /*9660*/  LOP3.LUT R17, R26.reuse, 0xffff, RZ, 0xc0, !PT ;  /* 0x0000ffff1a117812 */ /* 0x040fe200078ec0ff */
[--C-:B------:R-:W-:Y:S01]  /*9670*/  FFMA.FTZ R28, R163, UR10, -R153.reuse ;  /* 0x0000000aa31c7c23 */ /* 0x100fe20008010899 */
[----:B------:R-:W-:Y:S01]  /*9680*/  LOP3.LUT R24, R26, 0xff, RZ, 0xc0, !PT ;  /* 0x000000ff1a187812 */ /* 0x000fe200078ec0ff */
[----:B------:R-:W-:Y:S01]  /*9690*/  FFMA.FTZ R29, R159, UR10, -R153 ;  /* 0x0000000a9f1d7c23 */ /* 0x000fe20008010899 */
[----:B------:R-:W-:Y:S01]  /*96a0*/  SHF.R.U32.HI R17, RZ, 0x8, R17 ;  /* 0x00000008ff117819 */ /* 0x000fe20000011611 */
[----:B------:R-:W-:Y:S01]  /*96b0*/  FFMA.FTZ R46, R161, UR10, -R142 ;  /* 0x0000000aa12e7c23 */ /* 0x000fe2000801088e */
[----:B------:R-:W-:Y:S01]  /*96c0*/  SHF.R.U32.HI R19, RZ, 0x10, R26 ;  /* 0x00000010ff137819 */ /* 0x000fe2000001161a */
[----:B------:R-:W-:-:S04]  /*96d0*/  IMAD.WIDE.U32 R128, R128, -0x326172a9, RZ ;  /* 0xcd9e8d5780807825 */ /* 0x000fc800078e00ff */
[--C-:B------:R-:W-:Y:S01]  /*96e0*/  FFMA.FTZ R47, R162, UR10, -R142.reuse ;  /* 0x0000000aa22f7c23 */ /* 0x100fe2000801088e */
[--C-:B------:R-:W-:Y:S01]  /*96f0*/  FFMA.FTZ R154, R154, UR10, -R142.reuse ;  /* 0x0000000a9a9a7c23 */ /* 0x100fe2000801088e */
[----:B------:R-:W-:Y:S01]  /*9700*/  FFMA.FTZ R155, R155, UR10, -R142 ;  /* 0x0000000a9b9b7c23 */ /* 0x000fe2000801088e */
[----:B------:R-:W-:Y:S01]  /*9710*/  MUFU.EX2 R30, R30 ;  /* 0x0000001e001e7308 */ /* 0x000fe20000000800 */
[----:B------:R-:W-:Y:S02]  /*9720*/  PRMT R24, R24, 0x5410, R17 ;  /* 0x0000541018187816 */ /* 0x000fe40000000011 */
[----:B------:R-:W-:Y:S02]  /*9730*/  LOP3.LUT R19, R19, 0xff, RZ, 0xc0, !PT ;  /* 0x000000ff13137812 */ /* 0x000fe400078ec0ff */
[----:B------:R-:W-:-:S03]  /*9740*/  SHF.R.U32.HI R17, RZ, 0x18, R26 ;  /* 0x00000018ff117819 */ /* 0x000fc6000001161a */
[----:B------:R-:W1:Y:S01]  /*9750*/  MUFU.EX2 R31, R31 ;  /* 0x0000001f001f7308 */ /* 0x000e620000000800 */
[----:B------:R-:W-:Y:S02]  /*9760*/  LOP3.LUT R25, R27, UR21, R128, 0x96, !PT ;  /* 0x000000151b197c12 */ /* 0x000fe4000f8e9680 */
[----:B------:R-:W-:Y:S02]  /*9770*/  PRMT R19, R19, 0x5410, R17 ;  /* 0x0000541013137816 */ /* 0x000fe40000000011 */
[----:B------:R-:W-:-:S03]  /*9780*/  LOP3.LUT R26, R25, 0xffff, RZ, 0xc0, !PT ;  /* 0x0000ffff191a7812 */ /* 0x000fc600078ec0ff */
[----:B------:R-:W-:Y:S01]  /*9790*/  MUFU.EX2 R28, R28 ;  /* 0x0000001c001c7308 */ /* 0x000fe20000000800 */
[----:B------:R-:W-:-:S07]  /*97a0*/  SHF.R.U32.HI R17, RZ, 0x10, R25 ;  /* 0x00000010ff117819 */ /* 0x000fce0000011619 */
[----:B------:R-:W-:Y:S01]  /*97b0*/  MUFU.EX2 R29, R29 ;  /* 0x0000001d001d7308 */ /* 0x000fe20000000800 */
[----:B------:R-:W-:-:S07]  /*97c0*/  LOP3.LUT R18, R25, 0xff, RZ, 0xc0, !PT ;  /* 0x000000ff19127812 */ /* 0x000fce00078ec0ff */
[----:B------:R-:W-:Y:S01]  /*97d0*/  MUFU.EX2 R46, R46 ;  /* 0x0000002e002e7308 */ /* 0x000fe20000000800 */
[----:B------:R-:W-:-:S07]  /*97e0*/  SHF.R.U32.HI R25, RZ, 0x18, R25 ;  /* 0x00000018ff197819 */ /* 0x000fce0000011619 */
[----:B------:R-:W2:Y:S01]  /*97f0*/  MUFU.EX2 R47, R47 ;  /* 0x0000002f002f7308 */ /* 0x000ea20000000800 */
[----:B------:R-:W-:-:S07]  /*9800*/  SHF.R.U32.HI R26, RZ, 0x8, R26 ;  /* 0x00000008ff1a7819 */ /* 0x000fce000001161a */
[----:B------:R-:W-:Y:S01]  /*9810*/  MUFU.EX2 R154, R154 ;  /* 0x0000009a009a7308 */ /* 0x000fe20000000800 */
[----:B------:R-:W-:-:S07]  /*9820*/  LOP3.LUT R17, R17, 0xff, RZ, 0xc0, !PT ;  /* 0x000000ff11117812 */ /* 0x000fce00078ec0ff */
[----:B------:R-:W3:Y:S01]  /*9830*/  MUFU.EX2 R155, R155 ;  /* 0x0000009b009b7308 */ /* 0x000ee20000000800 */
[----:B------:R-:W-:Y:S02]  /*9840*/  PRMT R18, R18, 0x5410, R26 ;  /* 0x0000541012127816 */ /* 0x000fe4000000001a */
[----:B------:R-:W-:Y:S02]  /*9850*/  PRMT R17, R17, 0x5410, R25 ;  /* 0x0000541011117816 */ /* 0x000fe40000000019 */
[--C-:B------:R-:W-:Y:S02]  /*9860*/  HSET2.LE.AND R24, R24, R62.reuse, PT ;  /* 0x0000003e18187233 */ /* 0x100fe40003803000 */
[----:B-1----:R-:W-:Y:S02]  /*9870*/  F2FP.F16.F32.PACK_AB R26, R31, R30 ;  /* 0x0000001e1f1a723e */ /* 0x002fe400000000ff */
[----:B------:R-:W-:Y:S02]  /*9880*/  HSET2.LE.AND R19, R19, R62, PT ;  /* 0x0000003e13137233 */ /* 0x000fe40003803000 */
[----:B------:R-:W-:-:S02]  /*9890*/  LOP3.LUT R26, R24, R26, RZ, 0xc0, !PT ;  /* 0x0000001a181a7212 */ /* 0x000fc400078ec0ff */
[--C-:B------:R-:W-:Y:S02]  /*98a0*/  HSET2.LE.AND R18, R18, R62.reuse, PT ;  /* 0x0000003e12127233 */ /* 0x100fe40003803000 */
[----:B------:R-:W-:Y:S02]  /*98b0*/  HSET2.LE.AND R17, R17, R62, PT ;  /* 0x0000003e11117233 */ /* 0x000fe40003803000 */
[----:B--2---:R-:W-:Y:S02]  /*98c0*/  F2FP.F16.F32.PACK_AB R27, R47, R46 ;  /* 0x0000002e2f1b723e */ /* 0x004fe400000000ff */
[----:B------:R-:W-:Y:S02]  /*98d0*/  F2FP.F16.F32.PACK_AB R24, R29, R28 ;  /* 0x0000001c1d18723e */ /* 0x000fe400000000ff */
[----:B---3--:R-:W-:Y:S02]  /*98e0*/  F2FP.F16.F32.PACK_AB R25, R155, R154 ;  /* 0x0000009a9b19723e */ /* 0x008fe400000000ff */
[----:B------:R-:W-:-:S02]  /*98f0*/  LOP3.LUT R27, R19, R27, RZ, 0xc0, !PT ;  /* 0x0000001b131b7212 */ /* 0x000fc400078ec0ff */
[----:B------:R-:W-:Y:S02]  /*9900*/  LOP3.LUT R24, R18, R24, RZ, 0xc0, !PT ;  /* 0x0000001812187212 */ /* 0x000fe400078ec0ff */
[----:B------:R-:W-:Y:S02]  /*9910*/  LOP3.LUT R25, R17, R25, RZ, 0xc0, !PT ;  /* 0x0000001911197212 */ /* 0x000fe400078ec0ff */
[----:B------:R-:W-:Y:S01]  /*9920*/  LOP3.LUT R74, R113, UR12, R74, 0x96, !PT ;  /* 0x0000000c714a7c12 */ /* 0x000fe2000f8e964a */
[--C-:B------:R-:W-:Y:S01]  /*9930*/  FFMA.FTZ R45, R160, UR10, -R153.reuse ;  /* 0x0000000aa02d7c23 */ /* 0x100fe20008010899 */
[----:B------:R-:W-:Y:S01]  /*9940*/  LOP3.LUT R160, R129, UR12, R114, 0x96, !PT ;  /* 0x0000000c81a07c12 */ /* 0x000fe2000f8e9672 */
[----:B------:R-:W-:Y:S02]  /*9950*/  FFMA.FTZ R44, R158, UR10, -R153 ;  /* 0x0000000a9e2c7c23 */ /* 0x000fe40008010899 */
[----:B------:R-:W-:Y:S01]  /*9960*/  IMAD.WIDE.U32 R74, R74, -0x2daee0ad, RZ ;  /* 0xd2511f534a4a7825 */ /* 0x000fe200078e00ff */
[C---:B------:R-:W-:Y:S03]  /*9970*/  HMMA.16816.F32 R112, R24.reuse, R68, R32 ;  /* 0x000000441870723c */ /* 0x040fe60000001820 */
[--C-:B------:R-:W-:Y:S01]  /*9980*/  FFMA.FTZ R158, R169, UR10, -R204.reuse ;  /* 0x0000000aa99e7c23 */ /* 0x100fe200080108cc */
[--C-:B------:R-:W-:Y:S01]  /*9990*/  FFMA.FTZ R159, R168, UR10, -R204.reuse ;  /* 0x0000000aa89f7c23 */ /* 0x100fe200080108cc */
[--C-:B------:R-:W-:Y:S01]  /*99a0*/  FFMA.FTZ R156, R171, UR10, -R204.reuse ;  /* 0x0000000aab9c7c23 */ /* 0x100fe200080108cc */
[----:B------:R-:W-:Y:S01]  /*99b0*/  FFMA.FTZ R157, R170, UR10, -R204 ;  /* 0x0000000aaa9d7c23 */ /* 0x000fe200080108cc */
[C---:B------:R-:W-:Y:S01]  /*99c0*/  HMMA.16816.F32 R128, R24.reuse, R40, R8 ;  /* 0x000000281880723c */ /* 0x040fe20000001808 */
[--C-:B------:R-:W-:Y:S01]  /*99d0*/  FFMA.FTZ R33, R165, UR10, -R164.reuse ;  /* 0x0000000aa5217c23 */ /* 0x100fe200080108a4 */
[----:B------:R-:W-:Y:S01]  /*99e0*/  FFMA.FTZ R34, R63, UR10, -R164 ;  /* 0x0000000a3f227c23 */ /* 0x000fe200080108a4 */
[----:B------:R-:W-:Y:S04]  /*99f0*/  MUFU.EX2 R158, R158 ;  /* 0x0000009e009e7308 */ /* 0x000fe80000000800 */
[----:B------:R-:W-:Y:S01]  /*9a00*/  LOP3.LUT R9, R75, UR22, R72, 0x96, !PT ;  /* 0x000000164b097c12 */ /* 0x000fe2000f8e9648 */
[----:B------:R-:W-:Y:S01]  /*9a10*/  HMMA.16816.F32 R68, R24, R70, R12 ;  /* 0x000000461844723c */ /* 0x000fe2000000180c */
[----:B------:R-:W-:Y:S01]  /*9a20*/  SHF.R.U32.HI R11, RZ, 0x10, R74 ;  /* 0x00000010ff0b7819 */ /* 0x000fe2000001164a */
[----:B------:R-:W-:Y:S01]  /*9a30*/  FFMA.FTZ R40, R167, UR10, -R164 ;  /* 0x0000000aa7287c23 */ /* 0x000fe200080108a4 */
[----:B------:R-:W-:Y:S01]  /*9a40*/  MUFU.EX2 R159, R159 ;  /* 0x0000009f009f7308 */ /* 0x000fe20000000800 */
[----:B------:R-:W-:-:S04]  /*9a50*/  IMAD.WIDE.U32 R160, R160, -0x2daee0ad, RZ ;  /* 0xd2511f53a0a07825 */ /* 0x000fc800078e00ff */
[----:B------:R-:W-:Y:S01]  /*9a60*/  FFMA.FTZ R166, R166, UR10, -R164 ;  /* 0x0000000aa6a67c23 */ /* 0x000fe200080108a4 */
[----:B------:R-:W-:Y:S02]  /*9a70*/  LOP3.LUT R12, R9, 0xffff, RZ, 0xc0, !PT ;  /* 0x0000ffff090c7812 */ /* 0x000fe400078ec0ff */
[----:B------:R-:W-:Y:S01]  /*9a80*/  MUFU.EX2 R33, R33 ;  /* 0x0000002100217308 */ /* 0x000fe20000000800 */
[----:B------:R-:W-:Y:S02]  /*9a90*/  LOP3.LUT R13, R11, 0xff, RZ, 0xc0, !PT ;  /* 0x000000ff0b0d7812 */ /* 0x000fe400078ec0ff */
[----:B------:R-:W-:-:S05]  /*9aa0*/  LOP3.LUT R8, R74, 0xffff, RZ, 0xc0, !PT ;  /* 0x0000ffff4a087812 */ /* 0x000fca00078ec0ff */
[----:B------:R-:W-:Y:S01]  /*9ab0*/  MUFU.EX2 R34, R34 ;  /* 0x0000002200227308 */ /* 0x000fe20000000800 */
[----:B------:R-:W-:Y:S02]  /*9ac0*/  LOP3.LUT R11, R9, 0xff, RZ, 0xc0, !PT ;  /* 0x000000ff090b7812 */ /* 0x000fe400078ec0ff */
[----:B------:R-:W-:-:S05]  /*9ad0*/  SHF.R.U32.HI R12, RZ, 0x8, R12 ;  /* 0x00000008ff0c7819 */ /* 0x000fca000001160c */
[----:B------:R-:W-:Y:S01]  /*9ae0*/  MUFU.EX2 R156, R156 ;  /* 0x0000009c009c7308 */ /* 0x000fe20000000800 */
[----:B------:R-:W-:Y:S01]  /*9af0*/  FFMA.FTZ R66, R213, R134, R66 ;  /* 0x00000086d5427223 */ /* 0x000fe20000010042 */
[----:B------:R-:W-:Y:S01]  /*9b00*/  FFMA.FTZ R58, R212, R133, R58 ;  /* 0x00000085d43a7223 */ /* 0x000fe2000001003a */
[----:B------:R-:W-:-:S05]  /*9b10*/  FFMA.FTZ R55, R211, R61, R55 ;  /* 0x0000003dd3377223 */ /* 0x000fca0000010037 */
[----:B------:R-:W1:Y:S01]  /*9b20*/  MUFU.EX2 R157, R157 ;  /* 0x0000009d009d7308 */ /* 0x000e620000000800 */
[----:B------:R-:W-:Y:S01]  /*9b30*/  FFMA.FTZ R51, R210, R60, R51 ;  /* 0x0000003cd2337223 */ /* 0x000fe20000010033 */
[----:B------:R-:W-:Y:S02]  /*9b40*/  LOP3.LUT R41, R161, UR22, R16, 0x96, !PT ;  /* 0x00000016a1297c12 */ /* 0x000fe4000f8e9610 */
[----:B------:R-:W-:Y:S02]  /*9b50*/  LOP3.LUT R16, R74, 0xff, RZ, 0xc0, !PT ;  /* 0x000000ff4a107812 */ /* 0x000fe400078ec0ff */
[----:B------:R-:W-:Y:S02]  /*9b60*/  SHF.R.U32.HI R8, RZ, 0x8, R8 ;  /* 0x00000008ff087819 */ /* 0x000fe40000011608 */
[----:B------:R-:W-:Y:S01]  /*9b70*/  MUFU.EX2 R40, R40 ;  /* 0x0000002800287308 */ /* 0x000fe20000000800 */
[----:B------:R-:W-:Y:S02]  /*9b80*/  SHF.R.U32.HI R10, RZ, 0x18, R74 ;  /* 0x00000018ff0a7819 */ /* 0x000fe4000001164a */
[----:B------:R-:W-:Y:S01]  /*9b90*/  PRMT R11, R11, 0x5410, R12 ;  /* 0x000054100b0b7816 */ /* 0x000fe2000000000c */
[----:B------:R-:W-:Y:S01]  /*9ba0*/  FADD.FTZ R66, R65, R66 ;  /* 0x0000004241427221 */ /* 0x000fe20000010000 */
[----:B------:R-:W-:-:S03]  /*9bb0*/  SHF.R.U32.HI R12, RZ, 0x10, R9 ;  /* 0x00000010ff0c7819 */ /* 0x000fc60000011609 */
[----:B------:R-:W2:Y:S01]  /*9bc0*/  MUFU.EX2 R32, R166 ;  /* 0x000000a600207308 */ /* 0x000ea20000000800 */
[----:B------:R-:W-:Y:S01]  /*9bd0*/  FADD.FTZ R58, R67, R58 ;  /* 0x0000003a433a7221 */ /* 0x000fe20000010000 */
[----:B------:R-:W-:Y:S01]  /*9be0*/  FADD.FTZ R55, R54, R55 ;  /* 0x0000003736377221 */ /* 0x000fe20000010000 */
[----:B------:R-:W-:Y:S01]  /*9bf0*/  FADD.FTZ R51, R50, R51 ;  /* 0x0000003332337221 */ /* 0x000fe20000010000 */
[C---:B------:R-:W-:Y:S01]  /*9c00*/  HMMA.16816.F32 R72, R24.reuse, R20, R36 ;  /* 0x000000141848723c */ /* 0x040fe20000001824 */
[----:B------:R-:W-:Y:S02]  /*9c10*/  PRMT R8, R16, 0x5410, R8 ;  /* 0x0000541010087816 */ /* 0x000fe40000000008 */
[----:B------:R-:W-:Y:S01]  /*9c20*/  PRMT R10, R13, 0x5410, R10 ;  /* 0x000054100d0a7816 */ /* 0x000fe2000000000a */
[----:B------:R-:W-:Y:S01]  /*9c30*/  FADD.FTZ R66, R64, R66 ;  /* 0x0000004240427221 */ /* 0x000fe20000010000 */
[----:B------:R-:W-:Y:S01]  /*9c40*/  FADD.FTZ R58, R57, R58 ;  /* 0x0000003a393a7221 */ /* 0x000fe20000010000 */
[----:B------:R-:W-:Y:S01]  /*9c50*/  FADD.FTZ R55, R53, R55 ;  /* 0x0000003735377221 */ /* 0x000fe20000010000 */
[----:B------:R-:W-:Y:S01]  /*9c60*/  SHF.R.U32.HI R21, RZ, 0x18, R9 ;  /* 0x00000018ff157819 */ /* 0x000fe20000011609 */
[----:B------:R-:W-:Y:S01]  /*9c70*/  FADD.FTZ R51, R49, R51 ;  /* 0x0000003331337221 */ /* 0x000fe20000010000 */
[----:B------:R-:W-:Y:S01]  /*9c80*/  LOP3.LUT R9, R12, 0xff, RZ, 0xc0, !PT ;  /* 0x000000ff0c097812 */ /* 0x000fe200078ec0ff */
[----:B------:R-:W-:Y:S01]  /*9c90*/  HMMA.16816.F32 R80, R24, R22, R80 ;  /* 0x000000161850723c */ /* 0x000fe20000001850 */
[----:B------:R-:W-:Y:S01]  /*9ca0*/  HSET2.LE.AND R11, R11, R62, PT ;  /* 0x0000003e0b0b7233 */ /* 0x000fe20003803000 */
[----:B------:R-:W-:Y:S01]  /*9cb0*/  FADD.FTZ R66, R59, R66 ;  /* 0x000000423b427221 */ /* 0x000fe20000010000 */
[----:B------:R-:W-:Y:S01]  /*9cc0*/  PRMT R21, R9, 0x5410, R21 ;  /* 0x0000541009157816 */ /* 0x000fe20000000015 */
[----:B------:R-:W-:-:S02]  /*9cd0*/  FADD.FTZ R58, R56, R58 ;  /* 0x0000003a383a7221 */ /* 0x000fc40000010000 */
[C---:B------:R-:W-:Y:S01]  /*9ce0*/  HMMA.16816.F32 R96, R24.reuse, R4, R96 ;  /* 0x000000041860723c */ /* 0x040fe20000001860 */
[--C-:B------:R-:W-:Y:S01]  /*9cf0*/  HSET2.LE.AND R22, R8, R62.reuse, PT ;  /* 0x0000003e08167233 */ /* 0x100fe20003803000 */
[----:B------:R-:W-:Y:S01]  /*9d00*/  FADD.FTZ R55, R52, R55 ;  /* 0x0000003734377221 */ /* 0x000fe20000010000 */
[--C-:B------:R-:W-:Y:S01]  /*9d10*/  HSET2.LE.AND R23, R10, R62.reuse, PT ;  /* 0x0000003e0a177233 */ /* 0x100fe20003803000 */
[----:B------:R-:W-:Y:S01]  /*9d20*/  FADD.FTZ R51, R48, R51 ;  /* 0x0000003330337221 */ /* 0x000fe20000010000 */
[----:B-1----:R-:W-:Y:S01]  /*9d30*/  F2FP.F16.F32.PACK_AB R20, R157, R156 ;  /* 0x0000009c9d14723e */ /* 0x002fe200000000ff */
[----:B------:R-:W-:Y:S01]  /*9d40*/  HMMA.16816.F32 R92, R24, R6, R92 ;  /* 0x00000006185c723c */ /* 0x000fe2000000185c */
[----:B------:R-:W-:Y:S01]  /*9d50*/  F2FP.F16.F32.PACK_AB R5, R159, R158 ;  /* 0x0000009e9f05723e */ /* 0x000fe200000000ff */
[----:B------:R-:W1:Y:S01]  /*9d60*/  LDSM.16.MT88.4 R16, [R180+0x7800] ;  /* 0x00780000b410783b */ /* 0x000e620000004200 */
[----:B------:R-:W-:Y:S01]  /*9d70*/  F2FP.F16.F32.PACK_AB R4, R34, R33 ;  /* 0x000000212204723e */ /* 0x000fe200000000ff */
[----:B------:R-:W-:Y:S01]  /*9d80*/  FADD.FTZ R66, R248, R66 ;  /* 0x00000042f8427221 */ /* 0x000fe20000010000 */
[----:B------:R-:W-:Y:S01]  /*9d90*/  LOP3.LUT R20, R11, R20, RZ, 0xc0, !PT ;  /* 0x000000140b147212 */ /* 0x000fe200078ec0ff */
[----:B------:R-:W-:Y:S01]  /*9da0*/  FADD.FTZ R58, R227, R58 ;  /* 0x0000003ae33a7221 */ /* 0x000fe20000010000 */
[----:B------:R-:W-:Y:S01]  /*9db0*/  HSET2.LE.AND R21, R21, R62, PT ;  /* 0x0000003e15157233 */ /* 0x000fe20003803000 */
[----:B------:R-:W-:Y:S01]  /*9dc0*/  FADD.FTZ R55, R136, R55 ;  /* 0x0000003788377221 */ /* 0x000fe20000010000 */
[----:B------:R-:W-:Y:S01]  /*9dd0*/  LOP3.LUT R22, R22, R5, RZ, 0xc0, !PT ;  /* 0x0000000516167212 */ /* 0x000fe200078ec0ff */
[----:B------:R-:W-:Y:S01]  /*9de0*/  FADD.FTZ R51, R149, R51 ;  /* 0x0000003395337221 */ /* 0x000fe20000010000 */
[----:B------:R-:W-:Y:S01]  /*9df0*/  LOP3.LUT R23, R23, R4, RZ, 0xc0, !PT ;  /* 0x0000000417177212 */ /* 0x000fe200078ec0ff */
[----:B------:R-:W3:Y:S01]  /*9e00*/  LDSM.16.MT88.4 R12, [R178+0x7800] ;  /* 0x00780000b20c783b */ /* 0x000ee20000004200 */
[----:B--2---:R-:W-:Y:S01]  /*9e10*/  F2FP.F16.F32.PACK_AB R38, R32, R40 ;  /* 0x000000282026723e */ /* 0x004fe200000000ff */
[--C-:B------:R-:W-:Y:S01]  /*9e20*/  FFMA.FTZ R35, R151, UR10, -R153.reuse ;  /* 0x0000000a97237c23 */ /* 0x100fe20008010899 */
[----:B------:R-:W-:Y:S01]  /*9e30*/  FFMA.FTZ R36, R150, UR10, -R153 ;  /* 0x0000000a96247c23 */ /* 0x000fe20008010899 */
[----:B------:R-:W2:Y:S01]  /*9e40*/  LDSM.16.MT88.4 R8, [R177+0x7800] ;  /* 0x00780000b108783b */ /* 0x000ea20000004200 */
[----:B------:R-:W-:-:S03]  /*9e50*/  FADD.FTZ R66, R246, R66 ;  /* 0x00000042f6427221 */ /* 0x000fc60000010000 */
[----:B------:R-:W4:Y:S01]  /*9e60*/  LDSM.16.MT88.4 R4, [R176+0x7800] ;  /* 0x00780000b004783b */ /* 0x000f220000004200 */
[----:B------:R-:W-:Y:S01]  /*9e70*/  FADD.FTZ R58, R250, R58 ;  /* 0x0000003afa3a7221 */ /* 0x000fe20000010000 */
[----:B------:R-:W-:Y:S01]  /*9e80*/  FADD.FTZ R55, R135, R55 ;  /* 0x0000003787377221 */ /* 0x000fe20000010000 */
[----:B------:R-:W-:Y:S01]  /*9e90*/  FADD.FTZ R51, R152, R51 ;  /* 0x0000003398337221 */ /* 0x000fe20000010000 */
[----:B------:R-:W-:Y:S01]  /*9ea0*/  LOP3.LUT R21, R21, R38, RZ, 0xc0, !PT ;  /* 0x0000002615157212 */ /* 0x000fe200078ec0ff */
[--C-:B------:R-:W-:Y:S01]  /*9eb0*/  FFMA.FTZ R38, R145, UR10, -R142.reuse ;  /* 0x0000000a91267c23 */ /* 0x100fe2000801088e */
[--C-:B------:R-:W-:Y:S01]  /*9ec0*/  FFMA.FTZ R39, R141, UR10, -R142.reuse ;  /* 0x0000000a8d277c23 */ /* 0x100fe2000801088e */
[----:B------:R-:W-:Y:S01]  /*9ed0*/  FFMA.FTZ R37, R146, UR10, -R142 ;  /* 0x0000000a92257c23 */ /* 0x000fe2000801088e */
[----:B------:R-:W-:Y:S01]  /*9ee0*/  MUFU.EX2 R35, R35 ;  /* 0x0000002300237308 */ /* 0x000fe20000000800 */
[----:B------:R-:W-:Y:S01]  /*9ef0*/  FADD.FTZ R66, R245, R66 ;  /* 0x00000042f5427221 */ /* 0x000fe20000010000 */
[----:B------:R-:W-:Y:S01]  /*9f00*/  FADD.FTZ R58, R249, R58 ;  /* 0x0000003af93a7221 */ /* 0x000fe20000010000 */
[----:B------:R-:W-:Y:S01]  /*9f10*/  FADD.FTZ R55, R144, R55 ;  /* 0x0000003790377221 */ /* 0x000fe20000010000 */
[----:B------:R-:W-:Y:S01]  /*9f20*/  FADD.FTZ R51, R148, R51 ;  /* 0x0000003394337221 */ /* 0x000fe20000010000 */
[----:B------:R-:W-:Y:S01]  /*9f30*/  FFMA.FTZ R140, R140, UR10, -R142 ;  /* 0x0000000a8c8c7c23 */ /* 0x000fe2000801088e */
[----:B------:R-:W-:Y:S02]  /*9f40*/  HMMA.16816.F32 R116, R24, R42, R116 ;  /* 0x0000002a1874723c */ /* 0x000fe40000001874 */
[----:B------:R-:W5:Y:S01]  /*9f50*/  MUFU.EX2 R36, R36 ;  /* 0x0000002400247308 */ /* 0x000f620000000800 */
[----:B------:R-:W-:Y:S01]  /*9f60*/  SHF.R.U32.HI R63, RZ, 0x10, R41 ;  /* 0x00000010ff3f7819 */ /* 0x000fe20000011629 */
[----:B------:R-:W-:Y:S01]  /*9f70*/  FADD.FTZ R66, R241, R66 ;  /* 0x00000042f1427221 */ /* 0x000fe20000010000 */
[----:B------:R-:W-:Y:S01]  /*9f80*/  FADD.FTZ R58, R247, R58 ;  /* 0x0000003af73a7221 */ /* 0x000fe20000010000 */
[----:B------:R-:W-:Y:S01]  /*9f90*/  FADD.FTZ R55, R143, R55 ;  /* 0x000000378f377221 */ /* 0x000fe20000010000 */
[----:B------:R-:W-:Y:S01]  /*9fa0*/  LOP3.LUT R26, R160, 0xffff, RZ, 0xc0, !PT ;  /* 0x0000ffffa01a7812 */ /* 0x000fe200078ec0ff */
[----:B------:R-:W-:Y:S01]  /*9fb0*/  FADD.FTZ R51, R147, R51 ;  /* 0x0000003393337221 */ /* 0x000fe20000010000 */
[C---:B------:R-:W-:Y:S01]  /*9fc0*/  LOP3.LUT R43, R41.reuse, 0xffff, RZ, 0xc0, !PT ;  /* 0x0000ffff292b7812 */ /* 0x040fe200078ec0ff */
[----:B------:R-:W-:Y:S01]  /*9fd0*/  MUFU.EX2 R38, R38 ;  /* 0x0000002600267308 */ /* 0x000fe20000000800 */
[----:B------:R-:W-:-:S02]  /*9fe0*/  LOP3.LUT R27, R41, 0xff, RZ, 0xc0, !PT ;  /* 0x000000ff291b7812 */ /* 0x000fc400078ec0ff */
[----:B------:R-:W-:Y:S01]  /*9ff0*/  SHF.R.U32.HI R42, RZ, 0x18, R41 ;  /* 0x00000018ff2a7819 */ /* 0x000fe20000011629 */
[----:B------:R-:W-:Y:S01]  /*a000*/  FADD.FTZ R66, R28, R66 ;  /* 0x000000421c427221 */ /* 0x000fe20000010000 */
[----:B------:R-:W-:-:S03]  /*a010*/  LOP3.LUT R24, R160, 0xff, RZ, 0xc0, !PT ;  /* 0x000000ffa0187812 */ /* 0x000fc600078ec0ff */
[----:B------:R-:W1:Y:S01]  /*a020*/  MUFU.EX2 R39, R39 ;  /* 0x0000002700277308 */ /* 0x000e620000000800 */
[----:B------:R-:W-:Y:S01]  /*a030*/  SHF.R.U32.HI R25, RZ, 0x10, R160 ;  /* 0x00000010ff197819 */ /* 0x000fe200000116a0 */
[----:B------:R-:W-:Y:S01]  /*a040*/  FADD.FTZ R58, R154, R58 ;  /* 0x0000003a9a3a7221 */ /* 0x000fe20000010000 */
[----:B------:R-:W-:Y:S01]  /*a050*/  SHF.R.U32.HI R26, RZ, 0x8, R26 ;  /* 0x00000008ff1a7819 */ /* 0x000fe2000001161a */
[----:B------:R-:W-:Y:S01]  /*a060*/  FADD.FTZ R55, R226, R55 ;  /* 0x00000037e2377221 */ /* 0x000fe20000010000 */
[----:B------:R-:W-:-:S03]  /*a070*/  FADD.FTZ R51, R216, R51 ;  /* 0x00000033d8337221 */ /* 0x000fc60000010000 */
[----:B------:R-:W-:Y:S01]  /*a080*/  MUFU.EX2 R44, R44 ;  /* 0x0000002c002c7308 */ /* 0x000fe20000000800 */
[----:B------:R-:W-:-:S07]  /*a090*/  SHF.R.U32.HI R160, RZ, 0x18, R160 ;  /* 0x00000018ffa07819 */ /* 0x000fce00000116a0 */
[----:B------:R-:W3:Y:S01]  /*a0a0*/  MUFU.EX2 R45, R45 ;  /* 0x0000002d002d7308 */ /* 0x000ee20000000800 */
[----:B------:R-:W-:-:S07]  /*a0b0*/  LOP3.LUT R25, R25, 0xff, RZ, 0xc0, !PT ;  /* 0x000000ff19197812 */ /* 0x000fce00078ec0ff */
[----:B------:R-:W-:Y:S01]  /*a0c0*/  MUFU.EX2 R37, R37 ;  /* 0x0000002500257308 */ /* 0x000fe20000000800 */
[----:B------:R-:W-:-:S07]  /*a0d0*/  SHF.R.U32.HI R43, RZ, 0x8, R43 ;  /* 0x00000008ff2b7819 */ /* 0x000fce000001162b */
[----:B------:R-:W2:Y:S01]  /*a0e0*/  MUFU.EX2 R41, R140 ;  /* 0x0000008c00297308 */ /* 0x000ea20000000800 */
[----:B------:R-:W-:Y:S01]  /*a0f0*/  PRMT R26, R24, 0x5410, R26 ;  /* 0x00005410181a7816 */ /* 0x000fe2000000001a */
[----:B------:R-:W-:Y:S01]  /*a100*/  FADD.FTZ R66, R29, R66 ;  /* 0x000000421d427221 */ /* 0x000fe20000010000 */
[----:B------:R-:W-:Y:S01]  /*a110*/  LOP3.LUT R63, R63, 0xff, RZ, 0xc0, !PT ;  /* 0x000000ff3f3f7812 */ /* 0x000fe200078ec0ff */
[----:B------:R-:W-:Y:S01]  /*a120*/  FADD.FTZ R58, R155, R58 ;  /* 0x0000003a9b3a7221 */ /* 0x000fe20000010000 */
[----:B------:R-:W-:Y:S01]  /*a130*/  FADD.FTZ R55, R218, R55 ;  /* 0x00000037da377221 */ /* 0x000fe20000010000 */
[----:B------:R-:W-:Y:S01]  /*a140*/  FADD.FTZ R51, R207, R51 ;  /* 0x00000033cf337221 */ /* 0x000fe20000010000 */
[----:B------:R-:W-:Y:S01]  /*a150*/  PRMT R25, R25, 0x5410, R160 ;  /* 0x0000541019197816 */ /* 0x000fe200000000a0 */
[----:B------:R-:W-:Y:S01]  /*a160*/  FADD.FTZ R66, R30, R66 ;  /* 0x000000421e427221 */ /* 0x000fe20000010000 */
[----:B------:R-:W-:Y:S01]  /*a170*/  PRMT R27, R27, 0x5410, R43 ;  /* 0x000054101b1b7816 */ /* 0x000fe2000000002b */
[----:B------:R-:W-:Y:S01]  /*a180*/  FADD.FTZ R58, R46, R58 ;  /* 0x0000003a2e3a7221 */ /* 0x000fe20000010000 */
[----:B------:R-:W-:Y:S01]  /*a190*/  PRMT R63, R63, 0x5410, R42 ;  /* 0x000054103f3f7816 */ /* 0x000fe2000000002a */
[----:B------:R-:W-:Y:S01]  /*a1a0*/  FADD.FTZ R55, R219, R55 ;  /* 0x00000037db377221 */ /* 0x000fe20000010000 */
[--C-:B------:R-:W-:Y:S01]  /*a1b0*/  HSET2.LE.AND R26, R26, R62.reuse, PT ;  /* 0x0000003e1a1a7233 */ /* 0x100fe20003803000 */
[----:B------:R-:W-:Y:S01]  /*a1c0*/  FADD.FTZ R51, R206, R51 ;  /* 0x00000033ce337221 */ /* 0x000fe20000010000 */
[----:B-----5:R-:W-:Y:S01]  /*a1d0*/  F2FP.F16.F32.PACK_AB R43, R36, R35 ;  /* 0x00000023242b723e */ /* 0x020fe200000000ff */
[----:B------:R-:W-:Y:S01]  /*a1e0*/  FADD.FTZ R66, R31, R66 ;  /* 0x000000421f427221 */ /* 0x000fe20000010000 */
[--C-:B------:R-:W-:Y:S01]  /*a1f0*/  HSET2.LE.AND R24, R25, R62.reuse, PT ;  /* 0x0000003e19187233 */ /* 0x100fe20003803000 */
[----:B------:R-:W-:Y:S01]  /*a200*/  FADD.FTZ R58, R47, R58 ;  /* 0x0000003a2f3a7221 */ /* 0x000fe20000010000 */
[--C-:B------:R-:W-:Y:S01]  /*a210*/  HSET2.LE.AND R42, R27, R62.reuse, PT ;  /* 0x0000003e1b2a7233 */ /* 0x100fe20003803000 */
[----:B------:R-:W-:Y:S01]  /*a220*/  FADD.FTZ R55, R217, R55 ;  /* 0x00000037d9377221 */ /* 0x000fe20000010000 */
[----:B------:R-:W-:Y:S01]  /*a230*/  FADD.FTZ R51, R205, R51 ;  /* 0x00000033cd337221 */ /* 0x000fe20000010000 */
[----:B------:R-:W-:-:S02]  /*a240*/  HSET2.LE.AND R25, R63, R62, PT ;  /* 0x0000003e3f197233 */ /* 0x000fc40003803000 */
[----:B-1----:R-:W-:Y:S02]  /*a250*/  F2FP.F16.F32.PACK_AB R27, R39, R38 ;  /* 0x00000026271b723e */ /* 0x002fe400000000ff */
[----:B------:R-:W-:Y:S02]  /*a260*/  LOP3.LUT R26, R26, R43, RZ, 0xc0, !PT ;  /* 0x0000002b1a1a7212 */ /* 0x000fe400078ec0ff */
[----:B------:R-:W-:Y:S02]  /*a270*/  ISETP.GE.AND P0, PT, R209, 0x3, PT ;  /* 0x00000003d100780c */ /* 0x000fe40003f06270 */
[----:B---3--:R-:W-:Y:S02]  /*a280*/  F2FP.F16.F32.PACK_AB R62, R45, R44 ;  /* 0x0000002c2d3e723e */ /* 0x008fe400000000ff */
[----:B--2---:R-:W-:Y:S01]  /*a290*/  F2FP.F16.F32.PACK_AB R43, R41, R37 ;  /* 0x00000025292b723e */ /* 0x004fe200000000ff */
[----:B------:R-:W-:Y:S01]  /*a2a0*/  FADD.FTZ R66, R44, R66 ;  /* 0x000000422c427221 */ /* 0x000fe20000010000 */
[----:B------:R-:W-:Y:S01]  /*a2b0*/  FADD.FTZ R58, R37, R58 ;  /* 0x0000003a253a7221 */ /* 0x000fe20000010000 */
[----:B------:R-:W-:Y:S01]  /*a2c0*/  FADD.FTZ R55, R156, R55 ;  /* 0x000000379c377221 */ /* 0x000fe20000010000 */
[----:B------:R-:W-:Y:S01]  /*a2d0*/  FADD.FTZ R51, R40, R51 ;  /* 0x0000003328337221 */ /* 0x000fe20000010000 */
[----:B------:R-:W-:-:S02]  /*a2e0*/  LOP3.LUT R27, R24, R27, RZ, 0xc0, !PT ;  /* 0x0000001b181b7212 */ /* 0x000fc400078ec0ff */
[----:B------:R-:W-:Y:S02]  /*a2f0*/  LOP3.LUT R24, R42, R62, RZ, 0xc0, !PT ;  /* 0x0000003e2a187212 */ /* 0x000fe400078ec0ff */
[----:B------:R-:W-:Y:S01]  /*a300*/  LOP3.LUT R25, R25, R43, RZ, 0xc0, !PT ;  /* 0x0000002b19197212 */ /* 0x000fe200078ec0ff */
        /* <DEDUP_REMOVED lines=12> */
[----:B------:R-:W-:Y:S01]  /*a3d0*/  HMMA.16816.F32 R120, R20, R18, R120 ;  /* 0x000000121478723c */ /* 0x000fe20000001878 */
[----:B------:R-:W-:Y:S01]  /*a3e0*/  FADD.FTZ R210, R34, R51 ;  /* 0x0000003322d27221 */ /* 0x000fe20000010000 */
[----:B------:R-:W-:-:S04]  /*a3f0*/  IMAD.MOV.U32 R135, RZ, RZ, R221 ;  /* 0x000000ffff877224 */ /* 0x000fc800078e00dd */
[----:B------:R-:W-:Y:S01]  /*a400*/  HMMA.16816.F32 R108, R20, R12, R108 ;  /* 0x0000000c146c723c */ /* 0x000fe2000000186c */
[----:B------:R-:W-:Y:S02]  /*a410*/  IMAD.MOV.U32 R136, RZ, RZ, R224 ;  /* 0x000000ffff887224 */ /* 0x000fe400078e00e0 */
[----:B------:R-:W-:-:S03]  /*a420*/  IMAD.MOV.U32 R133, RZ, RZ, R2 ;  /* 0x000000ffff857224 */ /* 0x000fc600078e0002 */
[----:B------:R-:W-:Y:S01]  /*a430*/  HMMA.16816.F32 R104, R20, R14, R104 ;  /* 0x0000000e1468723c */ /* 0x000fe20000001868 */
[----:B------:R-:W-:-:S05]  /*a440*/  IMAD.MOV.U32 R134, RZ, RZ, R220 ;  /* 0x000000ffff867224 */ /* 0x000fca00078e00dc */
[C---:B------:R-:W-:Y:S06]  /*a450*/  HMMA.16816.F32 R76, R20.reuse, R8, R76 ;  /* 0x00000008144c723c */ /* 0x040fec000000184c */
[C---:B------:R-:W-:Y:S06]  /*a460*/  HMMA.16816.F32 R100, R20.reuse, R10, R100 ;  /* 0x0000000a1464723c */ /* 0x040fec0000001864 */
        /* <DEDUP_REMOVED lines=15> */
[----:B------:R-:W-:-:S04]  /*a560*/  IMAD.WIDE.U32 R6, R208, R214, RZ ;  /* 0x000000d6d0067225 */ /* 0x000fc800078e00ff */
[----:B------:R-:W-:Y:S01]  /*a570*/  IMAD R4, R4, R214, RZ ;  /* 0x000000d604047224 */ /* 0x000fe200078e02ff */
[----:B------:R-:W-:Y:S01]  /*a580*/  BAR.SYNC.DEFER_BLOCKING 0x0 ;  /* 0x0000000000007b1d */ /* 0x000fe20000010000 */
[----:B------:R-:W-:Y:S02]  /*a590*/  LEA R5, P0, R6, R230, 0x6 ;  /* 0x000000e606057211 */ /* 0x000fe400078030ff */
[----:B------:R-:W-:Y:S02]  /*a5a0*/  IMAD R4, R208, R215, R4 ;  /* 0x000000d7d0047224 */ /* 0x000fe400078e0204 */
[----:B------:R-:W-:Y:S02]  /*a5b0*/  LEA R8, P1, R5, UR8, 0x1 ;  /* 0x0000000805087c11 */ /* 0x000fe4000f8208ff */
        /* <DEDUP_REMOVED lines=10> */
[----:B------:R-:W-:Y:S02]  /*a660*/  LDGSTS.E.BYPASS.LTC128B.128 [R194+0x6000], desc[UR24][R8.64] ;  /* 0x0600000008c27fae */ /* 0x000fe4000b901d58 */
[--C-:B------:R-:W-:Y:S02]  /*a670*/  IMAD.X R5, R7, 0x1, R132.reuse, P1 ;  /* 0x0000000107057824 */ /* 0x100fe400008e0684 */
[----:B------:R-:W-:Y:S02]  /*a680*/  LDGSTS.E.BYPASS.LTC128B.128 [R194+0x6800], desc[UR24][R6.64] ;  /* 0x0680000006c27fae */ /* 0x000fe4000b901d58 */
[----:B------:R-:W-:Y:S02]  /*a690*/  IMAD.X R241, R5, 0x1, R132, P0 ;  /* 0x0000000105f17824 */ /* 0x000fe400000e0684 */
[----:B------:R-:W-:Y:S04]  /*a6a0*/  LDGSTS.E.BYPASS.LTC128B.128 [R194+0x7000], desc[UR24][R4.64] ;  /* 0x0700000004c27fae */ /* 0x000fe8000b901d58 */
[----:B------:R1:W-:Y:S04]  /*a6b0*/  LDGSTS.E.BYPASS.LTC128B.128 [R194+0x7800], desc[UR24][R240.64] ;  /* 0x07800000f0c27fae */ /* 0x0003e8000b901d58 */
[----:B------:R-:W-:Y:S04]  /*a6c0*/  LDSM.16.M88.4 R44, [R185+0x4000] ;  /* 0x00400000b92c783b */ /* 0x000fe80000000200 */
[----:B------:R-:W2:Y:S04]  /*a6d0*/  LDSM.16.M88.4 R152, [R186] ;  /* 0x00000000ba98783b */ /* 0x000ea80000000200 */
[----:B------:R-:W3:Y:S04]  /*a6e0*/  LDSM.16.M88.4 R12, [R186+0x2000] ;  /* 0x00200000ba0c783b */ /* 0x000ee80000000200 */
[----:B------:R-:W4:Y:S04]  /*a6f0*/  LDSM.16.M88.4 R28, [R185+0x4800] ;  /* 0x00480000b91c783b */ /* 0x000f280000000200 */
[----:B------:R-:W5:Y:S04]  /*a700*/  LDSM.16.M88.4 R160, [R185+0x5000] ;  /* 0x00500000b9a0783b */ /* 0x000f680000000200 */
[----:B------:R-:W5:Y:S01]  /*a710*/  LDSM.16.M88.4 R64, [R185+0x5800] ;  /* 0x00580000b940783b */ /* 0x000f620000000200 */
[----:B-1----:R-:W-:-:S03]  /*a720*/  IMAD.WIDE.U32 R240, R137, -0x2daee0ad, RZ ;  /* 0xd2511f5389f07825 */ /* 0x002fc600078e00ff */
[----:B------:R-:W-:Y:S04]  /*a730*/  LDSM.16.M88.4 R8, [R179+0x4000] ;  /* 0x00400000b308783b */ /* 0x000fe80000000200 */
[----:B------:R-:W1:Y:S04]  /*a740*/  LDSM.16.M88.4 R216, [R184] ;  /* 0x00000000b8d8783b */ /* 0x000e680000000200 */
[----:B------:R-:W1:Y:S04]  /*a750*/  LDSM.16.M88.4 R60, [R184+0x2000] ;  /* 0x00200000b83c783b */ /* 0x000e680000000200 */
[----:B------:R-:W1:Y:S04]  /*a760*/  LDSM.16.M88.4 R4, [R179+0x4800] ;  /* 0x00480000b304783b */ /* 0x000e680000000200 */
[----:B------:R-:W1:Y:S01]  /*a770*/  LDSM.16.M88.4 R204, [R179+0x5000] ;  /* 0x00500000b3cc783b */ /* 0x000e620000000200 */
[-C--:B--2---:R-:W-:Y:S03]  /*a780*/  HMMA.16816.F32 R56, R152, R44.reuse, RZ ;  /* 0x0000002c9838723c */ /* 0x084fe600000018ff */
[----:B------:R-:W2:Y:S04]  /*a790*/  LDSM.16.M88.4 R168, [R179+0x5800] ;  /* 0x00580000b3a8783b */ /* 0x000ea80000000200 */
[----:B------:R-:W-:Y:S01]  /*a7a0*/  LDSM.16.M88.4 R140, [R182] ;  /* 0x00000000b68c783b */ /* 0x000fe20000000200 */
[C---:B---3--:R-:W-:Y:S03]  /*a7b0*/  HMMA.16816.F32 R52, R12.reuse, R44, RZ ;  /* 0x0000002c0c34723c */ /* 0x048fe600000018ff */
[----:B------:R-:W3:Y:S03]  /*a7c0*/  LDSM.16.M88.4 R148, [R183] ;  /* 0x00000000b794783b */ /* 0x000ee60000000200 */
[C---:B------:R-:W-:Y:S01]  /*a7d0*/  HMMA.16816.F32 R48, R12.reuse, R46, RZ ;  /* 0x0000002e0c30723c */ /* 0x040fe200000018ff */
[----:B------:R-:W3:Y:S04]  /*a7e0*/  LDSM.16.M88.4 R144, [R183+0x2000] ;  /* 0x00200000b790783b */ /* 0x000ee80000000200 */
[----:B------:R-:W-:Y:S01]  /*a7f0*/  LDSM.16.M88.4 R132, [R175] ;  /* 0x00000000af84783b */ /* 0x000fe20000000200 */
[C---:B----4-:R-:W-:Y:S03]  /*a800*/  HMMA.16816.F32 R36, R12.reuse, R28, RZ ;  /* 0x0000001c0c24723c */ /* 0x050fe600000018ff */
[----:B------:R-:W0:Y:S03]  /*a810*/  LDGDEPBAR ;  /* 0x00000000000079af */ /* 0x000e260000000000 */
[----:B------:R-:W-:Y:S06]  /*a820*/  HMMA.16816.F32 R32, R12, R30, RZ ;  /* 0x0000001e0c20723c */ /* 0x000fec00000018ff */
[C---:B------:R-:W-:Y:S06]  /*a830*/  HMMA.16816.F32 R40, R152.reuse, R28, RZ ;  /* 0x0000001c9828723c */ /* 0x040fec00000018ff */
[C---:B------:R-:W-:Y:S06]  /*a840*/  HMMA.16816.F32 R44, R152.reuse, R46, RZ ;  /* 0x0000002e982c723c */ /* 0x040fec00000018ff */
[----:B------:R-:W-:Y:S06]  /*a850*/  HMMA.16816.F32 R28, R152, R30, RZ ;  /* 0x0000001e981c723c */ /* 0x000fec00000018ff */
[C---:B-----5:R-:W-:Y:S06]  /*a860*/  HMMA.16816.F32 R24, R12.reuse, R160, RZ ;  /* 0x000000a00c18723c */ /* 0x060fec00000018ff */
[----:B------:R-:W-:Y:S06]  /*a870*/  HMMA.16816.F32 R20, R12, R162, RZ ;  /* 0x000000a20c14723c */ /* 0x000fec00000018ff */
[C---:B------:R-:W-:Y:S06]  /*a880*/  HMMA.16816.F32 R164, R152.reuse, R160, RZ ;  /* 0x000000a098a4723c */ /* 0x040fec00000018ff */
[C---:B------:R-:W-:Y:S06]  /*a890*/  HMMA.16816.F32 R160, R152.reuse, R162, RZ ;  /* 0x000000a298a0723c */ /* 0x040fec00000018ff */
[----:B------:R-:W-:Y:S06]  /*a8a0*/  HMMA.16816.F32 R156, R152, R64, RZ ;  /* 0x00000040989c723c */ /* 0x000fec00000018ff */
[-C--:B-1----:R-:W-:Y:S06]  /*a8b0*/  HMMA.16816.F32 R56, R216, R8.reuse, R56 ;  /* 0x00000008d838723c */ /* 0x082fec0000001838 */
[C---:B------:R-:W-:Y:S06]  /*a8c0*/  HMMA.16816.F32 R52, R60.reuse, R8, R52 ;  /* 0x000000083c34723c */ /* 0x040fec0000001834 */
[C---:B------:R-:W-:Y:S06]  /*a8d0*/  HMMA.16816.F32 R48, R60.reuse, R10, R48 ;  /* 0x0000000a3c30723c */ /* 0x040fec0000001830 */
[C---:B------:R-:W-:Y:S06]  /*a8e0*/  HMMA.16816.F32 R36, R60.reuse, R4, R36 ;  /* 0x000000043c24723c */ /* 0x040fec0000001824 */
[----:B------:R-:W-:Y:S06]  /*a8f0*/  HMMA.16816.F32 R32, R60, R6, R32 ;  /* 0x000000063c20723c */ /* 0x000fec0000001820 */
[C---:B------:R-:W-:Y:S01]  /*a900*/  HMMA.16816.F32 R44, R216.reuse, R10, R44 ;  /* 0x0000000ad82c723c */ /* 0x040fe2000000182c */
[----:B------:R-:W-:Y:S05]  /*a910*/  LDSM.16.M88.4 R8, [R181] ;  /* 0x00000000b508783b */ /* 0x000fea0000000200 */
[C---:B------:R-:W-:Y:S06]  /*a920*/  HMMA.16816.F32 R40, R216.reuse, R4, R40 ;  /* 0x00000004d828723c */ /* 0x040fec0000001828 */
[----:B------:R-:W-:Y:S01]  /*a930*/  HMMA.16816.F32 R28, R216, R6, R28 ;  /* 0x00000006d81c723c */ /* 0x000fe2000000181c */
[----:B------:R-:W1:Y:S05]  /*a940*/  LDSM.16.M88.4 R4, [R172] ;  /* 0x00000000ac04783b */ /* 0x000e6a0000000200 */
[C---:B------:R-:W-:Y:S06]  /*a950*/  HMMA.16816.F32 R16, R12.reuse, R64, RZ ;  /* 0x000000400c10723c */ /* 0x040fec00000018ff */
[-C--:B------:R-:W-:Y:S06]  /*a960*/  HMMA.16816.F32 R12, R12, R66.reuse, RZ ;  /* 0x000000420c0c723c */ /* 0x080fec00000018ff */
[----:B------:R-:W-:Y:S01]  /*a970*/  HMMA.16816.F32 R152, R152, R66, RZ ;  /* 0x000000429898723c */ /* 0x000fe200000018ff */
[----:B------:R-:W4:Y:S05]  /*a980*/  LDSM.16.M88.4 R64, [R174] ;  /* 0x00000000ae40783b */ /* 0x000f2a0000000200 */
[C---:B------:R-:W-:Y:S06]  /*a990*/  HMMA.16816.F32 R24, R60.reuse, R204, R24 ;  /* 0x000000cc3c18723c */ /* 0x040fec0000001818 */
[----:B------:R-:W-:Y:S06]  /*a9a0*/  HMMA.16816.F32 R20, R60, R206, R20 ;  /* 0x000000ce3c14723c */ /* 0x000fec0000001814 */
[C---:B------:R-:W-:Y:S06]  /*a9b0*/  HMMA.16816.F32 R164, R216.reuse, R204, R164 ;  /* 0x000000ccd8a4723c */ /* 0x040fec00000018a4 */
[C---:B------:R-:W-:Y:S06]  /*a9c0*/  HMMA.16816.F32 R160, R216.reuse, R206, R160 ;  /* 0x000000ced8a0723c */ /* 0x040fec00000018a0 */
[----:B--2---:R-:W-:Y:S01]  /*a9d0*/  HMMA.16816.F32 R204, R216, R168, R156 ;  /* 0x000000a8d8cc723c */ /* 0x004fe2000000189c */
[----:B------:R-:W2:Y:S05]  /*a9e0*/  LDSM.16.M88.4 R156, [R181+0x2000] ;  /* 0x00200000b59c783b */ /* 0x000eaa0000000200 */
[-C--:B---3--:R-:W-:Y:S06]  /*a9f0*/  HMMA.16816.F32 R56, R148, R140.reuse, R56 ;  /* 0x0000008c9438723c */ /* 0x088fec0000001838 */
[C---:B------:R-:W-:Y:S06]  /*aa00*/  HMMA.16816.F32 R52, R144.reuse, R140, R52 ;  /* 0x0000008c9034723c */ /* 0x040fec0000001834 */
[-C--:B------:R-:W-:Y:S06]  /*aa10*/  HMMA.16816.F32 R48, R144, R142.reuse, R48 ;  /* 0x0000008e9030723c */ /* 0x080fec0000001830 */
[----:B------:R-:W-:Y:S06]  /*aa20*/  HMMA.16816.F32 R44, R148, R142, R44 ;  /* 0x0000008e942c723c */ /* 0x000fec000000182c */
[----:B-1----:R-:W-:Y:S06]  /*aa30*/  HMMA.16816.F32 R56, R8, R4, R56 ;  /* 0x000000040838723c */ /* 0x002fec0000001838 */
[C---:B------:R-:W-:Y:S06]  /*aa40*/  HMMA.16816.F32 R16, R60.reuse, R168, R16 ;  /* 0x000000a83c10723c */ /* 0x040fec0000001810 */
[-C--:B------:R-:W-:Y:S01]  /*aa50*/  HMMA.16816.F32 R12, R60, R170.reuse, R12 ;  /* 0x000000aa3c0c723c */ /* 0x080fe2000000180c */
[----:B------:R-:W1:Y:S05]  /*aa60*/  LDSM.16.M88.4 R60, [R173] ;  /* 0x00000000ad3c783b */ /* 0x000e6a0000000200 */
[----:B------:R-:W-:Y:S01]  /*aa70*/  HMMA.16816.F32 R152, R216, R170, R152 ;  /* 0x000000aad898723c */ /* 0x000fe20000001898 */
[----:B------:R-:W3:Y:S05]  /*aa80*/  LDSM.16.M88.4 R168, [R172+0x800] ;  /* 0x00080000aca8783b */ /* 0x000eea0000000200 */
[-C--:B----4-:R-:W-:Y:S06]  /*aa90*/  HMMA.16816.F32 R24, R144, R64.reuse, R24 ;  /* 0x000000409018723c */ /* 0x090fec0000001818 */
[----:B------:R-:W-:Y:S06]  /*aaa0*/  HMMA.16816.F32 R164, R148, R64, R164 ;  /* 0x0000004094a4723c */ /* 0x000fec00000018a4 */
[----:B--2---:R-:W-:Y:S01]  /*aab0*/  HMMA.16816.F32 R52, R156, R4, R52 ;  /* 0x000000049c34723c */ /* 0x004fe20000001834 */
[----:B------:R-:W-:-:S04]  /*aac0*/  VIADD R64, R209, 0xfffffffd ;  /* 0xfffffffdd1407836 */ /* 0x000fc80000000000 */
[----:B------:R-:W-:Y:S01]  /*aad0*/  IMAD R239, R64, 0x40, R239 ;  /* 0x0000004040ef7824 */ /* 0x000fe200078e02ef */
[----:B------:R-:W-:Y:S03]  /*aae0*/  HMMA.16816.F32 R48, R156, R6, R48 ;  /* 0x000000069c30723c */ /* 0x000fe60000001830 */
[C---:B------:R-:W-:Y:S01]  /*aaf0*/  VIADD R4, R239.reuse, 0x1 ;  /* 0x00000001ef047836 */ /* 0x040fe20000000000 */
[CC--:B------:R-:W-:Y:S01]  /*ab00*/  ISETP.GE.AND P3, PT, R239.reuse, R238.reuse, PT ;  /* 0x000000eeef00720c */ /* 0x0c0fe20003f66270 */
[C---:B------:R-:W-:Y:S01]  /*ab10*/  VIADD R64, R239.reuse, 0x9 ;  /* 0x00000009ef407836 */ /* 0x040fe20000000000 */
[-C--:B------:R-:W-:Y:S01]  /*ab20*/  ISETP.GE.AND P1, PT, R239, R237.reuse, PT ;  /* 0x000000edef00720c */ /* 0x080fe20003f26270 */
[----:B------:R-:W-:Y:S01]  /*ab30*/  HMMA.16816.F32 R40, R148, R132, R40 ;  /* 0x000000849428723c */ /* 0x000fe20000001828 */
[C---:B------:R-:W-:Y:S02]  /*ab40*/  ISETP.GE.AND P2, PT, R4.reuse, R238, PT ;  /* 0x000000ee0400720c */ /* 0x040fe40003f46270 */
[----:B------:R-:W-:-:S02]  /*ab50*/  ISETP.GE.AND P0, PT, R4, R237, PT ;  /* 0x000000ed0400720c */ /* 0x000fc40003f06270 */
[C---:B------:R-:W-:Y:S01]  /*ab60*/  ISETP.GE.AND P4, PT, R4.reuse, R236, PT ;  /* 0x000000ec0400720c */ /* 0x040fe20003f86270 */
[----:B------:R-:W-:Y:S01]  /*ab70*/  HMMA.16816.F32 R44, R8, R6, R44 ;  /* 0x00000006082c723c */ /* 0x000fe2000000182c */
[----:B------:R-:W-:Y:S01]  /*ab80*/  ISETP.GE.AND P5, PT, R4, R235, PT ;  /* 0x000000eb0400720c */ /* 0x000fe20003fa6270 */
[----:B------:R-:W-:Y:S01]  /*ab90*/  VIADD R4, R239, 0x8 ;  /* 0x00000008ef047836 */ /* 0x000fe20000000000 */
[----:B------:R-:W-:Y:S02]  /*aba0*/  FSEL R56, R56, -INF , !P3 ;  /* 0xff80000038387808 */ /* 0x000fe40005800000 */
[----:B------:R-:W-:Y:S01]  /*abb0*/  FSEL R57, R57, -INF , !P2 ;  /* 0xff80000039397808 */ /* 0x000fe20005000000 */
[----:B------:R-:W-:Y:S01]  /*abc0*/  HMMA.16816.F32 R36, R144, R132, R36 ;  /* 0x000000849024723c */ /* 0x000fe20000001824 */
[----:B------:R-:W-:Y:S02]  /*abd0*/  FSEL R58, R58, -INF , !P1 ;  /* 0xff8000003a3a7808 */ /* 0x000fe40004800000 */
[----:B------:R-:W-:-:S02]  /*abe0*/  ISETP.GE.AND P3, PT, R4, R238, PT ;  /* 0x000000ee0400720c */ /* 0x000fc40003f66270 */
[C---:B------:R-:W-:Y:S01]  /*abf0*/  ISETP.GE.AND P1, PT, R4.reuse, R237, PT ;  /* 0x000000ed0400720c */ /* 0x040fe20003f26270 */
[-C--:B------:R-:W-:Y:S01]  /*ac00*/  HMMA.16816.F32 R32, R144, R134.reuse, R32 ;  /* 0x000000869020723c */ /* 0x080fe20000001820 */
[C---:B------:R-:W-:Y:S02]  /*ac10*/  ISETP.GE.AND P2, PT, R4.reuse, R236, PT ;  /* 0x000000ec0400720c */ /* 0x040fe40003f46270 */
[----:B------:R-:W-:Y:S02]  /*ac20*/  ISETP.GE.AND P6, PT, R4, R235, PT ;  /* 0x000000eb0400720c */ /* 0x000fe40003fc6270 */
[----:B------:R-:W2:Y:S01]  /*ac30*/  LDSM.16.M88.4 R4, [R172+0x1000] ;  /* 0x00100000ac04783b */ /* 0x000ea20000000200 */
[----:B------:R-:W-:Y:S01]  /*ac40*/  HMMA.16816.F32 R28, R148, R134, R28 ;  /* 0x00000086941c723c */ /* 0x000fe2000000181c */
[----:B------:R-:W-:Y:S02]  /*ac50*/  FSEL R142, R48, -INF , !P2 ;  /* 0xff800000308e7808 */ /* 0x000fe40005000000 */
[----:B------:R-:W-:-:S02]  /*ac60*/  ISETP.GE.AND P2, PT, R64, R238, PT ;  /* 0x000000ee4000720c */ /* 0x000fc40003f46270 */
[----:B------:R-:W-:Y:S01]  /*ac70*/  FSEL R59, R59, -INF , !P0 ;  /* 0xff8000003b3b7808 */ /* 0x000fe20004000000 */
[-C--:B-1----:R-:W-:Y:S01]  /*ac80*/  HMMA.16816.F32 R16, R144, R60.reuse, R16 ;  /* 0x0000003c9010723c */ /* 0x082fe20000001810 */
[----:B------:R-:W-:Y:S02]  /*ac90*/  ISETP.GE.AND P0, PT, R239, R236, PT ;  /* 0x000000ecef00720c */ /* 0x000fe40003f06270 */
[----:B------:R-:W-:Y:S02]  /*aca0*/  FSEL R133, R53, -INF , !P4 ;  /* 0xff80000035857808 */ /* 0x000fe40006000000 */
[----:B------:R-:W-:Y:S01]  /*acb0*/  FSEL R218, R52, -INF , !P0 ;  /* 0xff80000034da7808 */ /* 0x000fe20004000000 */
[----:B------:R-:W-:Y:S01]  /*acc0*/  HMMA.16816.F32 R204, R148, R60, R204 ;  /* 0x0000003c94cc723c */ /* 0x000fe200000018cc */
[----:B------:R-:W-:Y:S02]  /*acd0*/  FSEL R52, R55, -INF , !P5 ;  /* 0xff80000037347808 */ /* 0x000fe40006800000 */
[----:B------:R-:W-:-:S02]  /*ace0*/  FSEL R48, R44, -INF , !P3 ;  /* 0xff8000002c307808 */ /* 0x000fc40005800000 */
[C---:B------:R-:W-:Y:S01]  /*acf0*/  ISETP.GE.AND P0, PT, R239.reuse, R235, PT ;  /* 0x000000ebef00720c */ /* 0x040fe20003f06270 */
[----:B---3--:R-:W-:Y:S01]  /*ad00*/  HMMA.16816.F32 R40, R8, R168, R40 ;  /* 0x000000a80828723c */ /* 0x008fe20000001828 */
[----:B------:R-:W-:Y:S01]  /*ad10*/  P2R R60, PR, RZ, 0x2 ;  /* 0x00000002ff3c7803 */ /* 0x000fe20000000000 */
[----:B------:R-:W-:Y:S01]  /*ad20*/  VIADD R61, R239, 0x10 ;  /* 0x00000010ef3d7836 */ /* 0x000fe20000000000 */
[----:B------:R-:W-:Y:S02]  /*ad30*/  ISETP.GE.AND P1, PT, R64, R236, PT ;  /* 0x000000ec4000720c */ /* 0x000fe40003f26270 */
[----:B------:R-:W-:Y:S01]  /*ad40*/  FSEL R50, R50, -INF , !P6 ;  /* 0xff80000032327808 */ /* 0x000fe20007000000 */
[----:B------:R-:W-:Y:S01]  /*ad50*/  HMMA.16816.F32 R20, R144, R66, R20 ;  /* 0x000000429014723c */ /* 0x000fe20000001814 */
[----:B------:R-:W-:Y:S02]  /*ad60*/  FSEL R136, R49, -INF , !P1 ;  /* 0xff80000031887808 */ /* 0x000fe40004800000 */
[----:B------:R-:W-:-:S02]  /*ad70*/  FSEL R49, R45, -INF , !P2 ;  /* 0xff8000002d317808 */ /* 0x000fc40005000000 */
[----:B------:R-:W-:Y:S01]  /*ad80*/  ISETP.GE.AND P1, PT, R64, R237, PT ;  /* 0x000000ed4000720c */ /* 0x000fe20003f26270 */
[C---:B------:R-:W-:Y:S01]  /*ad90*/  HMMA.16816.F32 R36, R156.reuse, R168, R36 ;  /* 0x000000a89c24723c */ /* 0x040fe20000001824 */
[----:B------:R-:W-:Y:S02]  /*ada0*/  ISETP.NE.AND P2, PT, R60, RZ, PT ;  /* 0x000000ff3c00720c */ /* 0x000fe40003f45270 */
[----:B------:R-:W-:Y:S02]  /*adb0*/  FSEL R53, R47, -INF , !P1 ;  /* 0xff8000002f357808 */ /* 0x000fe40004800000 */
[----:B------:R-:W-:Y:S01]  /*adc0*/  FSEL R55, R46, -INF , !P2 ;  /* 0xff8000002e377808 */ /* 0x000fe20005000000 */
[----:B------:R-:W-:Y:S01]  /*add0*/  HMMA.16816.F32 R32, R156, R170, R32 ;  /* 0x000000aa9c20723c */ /* 0x000fe20000001820 */
[----:B------:R-:W1:Y:S01]  /*ade0*/  LDSM.16.M88.4 R44, [R172+0x1800] ;  /* 0x00180000ac2c783b */ /* 0x000e620000000200 */
[----:B------:R-:W-:Y:S01]  /*adf0*/  FSEL R135, R54, -INF , !P0 ;  /* 0xff80000036877808 */ /* 0x000fe20004000000 */
[----:B------:R-:W-:-:S04]  /*ae00*/  DEPBAR.LE SB0, 0x0 ;  /* 0x000080000000791a */ /* 0x000fc80000000000 */
[----:B------:R-:W-:Y:S01]  /*ae10*/  HMMA.16816.F32 R28, R8, R170, R28 ;  /* 0x000000aa081c723c */ /* 0x000fe2000000181c */
[C---:B------:R-:W-:Y:S02]  /*ae20*/  ISETP.GE.AND P4, PT, R61.reuse, R238, PT ;  /* 0x000000ee3d00720c */ /* 0x040fe40003f86270 */
[C---:B------:R-:W-:Y:S02]  /*ae30*/  ISETP.GE.AND P3, PT, R61.reuse, R237, PT ;  /* 0x000000ed3d00720c */ /* 0x040fe40003f66270 */
[C---:B------:R-:W-:Y:S01]  /*ae40*/  ISETP.GE.AND P5, PT, R61.reuse, R236, PT ;  /* 0x000000ec3d00720c */ /* 0x040fe20003fa6270 */
[C---:B--2---:R-:W-:Y:S01]  /*ae50*/  HMMA.16816.F32 R24, R156.reuse, R4, R24 ;  /* 0x000000049c18723c */ /* 0x044fe20000001818 */
[-C--:B------:R-:W-:Y:S01]  /*ae60*/  ISETP.GE.AND P6, PT, R61, R235.reuse, PT ;  /* 0x000000eb3d00720c */ /* 0x080fe20003fc6270 */
[C---:B------:R-:W-:Y:S01]  /*ae70*/  VIADD R61, R239.reuse, 0x11 ;  /* 0x00000011ef3d7836 */ /* 0x040fe20000000000 */
[----:B------:R-:W-:Y:S02]  /*ae80*/  ISETP.GE.AND P0, PT, R64, R235, PT ;  /* 0x000000eb4000720c */ /* 0x000fe40003f06270 */
[----:B------:R-:W-:Y:S01]  /*ae90*/  FSEL R54, R40, -INF , !P4 ;  /* 0xff80000028367808 */ /* 0x000fe20006000000 */
[----:B------:R-:W-:Y:S01]  /*aea0*/  VIADD R40, R239, 0x19 ;  /* 0x00000019ef287836 */ /* 0x000fe20000000000 */
[----:B------:R-:W-:Y:S01]  /*aeb0*/  FSEL R51, R51, -INF , !P0 ;  /* 0xff80000033337808 */ /* 0x000fe20004000000 */
[----:B------:R-:W-:Y:S01]  /*aec0*/  HMMA.16816.F32 R20, R156, R6, R20 ;  /* 0x000000069c14723c */ /* 0x000fe20000001814 */
[----:B------:R-:W-:-:S02]  /*aed0*/  ISETP.GE.AND P0, PT, R61, R237, PT ;  /* 0x000000ed3d00720c */ /* 0x000fc40003f06270 */
[C---:B------:R-:W-:Y:S02]  /*aee0*/  ISETP.GE.AND P1, PT, R61.reuse, R238, PT ;  /* 0x000000ee3d00720c */ /* 0x040fe40003f26270 */
[CC--:B------:R-:W-:Y:S01]  /*aef0*/  ISETP.GE.AND P2, PT, R61.reuse, R236.reuse, PT ;  /* 0x000000ec3d00720c */ /* 0x0c0fe20003f46270 */
[-C--:B------:R-:W-:Y:S01]  /*af00*/  HMMA.16816.F32 R12, R144, R62.reuse, R12 ;  /* 0x0000003e900c723c */ /* 0x080fe2000000180c */
[----:B------:R-:W-:Y:S01]  /*af10*/  ISETP.GE.AND P4, PT, R61, R235, PT ;  /* 0x000000eb3d00720c */ /* 0x000fe20003f86270 */
[----:B------:R-:W-:Y:S01]  /*af20*/  VIADD R61, R239, 0x18 ;  /* 0x00000018ef3d7836 */ /* 0x000fe20000000000 */
[----:B------:R-:W-:Y:S02]  /*af30*/  FSEL R141, R43, -INF , !P0 ;  /* 0xff8000002b8d7808 */ /* 0x000fe40004000000 */
[----:B------:R-:W-:Y:S01]  /*af40*/  ISETP.GE.AND P0, PT, R40, R236, PT ;  /* 0x000000ec2800720c */ /* 0x000fe20003f06270 */
[----:B------:R-:W-:Y:S01]  /*af50*/  HMMA.16816.F32 R152, R148, R62, R152 ;  /* 0x0000003e9498723c */ /* 0x000fe20000001898 */
[----:B------:R-:W-:-:S02]  /*af60*/  P2R R60, PR, RZ, 0x40 ;  /* 0x00000040ff3c7803 */ /* 0x000fc40000000000 */
[----:B------:R-:W-:Y:S02]  /*af70*/  FSEL R145, R41, -INF , !P1 ;  /* 0xff80000029917808 */ /* 0x000fe40004800000 */
[----:B------:R-:W-:Y:S01]  /*af80*/  FSEL R147, R42, -INF , !P3 ;  /* 0xff8000002a937808 */ /* 0x000fe20005800000 */
[----:B------:R-:W-:Y:S01]  /*af90*/  HMMA.16816.F32 R164, R8, R4, R164 ;  /* 0x0000000408a4723c */ /* 0x000fe200000018a4 */
[----:B------:R-:W-:Y:S02]  /*afa0*/  P2R R63, PR, RZ, 0x10 ;  /* 0x00000010ff3f7803 */ /* 0x000fe40000000000 */
[C---:B------:R-:W-:Y:S02]  /*afb0*/  ISETP.GE.AND P3, PT, R61.reuse, R238, PT ;  /* 0x000000ee3d00720c */ /* 0x040fe40003f66270 */
[C---:B------:R-:W-:Y:S01]  /*afc0*/  ISETP.GE.AND P6, PT, R61.reuse, R237, PT ;  /* 0x000000ed3d00720c */ /* 0x040fe20003fc6270 */
[----:B------:R-:W-:Y:S01]  /*afd0*/  HMMA.16816.F32 R160, R148, R66, R160 ;  /* 0x0000004294a0723c */ /* 0x000fe200000018a0 */
[----:B------:R-:W-:Y:S01]  /*afe0*/  ISETP.GE.AND P1, PT, R61, R236, PT ;  /* 0x000000ec3d00720c */ /* 0x000fe20003f26270 */
[----:B------:R-:W-:Y:S01]  /*aff0*/  VIADD R5, R239, 0x21 ;  /* 0x00000021ef057836 */ /* 0x000fe20000000000 */
[----:B------:R-:W-:-:S02]  /*b000*/  ISETP.GE.AND P4, PT, R61, R235, PT ;  /* 0x000000eb3d00720c */ /* 0x000fc40003f86270 */
[----:B------:R-:W-:Y:S01]  /*b010*/  FSEL R62, R36, -INF , !P5 ;  /* 0xff800000243e7808 */ /* 0x000fe20006800000 */
[----:B------:R-:W-:Y:S01]  /*b020*/  VIADD R36, R239, 0x20 ;  /* 0x00000020ef247836 */ /* 0x000fe20000000000 */
[----:B------:R-:W-:Y:S01]  /*b030*/  FSEL R61, R37, -INF , !P2 ;  /* 0xff800000253d7808 */ /* 0x000fe20005000000 */
[C---:B-1----:R-:W-:Y:S01]  /*b040*/  HMMA.16816.F32 R16, R156.reuse, R44, R16 ;  /* 0x0000002c9c10723c */ /* 0x042fe20000001810 */
[----:B------:R-:W-:Y:S02]  /*b050*/  FSEL R64, R33, -INF , !P0 ;  /* 0xff80000021407808 */ /* 0x000fe40004000000 */
[----:B------:R-:W-:Y:S02]  /*b060*/  ISETP.GE.AND P2, PT, R40, R238, PT ;  /* 0x000000ee2800720c */ /* 0x000fe40003f46270 */
[----:B------:R-:W-:Y:S01]  /*b070*/  ISETP.NE.AND P0, PT, R60, RZ, PT ;  /* 0x000000ff3c00720c */ /* 0x000fe20003f05270 */
[----:B------:R-:W-:Y:S01]  /*b080*/  HMMA.16816.F32 R12, R156, R46, R12 ;  /* 0x0000002e9c0c723c */ /* 0x000fe2000000180c */
[----:B------:R-:W-:-:S02]  /*b090*/  ISETP.NE.AND P5, PT, R63, RZ, PT ;  /* 0x000000ff3f00720c */ /* 0x000fc40003fa5270 */
[----:B------:R-:W-:Y:S02]  /*b0a0*/  FSEL R63, R32, -INF , !P1 ;  /* 0xff800000203f7808 */ /* 0x000fe40004800000 */
[----:B------:R-:W-:Y:S01]  /*b0b0*/  ISETP.GE.AND P1, PT, R40, R237, PT ;  /* 0x000000ed2800720c */ /* 0x000fe20003f26270 */
[C---:B------:R-:W-:Y:S01]  /*b0c0*/  HMMA.16816.F32 R204, R8.reuse, R44, R204 ;  /* 0x0000002c08cc723c */ /* 0x040fe200000018cc */
[----:B------:R-:W-:Y:S01]  /*b0d0*/  FSEL R132, R38, -INF , !P0 ;  /* 0xff80000026847808 */ /* 0x000fe20004000000 */
[----:B------:R-:W-:Y:S01]  /*b0e0*/  IMAD.WIDE.U32 R156, R0, -0x2daee0ad, RZ ;  /* 0xd2511f53009c7825 */ /* 0x000fe200078e00ff */
[----:B------:R-:W-:Y:S02]  /*b0f0*/  FSEL R171, R29, -INF , !P2 ;  /* 0xff8000001dab7808 */ /* 0x000fe40005000000 */
[----:B------:R-:W-:Y:S01]  /*b100*/  ISETP.GE.AND P0, PT, R40, R235, PT ;  /* 0x000000eb2800720c */ /* 0x000fe20003f06270 */
[----:B------:R-:W-:Y:S01]  /*b110*/  HMMA.16816.F32 R160, R8, R6, R160 ;  /* 0x0000000608a0723c */ /* 0x000fe200000018a0 */
[----:B------:R-:W-:-:S02]  /*b120*/  ISETP.GE.AND P2, PT, R36, R236, PT ;  /* 0x000000ec2400720c */ /* 0x000fc40003f46270 */
[----:B------:R-:W-:Y:S02]  /*b130*/  FSEL R169, R31, -INF , !P1 ;  /* 0xff8000001fa97808 */ /* 0x000fe40004800000 */
[----:B------:R-:W-:Y:S01]  /*b140*/  FSEL R148, R35, -INF , !P0 ;  /* 0xff80000023947808 */ /* 0x000fe20004000000 */
[----:B------:R-:W-:Y:S01]  /*b150*/  HMMA.16816.F32 R152, R8, R46, R152 ;  /* 0x0000002e0898723c */ /* 0x000fe20000001898 */
[----:B------:R-:W-:Y:S01]  /*b160*/  ISETP.GE.AND P1, PT, R5, R237, PT ;  /* 0x000000ed0500720c */ /* 0x000fe20003f26270 */
[C---:B------:R-:W-:Y:S01]  /*b170*/  VIADD R7, R239.reuse, 0x31 ;  /* 0x00000031ef077836 */ /* 0x040fe20000000000 */
[----:B------:R-:W-:Y:S01]  /*b180*/  FSEL R168, R24, -INF , !P2 ;  /* 0xff80000018a87808 */ /* 0x000fe20005000000 */
[----:B------:R-:W-:Y:S01]  /*b190*/  VIADD R24, R239, 0x28 ;  /* 0x00000028ef187836 */ /* 0x000fe20000000000 */
[----:B------:R-:W-:Y:S01]  /*b1a0*/  ISETP.GE.AND P0, PT, R5, R236, PT ;  /* 0x000000ec0500720c */ /* 0x000fe20003f06270 */
[----:B------:R-:W-:Y:S01]  /*b1b0*/  VIADD R6, R239, 0x38 ;  /* 0x00000038ef067836 */ /* 0x000fe20000000000 */
[----:B------:R-:W-:Y:S01]  /*b1c0*/  P2R R4, PR, RZ, 0x2 ;  /* 0x00000002ff047803 */ /* 0x000fe20000000000 */
[----:B------:R-:W-:Y:S01]  /*b1d0*/  IMAD.SHL.U32 R46, R208, 0x2, RZ ;  /* 0x00000002d02e7824 */ /* 0x000fe200078e00ff */
[----:B------:R-:W-:Y:S01]  /*b1e0*/  BAR.SYNC.DEFER_BLOCKING 0x0 ;  /* 0x0000000000007b1d */ /* 0x000fe20000010000 */
[----:B------:R-:W-:-:S02]  /*b1f0*/  ISETP.GE.AND P1, PT, R5, R235, PT ;  /* 0x000000eb0500720c */ /* 0x000fc40003f26270 */
[----:B------:R-:W-:Y:S02]  /*b200*/  FSEL R151, R25, -INF , !P0 ;  /* 0xff80000019977808 */ /* 0x000fe40004000000 */
[----:B------:R-:W-:Y:S02]  /*b210*/  ISETP.GE.AND P0, PT, R24, R236, PT ;  /* 0x000000ec1800720c */ /* 0x000fe40003f06270 */
[----:B------:R-:W-:Y:S02]  /*b220*/  FSEL R66, R27, -INF , !P1 ;  /* 0xff8000001b427808 */ /* 0x000fe40004800000 */
[----:B------:R-:W-:Y:S02]  /*b230*/  FSEL R150, R20, -INF , !P0 ;  /* 0xff80000014967808 */ /* 0x000fe40004000000 */
[----:B------:R-:W-:Y:S02]  /*b240*/  ISETP.GE.AND P1, PT, R24, R235, PT ;  /* 0x000000eb1800720c */ /* 0x000fe40003f26270 */
[----:B------:R-:W-:-:S02]  /*b250*/  FMNMX.FTZ R20, R220, R218, !PT ;  /* 0x000000dadc147209 */ /* 0x000fc40007810000 */
[----:B------:R-:W-:Y:S02]  /*b260*/  FSEL R144, R34, -INF , !P4 ;  /* 0xff80000022907808 */ /* 0x000fe40006000000 */
[----:B------:R-:W-:Y:S01]  /*b270*/  ISETP.GE.AND P4, PT, R5, R238, PT ;  /* 0x000000ee0500720c */ /* 0x000fe20003f86270 */
[----:B------:R-:W-:Y:S01]  /*b280*/  VIADD R5, R239, 0x29 ;  /* 0x00000029ef057836 */ /* 0x000fe20000000000 */
[----:B------:R-:W-:Y:S02]  /*b290*/  FSEL R65, R22, -INF , !P1 ;  /* 0xff80000016417808 */ /* 0x000fe40004800000 */
[----:B------:R-:W-:Y:S01]  /*b2a0*/  FMNMX.FTZ R22, R133, R20, !PT ;  /* 0x0000001485167209 */ /* 0x000fe20007810000 */
[----:B------:R-:W-:Y:S01]  /*b2b0*/  VIADD R20, R239, 0x30 ;  /* 0x00000030ef147836 */ /* 0x000fe20000000000 */
[----:B------:R-:W-:Y:S01]  /*b2c0*/  ISETP.GE.AND P2, PT, R5, R236, PT ;  /* 0x000000ec0500720c */ /* 0x000fe20003f46270 */
[----:B------:R-:W-:Y:S01]  /*b2d0*/  VIADD R239, R239, 0x39 ;  /* 0x00000039efef7836 */ /* 0x000fe20000000000 */
[----:B------:R-:W-:-:S02]  /*b2e0*/  FMNMX.FTZ R22, R142, R22, !PT ;  /* 0x000000168e167209 */ /* 0x000fc40007810000 */
[----:B------:R-:W-:Y:S02]  /*b2f0*/  ISETP.GE.AND P1, PT, R24, R237, PT ;  /* 0x000000ed1800720c */ /* 0x000fe40003f26270 */
[----:B------:R-:W-:Y:S02]  /*b300*/  FMNMX.FTZ R22, R136, R22, !PT ;  /* 0x0000001688167209 */ /* 0x000fe40007810000 */
[----:B------:R-:W-:Y:S02]  /*b310*/  FSEL R146, R21, -INF , !P2 ;  /* 0xff80000015927808 */ /* 0x000fe40005000000 */
[----:B------:R-:W-:Y:S02]  /*b320*/  ISETP.GE.AND P0, PT, R5, R235, PT ;  /* 0x000000eb0500720c */ /* 0x000fe40003f06270 */
[----:B------:R-:W-:Y:S02]  /*b330*/  P2R R21, PR, RZ, 0x2 ;  /* 0x00000002ff157803 */ /* 0x000fe40000000000 */
[----:B------:R-:W-:-:S02]  /*b340*/  ISETP.GE.AND P1, PT, R20, R236, PT ;  /* 0x000000ec1400720c */ /* 0x000fc40003f26270 */
[----:B------:R-:W-:Y:S02]  /*b350*/  FSEL R149, R28, -INF , !P3 ;  /* 0xff8000001c957808 */ /* 0x000fe40005800000 */
[----:B------:R-:W-:Y:S02]  /*b360*/  FMNMX.FTZ R22, R62, R22, !PT ;  /* 0x000000163e167209 */ /* 0x000fe40007810000 */
[----:B------:R-:W-:Y:S02]  /*b370*/  ISETP.GE.AND P3, PT, R36, R237, PT ;  /* 0x000000ed2400720c */ /* 0x000fe40003f66270 */
[----:B------:R-:W-:Y:S02]  /*b380*/  FSEL R140, R23, -INF , !P0 ;  /* 0xff800000178c7808 */ /* 0x000fe40004000000 */
[----:B------:R-:W-:Y:S02]  /*b390*/  ISETP.GE.AND P0, PT, R7, R236, PT ;  /* 0x000000ec0700720c */ /* 0x000fe40003f06270 */
[----:B------:R-:W-:-:S02]  /*b3a0*/  FSEL R43, R16, -INF , !P1 ;  /* 0xff800000102b7808 */ /* 0x000fc40004800000 */
[----:B------:R-:W-:Y:S02]  /*b3b0*/  FMNMX.FTZ R16, R61, R22, !PT ;  /* 0x000000163d107209 */ /* 0x000fe40007810000 */
[----:B------:R-:W-:Y:S02]  /*b3c0*/  P2R R28, PR, RZ, 0x8 ;  /* 0x00000008ff1c7803 */ /* 0x000fe40000000000 */
[----:B------:R-:W-:Y:S02]  /*b3d0*/  ISETP.GE.AND P3, PT, R36, R235, PT ;  /* 0x000000eb2400720c */ /* 0x000fe40003f66270 */
[----:B------:R-:W-:Y:S02]  /*b3e0*/  FSEL R45, R17, -INF , !P0 ;  /* 0xff800000112d7808 */ /* 0x000fe40004000000 */
[----:B------:R-:W-:Y:S02]  /*b3f0*/  FMNMX.FTZ R17, R2, R135, !PT ;  /* 0x0000008702117209 */ /* 0x000fe40007810000 */
[----:B------:R-:W-:-:S02]  /*b400*/  FMNMX.FTZ R16, R63, R16, !PT ;  /* 0x000000103f107209 */ /* 0x000fc40007810000 */
[----:B------:R-:W-:Y:S02]  /*b410*/  FSEL R143, R26, -INF , !P3 ;  /* 0xff8000001a8f7808 */ /* 0x000fe40005800000 */
        /* <DEDUP_REMOVED lines=8> */
[----:B------:R-:W-:Y:S02]  /*b4a0*/  FMNMX.FTZ R13, R168, R16, !PT ;  /* 0x00000010a80d7209 */ /* 0x000fe40007810000 */
[----:B------:R-:W-:Y:S02]  /*b4b0*/  FMNMX.FTZ R12, R51, R12, !PT ;  /* 0x0000000c330c7209 */ /* 0x000fe40007810000 */
[----:B------:R-:W-:-:S02]  /*b4c0*/  FMNMX.FTZ R13, R151, R13, !PT ;  /* 0x0000000d970d7209 */ /* 0x000fc40007810000 */
[----:B------:R-:W-:Y:S02]  /*b4d0*/  ISETP.GE.AND P0, PT, R7, R235, PT ;  /* 0x000000eb0700720c */ /* 0x000fe40003f06270 */
[----:B------:R-:W-:Y:S02]  /*b4e0*/  FMNMX.FTZ R12, R132, R12, !PT ;  /* 0x0000000c840c7209 */ /* 0x000fe40007810000 */
[----:B------:R-:W-:Y:S02]  /*b4f0*/  FMNMX.FTZ R13, R150, R13, !PT ;  /* 0x0000000d960d7209 */ /* 0x000fe40007810000 */
[----:B------:R-:W-:Y:S02]  /*b500*/  FSEL R41, R19, -INF , !P0 ;  /* 0xff80000013297808 */ /* 0x000fe40004000000 */
[----:B------:R-:W-:Y:S02]  /*b510*/  FMNMX.FTZ R12, R67, R12, !PT ;  /* 0x0000000c430c7209 */ /* 0x000fe40007810000 */
[----:B------:R-:W-:-:S02]  /*b520*/  FMNMX.FTZ R13, R146, R13, !PT ;  /* 0x0000000d920d7209 */ /* 0x000fc40007810000 */
[----:B------:R-:W-:Y:S02]  /*b530*/  ISETP.NE.AND P0, PT, R209, 0x3, PT ;  /* 0x00000003d100780c */ /* 0x000fe40003f05270 */
[----:B------:R-:W-:Y:S02]  /*b540*/  FMNMX.FTZ R0, R144, R12, !PT ;  /* 0x0000000c90007209 */ /* 0x000fe40007810000 */
[----:B------:R-:W-:Y:S02]  /*b550*/  FMNMX.FTZ R134, R43, R13, !PT ;  /* 0x0000000d2b867209 */ /* 0x000fe40007810000 */
[----:B------:R-:W-:Y:S02]  /*b560*/  ISETP.GE.AND P5, PT, R36, R238, PT ;  /* 0x000000ee2400720c */ /* 0x000fe40003fa6270 */
[----:B------:R-:W-:Y:S02]  /*b570*/  FMNMX.FTZ R0, R148, R0, !PT ;  /* 0x0000000094007209 */ /* 0x000fe40007810000 */
[----:B------:R-:W-:-:S02]  /*b580*/  FMNMX.FTZ R134, R45, R134, !PT ;  /* 0x000000862d867209 */ /* 0x000fc40007810000 */
[----:B------:R-:W-:Y:S02]  /*b590*/  ISETP.GE.AND P1, PT, R20, R235, PT ;  /* 0x000000eb1400720c */ /* 0x000fe40003f26270 */
[----:B------:R-:W-:Y:S02]  /*b5a0*/  FSEL R25, R164, -INF , !P5 ;  /* 0xff800000a4197808 */ /* 0x000fe40006800000 */
[----:B------:R-:W-:Y:S02]  /*b5b0*/  FMNMX.FTZ R0, R143, R0, !PT ;  /* 0x000000008f007209 */ /* 0x000fe40007810000 */
[----:B------:R-:W-:Y:S02]  /*b5c0*/  FMNMX.FTZ R134, R42, R134, !PT ;  /* 0x000000862a867209 */ /* 0x000fe40007810000 */
[----:B------:R-:W-:Y:S02]  /*b5d0*/  LOP3.LUT R164, R157, UR19, R240, 0x96, !PT ;  /* 0x000000139da47c12 */ /* 0x000fe4000f8e96f0 */
[----:B------:R-:W-:-:S02]  /*b5e0*/  LOP3.LUT R10, R241, UR27, R46, 0x96, !PT ;  /* 0x0000001bf10a7c12 */ /* 0x000fc4000f8e962e */
[----:B------:R-:W-:Y:S02]  /*b5f0*/  FSEL R170, R30, -INF , !P6 ;  /* 0xff8000001eaa7808 */ /* 0x000fe40007000000 */
[----:B------:R-:W-:Y:S02]  /*b600*/  ISETP.GE.AND P6, PT, R24, R238, PT ;  /* 0x000000ee1800720c */ /* 0x000fe40003fc6270 */
[----:B------:R-:W-:Y:S02]  /*b610*/  FSEL R37, R18, -INF , !P1 ;  /* 0xff80000012257808 */ /* 0x000fe40004800000 */
[----:B------:R-:W-:Y:S02]  /*b620*/  FSEL R24, R165, -INF , !P4 ;  /* 0xff800000a5187808 */ /* 0x000fe40006000000 */
[-C--:B------:R-:W-:Y:S02]  /*b630*/  ISETP.GE.AND P2, PT, R6, R235.reuse, PT ;  /* 0x000000eb0600720c */ /* 0x080fe40003f46270 */
[----:B------:R-:W-:-:S02]  /*b640*/  ISETP.GE.AND P1, PT, R239, R235, PT ;  /* 0x000000ebef00720c */ /* 0x000fc40003f26270 */
[----:B------:R-:W-:Y:S02]  /*b650*/  FMNMX.FTZ R0, R66, R0, !PT ;  /* 0x0000000042007209 */ /* 0x000fe40007810000 */
[----:B------:R-:W-:Y:S01]  /*b660*/  FMNMX.FTZ R134, R39, R134, !PT ;  /* 0x0000008627867209 */ /* 0x000fe20007810000 */
[----:B------:R-:W-:Y:S08]  /*b670*/  @!P0 BRA `(.L_x_788) ;  /* 0x00000000006c8947 */ /* 0x000ff00003800000 */
[----:B------:R-:W-:Y:S01]  /*b680*/  VIADD R9, R209, 0xfffffffc ;  /* 0xfffffffcd1097836 */ /* 0x000fe20000000000 */
[----:B------:R-:W-:-:S03]  /*b690*/  ULDC.64 UR6, c[0x0][0x218] ;  /* 0x0000860000067ab9 */ /* 0x000fc60000000a00 */
[----:B------:R-:W-:Y:S01]  /*b6a0*/  IMAD.WIDE.U32 R16, R9, R138, RZ ;  /* 0x0000008a09107225 */ /* 0x000fe200078e00ff */
[----:B------:R-:W-:Y:S02]  /*b6b0*/  SHF.R.S32.HI R8, RZ, 0x1f, R9 ;  /* 0x0000001fff087819 */ /* 0x000fe40000011409 */
[----:B------:R-:W-:-:S03]  /*b6c0*/  LEA R12, P0, R16, R196, 0x6 ;  /* 0x000000c4100c7211 */ /* 0x000fc600078030ff */
[----:B------:R-:W-:-:S04]  /*b6d0*/  IMAD R8, R8, R138, RZ ;  /* 0x0000008a08087224 */ /* 0x000fc800078e02ff */
[----:B------:R-:W-:Y:S01]  /*b6e0*/  IMAD R8, R9, R139, R8 ;  /* 0x0000008b09087224 */ /* 0x000fe200078e0208 */
[----:B------:R-:W-:-:S03]  /*b6f0*/  SHF.L.U64.HI R9, R138, 0x5, R139 ;  /* 0x000000058a097819 */ /* 0x000fc6000001028b */
[----:B------:R-:W-:-:S05]  /*b700*/  IMAD.IADD R8, R17, 0x1, R8 ;  /* 0x0000000111087824 */ /* 0x000fca00078e0208 */
[----:B------:R-:W-:Y:S01]  /*b710*/  LEA.HI.X R11, R16, R199, R8, 0x6, P0 ;  /* 0x000000c7100b7211 */ /* 0x000fe200000f3408 */
[----:B------:R-:W-:Y:S01]  /*b720*/  IMAD.SHL.U32 R8, R138, 0x20, RZ ;  /* 0x000000208a087824 */ /* 0x000fe200078e00ff */
[----:B------:R-:W-:-:S04]  /*b730*/  LEA R16, P0, R12, UR6, 0x1 ;  /* 0x000000060c107c11 */ /* 0x000fc8000f8008ff */
[----:B------:R-:W-:Y:S02]  /*b740*/  LEA.HI.X R17, R12, UR7, R11, 0x1, P0 ;  /* 0x000000070c117c11 */ /* 0x000fe400080f0c0b */
[----:B------:R-:W-:-:S03]  /*b750*/  IADD3 R18, P0, R16, R8, RZ ;  /* 0x0000000810127210 */ /* 0x000fc60007f1e0ff */
[----:B------:R-:W-:Y:S01]  /*b760*/  @!PT LDS RZ, [RZ] ;  /* 0x00000000fffff984 */ /* 0x000fe20000000800 */
[----:B------:R-:W-:Y:S01]  /*b770*/  @!PT LDS RZ, [RZ] ;  /* 0x00000000fffff984 */ /* 0x000fe20000000800 */
[----:B------:R-:W-:Y:S01]  /*b780*/  @!PT LDS RZ, [RZ] ;  /* 0x00000000fffff984 */ /* 0x000fe20000000800 */
[----:B------:R1:W-:Y:S02]  /*b790*/  LDGSTS.E.BYPASS.LTC128B.128 [R194+0x4000], desc[UR24][R16.64] ;  /* 0x0400000010c27fae */ /* 0x0003e4000b901d58 */
[----:B------:R-:W-:Y:S01]  /*b7a0*/  IMAD.X R19, R17, 0x1, R9, P0 ;  /* 0x0000000111137824 */ /* 0x000fe200000e0609 */
[----:B------:R-:W-:-:S04]  /*b7b0*/  IADD3 R12, P0, R18, R8, RZ ;  /* 0x00000008120c7210 */ /* 0x000fc80007f1e0ff */
[----:B------:R1:W-:Y:S01]  /*b7c0*/  LDGSTS.E.BYPASS.LTC128B.128 [R194+0x4800], desc[UR24][R18.64] ;  /* 0x0480000012c27fae */ /* 0x0003e2000b901d58 */
[----:B------:R-:W-:Y:S01]  /*b7d0*/  IMAD.X R13, R19, 0x1, R9, P0 ;  /* 0x00000001130d7824 */ /* 0x000fe200000e0609 */
[----:B------:R-:W-:-:S04]  /*b7e0*/  IADD3 R8, P0, R12, R8, RZ ;  /* 0x000000080c087210 */ /* 0x000fc80007f1e0ff */
[----:B------:R1:W-:Y:S01]  /*b7f0*/  LDGSTS.E.BYPASS.LTC128B.128 [R194+0x5000], desc[UR24][R12.64] ;  /* 0x050000000cc27fae */ /* 0x0003e2000b901d58 */
[----:B------:R-:W-:-:S05]  /*b800*/  IMAD.X R9, R13, 0x1, R9, P0 ;  /* 0x000000010d097824 */ /* 0x000fca00000e0609 */
[----:B------:R1:W-:Y:S04]  /*b810*/  LDGSTS.E.BYPASS.LTC128B.128 [R194+0x5800], desc[UR24][R8.64] ;  /* 0x0580000008c27fae */ /* 0x0003e8000b901d58 */
[----:B------:R-:W0:Y:S02]  /*b820*/  LDGDEPBAR ;  /* 0x00000000000079af */ /* 0x000e240000000000 */
.L_x_788:
[----:B------:R-:W-:Y:S01]  /*b830*/  ISETP.NE.AND P5, PT, R4, RZ, PT ;  /* 0x000000ff0400720c */ /* 0x000fe20003fa5270 */
[----:B------:R-:W-:Y:S01]  /*b840*/  IMAD.WIDE.U32 R10, R10, -0x326172a9, RZ ;  /* 0xcd9e8d570a0a7825 */ /* 0x000fe200078e00ff */
[----:B------:R-:W2:Y:S01]  /*b850*/  SHFL.BFLY PT, R4, R134, 0x2, 0x1f ;  /* 0x0c401f0086047f89 */ /* 0x000ea200000e0000 */
[----:B------:R-:W-:Y:S02]  /*b860*/  FMNMX.FTZ R0, R65, R0, !PT ;  /* 0x0000000041007209 */ /* 0x000fe40007810000 */
[----:B------:R-:W-:Y:S01]  /*b870*/  IMAD.WIDE.U32 R164, R164, -0x326172a9, RZ ;  /* 0xcd9e8d57a4a47825 */ /* 0x000fe200078e00ff */
[----:B-1----:R-:W-:Y:S01]  /*b880*/  LOP3.LUT R8, R11, UR20, R222, 0x96, !PT ;  /* 0x000000140b087c12 */ /* 0x002fe2000f8e96de */
[----:B------:R-:W-:Y:S01]  /*b890*/  LDSM.16.MT88.4 R16, [R180+0x6000] ;  /* 0x00600000b410783b */ /* 0x000fe20000004200 */
[----:B------:R-:W-:Y:S02]  /*b8a0*/  FMNMX.FTZ R0, R140, R0, !PT ;  /* 0x000000008c007209 */ /* 0x000fe40007810000 */
[----:B------:R-:W-:Y:S01]  /*b8b0*/  FSEL R40, R14, -INF , !P2 ;  /* 0xff8000000e287808 */ /* 0x000fe20005000000 */
[----:B------:R-:W-:Y:S01]  /*b8c0*/  IMAD.WIDE.U32 R8, R8, -0x2daee0ad, RZ ;  /* 0xd2511f5308087825 */ /* 0x000fe200078e00ff */
[----:B------:R-:W-:-:S02]  /*b8d0*/  FMNMX.FTZ R0, R37, R0, !PT ;  /* 0x0000000025007209 */ /* 0x000fc40007810000 */
[----:B------:R-:W-:Y:S02]  /*b8e0*/  LOP3.LUT R226, R165, UR18, R10, 0x96, !PT ;  /* 0x00000012a5e27c12 */ /* 0x000fe4000f8e960a */
[----:B------:R-:W-:Y:S02]  /*b8f0*/  FMNMX.FTZ R0, R41, R0, !PT ;  /* 0x0000000029007209 */ /* 0x000fe40007810000 */
[----:B------:R-:W-:Y:S01]  /*b900*/  FSEL R38, R15, -INF , !P1 ;  /* 0xff8000000f267808 */ /* 0x000fe20004800000 */
[----:B------:R-:W-:Y:S01]  /*b910*/  IMAD.WIDE.U32 R226, R226, -0x2daee0ad, RZ ;  /* 0xd2511f53e2e27825 */ /* 0x000fe200078e00ff */
[----:B------:R-:W-:Y:S02]  /*b920*/  FMNMX.FTZ R0, R40, R0, !PT ;  /* 0x0000000028007209 */ /* 0x000fe40007810000 */
[----:B------:R-:W-:Y:S02]  /*b930*/  FSEL R167, R167, -INF , !P5 ;  /* 0xff800000a7a77808 */ /* 0x000fe40006800000 */
[----:B------:R-:W-:-:S02]  /*b940*/  FMNMX.FTZ R0, R38, R0, !PT ;  /* 0x0000000026007209 */ /* 0x000fc40007810000 */
[----:B--2---:R-:W-:Y:S02]  /*b950*/  FMNMX.FTZ R134, R134, R4, !PT ;  /* 0x0000000486867209 */ /* 0x004fe40007810000 */
[----:B------:R-:W-:Y:S02]  /*b960*/  LOP3.LUT R4, R9, UR17, R156, 0x96, !PT ;  /* 0x0000001109047c12 */ /* 0x000fe4000f8e969c */
[----:B------:R-:W-:Y:S01]  /*b970*/  LOP3.LUT R158, R227, UR15, R8, 0x96, !PT ;  /* 0x0000000fe39e7c12 */ /* 0x000fe2000f8e9608 */
[----:B------:R-:W-:Y:S01]  /*b980*/  SHFL.BFLY PT, R9, R134, 0x1, 0x1f ;  /* 0x0c201f0086097f89 */ /* 0x000fe200000e0000 */
[----:B------:R-:W-:Y:S01]  /*b990*/  ISETP.NE.AND P3, PT, R21, RZ, PT ;  /* 0x000000ff1500720c */ /* 0x000fe20003f65270 */
[----:B------:R-:W-:Y:S01]  /*b9a0*/  IMAD.WIDE.U32 R26, R4, -0x326172a9, RZ ;  /* 0xcd9e8d57041a7825 */ /* 0x000fe200078e00ff */
[----:B------:R-:W-:Y:S01]  /*b9b0*/  FMNMX.FTZ R4, R224, R56, !PT ;  /* 0x00000038e0047209 */ /* 0x000fe20007810000 */
[----:B------:R-:W1:Y:S01]  /*b9c0*/  SHFL.BFLY PT, R8, R0, 0x2, 0x1f ;  /* 0x0c401f0000087f89 */ /* 0x000e6200000e0000 */
[----:B------:R-:W-:Y:S01]  /*b9d0*/  ISETP.GE.AND P0, PT, R5, R238, PT ;  /* 0x000000ee0500720c */ /* 0x000fe20003f06270 */
[----:B------:R-:W-:Y:S01]  /*b9e0*/  IMAD.WIDE.U32 R158, R158, -0x326172a9, RZ ;  /* 0xcd9e8d579e9e7825 */ /* 0x000fe200078e00ff */
[----:B------:R-:W-:-:S02]  /*b9f0*/  FMNMX.FTZ R4, R57, R4, !PT ;  /* 0x0000000439047209 */ /* 0x000fc40007810000 */
[C---:B------:R-:W-:Y:S02]  /*ba00*/  ISETP.GE.AND P1, PT, R7.reuse, R238, PT ;  /* 0x000000ee0700720c */ /* 0x040fe40003f26270 */
[----:B------:R-:W-:Y:S02]  /*ba10*/  FMNMX.FTZ R4, R48, R4, !PT ;  /* 0x0000000430047209 */ /* 0x000fe40007810000 */
[----:B------:R-:W-:Y:S02]  /*ba20*/  ISETP.GE.AND P5, PT, R7, R237, PT ;  /* 0x000000ed0700720c */ /* 0x000fe40003fa6270 */
[----:B------:R-:W-:Y:S02]  /*ba30*/  FMNMX.FTZ R4, R49, R4, !PT ;  /* 0x0000000431047209 */ /* 0x000fe40007810000 */
[----:B------:R-:W-:Y:S02]  /*ba40*/  LOP3.LUT R7, R27, UR16, R164, 0x96, !PT ;  /* 0x000000101b077c12 */ /* 0x000fe4000f8e96a4 */
[----:B------:R-:W-:Y:S01]  /*ba50*/  LOP3.LUT R26, R159, UR14, R26, 0x96, !PT ;  /* 0x0000000e9f1a7c12 */ /* 0x000fe2000f8e961a */
[----:B------:R-:W-:Y:S01]  /*ba60*/  VIADD R159, R46, 0x1 ;  /* 0x000000012e9f7836 */ /* 0x000fe20000000000 */
[----:B------:R-:W-:-:S02]  /*ba70*/  FSEL R161, R161, -INF , !P0 ;  /* 0xff800000a1a17808 */ /* 0x000fc40004000000 */
[----:B------:R-:W-:Y:S01]  /*ba80*/  FSEL R162, R162, -INF , !P3 ;  /* 0xff800000a2a27808 */ /* 0x000fe20005800000 */
[----:B------:R-:W-:Y:S01]  /*ba90*/  IMAD.WIDE.U32 R26, R26, -0x2daee0ad, RZ ;  /* 0xd2511f531a1a7825 */ /* 0x000fe200078e00ff */
[----:B------:R-:W-:Y:S02]  /*baa0*/  FMNMX.FTZ R13, R54, R4, !PT ;  /* 0x00000004360d7209 */ /* 0x000fe40007810000 */
[C---:B------:R-:W-:Y:S02]  /*bab0*/  ISETP.GE.AND P0, PT, R6.reuse, R238, PT ;  /* 0x000000ee0600720c */ /* 0x040fe40003f06270 */
[----:B------:R-:W-:Y:S01]  /*bac0*/  ISETP.GE.AND P3, PT, R6, R237, PT ;  /* 0x000000ed0600720c */ /* 0x000fe20003f66270 */
[----:B------:R-:W-:Y:S01]  /*bad0*/  IMAD.WIDE.U32 R6, R7, -0x2daee0ad, RZ ;  /* 0xd2511f5307067825 */ /* 0x000fe200078e00ff */
[----:B------:R-:W-:Y:S02]  /*bae0*/  FMNMX.FTZ R13, R145, R13, !PT ;  /* 0x0000000d910d7209 */ /* 0x000fe40007810000 */
[----:B------:R-:W-:-:S02]  /*baf0*/  ISETP.GE.AND P2, PT, R5, R237, PT ;  /* 0x000000ed0500720c */ /* 0x000fc40003f46270 */
[----:B------:R-:W-:Y:S01]  /*bb00*/  LOP3.LUT R4, R27, UR5, R6, 0x96, !PT ;  /* 0x000000051b047c12 */ /* 0x000fe2000f8e9606 */
[----:B------:R-:W-:Y:S01]  /*bb10*/  IMAD R27, R234, -0x326172a9, RZ ;  /* 0xcd9e8d57ea1b7824 */ /* 0x000fe200078e02ff */
[----:B-1----:R-:W-:Y:S02]  /*bb20*/  FMNMX.FTZ R6, R0, R8, !PT ;  /* 0x0000000800067209 */ /* 0x002fe40007810000 */
[----:B------:R-:W-:Y:S01]  /*bb30*/  FMNMX.FTZ R13, R149, R13, !PT ;  /* 0x0000000d950d7209 */ /* 0x000fe20007810000 */
[----:B------:R-:W-:Y:S01]  /*bb40*/  IMAD.WIDE.U32 R14, R4, -0x326172a9, RZ ;  /* 0xcd9e8d57040e7825 */ /* 0x000fe200078e00ff */
[----:B------:R-:W-:Y:S01]  /*bb50*/  FSEL R160, R160, -INF , !P6 ;  /* 0xff800000a0a07808 */ /* 0x000fe20007000000 */
[----:B------:R-:W1:Y:S01]  /*bb60*/  SHFL.BFLY PT, R12, R6, 0x1, 0x1f ;  /* 0x0c201f00060c7f89 */ /* 0x000e6200000e0000 */
[----:B------:R-:W-:Y:S02]  /*bb70*/  FMNMX.FTZ R13, R171, R13, !PT ;  /* 0x0000000dab0d7209 */ /* 0x000fe40007810000 */
[----:B------:R-:W-:-:S02]  /*bb80*/  FMNMX.FTZ R134, R134, R9, !PT ;  /* 0x0000000986867209 */ /* 0x000fc40007810000 */
[----:B------:R-:W-:Y:S02]  /*bb90*/  FMNMX.FTZ R13, R25, R13, !PT ;  /* 0x0000000d190d7209 */ /* 0x000fe40007810000 */
[----:B------:R-:W-:Y:S01]  /*bba0*/  P2R R5, PR, RZ, 0x4 ;  /* 0x00000004ff057803 */ /* 0x000fe20000000000 */
[----:B------:R-:W-:Y:S01]  /*bbb0*/  FMUL.FTZ R60, R134, UR10 ;  /* 0x0000000a863c7c20 */ /* 0x000fe20008410000 */
[----:B------:R-:W-:Y:S02]  /*bbc0*/  FMNMX.FTZ R13, R24, R13, !PT ;  /* 0x0000000d180d7209 */ /* 0x000fe40007810000 */
[----:B------:R-:W-:Y:S02]  /*bbd0*/  ISETP.GE.AND P2, PT, R20, R238, PT ;  /* 0x000000ee1400720c */ /* 0x000fe40003f46270 */
[----:B------:R-:W-:Y:S02]  /*bbe0*/  FMNMX.FTZ R13, R160, R13, !PT ;  /* 0x0000000da00d7209 */ /* 0x000fe40007810000 */
[----:B------:R-:W-:-:S02]  /*bbf0*/  FSEL R205, R205, -INF , !P1 ;  /* 0xff800000cdcd7808 */ /* 0x000fc40004800000 */
[----:B------:R-:W-:Y:S02]  /*bc00*/  FSETP.NEU.FTZ.AND P1, PT, R134, -INF , PT ;  /* 0xff8000008600780b */ /* 0x000fe40003f3d000 */
[----:B------:R-:W-:Y:S02]  /*bc10*/  FSEL R204, R204, -INF , !P2 ;  /* 0xff800000cccc7808 */ /* 0x000fe40005000000 */
[----:B------:R-:W-:Y:S02]  /*bc20*/  FMNMX.FTZ R13, R161, R13, !PT ;  /* 0x0000000da10d7209 */ /* 0x000fe40007810000 */
[----:B------:R-:W-:Y:S02]  /*bc30*/  FMNMX.FTZ R47, R221, R58, !PT ;  /* 0x0000003add2f7209 */ /* 0x000fe40007810000 */
[----:B------:R-:W-:Y:S02]  /*bc40*/  ISETP.NE.AND P4, PT, R28, RZ, PT ;  /* 0x000000ff1c00720c */ /* 0x000fe40003f85270 */
[----:B------:R-:W-:-:S02]  /*bc50*/  FSEL R60, R60, RZ, P1 ;  /* 0x000000ff3c3c7208 */ /* 0x000fc40000800000 */
[----:B------:R-:W-:Y:S02]  /*bc60*/  FMNMX.FTZ R13, R204, R13, !PT ;  /* 0x0000000dcc0d7209 */ /* 0x000fe40007810000 */
[----:B------:R-:W-:Y:S01]  /*bc70*/  FMNMX.FTZ R47, R59, R47, !PT ;  /* 0x0000002f3b2f7209 */ /* 0x000fe20007810000 */
[--C-:B------:R-:W-:Y:S01]  /*bc80*/  FFMA.FTZ R0, R133, UR10, -R60.reuse ;  /* 0x0000000a85007c23 */ /* 0x100fe2000801083c */
[----:B------:R-:W-:Y:S01]  /*bc90*/  FSEL R166, R166, -INF , !P4 ;  /* 0xff800000a6a67808 */ /* 0x000fe20006000000 */
[----:B------:R-:W-:Y:S01]  /*bca0*/  FFMA.FTZ R30, R136, UR10, -R60 ;  /* 0x0000000a881e7c23 */ /* 0x000fe2000801083c */
[----:B------:R-:W-:Y:S01]  /*bcb0*/  SHF.R.U32.HI R9, RZ, 0x10, R14 ;  /* 0x00000010ff097819 */ /* 0x000fe2000001160e */
[--C-:B------:R-:W-:Y:S01]  /*bcc0*/  FFMA.FTZ R28, R218, UR10, -R60.reuse ;  /* 0x0000000ada1c7c23 */ /* 0x100fe2000801083c */
[----:B------:R-:W-:Y:S01]  /*bcd0*/  ISETP.GE.AND P4, PT, R239, R238, PT ;  /* 0x000000eeef00720c */ /* 0x000fe20003f86270 */
[--C-:B------:R-:W-:Y:S01]  /*bce0*/  FFMA.FTZ R31, R142, UR10, -R60.reuse ;  /* 0x0000000a8e1f7c23 */ /* 0x100fe2000801083c */
[----:B------:R-:W-:Y:S01]  /*bcf0*/  FSEL R152, R152, -INF , !P0 ;  /* 0xff80000098987808 */ /* 0x000fe20004000000 */
[----:B------:R-:W-:Y:S01]  /*bd00*/  MUFU.EX2 R0, R0 ;  /* 0x0000000000007308 */ /* 0x000fe20000000800 */
[----:B------:R-:W-:Y:S01]  /*bd10*/  FMNMX.FTZ R13, R205, R13, !PT ;  /* 0x0000000dcd0d7209 */ /* 0x000fe20007810000 */
[--C-:B------:R-:W-:Y:S01]  /*bd20*/  FFMA.FTZ R62, R62, UR10, -R60.reuse ;  /* 0x0000000a3e3e7c23 */ /* 0x100fe2000801083c */
[----:B-1----:R-:W-:Y:S01]  /*bd30*/  FMNMX.FTZ R133, R6, R12, !PT ;  /* 0x0000000c06857209 */ /* 0x002fe20007810000 */
[--C-:B------:R-:W-:Y:S01]  /*bd40*/  FFMA.FTZ R61, R61, UR10, -R60.reuse ;  /* 0x0000000a3d3d7c23 */ /* 0x100fe2000801083c */
[----:B------:R-:W-:Y:S01]  /*bd50*/  FMNMX.FTZ R47, R55, R47, !PT ;  /* 0x0000002f372f7209 */ /* 0x000fe20007810000 */
[--C-:B------:R-:W-:Y:S01]  /*bd60*/  FFMA.FTZ R63, R63, UR10, -R60.reuse ;  /* 0x0000000a3f3f7c23 */ /* 0x100fe2000801083c */
[----:B------:R-:W-:Y:S01]  /*bd70*/  LOP3.LUT R6, R9, 0xff, RZ, 0xc0, !PT ;  /* 0x000000ff09067812 */ /* 0x000fe200078ec0ff */
[----:B------:R-:W-:Y:S01]  /*bd80*/  FMUL.FTZ R44, R133, UR10 ;  /* 0x0000000a852c7c20 */ /* 0x000fe20008410000 */
[----:B------:R-:W-:Y:S01]  /*bd90*/  FSEL R153, R153, -INF , !P4 ;  /* 0xff80000099997808 */ /* 0x000fe20006000000 */
[----:B------:R-:W-:Y:S01]  /*bda0*/  MUFU.EX2 R28, R28 ;  /* 0x0000001c001c7308 */ /* 0x000fe20000000800 */
[----:B------:R-:W-:Y:S01]  /*bdb0*/  FMNMX.FTZ R9, R152, R13, !PT ;  /* 0x0000000d98097209 */ /* 0x000fe20007810000 */
[--C-:B------:R-:W-:Y:S01]  /*bdc0*/  FFMA.FTZ R64, R64, UR10, -R60.reuse ;  /* 0x0000000a40407c23 */ /* 0x100fe2000801083c */
[----:B------:R-:W-:Y:S01]  /*bdd0*/  FMNMX.FTZ R47, R53, R47, !PT ;  /* 0x0000002f352f7209 */ /* 0x000fe20007810000 */
[--C-:B------:R-:W-:Y:S01]  /*bde0*/  FFMA.FTZ R168, R168, UR10, -R60.reuse ;  /* 0x0000000aa8a87c23 */ /* 0x100fe2000801083c */
[-C--:B------:R-:W-:Y:S01]  /*bdf0*/  ISETP.GE.AND P6, PT, R20, R237.reuse, PT ;  /* 0x000000ed1400720c */ /* 0x080fe20003fc6270 */
[--C-:B------:R-:W-:Y:S01]  /*be00*/  FFMA.FTZ R151, R151, UR10, -R60.reuse ;  /* 0x0000000a97977c23 */ /* 0x100fe2000801083c */
[----:B------:R-:W-:Y:S01]  /*be10*/  ISETP.GE.AND P2, PT, R239, R237, PT ;  /* 0x000000edef00720c */ /* 0x000fe20003f46270 */
[----:B------:R-:W-:Y:S01]  /*be20*/  IMAD.WIDE.U32 R236, R225, -0x2daee0ad, RZ ;  /* 0xd2511f53e1ec7825 */ /* 0x000fe200078e00ff */
[----:B------:R-:W-:Y:S01]  /*be30*/  FSETP.NEU.FTZ.AND P0, PT, R133, -INF , PT ;  /* 0xff8000008500780b */ /* 0x000fe20003f1d000 */
[----:B------:R-:W-:Y:S01]  /*be40*/  MUFU.EX2 R31, R31 ;  /* 0x0000001f001f7308 */ /* 0x000fe20000000800 */
[----:B------:R-:W-:Y:S01]  /*be50*/  FMNMX.FTZ R9, R153, R9, !PT ;  /* 0x0000000999097209 */ /* 0x000fe20007810000 */
[--C-:B------:R-:W-:Y:S01]  /*be60*/  FFMA.FTZ R150, R150, UR10, -R60.reuse ;  /* 0x0000000a96967c23 */ /* 0x100fe2000801083c */
[----:B------:R-:W-:Y:S01]  /*be70*/  FMNMX.FTZ R47, R147, R47, !PT ;  /* 0x0000002f932f7209 */ /* 0x000fe20007810000 */
[----:B------:R-:W-:Y:S01]  /*be80*/  FFMA.FTZ R146, R146, UR10, -R60 ;  /* 0x0000000a92927c23 */ /* 0x000fe2000801083c */
[----:B------:R-:W-:Y:S01]  /*be90*/  LOP3.LUT R226, R7, UR13, R226, 0x96, !PT ;  /* 0x0000000d07e27c12 */ /* 0x000fe2000f8e96e2 */
[----:B------:R-:W1:Y:S01]  /*bea0*/  SHFL.BFLY PT, R136, R9, 0x2, 0x1f ;  /* 0x0c401f0009887f89 */ /* 0x000e6200000e0000 */
[----:B------:R-:W-:Y:S01]  /*beb0*/  FSEL R44, R44, RZ, P0 ;  /* 0x000000ff2c2c7208 */ /* 0x000fe20000000000 */
[----:B------:R-:W2:Y:S01]  /*bec0*/  MUFU.EX2 R30, R30 ;  /* 0x0000001e001e7308 */ /* 0x000ea20000000800 */
[----:B------:R-:W-:Y:S01]  /*bed0*/  LOP3.LUT R216, R237, UR19, R240, 0x96, !PT ;  /* 0x00000013edd87c12 */ /* 0x000fe2000f8e96f0 */
[----:B------:R-:W-:Y:S01]  /*bee0*/  IMAD.WIDE.U32 R226, R226, -0x326172a9, RZ ;  /* 0xcd9e8d57e2e27825 */ /* 0x000fe200078e00ff */
[----:B------:R-:W-:-:S03]  /*bef0*/  FMNMX.FTZ R47, R141, R47, !PT ;  /* 0x0000002f8d2f7209 */ /* 0x000fc60007810000 */
[--C-:B------:R-:W-:Y:S01]  /*bf00*/  FFMA.FTZ R29, R135, UR10, -R44.reuse ;  /* 0x0000000a871d7c23 */ /* 0x100fe2000801082c */
[--C-:B------:R-:W-:Y:S01]  /*bf10*/  FFMA.FTZ R32, R50, UR10, -R44.reuse ;  /* 0x0000000a32207c23 */ /* 0x100fe2000801082c */
[--C-:B------:R-:W-:Y:S01]  /*bf20*/  FFMA.FTZ R33, R51, UR10, -R44.reuse ;  /* 0x0000000a33217c23 */ /* 0x100fe2000801082c */
[----:B------:R-:W-:Y:S01]  /*bf30*/  FFMA.FTZ R34, R52, UR10, -R44 ;  /* 0x0000000a34227c23 */ /* 0x000fe2000801082c */
[----:B------:R-:W-:Y:S01]  /*bf40*/  FMNMX.FTZ R47, R170, R47, !PT ;  /* 0x0000002faa2f7209 */ /* 0x000fe20007810000 */
[----:B------:R-:W-:Y:S01]  /*bf50*/  IMAD.WIDE.U32 R216, R216, -0x326172a9, RZ ;  /* 0xcd9e8d57d8d87825 */ /* 0x000fe200078e00ff */
[----:B------:R-:W-:Y:S01]  /*bf60*/  LOP3.LUT R219, R11, UR20, R27, 0x96, !PT ;  /* 0x000000140bdb7c12 */ /* 0x000fe2000f8e961b */
[----:B------:R-:W-:Y:S01]  /*bf70*/  MUFU.EX2 R29, R29 ;  /* 0x0000001d001d7308 */ /* 0x000fe20000000800 */
[----:B------:R-:W-:Y:S01]  /*bf80*/  LOP3.LUT R11, R15, UR21, R226, 0x96, !PT ;  /* 0x000000150f0b7c12 */ /* 0x000fe2000f8e96e2 */
[----:B------:R-:W-:Y:S01]  /*bf90*/  FFMA.FTZ R132, R132, UR10, -R44 ;  /* 0x0000000a84847c23 */ /* 0x000fe2000801082c */
[----:B------:R-:W-:Y:S01]  /*bfa0*/  FMNMX.FTZ R47, R169, R47, !PT ;  /* 0x0000002fa92f7209 */ /* 0x000fe20007810000 */
[----:B------:R-:W-:Y:S01]  /*bfb0*/  IMAD.WIDE.U32 R218, R219, -0x2daee0ad, RZ ;  /* 0xd2511f53dbda7825 */ /* 0x000fe200078e00ff */
[----:B------:R-:W-:-:S03]  /*bfc0*/  LOP3.LUT R4, R217, UR18, R10, 0x96, !PT ;  /* 0x00000012d9047c12 */ /* 0x000fc6000f8e960a */
[----:B------:R-:W-:Y:S01]  /*bfd0*/  FFMA.FTZ R67, R67, UR10, -R44 ;  /* 0x0000000a43437c23 */ /* 0x000fe2000801082c */
[C---:B------:R-:W-:Y:S01]  /*bfe0*/  LOP3.LUT R10, R14.reuse, 0xffff, RZ, 0xc0, !PT ;  /* 0x0000ffff0e0a7812 */ /* 0x040fe200078ec0ff */
[----:B------:R-:W-:Y:S01]  /*bff0*/  MUFU.EX2 R32, R32 ;  /* 0x0000002000207308 */ /* 0x000fe20000000800 */
[----:B------:R-:W-:Y:S01]  /*c000*/  LOP3.LUT R8, R14, 0xff, RZ, 0xc0, !PT ;  /* 0x000000ff0e087812 */ /* 0x000fe200078ec0ff */
[----:B------:R-:W-:Y:S01]  /*c010*/  IMAD.WIDE.U32 R50, R4, -0x2daee0ad, RZ ;  /* 0xd2511f5304327825 */ /* 0x000fe200078e00ff */
[----:B------:R-:W-:-:S03]  /*c020*/  SHF.R.U32.HI R7, RZ, 0x18, R14 ;  /* 0x00000018ff077819 */ /* 0x000fc6000001160e */
[--C-:B------:R-:W-:Y:S01]  /*c030*/  FFMA.FTZ R143, R143, UR10, -R44.reuse ;  /* 0x0000000a8f8f7c23 */ /* 0x100fe2000801082c */
[----:B------:R-:W-:Y:S01]  /*c040*/  LOP3.LUT R13, R11, 0xffff, RZ, 0xc0, !PT ;  /* 0x0000ffff0b0d7812 */ /* 0x000fe200078ec0ff */
[--C-:B------:R-:W-:Y:S01]  /*c050*/  FFMA.FTZ R66, R66, UR10, -R44.reuse ;  /* 0x0000000a42427c23 */ /* 0x100fe2000801082c */
[--C-:B------:R-:W-:Y:S01]  /*c060*/  SHF.R.U32.HI R14, RZ, 0x10, R11.reuse ;  /* 0x00000010ff0e7819 */ /* 0x100fe2000001160b */
[----:B------:R-:W3:Y:S01]  /*c070*/  MUFU.EX2 R33, R33 ;  /* 0x0000002100217308 */ /* 0x000ee20000000800 */
[----:B------:R-:W-:Y:S01]  /*c080*/  FMNMX.FTZ R47, R166, R47, !PT ;  /* 0x0000002fa62f7209 */ /* 0x000fe20007810000 */
[--C-:B------:R-:W-:Y:S01]  /*c090*/  FFMA.FTZ R65, R65, UR10, -R44.reuse ;  /* 0x0000000a41417c23 */ /* 0x100fe2000801082c */
[----:B------:R-:W-:Y:S01]  /*c0a0*/  ISETP.NE.AND P4, PT, R5, RZ, PT ;  /* 0x000000ff0500720c */ /* 0x000fe20003f85270 */
[----:B------:R-:W-:Y:S01]  /*c0b0*/  FFMA.FTZ R140, R140, UR10, -R44 ;  /* 0x0000000a8c8c7c23 */ /* 0x000fe2000801082c */
[----:B------:R-:W-:Y:S01]  /*c0c0*/  LOP3.LUT R5, R11, 0xff, RZ, 0xc0, !PT ;  /* 0x000000ff0b057812 */ /* 0x000fe200078ec0ff */
[----:B------:R-:W-:Y:S01]  /*c0d0*/  FFMA.FTZ R43, R43, UR10, -R60 ;  /* 0x0000000a2b2b7c23 */ /* 0x000fe2000801083c */
[----:B------:R-:W-:Y:S01]  /*c0e0*/  SHF.R.U32.HI R12, RZ, 0x18, R11 ;  /* 0x00000018ff0c7819 */ /* 0x000fe2000001160b */
[----:B------:R-:W4:Y:S01]  /*c0f0*/  MUFU.EX2 R34, R34 ;  /* 0x0000002200227308 */ /* 0x000f220000000800 */
[----:B------:R-:W-:Y:S01]  /*c100*/  SHF.R.U32.HI R10, RZ, 0x8, R10 ;  /* 0x00000008ff0a7819 */ /* 0x000fe2000001160a */
[--C-:B------:R-:W-:Y:S01]  /*c110*/  FFMA.FTZ R45, R45, UR10, -R60.reuse ;  /* 0x0000000a2d2d7c23 */ /* 0x100fe2000801083c */
[----:B------:R-:W-:Y:S01]  /*c120*/  SHF.R.U32.HI R13, RZ, 0x8, R13 ;  /* 0x00000008ff0d7819 */ /* 0x000fe2000001160d */
[--C-:B------:R-:W-:Y:S01]  /*c130*/  FFMA.FTZ R42, R42, UR10, -R60.reuse ;  /* 0x0000000a2a2a7c23 */ /* 0x100fe2000801083c */
[----:B------:R-:W-:Y:S01]  /*c140*/  LOP3.LUT R11, R14, 0xff, RZ, 0xc0, !PT ;  /* 0x000000ff0e0b7812 */ /* 0x000fe200078ec0ff */
[----:B------:R-:W-:Y:S01]  /*c150*/  FFMA.FTZ R39, R39, UR10, -R60 ;  /* 0x0000000a27277c23 */ /* 0x000fe2000801083c */
[----:B------:R-:W-:Y:S01]  /*c160*/  FMNMX.FTZ R47, R167, R47, !PT ;  /* 0x0000002fa72f7209 */ /* 0x000fe20007810000 */
[----:B------:R-:W-:Y:S01]  /*c170*/  MUFU.EX2 R62, R62 ;  /* 0x0000003e003e7308 */ /* 0x000fe20000000800 */
        /* <DEDUP_REMOVED lines=8> */
[----:B------:R-:W-:Y:S01]  /*c200*/  FSEL R163, R163, -INF , !P4 ;  /* 0xff800000a3a37808 */ /* 0x000fe20006000000 */
[----:B------:R-:W-:Y:S01]  /*c210*/  LDSM.16.MT88.4 R12, [R178+0x6000] ;  /* 0x00600000b20c783b */ /* 0x000fe20000004200 */
[----:B------:R-:W-:Y:S01]  /*c220*/  PRMT R36, R3, 0x7054, R3 ;  /* 0x0000705403247816 */ /* 0x000fe20000000003 */
[----:B------:R-:W-:Y:S01]  /*c230*/  FFMA.FTZ R41, R41, UR10, -R44 ;  /* 0x0000000a29297c23 */ /* 0x000fe2000801082c */
[----:B------:R-:W-:-:S02]  /*c240*/  FMNMX.FTZ R47, R162, R47, !PT ;  /* 0x0000002fa22f7209 */ /* 0x000fc40007810000 */
[----:B------:R-:W-:Y:S01]  /*c250*/  FSEL R206, R206, -INF , !P6 ;  /* 0xff800000cece7808 */ /* 0x000fe20007000000 */
[----:B------:R-:W-:Y:S01]  /*c260*/  MUFU.EX2 R63, R63 ;  /* 0x0000003f003f7308 */ /* 0x000fe20000000800 */
[----:B-1----:R-:W-:Y:S02]  /*c270*/  FMNMX.FTZ R136, R9, R136, !PT ;  /* 0x0000008809887209 */ /* 0x002fe40007810000 */
[----:B------:R-:W-:Y:S02]  /*c280*/  FMNMX.FTZ R47, R163, R47, !PT ;  /* 0x0000002fa32f7209 */ /* 0x000fe40007810000 */
[----:B------:R-:W-:Y:S01]  /*c290*/  FSEL R9, R133, RZ, P0 ;  /* 0x000000ff85097208 */ /* 0x000fe20000000000 */
[----:B------:R-:W1:Y:S01]  /*c2a0*/  SHFL.BFLY PT, R135, R136, 0x1, 0x1f ;  /* 0x0c201f0088877f89 */ /* 0x000e6200000e0000 */
[--C-:B------:R-:W-:Y:S01]  /*c2b0*/  HSET2.LE.AND R8, R8, R36.reuse, PT ;  /* 0x0000002408087233 */ /* 0x100fe20003803000 */
[----:B------:R-:W-:Y:S01]  /*c2c0*/  MUFU.EX2 R64, R64 ;  /* 0x0000004000407308 */ /* 0x000fe20000000800 */
[--C-:B------:R-:W-:Y:S01]  /*c2d0*/  HSET2.LE.AND R7, R7, R36.reuse, PT ;  /* 0x0000002407077233 */ /* 0x100fe20003803000 */
[----:B------:R-:W-:Y:S01]  /*c2e0*/  FADD.FTZ R2, R2, -R9 ;  /* 0x8000000902027221 */ /* 0x000fe20000010000 */
[----:B------:R-:W-:-:S02]  /*c2f0*/  HSET2.LE.AND R5, R5, R36, PT ;  /* 0x0000002405057233 */ /* 0x000fc40003803000 */
[----:B------:R-:W-:Y:S01]  /*c300*/  HSET2.LE.AND R6, R6, R36, PT ;  /* 0x0000002406067233 */ /* 0x000fe20003803000 */
[----:B------:R-:W-:Y:S01]  /*c310*/  FMUL.FTZ R2, R2, UR10 ;  /* 0x0000000a02027c20 */ /* 0x000fe20008410000 */
[----:B--2---:R-:W-:Y:S01]  /*c320*/  F2FP.F16.F32.PACK_AB R22, R30, R31 ;  /* 0x0000001f1e16723e */ /* 0x004fe200000000ff */
[----:B------:R-:W-:Y:S01]  /*c330*/  MUFU.EX2 R132, R132 ;  /* 0x0000008400847308 */ /* 0x000fe20000000800 */
[----:B---3--:R-:W-:Y:S02]  /*c340*/  F2FP.F16.F32.PACK_AB R23, R33, R32 ;  /* 0x000000202117723e */ /* 0x008fe400000000ff */
[----:B------:R-:W-:Y:S02]  /*c350*/  F2FP.F16.F32.PACK_AB R20, R0, R28 ;  /* 0x0000001c0014723e */ /* 0x000fe400000000ff */
[----:B----4-:R-:W-:Y:S02]  /*c360*/  F2FP.F16.F32.PACK_AB R21, R34, R29 ;  /* 0x0000001d2215723e */ /* 0x010fe400000000ff */
[----:B------:R-:W-:Y:S01]  /*c370*/  FSEL R207, R207, -INF , !P5 ;  /* 0xff800000cfcf7808 */ /* 0x000fe20006800000 */
[----:B------:R-:W2:Y:S01]  /*c380*/  MUFU.EX2 R2, R2 ;  /* 0x0000000200027308 */ /* 0x000ea20000000800 */
[----:B------:R-:W-:-:S02]  /*c390*/  FMNMX.FTZ R47, R206, R47, !PT ;  /* 0x0000002fce2f7209 */ /* 0x000fc40007810000 */
[----:B------:R-:W-:Y:S02]  /*c3a0*/  LOP3.LUT R22, R8, R22, RZ, 0xc0, !PT ;  /* 0x0000001608167212 */ /* 0x000fe400078ec0ff */
[----:B------:R-:W-:Y:S01]  /*c3b0*/  LOP3.LUT R23, R7, R23, RZ, 0xc0, !PT ;  /* 0x0000001707177212 */ /* 0x000fe200078ec0ff */
[----:B------:R-:W-:Y:S01]  /*c3c0*/  LDSM.16.MT88.4 R8, [R177+0x6000] ;  /* 0x00600000b108783b */ /* 0x000fe20000004200 */
[----:B------:R-:W-:Y:S01]  /*c3d0*/  LOP3.LUT R20, R5, R20, RZ, 0xc0, !PT ;  /* 0x0000001405147212 */ /* 0x000fe200078ec0ff */
[----:B------:R-:W-:Y:S01]  /*c3e0*/  MUFU.EX2 R67, R67 ;  /* 0x0000004300437308 */ /* 0x000fe20000000800 */
[----:B------:R-:W-:Y:S02]  /*c3f0*/  LOP3.LUT R21, R6, R21, RZ, 0xc0, !PT ;  /* 0x0000001506157212 */ /* 0x000fe400078ec0ff */
[----:B------:R-:W-:Y:S01]  /*c400*/  LDSM.16.MT88.4 R4, [R176+0x6000] ;  /* 0x00600000b004783b */ /* 0x000fe20000004200 */
[----:B------:R-:W-:Y:S02]  /*c410*/  FSEL R154, R154, -INF , !P3 ;  /* 0xff8000009a9a7808 */ /* 0x000fe40005800000 */
[----:B------:R-:W-:-:S02]  /*c420*/  FSEL R35, R134, RZ, P1 ;  /* 0x000000ff86237208 */ /* 0x000fc40000800000 */
[----:B------:R-:W-:Y:S01]  /*c430*/  FMNMX.FTZ R47, R207, R47, !PT ;  /* 0x0000002fcf2f7209 */ /* 0x000fe20007810000 */
[-C--:B--2---:R-:W-:Y:S01]  /*c440*/  FMUL.FTZ R126, R126, R2.reuse ;  /* 0x000000027e7e7220 */ /* 0x084fe20000410000 */
[----:B------:R-:W-:Y:S01]  /*c450*/  FSEL R155, R155, -INF , !P2 ;  /* 0xff8000009b9b7808 */ /* 0x000fe20005000000 */
[----:B------:R-:W-:Y:S01]  /*c460*/  FADD.FTZ R35, R220, -R35 ;  /* 0x80000023dc237221 */ /* 0x000fe20000010000 */
[----:B------:R-:W-:Y:S01]  /*c470*/  FMNMX.FTZ R47, R154, R47, !PT ;  /* 0x0000002f9a2f7209 */ /* 0x000fe20007810000 */
[-C--:B------:R-:W-:Y:S01]  /*c480*/  FMUL.FTZ R127, R127, R2.reuse ;  /* 0x000000027f7f7220 */ /* 0x080fe20000410000 */
[----:B------:R-:W-:Y:S01]  /*c490*/  LOP3.LUT R142, R219, UR17, R236, 0x96, !PT ;  /* 0x00000011db8e7c12 */ /* 0x000fe2000f8e96ec */
[----:B------:R-:W-:Y:S01]  /*c4a0*/  FMUL.FTZ R35, R35, UR10 ;  /* 0x0000000a23237c20 */ /* 0x000fe20008410000 */
[----:B------:R-:W-:Y:S01]  /*c4b0*/  FMNMX.FTZ R47, R155, R47, !PT ;  /* 0x0000002f9b2f7209 */ /* 0x000fe20007810000 */
[-C--:B------:R-:W-:Y:S01]  /*c4c0*/  FMUL.FTZ R122, R122, R2.reuse ;  /* 0x000000027a7a7220 */ /* 0x080fe20000410000 */
[----:B------:R-:W-:Y:S01]  /*c4d0*/  LOP3.LUT R242, R51, UR15, R218, 0x96, !PT ;  /* 0x0000000f33f27c12 */ /* 0x000fe2000f8e96da */
[-C--:B------:R-:W-:Y:S01]  /*c4e0*/  FMUL.FTZ R123, R123, R2.reuse ;  /* 0x000000027b7b7220 */ /* 0x080fe20000410000 */
[-C--:B------:R-:W-:Y:S01]  /*c4f0*/  FMUL.FTZ R110, R110, R2.reuse ;  /* 0x000000026e6e7220 */ /* 0x080fe20000410000 */
[----:B------:R-:W2:Y:S01]  /*c500*/  SHFL.BFLY PT, R52, R47, 0x2, 0x1f ;  /* 0x0c401f002f347f89 */ /* 0x000ea200000e0000 */
        /* <DEDUP_REMOVED lines=12> */
[----:B------:R-:W-:Y:S01]  /*c5d0*/  IMAD.WIDE.U32 R238, R142, -0x326172a9, RZ ;  /* 0xcd9e8d578eee7825 */ /* 0x000fe200078e00ff */
[----:B-1----:R-:W-:Y:S01]  /*c5e0*/  FMNMX.FTZ R136, R136, R135, !PT ;  /* 0x0000008788887209 */ /* 0x002fe20007810000 */
[----:B------:R-:W-:Y:S01]  /*c5f0*/  MUFU.EX2 R151, R151 ;  /* 0x0000009700977308 */ /* 0x000fe20000000800 */
[----:B------:R-:W-:Y:S01]  /*c600*/  LOP3.LUT R159, R241, UR27, R159, 0x96, !PT ;  /* 0x0000001bf19f7c12 */ /* 0x000fe2000f8e969f */
[----:B------:R-:W-:-:S04]  /*c610*/  IMAD.WIDE.U32 R242, R242, -0x326172a9, RZ ;  /* 0xcd9e8d57f2f27825 */ /* 0x000fc800078e00ff */
        /* <DEDUP_REMOVED lines=16> */
[----:B--2---:R-:W-:Y:S01]  /*c720*/  FMNMX.FTZ R47, R47, R52, !PT ;  /* 0x000000342f2f7209 */ /* 0x004fe20007810000 */
[C---:B------:R-:W-:Y:S01]  /*c730*/  HMMA.16816.F32 R124, R20.reuse, R16, R124 ;  /* 0x00000010147c723c */ /* 0x040fe2000000187c */
[----:B------:R-:W-:Y:S01]  /*c740*/  LOP3.LUT R238, R243, UR14, R238, 0x96, !PT ;  /* 0x0000000ef3ee7c12 */ /* 0x000fe2000f8e96ee */
[C---:B------:R-:W-:Y:S01]  /*c750*/  FMUL.FTZ R157, R136.reuse, UR10 ;  /* 0x0000000a889d7c20 */ /* 0x040fe20008410000 */
[----:B------:R-:W-:Y:S01]  /*c760*/  FSETP.NEU.FTZ.AND P1, PT, R136, -INF , PT ;  /* 0xff8000008800780b */ /* 0x000fe20003f3d000 */
[----:B------:R-:W1:Y:S01]  /*c770*/  SHFL.BFLY PT, R135, R47, 0x1, 0x1f ;  /* 0x0c201f002f877f89 */ /* 0x000e6200000e0000 */
[----:B------:R-:W-:Y:S01]  /*c780*/  LOP3.LUT R158, R227, UR12, R158, 0x96, !PT ;  /* 0x0000000ce39e7c12 */ /* 0x000fe2000f8e969e */
[----:B------:R-:W-:Y:S01]  /*c790*/  HMMA.16816.F32 R120, R20, R18, R120 ;  /* 0x000000121478723c */ /* 0x000fe20000001878 */
[----:B------:R-:W-:Y:S01]  /*c7a0*/  FSEL R157, R157, RZ, P1 ;  /* 0x000000ff9d9d7208 */ /* 0x000fe20000800000 */
[----:B------:R-:W-:Y:S01]  /*c7b0*/  MUFU.EX2 R143, R143 ;  /* 0x0000008f008f7308 */ /* 0x000fe20000000800 */
[----:B------:R-:W-:Y:S01]  /*c7c0*/  FFMA.FTZ R28, R211, R35, R28 ;  /* 0x00000023d31c7223 */ /* 0x000fe2000001001c */
[----:B------:R-:W-:-:S02]  /*c7d0*/  FFMA.FTZ R2, R210, R2, R29 ;  /* 0x00000002d2027223 */ /* 0x000fc4000001001d */
[C---:B------:R-:W-:Y:S01]  /*c7e0*/  HMMA.16816.F32 R108, R20.reuse, R12, R108 ;  /* 0x0000000c146c723c */ /* 0x040fe2000000186c */
[--C-:B------:R-:W-:Y:S01]  /*c7f0*/  FFMA.FTZ R49, R49, UR10, -R157.reuse ;  /* 0x0000000a31317c23 */ /* 0x100fe2000801089d */
[--C-:B------:R-:W-:Y:S01]  /*c800*/  FFMA.FTZ R52, R56, UR10, -R157.reuse ;  /* 0x0000000a38347c23 */ /* 0x100fe2000801089d */
[--C-:B------:R-:W-:Y:S01]  /*c810*/  FFMA.FTZ R51, R57, UR10, -R157.reuse ;  /* 0x0000000a39337c23 */ /* 0x100fe2000801089d */
[----:B------:R-:W-:Y:S01]  /*c820*/  MUFU.EX2 R66, R66 ;  /* 0x0000004200427308 */ /* 0x000fe20000000800 */
[----:B------:R-:W-:Y:S01]  /*c830*/  FADD.FTZ R28, R0, R28 ;  /* 0x0000001c001c7221 */ /* 0x000fe20000010000 */
[C---:B------:R-:W-:Y:S01]  /*c840*/  HMMA.16816.F32 R104, R20.reuse, R14, R104 ;  /* 0x0000000e1468723c */ /* 0x040fe20000001868 */
[----:B------:R-:W-:Y:S01]  /*c850*/  FADD.FTZ R2, R34, R2 ;  /* 0x0000000222027221 */ /* 0x000fe20000010000 */
[----:B------:R-:W-:Y:S01]  /*c860*/  FFMA.FTZ R60, R153, UR10, -R157 ;  /* 0x0000000a993c7c23 */ /* 0x000fe2000801089d */
[----:B------:R-:W-:Y:S02]  /*c870*/  FADD.FTZ R28, R31, R28 ;  /* 0x0000001c1f1c7221 */ /* 0x000fe40000010000 */
[----:B------:R-:W-:Y:S01]  /*c880*/  FADD.FTZ R2, R32, R2 ;  /* 0x0000000220027221 */ /* 0x000fe20000010000 */
[----:B------:R-:W-:Y:S01]  /*c890*/  HMMA.16816.F32 R76, R20, R8, R76 ;  /* 0x00000008144c723c */ /* 0x000fe2000000184c */
[----:B------:R-:W-:Y:S01]  /*c8a0*/  MUFU.EX2 R49, R49 ;  /* 0x0000003100317308 */ /* 0x000fe20000000800 */
[----:B------:R-:W-:Y:S01]  /*c8b0*/  FADD.FTZ R28, R30, R28 ;  /* 0x0000001c1e1c7221 */ /* 0x000fe20000010000 */
[----:B------:R-:W-:Y:S01]  /*c8c0*/  FADD.FTZ R2, R33, R2 ;  /* 0x0000000221027221 */ /* 0x000fe20000010000 */
[----:B-1----:R-:W-:-:S02]  /*c8d0*/  FMNMX.FTZ R135, R47, R135, !PT ;  /* 0x000000872f877209 */ /* 0x002fc40007810000 */
[C---:B------:R-:W-:Y:S01]  /*c8e0*/  HMMA.16816.F32 R100, R20.reuse, R10, R100 ;  /* 0x0000000a1464723c */ /* 0x040fe20000001864 */
[----:B------:R-:W-:Y:S01]  /*c8f0*/  FADD.FTZ R28, R62, R28 ;  /* 0x0000001c3e1c7221 */ /* 0x000fe20000010000 */
[C---:B------:R-:W-:Y:S01]  /*c900*/  FSETP.NEU.FTZ.AND P0, PT, R135.reuse, -INF , PT ;  /* 0xff8000008700780b */ /* 0x040fe20003f1d000 */
[----:B------:R-:W-:Y:S01]  /*c910*/  FMUL.FTZ R142, R135, UR10 ;  /* 0x0000000a878e7c20 */ /* 0x000fe20008410000 */
[----:B------:R-:W-:Y:S01]  /*c920*/  MUFU.EX2 R52, R52 ;  /* 0x0000003400347308 */ /* 0x000fe20000000800 */
[----:B------:R-:W-:Y:S01]  /*c930*/  FADD.FTZ R2, R132, R2 ;  /* 0x0000000284027221 */ /* 0x000fe20000010000 */
[C---:B------:R-:W-:Y:S01]  /*c940*/  HMMA.16816.F32 R84, R20.reuse, R4, R84 ;  /* 0x000000041454723c */ /* 0x040fe20000001854 */
[----:B------:R-:W-:Y:S01]  /*c950*/  FADD.FTZ R28, R61, R28 ;  /* 0x0000001c3d1c7221 */ /* 0x000fe20000010000 */
[----:B------:R-:W-:Y:S01]  /*c960*/  FSEL R142, R142, RZ, P0 ;  /* 0x000000ff8e8e7208 */ /* 0x000fe20000000000 */
[----:B------:R-:W-:Y:S02]  /*c970*/  FADD.FTZ R2, R67, R2 ;  /* 0x0000000243027221 */ /* 0x000fe40000010000 */
[----:B------:R-:W-:Y:S01]  /*c980*/  FADD.FTZ R28, R63, R28 ;  /* 0x0000001c3f1c7221 */ /* 0x000fe20000010000 */
[----:B------:R-:W-:Y:S01]  /*c990*/  HMMA.16816.F32 R88, R20, R6, R88 ;  /* 0x000000061458723c */ /* 0x000fe20000001858 */
[--C-:B------:R-:W-:Y:S01]  /*c9a0*/  FFMA.FTZ R47, R55, UR10, -R142.reuse ;  /* 0x0000000a372f7c23 */ /* 0x100fe2000801088e */
[--C-:B------:R-:W-:Y:S01]  /*c9b0*/  FFMA.FTZ R46, R53, UR10, -R142.reuse ;  /* 0x0000000a352e7c23 */ /* 0x100fe2000801088e */
[----:B------:R-:W-:Y:S01]  /*c9c0*/  MUFU.EX2 R51, R51 ;  /* 0x0000003300337308 */ /* 0x000fe20000000800 */
[--C-:B------:R-:W-:Y:S01]  /*c9d0*/  FFMA.FTZ R53, R59, UR10, -R142.reuse ;  /* 0x0000000a3b357c23 */ /* 0x100fe2000801088e */
[----:B------:R-:W-:Y:S01]  /*c9e0*/  FFMA.FTZ R59, R171, UR10, -R157 ;  /* 0x0000000aab3b7c23 */ /* 0x000fe2000801089d */
[----:B------:R-:W-:Y:S01]  /*c9f0*/  FFMA.FTZ R147, R147, UR10, -R142 ;  /* 0x0000000a93937c23 */ /* 0x000fe2000801088e */
[----:B------:R-:W-:Y:S01]  /*ca00*/  LOP3.LUT R20, R239, UR16, R216, 0x96, !PT ;  /* 0x00000010ef147c12 */ /* 0x000fe2000f8e96d8 */
[----:B------:R-:W-:-:S04]  /*ca10*/  IMAD.WIDE.U32 R238, R238, -0x2daee0ad, RZ ;  /* 0xd2511f53eeee7825 */ /* 0x000fc800078e00ff */
[--C-:B------:R-:W-:Y:S01]  /*ca20*/  FFMA.FTZ R141, R141, UR10, -R142.reuse ;  /* 0x0000000a8d8d7c23 */ /* 0x100fe2000801088e */
[----:B------:R-:W-:Y:S01]  /*ca30*/  FFMA.FTZ R162, R162, UR10, -R142 ;  /* 0x0000000aa2a27c23 */ /* 0x000fe2000801088e */
[----:B------:R-:W-:Y:S01]  /*ca40*/  MUFU.EX2 R47, R47 ;  /* 0x0000002f002f7308 */ /* 0x000fe20000000800 */
[----:B------:R-:W-:-:S04]  /*ca50*/  IMAD.WIDE.U32 R20, R20, -0x2daee0ad, RZ ;  /* 0xd2511f5314147825 */ /* 0x000fc800078e00ff */
[--C-:B------:R-:W-:Y:S01]  /*ca60*/  FFMA.FTZ R163, R163, UR10, -R142.reuse ;  /* 0x0000000aa3a37c23 */ /* 0x100fe2000801088e */
[--C-:B------:R-:W-:Y:S01]  /*ca70*/  FFMA.FTZ R166, R166, UR10, -R142.reuse ;  /* 0x0000000aa6a67c23 */ /* 0x100fe2000801088e */
[--C-:B------:R-:W-:Y:S01]  /*ca80*/  FFMA.FTZ R167, R167, UR10, -R142.reuse ;  /* 0x0000000aa7a77c23 */ /* 0x100fe2000801088e */
[----:B------:R-:W-:Y:S01]  /*ca90*/  FFMA.FTZ R155, R155, UR10, -R142 ;  /* 0x0000000a9b9b7c23 */ /* 0x000fe2000801088e */
[----:B------:R-:W-:Y:S01]  /*caa0*/  LOP3.LUT R20, R239, UR5, R20, 0x96, !PT ;  /* 0x00000005ef147c12 */ /* 0x000fe2000f8e9614 */
[----:B------:R-:W-:Y:S01]  /*cab0*/  FADD.FTZ R28, R64, R28 ;  /* 0x0000001c401c7221 */ /* 0x000fe20000010000 */
[----:B------:R-:W-:Y:S01]  /*cac0*/  LOP3.LUT R240, R21, UR13, R50, 0x96, !PT ;  /* 0x0000000d15f07c12 */ /* 0x000fe2000f8e9632 */
[----:B------:R-:W-:Y:S01]  /*cad0*/  FFMA.FTZ R50, R48, UR10, -R157 ;  /* 0x0000000a30327c23 */ /* 0x000fe2000801089d */
[----:B------:R-:W-:Y:S01]  /*cae0*/  FFMA.FTZ R48, R58, UR10, -R142 ;  /* 0x0000000a3a307c23 */ /* 0x000fe2000801088e */
[----:B------:R-:W-:Y:S01]  /*caf0*/  IMAD.WIDE.U32 R218, R20, -0x326172a9, RZ ;  /* 0xcd9e8d5714da7825 */ /* 0x000fe200078e00ff */
[----:B------:R-:W-:Y:S03]  /*cb00*/  MUFU.EX2 R46, R46 ;  /* 0x0000002e002e7308 */ /* 0x000fe60000000800 */
[----:B------:R-:W-:Y:S01]  /*cb10*/  IMAD.WIDE.U32 R240, R240, -0x326172a9, RZ ;  /* 0xcd9e8d57f0f07825 */ /* 0x000fe200078e00ff */
[----:B------:R-:W-:-:S02]  /*cb20*/  LOP3.LUT R20, R218, 0xffff, RZ, 0xc0, !PT ;  /* 0x0000ffffda147812 */ /* 0x000fc400078ec0ff */
[----:B------:R-:W-:Y:S02]  /*cb30*/  LOP3.LUT R21, R218, 0xff, RZ, 0xc0, !PT ;  /* 0x000000ffda157812 */ /* 0x000fe400078ec0ff */
[----:B------:R-:W-:Y:S01]  /*cb40*/  SHF.R.U32.HI R20, RZ, 0x8, R20 ;  /* 0x00000008ff147819 */ /* 0x000fe20000011614 */
[----:B------:R-:W1:Y:S01]  /*cb50*/  MUFU.EX2 R50, R50 ;  /* 0x0000003200327308 */ /* 0x000e620000000800 */
[----:B------:R-:W-:Y:S02]  /*cb60*/  SHF.R.U32.HI R23, RZ, 0x18, R218 ;  /* 0x00000018ff177819 */ /* 0x000fe400000116da */
[----:B------:R-:W-:Y:S02]  /*cb70*/  PRMT R21, R21, 0x5410, R20 ;  /* 0x0000541015157816 */ /* 0x000fe40000000014 */
[----:B------:R-:W-:Y:S02]  /*cb80*/  SHF.R.U32.HI R20, RZ, 0x10, R218 ;  /* 0x00000010ff147819 */ /* 0x000fe400000116da */
[----:B------:R-:W-:Y:S01]  /*cb90*/  LOP3.LUT R22, R219, UR21, R240, 0x96, !PT ;  /* 0x00000015db167c12 */ /* 0x000fe2000f8e96f0 */
[----:B------:R-:W-:Y:S01]  /*cba0*/  MUFU.EX2 R48, R48 ;  /* 0x0000003000307308 */ /* 0x000fe20000000800 */
[----:B------:R-:W-:-:S02]  /*cbb0*/  LOP3.LUT R20, R20, 0xff, RZ, 0xc0, !PT ;  /* 0x000000ff14147812 */ /* 0x000fc400078ec0ff */
[----:B------:R-:W-:Y:S02]  /*cbc0*/  LOP3.LUT R58, R22, 0xff, RZ, 0xc0, !PT ;  /* 0x000000ff163a7812 */ /* 0x000fe400078ec0ff */
[----:B------:R-:W-:Y:S02]  /*cbd0*/  PRMT R20, R20, 0x5410, R23 ;  /* 0x0000541014147816 */ /* 0x000fe40000000017 */
[----:B------:R-:W-:Y:S01]  /*cbe0*/  LOP3.LUT R23, R22, 0xffff, RZ, 0xc0, !PT ;  /* 0x0000ffff16177812 */ /* 0x000fe200078ec0ff */
[----:B------:R-:W2:Y:S01]  /*cbf0*/  MUFU.EX2 R53, R53 ;  /* 0x0000003500357308 */ /* 0x000ea20000000800 */
[----:B------:R-:W-:Y:S02]  /*cc00*/  SHF.R.U32.HI R55, RZ, 0x18, R22 ;  /* 0x00000018ff377819 */ /* 0x000fe40000011616 */
[----:B------:R-:W-:Y:S02]  /*cc10*/  SHF.R.U32.HI R23, RZ, 0x8, R23 ;  /* 0x00000008ff177819 */ /* 0x000fe40000011617 */
[----:B------:R-:W-:-:S02]  /*cc20*/  HSET2.LE.AND R20, R20, R36, PT ;  /* 0x0000002414147233 */ /* 0x000fc40003803000 */
[----:B------:R-:W-:Y:S01]  /*cc30*/  PRMT R58, R58, 0x5410, R23 ;  /* 0x000054103a3a7816 */ /* 0x000fe20000000017 */
[----:B------:R-:W-:Y:S01]  /*cc40*/  MUFU.EX2 R59, R59 ;  /* 0x0000003b003b7308 */ /* 0x000fe20000000800 */
[----:B------:R-:W-:Y:S02]  /*cc50*/  SHF.R.U32.HI R23, RZ, 0x10, R22 ;  /* 0x00000010ff177819 */ /* 0x000fe40000011616 */
[----:B------:R-:W-:Y:S02]  /*cc60*/  FSEL R22, R136, RZ, P1 ;  /* 0x000000ff88167208 */ /* 0x000fe40000800000 */
[----:B------:R-:W-:Y:S02]  /*cc70*/  LOP3.LUT R23, R23, 0xff, RZ, 0xc0, !PT ;  /* 0x000000ff17177812 */ /* 0x000fe400078ec0ff */
[----:B------:R-:W-:Y:S01]  /*cc80*/  HSET2.LE.AND R21, R21, R36, PT ;  /* 0x0000002415157233 */ /* 0x000fe20003803000 */
[----:B------:R-:W-:Y:S01]  /*cc90*/  FADD.FTZ R22, R224, -R22 ;  /* 0x80000016e0167221 */ /* 0x000fe20000010000 */
[----:B------:R-:W-:Y:S01]  /*cca0*/  PRMT R55, R23, 0x5410, R55 ;  /* 0x0000541017377816 */ /* 0x000fe20000000037 */
[----:B------:R-:W-:Y:S01]  /*ccb0*/  MUFU.EX2 R147, R147 ;  /* 0x0000009300937308 */ /* 0x000fe20000000800 */
[----:B------:R-:W-:Y:S01]  /*ccc0*/  FSEL R23, R135, RZ, P0 ;  /* 0x000000ff87177208 */ /* 0x000fe20000000000 */
[----:B------:R-:W-:Y:S01]  /*ccd0*/  FMUL.FTZ R57, R22, UR10 ;  /* 0x0000000a16397c20 */ /* 0x000fe20008410000 */
[----:B-1----:R-:W-:-:S02]  /*cce0*/  F2FP.F16.F32.PACK_AB R22, R49, R50 ;  /* 0x000000323116723e */ /* 0x002fc400000000ff */
[----:B------:R-:W-:Y:S01]  /*ccf0*/  ISETP.GE.AND P0, PT, R209, 0x4, PT ;  /* 0x00000004d100780c */ /* 0x000fe20003f06270 */
[----:B------:R-:W-:Y:S01]  /*cd00*/  FADD.FTZ R23, R221, -R23 ;  /* 0x80000017dd177221 */ /* 0x000fe20000010000 */
[----:B------:R-:W-:Y:S01]  /*cd10*/  LOP3.LUT R22, R21, R22, RZ, 0xc0, !PT ;  /* 0x0000001615167212 */ /* 0x000fe200078ec0ff */
[----:B------:R-:W1:Y:S01]  /*cd20*/  MUFU.EX2 R57, R57 ;  /* 0x0000003900397308 */ /* 0x000e620000000800 */
[----:B------:R-:W-:Y:S01]  /*cd30*/  F2FP.F16.F32.PACK_AB R21, R51, R52 ;  /* 0x000000343315723e */ /* 0x000fe200000000ff */
[----:B------:R-:W-:Y:S01]  /*cd40*/  FMUL.FTZ R56, R23, UR10 ;  /* 0x0000000a17387c20 */ /* 0x000fe20008410000 */
[----:B------:R-:W-:Y:S01]  /*cd50*/  F2FP.F16.F32.PACK_AB R23, R46, R47 ;  /* 0x0000002f2e17723e */ /* 0x000fe200000000ff */
[----:B------:R-:W-:Y:S01]  /*cd60*/  IMAD.WIDE.U32 R220, R159, -0x326172a9, RZ ;  /* 0xcd9e8d579fdc7825 */ /* 0x000fe200078e00ff */
[----:B------:R-:W-:Y:S02]  /*cd70*/  LOP3.LUT R159, R241, UR12, R242, 0x96, !PT ;  /* 0x0000000cf19f7c12 */ /* 0x000fe4000f8e96f2 */
[----:B------:R-:W-:Y:S01]  /*cd80*/  LOP3.LUT R23, R20, R23, RZ, 0xc0, !PT ;  /* 0x0000001714177212 */ /* 0x000fe200078ec0ff */
[----:B------:R-:W3:Y:S01]  /*cd90*/  MUFU.EX2 R56, R56 ;  /* 0x0000003800387308 */ /* 0x000ee20000000800 */
[--C-:B------:R-:W-:Y:S01]  /*cda0*/  HSET2.LE.AND R20, R58, R36.reuse, PT ;  /* 0x000000243a147233 */ /* 0x100fe20003803000 */
[----:B------:R-:W-:Y:S01]  /*cdb0*/  FFMA.FTZ R58, R149, UR10, -R157 ;  /* 0x0000000a953a7c23 */ /* 0x000fe2000801089d */
[----:B------:R-:W-:Y:S01]  /*cdc0*/  LOP3.LUT R27, R221, UR20, R27, 0x96, !PT ;  /* 0x00000014dd1b7c12 */ /* 0x000fe2000f8e961b */
[--C-:B------:R-:W-:Y:S01]  /*cdd0*/  FFMA.FTZ R149, R25, UR10, -R157.reuse ;  /* 0x0000000a19957c23 */ /* 0x100fe2000801089d */
[----:B------:R-:W-:Y:S01]  /*cde0*/  LOP3.LUT R218, R217, UR18, R220, 0x96, !PT ;  /* 0x00000012d9da7c12 */ /* 0x000fe2000f8e96dc */
[----:B------:R-:W-:Y:S01]  /*cdf0*/  @P0 VIADD R209, R209, 0xfffffffc ;  /* 0xfffffffcd1d10836 */ /* 0x000fe20000000000 */
[----:B------:R-:W-:Y:S01]  /*ce00*/  LOP3.LUT R20, R20, R21, RZ, 0xc0, !PT ;  /* 0x0000001514147212 */ /* 0x000fe200078ec0ff */
[----:B------:R-:W-:Y:S01]  /*ce10*/  MUFU.EX2 R58, R58 ;  /* 0x0000003a003a7308 */ /* 0x000fe20000000800 */
[----:B------:R-:W-:Y:S01]  /*ce20*/  HSET2.LE.AND R21, R55, R36, PT ;  /* 0x0000002437157233 */ /* 0x000fe20003803000 */
[--C-:B------:R-:W-:Y:S01]  /*ce30*/  FFMA.FTZ R55, R54, UR10, -R157.reuse ;  /* 0x0000000a36377c23 */ /* 0x100fe2000801089d */
[----:B--2---:R-:W-:Y:S01]  /*ce40*/  F2FP.F16.F32.PACK_AB R54, R53, R48 ;  /* 0x000000303536723e */ /* 0x004fe200000000ff */
[-C--:B-1----:R-:W-:Y:S01]  /*ce50*/  FMUL.FTZ R68, R68, R57.reuse ;  /* 0x0000003944447220 */ /* 0x082fe20000410000 */
[-C--:B------:R-:W-:Y:S01]  /*ce60*/  FMUL.FTZ R69, R69, R57.reuse ;  /* 0x0000003945457220 */ /* 0x080fe20000410000 */
[-C--:B------:R-:W-:Y:S01]  /*ce70*/  FMUL.FTZ R72, R72, R57.reuse ;  /* 0x0000003948487220 */ /* 0x080fe20000410000 */
[----:B------:R-:W-:Y:S01]  /*ce80*/  LOP3.LUT R21, R21, R54, RZ, 0xc0, !PT ;  /* 0x0000003615157212 */ /* 0x000fe200078ec0ff */
[-C--:B------:R-:W-:Y:S01]  /*ce90*/  FMUL.FTZ R73, R73, R57.reuse ;  /* 0x0000003949497220 */ /* 0x080fe20000410000 */
        /* <DEDUP_REMOVED lines=8> */
[C---:B------:R-:W-:Y:S01]  /*cf20*/  HMMA.16816.F32 R68, R20.reuse, R14, R68 ;  /* 0x0000000e1444723c */ /* 0x040fe20000001844 */
[----:B------:R-:W-:Y:S01]  /*cf30*/  FFMA.FTZ R54, R145, UR10, -R157 ;  /* 0x0000000a91367c23 */ /* 0x000fe2000801089d */
[----:B------:R-:W-:Y:S01]  /*cf40*/  FFMA.FTZ R145, R144, UR10, -R44 ;  /* 0x0000000a90917c23 */ /* 0x000fe2000801082c */
[-C--:B------:R-:W-:Y:S01]  /*cf50*/  FMUL.FTZ R80, R80, R57.reuse ;  /* 0x0000003950507220 */ /* 0x080fe20000410000 */
[----:B------:R-:W-:Y:S01]  /*cf60*/  FMUL.FTZ R81, R81, R57 ;  /* 0x0000003951517220 */ /* 0x000fe20000410000 */
[----:B------:R-:W-:Y:S01]  /*cf70*/  FMUL.FTZ R82, R82, R56 ;  /* 0x0000003852527220 */ /* 0x000fe20000410000 */
[----:B------:R-:W-:Y:S01]  /*cf80*/  HMMA.16816.F32 R72, R20, R8, R72 ;  /* 0x000000081448723c */ /* 0x000fe20000001848 */
[----:B------:R-:W-:-:S04]  /*cf90*/  IMAD.WIDE.U32 R14, R158, -0x2daee0ad, RZ ;  /* 0xd2511f539e0e7825 */ /* 0x000fc800078e00ff */
[-C--:B------:R-:W-:Y:S01]  /*cfa0*/  FMUL.FTZ R83, R83, R56.reuse ;  /* 0x0000003853537220 */ /* 0x080fe20000410000 */
[----:B------:R-:W-:Y:S01]  /*cfb0*/  FFMA.FTZ R144, R148, UR10, -R44 ;  /* 0x0000000a94907c23 */ /* 0x000fe2000801082c */
[----:B------:R-:W-:Y:S01]  /*cfc0*/  MUFU.EX2 R145, R145 ;  /* 0x0000009100917308 */ /* 0x000fe20000000800 */
[-C--:B------:R-:W-:Y:S01]  /*cfd0*/  FMUL.FTZ R128, R128, R57.reuse ;  /* 0x0000003980807220 */ /* 0x080fe20000410000 */
[C---:B------:R-:W-:Y:S01]  /*cfe0*/  HMMA.16816.F32 R112, R20.reuse, R12, R112 ;  /* 0x0000000c1470723c */ /* 0x040fe20000001870 */
[----:B------:R-:W-:Y:S01]  /*cff0*/  SHF.R.U32.HI R8, RZ, 0x10, R14 ;  /* 0x00000010ff087819 */ /* 0x000fe2000001160e */
[-C--:B------:R-:W-:Y:S01]  /*d000*/  FMUL.FTZ R129, R129, R57.reuse ;  /* 0x0000003981817220 */ /* 0x080fe20000410000 */
[----:B------:R-:W-:Y:S01]  /*d010*/  LOP3.LUT R26, R15, UR22, R26, 0x96, !PT ;  /* 0x000000160f1a7c12 */ /* 0x000fe2000f8e961a */
[-C--:B------:R-:W-:Y:S01]  /*d020*/  FMUL.FTZ R130, R130, R56.reuse ;  /* 0x0000003882827220 */ /* 0x080fe20000410000 */
[----:B------:R-:W-:Y:S01]  /*d030*/  LOP3.LUT R8, R8, 0xff, RZ, 0xc0, !PT ;  /* 0x000000ff08087812 */ /* 0x000fe200078ec0ff */
[----:B------:R-:W1:Y:S01]  /*d040*/  MUFU.EX2 R144, R144 ;  /* 0x0000009000907308 */ /* 0x000e620000000800 */
[C---:B------:R-:W-:Y:S01]  /*d050*/  LOP3.LUT R13, R14.reuse, 0xffff, RZ, 0xc0, !PT ;  /* 0x0000ffff0e0d7812 */ /* 0x040fe200078ec0ff */
[-C--:B------:R-:W-:Y:S01]  /*d060*/  FMUL.FTZ R131, R131, R56.reuse ;  /* 0x0000003883837220 */ /* 0x080fe20000410000 */
[----:B------:R-:W-:Y:S01]  /*d070*/  SHF.R.U32.HI R12, RZ, 0x18, R14 ;  /* 0x00000018ff0c7819 */ /* 0x000fe2000001160e */
[C---:B------:R-:W-:Y:S01]  /*d080*/  HMMA.16816.F32 R80, R20.reuse, R10, R80 ;  /* 0x0000000a1450723c */ /* 0x040fe20000001850 */
[----:B------:R-:W-:Y:S01]  /*d090*/  LOP3.LUT R9, R14, 0xff, RZ, 0xc0, !PT ;  /* 0x000000ff0e097812 */ /* 0x000fe200078ec0ff */
[-C--:B------:R-:W-:Y:S01]  /*d0a0*/  FMUL.FTZ R96, R96, R57.reuse ;  /* 0x0000003960607220 */ /* 0x080fe20000410000 */
[----:B------:R-:W-:Y:S01]  /*d0b0*/  SHF.R.U32.HI R13, RZ, 0x8, R13 ;  /* 0x00000008ff0d7819 */ /* 0x000fe2000001160d */
[-C--:B------:R-:W-:Y:S01]  /*d0c0*/  FMUL.FTZ R97, R97, R57.reuse ;  /* 0x0000003961617220 */ /* 0x080fe20000410000 */
[----:B------:R-:W-:Y:S01]  /*d0d0*/  PRMT R8, R8, 0x5410, R12 ;  /* 0x0000541008087816 */ /* 0x000fe2000000000c */
[-C--:B------:R-:W-:Y:S01]  /*d0e0*/  FMUL.FTZ R98, R98, R56.reuse ;  /* 0x0000003862627220 */ /* 0x080fe20000410000 */
[C---:B------:R-:W-:Y:S01]  /*d0f0*/  LOP3.LUT R12, R26.reuse, 0xffff, RZ, 0xc0, !PT ;  /* 0x0000ffff1a0c7812 */ /* 0x040fe200078ec0ff */
[-C--:B------:R-:W-:Y:S01]  /*d100*/  FMUL.FTZ R99, R99, R56.reuse ;  /* 0x0000003863637220 */ /* 0x080fe20000410000 */
[----:B------:R-:W-:Y:S01]  /*d110*/  PRMT R9, R9, 0x5410, R13 ;  /* 0x0000541009097816 */ /* 0x000fe2000000000d */
[C---:B------:R-:W-:Y:S01]  /*d120*/  HMMA.16816.F32 R128, R20.reuse, R16, R128 ;  /* 0x000000101480723c */ /* 0x040fe20000001880 */
[----:B------:R-:W-:Y:S01]  /*d130*/  LOP3.LUT R10, R26, 0xff, RZ, 0xc0, !PT ;  /* 0x000000ff1a0a7812 */ /* 0x000fe200078ec0ff */
[-C--:B------:R-:W-:Y:S01]  /*d140*/  FMUL.FTZ R116, R116, R57.reuse ;  /* 0x0000003974747220 */ /* 0x080fe20000410000 */
[----:B------:R-:W-:Y:S01]  /*d150*/  SHF.R.U32.HI R12, RZ, 0x8, R12 ;  /* 0x00000008ff0c7819 */ /* 0x000fe2000001160c */
[----:B------:R-:W-:Y:S01]  /*d160*/  FMUL.FTZ R117, R117, R57 ;  /* 0x0000003975757220 */ /* 0x000fe20000410000 */
[----:B------:R-:W-:Y:S01]  /*d170*/  HSET2.LE.AND R13, R9, R36, PT ;  /* 0x00000024090d7233 */ /* 0x000fe20003803000 */
[-C--:B------:R-:W-:Y:S01]  /*d180*/  FMUL.FTZ R118, R118, R56.reuse ;  /* 0x0000003876767220 */ /* 0x080fe20000410000 */
[----:B------:R-:W-:Y:S01]  /*d190*/  SHF.R.U32.HI R11, RZ, 0x10, R26 ;  /* 0x00000010ff0b7819 */ /* 0x000fe2000001161a */
[----:B------:R-:W-:Y:S01]  /*d1a0*/  FMUL.FTZ R119, R119, R56 ;  /* 0x0000003877777220 */ /* 0x000fe20000410000 */
[----:B------:R-:W-:Y:S01]  /*d1b0*/  PRMT R9, R10, 0x5410, R12 ;  /* 0x000054100a097816 */ /* 0x000fe2000000000c */
[----:B------:R-:W-:Y:S01]  /*d1c0*/  HMMA.16816.F32 R96, R20, R4, R96 ;  /* 0x000000041460723c */ /* 0x000fe20000001860 */
[----:B------:R-:W-:Y:S01]  /*d1d0*/  LOP3.LUT R16, R221, UR20, R222, 0x96, !PT ;  /* 0x00000014dd107c12 */ /* 0x000fe2000f8e96de */
[----:B------:R-:W-:Y:S01]  /*d1e0*/  FFMA.FTZ R148, R24, UR10, -R157 ;  /* 0x0000000a18947c23 */ /* 0x000fe2000801089d */
[----:B------:R-:W-:Y:S01]  /*d1f0*/  SHF.R.U32.HI R26, RZ, 0x18, R26 ;  /* 0x00000018ff1a7819 */ /* 0x000fe2000001161a */
[----:B------:R-:W-:Y:S01]  /*d200*/  IMAD.WIDE.U32 R158, R159, -0x2daee0ad, RZ ;  /* 0xd2511f539f9e7825 */ /* 0x000fe200078e00ff */
[----:B------:R-:W-:-:S03]  /*d210*/  LOP3.LUT R11, R11, 0xff, RZ, 0xc0, !PT ;  /* 0x000000ff0b0b7812 */ /* 0x000fc600078ec0ff */
[----:B------:R-:W-:Y:S01]  /*d220*/  FMUL.FTZ R92, R92, R57 ;  /* 0x000000395c5c7220 */ /* 0x000fe20000410000 */
[----:B------:R-:W-:Y:S01]  /*d230*/  HSET2.LE.AND R4, R9, R36, PT ;  /* 0x0000002409047233 */ /* 0x000fe20003803000 */
[----:B------:R-:W-:Y:S01]  /*d240*/  IMAD.WIDE.U32 R16, R16, -0x2daee0ad, RZ ;  /* 0xd2511f5310107825 */ /* 0x000fe200078e00ff */
[----:B------:R-:W-:-:S03]  /*d250*/  LOP3.LUT R220, R165, UR18, R220, 0x96, !PT ;  /* 0x00000012a5dc7c12 */ /* 0x000fc6000f8e96dc */
[----:B------:R-:W-:Y:S01]  /*d260*/  FMUL.FTZ R93, R93, R57 ;  /* 0x000000395d5d7220 */ /* 0x000fe20000410000 */
[----:B------:R-:W-:Y:S01]  /*d270*/  F2FP.F16.F32.PACK_AB R24, R61, R62 ;  /* 0x0000003e3d18723e */ /* 0x000fe200000000ff */
[-C--:B------:R-:W-:Y:S01]  /*d280*/  FMUL.FTZ R94, R94, R56.reuse ;  /* 0x000000385e5e7220 */ /* 0x080fe20000410000 */
[----:B------:R-:W-:Y:S01]  /*d290*/  PRMT R25, R11, 0x5410, R26 ;  /* 0x000054100b197816 */ /* 0x000fe2000000001a */
[----:B------:R-:W-:Y:S01]  /*d2a0*/  FMUL.FTZ R95, R95, R56 ;  /* 0x000000385f5f7220 */ /* 0x000fe20000410000 */
[C---:B------:R-:W-:Y:S01]  /*d2b0*/  HMMA.16816.F32 R116, R20.reuse, R18, R116 ;  /* 0x000000121474723c */ /* 0x040fe20000001874 */
[----:B------:R-:W-:Y:S01]  /*d2c0*/  IMAD.WIDE.U32 R218, R218, -0x2daee0ad, RZ ;  /* 0xd2511f53dada7825 */ /* 0x000fe200078e00ff */
[----:B------:R-:W-:Y:S01]  /*d2d0*/  LOP3.LUT R24, R4, R24, RZ, 0xc0, !PT ;  /* 0x0000001804187212 */ /* 0x000fe200078ec0ff */
[----:B------:R-:W-:Y:S01]  /*d2e0*/  MUFU.EX2 R141, R141 ;  /* 0x0000008d008d7308 */ /* 0x000fe20000000800 */
[----:B------:R-:W-:Y:S01]  /*d2f0*/  F2FP.F16.F32.PACK_AB R14, R64, R63 ;  /* 0x0000003f400e723e */ /* 0x000fe200000000ff */
[----:B------:R-:W-:Y:S01]  /*d300*/  IMAD.WIDE.U32 R220, R220, -0x2daee0ad, RZ ;  /* 0xd2511f53dcdc7825 */ /* 0x000fe200078e00ff */
[----:B-1----:R-:W-:Y:S01]  /*d310*/  F2FP.F16.F32.PACK_AB R5, R144, R145 ;  /* 0x000000919005723e */ /* 0x002fe200000000ff */
[----:B------:R-:W-:Y:S01]  /*d320*/  HMMA.16816.F32 R92, R20, R6, R92 ;  /* 0x00000006145c723c */ /* 0x000fe2000000185c */
[----:B------:R-:W-:Y:S01]  /*d330*/  LOP3.LUT R4, R158, 0xffff, RZ, 0xc0, !PT ;  /* 0x0000ffff9e047812 */ /* 0x000fe200078ec0ff */
[----:B------:R-:W-:Y:S01]  /*d340*/  IMAD.WIDE.U32 R18, R27, -0x2daee0ad, RZ ;  /* 0xd2511f531b127825 */ /* 0x000fe200078e00ff */
[--C-:B------:R-:W-:Y:S01]  /*d350*/  HSET2.LE.AND R27, R8, R36.reuse, PT ;  /* 0x00000024081b7233 */ /* 0x100fe20003803000 */
[----:B------:R-:W1:Y:S01]  /*d360*/  MUFU.EX2 R55, R55 ;  /* 0x0000003700377308 */ /* 0x000e620000000800 */
[----:B------:R-:W-:Y:S01]  /*d370*/  LOP3.LUT R217, R17, UR17, R156, 0x96, !PT ;  /* 0x0000001111d97c12 */ /* 0x000fe2000f8e969c */
[----:B------:R-:W2:Y:S01]  /*d380*/  LDSM.16.MT88.4 R8, [R177+0x6800] ;  /* 0x00680000b108783b */ /* 0x000ea20000004200 */
[--C-:B------:R-:W-:Y:S01]  /*d390*/  HSET2.LE.AND R25, R25, R36.reuse, PT ;  /* 0x0000002419197233 */ /* 0x100fe20003803000 */
[----:B------:R-:W-:Y:S01]  /*d3a0*/  FFMA.FTZ R52, R213, R57, R52 ;  /* 0x00000039d5347223 */ /* 0x000fe20000010034 */
[----:B------:R-:W-:Y:S01]  /*d3b0*/  F2FP.F16.F32.PACK_AB R156, R67, R132 ;  /* 0x00000084439c723e */ /* 0x000fe200000000ff */
[----:B------:R-:W-:Y:S01]  /*d3c0*/  IMAD.WIDE.U32 R222, R217, -0x326172a9, RZ ;  /* 0xcd9e8d57d9de7825 */ /* 0x000fe200078e00ff */
[----:B------:R-:W-:Y:S01]  /*d3d0*/  LOP3.LUT R165, R219, UR15, R18, 0x96, !PT ;  /* 0x0000000fdba57c12 */ /* 0x000fe2000f8e9612 */
[----:B------:R-:W-:Y:S01]  /*d3e0*/  MUFU.EX2 R54, R54 ;  /* 0x0000003600367308 */ /* 0x000fe20000000800 */
[----:B------:R-:W-:Y:S01]  /*d3f0*/  LOP3.LUT R171, R19, UR17, R236, 0x96, !PT ;  /* 0x0000001113ab7c12 */ /* 0x000fe2000f8e96ec */
[----:B------:R-:W-:Y:S01]  /*d400*/  FFMA.FTZ R48, R212, R56, R48 ;  /* 0x00000038d4307223 */ /* 0x000fe20000010030 */
[----:B------:R-:W-:Y:S01]  /*d410*/  LOP3.LUT R219, R221, UR15, R16, 0x96, !PT ;  /* 0x0000000fdddb7c12 */ /* 0x000fe2000f8e9610 */
[----:B------:R-:W-:Y:S01]  /*d420*/  FADD.FTZ R52, R51, R52 ;  /* 0x0000003433347221 */ /* 0x000fe20000010000 */
[----:B------:R-:W-:Y:S01]  /*d430*/  LOP3.LUT R26, R13, R14, RZ, 0xc0, !PT ;  /* 0x0000000e0d1a7212 */ /* 0x000fe200078ec0ff */
[----:B------:R-:W3:Y:S01]  /*d440*/  LDSM.16.MT88.4 R16, [R180+0x6800] ;  /* 0x00680000b410783b */ /* 0x000ee20000004200 */
[----:B------:R-:W-:Y:S01]  /*d450*/  LOP3.LUT R27, R27, R5, RZ, 0xc0, !PT ;  /* 0x000000051b1b7212 */ /* 0x000fe200078ec0ff */
[----:B------:R-:W-:Y:S01]  /*d460*/  MUFU.EX2 R65, R65 ;  /* 0x0000004100417308 */ /* 0x000fe20000000800 */
[----:B------:R-:W-:Y:S01]  /*d470*/  SHF.R.U32.HI R21, RZ, 0x8, R4 ;  /* 0x00000008ff157819 */ /* 0x000fe20000011604 */
[----:B------:R-:W4:Y:S01]  /*d480*/  LDSM.16.MT88.4 R12, [R178+0x6800] ;  /* 0x00680000b20c783b */ /* 0x000f220000004200 */
[----:B------:R-:W-:Y:S01]  /*d490*/  LOP3.LUT R25, R25, R156, RZ, 0xc0, !PT ;  /* 0x0000009c19197212 */ /* 0x000fe200078ec0ff */
[----:B------:R-:W-:Y:S01]  /*d4a0*/  FFMA.FTZ R156, R170, UR10, -R142 ;  /* 0x0000000aaa9c7c23 */ /* 0x000fe2000801088e */
[----:B------:R-:W-:Y:S01]  /*d4b0*/  LOP3.LUT R20, R158, 0xff, RZ, 0xc0, !PT ;  /* 0x000000ff9e147812 */ /* 0x000fe200078ec0ff */
[----:B------:R-:W5:Y:S01]  /*d4c0*/  LDSM.16.MT88.4 R4, [R176+0x6800] ;  /* 0x00680000b004783b */ /* 0x000f620000004200 */
[--C-:B------:R-:W-:Y:S01]  /*d4d0*/  SHF.R.U32.HI R23, RZ, 0x10, R158.reuse ;  /* 0x00000010ff177819 */ /* 0x100fe2000001169e */
[----:B------:R-:W-:Y:S01]  /*d4e0*/  MUFU.EX2 R140, R140 ;  /* 0x0000008c008c7308 */ /* 0x000fe20000000800 */
[----:B------:R-:W-:Y:S01]  /*d4f0*/  SHF.R.U32.HI R22, RZ, 0x18, R158 ;  /* 0x00000018ff167819 */ /* 0x000fe2000001169e */
[----:B------:R-:W-:Y:S01]  /*d500*/  FFMA.FTZ R158, R169, UR10, -R142 ;  /* 0x0000000aa99e7c23 */ /* 0x000fe2000801088e */
[----:B------:R-:W-:Y:S01]  /*d510*/  LOP3.LUT R238, R159, UR22, R238, 0x96, !PT ;  /* 0x000000169fee7c12 */ /* 0x000fe2000f8e96ee */
[----:B------:R-:W-:Y:S01]  /*d520*/  FADD.FTZ R48, R53, R48 ;  /* 0x0000003035307221 */ /* 0x000fe20000010000 */
[----:B------:R-:W-:Y:S01]  /*d530*/  LOP3.LUT R23, R23, 0xff, RZ, 0xc0, !PT ;  /* 0x000000ff17177812 */ /* 0x000fe200078ec0ff */
[----:B------:R-:W-:Y:S01]  /*d540*/  FADD.FTZ R52, R50, R52 ;  /* 0x0000003432347221 */ /* 0x000fe20000010000 */
[----:B------:R-:W-:Y:S01]  /*d550*/  LOP3.LUT R159, R238, 0xffff, RZ, 0xc0, !PT ;  /* 0x0000ffffee9f7812 */ /* 0x000fe200078ec0ff */
[----:B------:R-:W-:Y:S01]  /*d560*/  MUFU.EX2 R156, R156 ;  /* 0x0000009c009c7308 */ /* 0x000fe20000000800 */
[----:B------:R-:W-:Y:S01]  /*d570*/  PRMT R20, R20, 0x5410, R21 ;  /* 0x0000541014147816 */ /* 0x000fe20000000015 */
[----:B------:R-:W-:Y:S01]  /*d580*/  FADD.FTZ R48, R47, R48 ;  /* 0x000000302f307221 */ /* 0x000fe20000010000 */
[----:B------:R-:W-:Y:S01]  /*d590*/  LOP3.LUT R21, R238, 0xff, RZ, 0xc0, !PT ;  /* 0x000000ffee157812 */ /* 0x000fe200078ec0ff */
[----:B------:R-:W-:Y:S01]  /*d5a0*/  FADD.FTZ R52, R49, R52 ;  /* 0x0000003431347221 */ /* 0x000fe20000010000 */
[----:B------:R-:W-:Y:S01]  /*d5b0*/  SHF.R.U32.HI R159, RZ, 0x8, R159 ;  /* 0x00000008ff9f7819 */ /* 0x000fe2000001169f */
[----:B------:R-:W-:Y:S01]  /*d5c0*/  FADD.FTZ R48, R46, R48 ;  /* 0x000000302e307221 */ /* 0x000fe20000010000 */
[----:B------:R-:W-:Y:S01]  /*d5d0*/  PRMT R22, R23, 0x5410, R22 ;  /* 0x0000541017167816 */ /* 0x000fe20000000016 */
[----:B------:R-:W4:Y:S01]  /*d5e0*/  MUFU.EX2 R158, R158 ;  /* 0x0000009e009e7308 */ /* 0x000f220000000800 */
[--C-:B------:R-:W-:Y:S01]  /*d5f0*/  SHF.R.U32.HI R23, RZ, 0x10, R238.reuse ;  /* 0x00000010ff177819 */ /* 0x100fe200000116ee */
[C---:B--2---:R-:W-:Y:S01]  /*d600*/  HMMA.16816.F32 R76, R24.reuse, R8, R76 ;  /* 0x00000008184c723c */ /* 0x044fe2000000184c */
[----:B------:R-:W-:Y:S01]  /*d610*/  PRMT R21, R21, 0x5410, R159 ;  /* 0x0000541015157816 */ /* 0x000fe2000000009f */
[--C-:B------:R-:W-:Y:S01]  /*d620*/  FFMA.FTZ R159, R160, UR10, -R157.reuse ;  /* 0x0000000aa09f7c23 */ /* 0x100fe2000801089d */
[----:B------:R-:W-:Y:S01]  /*d630*/  SHF.R.U32.HI R238, RZ, 0x18, R238 ;  /* 0x00000018ffee7819 */ /* 0x000fe200000116ee */
[----:B-1----:R-:W-:Y:S01]  /*d640*/  FADD.FTZ R52, R55, R52 ;  /* 0x0000003437347221 */ /* 0x002fe20000010000 */
[----:B------:R-:W-:Y:S01]  /*d650*/  LOP3.LUT R23, R23, 0xff, RZ, 0xc0, !PT ;  /* 0x000000ff17177812 */ /* 0x000fe200078ec0ff */
[C---:B------:R-:W-:Y:S01]  /*d660*/  HMMA.16816.F32 R100, R24.reuse, R10, R100 ;  /* 0x0000000a1864723c */ /* 0x040fe20000001864 */
[--C-:B------:R-:W-:Y:S01]  /*d670*/  HSET2.LE.AND R160, R20, R36.reuse, PT ;  /* 0x0000002414a07233 */ /* 0x100fe20003803000 */
[----:B------:R-:W-:Y:S01]  /*d680*/  MUFU.EX2 R150, R150 ;  /* 0x0000009600967308 */ /* 0x000fe20000000800 */
[--C-:B------:R-:W-:Y:S01]  /*d690*/  HSET2.LE.AND R20, R22, R36.reuse, PT ;  /* 0x0000002416147233 */ /* 0x100fe20003803000 */
[----:B------:R-:W-:Y:S01]  /*d6a0*/  FADD.FTZ R48, R147, R48 ;  /* 0x0000003093307221 */ /* 0x000fe20000010000 */
[----:B------:R-:W-:Y:S01]  /*d6b0*/  F2FP.F16.F32.PACK_AB R22, R59, R58 ;  /* 0x0000003a3b16723e */ /* 0x000fe200000000ff */
[C---:B---3--:R-:W-:Y:S01]  /*d6c0*/  HMMA.16816.F32 R124, R24.reuse, R16, R124 ;  /* 0x00000010187c723c */ /* 0x048fe2000000187c */
[----:B------:R-:W-:Y:S01]  /*d6d0*/  PRMT R238, R23, 0x5410, R238 ;  /* 0x0000541017ee7816 */ /* 0x000fe200000000ee */
[--C-:B------:R-:W-:Y:S01]  /*d6e0*/  FFMA.FTZ R44, R152, UR10, -R157.reuse ;  /* 0x0000000a982c7c23 */ /* 0x100fe2000801089d */
[----:B----4-:R-:W-:Y:S01]  /*d6f0*/  F2FP.F16.F32.PACK_AB R169, R158, R156 ;  /* 0x0000009c9ea9723e */ /* 0x010fe200000000ff */
[----:B------:R-:W-:Y:S01]  /*d700*/  MUFU.EX2 R146, R146 ;  /* 0x0000009200927308 */ /* 0x000fe20000000800 */
[----:B------:R-:W-:Y:S01]  /*d710*/  LOP3.LUT R22, R160, R22, RZ, 0xc0, !PT ;  /* 0x00000016a0167212 */ /* 0x000fe200078ec0ff */
[----:B------:R-:W-:Y:S01]  /*d720*/  FFMA.FTZ R160, R161, UR10, -R157 ;  /* 0x0000000aa1a07c23 */ /* 0x000fe2000801089d */
[----:B------:R-:W-:Y:S01]  /*d730*/  LOP3.LUT R23, R20, R169, RZ, 0xc0, !PT ;  /* 0x000000a914177212 */ /* 0x000fe200078ec0ff */
[C---:B------:R-:W-:Y:S01]  /*d740*/  HMMA.16816.F32 R120, R24.reuse, R18, R120 ;  /* 0x000000121878723c */ /* 0x040fe20000001878 */
[--C-:B------:R-:W-:Y:S01]  /*d750*/  HSET2.LE.AND R20, R21, R36.reuse, PT ;  /* 0x0000002415147233 */ /* 0x100fe20003803000 */
[C---:B------:R-:W-:Y:S01]  /*d760*/  FADD.FTZ R52, R54.reuse, R52 ;  /* 0x0000003436347221 */ /* 0x040fe20000010000 */
[----:B------:R-:W-:Y:S01]  /*d770*/  HSET2.LE.AND R21, R238, R36, PT ;  /* 0x00000024ee157233 */ /* 0x000fe20003803000 */
[----:B------:R-:W-:Y:S01]  /*d780*/  MUFU.EX2 R159, R159 ;  /* 0x0000009f009f7308 */ /* 0x000fe20000000800 */
[C---:B------:R-:W-:Y:S01]  /*d790*/  F2FP.F16.F32.PACK_AB R161, R141.reuse, R147 ;  /* 0x000000938da1723e */ /* 0x040fe200000000ff */
[C---:B------:R-:W-:Y:S01]  /*d7a0*/  HMMA.16816.F32 R108, R24.reuse, R12, R108 ;  /* 0x0000000c186c723c */ /* 0x040fe2000000186c */
[----:B------:R-:W-:Y:S01]  /*d7b0*/  F2FP.F16.F32.PACK_AB R169, R54, R55 ;  /* 0x0000003736a9723e */ /* 0x000fe200000000ff */
[----:B------:R-:W-:Y:S01]  /*d7c0*/  FADD.FTZ R48, R141, R48 ;  /* 0x000000308d307221 */ /* 0x000fe20000010000 */
[----:B------:R-:W-:Y:S01]  /*d7d0*/  LOP3.LUT R21, R21, R161, RZ, 0xc0, !PT ;  /* 0x000000a115157212 */ /* 0x000fe200078ec0ff */
[----:B------:R-:W-:Y:S01]  /*d7e0*/  FFMA.FTZ R152, R206, UR10, -R142 ;  /* 0x0000000ace987c23 */ /* 0x000fe2000801088e */
[----:B------:R-:W-:Y:S01]  /*d7f0*/  LOP3.LUT R20, R20, R169, RZ, 0xc0, !PT ;  /* 0x000000a914147212 */ /* 0x000fe200078ec0ff */
[----:B------:R1:W2:Y:S01]  /*d800*/  MUFU.EX2 R161, R168 ;  /* 0x000000a800a17308 */ /* 0x0002a20000000800 */
[----:B------:R-:W-:Y:S01]  /*d810*/  HMMA.16816.F32 R104, R24, R14, R104 ;  /* 0x0000000e1868723c */ /* 0x000fe20000001868 */
[----:B------:R-:W-:Y:S01]  /*d820*/  LOP3.LUT R164, R223, UR16, R164, 0x96, !PT ;  /* 0x00000010dfa47c12 */ /* 0x000fe2000f8e96a4 */
[----:B------:R-:W-:Y:S01]  /*d830*/  FADD.FTZ R52, R58, R52 ;  /* 0x000000343a347221 */ /* 0x000fe20000010000 */
[----:B------:R-:W-:Y:S01]  /*d840*/  FADD.FTZ R48, R156, R48 ;  /* 0x000000309c307221 */ /* 0x000fe20000010000 */
[----:B------:R-:W-:-:S02]  /*d850*/  FADD.FTZ R2, R145, R2 ;  /* 0x0000000291027221 */ /* 0x000fc40000010000 */
[C---:B-----5:R-:W-:Y:S01]  /*d860*/  HMMA.16816.F32 R84, R24.reuse, R4, R84 ;  /* 0x000000041854723c */ /* 0x060fe20000001854 */
[----:B------:R-:W-:Y:S01]  /*d870*/  MUFU.EX2 R160, R160 ;  /* 0x000000a000a07308 */ /* 0x000fe20000000800 */
[----:B------:R-:W-:Y:S01]  /*d880*/  FADD.FTZ R52, R59, R52 ;  /* 0x000000343b347221 */ /* 0x000fe20000010000 */
[----:B------:R-:W-:Y:S01]  /*d890*/  FADD.FTZ R48, R158, R48 ;  /* 0x000000309e307221 */ /* 0x000fe20000010000 */
[----:B------:R-:W-:Y:S02]  /*d8a0*/  FADD.FTZ R2, R144, R2 ;  /* 0x0000000290027221 */ /* 0x000fe40000010000 */
[----:B------:R-:W-:Y:S02]  /*d8b0*/  HMMA.16816.F32 R88, R24, R6, R88 ;  /* 0x000000061858723c */ /* 0x000fe40000001858 */
[----:B------:R-:W-:Y:S01]  /*d8c0*/  FADD.FTZ R2, R143, R2 ;  /* 0x000000028f027221 */ /* 0x000fe20000010000 */
[----:B------:R-:W-:Y:S01]  /*d8d0*/  MUFU.EX2 R162, R162 ;  /* 0x000000a200a27308 */ /* 0x000fe20000000800 */
[----:B-1----:R-:W-:-:S04]  /*d8e0*/  IMAD.WIDE.U32 R168, R219, -0x326172a9, RZ ;  /* 0xcd9e8d57dba87825 */ /* 0x002fc800078e00ff */
[----:B--2---:R-:W-:Y:S01]  /*d8f0*/  FADD.FTZ R28, R161, R28 ;  /* 0x0000001ca11c7221 */ /* 0x004fe20000010000 */
[----:B------:R-:W-:Y:S01]  /*d900*/  HMMA.16816.F32 R128, R20, R16, R128 ;  /* 0x000000101480723c */ /* 0x000fe20000001880 */
[----:B------:R-:W-:Y:S01]  /*d910*/  FADD.FTZ R2, R66, R2 ;  /* 0x0000000242027221 */ /* 0x000fe20000010000 */
[----:B------:R-:W-:Y:S01]  /*d920*/  IMAD.WIDE.U32 R24, R171, -0x326172a9, RZ ;  /* 0xcd9e8d57ab187825 */ /* 0x000fe200078e00ff */
[----:B------:R-:W-:-:S03]  /*d930*/  LOP3.LUT R170, R169, UR14, R222, 0x96, !PT ;  /* 0x0000000ea9aa7c12 */ /* 0x000fc6000f8e96de */
[----:B------:R-:W-:Y:S01]  /*d940*/  FADD.FTZ R28, R151, R28 ;  /* 0x0000001c971c7221 */ /* 0x000fe20000010000 */
[----:B------:R-:W-:Y:S01]  /*d950*/  F2FP.F16.F32.PACK_AB R169, R146, R150 ;  /* 0x0000009692a9723e */ /* 0x000fe200000000ff */
[C---:B------:R-:W-:Y:S01]  /*d960*/  HMMA.16816.F32 R68, R20.reuse, R14, R68 ;  /* 0x0000000e1444723c */ /* 0x040fe20000001844 */
[----:B------:R-:W-:Y:S01]  /*d970*/  LOP3.LUT R16, R25, UR16, R216, 0x96, !PT ;  /* 0x0000001019107c12 */ /* 0x000fe2000f8e96d8 */
[----:B------:R-:W-:Y:S01]  /*d980*/  IMAD.WIDE.U32 R216, R165, -0x326172a9, RZ ;  /* 0xcd9e8d57a5d87825 */ /* 0x000fe200078e00ff */
[----:B------:R-:W-:Y:S03]  /*d990*/  MUFU.EX2 R163, R163 ;  /* 0x000000a300a37308 */ /* 0x000fe60000000800 */
[----:B------:R-:W-:Y:S01]  /*d9a0*/  FADD.FTZ R28, R150, R28 ;  /* 0x0000001c961c7221 */ /* 0x000fe20000010000 */
[----:B------:R-:W-:Y:S01]  /*d9b0*/  FADD.FTZ R2, R65, R2 ;  /* 0x0000000241027221 */ /* 0x000fe20000010000 */
[----:B------:R-:W-:Y:S01]  /*d9c0*/  IMAD.WIDE.U32 R164, R164, -0x2daee0ad, RZ ;  /* 0xd2511f53a4a47825 */ /* 0x000fe200078e00ff */
[----:B------:R-:W-:Y:S01]  /*d9d0*/  LOP3.LUT R221, R217, UR14, R24, 0x96, !PT ;  /* 0x0000000ed9dd7c12 */ /* 0x000fe2000f8e9618 */
[----:B------:R-:W-:Y:S02]  /*d9e0*/  HMMA.16816.F32 R112, R20, R12, R112 ;  /* 0x0000000c1470723c */ /* 0x000fe40000001870 */
[----:B------:R-:W-:Y:S01]  /*d9f0*/  FADD.FTZ R28, R146, R28 ;  /* 0x0000001c921c7221 */ /* 0x000fe20000010000 */
[----:B------:R-:W-:Y:S01]  /*da00*/  IMAD.WIDE.U32 R170, R170, -0x2daee0ad, RZ ;  /* 0xd2511f53aaaa7825 */ /* 0x000fe200078e00ff */
[----:B------:R-:W-:-:S03]  /*da10*/  LOP3.LUT R222, R165, UR13, R220, 0x96, !PT ;  /* 0x0000000da5de7c12 */ /* 0x000fc6000f8e96dc */
[--C-:B------:R-:W-:Y:S01]  /*da20*/  FFMA.FTZ R165, R205, UR10, -R157.reuse ;  /* 0x0000000acda57c23 */ /* 0x100fe2000801089d */
[----:B------:R-:W1:Y:S01]  /*da30*/  MUFU.EX2 R149, R149 ;  /* 0x0000009500957308 */ /* 0x000e620000000800 */
[----:B------:R-:W-:Y:S01]  /*da40*/  IMAD.WIDE.U32 R26, R16, -0x2daee0ad, RZ ;  /* 0xd2511f53101a7825 */ /* 0x000fe200078e00ff */
[----:B------:R-:W-:Y:S01]  /*da50*/  LOP3.LUT R17, R171, UR5, R164, 0x96, !PT ;  /* 0x00000005ab117c12 */ /* 0x000fe2000f8e96a4 */
[----:B------:R-:W-:Y:S02]  /*da60*/  HMMA.16816.F32 R72, R20, R8, R72 ;  /* 0x000000081448723c */ /* 0x000fe40000001848 */
[----:B------:R-:W-:Y:S01]  /*da70*/  FFMA.FTZ R164, R204, UR10, -R157 ;  /* 0x0000000acca47c23 */ /* 0x000fe2000801089d */
[----:B------:R-:W-:Y:S01]  /*da80*/  IMAD.WIDE.U32 R222, R222, -0x326172a9, RZ ;  /* 0xcd9e8d57dede7825 */ /* 0x000fe200078e00ff */
[----:B------:R-:W-:-:S03]  /*da90*/  LOP3.LUT R218, R27, UR13, R218, 0x96, !PT ;  /* 0x0000000d1bda7c12 */ /* 0x000fc6000f8e96da */
[----:B------:R-:W-:Y:S01]  /*daa0*/  FADD.FTZ R2, R140, R2 ;  /* 0x000000028c027221 */ /* 0x000fe20000010000 */
[----:B------:R-:W2:Y:S01]  /*dab0*/  MUFU.EX2 R148, R148 ;  /* 0x0000009400947308 */ /* 0x000ea20000000800 */
[----:B------:R-:W-:Y:S01]  /*dac0*/  IMAD.WIDE.U32 R24, R17, -0x326172a9, RZ ;  /* 0xcd9e8d5711187825 */ /* 0x000fe200078e00ff */
[C---:B------:R-:W-:Y:S03]  /*dad0*/  HMMA.16816.F32 R80, R20.reuse, R10, R80 ;  /* 0x0000000a1450723c */ /* 0x040fe60000001850 */
[----:B------:R-:W-:Y:S01]  /*dae0*/  IMAD.WIDE.U32 R220, R221, -0x2daee0ad, RZ ;  /* 0xd2511f53dddc7825 */ /* 0x000fe200078e00ff */
[----:B------:R-:W-:Y:S02]  /*daf0*/  LOP3.LUT R14, R25, UR21, R222, 0x96, !PT ;  /* 0x00000015190e7c12 */ /* 0x000fe4000f8e96de */
[----:B------:R-:W-:Y:S01]  /*db00*/  LOP3.LUT R15, R24, 0xffff, RZ, 0xc0, !PT ;  /* 0x0000ffff180f7812 */ /* 0x000fe200078ec0ff */
[----:B------:R-:W-:Y:S01]  /*db10*/  IMAD.WIDE.U32 R204, R218, -0x326172a9, RZ ;  /* 0xcd9e8d57dacc7825 */ /* 0x000fe200078e00ff */
[----:B------:R-:W-:Y:S01]  /*db20*/  SHF.R.U32.HI R12, RZ, 0x10, R24 ;  /* 0x00000010ff0c7819 */ /* 0x000fe20000011618 */
[C---:B------:R-:W-:Y:S01]  /*db30*/  HMMA.16816.F32 R96, R20.reuse, R4, R96 ;  /* 0x000000041460723c */ /* 0x040fe20000001860 */
[----:B------:R-:W-:Y:S01]  /*db40*/  LOP3.LUT R25, R14, 0xffff, RZ, 0xc0, !PT ;  /* 0x0000ffff0e197812 */ /* 0x000fe200078ec0ff */
[----:B------:R-:W3:Y:S01]  /*db50*/  MUFU.EX2 R166, R166 ;  /* 0x000000a600a67308 */ /* 0x000ee20000000800 */
[----:B------:R-:W-:Y:S01]  /*db60*/  SHF.R.U32.HI R16, RZ, 0x10, R14 ;  /* 0x00000010ff107819 */ /* 0x000fe2000001160e */
[----:B-1----:R-:W-:Y:S01]  /*db70*/  FADD.FTZ R52, R149, R52 ;  /* 0x0000003495347221 */ /* 0x002fe20000010000 */
[----:B------:R-:W-:Y:S01]  /*db80*/  LOP3.LUT R13, R24, 0xff, RZ, 0xc0, !PT ;  /* 0x000000ff180d7812 */ /* 0x000fe200078ec0ff */
[C---:B------:R-:W-:Y:S01]  /*db90*/  HMMA.16816.F32 R116, R20.reuse, R18, R116 ;  /* 0x000000121474723c */ /* 0x040fe20000001874 */
[----:B------:R-:W-:Y:S01]  /*dba0*/  LOP3.LUT R9, R14, 0xff, RZ, 0xc0, !PT ;  /* 0x000000ff0e097812 */ /* 0x000fe200078ec0ff */
[----:B--2---:R-:W-:Y:S01]  /*dbb0*/  FADD.FTZ R52, R148, R52 ;  /* 0x0000003494347221 */ /* 0x004fe20000010000 */
[----:B------:R-:W-:Y:S01]  /*dbc0*/  SHF.R.U32.HI R8, RZ, 0x8, R15 ;  /* 0x00000008ff087819 */ /* 0x000fe2000001160f */
[----:B------:R-:W1:Y:S01]  /*dbd0*/  MUFU.EX2 R167, R167 ;  /* 0x000000a700a77308 */ /* 0x000e620000000800 */
[----:B------:R-:W-:Y:S01]  /*dbe0*/  SHF.R.U32.HI R24, RZ, 0x18, R24 ;  /* 0x00000018ff187819 */ /* 0x000fe20000011618 */
[----:B------:R-:W-:Y:S01]  /*dbf0*/  HMMA.16816.F32 R92, R20, R6, R92 ;  /* 0x00000006145c723c */ /* 0x000fe2000000185c */
[----:B------:R-:W-:Y:S01]  /*dc00*/  SHF.R.U32.HI R14, RZ, 0x18, R14 ;  /* 0x00000018ff0e7819 */ /* 0x000fe2000001160e */
[----:B------:R-:W-:Y:S01]  /*dc10*/  FADD.FTZ R52, R159, R52 ;  /* 0x000000349f347221 */ /* 0x000fe20000010000 */
[----:B------:R-:W-:-:S02]  /*dc20*/  SHF.R.U32.HI R25, RZ, 0x8, R25 ;  /* 0x00000008ff197819 */ /* 0x000fc40000011619 */
[----:B------:R-:W-:Y:S01]  /*dc30*/  LOP3.LUT R15, R16, 0xff, RZ, 0xc0, !PT ;  /* 0x000000ff100f7812 */ /* 0x000fe200078ec0ff */
[----:B------:R-:W2:Y:S01]  /*dc40*/  MUFU.EX2 R43, R43 ;  /* 0x0000002b002b7308 */ /* 0x000ea20000000800 */
[----:B------:R-:W-:Y:S01]  /*dc50*/  LOP3.LUT R27, R12, 0xff, RZ, 0xc0, !PT ;  /* 0x000000ff0c1b7812 */ /* 0x000fe200078ec0ff */
[----:B------:R-:W4:Y:S01]  /*dc60*/  LDSM.16.MT88.4 R16, [R180+0x7000] ;  /* 0x00700000b410783b */ /* 0x000f220000004200 */
[----:B------:R-:W-:Y:S01]  /*dc70*/  LOP3.LUT R26, R221, UR5, R26, 0x96, !PT ;  /* 0x00000005dd1a7c12 */ /* 0x000fe2000f8e961a */
[----:B---3--:R-:W-:Y:S01]  /*dc80*/  FADD.FTZ R48, R166, R48 ;  /* 0x00000030a6307221 */ /* 0x008fe20000010000 */
[----:B------:R-:W-:Y:S01]  /*dc90*/  PRMT R8, R13, 0x5410, R8 ;  /* 0x000054100d087816 */ /* 0x000fe20000000008 */
[----:B------:R-:W-:Y:S01]  /*dca0*/  FADD.FTZ R52, R160, R52 ;  /* 0x00000034a0347221 */ /* 0x000fe20000010000 */
[----:B------:R-:W-:Y:S01]  /*dcb0*/  PRMT R9, R9, 0x5410, R25 ;  /* 0x0000541009097816 */ /* 0x000fe20000000019 */
[----:B------:R-:W-:Y:S01]  /*dcc0*/  IMAD.WIDE.U32 R218, R26, -0x326172a9, RZ ;  /* 0xcd9e8d571ada7825 */ /* 0x000fe200078e00ff */
[----:B------:R-:W-:Y:S01]  /*dcd0*/  PRMT R13, R15, 0x5410, R14 ;  /* 0x000054100f0d7816 */ /* 0x000fe2000000000e */
[----:B------:R-:W3:Y:S01]  /*dce0*/  MUFU.EX2 R45, R45 ;  /* 0x0000002d002d7308 */ /* 0x000ee20000000800 */
[----:B------:R-:W-:Y:S01]  /*dcf0*/  PRMT R27, R27, 0x5410, R24 ;  /* 0x000054101b1b7816 */ /* 0x000fe20000000018 */
[----:B-1----:R-:W-:Y:S01]  /*dd00*/  FADD.FTZ R48, R167, R48 ;  /* 0x00000030a7307221 */ /* 0x002fe20000010000 */
[----:B------:R-:W-:-:S02]  /*dd10*/  HSET2.LE.AND R9, R9, R36, PT ;  /* 0x0000002409097233 */ /* 0x000fc40003803000 */
[--C-:B------:R-:W-:Y:S01]  /*dd20*/  HSET2.LE.AND R25, R13, R36.reuse, PT ;  /* 0x000000240d197233 */ /* 0x100fe20003803000 */
[----:B------:R-:W-:Y:S01]  /*dd30*/  FADD.FTZ R48, R162, R48 ;  /* 0x00000030a2307221 */ /* 0x000fe20000010000 */
[----:B------:R-:W-:Y:S01]  /*dd40*/  F2FP.F16.F32.PACK_AB R11, R151, R161 ;  /* 0x000000a1970b723e */ /* 0x000fe200000000ff */
[----:B------:R-:W1:Y:S01]  /*dd50*/  LDSM.16.MT88.4 R12, [R178+0x7000] ;  /* 0x00700000b20c783b */ /* 0x000e620000004200 */
[----:B------:R-:W-:Y:S01]  /*dd60*/  F2FP.F16.F32.PACK_AB R10, R66, R143 ;  /* 0x0000008f420a723e */ /* 0x000fe200000000ff */
[----:B------:R-:W5:Y:S01]  /*dd70*/  MUFU.EX2 R42, R42 ;  /* 0x0000002a002a7308 */ /* 0x000f620000000800 */
[--C-:B------:R-:W-:Y:S01]  /*dd80*/  HSET2.LE.AND R5, R8, R36.reuse, PT ;  /* 0x0000002408057233 */ /* 0x100fe20003803000 */
[----:B------:R-:W-:Y:S01]  /*dd90*/  FADD.FTZ R48, R163, R48 ;  /* 0x00000030a3307221 */ /* 0x000fe20000010000 */
[----:B------:R-:W-:Y:S01]  /*dda0*/  HSET2.LE.AND R27, R27, R36, PT ;  /* 0x000000241b1b7233 */ /* 0x000fe20003803000 */
[----:B--2---:R-:W-:Y:S01]  /*ddb0*/  FADD.FTZ R28, R43, R28 ;  /* 0x0000001c2b1c7221 */ /* 0x004fe20000010000 */
[----:B------:R-:W-:-:S02]  /*ddc0*/  F2FP.F16.F32.PACK_AB R4, R140, R65 ;  /* 0x000000418c04723e */ /* 0x000fc400000000ff */
[----:B------:R-:W-:Y:S01]  /*ddd0*/  LOP3.LUT R20, R219, UR21, R204, 0x96, !PT ;  /* 0x00000015db147c12 */ /* 0x000fe2000f8e96cc */
[----:B------:R-:W2:Y:S01]  /*dde0*/  MUFU.EX2 R39, R39 ;  /* 0x0000002700277308 */ /* 0x000ea20000000800 */
[----:B------:R-:W-:Y:S01]  /*ddf0*/  LOP3.LUT R24, R9, R11, RZ, 0xc0, !PT ;  /* 0x0000000b09187212 */ /* 0x000fe200078ec0ff */
[----:B---3--:R-:W-:Y:S01]  /*de00*/  FADD.FTZ R28, R45, R28 ;  /* 0x0000001c2d1c7221 */ /* 0x008fe20000010000 */
[----:B------:R-:W-:Y:S02]  /*de10*/  LOP3.LUT R25, R25, R10, RZ, 0xc0, !PT ;  /* 0x0000000a19197212 */ /* 0x000fe400078ec0ff */
[----:B------:R-:W-:Y:S01]  /*de20*/  LOP3.LUT R26, R5, R169, RZ, 0xc0, !PT ;  /* 0x000000a9051a7212 */ /* 0x000fe200078ec0ff */
[----:B------:R-:W3:Y:S01]  /*de30*/  LDSM.16.MT88.4 R8, [R177+0x7000] ;  /* 0x00700000b108783b */ /* 0x000ee20000004200 */
[----:B------:R-:W-:Y:S01]  /*de40*/  LOP3.LUT R27, R27, R4, RZ, 0xc0, !PT ;  /* 0x000000041b1b7212 */ /* 0x000fe200078ec0ff */
[----:B------:R-:W-:Y:S01]  /*de50*/  MUFU.EX2 R40, R40 ;  /* 0x0000002800287308 */ /* 0x000fe20000000800 */
[----:B------:R-:W-:Y:S01]  /*de60*/  SHF.R.U32.HI R23, RZ, 0x10, R218 ;  /* 0x00000010ff177819 */ /* 0x000fe200000116da */
[----:B------:R-:W3:Y:S01]  /*de70*/  LDSM.16.MT88.4 R4, [R176+0x7000] ;  /* 0x00700000b004783b */ /* 0x000ee20000004200 */
[----:B------:R-:W-:Y:S01]  /*de80*/  LOP3.LUT R171, R20, 0xffff, RZ, 0xc0, !PT ;  /* 0x0000ffff14ab7812 */ /* 0x000fe200078ec0ff */
[----:B-----5:R-:W-:Y:S01]  /*de90*/  FADD.FTZ R28, R42, R28 ;  /* 0x0000001c2a1c7221 */ /* 0x020fe20000010000 */
[----:B------:R-:W-:Y:S01]  /*dea0*/  SHF.R.U32.HI R21, RZ, 0x18, R218 ;  /* 0x00000018ff157819 */ /* 0x000fe200000116da */
[C---:B----4-:R-:W-:Y:S01]  /*deb0*/  HMMA.16816.F32 R124, R24.reuse, R16, R124 ;  /* 0x00000010187c723c */ /* 0x050fe2000000187c */
[----:B------:R-:W-:Y:S01]  /*dec0*/  LOP3.LUT R23, R23, 0xff, RZ, 0xc0, !PT ;  /* 0x000000ff17177812 */ /* 0x000fe200078ec0ff */
[----:B------:R-:W-:Y:S01]  /*ded0*/  MUFU.EX2 R38, R38 ;  /* 0x0000002600267308 */ /* 0x000fe20000000800 */
[----:B------:R-:W-:Y:S01]  /*dee0*/  LOP3.LUT R204, R218, 0xffff, RZ, 0xc0, !PT ;  /* 0x0000ffffdacc7812 */ /* 0x000fe200078ec0ff */
[----:B--2---:R-:W-:Y:S01]  /*def0*/  FADD.FTZ R211, R39, R28 ;  /* 0x0000001c27d37221 */ /* 0x004fe20000010000 */
[----:B------:R-:W-:Y:S01]  /*df00*/  LOP3.LUT R169, R20, 0xff, RZ, 0xc0, !PT ;  /* 0x000000ff14a97812 */ /* 0x000fe200078ec0ff */
[----:B------:R-:W-:Y:S01]  /*df10*/  HMMA.16816.F32 R120, R24, R18, R120 ;  /* 0x000000121878723c */ /* 0x000fe20000001878 */
[----:B------:R-:W-:-:S02]  /*df20*/  SHF.R.U32.HI R171, RZ, 0x8, R171 ;  /* 0x00000008ffab7819 */ /* 0x000fc400000116ab */
[----:B------:R-:W-:Y:S01]  /*df30*/  PRMT R21, R23, 0x5410, R21 ;  /* 0x0000541017157816 */ /* 0x000fe20000000015 */
[----:B------:R-:W2:Y:S01]  /*df40*/  MUFU.EX2 R37, R37 ;  /* 0x0000002500257308 */ /* 0x000ea20000000800 */
[----:B------:R-:W-:Y:S02]  /*df50*/  LOP3.LUT R22, R218, 0xff, RZ, 0xc0, !PT ;  /* 0x000000ffda167812 */ /* 0x000fe400078ec0ff */
[----:B------:R-:W-:Y:S02]  /*df60*/  SHF.R.U32.HI R204, RZ, 0x8, R204 ;  /* 0x00000008ffcc7819 */ /* 0x000fe400000116cc */
[----:B------:R-:W-:Y:S01]  /*df70*/  PRMT R23, R169, 0x5410, R171 ;  /* 0x00005410a9177816 */ /* 0x000fe200000000ab */
[----:B-1----:R-:W-:Y:S01]  /*df80*/  HMMA.16816.F32 R108, R24, R12, R108 ;  /* 0x0000000c186c723c */ /* 0x002fe2000000186c */
[----:B------:R-:W-:Y:S01]  /*df90*/  SHF.R.U32.HI R169, RZ, 0x10, R20 ;  /* 0x00000010ffa97819 */ /* 0x000fe20000011614 */
[----:B------:R-:W1:Y:S01]  /*dfa0*/  MUFU.EX2 R41, R41 ;  /* 0x0000002900297308 */ /* 0x000e620000000800 */
[----:B------:R-:W-:-:S02]  /*dfb0*/  PRMT R22, R22, 0x5410, R204 ;  /* 0x0000541016167816 */ /* 0x000fc400000000cc */
[----:B------:R-:W-:Y:S01]  /*dfc0*/  SHF.R.U32.HI R20, RZ, 0x18, R20 ;  /* 0x00000018ff147819 */ /* 0x000fe20000011614 */
[C---:B------:R-:W-:Y:S01]  /*dfd0*/  HMMA.16816.F32 R104, R24.reuse, R14, R104 ;  /* 0x0000000e1868723c */ /* 0x040fe20000001868 */
[----:B------:R-:W-:Y:S02]  /*dfe0*/  LOP3.LUT R169, R169, 0xff, RZ, 0xc0, !PT ;  /* 0x000000ffa9a97812 */ /* 0x000fe400078ec0ff */
[--C-:B------:R-:W-:Y:S01]  /*dff0*/  HSET2.LE.AND R22, R22, R36.reuse, PT ;  /* 0x0000002416167233 */ /* 0x100fe20003803000 */
[----:B------:R-:W-:Y:S01]  /*e000*/  MUFU.EX2 R44, R44 ;  /* 0x0000002c002c7308 */ /* 0x000fe20000000800 */
[----:B------:R-:W-:Y:S01]  /*e010*/  PRMT R169, R169, 0x5410, R20 ;  /* 0x00005410a9a97816 */ /* 0x000fe20000000014 */
[----:B--2---:R-:W-:Y:S01]  /*e020*/  FADD.FTZ R2, R37, R2 ;  /* 0x0000000225027221 */ /* 0x004fe20000010000 */
[----:B------:R-:W-:Y:S02]  /*e030*/  F2FP.F16.F32.PACK_AB R171, R160, R159 ;  /* 0x0000009fa0ab723e */ /* 0x000fe400000000ff */
[--C-:B------:R-:W-:Y:S01]  /*e040*/  HSET2.LE.AND R21, R21, R36.reuse, PT ;  /* 0x0000002415157233 */ /* 0x100fe20003803000 */
[C---:B---3--:R-:W-:Y:S01]  /*e050*/  HMMA.16816.F32 R76, R24.reuse, R8, R76 ;  /* 0x00000008184c723c */ /* 0x048fe2000000184c */
[--C-:B------:R-:W-:Y:S01]  /*e060*/  HSET2.LE.AND R20, R23, R36.reuse, PT ;  /* 0x0000002417147233 */ /* 0x100fe20003803000 */
[----:B------:R-:W-:Y:S01]  /*e070*/  MUFU.EX2 R60, R60 ;  /* 0x0000003c003c7308 */ /* 0x000fe20000000800 */
[----:B------:R-:W-:Y:S01]  /*e080*/  LOP3.LUT R22, R22, R171, RZ, 0xc0, !PT ;  /* 0x000000ab16167212 */ /* 0x000fe200078ec0ff */
[----:B-1----:R-:W-:Y:S01]  /*e090*/  FADD.FTZ R2, R41, R2 ;  /* 0x0000000229027221 */ /* 0x002fe20000010000 */
[----:B------:R-:W-:Y:S01]  /*e0a0*/  HSET2.LE.AND R169, R169, R36, PT ;  /* 0x00000024a9a97233 */ /* 0x000fe20003803000 */
[C---:B------:R-:W-:Y:S01]  /*e0b0*/  HMMA.16816.F32 R100, R24.reuse, R10, R100 ;  /* 0x0000000a1864723c */ /* 0x040fe20000001864 */
[----:B------:R-:W-:Y:S01]  /*e0c0*/  F2FP.F16.F32.PACK_AB R23, R163, R162 ;  /* 0x000000a2a317723e */ /* 0x000fe200000000ff */
[----:B------:R-:W-:Y:S01]  /*e0d0*/  FADD.FTZ R2, R40, R2 ;  /* 0x0000000228027221 */ /* 0x000fe20000010000 */
[----:B------:R-:W-:Y:S01]  /*e0e0*/  LOP3.LUT R222, R223, UR12, R168, 0x96, !PT ;  /* 0x0000000cdfde7c12 */ /* 0x000fe2000f8e96a8 */
[----:B------:R-:W1:Y:S01]  /*e0f0*/  MUFU.EX2 R164, R164 ;  /* 0x000000a400a47308 */ /* 0x000e620000000800 */
[----:B------:R-:W-:Y:S01]  /*e100*/  F2FP.F16.F32.PACK_AB R171, R148, R149 ;  /* 0x0000009594ab723e */ /* 0x000fe200000000ff */
[----:B------:R-:W-:Y:S01]  /*e110*/  HMMA.16816.F32 R84, R24, R4, R84 ;  /* 0x000000041854723c */ /* 0x000fe20000001854 */
[----:B------:R-:W-:Y:S01]  /*e120*/  F2FP.F16.F32.PACK_AB R204, R167, R166 ;  /* 0x000000a6a7cc723e */ /* 0x000fe200000000ff */
[----:B------:R-:W-:Y:S01]  /*e130*/  IMAD.WIDE.U32 R222, R222, -0x2daee0ad, RZ ;  /* 0xd2511f53dede7825 */ /* 0x000fe200078e00ff */
[----:B------:R-:W-:-:S03]  /*e140*/  LOP3.LUT R23, R21, R23, RZ, 0xc0, !PT ;  /* 0x0000001715177212 */ /* 0x000fc600078ec0ff */
[----:B------:R-:W-:Y:S01]  /*e150*/  FADD.FTZ R210, R38, R2 ;  /* 0x0000000226d27221 */ /* 0x000fe20000010000 */
[----:B------:R-:W-:Y:S01]  /*e160*/  LOP3.LUT R20, R20, R171, RZ, 0xc0, !PT ;  /* 0x000000ab14147212 */ /* 0x000fe200078ec0ff */
[----:B------:R-:W-:Y:S01]  /*e170*/  HMMA.16816.F32 R88, R24, R6, R88 ;  /* 0x000000061858723c */ /* 0x000fe20000001858 */
[----:B------:R-:W-:Y:S01]  /*e180*/  LOP3.LUT R21, R169, R204, RZ, 0xc0, !PT ;  /* 0x000000cca9157212 */ /* 0x000fe200078ec0ff */
[----:B------:R-:W2:Y:S01]  /*e190*/  MUFU.EX2 R165, R165 ;  /* 0x000000a500a57308 */ /* 0x000ea20000000800 */
[----:B------:R-:W-:Y:S02]  /*e1a0*/  LOP3.LUT R170, R223, UR22, R170, 0x96, !PT ;  /* 0x00000016dfaa7c12 */ /* 0x000fe4000f8e96aa */
[----:B------:R-:W-:Y:S02]  /*e1b0*/  LOP3.LUT R169, R205, UR12, R216, 0x96, !PT ;  /* 0x0000000ccda97c12 */ /* 0x000fe4000f8e96d8 */
[----:B------:R-:W-:Y:S01]  /*e1c0*/  LOP3.LUT R25, R222, 0xff, RZ, 0xc0, !PT ;  /* 0x000000ffde197812 */ /* 0x000fe200078ec0ff */
[C---:B------:R-:W-:Y:S01]  /*e1d0*/  HMMA.16816.F32 R112, R20.reuse, R12, R112 ;  /* 0x0000000c1470723c */ /* 0x040fe20000001870 */
[----:B------:R-:W-:Y:S01]  /*e1e0*/  F2FP.F16.F32.PACK_AB R153, R41, R37 ;  /* 0x000000252999723e */ /* 0x000fe200000000ff */
[----:B------:R-:W-:Y:S01]  /*e1f0*/  IMAD.WIDE.U32 R168, R169, -0x2daee0ad, RZ ;  /* 0xd2511f53a9a87825 */ /* 0x000fe200078e00ff */
[----:B------:R-:W3:Y:S03]  /*e200*/  MUFU.EX2 R152, R152 ;  /* 0x0000009800987308 */ /* 0x000ee60000000800 */
[----:B-1----:R-:W-:Y:S01]  /*e210*/  FADD.FTZ R52, R164, R52 ;  /* 0x00000034a4347221 */ /* 0x002fe20000010000 */
[----:B------:R-:W-:Y:S01]  /*e220*/  HMMA.16816.F32 R128, R20, R16, R128 ;  /* 0x000000101480723c */ /* 0x000fe20000001880 */
[----:B------:R-:W-:-:S02]  /*e230*/  SHF.R.U32.HI R13, RZ, 0x10, R222 ;  /* 0x00000010ff0d7819 */ /* 0x000fc400000116de */
[----:B------:R-:W-:Y:S02]  /*e240*/  SHF.R.U32.HI R12, RZ, 0x18, R222 ;  /* 0x00000018ff0c7819 */ /* 0x000fe400000116de */
[----:B------:R-:W-:Y:S01]  /*e250*/  LOP3.LUT R220, R169, UR22, R220, 0x96, !PT ;  /* 0x00000016a9dc7c12 */ /* 0x000fe2000f8e96dc */
[C---:B------:R-:W-:Y:S01]  /*e260*/  HMMA.16816.F32 R68, R20.reuse, R14, R68 ;  /* 0x0000000e1444723c */ /* 0x040fe20000001844 */
[----:B------:R-:W-:Y:S01]  /*e270*/  LOP3.LUT R16, R222, 0xffff, RZ, 0xc0, !PT ;  /* 0x0000ffffde107812 */ /* 0x000fe200078ec0ff */
[----:B--2---:R-:W-:Y:S01]  /*e280*/  FADD.FTZ R52, R165, R52 ;  /* 0x00000034a5347221 */ /* 0x004fe20000010000 */
[----:B------:R-:W-:Y:S02]  /*e290*/  SHF.R.U32.HI R157, RZ, 0x10, R220 ;  /* 0x00000010ff9d7819 */ /* 0x000fe400000116dc */
[----:B------:R-:W-:Y:S01]  /*e2a0*/  SHF.R.U32.HI R16, RZ, 0x8, R16 ;  /* 0x00000008ff107819 */ /* 0x000fe20000011610 */
[C---:B------:R-:W-:Y:S01]  /*e2b0*/  HMMA.16816.F32 R72, R20.reuse, R8, R72 ;  /* 0x000000081448723c */ /* 0x040fe20000001848 */
[----:B------:R-:W-:Y:S01]  /*e2c0*/  LOP3.LUT R14, R170, 0xffff, RZ, 0xc0, !PT ;  /* 0x0000ffffaa0e7812 */ /* 0x000fe200078ec0ff */
[----:B---3--:R-:W-:Y:S01]  /*e2d0*/  FADD.FTZ R48, R152, R48 ;  /* 0x0000003098307221 */ /* 0x008fe20000010000 */
[----:B------:R-:W-:Y:S01]  /*e2e0*/  LOP3.LUT R15, R13, 0xff, RZ, 0xc0, !PT ;  /* 0x000000ff0d0f7812 */ /* 0x000fe200078ec0ff */
[----:B------:R-:W-:Y:S01]  /*e2f0*/  FADD.FTZ R52, R44, R52 ;  /* 0x000000342c347221 */ /* 0x000fe20000010000 */
[----:B------:R-:W-:Y:S01]  /*e300*/  LOP3.LUT R13, R170, 0xff, RZ, 0xc0, !PT ;  /* 0x000000ffaa0d7812 */ /* 0x000fe200078ec0ff */
[----:B------:R-:W-:Y:S01]  /*e310*/  HMMA.16816.F32 R80, R20, R10, R80 ;  /* 0x0000000a1450723c */ /* 0x000fe20000001850 */
[----:B------:R-:W-:Y:S01]  /*e320*/  SHF.R.U32.HI R14, RZ, 0x8, R14 ;  /* 0x00000008ff0e7819 */ /* 0x000fe2000001160e */
[----:B------:R-:W-:Y:S01]  /*e330*/  FADD.FTZ R213, R60, R52 ;  /* 0x000000343cd57221 */ /* 0x000fe20000010000 */
        /* <DEDUP_REMOVED lines=16> */
[----:B------:R-:W-:Y:S02]  /*e440*/  F2FP.F16.F32.PACK_AB R5, R39, R42 ;  /* 0x0000002a2705723e */ /* 0x000fe400000000ff */
[----:B------:R-:W-:-:S02]  /*e450*/  F2FP.F16.F32.PACK_AB R4, R38, R40 ;  /* 0x000000282604723e */ /* 0x000fc400000000ff */
[----:B------:R-:W-:Y:S02]  /*e460*/  LOP3.LUT R24, R24, R10, RZ, 0xc0, !PT ;  /* 0x0000000a18187212 */ /* 0x000fe400078ec0ff */
[----:B------:R-:W-:Y:S02]  /*e470*/  HSET2.LE.AND R25, R9, R36, PT ;  /* 0x0000002409197233 */ /* 0x000fe40003803000 */
[----:B------:R-:W-:Y:S01]  /*e480*/  LOP3.LUT R26, R26, R5, RZ, 0xc0, !PT ;  /* 0x000000051a1a7212 */ /* 0x000fe200078ec0ff */
[----:B------:R-:W3:Y:S01]  /*e490*/  LDSM.16.MT88.4 R8, [R177+0x7800] ;  /* 0x00780000b108783b */ /* 0x000ee20000004200 */
[----:B------:R-:W-:Y:S02]  /*e4a0*/  LOP3.LUT R27, R27, R4, RZ, 0xc0, !PT ;  /* 0x000000041b1b7212 */ /* 0x000fe400078ec0ff */
[----:B------:R-:W-:Y:S01]  /*e4b0*/  LOP3.LUT R25, R25, R153, RZ, 0xc0, !PT ;  /* 0x0000009919197212 */ /* 0x000fe200078ec0ff */
[----:B------:R-:W4:Y:S01]  /*e4c0*/  LDSM.16.MT88.4 R4, [R176+0x7800] ;  /* 0x00780000b004783b */ /* 0x000f220000004200 */
[--C-:B------:R-:W-:Y:S01]  /*e4d0*/  FFMA.FTZ R153, R154, UR10, -R142.reuse ;  /* 0x0000000a9a997c23 */ /* 0x100fe2000801088e */
[----:B------:R-:W-:Y:S01]  /*e4e0*/  FFMA.FTZ R154, R207, UR10, -R142 ;  /* 0x0000000acf9a7c23 */ /* 0x000fe2000801088e */
[----:B------:R-:W-:Y:S01]  /*e4f0*/  LOP3.LUT R22, R168, 0xffff, RZ, 0xc0, !PT ;  /* 0x0000ffffa8167812 */ /* 0x000fe200078ec0ff */
[----:B------:R5:W-:Y:S01]  /*e500*/  MUFU.EX2 R142, R155 ;  /* 0x0000009b008e7308 */ /* 0x000be20000000800 */
[----:B------:R-:W-:-:S02]  /*e510*/  SHF.R.U32.HI R21, RZ, 0x10, R168 ;  /* 0x00000010ff157819 */ /* 0x000fc400000116a8 */
[----:B------:R-:W-:Y:S02]  /*e520*/  LOP3.LUT R20, R168, 0xff, RZ, 0xc0, !PT ;  /* 0x000000ffa8147812 */ /* 0x000fe400078ec0ff */
[----:B------:R-:W-:Y:S02]  /*e530*/  SHF.R.U32.HI R168, RZ, 0x18, R168 ;  /* 0x00000018ffa87819 */ /* 0x000fe400000116a8 */
[----:B------:R-:W-:Y:S01]  /*e540*/  SHF.R.U32.HI R22, RZ, 0x8, R22 ;  /* 0x00000008ff167819 */ /* 0x000fe20000011616 */
[----:B------:R-:W-:Y:S01]  /*e550*/  MUFU.EX2 R153, R153 ;  /* 0x0000009900997308 */ /* 0x000fe20000000800 */
[----:B------:R-:W-:Y:S02]  /*e560*/  LOP3.LUT R21, R21, 0xff, RZ, 0xc0, !PT ;  /* 0x000000ff15157812 */ /* 0x000fe400078ec0ff */
[----:B------:R-:W-:Y:S01]  /*e570*/  LOP3.LUT R23, R220, 0xff, RZ, 0xc0, !PT ;  /* 0x000000ffdc177812 */ /* 0x000fe200078ec0ff */
[----:B-1----:R-:W-:Y:S01]  /*e580*/  HMMA.16816.F32 R124, R24, R16, R124 ;  /* 0x00000010187c723c */ /* 0x002fe2000000187c */
[----:B------:R-:W-:-:S02]  /*e590*/  LOP3.LUT R157, R157, 0xff, RZ, 0xc0, !PT ;  /* 0x000000ff9d9d7812 */ /* 0x000fc400078ec0ff */
[----:B------:R-:W-:Y:S01]  /*e5a0*/  PRMT R22, R20, 0x5410, R22 ;  /* 0x0000541014167816 */ /* 0x000fe20000000016 */
[----:B------:R-:W1:Y:S01]  /*e5b0*/  MUFU.EX2 R154, R154 ;  /* 0x0000009a009a7308 */ /* 0x000e620000000800 */
[----:B-----5:R-:W-:Y:S01]  /*e5c0*/  LOP3.LUT R155, R220, 0xffff, RZ, 0xc0, !PT ;  /* 0x0000ffffdc9b7812 */ /* 0x020fe200078ec0ff */
[C---:B------:R-:W-:Y:S01]  /*e5d0*/  HMMA.16816.F32 R120, R24.reuse, R18, R120 ;  /* 0x000000121878723c */ /* 0x040fe20000001878 */
[----:B------:R-:W-:Y:S02]  /*e5e0*/  SHF.R.U32.HI R220, RZ, 0x18, R220 ;  /* 0x00000018ffdc7819 */ /* 0x000fe400000116dc */
[----:B------:R-:W-:Y:S02]  /*e5f0*/  SHF.R.U32.HI R155, RZ, 0x8, R155 ;  /* 0x00000008ff9b7819 */ /* 0x000fe4000001169b */
[----:B------:R-:W-:Y:S01]  /*e600*/  PRMT R21, R21, 0x5410, R168 ;  /* 0x0000541015157816 */ /* 0x000fe200000000a8 */
[----:B--2---:R-:W-:Y:S01]  /*e610*/  HMMA.16816.F32 R108, R24, R12, R108 ;  /* 0x0000000c186c723c */ /* 0x004fe2000000186c */
[----:B------:R-:W-:-:S02]  /*e620*/  PRMT R20, R23, 0x5410, R155 ;  /* 0x0000541017147816 */ /* 0x000fc4000000009b */
[----:B------:R-:W-:Y:S02]  /*e630*/  PRMT R157, R157, 0x5410, R220 ;  /* 0x000054109d9d7816 */ /* 0x000fe400000000dc */
[--C-:B------:R-:W-:Y:S01]  /*e640*/  HSET2.LE.AND R23, R21, R36.reuse, PT ;  /* 0x0000002415177233 */ /* 0x100fe20003803000 */
[C---:B------:R-:W-:Y:S01]  /*e650*/  HMMA.16816.F32 R104, R24.reuse, R14, R104 ;  /* 0x0000000e1868723c */ /* 0x040fe20000001868 */
[--C-:B------:R-:W-:Y:S02]  /*e660*/  HSET2.LE.AND R22, R22, R36.reuse, PT ;  /* 0x0000002416167233 */ /* 0x100fe40003803000 */
[--C-:B------:R-:W-:Y:S01]  /*e670*/  HSET2.LE.AND R20, R20, R36.reuse, PT ;  /* 0x0000002414147233 */ /* 0x100fe20003803000 */
[----:B-1----:R-:W-:Y:S01]  /*e680*/  FADD.FTZ R48, R154, R48 ;  /* 0x000000309a307221 */ /* 0x002fe20000010000 */
[----:B------:R-:W-:Y:S01]  /*e690*/  HSET2.LE.AND R21, R157, R36, PT ;  /* 0x000000249d157233 */ /* 0x000fe20003803000 */
[----:B---3--:R-:W-:Y:S01]  /*e6a0*/  HMMA.16816.F32 R76, R24, R8, R76 ;  /* 0x00000008184c723c */ /* 0x008fe2000000184c */
[----:B------:R-:W-:Y:S01]  /*e6b0*/  F2FP.F16.F32.PACK_AB R36, R60, R44 ;  /* 0x0000002c3c24723e */ /* 0x000fe200000000ff */
[----:B------:R-:W-:Y:S01]  /*e6c0*/  FADD.FTZ R48, R153, R48 ;  /* 0x0000003099307221 */ /* 0x000fe20000010000 */
[----:B------:R-:W-:-:S02]  /*e6d0*/  F2FP.F16.F32.PACK_AB R155, R142, R153 ;  /* 0x000000998e9b723e */ /* 0x000fc400000000ff */
[----:B------:R-:W-:Y:S01]  /*e6e0*/  LOP3.LUT R22, R22, R36, RZ, 0xc0, !PT ;  /* 0x0000002416167212 */ /* 0x000fe200078ec0ff */
[C---:B------:R-:W-:Y:S01]  /*e6f0*/  HMMA.16816.F32 R100, R24.reuse, R10, R100 ;  /* 0x0000000a1864723c */ /* 0x040fe20000001864 */
[----:B------:R-:W-:Y:S01]  /*e700*/  F2FP.F16.F32.PACK_AB R157, R165, R164 ;  /* 0x000000a4a59d723e */ /* 0x000fe200000000ff */
[----:B------:R-:W-:Y:S01]  /*e710*/  FADD.FTZ R212, R142, R48 ;  /* 0x000000308ed47221 */ /* 0x000fe20000010000 */
[----:B------:R-:W-:Y:S02]  /*e720*/  F2FP.F16.F32.PACK_AB R36, R154, R152 ;  /* 0x000000989a24723e */ /* 0x000fe400000000ff */
[----:B------:R-:W-:Y:S01]  /*e730*/  LOP3.LUT R23, R23, R155, RZ, 0xc0, !PT ;  /* 0x0000009b17177212 */ /* 0x000fe200078ec0ff */
[----:B----4-:R-:W-:Y:S01]  /*e740*/  HMMA.16816.F32 R84, R24, R4, R84 ;  /* 0x000000041854723c */ /* 0x010fe20000001854 */
[----:B------:R-:W-:Y:S02]  /*e750*/  LOP3.LUT R20, R20, R157, RZ, 0xc0, !PT ;  /* 0x0000009d14147212 */ /* 0x000fe400078ec0ff */
[----:B------:R-:W-:-:S03]  /*e760*/  LOP3.LUT R21, R21, R36, RZ, 0xc0, !PT ;  /* 0x0000002415157212 */ /* 0x000fc600078ec0ff */
        /* <DEDUP_REMOVED lines=11> */
.L_x_786:
[----:B------:R-:W-:-:S07]  /*e820*/  IADD3 R209, R208, -0x1, RZ ;  /* 0xffffffffd0d17810 */ /* 0x000fce0007ffe0ff */
.L_x_789:
[----:B------:R-:W-:-:S13]  /*e830*/  ISETP.GE.AND P0, PT, R209, RZ, PT ;  /* 0x000000ffd100720c */ /* 0x000fda0003f06270 */
[----:B------:R-:W-:Y:S05]  /*e840*/  @!P0 BRA `(.L_x_790) ;  /* 0x00000038007c8947 */ /* 0x000fea0003800000 */
[----:B------:R-:W-:Y:S01]  /*e850*/  IMAD.WIDE.U32 R220, R234, -0x326172a9, RZ ;  /* 0xcd9e8d57eadc7825 */ /* 0x000fe200078e00ff */
[----:B------:R-:W-:Y:S01]  /*e860*/  SHF.L.U64.HI R208, R214, 0x5, R215 ;  /* 0x00000005d6d07819 */ /* 0x000fe200000102d7 */
[----:B------:R-:W-:Y:S01]  /*e870*/  ULDC UR4, c[0x0][0x2ec] ;  /* 0x0000bb0000047ab9 */ /* 0x000fe20000000800 */
[----:B------:R-:W-:Y:S01]  /*e880*/  PRMT R204, R3, 0x7054, R3 ;  /* 0x0000705403cc7816 */ /* 0x000fe20000000003 */
[----:B------:R-:W-:Y:S01]  /*e890*/  IMAD.WIDE.U32 R216, R229, -0x326172a9, RZ ;  /* 0xcd9e8d57e5d87825 */ /* 0x000fe200078e00ff */
[-C--:B------:R-:W-:Y:S01]  /*e8a0*/  LOP3.LUT R218, R221, R228.reuse, RZ, 0x3c, !PT ;  /* 0x000000e4ddda7212 */ /* 0x080fe200078e3cff */
[----:B------:R-:W-:Y:S01]  /*e8b0*/  ULDC.64 UR6, c[0x0][0x218] ;  /* 0x0000860000067ab9 */ /* 0x000fe20000000a00 */
[----:B------:R-:W-:Y:S01]  /*e8c0*/  SHF.L.U64.HI R206, R138, 0x5, R139 ;  /* 0x000000058ace7819 */ /* 0x000fe2000001028b */
[----:B------:R-:W-:Y:S01]  /*e8d0*/  IMAD.SHL.U32 R207, R214, 0x20, RZ ;  /* 0x00000020d6cf7824 */ /* 0x000fe200078e00ff */
[----:B------:R-:W-:Y:S01]  /*e8e0*/  LOP3.LUT R214, R217, R228, RZ, 0x3c, !PT ;  /* 0x000000e4d9d67212 */ /* 0x000fe200078e3cff */
[----:B------:R-:W-:Y:S01]  /*e8f0*/  IMAD.SHL.U32 R205, R138, 0x20, RZ ;  /* 0x000000208acd7824 */ /* 0x000fe200078e00ff */
[----:B------:R-:W-:Y:S01]  /*e900*/  MOV R132, R135 ;  /* 0x0000008700847202 */ /* 0x000fe20000000f00 */
[----:B------:R-:W-:Y:S01]  /*e910*/  IMAD.MOV.U32 R3, RZ, RZ, R136 ;  /* 0x000000ffff037224 */ /* 0x000fe200078e0088 */
[----:B------:R-:W-:Y:S01]  /*e920*/  MOV R0, R133 ;  /* 0x0000008500007202 */ /* 0x000fe20000000f00 */
[----:B------:R-:W-:Y:S01]  /*e930*/  IMAD.MOV.U32 R2, RZ, RZ, R134 ;  /* 0x000000ffff027224 */ /* 0x000fe200078e0086 */
[----:B------:R-:W-:Y:S01]  /*e940*/  MOV R224, R230 ;  /* 0x000000e600e07202 */ /* 0x000fe20000000f00 */
[----:B------:R-:W-:Y:S01]  /*e950*/  IMAD.WIDE.U32 R222, R137, -0x2daee0ad, RZ ;  /* 0xd2511f5389de7825 */ /* 0x000fe200078e00ff */
[----:B------:R-:W-:Y:S01]  /*e960*/  MOV R225, R233 ;  /* 0x000000e900e17202 */ /* 0x000fe20000000f00 */
[----:B------:R-:W-:Y:S01]  /*e970*/  ULDC.64 UR10, c[0x0][0x220] ;  /* 0x00008800000a7ab9 */ /* 0x000fe20000000a00 */
[----:B------:R-:W-:Y:S01]  /*e980*/  ULDC.64 UR8, c[0x0][0x248] ;  /* 0x0000920000087ab9 */ /* 0x000fe20000000a00 */
[----:B------:R-:W-:-:S04]  /*e990*/  IMAD.WIDE.U32 R218, R218, -0x2daee0ad, RZ ;  /* 0xd2511f53dada7825 */ /* 0x000fc800078e00ff */
[----:B------:R-:W-:Y:S01]  /*e9a0*/  IMAD.WIDE.U32 R214, R214, -0x2daee0ad, RZ ;  /* 0xd2511f53d6d67825 */ /* 0x000fe200078e00ff */
[----:B------:R-:W-:Y:S06]  /*e9b0*/  BRA `(.L_x_791) ;  /* 0x0000000000647947 */ /* 0x000fec0003800000 */
.L_x_793:
        /* <DEDUP_REMOVED lines=9> */
[-C--:B------:R-:W-:Y:S02]  /*ea50*/  IADD3 R138, P0, R140, R205.reuse, RZ ;  /* 0x000000cd8c8a7210 */ /* 0x080fe40007f1e0ff */
[----:B------:R-:W-:Y:S02]  /*ea60*/  LEA.HI.X R141, R137, UR7, R135, 0x1, P1 ;  /* 0x00000007898d7c11 */ /* 0x000fe400088f0c87 */
[-C--:B------:R-:W-:Y:S03]  /*ea70*/  IADD3 R144, P1, R138, R205.reuse, RZ ;  /* 0x000000cd8a907210 */ /* 0x080fe60007f3e0ff */
[----:B------:R-:W-:Y:S01]  /*ea80*/  @!PT LDS RZ, [RZ] ;  /* 0x00000000fffff984 */ /* 0x000fe20000000800 */
[----:B------:R-:W-:Y:S01]  /*ea90*/  @!PT LDS RZ, [RZ] ;  /* 0x00000000fffff984 */ /* 0x000fe20000000800 */
[----:B------:R-:W-:Y:S01]  /*eaa0*/  @!PT LDS RZ, [RZ] ;  /* 0x00000000fffff984 */ /* 0x000fe20000000800 */
[----:B------:R1:W-:Y:S01]  /*eab0*/  LDGSTS.E.BYPASS.LTC128B.128 [R194+0x4000], desc[UR24][R140.64] ;  /* 0x040000008cc27fae */ /* 0x0003e2000b901d58 */
[--C-:B------:R-:W-:Y:S01]  /*eac0*/  IMAD.X R139, R141, 0x1, R206.reuse, P0 ;  /* 0x000000018d8b7824 */ /* 0x100fe200000e06ce */
[----:B------:R-:W-:Y:S03]  /*ead0*/  IADD3 R142, P0, R144, R205, RZ ;  /* 0x000000cd908e7210 */ /* 0x000fe60007f1e0ff */
[--C-:B------:R-:W-:Y:S01]  /*eae0*/  IMAD.X R145, R139, 0x1, R206.reuse, P1 ;  /* 0x000000018b917824 */ /* 0x100fe200008e06ce */
[----:B------:R1:W-:Y:S03]  /*eaf0*/  LDGSTS.E.BYPASS.LTC128B.128 [R194+0x4800], desc[UR24][R138.64] ;  /* 0x048000008ac27fae */ /* 0x0003e6000b901d58 */
[----:B------:R-:W-:Y:S01]  /*eb00*/  IMAD.X R143, R145, 0x1, R206, P0 ;  /* 0x00000001918f7824 */ /* 0x000fe200000e06ce */
[----:B------:R1:W-:Y:S04]  /*eb10*/  LDGSTS.E.BYPASS.LTC128B.128 [R194+0x5000], desc[UR24][R144.64] ;  /* 0x0500000090c27fae */ /* 0x0003e8000b901d58 */
[----:B------:R1:W-:Y:S04]  /*eb20*/  LDGSTS.E.BYPASS.LTC128B.128 [R194+0x5800], desc[UR24][R142.64] ;  /* 0x058000008ec27fae */ /* 0x0003e8000b901d58 */
[----:B------:R-:W0:Y:S01]  /*eb30*/  LDGDEPBAR ;  /* 0x00000000000079af */ /* 0x000e220000000000 */
[----:B------:R-:W-:Y:S05]  /*eb40*/  BRA `(.L_x_792) ;  /* 0x0000000800787947 */ /* 0x000fea0003800000 */
.L_x_791:
[----:B------:R-:W-:Y:S04]  /*eb50*/  DEPBAR.LE SB0, 0x0 ;  /* 0x000080000000791a */ /* 0x000fe80000000000 */
[----:B------:R-:W-:Y:S01]  /*eb60*/  BAR.SYNC.DEFER_BLOCKING 0x0 ;  /* 0x0000000000007b1d */ /* 0x000fe20000010000 */
[----:B------:R-:W-:Y:S01]  /*eb70*/  SHF.R.S32.HI R5, RZ, 0x1f, R209 ;  /* 0x0000001fff057819 */ /* 0x000fe200000114d1 */
[----:B------:R-:W-:Y:S02]  /*eb80*/  IMAD R4, R188, R209, RZ ;  /* 0x000000d1bc047224 */ /* 0x000fe400078e02ff */
[-C--:B------:R-:W-:Y:S04]  /*eb90*/  IMAD.WIDE.U32 R6, R209, R189.reuse, R224 ;  /* 0x000000bdd1067225 */ /* 0x080fe800078e00e0 */
[----:B------:R-:W-:Y:S01]  /*eba0*/  IMAD R4, R5, R189, R4 ;  /* 0x000000bd05047224 */ /* 0x000fe200078e0204 */
[----:B------:R-:W-:Y:S03]  /*ebb0*/  LEA R8, P0, R6, UR10, 0x1 ;  /* 0x0000000a06087c11 */ /* 0x000fe6000f8008ff */
[----:B------:R-:W-:Y:S01]  /*ebc0*/  IMAD.IADD R4, R7, 0x1, R4 ;  /* 0x0000000107047824 */ /* 0x000fe200078e0204 */
[-C--:B------:R-:W-:Y:S04]  /*ebd0*/  IADD3 R10, P2, R8, R207.reuse, RZ ;  /* 0x000000cf080a7210 */ /* 0x080fe80007f5e0ff */
[----:B------:R-:W-:Y:S02]  /*ebe0*/  LEA.HI.X R9, R6, UR11, R4, 0x1, P0 ;  /* 0x0000000b06097c11 */ /* 0x000fe400080f0c04 */
[-C--:B------:R-:W-:Y:S03]  /*ebf0*/  IADD3 R6, P1, R10, R207.reuse, RZ ;  /* 0x000000cf0a067210 */ /* 0x080fe60007f3e0ff */
[--C-:B------:R-:W-:Y:S01]  /*ec00*/  IMAD.X R11, R9, 0x1, R208.reuse, P2 ;  /* 0x00000001090b7824 */ /* 0x100fe200010e06d0 */
[----:B------:R-:W-:Y:S01]  /*ec10*/  IADD3 R4, P0, R6, R207, RZ ;  /* 0x000000cf06047210 */ /* 0x000fe20007f1e0ff */
[----:B------:R-:W-:Y:S01]  /*ec20*/  @!PT LDS RZ, [RZ] ;  /* 0x00000000fffff984 */ /* 0x000fe20000000800 */
[----:B------:R-:W-:Y:S01]  /*ec30*/  @!PT LDS RZ, [RZ] ;  /* 0x00000000fffff984 */ /* 0x000fe20000000800 */
[----:B------:R-:W-:Y:S01]  /*ec40*/  @!PT LDS RZ, [RZ] ;  /* 0x00000000fffff984 */ /* 0x000fe20000000800 */
[----:B------:R-:W-:Y:S01]  /*ec50*/  LDGSTS.E.BYPASS.LTC128B.128 [R194+0x6000], desc[UR24][R8.64] ;  /* 0x0600000008c27fae */ /* 0x000fe2000b901d58 */
[----:B------:R-:W-:Y:S01]  /*ec60*/  ISETP.GT.AND P2, PT, R209, RZ, PT ;  /* 0x000000ffd100720c */ /* 0x000fe20003f44270 */
[--C-:B------:R-:W-:Y:S04]  /*ec70*/  IMAD.X R7, R11, 0x1, R208.reuse, P1 ;  /* 0x000000010b077824 */ /* 0x100fe800008e06d0 */
[----:B------:R-:W-:Y:S01]  /*ec80*/  LDGSTS.E.BYPASS.LTC128B.128 [R194+0x6800], desc[UR24][R10.64] ;  /* 0x068000000ac27fae */ /* 0x000fe2000b901d58 */
[----:B------:R-:W-:Y:S05]  /*ec90*/  IMAD.X R5, R7, 0x1, R208, P0 ;  /* 0x0000000107057824 */ /* 0x000fea00000e06d0 */
[----:B------:R-:W-:Y:S06]  /*eca0*/  LDGSTS.E.BYPASS.LTC128B.128 [R194+0x7000], desc[UR24][R6.64] ;  /* 0x0700000006c27fae */ /* 0x000fec000b901d58 */
[----:B------:R1:W-:Y:S06]  /*ecb0*/  LDGSTS.E.BYPASS.LTC128B.128 [R194+0x7800], desc[UR24][R4.64] ;  /* 0x0780000004c27fae */ /* 0x0003ec000b901d58 */
[----:B------:R-:W-:Y:S06]  /*ecc0*/  LDSM.16.M88.4 R64, [R186] ;  /* 0x00000000ba40783b */ /* 0x000fec0000000200 */
[----:B------:R-:W1:Y:S06]  /*ecd0*/  LDSM.16.M88.4 R16, [R185+0x4000] ;  /* 0x00400000b910783b */ /* 0x000e6c0000000200 */
[----:B------:R-:W2:Y:S06]  /*ece0*/  LDSM.16.M88.4 R60, [R186+0x2000] ;  /* 0x00200000ba3c783b */ /* 0x000eac0000000200 */
[----:B------:R-:W3:Y:S06]  /*ecf0*/  LDSM.16.M88.4 R32, [R185+0x4800] ;  /* 0x00480000b920783b */ /* 0x000eec0000000200 */
[----:B------:R-:W0:Y:S06]  /*ed00*/  LDGDEPBAR ;  /* 0x00000000000079af */ /* 0x000e2c0000000000 */
[----:B------:R-:W4:Y:S06]  /*ed10*/  LDSM.16.M88.4 R48, [R185+0x5000] ;  /* 0x00500000b930783b */ /* 0x000f2c0000000200 */
[----:B------:R-:W5:Y:S06]  /*ed20*/  LDSM.16.M88.4 R136, [R185+0x5800] ;  /* 0x00580000b988783b */ /* 0x000f6c0000000200 */
[----:B------:R-:W-:Y:S01]  /*ed30*/  LDSM.16.M88.4 R140, [R184] ;  /* 0x00000000b88c783b */ /* 0x000fe20000000200 */
[-C--:B-1----:R-:W-:Y:S05]  /*ed40*/  HMMA.16816.F32 R4, R64, R16.reuse, RZ ;  /* 0x000000104004723c */ /* 0x082fea00000018ff */
[----:B------:R-:W1:Y:S01]  /*ed50*/  LDSM.16.M88.4 R144, [R179+0x4000] ;  /* 0x00400000b390783b */ /* 0x000e620000000200 */
        /* <DEDUP_REMOVED lines=125> */
.L_x_792:
[----:B------:R-:W-:Y:S01]  /*f530*/  FMNMX.FTZ R133, R57, R133, !PT ;  /* 0x0000008539857209 */ /* 0x000fe20007810000 */
[----:B-1----:R-:W1:Y:S01]  /*f540*/  SHFL.BFLY PT, R139, R136, 0x2, 0x1f ;  /* 0x0c401f00888b7f89 */ /* 0x002e6200000e0000 */
[----:B------:R-:W-:Y:S02]  /*f550*/  FMNMX.FTZ R134, R66, R134, !PT ;  /* 0x0000008642867209 */ /* 0x000fe40007810000 */
[----:B------:R-:W-:Y:S02]  /*f560*/  FMNMX.FTZ R135, R60, R133, !PT ;  /* 0x000000853c877209 */ /* 0x000fe40007810000 */
[----:B------:R-:W-:Y:S01]  /*f570*/  FMNMX.FTZ R140, R67, R134, !PT ;  /* 0x00000086438c7209 */ /* 0x000fe20007810000 */
[----:B------:R-:W-:Y:S01]  /*f580*/  IMAD.SHL.U32 R134, R209, 0x2, RZ ;  /* 0x00000002d1867824 */ /* 0x000fe200078e00ff */
        /* <DEDUP_REMOVED lines=36> */
[----:B------:R-:W-:Y:S01]  /*f7d0*/  LOP3.LUT R244, R247, UR18, R240, 0x96, !PT ;  /* 0x00000012f7f47c12 */ /* 0x000fe2000f8e96f0 */
        /* <DEDUP_REMOVED lines=9> */
[----:B------:R-:W-:Y:S02]  /*f870*/  LOP3.LUT R139, R237, UR17, R214, 0x96, !PT ;  /* 0x00000011ed8b7c12 */ /* 0x000fe4000f8e96d6 */
[----:B------:R-:W-:Y:S01]  /*f880*/  LOP3.LUT R240, R155, UR18, R240, 0x96, !PT ;  /* 0x000000129bf07c12 */ /* 0x000fe2000f8e96f0 */
[----:B------:R-:W-:Y:S01]  /*f890*/  FMUL.FTZ R133, R133, UR4 ;  /* 0x0000000485857c20 */ /* 0x000fe20008410000 */
[----:B--2---:R-:W-:Y:S01]  /*f8a0*/  FMNMX.FTZ R135, R142, R135, !PT ;  /* 0x000000878e877209 */ /* 0x004fe20007810000 */
[----:B------:R-:W-:Y:S01]  /*f8b0*/  FMUL.FTZ R239, R136, UR4 ;  /* 0x0000000488ef7c20 */ /* 0x000fe20008410000 */
[----:B------:R-:W-:Y:S01]  /*f8c0*/  LOP3.LUT R142, R145, UR16, R246, 0x96, !PT ;  /* 0x00000010918e7c12 */ /* 0x000fe2000f8e96f6 */
[----:B------:R-:W-:Y:S01]  /*f8d0*/  IMAD.WIDE.U32 R240, R240, -0x2daee0ad, RZ ;  /* 0xd2511f53f0f07825 */ /* 0x000fe200078e00ff */
[----:B---3--:R-:W-:Y:S02]  /*f8e0*/  FMNMX.FTZ R134, R141, R134, !PT ;  /* 0x000000868d867209 */ /* 0x008fe40007810000 */
[----:B------:R-:W-:Y:S01]  /*f8f0*/  FMNMX.FTZ R141, R42, R3, !PT ;  /* 0x000000032a8d7209 */ /* 0x000fe20007810000 */
[----:B------:R-:W-:Y:S01]  /*f900*/  FADD.FTZ R3, -R135, R132 ;  /* 0x0000008487037221 */ /* 0x000fe20000010100 */
[----:B------:R-:W-:Y:S01]  /*f910*/  FSEL R239, R239, RZ, P0 ;  /* 0x000000ffefef7208 */ /* 0x000fe20000000000 */
[----:B------:R1:W2:Y:S01]  /*f920*/  MUFU.EX2 R132, R133 ;  /* 0x0000008500847308 */ /* 0x0002a20000000800 */
[----:B------:R-:W-:Y:S01]  /*f930*/  FSETP.NEU.FTZ.AND P0, PT, R135, -INF , PT ;  /* 0xff8000008700780b */ /* 0x000fe20003f1d000 */
[----:B------:R-:W-:Y:S01]  /*f940*/  IMAD.WIDE.U32 R152, R152, -0x2daee0ad, RZ ;  /* 0xd2511f5398987825 */ /* 0x000fe200078e00ff */
[----:B------:R-:W-:Y:S03]  /*f950*/  LOP3.LUT R236, R241, UR15, R236, 0x96, !PT ;  /* 0x0000000ff1ec7c12 */ /* 0x000fe6000f8e96ec */
[--C-:B------:R-:W-:Y:S01]  /*f960*/  FFMA.FTZ R16, R16, UR4, -R239.reuse ;  /* 0x0000000410107c23 */ /* 0x100fe200080108ef */
[----:B------:R-:W-:Y:S01]  /*f970*/  IMAD.WIDE.U32 R242, R137, -0x2daee0ad, RZ ;  /* 0xd2511f5389f27825 */ /* 0x000fe200078e00ff */
[----:B------:R-:W-:Y:S03]  /*f980*/  LOP3.LUT R150, R153, UR15, R150, 0x96, !PT ;  /* 0x0000000f99967c12 */ /* 0x000fe6000f8e9696 */
[--C-:B------:R-:W-:Y:S01]  /*f990*/  FFMA.FTZ R153, R4, UR4, -R239.reuse ;  /* 0x0000000404997c23 */ /* 0x100fe200080108ef */
[----:B------:R-:W-:Y:S01]  /*f9a0*/  IMAD.WIDE.U32 R156, R138, -0x326172a9, RZ ;  /* 0xcd9e8d578a9c7825 */ /* 0x000fe200078e00ff */
[----:B------:R-:W-:Y:S03]  /*f9b0*/  LOP3.LUT R137, R243, UR17, R218, 0x96, !PT ;  /* 0x00000011f3897c12 */ /* 0x000fe6000f8e96da */
[--C-:B------:R-:W-:Y:S01]  /*f9c0*/  FFMA.FTZ R165, R32, UR4, -R239.reuse ;  /* 0x0000000420a57c23 */ /* 0x100fe200080108ef */
[----:B------:R-:W-:Y:S01]  /*f9d0*/  IMAD.WIDE.U32 R244, R244, -0x2daee0ad, RZ ;  /* 0xd2511f53f4f47825 */ /* 0x000fe200078e00ff */
[----:B------:R-:W-:Y:S02]  /*f9e0*/  MUFU.EX2 R153, R153 ;  /* 0x0000009900997308 */ /* 0x000fe40000000800 */
[----:B-1----:R-:W-:Y:S01]  /*f9f0*/  FMNMX.FTZ R133, R43, R141, !PT ;  /* 0x0000008d2b857209 */ /* 0x002fe20007810000 */
[--C-:B------:R-:W-:Y:S01]  /*fa00*/  FFMA.FTZ R167, R33, UR4, -R239.reuse ;  /* 0x0000000421a77c23 */ /* 0x100fe200080108ef */
[----:B------:R-:W-:Y:S01]  /*fa10*/  LOP3.LUT R140, R157, UR16, R154, 0x96, !PT ;  /* 0x000000109d8c7c12 */ /* 0x000fe2000f8e969a */
[----:B------:R-:W-:Y:S01]  /*fa20*/  IMAD.WIDE.U32 R150, R150, -0x326172a9, RZ ;  /* 0xcd9e8d5796967825 */ /* 0x000fe200078e00ff */
[----:B------:R-:W-:Y:S04]  /*fa30*/  FMNMX.FTZ R133, R46, R133, !PT ;  /* 0x000000852e857209 */ /* 0x000fe80007810000 */
[----:B------:R-:W-:Y:S01]  /*fa40*/  MUFU.EX2 R165, R165 ;  /* 0x000000a500a57308 */ /* 0x000fe20000000800 */
[----:B------:R-:W-:Y:S01]  /*fa50*/  LOP3.LUT R141, R147, UR14, R156, 0x96, !PT ;  /* 0x0000000e938d7c12 */ /* 0x000fe2000f8e969c */
[----:B------:R-:W-:Y:S01]  /*fa60*/  IMAD.WIDE.U32 R236, R236, -0x326172a9, RZ ;  /* 0xcd9e8d57ecec7825 */ /* 0x000fe200078e00ff */
[----:B------:R-:W-:Y:S02]  /*fa70*/  FMNMX.FTZ R133, R47, R133, !PT ;  /* 0x000000852f857209 */ /* 0x000fe40007810000 */
[----:B------:R-:W-:Y:S01]  /*fa80*/  LOP3.LUT R242, R245, UR15, R242, 0x96, !PT ;  /* 0x0000000ff5f27c12 */ /* 0x000fe2000f8e96f2 */
[----:B------:R-:W-:Y:S01]  /*fa90*/  IMAD.WIDE.U32 R156, R137, -0x326172a9, RZ ;  /* 0xcd9e8d57899c7825 */ /* 0x000fe200078e00ff */
[----:B------:R-:W-:Y:S03]  /*faa0*/  FMNMX.FTZ R133, R58, R133, !PT ;  /* 0x000000853a857209 */ /* 0x000fe60007810000 */
[----:B------:R1:W-:Y:S01]  /*fab0*/  MUFU.EX2 R137, R16 ;  /* 0x0000001000897308 */ /* 0x0003e20000000800 */
[----:B------:R-:W-:Y:S01]  /*fac0*/  LOP3.LUT R144, R151, UR14, R144, 0x96, !PT ;  /* 0x0000000e97907c12 */ /* 0x000fe2000f8e9690 */
[C---:B--2---:R-:W-:Y:S01]  /*fad0*/  FMUL.FTZ R80, R132.reuse, R80 ;  /* 0x0000005084507220 */ /* 0x044fe20000410000 */
[----:B------:R-:W-:Y:S01]  /*fae0*/  FMNMX.FTZ R133, R59, R133, !PT ;  /* 0x000000853b857209 */ /* 0x000fe20007810000 */
[----:B------:R-:W-:Y:S01]  /*faf0*/  FMUL.FTZ R81, R132, R81 ;  /* 0x0000005184517220 */ /* 0x000fe20000410000 */
[----:B------:R-:W-:Y:S01]  /*fb00*/  LOP3.LUT R246, R157, UR16, R246, 0x96, !PT ;  /* 0x000000109df67c12 */ /* 0x000fe2000f8e96f6 */
[----:B------:R-:W-:Y:S01]  /*fb10*/  FMUL.FTZ R231, R135, UR4 ;  /* 0x0000000487e77c20 */ /* 0x000fe20008410000 */
[----:B------:R-:W-:Y:S03]  /*fb20*/  FMNMX.FTZ R133, R62, R133, !PT ;  /* 0x000000853e857209 */ /* 0x000fe60007810000 */
[----:B------:R-:W-:Y:S01]  /*fb30*/  MUFU.EX2 R167, R167 ;  /* 0x000000a700a77308 */ /* 0x000fe20000000800 */
[----:B------:R-:W-:Y:S04]  /*fb40*/  IMAD.WIDE.U32 R144, R144, -0x2daee0ad, RZ ;  /* 0xd2511f5390907825 */ /* 0x000fe800078e00ff */
[--C-:B------:R-:W-:Y:S01]  /*fb50*/  FFMA.FTZ R36, R36, UR4, -R239.reuse ;  /* 0x0000000424247c23 */ /* 0x100fe200080108ef */
[----:B------:R-:W-:Y:S01]  /*fb60*/  FMNMX.FTZ R133, R63, R133, !PT ;  /* 0x000000853f857209 */ /* 0x000fe20007810000 */
[----:B------:R-:W-:Y:S01]  /*fb70*/  IMAD.WIDE.U32 R242, R242, -0x326172a9, RZ ;  /* 0xcd9e8d57f2f27825 */ /* 0x000fe200078e00ff */
[----:B------:R-:W-:Y:S02]  /*fb80*/  FSEL R231, R231, RZ, P0 ;  /* 0x000000ffe7e77208 */ /* 0x000fe40000000000 */
[----:B------:R-:W-:Y:S01]  /*fb90*/  FSETP.NEU.FTZ.AND P0, PT, R134, -INF , PT ;  /* 0xff8000008600780b */ /* 0x000fe20003f1d000 */
[----:B-1----:R-:W1:Y:S01]  /*fba0*/  SHFL.BFLY PT, R16, R133, 0x2, 0x1f ;  /* 0x0c401f0085107f89 */ /* 0x002e6200000e0000 */
[----:B------:R-:W-:Y:S01]  /*fbb0*/  IMAD.WIDE.U32 R158, R139, -0x326172a9, RZ ;  /* 0xcd9e8d578b9e7825 */ /* 0x000fe200078e00ff */
[----:B------:R-:W-:Y:S03]  /*fbc0*/  LOP3.LUT R245, R243, UR14, R156, 0x96, !PT ;  /* 0x0000000ef3f57c12 */ /* 0x000fe6000f8e969c */
[----:B------:R-:W-:Y:S01]  /*fbd0*/  FFMA.FTZ R138, R17, UR4, -R239 ;  /* 0x00000004118a7c23 */ /* 0x000fe200080108ef */
[----:B------:R-:W-:Y:S01]  /*fbe0*/  IMAD.WIDE.U32 R142, R142, -0x2daee0ad, RZ ;  /* 0xd2511f538e8e7825 */ /* 0x000fe200078e00ff */
[----:B------:R-:W-:Y:S03]  /*fbf0*/  LOP3.LUT R243, R159, UR16, R154, 0x96, !PT ;  /* 0x000000109ff37c12 */ /* 0x000fe6000f8e969a */
[--C-:B------:R-:W-:Y:S01]  /*fc00*/  FFMA.FTZ R139, R18, UR4, -R231.reuse ;  /* 0x00000004128b7c23 */ /* 0x100fe200080108e7 */
[----:B------:R-:W-:Y:S01]  /*fc10*/  IMAD.WIDE.U32 R154, R140, -0x2daee0ad, RZ ;  /* 0xd2511f538c9a7825 */ /* 0x000fe200078e00ff */
[----:B------:R-:W2:Y:S02]  /*fc20*/  MUFU.EX2 R138, R138 ;  /* 0x0000008a008a7308 */ /* 0x000ea40000000800 */
[----:B------:R-:W-:Y:S01]  /*fc30*/  LOP3.LUT R17, R143, UR13, R152, 0x96, !PT ;  /* 0x0000000d8f117c12 */ /* 0x000fe2000f8e9698 */
[--C-:B------:R-:W-:Y:S01]  /*fc40*/  FFMA.FTZ R166, R34, UR4, -R231.reuse ;  /* 0x0000000422a67c23 */ /* 0x100fe200080108e7 */
[----:B------:R-:W-:Y:S01]  /*fc50*/  LOP3.LUT R140, R145, UR5, R142, 0x96, !PT ;  /* 0x00000005918c7c12 */ /* 0x000fe2000f8e968e */
[--C-:B------:R-:W-:Y:S01]  /*fc60*/  FFMA.FTZ R152, R19, UR4, -R231.reuse ;  /* 0x0000000413987c23 */ /* 0x100fe200080108e7 */
[----:B------:R-:W-:Y:S01]  /*fc70*/  IMAD.WIDE.U32 R18, R141, -0x2daee0ad, RZ ;  /* 0xd2511f538d127825 */ /* 0x000fe200078e00ff */
[----:B------:R-:W-:Y:S03]  /*fc80*/  LOP3.LUT R148, R155, UR13, R148, 0x96, !PT ;  /* 0x0000000d9b947c12 */ /* 0x000fe6000f8e9694 */
[----:B------:R-:W-:Y:S01]  /*fc90*/  MUFU.EX2 R139, R139 ;  /* 0x0000008b008b7308 */ /* 0x000fe20000000800 */
[----:B------:R-:W-:Y:S01]  /*fca0*/  LOP3.LUT R241, R237, UR14, R158, 0x96, !PT ;  /* 0x0000000eedf17c12 */ /* 0x000fe2000f8e969e */
[--C-:B------:R-:W-:Y:S01]  /*fcb0*/  FFMA.FTZ R168, R35, UR4, -R231.reuse ;  /* 0x0000000423a87c23 */ /* 0x100fe200080108e7 */
[----:B------:R-:W-:Y:S01]  /*fcc0*/  LOP3.LUT R19, R19, UR5, R154, 0x96, !PT ;  /* 0x0000000513137c12 */ /* 0x000fe2000f8e969a */
[----:B------:R-:W-:Y:S01]  /*fcd0*/  LDSM.16.MT88.4 R32, [R180+0x6000] ;  /* 0x00600000b420783b */ /* 0x000fe20000004200 */
[--C-:B------:R-:W-:Y:S01]  /*fce0*/  FFMA.FTZ R38, R38, UR4, -R231.reuse ;  /* 0x0000000426267c23 */ /* 0x100fe200080108e7 */
[----:B-1----:R-:W-:Y:S01]  /*fcf0*/  FMNMX.FTZ R4, R133, R16, !PT ;  /* 0x0000001085047209 */ /* 0x002fe20007810000 */
[----:B------:R-:W-:Y:S03]  /*fd00*/  IMAD.WIDE.U32 R142, R17, -0x326172a9, RZ ;  /* 0xcd9e8d57118e7825 */ /* 0x000fe600078e00ff */
[----:B------:R-:W1:Y:S01]  /*fd10*/  MUFU.EX2 R152, R152 ;  /* 0x0000009800987308 */ /* 0x000e620000000800 */
[----:B------:R-:W-:Y:S01]  /*fd20*/  FMUL.FTZ R228, R134, UR4 ;  /* 0x0000000486e47c20 */ /* 0x000fe20008410000 */
[--C-:B------:R-:W-:Y:S01]  /*fd30*/  FFMA.FTZ R54, R54, UR4, -R231.reuse ;  /* 0x0000000436367c23 */ /* 0x100fe200080108e7 */
[----:B------:R-:W-:Y:S01]  /*fd40*/  LOP3.LUT R17, R143, UR12, R150, 0x96, !PT ;  /* 0x0000000c8f117c12 */ /* 0x000fe2000f8e9696 */
[----:B------:R-:W3:Y:S01]  /*fd50*/  SHFL.BFLY PT, R133, R4, 0x1, 0x1f ;  /* 0x0c201f0004857f89 */ /* 0x000ee200000e0000 */
[----:B------:R-:W-:Y:S01]  /*fd60*/  IMAD.WIDE.U32 R150, R148, -0x326172a9, RZ ;  /* 0xcd9e8d5794967825 */ /* 0x000fe200078e00ff */
[----:B------:R-:W-:Y:S04]  /*fd70*/  FSEL R228, R228, RZ, P0 ;  /* 0x000000ffe4e47208 */ /* 0x000fe80000000000 */
[----:B------:R-:W-:Y:S01]  /*fd80*/  MUFU.EX2 R166, R166 ;  /* 0x000000a600a67308 */ /* 0x000fe20000000800 */
[----:B------:R-:W-:Y:S01]  /*fd90*/  FFMA.FTZ R158, R6, UR4, -R231 ;  /* 0x00000004069e7c23 */ /* 0x000fe200080108e7 */
[----:B------:R-:W-:Y:S01]  /*fda0*/  IMAD.WIDE.U32 R148, R19, -0x326172a9, RZ ;  /* 0xcd9e8d5713947825 */ /* 0x000fe200078e00ff */
[----:B------:R-:W-:Y:S03]  /*fdb0*/  LOP3.LUT R16, R151, UR12, R146, 0x96, !PT ;  /* 0x0000000c97107c12 */ /* 0x000fe6000f8e9692 */
[----:B------:R-:W-:Y:S01]  /*fdc0*/  FFMA.FTZ R154, R5, UR4, -R239 ;  /* 0x00000004059a7c23 */ /* 0x000fe200080108ef */
[--C-:B------:R-:W-:Y:S01]  /*fdd0*/  FFMA.FTZ R226, R22, UR4, -R231.reuse ;  /* 0x0000000416e27c23 */ /* 0x100fe200080108e7 */
[C---:B------:R-:W-:Y:S01]  /*fde0*/  LOP3.LUT R6, R148.reuse, 0xffff, RZ, 0xc0, !PT ;  /* 0x0000ffff94067812 */ /* 0x040fe200078ec0ff */
[--C-:B------:R-:W-:Y:S01]  /*fdf0*/  FFMA.FTZ R227, R23, UR4, -R231.reuse ;  /* 0x0000000417e37c23 */ /* 0x100fe200080108e7 */
[----:B------:R-:W-:Y:S01]  /*fe00*/  LOP3.LUT R146, R148, 0xff, RZ, 0xc0, !PT ;  /* 0x000000ff94927812 */ /* 0x000fe200078ec0ff */
[----:B------:R-:W-:Y:S01]  /*fe10*/  FFMA.FTZ R25, R25, UR4, -R228 ;  /* 0x0000000419197c23 */ /* 0x000fe200080108e4 */
[----:B------:R-:W-:Y:S01]  /*fe20*/  SHF.R.U32.HI R147, RZ, 0x18, R148 ;  /* 0x00000018ff937819 */ /* 0x000fe20000011694 */
[--C-:B------:R-:W-:Y:S01]  /*fe30*/  FFMA.FTZ R238, R50, UR4, -R231.reuse ;  /* 0x0000000432ee7c23 */ /* 0x100fe200080108e7 */
[----:B------:R-:W-:Y:S01]  /*fe40*/  SHF.R.U32.HI R6, RZ, 0x8, R6 ;  /* 0x00000008ff067819 */ /* 0x000fe20000011606 */
[----:B------:R-:W-:Y:S01]  /*fe50*/  FFMA.FTZ R237, R51, UR4, -R231 ;  /* 0x0000000433ed7c23 */ /* 0x000fe200080108e7 */
[----:B------:R-:W-:Y:S01]  /*fe60*/  LOP3.LUT R5, R149, UR21, R150, 0x96, !PT ;  /* 0x0000001595057c12 */ /* 0x000fe2000f8e9696 */
[----:B------:R-:W4:Y:S01]  /*fe70*/  MUFU.EX2 R154, R154 ;  /* 0x0000009a009a7308 */ /* 0x000f220000000800 */
[----:B------:R-:W-:Y:S01]  /*fe80*/  PRMT R146, R146, 0x5410, R6 ;  /* 0x0000541092927816 */ /* 0x000fe20000000006 */
[----:B------:R-:W-:Y:S01]  /*fe90*/  IMAD.WIDE.U32 R246, R246, -0x2daee0ad, RZ ;  /* 0xd2511f53f6f67825 */ /* 0x000fe200078e00ff */
[----:B------:R-:W-:Y:S02]  /*fea0*/  SHF.R.U32.HI R145, RZ, 0x18, R5 ;  /* 0x00000018ff917819 */ /* 0x000fe40000011605 */
[----:B---3--:R-:W-:Y:S01]  /*feb0*/  FMNMX.FTZ R133, R4, R133, !PT ;  /* 0x0000008504857209 */ /* 0x008fe20007810000 */
[----:B------:R-:W-:Y:S01]  /*fec0*/  IMAD.WIDE.U32 R156, R140, -0x326172a9, RZ ;  /* 0xcd9e8d578c9c7825 */ /* 0x000fe200078e00ff */
[--C-:B------:R-:W-:Y:S03]  /*fed0*/  HSET2.LE.AND R146, R146, R204.reuse, PT ;  /* 0x000000cc92927233 */ /* 0x100fe60003803000 */
[----:B------:R-:W-:Y:S01]  /*fee0*/  MUFU.EX2 R158, R158 ;  /* 0x0000009e009e7308 */ /* 0x000fe20000000800 */
[C---:B------:R-:W-:Y:S01]  /*fef0*/  FSETP.NEU.FTZ.AND P0, PT, R133.reuse, -INF , PT ;  /* 0xff8000008500780b */ /* 0x040fe20003f1d000 */
[----:B------:R-:W-:Y:S01]  /*ff00*/  FMUL.FTZ R171, R133, UR4 ;  /* 0x0000000485ab7c20 */ /* 0x000fe20008410000 */
[----:B------:R-:W-:Y:S01]  /*ff10*/  LOP3.LUT R140, R157, UR21, R142, 0x96, !PT ;  /* 0x000000159d8c7c12 */ /* 0x000fe2000f8e968e */
[----:B------:R-:W-:Y:S01]  /*ff20*/  FFMA.FTZ R155, R12, UR4, -R228 ;  /* 0x000000040c9b7c23 */ /* 0x000fe200080108e4 */
[C---:B------:R-:W-:Y:S01]  /*ff30*/  LOP3.LUT R141, R156.reuse, 0xffff, RZ, 0xc0, !PT ;  /* 0x0000ffff9c8d7812 */ /* 0x040fe200078ec0ff */
[----:B------:R-:W-:Y:S01]  /*ff40*/  FFMA.FTZ R157, R7, UR4, -R231 ;  /* 0x00000004079d7c23 */ /* 0x000fe200080108e7 */
[----:B------:R-:W-:Y:S03]  /*ff50*/  SHF.R.U32.HI R7, RZ, 0x10, R148 ;  /* 0x00000010ff077819 */ /* 0x000fe60000011694 */
[----:B------:R-:W-:Y:S01]  /*ff60*/  MUFU.EX2 R168, R168 ;  /* 0x000000a800a87308 */ /* 0x000fe20000000800 */
[----:B------:R-:W-:Y:S01]  /*ff70*/  FSEL R171, R171, RZ, P0 ;  /* 0x000000ffabab7208 */ /* 0x000fe20000000000 */
[----:B------:R-:W-:Y:S01]  /*ff80*/  IMAD.WIDE.U32 R148, R17, -0x2daee0ad, RZ ;  /* 0xd2511f5311947825 */ /* 0x000fe200078e00ff */
[----:B------:R-:W-:Y:S02]  /*ff90*/  LOP3.LUT R142, R156, 0xff, RZ, 0xc0, !PT ;  /* 0x000000ff9c8e7812 */ /* 0x000fe400078ec0ff */
[----:B------:R-:W-:Y:S01]  /*ffa0*/  SHF.R.U32.HI R141, RZ, 0x8, R141 ;  /* 0x00000008ff8d7819 */ /* 0x000fe2000001168d */
[--C-:B------:R-:W-:Y:S01]  /*ffb0*/  FFMA.FTZ R62, R62, UR4, -R171.reuse ;  /* 0x000000043e3e7c23 */ /* 0x100fe200080108ab */
[----:B------:R-:W-:Y:S03]  /*ffc0*/  LOP3.LUT R7, R7, 0xff, RZ, 0xc0, !PT ;  /* 0x000000ff07077812 */ /* 0x000fe600078ec0ff */
[----:B------:R-:W3:Y:S01]  /*ffd0*/  MUFU.EX2 R157, R157 ;  /* 0x0000009d009d7308 */ /* 0x000ee20000000800 */
[--C-:B------:R-:W-:Y:S01]  /*ffe0*/  SHF.R.U32.HI R19, RZ, 0x10, R156.reuse ;  /* 0x00000010ff137819 */ /* 0x100fe2000001169c */
[--C-:B------:R-:W-:Y:S01]  /*fff0*/  FFMA.FTZ R159, R14, UR4, -R171.reuse ;  /* 0x000000040e9f7c23 */ /* 0x100fe200080108ab */
[----:B------:R-:W-:Y:S01]  /*10000*/  SHF.R.U32.HI R143, RZ, 0x18, R156 ;  /* 0x00000018ff8f7819 */ /* 0x000fe2000001169c */
[----:B------:R-:W-:Y:S01]  /*10010*/  FFMA.FTZ R160, R15, UR4, -R171 ;  /* 0x000000040fa07c23 */ /* 0x000fe200080108ab */
[----:B------:R-:W-:Y:S01]  /*10020*/  PRMT R142, R142, 0x5410, R141 ;  /* 0x000054108e8e7816 */ /* 0x000fe2000000008d */
[----:B------:R-:W-:Y:S01]  /*10030*/  FFMA.FTZ R163, R10, UR4, -R171 ;  /* 0x000000040aa37c23 */ /* 0x000fe200080108ab */
[----:B------:R-:W-:Y:S03]  /*10040*/  PRMT R147, R7, 0x5410, R147 ;  /* 0x0000541007937816 */ /* 0x000fe60000000093 */
[----:B------:R-:W-:Y:S01]  /*10050*/  MUFU.EX2 R155, R155 ;  /* 0x0000009b009b7308 */ /* 0x000fe20000000800 */
[C---:B------:R-:W-:Y:S01]  /*10060*/  LOP3.LUT R4, R140.reuse, 0xffff, RZ, 0xc0, !PT ;  /* 0x0000ffff8c047812 */ /* 0x040fe200078ec0ff */
[----:B------:R-:W-:Y:S01]  /*10070*/  FFMA.FTZ R164, R11, UR4, -R171 ;  /* 0x000000040ba47c23 */ /* 0x000fe200080108ab */
[----:B------:R-:W-:Y:S01]  /*10080*/  SHF.R.U32.HI R6, RZ, 0x10, R140 ;  /* 0x00000010ff067819 */ /* 0x000fe2000001168c */
[--C-:B------:R-:W-:Y:S01]  /*10090*/  FFMA.FTZ R156, R13, UR4, -R228.reuse ;  /* 0x000000040d9c7c23 */ /* 0x100fe200080108e4 */
[----:B------:R-:W-:Y:S01]  /*100a0*/  LOP3.LUT R7, R140, 0xff, RZ, 0xc0, !PT ;  /* 0x000000ff8c077812 */ /* 0x000fe200078ec0ff */
[----:B------:R-:W-:Y:S01]  /*100b0*/  FFMA.FTZ R162, R8, UR4, -R228 ;  /* 0x0000000408a27c23 */ /* 0x000fe200080108e4 */
[----:B------:R-:W-:Y:S03]  /*100c0*/  SHF.R.U32.HI R141, RZ, 0x18, R140 ;  /* 0x00000018ff8d7819 */ /* 0x000fe6000001168c */
[----:B------:R-:W-:Y:S01]  /*100d0*/  MUFU.EX2 R159, R159 ;  /* 0x0000009f009f7308 */ /* 0x000fe20000000800 */
[----:B------:R-:W-:Y:S01]  /*100e0*/  SHF.R.U32.HI R140, RZ, 0x10, R5 ;  /* 0x00000010ff8c7819 */ /* 0x000fe20000011605 */
[----:B------:R-:W-:Y:S01]  /*100f0*/  FFMA.FTZ R161, R9, UR4, -R228 ;  /* 0x0000000409a17c23 */ /* 0x000fe200080108e4 */
[----:B------:R-:W-:Y:S01]  /*10100*/  LOP3.LUT R229, R149, UR22, R144, 0x96, !PT ;  /* 0x0000001695e57c12 */ /* 0x000fe2000f8e9690 */
[----:B------:R-:W-:Y:S01]  /*10110*/  FMUL.FTZ R3, R3, UR4 ;  /* 0x0000000403037c20 */ /* 0x000fe20008410000 */
[C---:B------:R-:W-:Y:S01]  /*10120*/  LOP3.LUT R8, R5.reuse, 0xffff, RZ, 0xc0, !PT ;  /* 0x0000ffff05087812 */ /* 0x040fe200078ec0ff */
[----:B------:R-:W-:Y:S01]  /*10130*/  IMAD.WIDE.U32 R12, R16, -0x2daee0ad, RZ ;  /* 0xd2511f53100c7825 */ /* 0x000fe200078e00ff */
[----:B------:R-:W-:Y:S03]  /*10140*/  LOP3.LUT R144, R5, 0xff, RZ, 0xc0, !PT ;  /* 0x000000ff05907812 */ /* 0x000fe600078ec0ff */
[----:B------:R-:W5:Y:S01]  /*10150*/  MUFU.EX2 R156, R156 ;  /* 0x0000009c009c7308 */ /* 0x000f620000000800 */
[----:B------:R-:W-:Y:S01]  /*10160*/  SHF.R.U32.HI R5, RZ, 0x8, R4 ;  /* 0x00000008ff057819 */ /* 0x000fe20000011604 */
[----:B------:R-:W-:Y:S01]  /*10170*/  FADD.FTZ R2, -R134, R2 ;  /* 0x0000000286027221 */ /* 0x000fe20000010100 */
[----:B------:R-:W-:Y:S01]  /*10180*/  LOP3.LUT R19, R19, 0xff, RZ, 0xc0, !PT ;  /* 0x000000ff13137812 */ /* 0x000fe200078ec0ff */
[----:B------:R-:W-:Y:S01]  /*10190*/  FADD.FTZ R0, -R133, R0 ;  /* 0x0000000085007221 */ /* 0x000fe20000010100 */
[----:B------:R-:W-:Y:S01]  /*101a0*/  LOP3.LUT R6, R6, 0xff, RZ, 0xc0, !PT ;  /* 0x000000ff06067812 */ /* 0x000fe200078ec0ff */
[----:B------:R-:W-:Y:S01]  /*101b0*/  FFMA.FTZ R232, R30, UR4, -R171 ;  /* 0x000000041ee87c23 */ /* 0x000fe200080108ab */
[----:B------:R-:W-:Y:S03]  /*101c0*/  LOP3.LUT R4, R140, 0xff, RZ, 0xc0, !PT ;  /* 0x000000ff8c047812 */ /* 0x000fe600078ec0ff */
[----:B------:R-:W5:Y:S01]  /*101d0*/  MUFU.EX2 R160, R160 ;  /* 0x000000a000a07308 */ /* 0x000f620000000800 */
[----:B------:R-:W-:Y:S01]  /*101e0*/  PRMT R143, R19, 0x5410, R143 ;  /* 0x00005410138f7816 */ /* 0x000fe2000000008f */
[----:B------:R-:W-:Y:S01]  /*101f0*/  FMUL.FTZ R2, R2, UR4 ;  /* 0x0000000402027c20 */ /* 0x000fe20008410000 */
[----:B------:R-:W-:Y:S01]  /*10200*/  PRMT R140, R7, 0x5410, R5 ;  /* 0x00005410078c7816 */ /* 0x000fe20000000005 */
[----:B------:R-:W-:Y:S01]  /*10210*/  FMUL.FTZ R0, R0, UR4 ;  /* 0x0000000400007c20 */ /* 0x000fe20008410000 */
[----:B------:R-:W-:Y:S01]  /*10220*/  PRMT R141, R6, 0x5410, R141 ;  /* 0x00005410068d7816 */ /* 0x000fe2000000008d */
[----:B------:R-:W-:Y:S01]  /*10230*/  FFMA.FTZ R233, R31, UR4, -R171 ;  /* 0x000000041fe97c23 */ /* 0x000fe200080108ab */
[----:B------:R-:W-:Y:S03]  /*10240*/  PRMT R145, R4, 0x5410, R145 ;  /* 0x0000541004917816 */ /* 0x000fe60000000091 */
[----:B------:R-:W-:Y:S01]  /*10250*/  MUFU.EX2 R162, R162 ;  /* 0x000000a200a27308 */ /* 0x000fe20000000800 */
[--C-:B------:R-:W-:Y:S01]  /*10260*/  HSET2.LE.AND R142, R142, R204.reuse, PT ;  /* 0x000000cc8e8e7233 */ /* 0x100fe20003803000 */
[--C-:B------:R-:W-:Y:S01]  /*10270*/  FFMA.FTZ R251, R58, UR4, -R171.reuse ;  /* 0x000000043afb7c23 */ /* 0x100fe200080108ab */
[----:B------:R-:W-:Y:S01]  /*10280*/  SHF.R.U32.HI R8, RZ, 0x8, R8 ;  /* 0x00000008ff087819 */ /* 0x000fe20000011608 */
[----:B------:R-:W-:Y:S01]  /*10290*/  FFMA.FTZ R252, R59, UR4, -R171 ;  /* 0x000000043bfc7c23 */ /* 0x000fe200080108ab */
[----:B--2---:R-:W-:Y:S01]  /*102a0*/  F2FP.F16.F32.PACK_AB R4, R138, R137 ;  /* 0x000000898a04723e */ /* 0x004fe200000000ff */
[----:B------:R-:W-:Y:S01]  /*102b0*/  FFMA.FTZ R24, R24, UR4, -R228 ;  /* 0x0000000418187c23 */ /* 0x000fe200080108e4 */
[----:B------:R-:W-:Y:S03]  /*102c0*/  PRMT R144, R144, 0x5410, R8 ;  /* 0x0000541090907816 */ /* 0x000fe60000000008 */
[----:B------:R-:W2:Y:S01]  /*102d0*/  MUFU.EX2 R161, R161 ;  /* 0x000000a100a17308 */ /* 0x000ea20000000800 */
[----:B------:R-:W-:Y:S01]  /*102e0*/  LOP3.LUT R142, R142, R4, RZ, 0xc0, !PT ;  /* 0x000000048e8e7212 */ /* 0x000fe200078ec0ff */
[C---:B------:R-:W-:Y:S01]  /*102f0*/  FMUL.FTZ R68, R132.reuse, R68 ;  /* 0x0000004484447220 */ /* 0x040fe20000410000 */
[--C-:B------:R-:W-:Y:S01]  /*10300*/  HSET2.LE.AND R143, R143, R204.reuse, PT ;  /* 0x000000cc8f8f7233 */ /* 0x100fe20003803000 */
[C---:B------:R-:W-:Y:S01]  /*10310*/  FMUL.FTZ R69, R132.reuse, R69 ;  /* 0x0000004584457220 */ /* 0x040fe20000410000 */
[--C-:B------:R-:W-:Y:S01]  /*10320*/  HSET2.LE.AND R140, R140, R204.reuse, PT ;  /* 0x000000cc8c8c7233 */ /* 0x100fe20003803000 */
[----:B------:R-:W-:Y:S01]  /*10330*/  FMUL.FTZ R72, R132, R72 ;  /* 0x0000004884487220 */ /* 0x000fe20000410000 */
[--C-:B------:R-:W-:Y:S03]  /*10340*/  HSET2.LE.AND R141, R141, R204.reuse, PT ;  /* 0x000000cc8d8d7233 */ /* 0x100fe60003803000 */
[----:B------:R-:W-:Y:S01]  /*10350*/  MUFU.EX2 R163, R163 ;  /* 0x000000a300a37308 */ /* 0x000fe20000000800 */
[----:B-1----:R-:W-:Y:S01]  /*10360*/  F2FP.F16.F32.PACK_AB R6, R152, R139 ;  /* 0x0000008b9806723e */ /* 0x002fe200000000ff */
[----:B------:R-:W-:Y:S01]  /*10370*/  FMUL.FTZ R73, R132, R73 ;  /* 0x0000004984497220 */ /* 0x000fe20000410000 */
[----:B----4-:R-:W-:Y:S01]  /*10380*/  F2FP.F16.F32.PACK_AB R5, R154, R153 ;  /* 0x000000999a05723e */ /* 0x010fe200000000ff */
[C---:B------:R-:W-:Y:S01]  /*10390*/  FMUL.FTZ R92, R132.reuse, R92 ;  /* 0x0000005c845c7220 */ /* 0x040fe20000410000 */
[----:B---3--:R-:W-:Y:S01]  /*103a0*/  F2FP.F16.F32.PACK_AB R4, R157, R158 ;  /* 0x0000009e9d04723e */ /* 0x008fe200000000ff */
[----:B------:R-:W-:Y:S01]  /*103b0*/  FMUL.FTZ R93, R132, R93 ;  /* 0x0000005d845d7220 */ /* 0x000fe20000410000 */
[----:B------:R-:W-:Y:S03]  /*103c0*/  LOP3.LUT R17, R148, 0xffff, RZ, 0xc0, !PT ;  /* 0x0000ffff94117812 */ /* 0x000fe600078ec0ff */
[----:B------:R-:W-:Y:S01]  /*103d0*/  MUFU.EX2 R164, R164 ;  /* 0x000000a400a47308 */ /* 0x000fe20000000800 */
[--C-:B------:R-:W-:Y:S01]  /*103e0*/  SHF.R.U32.HI R19, RZ, 0x10, R148.reuse ;  /* 0x00000010ff137819 */ /* 0x100fe20000011694 */
[--C-:B------:R-:W-:Y:S01]  /*103f0*/  FFMA.FTZ R169, R20, UR4, -R239.reuse ;  /* 0x0000000414a97c23 */ /* 0x100fe200080108ef */
[----:B------:R-:W-:Y:S01]  /*10400*/  LOP3.LUT R16, R148, 0xff, RZ, 0xc0, !PT ;  /* 0x000000ff94107812 */ /* 0x000fe200078ec0ff */
[----:B------:R-:W-:Y:S01]  /*10410*/  FFMA.FTZ R170, R21, UR4, -R239 ;  /* 0x0000000415aa7c23 */ /* 0x000fe200080108ef */
[----:B------:R-:W-:Y:S01]  /*10420*/  SHF.R.U32.HI R14, RZ, 0x18, R148 ;  /* 0x00000018ff0e7819 */ /* 0x000fe20000011694 */
[C---:B------:R-:W-:Y:S01]  /*10430*/  FMUL.FTZ R20, R132.reuse, R112 ;  /* 0x0000007084147220 */ /* 0x040fe20000410000 */
[----:B------:R-:W1:Y:S03]  /*10440*/  LDSM.16.MT88.4 R148, [R178+0x6000] ;  /* 0x00600000b294783b */ /* 0x000e660000004200 */
[----:B------:R-:W3:Y:S01]  /*10450*/  MUFU.EX2 R3, R3 ;  /* 0x0000000300037308 */ /* 0x000ee20000000800 */
[----:B------:R-:W-:Y:S01]  /*10460*/  LOP3.LUT R143, R143, R6, RZ, 0xc0, !PT ;  /* 0x000000068f8f7212 */ /* 0x000fe200078ec0ff */
[----:B------:R-:W-:Y:S01]  /*10470*/  FMUL.FTZ R21, R132, R113 ;  /* 0x0000007184157220 */ /* 0x000fe20000410000 */
[----:B------:R-:W-:Y:S01]  /*10480*/  LOP3.LUT R140, R140, R5, RZ, 0xc0, !PT ;  /* 0x000000058c8c7212 */ /* 0x000fe200078ec0ff */
[----:B------:R-:W-:Y:S01]  /*10490*/  FFMA.FTZ R112, R27, UR4, -R171 ;  /* 0x000000041b707c23 */ /* 0x000fe200080108ab */
[----:B------:R-:W-:Y:S01]  /*104a0*/  LOP3.LUT R141, R141, R4, RZ, 0xc0, !PT ;  /* 0x000000048d8d7212 */ /* 0x000fe200078ec0ff */
[--C-:B------:R-:W-:Y:S01]  /*104b0*/  FFMA.FTZ R249, R56, UR4, -R228.reuse ;  /* 0x0000000438f97c23 */ /* 0x100fe200080108e4 */
[--C-:B------:R-:W-:Y:S03]  /*104c0*/  HSET2.LE.AND R147, R147, R204.reuse, PT ;  /* 0x000000cc93937233 */ /* 0x100fe60003803000 */
[----:B------:R-:W4:Y:S01]  /*104d0*/  MUFU.EX2 R2, R2 ;  /* 0x0000000200027308 */ /* 0x000f220000000800 */
[--C-:B------:R-:W-:Y:S01]  /*104e0*/  HSET2.LE.AND R144, R144, R204.reuse, PT ;  /* 0x000000cc90907233 */ /* 0x100fe20003803000 */
[----:B------:R-:W-:Y:S01]  /*104f0*/  FFMA.FTZ R250, R57, UR4, -R228 ;  /* 0x0000000439fa7c23 */ /* 0x000fe200080108e4 */
[--C-:B------:R-:W-:Y:S01]  /*10500*/  HSET2.LE.AND R145, R145, R204.reuse, PT ;  /* 0x000000cc91917233 */ /* 0x100fe20003803000 */
[----:B------:R-:W-:Y:S01]  /*10510*/  FFMA.FTZ R235, R48, UR4, -R239 ;  /* 0x0000000430eb7c23 */ /* 0x000fe200080108ef */
[----:B-----5:R-:W-:Y:S01]  /*10520*/  F2FP.F16.F32.PACK_AB R7, R156, R155 ;  /* 0x0000009b9c07723e */ /* 0x020fe200000000ff */
[----:B------:R-:W-:Y:S01]  /*10530*/  FMUL.FTZ R48, R132, R96 ;  /* 0x0000006084307220 */ /* 0x000fe20000410000 */
[----:B------:R-:W-:Y:S03]  /*10540*/  F2FP.F16.F32.PACK_AB R6, R160, R159 ;  /* 0x0000009fa006723e */ /* 0x000fe600000000ff */
[----:B------:R-:W5:Y:S01]  /*10550*/  MUFU.EX2 R0, R0 ;  /* 0x0000000000007308 */ /* 0x000f620000000800 */
[----:B--2---:R-:W-:Y:S01]  /*10560*/  F2FP.F16.F32.PACK_AB R5, R161, R162 ;  /* 0x000000a2a105723e */ /* 0x004fe200000000ff */
[C---:B---3--:R-:W-:Y:S01]  /*10570*/  FMUL.FTZ R22, R3.reuse, R114 ;  /* 0x0000007203167220 */ /* 0x048fe20000410000 */
[----:B------:R-:W-:Y:S01]  /*10580*/  F2FP.F16.F32.PACK_AB R4, R164, R163 ;  /* 0x000000a3a404723e */ /* 0x000fe200000000ff */
[C---:B------:R-:W-:Y:S01]  /*10590*/  FMUL.FTZ R23, R3.reuse, R115 ;  /* 0x0000007303177220 */ /* 0x040fe20000410000 */
[----:B------:R-:W-:Y:S01]  /*105a0*/  LOP3.LUT R146, R146, R7, RZ, 0xc0, !PT ;  /* 0x0000000792927212 */ /* 0x000fe200078ec0ff */
[----:B------:R-:W-:Y:S01]  /*105b0*/  FMUL.FTZ R7, R3, R131 ;  /* 0x0000008303077220 */ /* 0x000fe20000410000 */
[----:B------:R-:W-:Y:S01]  /*105c0*/  LOP3.LUT R147, R147, R6, RZ, 0xc0, !PT ;  /* 0x0000000693937212 */ /* 0x000fe200078ec0ff */
[----:B------:R-:W-:Y:S01]  /*105d0*/  FMUL.FTZ R6, R3, R130 ;  /* 0x0000008203067220 */ /* 0x000fe20000410000 */
[----:B------:R-:W-:Y:S01]  /*105e0*/  LOP3.LUT R144, R144, R5, RZ, 0xc0, !PT ;  /* 0x0000000590907212 */ /* 0x000fe200078ec0ff */
[C---:B------:R-:W-:Y:S01]  /*105f0*/  FMUL.FTZ R5, R132.reuse, R129 ;  /* 0x0000008184057220 */ /* 0x040fe20000410000 */
[----:B------:R-:W-:Y:S01]  /*10600*/  LOP3.LUT R145, R145, R4, RZ, 0xc0, !PT ;  /* 0x0000000491917212 */ /* 0x000fe200078ec0ff */
[----:B------:R-:W-:Y:S01]  /*10610*/  FMUL.FTZ R4, R132, R128 ;  /* 0x0000008084047220 */ /* 0x000fe20000410000 */
[----:B------:R-:W-:Y:S01]  /*10620*/  LOP3.LUT R230, R13, UR22, R18, 0x96, !PT ;  /* 0x000000160de67c12 */ /* 0x000fe2000f8e9612 */
[----:B----4-:R-:W-:Y:S01]  /*10630*/  FMUL.FTZ R8, R2, R124 ;  /* 0x0000007c02087220 */ /* 0x010fe20000410000 */
[----:B------:R-:W-:Y:S01]  /*10640*/  LOP3.LUT R18, R12, 0xffff, RZ, 0xc0, !PT ;  /* 0x0000ffff0c127812 */ /* 0x000fe200078ec0ff */
[----:B------:R-:W-:Y:S01]  /*10650*/  FMUL.FTZ R9, R2, R125 ;  /* 0x0000007d02097220 */ /* 0x000fe20000410000 */
[--C-:B------:R-:W-:Y:S01]  /*10660*/  SHF.R.U32.HI R15, RZ, 0x10, R12.reuse ;  /* 0x00000010ff0f7819 */ /* 0x100fe2000001160c */
[C---:B-----5:R-:W-:Y:S01]  /*10670*/  FMUL.FTZ R10, R0.reuse, R126 ;  /* 0x0000007e000a7220 */ /* 0x060fe20000410000 */
[-C--:B------:R-:W-:Y:S01]  /*10680*/  HMMA.16816.F32 R4, R140, R32.reuse, R4 ;  /* 0x000000208c04723c */ /* 0x080fe20000001804 */
[----:B------:R-:W-:Y:S04]  /*10690*/  MUFU.EX2 R169, R169 ;  /* 0x000000a900a97308 */ /* 0x000fe80000000800 */
[----:B------:R-:W-:Y:S01]  /*106a0*/  FMUL.FTZ R11, R0, R127 ;  /* 0x0000007f000b7220 */ /* 0x000fe20000410000 */
[----:B------:R-:W-:Y:S01]  /*106b0*/  LOP3.LUT R13, R12, 0xff, RZ, 0xc0, !PT ;  /* 0x000000ff0c0d7812 */ /* 0x000fe200078ec0ff */
[----:B------:R-:W-:Y:S01]  /*106c0*/  FMUL.FTZ R27, R0, R107 ;  /* 0x0000006b001b7220 */ /* 0x000fe20000410000 */
[----:B------:R-:W-:Y:S03]  /*106d0*/  SHF.R.U32.HI R12, RZ, 0x18, R12 ;  /* 0x00000018ff0c7819 */ /* 0x000fe6000001160c */
[----:B------:R-:W-:Y:S01]  /*106e0*/  MUFU.EX2 R129, R62 ;  /* 0x0000003e00817308 */ /* 0x000fe20000000800 */
[----:B------:R-:W-:Y:S01]  /*106f0*/  LOP3.LUT R15, R15, 0xff, RZ, 0xc0, !PT ;  /* 0x000000ff0f0f7812 */ /* 0x000fe200078ec0ff */
[C---:B------:R-:W-:Y:S04]  /*10700*/  HMMA.16816.F32 R8, R144.reuse, R32, R8 ;  /* 0x000000209008723c */ /* 0x040fe80000001808 */
[----:B------:R-:W-:Y:S01]  /*10710*/  LOP3.LUT R19, R19, 0xff, RZ, 0xc0, !PT ;  /* 0x000000ff13137812 */ /* 0x000fe200078ec0ff */
[----:B------:R-:W-:Y:S01]  /*10720*/  FMUL.FTZ R70, R3, R70 ;  /* 0x0000004603467220 */ /* 0x000fe20000410000 */
[----:B------:R-:W-:Y:S01]  /*10730*/  SHF.R.U32.HI R18, RZ, 0x8, R18 ;  /* 0x00000008ff127819 */ /* 0x000fe20000011612 */
[C---:B------:R-:W-:Y:S01]  /*10740*/  FMUL.FTZ R32, R2.reuse, R108 ;  /* 0x0000006c02207220 */ /* 0x040fe20000410000 */
[----:B------:R-:W-:Y:S01]  /*10750*/  PRMT R124, R15, 0x5410, R12 ;  /* 0x000054100f7c7816 */ /* 0x000fe2000000000c */
[----:B------:R-:W2:Y:S02]  /*10760*/  MUFU.EX2 R170, R170 ;  /* 0x000000aa00aa7308 */ /* 0x000ea40000000800 */
[----:B------:R-:W-:Y:S01]  /*10770*/  PRMT R126, R19, 0x5410, R14 ;  /* 0x00005410137e7816 */ /* 0x000fe2000000000e */
[C---:B------:R-:W-:Y:S01]  /*10780*/  FMUL.FTZ R12, R2.reuse, R120 ;  /* 0x00000078020c7220 */ /* 0x040fe20000410000 */
[----:B------:R-:W-:Y:S01]  /*10790*/  PRMT R125, R13, 0x5410, R18 ;  /* 0x000054100d7d7816 */ /* 0x000fe20000000012 */
[----:B------:R-:W-:Y:S01]  /*107a0*/  FMUL.FTZ R13, R2, R121 ;  /* 0x00000079020d7220 */ /* 0x000fe20000410000 */
[C---:B------:R-:W-:Y:S01]  /*107b0*/  FMUL.FTZ R14, R0.reuse, R122 ;  /* 0x0000007a000e7220 */ /* 0x040fe20000410000 */
[----:B------:R-:W-:Y:S01]  /*107c0*/  FMUL.FTZ R15, R0, R123 ;  /* 0x0000007b000f7220 */ /* 0x000fe20000410000 */
[----:B------:R-:W-:Y:S01]  /*107d0*/  SHF.R.U32.HI R17, RZ, 0x8, R17 ;  /* 0x00000008ff117819 */ /* 0x000fe20000011611 */
[C---:B------:R-:W-:Y:S01]  /*107e0*/  FMUL.FTZ R18, R3.reuse, R118 ;  /* 0x0000007603127220 */ /* 0x040fe20000410000 */
[C---:B------:R-:W-:Y:S01]  /*107f0*/  FMUL.FTZ R19, R3.reuse, R119 ;  /* 0x0000007703137220 */ /* 0x040fe20000410000 */
[----:B------:R-:W-:Y:S01]  /*10800*/  FMUL.FTZ R33, R2, R109 ;  /* 0x0000006d02217220 */ /* 0x000fe20000410000 */
[----:B------:R-:W-:Y:S01]  /*10810*/  PRMT R127, R16, 0x5410, R17 ;  /* 0x00005410107f7816 */ /* 0x000fe20000000011 */
[C---:B------:R-:W-:Y:S01]  /*10820*/  FMUL.FTZ R16, R132.reuse, R116 ;  /* 0x0000007484107220 */ /* 0x040fe20000410000 */
[-C--:B------:R-:W-:Y:S01]  /*10830*/  HMMA.16816.F32 R12, R144, R34.reuse, R12 ;  /* 0x00000022900c723c */ /* 0x080fe2000000180c */
[----:B------:R-:W-:Y:S02]  /*10840*/  MUFU.EX2 R226, R226 ;  /* 0x000000e200e27308 */ /* 0x000fe40000000800 */
[----:B------:R-:W-:Y:S01]  /*10850*/  FMUL.FTZ R17, R132, R117 ;  /* 0x0000007584117220 */ /* 0x000fe20000410000 */
[C---:B------:R-:W-:Y:S01]  /*10860*/  FMUL.FTZ R30, R0.reuse, R102 ;  /* 0x00000066001e7220 */ /* 0x040fe20000410000 */
[----:B------:R-:W-:Y:S01]  /*10870*/  FMUL.FTZ R31, R0, R103 ;  /* 0x00000067001f7220 */ /* 0x000fe20000410000 */
[--C-:B------:R-:W-:Y:S01]  /*10880*/  SHF.R.U32.HI R121, RZ, 0x10, R230.reuse ;  /* 0x00000010ff797819 */ /* 0x100fe200000116e6 */
[----:B------:R-:W-:Y:S01]  /*10890*/  FFMA.FTZ R119, R26, UR4, -R171 ;  /* 0x000000041a777c23 */ /* 0x000fe200080108ab */
[C---:B------:R-:W-:Y:S03]  /*108a0*/  FMUL.FTZ R26, R0.reuse, R106 ;  /* 0x0000006a001a7220 */ /* 0x040fe60000410000 */
[----:B------:R-:W3:Y:S01]  /*108b0*/  MUFU.EX2 R227, R227 ;  /* 0x000000e300e37308 */ /* 0x000ee20000000800 */
[C---:B------:R-:W-:Y:S04]  /*108c0*/  HMMA.16816.F32 R16, R140.reuse, R34, R16 ;  /* 0x000000228c10723c */ /* 0x040fe80000001810 */
[----:B------:R-:W-:Y:S01]  /*108d0*/  SHF.R.U32.HI R116, RZ, 0x18, R230 ;  /* 0x00000018ff747819 */ /* 0x000fe200000116e6 */
[----:B------:R-:W-:Y:S01]  /*108e0*/  FMUL.FTZ R82, R3, R82 ;  /* 0x0000005203527220 */ /* 0x000fe20000410000 */
[-C--:B-1----:R-:W-:Y:S03]  /*108f0*/  HMMA.16816.F32 R20, R140, R148.reuse, R20 ;  /* 0x000000948c14723c */ /* 0x082fe60000001814 */
[----:B------:R-:W-:Y:S02]  /*10900*/  MUFU.EX2 R232, R232 ;  /* 0x000000e800e87308 */ /* 0x000fe40000000800 */
[C---:B------:R-:W-:Y:S01]  /*10910*/  FMUL.FTZ R34, R0.reuse, R110 ;  /* 0x0000006e00227220 */ /* 0x040fe20000410000 */
[----:B------:R-:W-:Y:S01]  /*10920*/  FMUL.FTZ R35, R0, R111 ;  /* 0x0000006f00237220 */ /* 0x000fe20000410000 */
[----:B------:R-:W-:Y:S01]  /*10930*/  LOP3.LUT R120, R229, 0xffff, RZ, 0xc0, !PT ;  /* 0x0000ffffe5787812 */ /* 0x000fe200078ec0ff */
[----:B------:R-:W1:Y:S05]  /*10940*/  LDSM.16.MT88.4 R108, [R177+0x6000] ;  /* 0x00600000b16c783b */ /* 0x000e6a0000004200 */
[----:B------:R-:W-:Y:S01]  /*10950*/  MUFU.EX2 R233, R233 ;  /* 0x000000e900e97308 */ /* 0x000fe20000000800 */
[--C-:B------:R-:W-:Y:S01]  /*10960*/  SHF.R.U32.HI R118, RZ, 0x10, R229.reuse ;  /* 0x00000010ff767819 */ /* 0x100fe200000116e5 */
[----:B------:R-:W-:Y:S01]  /*10970*/  FMUL.FTZ R83, R3, R83 ;  /* 0x0000005303537220 */ /* 0x000fe20000410000 */
[C---:B------:R-:W-:Y:S04]  /*10980*/  HMMA.16816.F32 R32, R144.reuse, R148, R32 ;  /* 0x000000949020723c */ /* 0x040fe80000001820 */
[----:B------:R-:W-:Y:S03]  /*10990*/  LOP3.LUT R115, R229, 0xff, RZ, 0xc0, !PT ;  /* 0x000000ffe5737812 */ /* 0x000fe600078ec0ff */
[----:B------:R4:W-:Y:S01]  /*109a0*/  MUFU.EX2 R149, R25 ;  /* 0x0000001900957308 */ /* 0x0009e20000000800 */
[----:B------:R-:W-:Y:S03]  /*109b0*/  SHF.R.U32.HI R114, RZ, 0x18, R229 ;  /* 0x00000018ff727819 */ /* 0x000fe600000116e5 */
[C---:B------:R-:W-:Y:S01]  /*109c0*/  FMUL.FTZ R71, R3.reuse, R71 ;  /* 0x0000004703477220 */ /* 0x040fe20000410000 */
[C---:B------:R-:W-:Y:S02]  /*109d0*/  LOP3.LUT R117, R230.reuse, 0xffff, RZ, 0xc0, !PT ;  /* 0x0000ffffe6757812 */ /* 0x040fe400078ec0ff */
[----:B------:R-:W-:Y:S01]  /*109e0*/  LOP3.LUT R113, R230, 0xff, RZ, 0xc0, !PT ;  /* 0x000000ffe6717812 */ /* 0x000fe200078ec0ff */
[C---:B------:R-:W-:Y:S02]  /*109f0*/  FMUL.FTZ R74, R3.reuse, R74 ;  /* 0x0000004a034a7220 */ /* 0x040fe40000410000 */
[----:B------:R5:W3:Y:S01]  /*10a00*/  MUFU.EX2 R229, R24 ;  /* 0x0000001800e57308 */ /* 0x000ae20000000800 */
[C---:B------:R-:W-:Y:S01]  /*10a10*/  FMUL.FTZ R75, R3.reuse, R75 ;  /* 0x0000004b034b7220 */ /* 0x040fe20000410000 */
[C---:B------:R-:W-:Y:S01]  /*10a20*/  FMUL.FTZ R76, R2.reuse, R76 ;  /* 0x0000004c024c7220 */ /* 0x040fe20000410000 */
[----:B------:R-:W-:Y:S01]  /*10a30*/  FMUL.FTZ R77, R2, R77 ;  /* 0x0000004d024d7220 */ /* 0x000fe20000410000 */
[C---:B------:R-:W-:Y:S01]  /*10a40*/  FMUL.FTZ R78, R0.reuse, R78 ;  /* 0x0000004e004e7220 */ /* 0x040fe20000410000 */
[----:B------:R-:W-:Y:S01]  /*10a50*/  FMUL.FTZ R79, R0, R79 ;  /* 0x0000004f004f7220 */ /* 0x000fe20000410000 */
[----:B------:R-:W-:Y:S01]  /*10a60*/  FMUL.FTZ R50, R3, R98 ;  /* 0x0000006203327220 */ /* 0x000fe20000410000 */
[----:B------:R-:W-:Y:S03]  /*10a70*/  F2FP.F16.F32.PACK_AB R98, R167, R165 ;  /* 0x000000a5a762723e */ /* 0x000fe600000000ff */
[----:B------:R2:W-:Y:S01]  /*10a80*/  MUFU.EX2 R230, R112 ;  /* 0x0000007000e67308 */ /* 0x0005e20000000800 */
[----:B----4-:R-:W-:Y:S01]  /*10a90*/  FMUL.FTZ R25, R2, R105 ;  /* 0x0000006902197220 */ /* 0x010fe20000410000 */
[----:B------:R-:W-:Y:S01]  /*10aa0*/  FFMA.FTZ R234, R49, UR4, -R239 ;  /* 0x0000000431ea7c23 */ /* 0x000fe200080108ef */
[----:B------:R-:W-:Y:S01]  /*10ab0*/  FMUL.FTZ R49, R132, R97 ;  /* 0x0000006184317220 */ /* 0x000fe20000410000 */
[----:B------:R-:W-:Y:S01]  /*10ac0*/  FMUL.FTZ R51, R3, R99 ;  /* 0x0000006303337220 */ /* 0x000fe20000410000 */
[----:B------:R-:W-:Y:S01]  /*10ad0*/  SHF.R.U32.HI R120, RZ, 0x8, R120 ;  /* 0x00000008ff787819 */ /* 0x000fe20000011678 */
[C---:B------:R-:W-:Y:S01]  /*10ae0*/  FMUL.FTZ R84, R2.reuse, R84 ;  /* 0x0000005402547220 */ /* 0x040fe20000410000 */
[C---:B------:R-:W-:Y:S03]  /*10af0*/  FMUL.FTZ R85, R2.reuse, R85 ;  /* 0x0000005502557220 */ /* 0x040fe60000410000 */
[----:B------:R-:W4:Y:S01]  /*10b00*/  MUFU.EX2 R148, R119 ;  /* 0x0000007700947308 */ /* 0x000f220000000800 */
[C---:B-----5:R-:W-:Y:S01]  /*10b10*/  FMUL.FTZ R24, R2.reuse, R104 ;  /* 0x0000006802187220 */ /* 0x060fe20000410000 */
[----:B------:R-:W-:Y:S01]  /*10b20*/  LOP3.LUT R104, R121, 0xff, RZ, 0xc0, !PT ;  /* 0x000000ff79687812 */ /* 0x000fe200078ec0ff */
[C---:B------:R-:W-:Y:S01]  /*10b30*/  FMUL.FTZ R88, R2.reuse, R88 ;  /* 0x0000005802587220 */ /* 0x040fe20000410000 */
[----:B------:R-:W-:Y:S01]  /*10b40*/  SHF.R.U32.HI R117, RZ, 0x8, R117 ;  /* 0x00000008ff757819 */ /* 0x000fe20000011675 */
[----:B------:R-:W-:Y:S01]  /*10b50*/  FMUL.FTZ R89, R2, R89 ;  /* 0x0000005902597220 */ /* 0x000fe20000410000 */
[----:B------:R-:W-:Y:S01]  /*10b60*/  LOP3.LUT R244, R247, UR13, R244, 0x96, !PT ;  /* 0x0000000df7f47c12 */ /* 0x000fe2000f8e96f4 */
[----:B------:R-:W-:Y:S01]  /*10b70*/  FFMA.FTZ R247, R67, UR4, -R231 ;  /* 0x0000000443f77c23 */ /* 0x000fe200080108e7 */
[-C--:B------:R-:W-:Y:S02]  /*10b80*/  HMMA.16816.F32 R24, R144, R150.reuse, R24 ;  /* 0x000000969018723c */ /* 0x080fe40000001818 */
[----:B------:R-:W-:Y:S01]  /*10b90*/  MUFU.EX2 R249, R249 ;  /* 0x000000f900f97308 */ /* 0x000fe20000000800 */
[----:B--2---:R-:W-:Y:S01]  /*10ba0*/  PRMT R112, R104, 0x5410, R116 ;  /* 0x0000541068707816 */ /* 0x004fe20000000074 */
[----:B------:R-:W-:Y:S01]  /*10bb0*/  FMUL.FTZ R90, R0, R90 ;  /* 0x0000005a005a7220 */ /* 0x000fe20000410000 */
[----:B------:R-:W2:Y:S01]  /*10bc0*/  LDSM.16.MT88.4 R104, [R176+0x6000] ;  /* 0x00600000b068783b */ /* 0x000ea20000004200 */
[C---:B------:R-:W-:Y:S06]  /*10bd0*/  HMMA.16816.F32 R68, R140.reuse, R150, R68 ;  /* 0x000000968c44723c */ /* 0x040fec0000001844 */
[----:B------:R-:W-:Y:S01]  /*10be0*/  MUFU.EX2 R250, R250 ;  /* 0x000000fa00fa7308 */ /* 0x000fe20000000800 */
[----:B------:R-:W-:Y:S01]  /*10bf0*/  PRMT R113, R113, 0x5410, R117 ;  /* 0x0000541071717816 */ /* 0x000fe20000000075 */
[-C--:B-1----:R-:W-:Y:S03]  /*10c00*/  HMMA.16816.F32 R72, R140, R108.reuse, R72 ;  /* 0x0000006c8c48723c */ /* 0x082fe60000001848 */
[--C-:B------:R-:W-:Y:S03]  /*10c10*/  FFMA.FTZ R151, R29, UR4, -R228.reuse ;  /* 0x000000041d977c23 */ /* 0x100fe600080108e4 */
[C---:B------:R-:W-:Y:S02]  /*10c20*/  HMMA.16816.F32 R76, R144.reuse, R108, R76 ;  /* 0x0000006c904c723c */ /* 0x040fe4000000184c */
[----:B------:R-:W-:Y:S03]  /*10c30*/  MUFU.EX2 R235, R235 ;  /* 0x000000eb00eb7308 */ /* 0x000fe60000000800 */
[----:B------:R-:W-:Y:S01]  /*10c40*/  FFMA.FTZ R150, R28, UR4, -R228 ;  /* 0x000000041c967c23 */ /* 0x000fe200080108e4 */
[C---:B------:R-:W-:Y:S01]  /*10c50*/  FMUL.FTZ R29, R2.reuse, R101 ;  /* 0x00000065021d7220 */ /* 0x040fe20000410000 */
[----:B------:R-:W-:Y:S01]  /*10c60*/  FMUL.FTZ R28, R2, R100 ;  /* 0x00000064021c7220 */ /* 0x000fe20000410000 */
[--C-:B------:R-:W-:Y:S04]  /*10c70*/  HSET2.LE.AND R100, R127, R204.reuse, PT ;  /* 0x000000cc7f647233 */ /* 0x100fe80003803000 */
[----:B------:R-:W-:Y:S01]  /*10c80*/  MUFU.EX2 R151, R151 ;  /* 0x0000009700977308 */ /* 0x000fe20000000800 */
[----:B------:R-:W-:Y:S04]  /*10c90*/  IMAD.WIDE.U32 R116, R243, -0x2daee0ad, RZ ;  /* 0xd2511f53f3747825 */ /* 0x000fe800078e00ff */
[----:B------:R-:W-:Y:S01]  /*10ca0*/  FFMA.FTZ R243, R47, UR4, -R171 ;  /* 0x000000042ff37c23 */ /* 0x000fe200080108ab */
[-C--:B------:R-:W-:Y:S03]  /*10cb0*/  HMMA.16816.F32 R28, R144, R110.reuse, R28 ;  /* 0x0000006e901c723c */ /* 0x080fe6000000181c */
[----:B------:R-:W-:Y:S01]  /*10cc0*/  LOP3.LUT R98, R100, R98, RZ, 0xc0, !PT ;  /* 0x0000006264627212 */ /* 0x000fe200078ec0ff */
[C---:B------:R-:W-:Y:S01]  /*10cd0*/  FMUL.FTZ R91, R0.reuse, R91 ;  /* 0x0000005b005b7220 */ /* 0x040fe20000410000 */
[----:B------:R-:W1:Y:S01]  /*10ce0*/  LDSM.16.MT88.4 R100, [R180+0x6800] ;  /* 0x00680000b464783b */ /* 0x000e620000004200 */
[C---:B------:R-:W-:Y:S01]  /*10cf0*/  HMMA.16816.F32 R80, R140.reuse, R110, R80 ;  /* 0x0000006e8c50723c */ /* 0x040fe20000001850 */
[----:B------:R-:W-:Y:S04]  /*10d00*/  MUFU.EX2 R243, R243 ;  /* 0x000000f300f37308 */ /* 0x000fe80000000800 */
[C---:B------:R-:W-:Y:S01]  /*10d10*/  FMUL.FTZ R86, R0.reuse, R86 ;  /* 0x0000005600567220 */ /* 0x040fe20000410000 */
[----:B------:R-:W-:Y:S01]  /*10d20*/  FMUL.FTZ R87, R0, R87 ;  /* 0x0000005700577220 */ /* 0x000fe20000410000 */
[-C--:B--2---:R-:W-:Y:S04]  /*10d30*/  HMMA.16816.F32 R48, R140, R104.reuse, R48 ;  /* 0x000000688c30723c */ /* 0x084fe80000001830 */
[----:B------:R-:W2:Y:S01]  /*10d40*/  MUFU.EX2 R150, R150 ;  /* 0x0000009600967308 */ /* 0x000ea20000000800 */
[----:B------:R-:W-:Y:S01]  /*10d50*/  PRMT R115, R115, 0x5410, R120 ;  /* 0x0000541073737816 */ /* 0x000fe20000000078 */
[C---:B------:R-:W-:Y:S01]  /*10d60*/  FMUL.FTZ R94, R3.reuse, R94 ;  /* 0x0000005e035e7220 */ /* 0x040fe20000410000 */
[C---:B------:R-:W-:Y:S07]  /*10d70*/  HMMA.16816.F32 R84, R144.reuse, R104, R84 ;  /* 0x000000689054723c */ /* 0x040fee0000001854 */
[----:B------:R-:W-:Y:S01]  /*10d80*/  MUFU.EX2 R234, R234 ;  /* 0x000000ea00ea7308 */ /* 0x000fe20000000800 */
[----:B------:R-:W-:Y:S01]  /*10d90*/  LOP3.LUT R118, R118, 0xff, RZ, 0xc0, !PT ;  /* 0x000000ff76767812 */ /* 0x000fe200078ec0ff */
[-C--:B------:R-:W-:Y:S03]  /*10da0*/  HMMA.16816.F32 R88, R144, R106.reuse, R88 ;  /* 0x0000006a9058723c */ /* 0x080fe60000001858 */
[--C-:B------:R-:W-:Y:S05]  /*10db0*/  HSET2.LE.AND R109, R126, R204.reuse, PT ;  /* 0x000000cc7e6d7233 */ /* 0x100fea0003803000 */
[----:B------:R5:W-:Y:S03]  /*10dc0*/  MUFU.EX2 R144, R36 ;  /* 0x0000002400907308 */ /* 0x000be60000000800 */
[--C-:B------:R-:W-:Y:S01]  /*10dd0*/  HSET2.LE.AND R108, R115, R204.reuse, PT ;  /* 0x000000cc736c7233 */ /* 0x100fe20003803000 */
[----:B------:R-:W-:Y:S01]  /*10de0*/  FMUL.FTZ R95, R3, R95 ;  /* 0x0000005f035f7220 */ /* 0x000fe20000410000 */
[----:B------:R-:W-:Y:S01]  /*10df0*/  PRMT R114, R118, 0x5410, R114 ;  /* 0x0000541076727816 */ /* 0x000fe20000000072 */
[----:B------:R-:W-:Y:S01]  /*10e00*/  FFMA.FTZ R145, R37, UR4, -R239 ;  /* 0x0000000425917c23 */ /* 0x000fe200080108ef */
[----:B------:R-:W-:Y:S01]  /*10e10*/  F2FP.F16.F32.PACK_AB R99, R168, R166 ;  /* 0x000000a6a863723e */ /* 0x000fe200000000ff */
[--C-:B------:R-:W-:Y:S03]  /*10e20*/  FFMA.FTZ R146, R42, UR4, -R171.reuse ;  /* 0x000000042a927c23 */ /* 0x100fe600080108ab */
[----:B------:R-:W-:Y:S01]  /*10e30*/  HMMA.16816.F32 R92, R140, R106, R92 ;  /* 0x0000006a8c5c723c */ /* 0x000fe2000000185c */
[----:B------:R2:W-:Y:S03]  /*10e40*/  MUFU.EX2 R140, R38 ;  /* 0x00000026008c7308 */ /* 0x0005e60000000800 */
[----:B------:R-:W-:Y:S01]  /*10e50*/  F2FP.F16.F32.PACK_AB R96, R170, R169 ;  /* 0x000000a9aa60723e */ /* 0x000fe200000000ff */
[----:B------:R-:W-:Y:S01]  /*10e60*/  FFMA.FTZ R147, R43, UR4, -R171 ;  /* 0x000000042b937c23 */ /* 0x000fe200080108ab */
[----:B------:R-:W-:Y:S01]  /*10e70*/  LOP3.LUT R99, R109, R99, RZ, 0xc0, !PT ;  /* 0x000000636d637212 */ /* 0x000fe200078ec0ff */
[----:B------:R-:W-:Y:S01]  /*10e80*/  FFMA.FTZ R141, R39, UR4, -R231 ;  /* 0x00000004278d7c23 */ /* 0x000fe200080108e7 */
[----:B------:R-:W-:Y:S03]  /*10e90*/  LOP3.LUT R96, R108, R96, RZ, 0xc0, !PT ;  /* 0x000000606c607212 */ /* 0x000fe600078ec0ff */
[----:B------:R-:W-:Y:S01]  /*10ea0*/  MUFU.EX2 R238, R238 ;  /* 0x000000ee00ee7308 */ /* 0x000fe20000000800 */
[--C-:B------:R-:W-:Y:S01]  /*10eb0*/  HSET2.LE.AND R97, R114, R204.reuse, PT ;  /* 0x000000cc72617233 */ /* 0x100fe20003803000 */
[----:B------:R-:W-:Y:S01]  /*10ec0*/  IMAD.WIDE.U32 R114, R241, -0x2daee0ad, RZ ;  /* 0xd2511f53f1727825 */ /* 0x000fe200078e00ff */
[--C-:B------:R-:W-:Y:S02]  /*10ed0*/  HSET2.LE.AND R104, R113, R204.reuse, PT ;  /* 0x000000cc71687233 */ /* 0x100fe40003803000 */
[--C-:B------:R-:W-:Y:S01]  /*10ee0*/  HSET2.LE.AND R105, R112, R204.reuse, PT ;  /* 0x000000cc70697233 */ /* 0x100fe20003803000 */
[--C-:B------:R-:W-:Y:S01]  /*10ef0*/  FFMA.FTZ R142, R40, UR4, -R228.reuse ;  /* 0x00000004288e7c23 */ /* 0x100fe200080108e4 */
[----:B---3--:R-:W-:Y:S01]  /*10f00*/  F2FP.F16.F32.PACK_AB R110, R227, R226 ;  /* 0x000000e2e36e723e */ /* 0x008fe200000000ff */
[--C-:B------:R-:W-:Y:S01]  /*10f10*/  FFMA.FTZ R143, R41, UR4, -R228.reuse ;  /* 0x00000004298f7c23 */ /* 0x100fe200080108e4 */
[----:B------:R-:W-:Y:S01]  /*10f20*/  F2FP.F16.F32.PACK_AB R109, R149, R229 ;  /* 0x000000e5956d723e */ /* 0x000fe200000000ff */
[----:B------:R-:W-:Y:S01]  /*10f30*/  FFMA.FTZ R241, R45, UR4, -R228 ;  /* 0x000000042df17c23 */ /* 0x000fe200080108e4 */
[----:B----4-:R-:W-:Y:S01]  /*10f40*/  F2FP.F16.F32.PACK_AB R108, R230, R148 ;  /* 0x00000094e66c723e */ /* 0x010fe200000000ff */
[----:B------:R-:W-:Y:S01]  /*10f50*/  MUFU.EX2 R237, R237 ;  /* 0x000000ed00ed7308 */ /* 0x000fe20000000800 */
[----:B------:R-:W-:Y:S01]  /*10f60*/  LOP3.LUT R97, R97, R110, RZ, 0xc0, !PT ;  /* 0x0000006e61617212 */ /* 0x000fe200078ec0ff */
[----:B------:R-:W-:Y:S01]  /*10f70*/  FFMA.FTZ R248, R52, UR4, -R239 ;  /* 0x0000000434f87c23 */ /* 0x000fe200080108ef */
[----:B------:R-:W-:Y:S01]  /*10f80*/  LOP3.LUT R104, R104, R109, RZ, 0xc0, !PT ;  /* 0x0000006d68687212 */ /* 0x000fe200078ec0ff */
[----:B------:R-:W-:Y:S01]  /*10f90*/  FFMA.FTZ R153, R132, R213, R153 ;  /* 0x000000d584997223 */ /* 0x000fe20000010099 */
[----:B------:R-:W-:Y:S01]  /*10fa0*/  LOP3.LUT R105, R105, R108, RZ, 0xc0, !PT ;  /* 0x0000006c69697212 */ /* 0x000fe200078ec0ff */
[----:B------:R-:W-:Y:S01]  /*10fb0*/  IMAD.MOV.U32 R132, RZ, RZ, R135 ;  /* 0x000000ffff847224 */ /* 0x000fe200078e0087 */
[----:B------:R-:W3:Y:S01]  /*10fc0*/  LDSM.16.MT88.4 R108, [R178+0x6800] ;  /* 0x00680000b26c783b */ /* 0x000ee20000004200 */
[-C--:B-1----:R-:W-:Y:S02]  /*10fd0*/  HMMA.16816.F32 R4, R96, R100.reuse, R4 ;  /* 0x000000646004723c */ /* 0x082fe40000001804 */
[----:B------:R-:W1:Y:S03]  /*10fe0*/  MUFU.EX2 R141, R141 ;  /* 0x0000008d008d7308 */ /* 0x000e660000000800 */
[--C-:B-----5:R-:W-:Y:S01]  /*10ff0*/  HSET2.LE.AND R36, R124, R204.reuse, PT ;  /* 0x000000cc7c247233 */ /* 0x120fe20003803000 */
[----:B------:R-:W-:Y:S01]  /*11000*/  FFMA.FTZ R158, R3, R212, R158 ;  /* 0x000000d4039e7223 */ /* 0x000fe2000001009e */
[--C-:B------:R-:W-:Y:S01]  /*11010*/  HSET2.LE.AND R112, R125, R204.reuse, PT ;  /* 0x000000cc7d707233 */ /* 0x100fe20003803000 */
[----:B------:R-:W-:Y:S04]  /*11020*/  FFMA.FTZ R162, R2, R211, R162 ;  /* 0x000000d302a27223 */ /* 0x000fe800000100a2 */
[----:B------:R-:W4:Y:S01]  /*11030*/  MUFU.EX2 R145, R145 ;  /* 0x0000009100917308 */ /* 0x000f220000000800 */
[----:B------:R-:W-:Y:S01]  /*11040*/  F2FP.F16.F32.PACK_AB R37, R233, R232 ;  /* 0x000000e8e925723e */ /* 0x000fe200000000ff */
[----:B------:R-:W-:Y:S01]  /*11050*/  FFMA.FTZ R163, R0, R210, R163 ;  /* 0x000000d200a37223 */ /* 0x000fe200000100a3 */
[----:B--2---:R-:W-:Y:S01]  /*11060*/  F2FP.F16.F32.PACK_AB R113, R151, R150 ;  /* 0x000000969771723e */ /* 0x004fe200000000ff */
[----:B------:R-:W-:Y:S01]  /*11070*/  FADD.FTZ R153, R154, R153 ;  /* 0x000000999a997221 */ /* 0x000fe20000010000 */
[----:B------:R-:W-:Y:S01]  /*11080*/  LOP3.LUT R107, R36, R37, RZ, 0xc0, !PT ;  /* 0x00000025246b7212 */ /* 0x000fe200078ec0ff */
[----:B------:R-:W-:Y:S01]  /*11090*/  FADD.FTZ R158, R157, R158 ;  /* 0x0000009e9d9e7221 */ /* 0x000fe20000010000 */
[----:B------:R-:W-:Y:S01]  /*110a0*/  LOP3.LUT R106, R112, R113, RZ, 0xc0, !PT ;  /* 0x00000071706a7212 */ /* 0x000fe200078ec0ff */
[----:B------:R-:W2:Y:S01]  /*110b0*/  LDSM.16.MT88.4 R36, [R177+0x6800] ;  /* 0x00680000b124783b */ /* 0x000ea20000004200 */
[----:B------:R-:W-:Y:S01]  /*110c0*/  LOP3.LUT R240, R117, UR13, R240, 0x96, !PT ;  /* 0x0000000d75f07c12 */ /* 0x000fe2000f8e96f0 */
[----:B------:R-:W-:Y:S01]  /*110d0*/  IMAD.WIDE.U32 R112, R245, -0x2daee0ad, RZ ;  /* 0xd2511f53f5707825 */ /* 0x000fe200078e00ff */
[----:B-1----:R-:W-:Y:S01]  /*110e0*/  F2FP.F16.F32.PACK_AB R52, R141, R140 ;  /* 0x0000008c8d34723e */ /* 0x002fe200000000ff */
[----:B------:R-:W-:Y:S02]  /*110f0*/  MUFU.EX2 R142, R142 ;  /* 0x0000008e008e7308 */ /* 0x000fe40000000800 */
[----:B------:R-:W-:Y:S01]  /*11100*/  FADD.FTZ R162, R161, R162 ;  /* 0x000000a2a1a27221 */ /* 0x000fe20000010000 */
[C---:B------:R-:W-:Y:S04]  /*11110*/  HMMA.16816.F32 R8, R104.reuse, R100, R8 ;  /* 0x000000646808723c */ /* 0x040fe80000001808 */
[----:B------:R-:W-:Y:S01]  /*11120*/  LOP3.LUT R113, R113, UR5, R246, 0x96, !PT ;  /* 0x0000000571717c12 */ /* 0x000fe2000f8e96f6 */
[--C-:B------:R-:W-:Y:S01]  /*11130*/  FFMA.FTZ R246, R66, UR4, -R231.reuse ;  /* 0x0000000442f67c23 */ /* 0x100fe200080108e7 */
[-C--:B------:R-:W-:Y:S01]  /*11140*/  HMMA.16816.F32 R12, R104, R102.reuse, R12 ;  /* 0x00000066680c723c */ /* 0x080fe2000000180c */
[----:B------:R-:W1:Y:S04]  /*11150*/  MUFU.EX2 R143, R143 ;  /* 0x0000008f008f7308 */ /* 0x000e680000000800 */
[----:B------:R-:W-:Y:S01]  /*11160*/  FFMA.FTZ R231, R55, UR4, -R231 ;  /* 0x0000000437e77c23 */ /* 0x000fe200080108e7 */
[C---:B------:R-:W-:Y:S05]  /*11170*/  HMMA.16816.F32 R16, R96.reuse, R102, R16 ;  /* 0x000000666010723c */ /* 0x040fea0000001810 */
[----:B------:R-:W-:Y:S01]  /*11180*/  MUFU.EX2 R241, R241 ;  /* 0x000000f100f17308 */ /* 0x000fe20000000800 */
[----:B------:R-:W-:Y:S01]  /*11190*/  IMAD.WIDE.U32 R244, R244, -0x326172a9, RZ ;  /* 0xcd9e8d57f4f47825 */ /* 0x000fe200078e00ff */
[-C--:B---3--:R-:W-:Y:S04]  /*111a0*/  HMMA.16816.F32 R20, R96, R108.reuse, R20 ;  /* 0x0000006c6014723c */ /* 0x088fe80000001814 */
[----:B------:R-:W-:Y:S02]  /*111b0*/  IMAD.WIDE.U32 R118, R113, -0x326172a9, RZ ;  /* 0xcd9e8d5771767825 */ /* 0x000fe400078e00ff */
[C---:B------:R-:W-:Y:S02]  /*111c0*/  HMMA.16816.F32 R32, R104.reuse, R108, R32 ;  /* 0x0000006c6820723c */ /* 0x040fe40000001820 */
[----:B------:R-:W-:Y:S03]  /*111d0*/  MUFU.EX2 R231, R231 ;  /* 0x000000e700e77308 */ /* 0x000fe60000000800 */
[----:B------:R-:W-:Y:S01]  /*111e0*/  LOP3.LUT R100, R115, UR5, R116, 0x96, !PT ;  /* 0x0000000573647c12 */ /* 0x000fe2000f8e9674 */
[-C--:B------:R-:W-:Y:S06]  /*111f0*/  HMMA.16816.F32 R24, R104, R110.reuse, R24 ;  /* 0x0000006e6818723c */ /* 0x080fec0000001818 */
[----:B------:R-:W-:Y:S01]  /*11200*/  MUFU.EX2 R146, R146 ;  /* 0x0000009200927308 */ /* 0x000fe20000000800 */
[--C-:B------:R-:W-:Y:S01]  /*11210*/  SHF.R.U32.HI R116, RZ, 0x10, R118.reuse ;  /* 0x00000010ff747819 */ /* 0x100fe20000011676 */
[C---:B------:R-:W-:Y:S04]  /*11220*/  HMMA.16816.F32 R68, R96.reuse, R110, R68 ;  /* 0x0000006e6044723c */ /* 0x040fe80000001844 */
[C---:B------:R-:W-:Y:S02]  /*11230*/  LOP3.LUT R40, R118.reuse, 0xff, RZ, 0xc0, !PT ;  /* 0x000000ff76287812 */ /* 0x040fe400078ec0ff */
[-C--:B--2---:R-:W-:Y:S02]  /*11240*/  HMMA.16816.F32 R72, R96, R36.reuse, R72 ;  /* 0x000000246048723c */ /* 0x084fe40000001848 */
[----:B------:R-:W-:Y:S03]  /*11250*/  MUFU.EX2 R147, R147 ;  /* 0x0000009300937308 */ /* 0x000fe60000000800 */
[----:B------:R-:W-:Y:S01]  /*11260*/  SHF.R.U32.HI R41, RZ, 0x18, R118 ;  /* 0x00000018ff297819 */ /* 0x000fe20000011676 */
[C---:B------:R-:W-:Y:S06]  /*11270*/  HMMA.16816.F32 R76, R104.reuse, R36, R76 ;  /* 0x00000024684c723c */ /* 0x040fec000000184c */
[----:B------:R-:W-:Y:S01]  /*11280*/  MUFU.EX2 R248, R248 ;  /* 0x000000f800f87308 */ /* 0x000fe20000000800 */
[----:B------:R-:W-:Y:S01]  /*11290*/  LOP3.LUT R115, R119, UR21, R244, 0x96, !PT ;  /* 0x0000001577737c12 */ /* 0x000fe2000f8e96f4 */
[-C--:B------:R-:W-:Y:S03]  /*112a0*/  HMMA.16816.F32 R28, R104, R38.reuse, R28 ;  /* 0x00000026681c723c */ /* 0x080fe6000000181c */
[----:B------:R-:W-:Y:S01]  /*112b0*/  LOP3.LUT R101, R118, 0xffff, RZ, 0xc0, !PT ;  /* 0x0000ffff76657812 */ /* 0x000fe200078ec0ff */
[----:B------:R-:W-:Y:S01]  /*112c0*/  IMAD.WIDE.U32 R118, R100, -0x326172a9, RZ ;  /* 0xcd9e8d5764767825 */ /* 0x000fe200078e00ff */
[----:B------:R-:W-:Y:S01]  /*112d0*/  LOP3.LUT R108, R116, 0xff, RZ, 0xc0, !PT ;  /* 0x000000ff746c7812 */ /* 0x000fe200078ec0ff */
[C---:B------:R-:W-:Y:S02]  /*112e0*/  HMMA.16816.F32 R80, R96.reuse, R38, R80 ;  /* 0x000000266050723c */ /* 0x040fe40000001850 */
[----:B------:R-:W-:Y:S03]  /*112f0*/  MUFU.EX2 R246, R246 ;  /* 0x000000f600f67308 */ /* 0x000fe60000000800 */
[----:B------:R-:W-:Y:S01]  /*11300*/  LOP3.LUT R42, R118, 0xffff, RZ, 0xc0, !PT ;  /* 0x0000ffff762a7812 */ /* 0x000fe200078ec0ff */
[----:B------:R-:W-:Y:S01]  /*11310*/  IMAD.WIDE.U32 R102, R240, -0x326172a9, RZ ;  /* 0xcd9e8d57f0667825 */ /* 0x000fe200078e00ff */
[----:B------:R-:W-:Y:S04]  /*11320*/  SHF.R.U32.HI R43, RZ, 0x10, R118 ;  /* 0x00000010ff2b7819 */ /* 0x000fe80000011676 */
[----:B------:R-:W-:Y:S01]  /*11330*/  SHF.R.U32.HI R109, RZ, 0x8, R101 ;  /* 0x00000008ff6d7819 */ /* 0x000fe20000011665 */
[----:B------:R-:W-:Y:S01]  /*11340*/  MUFU.EX2 R247, R247 ;  /* 0x000000f700f77308 */ /* 0x000fe20000000800 */
[----:B------:R-:W-:Y:S02]  /*11350*/  FFMA.FTZ R240, R44, UR4, -R228 ;  /* 0x000000042cf07c23 */ /* 0x000fe400080108e4 */
[----:B------:R-:W-:Y:S01]  /*11360*/  PRMT R109, R40, 0x5410, R109 ;  /* 0x00005410286d7816 */ /* 0x000fe2000000006d */
[----:B------:R-:W-:Y:S01]  /*11370*/  FFMA.FTZ R244, R46, UR4, -R171 ;  /* 0x000000042ef47c23 */ /* 0x000fe200080108ab */
[----:B------:R-:W-:Y:S01]  /*11380*/  PRMT R108, R108, 0x5410, R41 ;  /* 0x000054106c6c7816 */ /* 0x000fe20000000029 */
[----:B------:R-:W-:Y:S01]  /*11390*/  FFMA.FTZ R171, R63, UR4, -R171 ;  /* 0x000000043fab7c23 */ /* 0x000fe200080108ab */
[----:B------:R-:W-:Y:S03]  /*113a0*/  SHF.R.U32.HI R110, RZ, 0x8, R42 ;  /* 0x00000008ff6e7819 */ /* 0x000fe6000001162a */
[----:B------:R-:W2:Y:S01]  /*113b0*/  MUFU.EX2 R240, R240 ;  /* 0x000000f000f07308 */ /* 0x000ea20000000800 */
[----:B------:R-:W-:Y:S01]  /*113c0*/  LOP3.LUT R44, R43, 0xff, RZ, 0xc0, !PT ;  /* 0x000000ff2b2c7812 */ /* 0x000fe200078ec0ff */
[----:B------:R-:W-:Y:S01]  /*113d0*/  FADD.FTZ R163, R164, R163 ;  /* 0x000000a3a4a37221 */ /* 0x000fe20000010000 */
[----:B------:R-:W3:Y:S01]  /*113e0*/  LDSM.16.MT88.4 R40, [R176+0x6800] ;  /* 0x00680000b028783b */ /* 0x000ee20000004200 */
[----:B------:R-:W-:Y:S01]  /*113f0*/  SHF.R.U32.HI R101, RZ, 0x18, R118 ;  /* 0x00000018ff657819 */ /* 0x000fe20000011676 */
[----:B------:R-:W-:Y:S01]  /*11400*/  IMAD.MOV.U32 R0, RZ, RZ, R133 ;  /* 0x000000ffff007224 */ /* 0x000fe200078e0085 */
[----:B------:R-:W-:Y:S01]  /*11410*/  LOP3.LUT R102, R119, UR21, R102, 0x96, !PT ;  /* 0x0000001577667c12 */ /* 0x000fe2000f8e9666 */
[----:B------:R-:W-:Y:S01]  /*11420*/  FADD.FTZ R153, R137, R153 ;  /* 0x0000009989997221 */ /* 0x000fe20000010000 */
[----:B------:R-:W-:Y:S02]  /*11430*/  LOP3.LUT R100, R118, 0xff, RZ, 0xc0, !PT ;  /* 0x000000ff76647812 */ /* 0x000fe400078ec0ff */
[----:B------:R-:W5:Y:S01]  /*11440*/  MUFU.EX2 R244, R244 ;  /* 0x000000f400f47308 */ /* 0x000f620000000800 */
[----:B------:R-:W-:Y:S01]  /*11450*/  PRMT R101, R44, 0x5410, R101 ;  /* 0x000054102c657816 */ /* 0x000fe20000000065 */
[----:B------:R-:W-:Y:S01]  /*11460*/  LDSM.16.MT88.4 R116, [R180+0x7800] ;  /* 0x00780000b474783b */ /* 0x000fe20000004200 */
[----:B------:R-:W-:Y:S01]  /*11470*/  LOP3.LUT R46, R115, 0xffff, RZ, 0xc0, !PT ;  /* 0x0000ffff732e7812 */ /* 0x000fe200078ec0ff */
[----:B------:R-:W-:Y:S01]  /*11480*/  FADD.FTZ R158, R139, R158 ;  /* 0x0000009e8b9e7221 */ /* 0x000fe20000010000 */
[----:B------:R-:W-:Y:S01]  /*11490*/  SHF.R.U32.HI R45, RZ, 0x10, R115 ;  /* 0x00000010ff2d7819 */ /* 0x000fe20000011673 */
[----:B------:R-:W-:Y:S01]  /*114a0*/  FADD.FTZ R162, R155, R162 ;  /* 0x000000a29ba27221 */ /* 0x000fe20000010000 */
[----:B------:R-:W-:Y:S03]  /*114b0*/  LOP3.LUT R44, R102, 0xffff, RZ, 0xc0, !PT ;  /* 0x0000ffff662c7812 */ /* 0x000fe600078ec0ff */
[----:B------:R-:W-:Y:S01]  /*114c0*/  MUFU.EX2 R171, R171 ;  /* 0x000000ab00ab7308 */ /* 0x000fe20000000800 */
[----:B------:R-:W-:Y:S01]  /*114d0*/  PRMT R100, R100, 0x5410, R110 ;  /* 0x0000541064647816 */ /* 0x000fe2000000006e */
        /* <DEDUP_REMOVED lines=13> */
[----:B------:R-:W-:Y:S01]  /*115b0*/  LOP3.LUT R113, R245, UR12, R242, 0x96, !PT ;  /* 0x0000000cf5717c12 */ /* 0x000fe2000f8e96f2 */
[--C-:B------:R-:W-:Y:S01]  /*115c0*/  FFMA.FTZ R242, R64, UR4, -R239.reuse ;  /* 0x0000000440f27c23 */ /* 0x100fe200080108ef */
[----:B------:R-:W-:Y:S01]  /*115d0*/  PRMT R111, R111, 0x5410, R46 ;  /* 0x000054106f6f7816 */ /* 0x000fe2000000002e */
[--C-:B------:R-:W-:Y:S01]  /*115e0*/  FFMA.FTZ R245, R65, UR4, -R239.reuse ;  /* 0x0000000441f57c23 */ /* 0x100fe200080108ef */
[----:B------:R-:W-:Y:S01]  /*115f0*/  PRMT R110, R45, 0x5410, R110 ;  /* 0x000054102d6e7816 */ /* 0x000fe2000000006e */
[----:B------:R-:W-:Y:S01]  /*11600*/  FFMA.FTZ R239, R53, UR4, -R239 ;  /* 0x0000000435ef7c23 */ /* 0x000fe200080108ef */
[----:B------:R-:W-:Y:S01]  /*11610*/  PRMT R64, R36, 0x5410, R44 ;  /* 0x0000541024407816 */ /* 0x000fe2000000002c */
[----:B------:R-:W-:Y:S01]  /*11620*/  MUFU.EX2 R242, R242 ;  /* 0x000000f200f27308 */ /* 0x000fe20000000800 */
[----:B------:R-:W5:Y:S01]  /*11630*/  LDSM.16.MT88.4 R44, [R180+0x7000] ;  /* 0x00700000b42c783b */ /* 0x000f620000004200 */
[--C-:B------:R-:W-:Y:S01]  /*11640*/  HSET2.LE.AND R38, R109, R204.reuse, PT ;  /* 0x000000cc6d267233 */ /* 0x100fe20003803000 */
[----:B------:R-:W-:Y:S01]  /*11650*/  FADD.FTZ R158, R226, R158 ;  /* 0x0000009ee29e7221 */ /* 0x000fe20000010000 */
[-C--:B---3--:R-:W-:Y:S03]  /*11660*/  HMMA.16816.F32 R48, R96, R40.reuse, R48 ;  /* 0x000000286030723c */ /* 0x088fe60000001830 */
[--C-:B------:R-:W-:Y:S03]  /*11670*/  SHF.R.U32.HI R37, RZ, 0x10, R102.reuse ;  /* 0x00000010ff257819 */ /* 0x100fe60000011666 */
[----:B------:R-:W-:Y:S01]  /*11680*/  MUFU.EX2 R239, R239 ;  /* 0x000000ef00ef7308 */ /* 0x000fe20000000800 */
[----:B------:R-:W-:Y:S01]  /*11690*/  SHF.R.U32.HI R102, RZ, 0x18, R102 ;  /* 0x00000018ff667819 */ /* 0x000fe20000011666 */
[C---:B------:R-:W-:Y:S04]  /*116a0*/  HMMA.16816.F32 R84, R104.reuse, R40, R84 ;  /* 0x000000286854723c */ /* 0x040fe80000001854 */
[----:B------:R-:W-:Y:S02]  /*116b0*/  LOP3.LUT R37, R37, 0xff, RZ, 0xc0, !PT ;  /* 0x000000ff25257812 */ /* 0x000fe400078ec0ff */
[-C--:B------:R-:W-:Y:S02]  /*116c0*/  HMMA.16816.F32 R88, R104, R42.reuse, R88 ;  /* 0x0000002a6858723c */ /* 0x080fe40000001858 */
[----:B------:R-:W-:Y:S03]  /*116d0*/  MUFU.EX2 R245, R245 ;  /* 0x000000f500f57308 */ /* 0x000fe60000000800 */
[----:B------:R-:W-:Y:S01]  /*116e0*/  PRMT R102, R37, 0x5410, R102 ;  /* 0x0000541025667816 */ /* 0x000fe20000000066 */
[----:B------:R-:W-:Y:S06]  /*116f0*/  HMMA.16816.F32 R92, R96, R42, R92 ;  /* 0x0000002a605c723c */ /* 0x000fec000000185c */
[----:B------:R-:W-:Y:S01]  /*11700*/  MUFU.EX2 R252, R252 ;  /* 0x000000fc00fc7308 */ /* 0x000fe20000000800 */
[----:B------:R-:W-:Y:S01]  /*11710*/  F2FP.F16.F32.PACK_AB R37, R234, R235 ;  /* 0x000000ebea25723e */ /* 0x000fe200000000ff */
[----:B------:R-:W-:Y:S03]  /*11720*/  FADD.FTZ R162, R229, R162 ;  /* 0x000000a2e5a27221 */ /* 0x000fe60000010000 */
[--C-:B------:R-:W-:Y:S01]  /*11730*/  HSET2.LE.AND R39, R108, R204.reuse, PT ;  /* 0x000000cc6c277233 */ /* 0x100fe20003803000 */
[----:B------:R-:W-:Y:S01]  /*11740*/  FADD.FTZ R163, R148, R163 ;  /* 0x000000a394a37221 */ /* 0x000fe20000010000 */
[----:B------:R-:W-:Y:S01]  /*11750*/  LOP3.LUT R38, R38, R37, RZ, 0xc0, !PT ;  /* 0x0000002526267212 */ /* 0x000fe200078ec0ff */
[----:B------:R-:W-:Y:S01]  /*11760*/  FADD.FTZ R153, R170, R153 ;  /* 0x00000099aa997221 */ /* 0x000fe20000010000 */
[----:B------:R-:W-:Y:S01]  /*11770*/  F2FP.F16.F32.PACK_AB R36, R237, R238 ;  /* 0x000000eeed24723e */ /* 0x000fe200000000ff */
[----:B------:R-:W-:Y:S01]  /*11780*/  FADD.FTZ R158, R227, R158 ;  /* 0x0000009ee39e7221 */ /* 0x000fe20000010000 */
        /* <DEDUP_REMOVED lines=10> */
[----:B----4-:R-:W-:Y:S01]  /*11830*/  F2FP.F16.F32.PACK_AB R53, R145, R144 ;  /* 0x000000909135723e */ /* 0x010fe200000000ff */
[----:B------:R-:W-:Y:S01]  /*11840*/  FADD.FTZ R162, R150, R162 ;  /* 0x000000a296a27221 */ /* 0x000fe20000010000 */
[----:B-1----:R-:W-:Y:S01]  /*11850*/  F2FP.F16.F32.PACK_AB R41, R143, R142 ;  /* 0x0000008e8f29723e */ /* 0x002fe200000000ff */
[----:B------:R-:W-:Y:S01]  /*11860*/  FADD.FTZ R163, R232, R163 ;  /* 0x000000a3e8a37221 */ /* 0x000fe20000010000 */
[--C-:B------:R-:W-:Y:S01]  /*11870*/  HSET2.LE.AND R52, R101, R204.reuse, PT ;  /* 0x000000cc65347233 */ /* 0x100fe20003803000 */
[----:B------:R-:W-:Y:S01]  /*11880*/  FADD.FTZ R153, R167, R153 ;  /* 0x00000099a7997221 */ /* 0x000fe20000010000 */
[--C-:B------:R-:W-:Y:S01]  /*11890*/  HSET2.LE.AND R100, R100, R204.reuse, PT ;  /* 0x000000cc64647233 */ /* 0x100fe20003803000 */
[----:B------:R-:W-:Y:S01]  /*118a0*/  FADD.FTZ R158, R168, R158 ;  /* 0x0000009ea89e7221 */ /* 0x000fe20000010000 */
[----:B--2---:R-:W-:Y:S01]  /*118b0*/  F2FP.F16.F32.PACK_AB R101, R241, R240 ;  /* 0x000000f0f165723e */ /* 0x004fe200000000ff */
[----:B------:R-:W-:Y:S01]  /*118c0*/  FADD.FTZ R162, R151, R162 ;  /* 0x000000a297a27221 */ /* 0x000fe20000010000 */
[----:B------:R-:W-:Y:S01]  /*118d0*/  LOP3.LUT R36, R36, R53, RZ, 0xc0, !PT ;  /* 0x0000003524247212 */ /* 0x000fe200078ec0ff */
[----:B------:R-:W-:Y:S01]  /*118e0*/  FADD.FTZ R163, R233, R163 ;  /* 0x000000a3e9a37221 */ /* 0x000fe20000010000 */
[----:B------:R-:W-:Y:S01]  /*118f0*/  LOP3.LUT R40, R40, R41, RZ, 0xc0, !PT ;  /* 0x0000002928287212 */ /* 0x000fe200078ec0ff */
[----:B------:R-:W-:Y:S01]  /*11900*/  FADD.FTZ R153, R144, R153 ;  /* 0x0000009990997221 */ /* 0x000fe20000010000 */
[--C-:B------:R-:W-:Y:S01]  /*11910*/  HSET2.LE.AND R41, R102, R204.reuse, PT ;  /* 0x000000cc66297233 */ /* 0x100fe20003803000 */
[----:B------:R-:W-:Y:S01]  /*11920*/  FADD.FTZ R158, R140, R158 ;  /* 0x0000009e8c9e7221 */ /* 0x000fe20000010000 */
[----:B-----5:R-:W-:Y:S01]  /*11930*/  F2FP.F16.F32.PACK_AB R53, R243, R244 ;  /* 0x000000f4f335723e */ /* 0x020fe200000000ff */
[-C--:B------:R-:W-:Y:S05]  /*11940*/  HMMA.16816.F32 R4, R36, R44.reuse, R4 ;  /* 0x0000002c2404723c */ /* 0x080fea0000001804 */
        /* <DEDUP_REMOVED lines=31> */
[----:B------:R-:W-:Y:S01]  /*11b40*/  FFMA.FTZ R65, R60, UR4, -R228 ;  /* 0x000000043c417c23 */ /* 0x000fe200080108e4 */
[----:B------:R-:W-:Y:S01]  /*11b50*/  PRMT R56, R56, 0x5410, R44 ;  /* 0x0000541038387816 */ /* 0x000fe2000000002c */
[----:B------:R-:W-:Y:S02]  /*11b60*/  FFMA.FTZ R228, R61, UR4, -R228 ;  /* 0x000000043de47c23 */ /* 0x000fe400080108e4 */
[----:B------:R3:W4:Y:S01]  /*11b70*/  MUFU.EX2 R128, R65 ;  /* 0x0000004100807308 */ /* 0x0007220000000800 */
[----:B------:R-:W-:Y:S01]  /*11b80*/  SHF.R.U32.HI R45, RZ, 0x8, R45 ;  /* 0x00000008ff2d7819 */ /* 0x000fe2000001162d */
[----:B------:R-:W-:Y:S01]  /*11b90*/  FADD.FTZ R153, R235, R153 ;  /* 0x00000099eb997221 */ /* 0x000fe20000010000 */
[----:B------:R-:W-:Y:S01]  /*11ba0*/  SHF.R.U32.HI R46, RZ, 0x8, R46 ;  /* 0x00000008ff2e7819 */ /* 0x000fe2000001162e */
[----:B------:R-:W-:Y:S01]  /*11bb0*/  FADD.FTZ R158, R238, R158 ;  /* 0x0000009eee9e7221 */ /* 0x000fe20000010000 */
[----:B------:R-:W-:Y:S01]  /*11bc0*/  LOP3.LUT R44, R112, 0xffff, RZ, 0xc0, !PT ;  /* 0x0000ffff702c7812 */ /* 0x000fe200078ec0ff */
[----:B------:R-:W-:Y:S01]  /*11bd0*/  FADD.FTZ R162, R240, R162 ;  /* 0x000000a2f0a27221 */ /* 0x000fe20000010000 */
[----:B------:R-:W-:Y:S03]  /*11be0*/  LOP3.LUT R47, R47, 0xff, RZ, 0xc0, !PT ;  /* 0x000000ff2f2f7812 */ /* 0x000fe600078ec0ff */
[----:B------:R-:W5:Y:S01]  /*11bf0*/  MUFU.EX2 R228, R228 ;  /* 0x000000e400e47308 */ /* 0x000f620000000800 */
        /* <DEDUP_REMOVED lines=20> */
[----:B--2---:R-:W-:Y:S01]  /*11d40*/  FADD.FTZ R158, R236, R158 ;  /* 0x0000009eec9e7221 */ /* 0x004fe20000010000 */
[----:B------:R-:W-:Y:S01]  /*11d50*/  LOP3.LUT R57, R112, 0xff, RZ, 0xc0, !PT ;  /* 0x000000ff70397812 */ /* 0x000fe200078ec0ff */
[----:B------:R-:W-:Y:S03]  /*11d60*/  FADD.FTZ R162, R249, R162 ;  /* 0x000000a2f9a27221 */ /* 0x000fe60000010000 */
[----:B------:R-:W-:Y:S01]  /*11d70*/  SHF.R.U32.HI R99, RZ, 0x18, R112 ;  /* 0x00000018ff637819 */ /* 0x000fe20000011670 */
[----:B------:R-:W-:Y:S01]  /*11d80*/  FADD.FTZ R163, R251, R163 ;  /* 0x000000a3fba37221 */ /* 0x000fe20000010000 */
[----:B------:R-:W-:Y:S01]  /*11d90*/  SHF.R.U32.HI R61, RZ, 0x18, R114 ;  /* 0x00000018ff3d7819 */ /* 0x000fe20000011672 */
[----:B------:R-:W-:Y:S01]  /*11da0*/  FADD.FTZ R153, R239, R153 ;  /* 0x00000099ef997221 */ /* 0x000fe20000010000 */
[----:B------:R-:W-:Y:S01]  /*11db0*/  PRMT R99, R64, 0x5410, R99 ;  /* 0x0000541040637816 */ /* 0x000fe20000000063 */
[C---:B------:R-:W-:Y:S01]  /*11dc0*/  FADD.FTZ R158, R231.reuse, R158 ;  /* 0x0000009ee79e7221 */ /* 0x040fe20000010000 */
[----:B---3--:R-:W2:Y:S01]  /*11dd0*/  LDSM.16.MT88.4 R64, [R178+0x7800] ;  /* 0x00780000b240783b */ /* 0x008ea20000004200 */
        /* <DEDUP_REMOVED lines=19> */
[----:B----4-:R-:W-:Y:S01]  /*11f10*/  IMAD.MOV.U32 R43, RZ, RZ, R128 ;  /* 0x000000ffff2b7224 */ /* 0x010fe200078e0080 */
[----:B------:R-:W-:Y:S01]  /*11f20*/  PRMT R60, R60, 0x5410, R59 ;  /* 0x000054103c3c7816 */ /* 0x000fe2000000003b */
[----:B------:R-:W-:Y:S03]  /*11f30*/  IMAD.MOV.U32 R2, RZ, RZ, R134 ;  /* 0x000000ffff027224 */ /* 0x000fe600078e0086 */
[--C-:B------:R-:W-:Y:S01]  /*11f40*/  HSET2.LE.AND R59, R56, R204.reuse, PT ;  /* 0x000000cc383b7233 */ /* 0x100fe20003803000 */
[----:B------:R-:W-:Y:S01]  /*11f50*/  FADD.FTZ R162, R43, R162 ;  /* 0x000000a22ba27221 */ /* 0x000fe20000010000 */
[--C-:B------:R-:W-:Y:S01]  /*11f60*/  HSET2.LE.AND R56, R57, R204.reuse, PT ;  /* 0x000000cc39387233 */ /* 0x100fe20003803000 */
[----:B------:R-:W-:Y:S01]  /*11f70*/  FADD.FTZ R212, R247, R158 ;  /* 0x0000009ef7d47221 */ /* 0x000fe20000010000 */
[----:B------:R-:W-:Y:S01]  /*11f80*/  PRMT R61, R58, 0x5410, R61 ;  /* 0x000054103a3d7816 */ /* 0x000fe2000000003d */
[----:B-----5:R-:W-:Y:S01]  /*11f90*/  FADD.FTZ R211, R228, R162 ;  /* 0x000000a2e4d37221 */ /* 0x020fe20000010000 */
[--C-:B------:R-:W-:Y:S02]  /*11fa0*/  HSET2.LE.AND R58, R98, R204.reuse, PT ;  /* 0x000000cc623a7233 */ /* 0x100fe40003803000 */
[--C-:B------:R-:W-:Y:S02]  /*11fb0*/  HSET2.LE.AND R57, R99, R204.reuse, PT ;  /* 0x000000cc63397233 */ /* 0x100fe40003803000 */
[----:B------:R-:W-:Y:S02]  /*11fc0*/  LOP3.LUT R56, R56, R54, RZ, 0xc0, !PT ;  /* 0x0000003638387212 */ /* 0x000fe400078ec0ff */
[--C-:B------:R-:W-:Y:S02]  /*11fd0*/  HSET2.LE.AND R54, R96, R204.reuse, PT ;  /* 0x000000cc60367233 */ /* 0x100fe40003803000 */
[----:B------:R-:W-:Y:S02]  /*11fe0*/  LOP3.LUT R58, R58, R52, RZ, 0xc0, !PT ;  /* 0x000000343a3a7212 */ /* 0x000fe400078ec0ff */
[----:B------:R-:W-:Y:S02]  /*11ff0*/  LOP3.LUT R59, R59, R55, RZ, 0xc0, !PT ;  /* 0x000000373b3b7212 */ /* 0x000fe400078ec0ff */
[----:B------:R-:W-:Y:S02]  /*12000*/  LOP3.LUT R57, R57, R53, RZ, 0xc0, !PT ;  /* 0x0000003539397212 */ /* 0x000fe400078ec0ff */
[----:B------:R-:W-:Y:S02]  /*12010*/  F2FP.F16.F32.PACK_AB R45, R228, R128 ;  /* 0x00000080e42d723e */ /* 0x000fe400000000ff */
[--C-:B------:R-:W-:Y:S02]  /*12020*/  HSET2.LE.AND R53, R61, R204.reuse, PT ;  /* 0x000000cc3d357233 */ /* 0x100fe40003803000 */
[--C-:B------:R-:W-:Y:S02]  /*12030*/  HSET2.LE.AND R52, R60, R204.reuse, PT ;  /* 0x000000cc3c347233 */ /* 0x100fe40003803000 */
[----:B------:R-:W-:Y:S02]  /*12040*/  HSET2.LE.AND R55, R97, R204, PT ;  /* 0x000000cc61377233 */ /* 0x000fe40003803000 */
[----:B------:R-:W-:Y:S02]  /*12050*/  F2FP.F16.F32.PACK_AB R60, R250, R249 ;  /* 0x000000f9fa3c723e */ /* 0x000fe400000000ff */
[----:B------:R-:W-:Y:S02]  /*12060*/  F2FP.F16.F32.PACK_AB R44, R171, R129 ;  /* 0x00000081ab2c723e */ /* 0x000fe400000000ff */
[----:B------:R-:W-:Y:S02]  /*12070*/  F2FP.F16.F32.PACK_AB R96, R252, R251 ;  /* 0x000000fbfc60723e */ /* 0x000fe400000000ff */
[----:B------:R-:W-:Y:S01]  /*12080*/  LOP3.LUT R54, R54, R45, RZ, 0xc0, !PT ;  /* 0x0000002d36367212 */ /* 0x000fe200078ec0ff */
[----:B------:R-:W-:Y:S01]  /*12090*/  IMAD.MOV.U32 R45, RZ, RZ, R129 ;  /* 0x000000ffff2d7224 */ /* 0x000fe200078e0081 */
[----:B------:R-:W-:Y:S01]  /*120a0*/  LOP3.LUT R52, R52, R60, RZ, 0xc0, !PT ;  /* 0x0000003c34347212 */ /* 0x000fe200078ec0ff */
[-C--:B------:R-:W-:Y:S01]  /*120b0*/  HMMA.16816.F32 R128, R56, R116.reuse, R4 ;  /* 0x000000743880723c */ /* 0x080fe20000001804 */
[----:B------:R-:W1:Y:S04]  /*120c0*/  LDSM.16.MT88.4 R60, [R177+0x7800] ;  /* 0x00780000b13c783b */ /* 0x000e680000004200 */
[----:B------:R-:W-:Y:S01]  /*120d0*/  LOP3.LUT R53, R53, R96, RZ, 0xc0, !PT ;  /* 0x0000006035357212 */ /* 0x000fe200078ec0ff */
[----:B------:R-:W-:Y:S01]  /*120e0*/  FADD.FTZ R163, R45, R163 ;  /* 0x000000a32da37221 */ /* 0x000fe20000010000 */
[----:B------:R-:W-:Y:S02]  /*120f0*/  LOP3.LUT R55, R55, R44, RZ, 0xc0, !PT ;  /* 0x0000002c37377212 */ /* 0x000fe400078ec0ff */
[----:B------:R-:W3:Y:S02]  /*12100*/  LDSM.16.MT88.4 R4, [R176+0x7800] ;  /* 0x00780000b004783b */ /* 0x000ee40000004200 */
[----:B------:R-:W-:Y:S03]  /*12110*/  FADD.FTZ R210, R171, R163 ;  /* 0x000000a3abd27221 */ /* 0x000fe60000010000 */
        /* <DEDUP_REMOVED lines=11> */
[-C--:B---3--:R-:W-:Y:S06]  /*121d0*/  HMMA.16816.F32 R96, R56, R4.reuse, R48 ;  /* 0x000000043860723c */ /* 0x088fec0000001830 */
[C---:B------:R-:W-:Y:S06]  /*121e0*/  HMMA.16816.F32 R84, R52.reuse, R4, R84 ;  /* 0x000000043454723c */ /* 0x040fec0000001854 */
[-C--:B------:R-:W-:Y:S06]  /*121f0*/  HMMA.16816.F32 R88, R52, R6.reuse, R88 ;  /* 0x000000063458723c */ /* 0x080fec0000001858 */
[----:B------:R-:W-:Y:S01]  /*12200*/  HMMA.16816.F32 R92, R56, R6, R92 ;  /* 0x00000006385c723c */ /* 0x000fe2000000185c */
[----:B------:R-:W-:Y:S11]  /*12210*/  @!UPT UIADD3 URZ, URZ, URZ, URZ ;  /* 0x0000003f3f3ff290 */ /* 0x000ff6000fffe03f */
[----:B------:R-:W-:Y:S01]  /*12220*/  @!UPT UIADD3 URZ, URZ, URZ, URZ ;  /* 0x0000003f3f3ff290 */ /* 0x000fe2000fffe03f */
[----:B------:R-:W-:Y:S11]  /*12230*/  @P2 BRA `(.L_x_791) ;  /* 0xffffffc800442947 */ /* 0x000ff6000383ffff */
.L_x_790:
[----:B------:R-:W1:Y:S01]  /*12240*/  SHFL.BFLY PT, R2, R213, 0x2, 0x1f ;  /* 0x0c401f00d5027f89 */ /* 0x000e6200000e0000 */
[----:B------:R-:W-:Y:S01]  /*12250*/  MOV R12, 0x3f800000 ;  /* 0x3f800000000c7802 */ /* 0x000fe20000000f00 */
[----:B------:R-:W-:Y:S01]  /*12260*/  ULDC UR4, c[0x0][0x38c] ;  /* 0x0000e30000047ab9 */ /* 0x000fe20000000800 */
[----:B------:R-:W-:Y:S01]  /*12270*/  MOV R13, 0x3f800000 ;  /* 0x3f800000000d7802 */ /* 0x000fe20000000f00 */
[----:B------:R-:W2:Y:S01]  /*12280*/  SHFL.BFLY PT, R0, R212, 0x2, 0x1f ;  /* 0x0c401f00d4007f89 */ /* 0x000ea200000e0000 */
[----:B------:R-:W-:Y:S01]  /*12290*/  MOV R10, 0x3f800000 ;  /* 0x3f800000000a7802 */ /* 0x000fe20000000f00 */
[----:B------:R-:W-:Y:S01]  /*122a0*/  UMOV UR5, 0x400 ;  /* 0x0000040000057882 */ /* 0x000fe20000000000 */
[----:B------:R-:W-:Y:S01]  /*122b0*/  MOV R11, 0x3f800000 ;  /* 0x3f800000000b7802 */ /* 0x000fe20000000f00 */
[----:B------:R-:W3:Y:S01]  /*122c0*/  SHFL.BFLY PT, R3, R211, 0x2, 0x1f ;  /* 0x0c401f00d3037f89 */ /* 0x000ee200000e0000 */
[----:B-1----:R-:W-:-:S03]  /*122d0*/  FADD.FTZ R213, R2, R213 ;  /* 0x000000d502d57221 */ /* 0x002fc60000010000 */
[----:B------:R-:W1:Y:S01]  /*122e0*/  SHFL.BFLY PT, R2, R210, 0x2, 0x1f ;  /* 0x0c401f00d2027f89 */ /* 0x000e6200000e0000 */
[----:B--2---:R-:W-:-:S03]  /*122f0*/  FADD.FTZ R212, R0, R212 ;  /* 0x000000d400d47221 */ /* 0x004fc60000010000 */
[----:B------:R-:W2:Y:S01]  /*12300*/  SHFL.BFLY PT, R6, R213, 0x1, 0x1f ;  /* 0x0c201f00d5067f89 */ /* 0x000ea200000e0000 */
[----:B---3--:R-:W-:-:S03]  /*12310*/  FADD.FTZ R211, R3, R211 ;  /* 0x000000d303d37221 */ /* 0x008fc60000010000 */
[----:B------:R-:W3:Y:S04]  /*12320*/  SHFL.BFLY PT, R5, R212, 0x1, 0x1f ;  /* 0x0c201f00d4057f89 */ /* 0x000ee800000e0000 */
[----:B------:R-:W4:Y:S01]  /*12330*/  SHFL.BFLY PT, R4, R211, 0x1, 0x1f ;  /* 0x0c201f00d3047f89 */ /* 0x000f2200000e0000 */
[----:B------:R-:W5:Y:S01]  /*12340*/  S2R R0, SR_TID.X ;  /* 0x0000000000007919 */ /* 0x000f620000002100 */
[----:B-1----:R-:W-:Y:S01]  /*12350*/  FADD.FTZ R210, R2, R210 ;  /* 0x000000d202d27221 */ /* 0x002fe20000010000 */
[----:B--2---:R-:W-:-:S04]  /*12360*/  FADD.FTZ R6, R213, R6 ;  /* 0x00000006d5067221 */ /* 0x004fc80000010000 */
[----:B------:R-:W1:Y:S01]  /*12370*/  SHFL.BFLY PT, R3, R210, 0x1, 0x1f ;  /* 0x0c201f00d2037f89 */ /* 0x000e6200000e0000 */
[----:B---3--:R-:W-:Y:S01]  /*12380*/  FADD.FTZ R5, R212, R5 ;  /* 0x00000005d4057221 */ /* 0x008fe20000010000 */
[----:B------:R-:W-:Y:S01]  /*12390*/  FSETP.NE.FTZ.AND P5, PT, R6, RZ, PT ;  /* 0x000000ff0600720b */ /* 0x000fe20003fb5000 */
[----:B----4-:R-:W-:-:S03]  /*123a0*/  FADD.FTZ R4, R211, R4 ;  /* 0x00000004d3047221 */ /* 0x010fc60000010000 */
[----:B------:R-:W-:Y:S02]  /*123b0*/  FSETP.NE.FTZ.AND P4, PT, R5, RZ, PT ;  /* 0x000000ff0500720b */ /* 0x000fe40003f95000 */
[----:B------:R-:W-:-:S07]  /*123c0*/  FSETP.NE.FTZ.AND P3, PT, R4, RZ, PT ;  /* 0x000000ff0400720b */ /* 0x000fce0003f75000 */
[----:B------:R-:W2:Y:S01]  /*123d0*/  @P5 MUFU.RCP R12, R6 ;  /* 0x00000006000c5308 */ /* 0x000ea20000001000 */
[----:B-----5:R-:W-:-:S04]  /*123e0*/  SHF.R.S32.HI R2, RZ, 0x1f, R0 ;  /* 0x0000001fff027819 */ /* 0x020fc80000011400 */
[-C--:B------:R-:W-:Y:S01]  /*123f0*/  LEA.HI R9, R2, R0.reuse, RZ, 0x2 ;  /* 0x0000000002097211 */ /* 0x080fe200078f10ff */
[----:B-1----:R-:W-:Y:S02]  /*12400*/  FADD.FTZ R3, R210, R3 ;  /* 0x00000003d2037221 */ /* 0x002fe40000010000 */
[----:B------:R-:W1:Y:S01]  /*12410*/  @P4 MUFU.RCP R13, R5 ;  /* 0x00000005000d4308 */ /* 0x000e620000001000 */
[----:B------:R-:W-:Y:S02]  /*12420*/  LEA.HI R2, R2, R0, RZ, 0x5 ;  /* 0x0000000002027211 */ /* 0x000fe400078f28ff */
[--C-:B------:R-:W-:Y:S02]  /*12430*/  SHF.R.S32.HI R8, RZ, 0x2, R9.reuse ;  /* 0x00000002ff087819 */ /* 0x100fe40000011409 */
[----:B------:R-:W-:Y:S02]  /*12440*/  FSETP.NE.FTZ.AND P6, PT, R3, RZ, PT ;  /* 0x000000ff0300720b */ /* 0x000fe40003fd5000 */
[----:B------:R-:W-:Y:S01]  /*12450*/  SHF.R.S32.HI R7, RZ, 0x1f, R9 ;  /* 0x0000001fff077819 */ /* 0x000fe20000011409 */
[----:B------:R-:W3:Y:S01]  /*12460*/  @P3 MUFU.RCP R10, R4 ;  /* 0x00000004000a3308 */ /* 0x000ee20000001000 */
[----:B--2---:R-:W-:Y:S01]  /*12470*/  FMUL.FTZ R12, R12, UR4 ;  /* 0x000000040c0c7c20 */ /* 0x004fe20008410000 */
[----:B------:R-:W-:-:S02]  /*12480*/  LOP3.LUT R9, R9, 0x3ffffffc, RZ, 0xc0, !PT ;  /* 0x3ffffffc09097812 */ /* 0x000fc400078ec0ff */
[----:B------:R-:W-:Y:S01]  /*12490*/  LEA.HI R7, R7, R8, RZ, 0x3 ;  /* 0x0000000807077211 */ /* 0x000fe200078f18ff */
[C---:B------:R-:W-:Y:S01]  /*124a0*/  FMUL.FTZ R128, R12.reuse, R128 ;  /* 0x000000800c807220 */ /* 0x040fe20000410000 */
[----:B------:R-:W-:Y:S01]  /*124b0*/  IADD3 R9, -R9, R0, RZ ;  /* 0x0000000009097210 */ /* 0x000fe20007ffe1ff */
[C---:B------:R-:W-:Y:S01]  /*124c0*/  FMUL.FTZ R129, R12.reuse, R129 ;  /* 0x000000810c817220 */ /* 0x040fe20000410000 */
[----:B------:R-:W-:Y:S01]  /*124d0*/  LOP3.LUT R7, R7, 0xfffffff8, RZ, 0xc0, !PT ;  /* 0xfffffff807077812 */ /* 0x000fe200078ec0ff */
[----:B-1----:R-:W-:Y:S01]  /*124e0*/  FMUL.FTZ R13, R13, UR4 ;  /* 0x000000040d0d7c20 */ /* 0x002fe20008410000 */
[----:B------:R-:W1:Y:S01]  /*124f0*/  @P6 MUFU.RCP R11, R3 ;  /* 0x00000003000b6308 */ /* 0x000e620000001000 */
[----:B------:R-:W-:Y:S01]  /*12500*/  FMUL.FTZ R116, R12, R116 ;  /* 0x000000740c747220 */ /* 0x000fe20000410000 */
[----:B------:R-:W-:Y:S01]  /*12510*/  IADD3 R7, R8, -R7, RZ ;  /* 0x8000000708077210 */ /* 0x000fe20007ffe0ff */
[C---:B------:R-:W-:Y:S01]  /*12520*/  FMUL.FTZ R130, R13.reuse, R130 ;  /* 0x000000820d827220 */ /* 0x040fe20000410000 */
[----:B------:R-:W-:Y:S01]  /*12530*/  SHF.R.S32.HI R8, RZ, 0x5, R2 ;  /* 0x00000005ff087819 */ /* 0x000fe20000011402 */
[----:B------:R-:W-:Y:S01]  /*12540*/  FMUL.FTZ R131, R13, R131 ;  /* 0x000000830d837220 */ /* 0x000fe20000410000 */
[C---:B------:R-:W-:Y:S01]  /*12550*/  SHF.L.U32 R14, R7.reuse, 0x6, RZ ;  /* 0x00000006070e7819 */ /* 0x040fe200000006ff */
[----:B---3--:R-:W-:Y:S01]  /*12560*/  FMUL.FTZ R10, R10, UR4 ;  /* 0x000000040a0a7c20 */ /* 0x008fe20008410000 */
[----:B------:R-:W-:Y:S01]  /*12570*/  R2P PR, R7, 0x6 ;  /* 0x0000000607007804 */ /* 0x000fe20000000000 */
[C---:B------:R-:W-:Y:S01]  /*12580*/  FMUL.FTZ R118, R13.reuse, R118 ;  /* 0x000000760d767220 */ /* 0x040fe20000410000 */
[----:B------:R-:W-:Y:S01]  /*12590*/  LOP3.LUT R14, R14, 0x1c0, RZ, 0xc0, !PT ;  /* 0x000001c00e0e7812 */ /* 0x000fe200078ec0ff */
[----:B------:R-:W-:Y:S01]  /*125a0*/  FMUL.FTZ R119, R13, R119 ;  /* 0x000000770d777220 */ /* 0x000fe20000410000 */
[----:B------:R-:W-:Y:S01]  /*125b0*/  LOP3.LUT R7, R7, 0x1, RZ, 0xc0, !PT ;  /* 0x0000000107077812 */ /* 0x000fe200078ec0ff */
[C---:B------:R-:W-:Y:S01]  /*125c0*/  FMUL.FTZ R114, R13.reuse, R114 ;  /* 0x000000720d727220 */ /* 0x040fe20000410000 */
[----:B------:R-:W-:Y:S01]  /*125d0*/  LEA R9, R8, R9, 0x9 ;  /* 0x0000000908097211 */ /* 0x000fe200078e48ff */
[----:B------:R-:W-:Y:S01]  /*125e0*/  FMUL.FTZ R115, R13, R115 ;  /* 0x000000730d737220 */ /* 0x000fe20000410000 */
[----:B------:R-:W-:Y:S01]  /*125f0*/  LEA.HI R14, R14, R14, RZ, 0x1d ;  /* 0x0000000e0e0e7211 */ /* 0x000fe200078fe8ff */
[----:B-1----:R-:W-:Y:S01]  /*12600*/  FMUL.FTZ R11, R11, UR4 ;  /* 0x000000040b0b7c20 */ /* 0x002fe20008410000 */
        /* <DEDUP_REMOVED lines=11> */
[----:B------:R-:W-:Y:S01]  /*126c0*/  ISETP.NE.U32.AND P0, PT, R7, 0x1, PT ;  /* 0x000000010700780c */ /* 0x000fe20003f05070 */
[C---:B------:R-:W-:Y:S01]  /*126d0*/  FMUL.FTZ R117, R12.reuse, R117 ;  /* 0x000000750c757220 */ /* 0x040fe20000410000 */
[----:B------:R-:W-:Y:S01]  /*126e0*/  MOV R7, 0x10 ;  /* 0x0000001000077802 */ /* 0x000fe20000000f00 */
[C---:B------:R-:W-:Y:S01]  /*126f0*/  FMUL.FTZ R112, R12.reuse, R112 ;  /* 0x000000700c707220 */ /* 0x040fe20000410000 */
[----:B------:R-:W-:Y:S01]  /*12700*/  LEA R9, R9, R14, 0x1 ;  /* 0x0000000e09097211 */ /* 0x000fe200078e08ff */
        /* <DEDUP_REMOVED lines=8> */
[----:B-1----:R-:W-:Y:S01]  /*12790*/  ULEA UR4, UR4, UR5, 0x18 ;  /* 0x0000000504047291 */ /* 0x002fe2000f8ec03f */
[C---:B------:R-:W-:Y:S01]  /*127a0*/  FMUL.FTZ R97, R12.reuse, R97 ;  /* 0x000000610c617220 */ /* 0x040fe20000410000 */
[C---:B------:R-:W-:Y:S01]  /*127b0*/  FMUL.FTZ R92, R12.reuse, R92 ;  /* 0x0000005c0c5c7220 */ /* 0x040fe20000410000 */
[----:B------:R-:W-:Y:S01]  /*127c0*/  FMUL.FTZ R12, R12, R93 ;  /* 0x0000005d0c0c7220 */ /* 0x000fe20000410000 */
[----:B------:R-:W-:Y:S01]  /*127d0*/  F2FP.F16.F32.PACK_AB R94, R13, R94 ;  /* 0x0000005e0d5e723e */ /* 0x000fe200000000ff */
[C---:B------:R-:W-:Y:S01]  /*127e0*/  FMUL.FTZ R124, R10.reuse, R124 ;  /* 0x0000007c0a7c7220 */ /* 0x040fe20000410000 */
[C---:B------:R-:W-:Y:S01]  /*127f0*/  FMUL.FTZ R125, R10.reuse, R125 ;  /* 0x0000007d0a7d7220 */ /* 0x040fe20000410000 */
[C---:B------:R-:W-:Y:S01]  /*12800*/  FMUL.FTZ R126, R11.reuse, R126 ;  /* 0x0000007e0b7e7220 */ /* 0x040fe20000410000 */
[----:B------:R-:W-:Y:S01]  /*12810*/  FMUL.FTZ R127, R11, R127 ;  /* 0x0000007f0b7f7220 */ /* 0x000fe20000410000 */
[----:B------:R-:W-:Y:S01]  /*12820*/  SEL R7, R7, 0xfffffff0, P0 ;  /* 0xfffffff007077807 */ /* 0x000fe20000000000 */
[C---:B------:R-:W-:Y:S01]  /*12830*/  FMUL.FTZ R120, R10.reuse, R120 ;  /* 0x000000780a787220 */ /* 0x040fe20000410000 */
[----:B------:R-:W-:Y:S01]  /*12840*/  LEA R9, R9, UR4, 0x1 ;  /* 0x0000000409097c11 */ /* 0x000fe2000f8e08ff */
[C---:B------:R-:W-:Y:S01]  /*12850*/  FMUL.FTZ R121, R10.reuse, R121 ;  /* 0x000000790a797220 */ /* 0x040fe20000410000 */
[----:B------:R-:W-:Y:S01]  /*12860*/  MOV R13, 0x20 ;  /* 0x00000020000d7802 */ /* 0x000fe20000000f00 */
[C---:B------:R-:W-:Y:S01]  /*12870*/  FMUL.FTZ R122, R11.reuse, R122 ;  /* 0x0000007a0b7a7220 */ /* 0x040fe20000410000 */
[----:B------:R-:W-:Y:S01]  /*12880*/  FMUL.FTZ R123, R11, R123 ;  /* 0x0000007b0b7b7220 */ /* 0x000fe20000410000 */
[----:B------:R-:W-:Y:S01]  /*12890*/  F2FP.F16.F32.PACK_AB R128, R129, R128 ;  /* 0x000000808180723e */ /* 0x000fe200000000ff */
[C---:B------:R-:W-:Y:S01]  /*128a0*/  FMUL.FTZ R108, R10.reuse, R108 ;  /* 0x0000006c0a6c7220 */ /* 0x040fe20000410000 */
[----:B------:R-:W-:Y:S01]  /*128b0*/  F2FP.F16.F32.PACK_AB R130, R131, R130 ;  /* 0x000000828382723e */ /* 0x000fe200000000ff */
[----:B------:R-:W-:Y:S01]  /*128c0*/  FMUL.FTZ R109, R10, R109 ;  /* 0x0000006d0a6d7220 */ /* 0x000fe20000410000 */
[----:B------:R-:W-:Y:S01]  /*128d0*/  F2FP.F16.F32.PACK_AB R92, R12, R92 ;  /* 0x0000005c0c5c723e */ /* 0x000fe200000000ff */
[----:B------:R-:W-:Y:S01]  /*128e0*/  FMUL.FTZ R110, R11, R110 ;  /* 0x0000006e0b6e7220 */ /* 0x000fe20000410000 */
[----:B------:R-:W-:Y:S01]  /*128f0*/  F2FP.F16.F32.PACK_AB R116, R117, R116 ;  /* 0x000000747574723e */ /* 0x000fe200000000ff */
[----:B------:R-:W-:Y:S01]  /*12900*/  FMUL.FTZ R111, R11, R111 ;  /* 0x0000006f0b6f7220 */ /* 0x000fe20000410000 */
[----:B------:R-:W-:Y:S01]  /*12910*/  F2FP.F16.F32.PACK_AB R118, R119, R118 ;  /* 0x000000767776723e */ /* 0x000fe200000000ff */
[----:B------:R-:W-:Y:S01]  /*12920*/  STS [R9], R128 ;  /* 0x0000008009007388 */ /* 0x000fe20000000800 */
[----:B------:R-:W-:Y:S01]  /*12930*/  IADD3 R12, R9, R7, RZ ;  /* 0x00000007090c7210 */ /* 0x000fe20007ffe0ff */
[C---:B------:R-:W-:Y:S01]  /*12940*/  FMUL.FTZ R104, R10.reuse, R104 ;  /* 0x000000680a687220 */ /* 0x040fe20000410000 */
[----:B------:R-:W-:Y:S01]  /*12950*/  SEL R15, R13, 0xffffffe0, !P1 ;  /* 0xffffffe00d0f7807 */ /* 0x000fe20004800000 */
[----:B------:R-:W-:Y:S01]  /*12960*/  STS [R9+0x400], R130 ;  /* 0x0004008209007388 */ /* 0x000fe20000000800 */
[----:B------:R-:W-:Y:S01]  /*12970*/  F2FP.F16.F32.PACK_AB R124, R125, R124 ;  /* 0x0000007c7d7c723e */ /* 0x000fe200000000ff */
[----:B------:R-:W-:Y:S01]  /*12980*/  FMUL.FTZ R105, R10, R105 ;  /* 0x000000690a697220 */ /* 0x000fe20000410000 */
[----:B------:R-:W-:Y:S01]  /*12990*/  F2FP.F16.F32.PACK_AB R126, R127, R126 ;  /* 0x0000007e7f7e723e */ /* 0x000fe200000000ff */
[----:B------:R-:W-:Y:S01]  /*129a0*/  STS [R12], R116 ;  /* 0x000000740c007388 */ /* 0x000fe20000000800 */
[----:B------:R-:W-:Y:S01]  /*129b0*/  ISETP.NE.AND P1, PT, R190, -0x1, PT ;  /* 0xffffffffbe00780c */ /* 0x000fe20003f25270 */
[----:B------:R-:W-:Y:S01]  /*129c0*/  FMUL.FTZ R106, R11, R106 ;  /* 0x0000006a0b6a7220 */ /* 0x000fe20000410000 */
[----:B------:R-:W-:Y:S01]  /*129d0*/  F2FP.F16.F32.PACK_AB R120, R121, R120 ;  /* 0x000000787978723e */ /* 0x000fe200000000ff */
[----:B------:R-:W-:Y:S01]  /*129e0*/  STS [R12+0x400], R118 ;  /* 0x000400760c007388 */ /* 0x000fe20000000800 */
[----:B------:R-:W-:Y:S01]  /*129f0*/  F2FP.F16.F32.PACK_AB R122, R123, R122 ;  /* 0x0000007a7b7a723e */ /* 0x000fe200000000ff */
[----:B------:R-:W-:Y:S01]  /*12a00*/  FMUL.FTZ R107, R11, R107 ;  /* 0x0000006b0b6b7220 */ /* 0x000fe20000410000 */
[C---:B------:R-:W-:Y:S01]  /*12a10*/  IADD3 R14, R9.reuse, 0x40, RZ ;  /* 0x00000040090e7810 */ /* 0x040fe20007ffe0ff */
[----:B------:R-:W-:Y:S01]  /*12a20*/  STS [R9+0x2000], R124 ;  /* 0x0020007c09007388 */ /* 0x000fe20000000800 */
[----:B------:R-:W-:Y:S01]  /*12a30*/  @P2 IADD3 R14, R9, -0x40, RZ ;  /* 0xffffffc0090e2810 */ /* 0x000fe20007ffe0ff */
[C---:B------:R-:W-:Y:S01]  /*12a40*/  FMUL.FTZ R76, R10.reuse, R76 ;  /* 0x0000004c0a4c7220 */ /* 0x040fe20000410000 */
[----:B------:R-:W-:Y:S01]  /*12a50*/  F2FP.F16.F32.PACK_AB R112, R113, R112 ;  /* 0x000000707170723e */ /* 0x000fe200000000ff */
[----:B------:R1:W-:Y:S01]  /*12a60*/  STS [R9+0x2400], R126 ;  /* 0x0024007e09007388 */ /* 0x0003e20000000800 */
[----:B------:R-:W-:Y:S01]  /*12a70*/  F2FP.F16.F32.PACK_AB R114, R115, R114 ;  /* 0x000000727372723e */ /* 0x000fe200000000ff */
[C---:B------:R-:W-:Y:S01]  /*12a80*/  FMUL.FTZ R77, R10.reuse, R77 ;  /* 0x0000004d0a4d7220 */ /* 0x040fe20000410000 */
[----:B------:R-:W-:Y:S01]  /*12a90*/  IADD3 R13, R9, R15, RZ ;  /* 0x0000000f090d7210 */ /* 0x000fe20007ffe0ff */
[----:B------:R-:W-:Y:S01]  /*12aa0*/  STS [R12+0x2000], R120 ;  /* 0x002000780c007388 */ /* 0x000fe20000000800 */
[----:B------:R-:W-:Y:S01]  /*12ab0*/  F2FP.F16.F32.PACK_AB R68, R69, R68 ;  /* 0x000000444544723e */ /* 0x000fe200000000ff */
[----:B------:R-:W-:Y:S01]  /*12ac0*/  FMUL.FTZ R78, R11, R78 ;  /* 0x0000004e0b4e7220 */ /* 0x000fe20000410000 */
[----:B------:R-:W-:Y:S01]  /*12ad0*/  F2FP.F16.F32.PACK_AB R70, R71, R70 ;  /* 0x000000464746723e */ /* 0x000fe200000000ff */
[----:B------:R2:W-:Y:S01]  /*12ae0*/  STS [R12+0x2400], R122 ;  /* 0x0024007a0c007388 */ /* 0x0005e20000000800 */
[----:B------:R-:W-:Y:S01]  /*12af0*/  F2FP.F16.F32.PACK_AB R108, R109, R108 ;  /* 0x0000006c6d6c723e */ /* 0x000fe200000000ff */
[----:B------:R-:W-:Y:S01]  /*12b00*/  FMUL.FTZ R79, R11, R79 ;  /* 0x0000004f0b4f7220 */ /* 0x000fe20000410000 */
[----:B------:R-:W-:Y:S01]  /*12b10*/  F2FP.F16.F32.PACK_AB R110, R111, R110 ;  /* 0x0000006e6f6e723e */ /* 0x000fe200000000ff */
[----:B------:R-:W-:Y:S01]  /*12b20*/  STS [R13], R112 ;  /* 0x000000700d007388 */ /* 0x000fe20000000800 */
[C---:B------:R-:W-:Y:S01]  /*12b30*/  FMUL.FTZ R100, R10.reuse, R100 ;  /* 0x000000640a647220 */ /* 0x040fe20000410000 */
[C---:B------:R-:W-:Y:S01]  /*12b40*/  FMUL.FTZ R101, R10.reuse, R101 ;  /* 0x000000650a657220 */ /* 0x040fe20000410000 */
[C---:B------:R-:W-:Y:S01]  /*12b50*/  FMUL.FTZ R102, R11.reuse, R102 ;  /* 0x000000660b667220 */ /* 0x040fe20000410000 */
[----:B------:R-:W-:Y:S01]  /*12b60*/  STS [R13+0x400], R114 ;  /* 0x000400720d007388 */ /* 0x000fe20000000800 */
        /* <DEDUP_REMOVED lines=9> */
[----:B-1----:R-:W-:Y:S01]  /*12c00*/  IADD3 R9, R12, R15, RZ ;  /* 0x0000000f0c097210 */ /* 0x002fe20007ffe0ff */
[C---:B------:R-:W-:Y:S01]  /*12c10*/  FMUL.FTZ R88, R10.reuse, R88 ;  /* 0x000000580a587220 */ /* 0x040fe20000410000 */
[----:B------:R-:W-:Y:S01]  /*12c20*/  F2FP.F16.F32.PACK_AB R80, R81, R80 ;  /* 0x000000505150723e */ /* 0x000fe200000000ff */
[----:B------:R-:W-:Y:S01]  /*12c30*/  FMUL.FTZ R10, R10, R89 ;  /* 0x000000590a0a7220 */ /* 0x000fe20000410000 */
[----:B------:R-:W-:Y:S01]  /*12c40*/  F2FP.F16.F32.PACK_AB R82, R83, R82 ;  /* 0x000000525352723e */ /* 0x000fe200000000ff */
[----:B------:R-:W-:Y:S01]  /*12c50*/  STS [R9], R68 ;  /* 0x0000004409007388 */ /* 0x000fe20000000800 */
[----:B------:R-:W-:-:S02]  /*12c60*/  F2FP.F16.F32.PACK_AB R76, R77, R76 ;  /* 0x0000004c4d4c723e */ /* 0x000fc400000000ff */
[----:B--2---:R-:W-:Y:S01]  /*12c70*/  IADD3 R12, R15, 0x400, R14 ;  /* 0x000004000f0c7810 */ /* 0x004fe20007ffe00e */
[----:B------:R-:W-:Y:S01]  /*12c80*/  STS [R9+0x400], R70 ;  /* 0x0004004609007388 */ /* 0x000fe20000000800 */
[----:B------:R-:W-:Y:S02]  /*12c90*/  F2FP.F16.F32.PACK_AB R78, R79, R78 ;  /* 0x0000004e4f4e723e */ /* 0x000fe400000000ff */
[C---:B------:R-:W-:Y:S01]  /*12ca0*/  IADD3 R16, R7.reuse, R12, RZ ;  /* 0x0000000c07107210 */ /* 0x040fe20007ffe0ff */
[----:B------:R-:W-:Y:S01]  /*12cb0*/  STS [R13+0x2000], R108 ;  /* 0x0020006c0d007388 */ /* 0x000fe20000000800 */
[----:B------:R-:W-:Y:S02]  /*12cc0*/  IADD3 R7, R7, R14, RZ ;  /* 0x0000000e07077210 */ /* 0x000fe40007ffe0ff */
        /* <DEDUP_REMOVED lines=10> */
[----:B------:R-:W-:Y:S04]  /*12d70*/  STS [R14], R72 ;  /* 0x000000480e007388 */ /* 0x000fe80000000800 */
[----:B------:R-:W-:Y:S04]  /*12d80*/  STS [R14+0x400], R74 ;  /* 0x0004004a0e007388 */ /* 0x000fe80000000800 */
[----:B------:R-:W-:Y:S04]  /*12d90*/  STS [R7], R80 ;  /* 0x0000005007007388 */ /* 0x000fe80000000800 */
[----:B------:R-:W-:Y:S01]  /*12da0*/  STS [R7+0x400], R82 ;  /* 0x0004005207007388 */ /* 0x000fe20000000800 */
[----:B-1----:R-:W1:Y:S03]  /*12db0*/  @P1 LDC.64 R12, c[0x0][0x298] ;  /* 0x0000a600ff0c1b82 */ /* 0x002e660000000a00 */
[----:B------:R-:W-:Y:S04]  /*12dc0*/  STS [R14+0x2000], R76 ;  /* 0x0020004c0e007388 */ /* 0x000fe80000000800 */
[----:B------:R-:W-:Y:S01]  /*12dd0*/  STS [R14+0x2400], R78 ;  /* 0x0024004e0e007388 */ /* 0x000fe20000000800 */
[----:B--2---:R-:W-:-:S02]  /*12de0*/  IADD3 R9, R15, R14, RZ ;  /* 0x0000000e0f097210 */ /* 0x004fc40007ffe0ff */
[----:B------:R-:W-:Y:S01]  /*12df0*/  IADD3 R15, R15, R7, RZ ;  /* 0x000000070f0f7210 */ /* 0x000fe20007ffe0ff */
[----:B------:R-:W-:Y:S04]  /*12e00*/  STS [R7+0x2000], R100 ;  /* 0x0020006407007388 */ /* 0x000fe80000000800 */
[----:B------:R2:W-:Y:S04]  /*12e10*/  STS [R7+0x2400], R102 ;  /* 0x0024006607007388 */ /* 0x0005e80000000800 */
[----:B------:R-:W-:Y:S04]  /*12e20*/  STS [R9], R96 ;  /* 0x0000006009007388 */ /* 0x000fe80000000800 */
[----:B------:R-:W-:Y:S01]  /*12e30*/  STS [R9+0x400], R98 ;  /* 0x0004006209007388 */ /* 0x000fe20000000800 */
[----:B-1----:R-:W-:-:S03]  /*12e40*/  @P1 IMAD.WIDE.U32 R18, R190, R12, RZ ;  /* 0x0000000cbe121225 */ /* 0x002fc600078e00ff */
[----:B------:R-:W-:Y:S01]  /*12e50*/  STS [R15], R92 ;  /* 0x0000005c0f007388 */ /* 0x000fe20000000800 */
[----:B------:R-:W-:-:S03]  /*12e60*/  @P1 IMAD R13, R190, R13, R19 ;  /* 0x0000000dbe0d1224 */ /* 0x000fc600078e0213 */
[----:B------:R-:W-:Y:S04]  /*12e70*/  STS [R16], R94 ;  /* 0x0000005e10007388 */ /* 0x000fe80000000800 */
[----:B------:R-:W-:Y:S04]  /*12e80*/  STS [R9+0x2000], R84 ;  /* 0x0020005409007388 */ /* 0x000fe80000000800 */
[----:B------:R1:W-:Y:S01]  /*12e90*/  STS [R9+0x2400], R86 ;  /* 0x0024005609007388 */ /* 0x0003e20000000800 */
[C---:B--2---:R-:W-:Y:S01]  /*12ea0*/  FMUL.FTZ R7, R11.reuse, R90 ;  /* 0x0000005a0b077220 */ /* 0x044fe20000410000 */
[----:B------:R-:W-:-:S05]  /*12eb0*/  FMUL.FTZ R11, R11, R91 ;  /* 0x0000005b0b0b7220 */ /* 0x000fca0000410000 */
[----:B------:R-:W-:Y:S02]  /*12ec0*/  F2FP.F16.F32.PACK_AB R7, R11, R7 ;  /* 0x000000070b07723e */ /* 0x000fe400000000ff */
[----:B-1----:R-:W-:Y:S01]  /*12ed0*/  @P1 MOV R9, R18 ;  /* 0x0000001200091202 */ /* 0x002fe20000000f00 */
[----:B------:R-:W-:Y:S06]  /*12ee0*/  @P1 BRA `(.L_x_794) ;  /* 0x0000000000201947 */ /* 0x000fec0003800000 */
[----:B------:R-:W1:Y:S01]  /*12ef0*/  S2R R12, SR_CTAID.Y ;  /* 0x00000000000c7919 */ /* 0x000e620000002600 */
[----:B------:R-:W2:Y:S01]  /*12f00*/  LDC.64 R10, c[0x0][0x290] ;  /* 0x0000a400ff0a7b82 */ /* 0x000ea20000000a00 */
[----:B-1----:R-:W-:Y:S01]  /*12f10*/  SHF.R.S32.HI R9, RZ, 0x1f, R12 ;  /* 0x0000001fff097819 */ /* 0x002fe2000001140c */
[----:B--2---:R-:W-:-:S04]  /*12f20*/  IMAD.WIDE.U32 R18, R12, R10, RZ ;  /* 0x0000000a0c127225 */ /* 0x004fc800078e00ff */
[----:B------:R-:W-:-:S04]  /*12f30*/  IMAD R9, R9, R10, RZ ;  /* 0x0000000a09097224 */ /* 0x000fc800078e02ff */
[----:B------:R-:W-:Y:S01]  /*12f40*/  IMAD R11, R12, R11, R9 ;  /* 0x0000000b0c0b7224 */ /* 0x000fe200078e0209 */
[----:B------:R-:W-:-:S04]  /*12f50*/  MOV R9, R18 ;  /* 0x0000001200097202 */ /* 0x000fc80000000f00 */
[----:B------:R-:W-:-:S07]  /*12f60*/  IADD3 R13, R19, R11, RZ ;  /* 0x0000000b130d7210 */ /* 0x000fce0007ffe0ff */
.L_x_794:
[----:B------:R1:W-:Y:S01]  /*12f70*/  STS [R15+0x2000], R88 ;  /* 0x002000580f007388 */ /* 0x0003e20000000800 */
[----:B------:R-:W-:Y:S01]  /*12f80*/  ULDC.U8 UR5, c[0x0][0x3d8] ;  /* 0x0000f60000057ab9 */ /* 0x000fe20000000000 */
[----:B------:R-:W2:Y:S01]  /*12f90*/  @P5 LDC R21, c[0x0][0x2e8] ;  /* 0x0000ba00ff155b82 */ /* 0x000ea20000000800 */
[----:B------:R-:W-:Y:S01]  /*12fa0*/  ISETP.NE.AND P0, PT, RZ, UR5, PT ;  /* 0x00000005ff007c0c */ /* 0x000fe2000bf05270 */
[----:B------:R-:W3:Y:S01]  /*12fb0*/  S2R R12, SR_CTAID.Z ;  /* 0x00000000000c7919 */ /* 0x000ee20000002700 */
[----:B------:R-:W-:Y:S01]  /*12fc0*/  ULDC.U8 UR4, c[0x0][0x3d9] ;  /* 0x0000f64000047ab9 */ /* 0x000fe20000000000 */
[----:B------:R-:W4:Y:S01]  /*12fd0*/  @P4 MUFU.LG2 R20, R5 ;  /* 0x0000000500144308 */ /* 0x000f220000000c00 */
[----:B------:R-:W-:Y:S01]  /*12fe0*/  ISETP.EQ.AND P0, PT, RZ, UR4, P0 ;  /* 0x00000004ff007c0c */ /* 0x000fe20008702270 */
[----:B------:R-:W2:Y:S01]  /*12ff0*/  S2R R14, SR_CTAID.X ;  /* 0x00000000000e7919 */ /* 0x000ea20000002500 */
[----:B------:R-:W-:Y:S01]  /*13000*/  ISETP.NE.AND P2, PT, RZ, UR4, PT ;  /* 0x00000004ff007c0c */ /* 0x000fe2000bf45270 */
[----:B------:R-:W2:Y:S01]  /*13010*/  @P4 LDC R19, c[0x0][0x2e8] ;  /* 0x0000ba00ff134b82 */ /* 0x000ea20000000800 */
[----:B------:R-:W2:Y:S02]  /*13020*/  S2R R11, SR_TID.X ;  /* 0x00000000000b7919 */ /* 0x000ea40000002100 */
[----:B------:R-:W-:Y:S01]  /*13030*/  P2R R17, PR, RZ, 0x4 ;  /* 0x00000004ff117803 */ /* 0x000fe20000000000 */
[----:B------:R-:W2:Y:S01]  /*13040*/  @P3 MUFU.LG2 R23, R4 ;  /* 0x0000000400173308 */ /* 0x000ea20000000c00 */
[----:B------:R5:W-:Y:S03]  /*13050*/  STS [R16+0x2000], R7 ;  /* 0x0020000710007388 */ /* 0x000be60000000800 */
[----:B------:R-:W2:Y:S02]  /*13060*/  @P3 LDC R18, c[0x0][0x2e8] ;  /* 0x0000ba00ff123b82 */ /* 0x000ea40000000800 */
[----:B------:R-:W-:-:S02]  /*13070*/  @!P0 CS2R R26, SRZ ;  /* 0x00000000001a8805 */ /* 0x000fc4000001ff00 */
[----:B------:R5:W2:Y:S01]  /*13080*/  @P5 MUFU.LG2 R10, R6 ;  /* 0x00000006000a5308 */ /* 0x000aa20000000c00 */
[----:B-1----:R-:W1:Y:S03]  /*13090*/  S2R R15, SR_CTAID.Y ;  /* 0x00000000000f7919 */ /* 0x002e660000002600 */
[----:B-----5:R-:W1:Y:S01]  /*130a0*/  @P2 LDC.64 R6, c[0x0][0x2c0] ;  /* 0x0000b000ff062b82 */ /* 0x020e620000000a00 */
[----:B------:R-:W-:Y:S01]  /*130b0*/  @!P0 PLOP3.LUT P2, PT, PT, PT, PT, 0x8, 0x0 ;  /* 0x000000000000881c */ /* 0x000fe20003f4e170 */
[----:B---34-:R-:W-:-:S12]  /*130c0*/  @!P0 BRA `(.L_x_795) ;  /* 0x0000000000188947 */ /* 0x018fd80003800000 */
[----:B------:R-:W3:Y:S01]  /*130d0*/  S2R R4, SR_CTAID.Y ;  /* 0x0000000000047919 */ /* 0x000ee20000002600 */
[----:B------:R-:W3:Y:S01]  /*130e0*/  LDC R5, c[0x0][0x2c4] ;  /* 0x0000b100ff057b82 */ /* 0x000ee20000000800 */
[----:B------:R-:W-:Y:S01]  /*130f0*/  PLOP3.LUT P2, PT, PT, PT, PT, 0x80, 0x0 ;  /* 0x000000000000781c */ /* 0x000fe20003f4f070 */
[----:B---3--:R-:W-:-:S05]  /*13100*/  IMAD R4, R4, R5, RZ ;  /* 0x0000000504047224 */ /* 0x008fca00078e02ff */
[----:B------:R-:W-:-:S04]  /*13110*/  SEL R26, R4, R190, !P1 ;  /* 0x000000be041a7207 */ /* 0x000fc80004800000 */
[----:B------:R-:W-:Y:S02]  /*13120*/  SHF.R.S32.HI R27, RZ, 0x1f, R26 ;  /* 0x0000001fff1b7819 */ /* 0x000fe4000001141a */
.L_x_795:
[----:B------:R-:W-:Y:S02]  /*13130*/  ISETP.NE.AND P0, PT, R17, RZ, PT ;  /* 0x000000ff1100720c */ /* 0x000fe40003f05270 */
[----:B------:R-:W-:-:S11]  /*13140*/  MOV R17, 0x7f800000 ;  /* 0x7f80000000117802 */ /* 0x000fd60000000f00 */
[----:B------:R-:W3:Y:S01]  /*13150*/  @P0 LDC R16, c[0x0][0x2c0] ;  /* 0x0000b000ff100b82 */ /* 0x000ee20000000800 */
[----:B-1----:R-:W-:Y:S01]  /*13160*/  @P0 IMAD R25, R7, R6, RZ ;  /* 0x0000000607190224 */ /* 0x002fe200078e02ff */
[----:B------:R-:W-:Y:S01]  /*13170*/  @P0 MOV R24, 0x1 ;  /* 0x0000000100180802 */ /* 0x000fe20000000f00 */
[----:B------:R-:W-:Y:S06]  /*13180*/  @P0 BRA `(.L_x_796) ;  /* 0x0000000000180947 */ /* 0x000fec0003800000 */
[----:B------:R-:W1:Y:S01]  /*13190*/  LDC R25, c[0x0][0x2c4] ;  /* 0x0000b100ff197b82 */ /* 0x000e620000000800 */
[----:B------:R-:W-:Y:S02]  /*131a0*/  ISETP.NE.AND P0, PT, RZ, UR5, PT ;  /* 0x00000005ff007c0c */ /* 0x000fe4000bf05270 */
[----:B---3--:R-:W-:-:S05]  /*131b0*/  MOV R16, 0x1 ;  /* 0x0000000100107802 */ /* 0x008fca0000000f00 */
[----:B------:R-:W3:Y:S08]  /*131c0*/  LDC R24, c[0x0][0x270] ;  /* 0x00009c00ff187b82 */ /* 0x000ef00000000800 */
[----:B-1----:R-:W3:Y:S02]  /*131d0*/  @P0 LDC R25, c[0x0][0x2e4] ;  /* 0x0000b900ff190b82 */ /* 0x002ee40000000800 */
[----:B---3--:R-:W-:-:S07]  /*131e0*/  IMAD R24, R25, R24, RZ ;  /* 0x0000001819187224 */ /* 0x008fce00078e02ff */
.L_x_796:
[----:B------:R-:W-:Y:S01]  /*131f0*/  BAR.SYNC.DEFER_BLOCKING 0x0 ;  /* 0x0000000000007b1d */ /* 0x000fe20000010000 */
[----:B------:R-:W-:Y:S01]  /*13200*/  LOP3.LUT R28, R2, 0xffffffe0, RZ, 0xc0, !PT ;  /* 0xffffffe0021c7812 */ /* 0x000fe200078ec0ff */
[----:B------:R-:W-:Y:S02]  /*13210*/  IMAD R15, R15, R24, RZ ;  /* 0x000000180f0f7224 */ /* 0x000fe400078e02ff */
[----:B--2---:R-:W-:Y:S01]  /*13220*/  @P5 FMUL.FTZ R10, R10, 0.69314718246459960938 ;  /* 0x3f3172180a0a5820 */ /* 0x004fe20000410000 */
[----:B---3--:R-:W-:Y:S02]  /*13230*/  IMAD R14, R14, R16, RZ ;  /* 0x000000100e0e7224 */ /* 0x008fe400078e02ff */
[----:B------:R-:W-:Y:S01]  /*13240*/  @P4 FMUL.FTZ R20, R20, 0.69314718246459960938 ;  /* 0x3f31721814144820 */ /* 0x000fe20000410000 */
[----:B------:R-:W1:Y:S01]  /*13250*/  @P6 LDC R2, c[0x0][0x2e8] ;  /* 0x0000ba00ff026b82 */ /* 0x000e620000000800 */
[----:B------:R-:W2:Y:S01]  /*13260*/  @P6 MUFU.LG2 R3, R3 ;  /* 0x0000000300036308 */ /* 0x000ea20000000c00 */
[----:B------:R-:W-:Y:S01]  /*13270*/  IMAD.IADD R28, R0, 0x1, -R28 ;  /* 0x00000001001c7824 */ /* 0x000fe200078e0a1c */
[----:B------:R-:W-:Y:S01]  /*13280*/  SEL R15, R15, RZ, !P2 ;  /* 0x000000ff0f0f7207 */ /* 0x000fe20005000000 */
[----:B------:R-:W-:Y:S01]  /*13290*/  @P5 FFMA.FTZ R17, R136, R21, R10 ;  /* 0x0000001588115223 */ /* 0x000fe2000001000a */
[----:B------:R-:W-:Y:S01]  /*132a0*/  SHF.R.S32.HI R10, RZ, 0x1f, R11 ;  /* 0x0000001fff0a7819 */ /* 0x000fe2000001140b */
[----:B------:R-:W-:Y:S01]  /*132b0*/  IMAD.MOV.U32 R24, RZ, RZ, 0x7f800000 ;  /* 0x7f800000ff187424 */ /* 0x000fe200078e00ff */
[----:B------:R-:W-:Y:S01]  /*132c0*/  LOP3.LUT P2, RZ, R28, 0x3, RZ, 0xc0, !PT ;  /* 0x000000031cff7812 */ /* 0x000fe2000784c0ff */
[----:B------:R-:W-:Y:S01]  /*132d0*/  IMAD R15, R12, R25, R15 ;  /* 0x000000190c0f7224 */ /* 0x000fe200078e020f */
[----:B------:R-:W-:Y:S01]  /*132e0*/  ISETP.GE.AND P1, PT, R193, R187, PT ;  /* 0x000000bbc100720c */ /* 0x000fe20003f26270 */
[----:B------:R-:W-:Y:S01]  /*132f0*/  @P4 FFMA.FTZ R24, R135, R19, R20 ;  /* 0x0000001387184223 */ /* 0x000fe20000010014 */
[----:B------:R-:W-:Y:S01]  /*13300*/  ISETP.GE.AND P0, PT, R192, R187, PT ;  /* 0x000000bbc000720c */ /* 0x000fe20003f06270 */
[----:B------:R-:W-:Y:S01]  /*13310*/  @P3 FMUL.FTZ R23, R23, 0.69314718246459960938 ;  /* 0x3f31721817173820 */ /* 0x000fe20000410000 */
[----:B------:R-:W-:Y:S01]  /*13320*/  LEA.HI R10, R10, R11, RZ, 0x3 ;  /* 0x0000000b0a0a7211 */ /* 0x000fe200078f18ff */
[----:B------:R-:W-:Y:S01]  /*13330*/  IMAD.MOV.U32 R0, RZ, RZ, 0x7f800000 ;  /* 0x7f800000ff007424 */ /* 0x000fe200078e00ff */
[----:B------:R-:W-:Y:S01]  /*13340*/  SHF.L.U32 R14, R14, 0x7, RZ ;  /* 0x000000070e0e7819 */ /* 0x000fe200000006ff */
[----:B------:R-:W-:Y:S01]  /*13350*/  BSSY B0, `(.L_x_797) ;  /* 0x0000038000007945 */ /* 0x000fe20003800000 */
[----:B------:R-:W-:Y:S01]  /*13360*/  P2R R22, PR, RZ, 0x2 ;  /* 0x00000002ff167803 */ /* 0x000fe20000000000 */
[----:B------:R3:W4:Y:S01]  /*13370*/  LDS.128 R4, [R194+0x3800] ;  /* 0x00380000c2047984 */ /* 0x0007220000000c00 */
[----:B------:R-:W-:Y:S01]  /*13380*/  P2R R21, PR, RZ, 0x1 ;  /* 0x00000001ff157803 */ /* 0x000fe20000000000 */
[----:B------:R-:W-:Y:S01]  /*13390*/  @P3 FFMA.FTZ R0, R134, R18, R23 ;  /* 0x0000001286003223 */ /* 0x000fe20000010017 */
[----:B------:R-:W-:Y:S01]  /*133a0*/  SHF.R.S32.HI R19, RZ, 0x3, R10 ;  /* 0x00000003ff137819 */ /* 0x000fe2000001140a */
[----:B--2---:R-:W-:Y:S01]  /*133b0*/  @P6 FMUL.FTZ R10, R3, 0.69314718246459960938 ;  /* 0x3f317218030a6820 */ /* 0x004fe20000410000 */
[--C-:B------:R-:W-:Y:S01]  /*133c0*/  IADD3 R20, P1, P0, R14, R26, R15.reuse ;  /* 0x0000001a0e147210 */ /* 0x100fe2000783e00f */
[----:B------:R-:W-:Y:S01]  /*133d0*/  IMAD.MOV.U32 R18, RZ, RZ, 0x7f800000 ;  /* 0x7f800000ff127424 */ /* 0x000fe200078e00ff */
[----:B------:R-:W-:Y:S01]  /*133e0*/  SHF.R.S32.HI R3, RZ, 0x1f, R14 ;  /* 0x0000001fff037819 */ /* 0x000fe2000001140e */
[----:B-1----:R-:W-:Y:S01]  /*133f0*/  @P6 FFMA.FTZ R18, R133, R2, R10 ;  /* 0x0000000285126223 */ /* 0x002fe2000001000a */
[----:B------:R-:W-:-:S02]  /*13400*/  SHF.R.S32.HI R26, RZ, 0x1f, R15 ;  /* 0x0000001fff1a7819 */ /* 0x000fc4000001140f */
[----:B------:R-:W-:Y:S02]  /*13410*/  ISETP.GE.AND P5, PT, R191, R187, PT ;  /* 0x000000bbbf00720c */ /* 0x000fe40003fa6270 */
[----:B------:R-:W-:Y:S02]  /*13420*/  IADD3 R23, R19, 0x10, RZ ;  /* 0x0000001013177810 */ /* 0x000fe40007ffe0ff */
[----:B------:R-:W-:Y:S01]  /*13430*/  IADD3.X R26, R3, R27, R26, P1, P0 ;  /* 0x0000001b031a7210 */ /* 0x000fe20000fe041a */
[----:B---3--:R-:W-:Y:S08]  /*13440*/  @P2 BRA `(.L_x_798) ;  /* 0x0000000000a02947 */ /* 0x008ff00003800000 */
[----:B------:R-:W-:-:S04]  /*13450*/  SHF.R.S32.HI R2, RZ, 0x1f, R8 ;  /* 0x0000001fff027819 */ /* 0x000fc80000011408 */
[----:B------:R-:W-:-:S04]  /*13460*/  LEA.HI R2, R2, R8, RZ, 0x2 ;  /* 0x0000000802027211 */ /* 0x000fc800078f10ff */
[----:B------:R-:W-:-:S05]  /*13470*/  LOP3.LUT R2, R2, 0xffffffc, RZ, 0xc0, !PT ;  /* 0x0ffffffc02027812 */ /* 0x000fca00078ec0ff */
[----:B------:R-:W-:-:S04]  /*13480*/  IMAD.IADD R2, R8, 0x1, -R2 ;  /* 0x0000000108027824 */ /* 0x000fc800078e0a02 */
[----:B------:R-:W-:-:S04]  /*13490*/  IMAD R25, R2, 0x10, R195 ;  /* 0x0000001002197824 */ /* 0x000fc800078e02c3 */
[C---:B------:R-:W-:Y:S01]  /*134a0*/  VIADD R27, R25.reuse, 0x8 ;  /* 0x00000008191b7836 */ /* 0x040fe20000000000 */
[C---:B------:R-:W-:Y:S01]  /*134b0*/  ISETP.GE.AND P3, PT, R25.reuse, R187, PT ;  /* 0x000000bb1900720c */ /* 0x040fe20003f66270 */
[----:B------:R-:W-:-:S03]  /*134c0*/  VIADD R8, R25, 0x40 ;  /* 0x0000004019087836 */ /* 0x000fc60000000000 */
[-C--:B------:R-:W-:Y:S02]  /*134d0*/  ISETP.GE.AND P2, PT, R27, R187.reuse, PT ;  /* 0x000000bb1b00720c */ /* 0x080fe40003f46270 */
[----:B------:R-:W-:-:S07]  /*134e0*/  ISETP.GE.AND P1, PT, R8, R187, PT ;  /* 0x000000bb0800720c */ /* 0x000fce0003f26270 */
[----:B------:R-:W1:Y:S01]  /*134f0*/  @!P3 LDC.64 R2, c[0x0][0x2b0] ;  /* 0x0000ac00ff02bb82 */ /* 0x000e620000000a00 */
[CC--:B------:R-:W-:Y:S02]  /*13500*/  @!P3 IMAD R10, R25.reuse, R16.reuse, RZ ;  /* 0x00000010190ab224 */ /* 0x0c0fe400078e02ff */
[----:B------:R-:W-:Y:S02]  /*13510*/  VIADD R25, R25, 0x48 ;  /* 0x0000004819197836 */ /* 0x000fe40000000000 */
[----:B------:R-:W-:Y:S01]  /*13520*/  @!P2 IMAD R27, R27, R16, RZ ;  /* 0x000000101b1ba224 */ /* 0x000fe200078e02ff */
[----:B------:R-:W-:Y:S01]  /*13530*/  @!P3 IADD3 R11, P0, R10, R20, RZ ;  /* 0x000000140a0bb210 */ /* 0x000fe20007f1e0ff */
[----:B------:R-:W-:Y:S01]  /*13540*/  @!P1 IMAD R8, R8, R16, RZ ;  /* 0x0000001008089224 */ /* 0x000fe200078e02ff */
[----:B------:R-:W2:Y:S02]  /*13550*/  @!P2 LDC.64 R14, c[0x0][0x2b0] ;  /* 0x0000ac00ff0eab82 */ /* 0x000ea40000000a00 */
[----:B------:R-:W-:-:S02]  /*13560*/  @!P3 LEA.HI.X.SX32 R10, R10, R26, 0x1, P0 ;  /* 0x0000001a0a0ab211 */ /* 0x000fc400000f0eff */
[----:B-1----:R-:W-:-:S04]  /*13570*/  @!P3 LEA R2, P0, R11, R2, 0x2 ;  /* 0x000000020b02b211 */ /* 0x002fc800078010ff */
[----:B------:R-:W-:Y:S02]  /*13580*/  @!P3 LEA.HI.X R3, R11, R3, R10, 0x2, P0 ;  /* 0x000000030b03b211 */ /* 0x000fe400000f140a */
[C---:B------:R-:W-:Y:S01]  /*13590*/  ISETP.GE.AND P0, PT, R25.reuse, R187, PT ;  /* 0x000000bb1900720c */ /* 0x040fe20003f06270 */
[----:B------:R-:W1:Y:S02]  /*135a0*/  @!P1 LDC.64 R10, c[0x0][0x2b0] ;  /* 0x0000ac00ff0a9b82 */ /* 0x000e640000000a00 */
[----:B------:R3:W-:Y:S10]  /*135b0*/  @!P3 STG.E desc[UR24][R2.64], R17 ;  /* 0x000000110200b986 */ /* 0x0007f4000c101918 */
[----:B------:R-:W-:Y:S01]  /*135c0*/  @!P0 IMAD R16, R25, R16, RZ ;  /* 0x0000001019108224 */ /* 0x000fe200078e02ff */
[C---:B---3--:R-:W-:Y:S01]  /*135d0*/  @!P2 IADD3 R17, P3, R27.reuse, R20, RZ ;  /* 0x000000141b11a210 */ /* 0x048fe20007f7e0ff */
[----:B------:R-:W3:Y:S03]  /*135e0*/  @!P0 LDC.64 R2, c[0x0][0x2b0] ;  /* 0x0000ac00ff028b82 */ /* 0x000ee60000000a00 */
[----:B------:R-:W-:-:S02]  /*135f0*/  @!P2 LEA.HI.X.SX32 R27, R27, R26, 0x1, P3 ;  /* 0x0000001a1b1ba211 */ /* 0x000fc400018f0eff */
[----:B--2---:R-:W-:-:S04]  /*13600*/  @!P2 LEA R28, P3, R17, R14, 0x2 ;  /* 0x0000000e111ca211 */ /* 0x004fc800078610ff */
[----:B------:R-:W-:Y:S02]  /*13610*/  @!P2 LEA.HI.X R29, R17, R15, R27, 0x2, P3 ;  /* 0x0000000f111da211 */ /* 0x000fe400018f141b */
[----:B------:R-:W-:-:S03]  /*13620*/  @!P1 IADD3 R14, P3, R8, R20, RZ ;  /* 0x00000014080e9210 */ /* 0x000fc60007f7e0ff */
[----:B------:R2:W-:Y:S01]  /*13630*/  @!P2 STG.E desc[UR24][R28.64], R24 ;  /* 0x000000181c00a986 */ /* 0x0005e2000c101918 */
[----:B------:R-:W-:Y:S02]  /*13640*/  @!P1 LEA.HI.X.SX32 R8, R8, R26, 0x1, P3 ;  /* 0x0000001a08089211 */ /* 0x000fe400018f0eff */
[----:B-1----:R-:W-:-:S04]  /*13650*/  @!P1 LEA R10, P3, R14, R10, 0x2 ;  /* 0x0000000a0e0a9211 */ /* 0x002fc800078610ff */
[----:B------:R-:W-:Y:S02]  /*13660*/  @!P1 LEA.HI.X R11, R14, R11, R8, 0x2, P3 ;  /* 0x0000000b0e0b9211 */ /* 0x000fe400018f1408 */
[----:B------:R-:W-:-:S03]  /*13670*/  @!P0 IADD3 R20, P3, R16, R20, RZ ;  /* 0x0000001410148210 */ /* 0x000fc60007f7e0ff */
[----:B------:R2:W-:Y:S01]  /*13680*/  @!P1 STG.E desc[UR24][R10.64], R0 ;  /* 0x000000000a009986 */ /* 0x0005e2000c101918 */
[----:B------:R-:W-:Y:S02]  /*13690*/  @!P0 LEA.HI.X.SX32 R16, R16, R26, 0x1, P3 ;  /* 0x0000001a10108211 */ /* 0x000fe400018f0eff */
[----:B---3--:R-:W-:-:S04]  /*136a0*/  @!P0 LEA R2, P3, R20, R2, 0x2 ;  /* 0x0000000214028211 */ /* 0x008fc800078610ff */
[----:B------:R-:W-:-:S05]  /*136b0*/  @!P0 LEA.HI.X R3, R20, R3, R16, 0x2, P3 ;  /* 0x0000000314038211 */ /* 0x000fca00018f1410 */
[----:B------:R2:W-:Y:S04]  /*136c0*/  @!P0 STG.E desc[UR24][R2.64], R18 ;  /* 0x0000001202008986 */ /* 0x0005e8000c101918 */
.L_x_798:
[----:B------:R-:W-:Y:S05]  /*136d0*/  BSYNC B0 ;  /* 0x0000000000007941 */ /* 0x000fea0003800000 */
.L_x_797:
[----:B------:R-:W-:Y:S01]  /*136e0*/  IADD3 R8, P0, R200, R9, RZ ;  /* 0x00000009c8087210 */ /* 0x000fe20007f1e0ff */
[C---:B--2---:R-:W-:Y:S01]  /*136f0*/  VIADD R0, R19.reuse, 0x20 ;  /* 0x0000002013007836 */ /* 0x044fe20000000000 */
[----:B------:R-:W-:Y:S01]  /*13700*/  SHF.R.S32.HI R2, RZ, 0x1f, R12 ;  /* 0x0000001fff027819 */ /* 0x000fe2000001140c */
[----:B------:R-:W-:Y:S01]  /*13710*/  ULDC.64 UR4, c[0x0][0x2a0] ;  /* 0x0000a80000047ab9 */ /* 0x000fe20000000a00 */
[----:B------:R-:W-:Y:S01]  /*13720*/  IADD3 R3, R19, 0x30, RZ ;  /* 0x0000003013037810 */ /* 0x000fe20007ffe0ff */
[----:B------:R-:W-:Y:S01]  /*13730*/  IMAD.X R9, R201, 0x1, R13, P0 ;  /* 0x00000001c9097824 */ /* 0x000fe200000e060d */
[-C--:B------:R-:W-:Y:S01]  /*13740*/  ISETP.GE.AND P2, PT, R0, R187.reuse, PT ;  /* 0x000000bb0000720c */ /* 0x080fe20003f46270 */
[----:B------:R-:W-:Y:S01]  /*13750*/  IMAD R0, R2, UR4, RZ ;  /* 0x0000000402007c24 */ /* 0x000fe2000f8e02ff */
[-C--:B------:R-:W-:Y:S01]  /*13760*/  ISETP.GE.AND P4, PT, R3, R187.reuse, PT ;  /* 0x000000bb0300720c */ /* 0x080fe20003f86270 */
[C---:B------:R-:W-:Y:S01]  /*13770*/  IMAD.WIDE.U32 R2, R12.reuse, UR4, R8 ;  /* 0x000000040c027c25 */ /* 0x040fe2000f8e0008 */
[-C--:B------:R-:W-:Y:S01]  /*13780*/  ISETP.GE.AND P0, PT, R19, R187.reuse, PT ;  /* 0x000000bb1300720c */ /* 0x080fe20003f06270 */
[----:B------:R1:W2:Y:S01]  /*13790*/  LDS.128 R8, [R194] ;  /* 0x00000000c2087984 */ /* 0x0002a20000000c00 */
[----:B------:R-:W-:Y:S01]  /*137a0*/  BSSY B0, `(.L_x_799) ;  /* 0x0000010000007945 */ /* 0x000fe20003800000 */
[----:B------:R-:W-:Y:S01]  /*137b0*/  IMAD R0, R12, UR5, R0 ;  /* 0x000000050c007c24 */ /* 0x000fe2000f8e0200 */
[----:B------:R-:W-:Y:S01]  /*137c0*/  ISETP.GE.AND P1, PT, R23, R187, PT ;  /* 0x000000bb1700720c */ /* 0x000fe20003f26270 */
[----:B------:R-:W-:-:S03]  /*137d0*/  VIADD R19, R19, 0x40 ;  /* 0x0000004013137836 */ /* 0x000fc60000000000 */
[----:B------:R-:W-:-:S05]  /*137e0*/  IADD3 R13, R3, R0, RZ ;  /* 0x00000000030d7210 */ /* 0x000fca0007ffe0ff */
        /* <DEDUP_REMOVED lines=10> */
[----:B--2---:R3:W-:Y:S02]  /*13890*/  STG.E.128 desc[UR24][R16.64], R8 ;  /* 0x0000000810007986 */ /* 0x0047e4000c101d18 */
.L_x_800:
[----:B------:R-:W-:Y:S05]  /*138a0*/  BSYNC B0 ;  /* 0x0000000000007941 */ /* 0x000fea0003800000 */
.L_x_799:
[----:B--23--:R2:W3:Y:S01]  /*138b0*/  LDS.128 R8, [R194+0x800] ;  /* 0x00080000c2087984 */ /* 0x00c4e20000000c00 */
[----:B------:R-:W-:Y:S01]  /*138c0*/  BSSY B0, `(.L_x_801) ;  /* 0x0000010000007945 */ /* 0x000fe20003800000 */
[----:B------:R-:W-:-:S03]  /*138d0*/  ISETP.GE.AND P3, PT, R19, R187, PT ;  /* 0x000000bb1300720c */ /* 0x000fc60003f66270 */
[----:B------:R-:W-:Y:S10]  /*138e0*/  @P1 BRA `(.L_x_802) ;  /* 0x0000000000341947 */ /* 0x000ff40003800000 */
[----:B------:R-:W-:Y:S01]  /*138f0*/  IADD3 R14, P0, R202, 0x10, RZ ;  /* 0x00000010ca0e7810 */ /* 0x000fe20007f1e0ff */
[----:B------:R-:W-:Y:S01]  /*13900*/  ULDC.64 UR4, c[0x0][0x298] ;  /* 0x0000a60000047ab9 */ /* 0x000fe20000000a00 */
[----:B------:R-:W-:Y:S01]  /*13910*/  MOV R17, R13 ;  /* 0x0000000d00117202 */ /* 0x000fe20000000f00 */
[----:B------:R-:W-:Y:S02]  /*13920*/  IMAD.MOV.U32 R16, RZ, RZ, R2 ;  /* 0x000000ffff107224 */ /* 0x000fe400078e0002 */
[----:B------:R-:W-:Y:S02]  /*13930*/  IMAD.X R0, RZ, RZ, R203, P0 ;  /* 0x000000ffff007224 */ /* 0x000fe400000e06cb */
[----:B------:R-:W-:-:S04]  /*13940*/  IMAD.WIDE.U32 R16, R14, UR4, R16 ;  /* 0x000000040e107c25 */ /* 0x000fc8000f8e0010 */
[----:B------:R-:W-:-:S04]  /*13950*/  IMAD R0, R0, UR4, RZ ;  /* 0x0000000400007c24 */ /* 0x000fc8000f8e02ff */
[----:B------:R-:W-:Y:S01]  /*13960*/  IMAD R0, R14, UR5, R0 ;  /* 0x000000050e007c24 */ /* 0x000fe2000f8e0200 */
[----:B------:R-:W-:Y:S02]  /*13970*/  ULDC.64 UR4, c[0x0][0x280] ;  /* 0x0000a00000047ab9 */ /* 0x000fe40000000a00 */
[----:B------:R-:W-:Y:S02]  /*13980*/  LEA R14, P0, R16, UR4, 0x1 ;  /* 0x00000004100e7c11 */ /* 0x000fe4000f8008ff */
[----:B------:R-:W-:-:S04]  /*13990*/  IADD3 R0, R17, R0, RZ ;  /* 0x0000000011007210 */ /* 0x000fc80007ffe0ff */
[----:B------:R-:W-:-:S05]  /*139a0*/  LEA.HI.X R15, R16, UR5, R0, 0x1, P0 ;  /* 0x00000005100f7c11 */ /* 0x000fca00080f0c00 */
[----:B---3--:R3:W-:Y:S02]  /*139b0*/  STG.E.128 desc[UR24][R14.64], R8 ;  /* 0x000000080e007986 */ /* 0x0087e4000c101d18 */
.L_x_802:
[----:B------:R-:W-:Y:S05]  /*139c0*/  BSYNC B0 ;  /* 0x0000000000007941 */ /* 0x000fea0003800000 */
.L_x_801:
[----:B---3--:R3:W1:Y:S01]  /*139d0*/  LDS.128 R8, [R194+0x1000] ;  /* 0x00100000c2087984 */ /* 0x0086620000000c00 */
[----:B------:R-:W-:Y:S04]  /*139e0*/  BSSY B0, `(.L_x_803) ;  /* 0x000000f000007945 */ /* 0x000fe80003800000 */
[----:B------:R-:W-:Y:S05]  /*139f0*/  @P2 BRA `(.L_x_804) ;  /* 0x0000000000342947 */ /* 0x000fea0003800000 */
        /* <DEDUP_REMOVED lines=12> */
[----:B-1----:R1:W-:Y:S02]  /*13ac0*/  STG.E.128 desc[UR24][R14.64], R8 ;  /* 0x000000080e007986 */ /* 0x0023e4000c101d18 */
.L_x_804:
[----:B------:R-:W-:Y:S05]  /*13ad0*/  BSYNC B0 ;  /* 0x0000000000007941 */ /* 0x000fea0003800000 */
.L_x_803:
[----:B-1----:R1:W1:Y:S01]  /*13ae0*/  LDS.128 R8, [R194+0x1800] ;  /* 0x00180000c2087984 */ /* 0x0022620000000c00 */
        /* <DEDUP_REMOVED lines=15> */
.L_x_806:
[----:B------:R-:W-:Y:S05]  /*13be0*/  BSYNC B0 ;  /* 0x0000000000007941 */ /* 0x000fea0003800000 */
.L_x_805:
        /* <DEDUP_REMOVED lines=16> */
.L_x_808:
[----:B------:R-:W-:Y:S05]  /*13cf0*/  BSYNC B0 ;  /* 0x0000000000007941 */ /* 0x000fea0003800000 */
.L_x_807:
[----:B-1----:R1:W1:Y:S01]  /*13d00*/  LDS.128 R8, [R194+0x2800] ;  /* 0x00280000c2087984 */ /* 0x0022620000000c00 */
[----:B------:R-:W-:Y:S01]  /*13d10*/  ISETP.NE.AND P0, PT, R22, RZ, PT ;  /* 0x000000ff1600720c */ /* 0x000fe20003f05270 */
[----:B------:R-:W-:-:S12]  /*13d20*/  BSSY B0, `(.L_x_809) ;  /* 0x000000f000007945 */ /* 0x000fd80003800000 */
        /* <DEDUP_REMOVED lines=14> */
.L_x_810:
[----:B------:R-:W-:Y:S05]  /*13e10*/  BSYNC B0 ;  /* 0x0000000000007941 */ /* 0x000fea0003800000 */
.L_x_809:
[----:B-123--:R-:W1:Y:S01]  /*13e20*/  LDS.128 R192, [R194+0x3000] ;  /* 0x00300000c2c07984 */ /* 0x00ee620000000c00 */
        /* <DEDUP_REMOVED lines=16> */
.L_x_812:
[----:B------:R-:W-:Y:S05]  /*13f30*/  BSYNC B0 ;  /* 0x0000000000007941 */ /* 0x000fea0003800000 */
.L_x_811:
[----:B------:R-:W-:Y:S05]  /*13f40*/  @P5 EXIT ;  /* 0x000000000000594d */ /* 0x000fea0003800000 */
[----:B------:R-:W-:Y:S01]  /*13f50*/  IADD3 R0, P0, R202, 0x70, RZ ;  /* 0x00000070ca007810 */ /* 0x000fe20007f1e0ff */
[----:B------:R-:W-:Y:S01]  /*13f60*/  ULDC.64 UR4, c[0x0][0x298] ;  /* 0x0000a60000047ab9 */ /* 0x000fe20000000a00 */
[----:B------:R-:W-:Y:S02]  /*13f70*/  MOV R3, R13 ;  /* 0x0000000d00037202 */ /* 0x000fe40000000f00 */
[----:B------:R-:W-:Y:S01]  /*13f80*/  IADD3.X R202, RZ, R203, RZ, P0, !PT ;  /* 0x000000cbffca7210 */ /* 0x000fe200007fe4ff */
[----:B------:R-:W-:-:S04]  /*13f90*/  IMAD.WIDE.U32 R2, R0, UR4, R2 ;  /* 0x0000000400027c25 */ /* 0x000fc8000f8e0002 */
[----:B------:R-:W-:-:S04]  /*13fa0*/  IMAD R202, R202, UR4, RZ ;  /* 0x00000004caca7c24 */ /* 0x000fc8000f8e02ff */
[----:B------:R-:W-:Y:S01]  /*13fb0*/  IMAD R202, R0, UR5, R202 ;  /* 0x0000000500ca7c24 */ /* 0x000fe2000f8e02ca */
[----:B------:R-:W-:Y:S02]  /*13fc0*/  ULDC.64 UR4, c[0x0][0x280] ;  /* 0x0000a00000047ab9 */ /* 0x000fe40000000a00 */
[----:B--2---:R-:W-:Y:S02]  /*13fd0*/  LEA R8, P0, R2, UR4, 0x1 ;  /* 0x0000000402087c11 */ /* 0x004fe4000f8008ff */
[----:B------:R-:W-:-:S04]  /*13fe0*/  IADD3 R202, R3, R202, RZ ;  /* 0x000000ca03ca7210 */ /* 0x000fc80007ffe0ff */
[----:B------:R-:W-:-:S05]  /*13ff0*/  LEA.HI.X R9, R2, UR5, R202, 0x1, P0 ;  /* 0x0000000502097c11 */ /* 0x000fca00080f0cca */
[----:B----4-:R-:W-:Y:S01]  /*14000*/  STG.E.128 desc[UR24][R8.64], R4 ;  /* 0x0000000408007986 */ /* 0x010fe2000c101d18 */
[----:B------:R-:W-:Y:S05]  /*14010*/  EXIT ;  /* 0x000000000000794d */ /* 0x000fea0003800000 */
.L_x_782:
[----:B------:R-:W1:Y:S01]  /*14020*/  LDC.U8 R2, c[0x0][0x3d9] ;  /* 0x0000f640ff027b82 */ /* 0x000e620000000000 */
[----:B------:R-:W-:Y:S01]  /*14030*/  ISETP.NE.AND P0, PT, R190, -0x1, PT ;  /* 0xffffffffbe00780c */ /* 0x000fe20003f05270 */
[----:B------:R-:W-:Y:S01]  /*14040*/  IMAD.IADD R125, R125, 0x1, -R126 ;  /* 0x000000017d7d7824 */ /* 0x000fe200078e0a7e */
[----:B------:R-:W-:Y:S01]  /*14050*/  LEA.HI R14, R14, R122, RZ, 0x3 ;  /* 0x0000007a0e0e7211 */ /* 0x000fe200078f18ff */
[----:B------:R-:W-:Y:S01]  /*14060*/  ULDC.64 UR4, c[0x0][0x2a0] ;  /* 0x0000a80000047ab9 */ /* 0x000fe20000000a00 */
[----:B------:R-:W-:Y:S01]  /*14070*/  LOP3.LUT P5, RZ, R122, 0x7, RZ, 0xc0, !PT ;  /* 0x000000077aff7812 */ /* 0x000fe200078ac0ff */
[----:B------:R-:W-:Y:S02]  /*14080*/  BSSY B0, `(.L_x_813) ;  /* 0x0000045000007945 */ /* 0x000fe40003800000 */
[----:B---3--:R-:W2:Y:S06]  /*14090*/  LDC.U8 R6, c[0x0][0x3d8] ;  /* 0x0000f600ff067b82 */ /* 0x008eac0000000000 */
[----:B------:R-:W-:-:S02]  /*140a0*/  @!P0 SHF.R.S32.HI R9, RZ, 0x1f, R15 ;  /* 0x0000001fff098819 */ /* 0x000fc4000001140f */
[----:B------:R-:W3:Y:S01]  /*140b0*/  @P0 LDC.64 R4, c[0x0][0x298] ;  /* 0x0000a600ff040b82 */ /* 0x000ee20000000a00 */
[----:B-1----:R-:W-:Y:S02]  /*140c0*/  ISETP.NE.AND P2, PT, R2, RZ, PT ;  /* 0x000000ff0200720c */ /* 0x002fe40003f45270 */
[C---:B--2---:R-:W-:Y:S02]  /*140d0*/  ISETP.NE.AND P1, PT, R6.reuse, RZ, PT ;  /* 0x000000ff0600720c */ /* 0x044fe40003f25270 */
[----:B------:R-:W-:Y:S02]  /*140e0*/  ISETP.NE.AND P3, PT, R6, RZ, !P2 ;  /* 0x000000ff0600720c */ /* 0x000fe40005765270 */
[----:B------:R-:W-:-:S07]  /*140f0*/  ISETP.EQ.AND P1, PT, R2, RZ, P1 ;  /* 0x000000ff0200720c */ /* 0x000fce0000f22270 */
[----:B------:R-:W1:Y:S01]  /*14100*/  @!P2 LDC R8, c[0x0][0x2c4] ;  /* 0x0000b100ff08ab82 */ /* 0x000e620000000800 */
[C---:B------:R-:W-:Y:S01]  /*14110*/  ISETP.NE.OR P4, PT, R190.reuse, -0x1, !P1 ;  /* 0xffffffffbe00780c */ /* 0x040fe20004f85670 */
[----:B---3--:R-:W-:Y:S01]  /*14120*/  @P0 IMAD.WIDE.U32 R12, R190, R4, RZ ;  /* 0x00000004be0c0225 */ /* 0x008fe200078e00ff */
[----:B------:R-:W-:-:S05]  /*14130*/  LOP3.LUT R4, R14, 0x1ffffff8, RZ, 0xc0, !PT ;  /* 0x1ffffff80e047812 */ /* 0x000fca00078ec0ff */
[----:B------:R-:W2:Y:S01]  /*14140*/  @!P0 LDC.64 R2, c[0x0][0x290] ;  /* 0x0000a400ff028b82 */ /* 0x000ea20000000a00 */
[----:B------:R-:W-:-:S07]  /*14150*/  IMAD.IADD R4, R122, 0x1, -R4 ;  /* 0x000000017a047824 */ /* 0x000fce00078e0a04 */
[----:B------:R-:W3:Y:S08]  /*14160*/  @P1 LDC R10, c[0x0][0x2c4] ;  /* 0x0000b100ff0a1b82 */ /* 0x000ef00000000800 */
[----:B-1----:R-:W1:Y:S01]  /*14170*/  @P3 LDC R8, c[0x0][0x2e4] ;  /* 0x0000b900ff083b82 */ /* 0x002e620000000800 */
[----:B--2---:R-:W-:-:S07]  /*14180*/  @!P0 IMAD R9, R9, R2, RZ ;  /* 0x0000000209098224 */ /* 0x004fce00078e02ff */
[----:B------:R-:W2:Y:S01]  /*14190*/  @P2 LDC.64 R6, c[0x0][0x2c0] ;  /* 0x0000b000ff062b82 */ /* 0x000ea20000000a00 */
[----:B------:R-:W-:-:S04]  /*141a0*/  @!P0 IMAD.WIDE.U32 R16, R15, R2, RZ ;  /* 0x000000020f108225 */ /* 0x000fc800078e00ff */
[C---:B------:R-:W-:Y:S02]  /*141b0*/  @!P0 IMAD R3, R15.reuse, R3, R9 ;  /* 0x000000030f038224 */ /* 0x040fe400078e0209 */
[----:B------:R-:W-:Y:S01]  /*141c0*/  @P0 IMAD R9, R190, R5, R13 ;  /* 0x00000005be090224 */ /* 0x000fe200078e020d */
[----:B------:R-:W4:Y:S01]  /*141d0*/  @P2 LDC R2, c[0x0][0x2c0] ;  /* 0x0000b000ff022b82 */ /* 0x000f220000000800 */
[----:B---3--:R-:W-:Y:S02]  /*141e0*/  @!P4 IMAD R190, R15, R10, RZ ;  /* 0x0000000a0fbec224 */ /* 0x008fe400078e02ff */
[----:B------:R-:W-:Y:S01]  /*141f0*/  IMAD.SHL.U32 R10, R4, 0x8, RZ ;  /* 0x00000008040a7824 */ /* 0x000fe200078e00ff */
[----:B------:R-:W-:Y:S01]  /*14200*/  @!P1 CS2R R4, SRZ ;  /* 0x0000000000049805 */ /* 0x000fe2000001ff00 */
[----:B------:R-:W-:Y:S01]  /*14210*/  @!P0 IMAD.MOV.U32 R12, RZ, RZ, R16 ;  /* 0x000000ffff0c8224 */ /* 0x000fe200078e0010 */
[----:B------:R-:W-:Y:S01]  /*14220*/  SHF.R.S32.HI R16, RZ, 0x3, R14 ;  /* 0x00000003ff107819 */ /* 0x000fe2000001140e */
[----:B------:R-:W-:Y:S01]  /*14230*/  @!P0 IMAD.IADD R9, R17, 0x1, R3 ;  /* 0x0000000111098824 */ /* 0x000fe200078e0203 */
[----:B------:R-:W-:Y:S01]  /*14240*/  @P1 SHF.R.S32.HI R5, RZ, 0x1f, R190 ;  /* 0x0000001fff051819 */ /* 0x000fe200000114be */
[----:B------:R-:W-:Y:S01]  /*14250*/  @P2 IMAD.MOV.U32 R3, RZ, RZ, 0x1 ;  /* 0x00000001ff032424 */ /* 0x000fe200078e00ff */
[----:B------:R-:W-:Y:S01]  /*14260*/  IADD3 R20, P0, R10, R12, RZ ;  /* 0x0000000c0a147210 */ /* 0x000fe20007f1e0ff */
[----:B-1----:R-:W-:Y:S01]  /*14270*/  @!P2 IMAD R3, R8, R0, RZ ;  /* 0x000000000803a224 */ /* 0x002fe200078e02ff */
[C---:B------:R-:W-:Y:S01]  /*14280*/  ISETP.GE.OR P3, PT, R16.reuse, R125, P5 ;  /* 0x0000007d1000720c */ /* 0x040fe20002f66670 */
[----:B------:R-:W-:Y:S01]  /*14290*/  VIADD R0, R16, 0x40 ;  /* 0x0000004010007836 */ /* 0x000fe20000000000 */
[----:B------:R-:W-:-:S02]  /*142a0*/  LEA.HI.X.SX32 R21, R10, R9, 0x1, P0 ;  /* 0x000000090a157211 */ /* 0x000fc400000f0eff */
[C---:B------:R-:W-:Y:S01]  /*142b0*/  ISETP.GE.AND P0, PT, R16.reuse, R125, PT ;  /* 0x0000007d1000720c */ /* 0x040fe20003f06270 */
[----:B--2---:R-:W-:Y:S01]  /*142c0*/  @P2 IMAD R6, R7, R6, RZ ;  /* 0x0000000607062224 */ /* 0x004fe200078e02ff */
[----:B------:R-:W-:Y:S01]  /*142d0*/  SHF.R.S32.HI R9, RZ, 0x1f, R22 ;  /* 0x0000001fff097819 */ /* 0x000fe20000011416 */
[----:B------:R-:W-:Y:S01]  /*142e0*/  @!P2 IMAD.MOV.U32 R6, RZ, RZ, R8 ;  /* 0x000000ffff06a224 */ /* 0x000fe200078e0008 */
[----:B------:R-:W-:Y:S01]  /*142f0*/  SHF.R.S32.HI R17, RZ, 0x1f, R16 ;  /* 0x0000001fff117819 */ /* 0x000fe20000011410 */
[C---:B------:R-:W-:Y:S01]  /*14300*/  VIADD R8, R16.reuse, 0x10 ;  /* 0x0000001010087836 */ /* 0x040fe20000000000 */
[C---:B------:R-:W-:Y:S01]  /*14310*/  IADD3 R7, R16.reuse, 0x20, RZ ;  /* 0x0000002010077810 */ /* 0x040fe20007ffe0ff */
[----:B------:R-:W-:Y:S01]  /*14320*/  IMAD R24, R9, UR4, RZ ;  /* 0x0000000409187c24 */ /* 0x000fe2000f8e02ff */
[----:B------:R-:W-:Y:S01]  /*14330*/  @P1 MOV R4, R190 ;  /* 0x000000be00041202 */ /* 0x000fe20000000f00 */
[----:B------:R-:W-:Y:S01]  /*14340*/  IMAD R9, R15, R3, RZ ;  /* 0x000000030f097224 */ /* 0x000fe200078e02ff */
[----:B------:R-:W-:Y:S01]  /*14350*/  P2R R10, PR, RZ, 0x8 ;  /* 0x00000008ff0a7803 */ /* 0x000fe20000000000 */
[----:B------:R-:W-:Y:S01]  /*14360*/  VIADD R3, R16, 0x30 ;  /* 0x0000003010037836 */ /* 0x000fe20000000000 */
[-C--:B------:R-:W-:Y:S01]  /*14370*/  ISETP.GE.AND P3, PT, R8, R125.reuse, PT ;  /* 0x0000007d0800720c */ /* 0x080fe20003f66270 */
[C---:B------:R-:W-:Y:S01]  /*14380*/  IMAD R24, R22.reuse, UR5, R24 ;  /* 0x0000000516187c24 */ /* 0x040fe2000f8e0218 */
[----:B------:R-:W-:Y:S01]  /*14390*/  SEL R9, R9, RZ, !P1 ;  /* 0x000000ff09097207 */ /* 0x000fe20004800000 */
[----:B------:R-:W-:Y:S01]  /*143a0*/  IMAD.WIDE.U32 R20, R22, UR4, R20 ;  /* 0x0000000416147c25 */ /* 0x000fe2000f8e0014 */
[----:B------:R-:W-:-:S02]  /*143b0*/  ISETP.GE.AND P1, PT, R3, R125, PT ;  /* 0x0000007d0300720c */ /* 0x000fc40003f26270 */
[-C--:B------:R-:W-:Y:S01]  /*143c0*/  ISETP.GE.AND P6, PT, R0, R125.reuse, PT ;  /* 0x0000007d0000720c */ /* 0x080fe20003fc6270 */
[----:B------:R-:W-:Y:S01]  /*143d0*/  @!P2 IMAD.MOV.U32 R2, RZ, RZ, 0x1 ;  /* 0x00000001ff02a424 */ /* 0x000fe200078e00ff */
[----:B------:R-:W-:Y:S01]  /*143e0*/  ISETP.GE.AND P2, PT, R7, R125, PT ;  /* 0x0000007d0700720c */ /* 0x000fe20003f46270 */
[----:B------:R-:W-:Y:S01]  /*143f0*/  IMAD.WIDE R234, R234, 0x80, R16 ;  /* 0x00000080eaea7825 */ /* 0x000fe200078e0210 */
[----:B------:R-:W-:-:S03]  /*14400*/  IADD3 R13, R16, 0x50, RZ ;  /* 0x00000050100d7810 */ /* 0x000fc60007ffe0ff */
[----:B------:R-:W-:Y:S01]  /*14410*/  IMAD.IADD R25, R24, 0x1, R21 ;  /* 0x0000000118197824 */ /* 0x000fe200078e0215 */
[----:B----4-:R-:W-:Y:S07]  /*14420*/  @P0 BRA `(.L_x_814) ;  /* 0x0000000000280947 */ /* 0x010fee0003800000 */
        /* <DEDUP_REMOVED lines=10> */
.L_x_814:
[----:B------:R-:W-:Y:S05]  /*144d0*/  BSYNC B0 ;  /* 0x0000000000007941 */ /* 0x000fea0003800000 */
.L_x_813:
[----:B------:R-:W-:Y:S01]  /*144e0*/  BSSY B0, `(.L_x_815) ;  /* 0x0000011000007945 */ /* 0x000fe20003800000 */
[----:B------:R-:W-:Y:S02]  /*144f0*/  ISETP.GE.AND P5, PT, R13, R125, PT ;  /* 0x0000007d0d00720c */ /* 0x000fe40003fa6270 */
[----:B------:R-:W-:Y:S01]  /*14500*/  IADD3 R12, R16, 0x60, RZ ;  /* 0x00000060100c7810 */ /* 0x000fe20007ffe0ff */
[----:B------:R-:W-:Y:S05]  /*14510*/  @P3 BRA `(.L_x_816) ;  /* 0x0000000000343947 */ /* 0x000fea0003800000 */
[----:B------:R-:W-:Y:S01]  /*14520*/  IADD3 R14, P0, R234, 0x10, RZ ;  /* 0x00000010ea0e7810 */ /* 0x000fe20007f1e0ff */
[----:B------:R-:W-:Y:S01]  /*14530*/  ULDC.64 UR4, c[0x0][0x298] ;  /* 0x0000a60000047ab9 */ /* 0x000fe20000000a00 */
[----:B-1----:R-:W-:Y:S01]  /*14540*/  MOV R19, R25 ;  /* 0x0000001900137202 */ /* 0x002fe20000000f00 */
        /* <DEDUP_REMOVED lines=10> */
.L_x_816:
[----:B------:R-:W-:Y:S05]  /*145f0*/  BSYNC B0 ;  /* 0x0000000000007941 */ /* 0x000fea0003800000 */
.L_x_815:
[----:B------:R-:W-:Y:S01]  /*14600*/  BSSY B0, `(.L_x_817) ;  /* 0x0000011000007945 */ /* 0x000fe20003800000 */
[----:B------:R-:W-:Y:S02]  /*14610*/  ISETP.GE.AND P3, PT, R12, R125, PT ;  /* 0x0000007d0c00720c */ /* 0x000fe40003f66270 */
[----:B------:R-:W-:Y:S01]  /*14620*/  IADD3 R11, R16, 0x70, RZ ;  /* 0x00000070100b7810 */ /* 0x000fe20007ffe0ff */
[----:B------:R-:W-:Y:S05]  /*14630*/  @P2 BRA `(.L_x_818) ;  /* 0x0000000000342947 */ /* 0x000fea0003800000 */
[----:B--2---:R-:W-:Y:S01]  /*14640*/  IADD3 R15, P0, R234, 0x20, RZ ;  /* 0x00000020ea0f7810 */ /* 0x004fe20007f1e0ff */
        /* <DEDUP_REMOVED lines=12> */
.L_x_818:
[----:B------:R-:W-:Y:S05]  /*14710*/  BSYNC B0 ;  /* 0x0000000000007941 */ /* 0x000fea0003800000 */
.L_x_817:
[----:B------:R-:W-:Y:S01]  /*14720*/  BSSY B0, `(.L_x_819) ;  /* 0x0000010000007945 */ /* 0x000fe20003800000 */
[----:B------:R-:W-:-:S03]  /*14730*/  ISETP.GE.AND P4, PT, R11, R125, PT ;  /* 0x0000007d0b00720c */ /* 0x000fc60003f86270 */
[----:B------:R-:W-:Y:S10]  /*14740*/  @P1 BRA `(.L_x_820) ;  /* 0x0000000000341947 */ /* 0x000ff40003800000 */
        /* <DEDUP_REMOVED lines=9> */
[----:B---3--:R-:W-:Y:S02]  /*147e0*/  LEA R26, P0, R18, UR4, 0x1 ;  /* 0x00000004121a7c11 */ /* 0x008fe4000f8008ff */
[----:B------:R-:W-:-:S04]  /*147f0*/  IADD3 R14, R14, R19, RZ ;  /* 0x000000130e0e7210 */ /* 0x000fc80007ffe0ff */
[----:B------:R-:W-:-:S05]  /*14800*/  LEA.HI.X R27, R18, UR5, R14, 0x1, P0 ;  /* 0x00000005121b7c11 */ /* 0x000fca00080f0c0e */
[----:B------:R4:W-:Y:S02]  /*14810*/  STG.E.128 desc[UR24][R26.64], RZ ;  /* 0x000000ff1a007986 */ /* 0x0009e4000c101d18 */
.L_x_820:
[----:B------:R-:W-:Y:S05]  /*14820*/  BSYNC B0 ;  /* 0x0000000000007941 */ /* 0x000fea0003800000 */
.L_x_819:
[----:B------:R-:W-:Y:S01]  /*14830*/  LOP3.LUT P1, RZ, R122, 0x7, RZ, 0xc0, !PT ;  /* 0x000000077aff7812 */ /* 0x000fe2000782c0ff */
[----:B------:R-:W-:Y:S03]  /*14840*/  BSSY B0, `(.L_x_821) ;  /* 0x0000011000007945 */ /* 0x000fe60003800000 */
[----:B------:R-:W-:-:S04]  /*14850*/  ISETP.GE.OR P0, PT, R8, R125, P1 ;  /* 0x0000007d0800720c */ /* 0x000fc80000f06670 */
[----:B-1----:R-:W-:Y:S01]  /*14860*/  P2R R18, PR, RZ, 0x1 ;  /* 0x00000001ff127803 */ /* 0x002fe20000000000 */
[----:B------:R-:W-:Y:S08]  /*14870*/  @P6 BRA `(.L_x_822) ;  /* 0x0000000000346947 */ /* 0x000ff00003800000 */
[----:B--2---:R-:W-:Y:S01]  /*14880*/  IADD3 R15, P0, R234, 0x40, RZ ;  /* 0x00000040ea0f7810 */ /* 0x004fe20007f1e0ff */
[----:B------:R-:W-:Y:S01]  /*14890*/  ULDC.64 UR4, c[0x0][0x298] ;  /* 0x0000a60000047ab9 */ /* 0x000fe20000000a00 */
[----:B---34-:R-:W-:Y:S01]  /*148a0*/  MOV R27, R25 ;  /* 0x00000019001b7202 */ /* 0x018fe20000000f00 */
        /* <DEDUP_REMOVED lines=10> */
.L_x_822:
[----:B------:R-:W-:Y:S05]  /*14950*/  BSYNC B0 ;  /* 0x0000000000007941 */ /* 0x000fea0003800000 */
.L_x_821:
[----:B------:R-:W-:Y:S01]  /*14960*/  BSSY B0, `(.L_x_823) ;  /* 0x0000012000007945 */ /* 0x000fe20003800000 */
[----:B------:R-:W-:Y:S01]  /*14970*/  ISETP.GE.OR P6, PT, R7, R125, P1 ;  /* 0x0000007d0700720c */ /* 0x000fe20000fc6670 */
[----:B------:R-:W-:Y:S02]  /*14980*/  IMAD R6, R22, R6, R9 ;  /* 0x0000000616067224 */ /* 0x000fe400078e0209 */
[----:B------:R-:W-:Y:S01]  /*14990*/  IMAD R126, R126, R2, RZ ;  /* 0x000000027e7e7224 */ /* 0x000fe200078e02ff */
[----:B------:R-:W-:Y:S09]  /*149a0*/  @P5 BRA `(.L_x_824) ;  /* 0x0000000000345947 */ /* 0x000ff20003800000 */
[----:B--2---:R-:W-:Y:S01]  /*149b0*/  IADD3 R14, P0, R234, 0x50, RZ ;  /* 0x00000050ea0e7810 */ /* 0x004fe20007f1e0ff */
        /* <DEDUP_REMOVED lines=12> */
.L_x_824:
[----:B------:R-:W-:Y:S05]  /*14a80*/  BSYNC B0 ;  /* 0x0000000000007941 */ /* 0x000fea0003800000 */
.L_x_823:
[----:B------:R-:W-:Y:S04]  /*14a90*/  BSSY B0, `(.L_x_825) ;  /* 0x000000f000007945 */ /* 0x000fe80003800000 */
[----:B------:R-:W-:Y:S05]  /*14aa0*/  @P3 BRA `(.L_x_826) ;  /* 0x0000000000343947 */ /* 0x000fea0003800000 */
        /* <DEDUP_REMOVED lines=13> */
.L_x_826:
[----:B------:R-:W-:Y:S05]  /*14b80*/  BSYNC B0 ;  /* 0x0000000000007941 */ /* 0x000fea0003800000 */
.L_x_825:
[----:B------:R-:W-:Y:S01]  /*14b90*/  BSSY B0, `(.L_x_827) ;  /* 0x0000011000007945 */ /* 0x000fe20003800000 */
[----:B------:R-:W-:Y:S02]  /*14ba0*/  IADD3 R9, P2, P1, R126, R4, R6 ;  /* 0x000000047e097210 */ /* 0x000fe4000795e006 */
[----:B------:R-:W-:Y:S02]  /*14bb0*/  SHF.R.S32.HI R126, RZ, 0x1f, R126 ;  /* 0x0000001fff7e7819 */ /* 0x000fe4000001147e */
[----:B--2---:R-:W-:Y:S01]  /*14bc0*/  SHF.R.S32.HI R14, RZ, 0x1f, R6 ;  /* 0x0000001fff0e7819 */ /* 0x004fe20000011406 */
[----:B------:R-:W-:Y:S08]  /*14bd0*/  @P4 BRA `(.L_x_828) ;  /* 0x0000000000304947 */ /* 0x000ff00003800000 */
        /* <DEDUP_REMOVED lines=12> */
.L_x_828:
[----:B------:R-:W-:Y:S05]  /*14ca0*/  BSYNC B0 ;  /* 0x0000000000007941 */ /* 0x000fea0003800000 */
.L_x_827:
[----:B------:R-:W-:Y:S01]  /*14cb0*/  ISETP.NE.AND P0, PT, R10, RZ, PT ;  /* 0x000000ff0a00720c */ /* 0x000fe20003f05270 */
[----:B------:R-:W-:Y:S01]  /*14cc0*/  BSSY B0, `(.L_x_829) ;  /* 0x000000b000007945 */ /* 0x000fe20003800000 */
[----:B------:R-:W-:-:S11]  /*14cd0*/  IADD3.X R14, R126, R5, R14, P2, P1 ;  /* 0x000000057e0e7210 */ /* 0x000fd600017e240e */
[----:B------:R-:W-:Y:S05]  /*14ce0*/  @P0 BRA `(.L_x_830) ;  /* 0x0000000000200947 */ /* 0x000fea0003800000 */
[----:B------:R-:W-:Y:S01]  /*14cf0*/  IMAD R4, R16, R2, RZ ;  /* 0x0000000210047224 */ /* 0x000fe200078e02ff */
[----:B------:R-:W-:-:S04]  /*14d00*/  ULDC.64 UR4, c[0x0][0x2b0] ;  /* 0x0000ac0000047ab9 */ /* 0x000fc80000000a00 */
[----:B------:R-:W-:-:S04]  /*14d10*/  IADD3 R5, P0, R4, R9, RZ ;  /* 0x0000000904057210 */ /* 0x000fc80007f1e0ff */
[----:B------:R-:W-:Y:S02]  /*14d20*/  LEA.HI.X.SX32 R4, R4, R14, 0x1, P0 ;  /* 0x0000000e04047211 */ /* 0x000fe400000f0eff */
[----:B------:R-:W-:-:S04]  /*14d30*/  LEA R16, P0, R5, UR4, 0x2 ;  /* 0x0000000405107c11 */ /* 0x000fc8000f8010ff */
[----:B------:R-:W-:Y:S01]  /*14d40*/  LEA.HI.X R17, R5, UR5, R4, 0x2, P0 ;  /* 0x0000000505117c11 */ /* 0x000fe200080f1404 */
[----:B------:R-:W-:-:S05]  /*14d50*/  IMAD.MOV.U32 R4, RZ, RZ, 0x7f800000 ;  /* 0x7f800000ff047424 */ /* 0x000fca00078e00ff */
[----:B------:R1:W-:Y:S03]  /*14d60*/  STG.E desc[UR24][R16.64], R4 ;  /* 0x0000000410007986 */ /* 0x0003e6000c101918 */
.L_x_830:
[----:B------:R-:W-:Y:S05]  /*14d70*/  BSYNC B0 ;  /* 0x0000000000007941 */ /* 0x000fea0003800000 */
.L_x_829:
[----:B------:R-:W-:Y:S01]  /*14d80*/  ISETP.NE.AND P0, PT, R18, RZ, PT ;  /* 0x000000ff1200720c */ /* 0x000fe20003f05270 */
[----:B------:R-:W-:Y:S01]  /*14d90*/  BSSY B0, `(.L_x_831) ;  /* 0x0000010000007945 */ /* 0x000fe20003800000 */
[----:B------:R-:W-:-:S04]  /*14da0*/  LOP3.LUT P5, RZ, R122, 0x7, RZ, 0xc0, !PT ;  /* 0x000000077aff7812 */ /* 0x000fc800078ac0ff */
[-C--:B------:R-:W-:Y:S02]  /*14db0*/  ISETP.GE.OR P1, PT, R3, R125.reuse, P5 ;  /* 0x0000007d0300720c */ /* 0x080fe40002f26670 */
[-C--:B------:R-:W-:Y:S02]  /*14dc0*/  ISETP.GE.OR P2, PT, R0, R125.reuse, P5 ;  /* 0x0000007d0000720c */ /* 0x080fe40002f46670 */
[-C--:B------:R-:W-:Y:S02]  /*14dd0*/  ISETP.GE.OR P3, PT, R13, R125.reuse, P5 ;  /* 0x0000007d0d00720c */ /* 0x080fe40002f66670 */
[-C--:B------:R-:W-:Y:S02]  /*14de0*/  ISETP.GE.OR P4, PT, R12, R125.reuse, P5 ;  /* 0x0000007d0c00720c */ /* 0x080fe40002f86670 */
[----:B------:R-:W-:Y:S01]  /*14df0*/  ISETP.GE.OR P5, PT, R11, R125, P5 ;  /* 0x0000007d0b00720c */ /* 0x000fe20002fa6670 */
[----:B------:R-:W-:-:S12]  /*14e00*/  @P0 BRA `(.L_x_832) ;  /* 0x0000000000200947 */ /* 0x000fd80003800000 */
        /* <DEDUP_REMOVED lines=8> */
.L_x_832:
[----:B------:R-:W-:Y:S05]  /*14e90*/  BSYNC B0 ;  /* 0x0000000000007941 */ /* 0x000fea0003800000 */
.L_x_831:
        /* <DEDUP_REMOVED lines=10> */
.L_x_834:
[----:B------:R-:W-:Y:S05]  /*14f40*/  BSYNC B0 ;  /* 0x0000000000007941 */ /* 0x000fea0003800000 */
.L_x_833:
[----:B------:R-:W-:Y:S04]  /*14f50*/  BSSY B0, `(.L_x_835) ;  /* 0x000000a000007945 */ /* 0x000fe80003800000 */
[----:B------:R-:W-:Y:S05]  /*14f60*/  @P1 BRA `(.L_x_836) ;  /* 0x0000000000201947 */ /* 0x000fea0003800000 */
[----:B------:R-:W-:Y:S01]  /*14f70*/  IMAD R3, R3, R2, RZ ;  /* 0x0000000203037224 */ /* 0x000fe200078e02ff */
[----:B------:R-:W-:-:S04]  /*14f80*/  ULDC.64 UR4, c[0x0][0x2b0] ;  /* 0x0000ac0000047ab9 */ /* 0x000fc80000000a00 */
[----:B-1----:R-:W-:-:S04]  /*14f90*/  IADD3 R4, P0, R3, R9, RZ ;  /* 0x0000000903047210 */ /* 0x002fc80007f1e0ff */
[----:B------:R-:W-:Y:S02]  /*14fa0*/  LEA.HI.X.SX32 R3, R3, R14, 0x1, P0 ;  /* 0x0000000e03037211 */ /* 0x000fe400000f0eff */
[----:B------:R-:W-:-:S04]  /*14fb0*/  LEA R6, P0, R4, UR4, 0x2 ;  /* 0x0000000404067c11 */ /* 0x000fc8000f8010ff */
[----:B------:R-:W-:Y:S01]  /*14fc0*/  LEA.HI.X R7, R4, UR5, R3, 0x2, P0 ;  /* 0x0000000504077c11 */ /* 0x000fe200080f1403 */
[----:B------:R-:W-:-:S05]  /*14fd0*/  IMAD.MOV.U32 R3, RZ, RZ, 0x7f800000 ;  /* 0x7f800000ff037424 */ /* 0x000fca00078e00ff */
[----:B------:R1:W-:Y:S03]  /*14fe0*/  STG.E desc[UR24][R6.64], R3 ;  /* 0x0000000306007986 */ /* 0x0003e6000c101918 */
.L_x_836:
[----:B------:R-:W-:Y:S05]  /*14ff0*/  BSYNC B0 ;  /* 0x0000000000007941 */ /* 0x000fea0003800000 */
.L_x_835:
        /* <DEDUP_REMOVED lines=10> */
.L_x_838:
[----:B------:R-:W-:Y:S05]  /*150a0*/  BSYNC B0 ;  /* 0x0000000000007941 */ /* 0x000fea0003800000 */
.L_x_837:
        /* <DEDUP_REMOVED lines=10> */
.L_x_840:
[----:B------:R-:W-:Y:S05]  /*15150*/  BSYNC B0 ;  /* 0x0000000000007941 */ /* 0x000fea0003800000 */
.L_x_839:
        /* <DEDUP_REMOVED lines=10> */
.L_x_842:
[----:B------:R-:W-:Y:S05]  /*15200*/  BSYNC B0 ;  /* 0x0000000000007941 */ /* 0x000fea0003800000 */
.L_x_841:
[----:B------:R-:W-:Y:S05]  /*15210*/  @P5 EXIT ;  /* 0x000000000000594d */ /* 0x000fea0003800000 */
[----:B------:R-:W-:Y:S01]  /*15220*/  IMAD R2, R11, R2, RZ ;  /* 0x000000020b027224 */ /* 0x000fe200078e02ff */
[----:B------:R-:W-:Y:S01]  /*15230*/  ULDC.64 UR4, c[0x0][0x2b0] ;  /* 0x0000ac0000047ab9 */ /* 0x000fe20000000a00 */
[----:B-1----:R-:W-:-:S03]  /*15240*/  IMAD.MOV.U32 R0, RZ, RZ, 0x7f800000 ;  /* 0x7f800000ff007424 */ /* 0x002fc600078e00ff */
[----:B------:R-:W-:-:S04]  /*15250*/  IADD3 R9, P0, R2, R9, RZ ;  /* 0x0000000902097210 */ /* 0x000fc80007f1e0ff */
[----:B------:R-:W-:Y:S02]  /*15260*/  LEA.HI.X.SX32 R2, R2, R14, 0x1, P0 ;  /* 0x0000000e02027211 */ /* 0x000fe400000f0eff */
[----:B------:R-:W-:-:S04]  /*15270*/  LEA R4, P0, R9, UR4, 0x2 ;  /* 0x0000000409047c11 */ /* 0x000fc8000f8010ff */
[----:B------:R-:W-:-:S05]  /*15280*/  LEA.HI.X R5, R9, UR5, R2, 0x2, P0 ;  /* 0x0000000509057c11 */ /* 0x000fca00080f1402 */
[----:B------:R-:W-:Y:S01]  /*15290*/  STG.E desc[UR24][R4.64], R0 ;  /* 0x0000000004007986 */ /* 0x000fe2000c101918 */
[----:B------:R-:W-:Y:S05]  /*152a0*/  EXIT ;  /* 0x000000000000794d */ /* 0x000fea0003800000 */
.L_x_843:
        /* <DEDUP_REMOVED lines=13> */
.L_x_1426:


//--------------------- .text._ZN5flash16flash_fwd_kernelI23Flash_fwd_kernel_traitsILi64ELi128ELi64ELi4ELb0ELb0EN7cutlass6half_tE19Flash_kernel_traitsILi64ELi128ELi64ELi4ES3_EELb0ELb1ELb0ELb0ELb0ELb1ELb1ELb0EEEvNS_16Flash_fwd_paramsE --------------------------
	.section	.text._ZN5flash16flash_fwd_kernelI23Flash_fwd_kernel_traitsILi64ELi128ELi64ELi4ELb0ELb0EN7cutlass6half_tE19Flash_kernel_traitsILi64ELi128ELi64ELi4ES3_EELb0ELb1ELb0ELb0ELb0ELb1ELb1ELb0EEEvNS_16Flash_fwd_paramsE,"ax",@progbits
	.align	128
        .global         _ZN5flash16flash_fwd_kernelI23Flash_fwd_kernel_traitsILi64ELi128ELi64ELi4ELb0ELb0EN7cutlass6half_tE19Flash_kernel_traitsILi64ELi128ELi64ELi4ES3_EELb0ELb1ELb0ELb0ELb0ELb1ELb1ELb0EEEvNS_16Flash_fwd_paramsE
        .type           _ZN5flash16flash_fwd_kernelI23Flash_fwd_kernel_traitsILi64ELi128ELi64ELi4ELb0ELb0EN7cutlass6half_tE19Flash_kernel_traitsILi64ELi128ELi64ELi4ES3_EELb0ELb1ELb0ELb0ELb0ELb1ELb1ELb0EEEvNS_16Flash_fwd_paramsE,@function
        .size           _ZN5flash16flash_fwd_kernelI23Flash_fwd_kernel_traitsILi64ELi128ELi64ELi4ELb0ELb0EN7cutlass6half_tE19Flash_kernel_traitsILi64ELi128ELi64ELi4ES3_EELb0ELb1ELb0ELb0ELb0ELb1ELb1ELb0EEEvNS_16Flash_fwd_paramsE,(.L_x_1427 - _ZN5flash16flash_fwd_kernelI23Flash_fwd_kernel_traitsILi64ELi128ELi64ELi4ELb0ELb0EN7cutlass6half_tE19Flash_kernel_traitsILi64ELi128ELi64ELi4ES3_EELb0ELb1ELb0ELb0ELb0ELb1ELb1ELb0EEEvNS_16Flash_fwd_paramsE)
        .other          _ZN5flash16flash_fwd_kernelI23Flash_fwd_kernel_traitsILi64ELi128ELi64ELi4ELb0ELb0EN7cutlass6half_tE19Flash_kernel_traitsILi64ELi128ELi64ELi4ES3_EELb0ELb1ELb0ELb0ELb0ELb1ELb1ELb0EEEvNS_16Flash_fwd_paramsE,@"STO_CUDA_ENTRY STV_DEFAULT"
_ZN5flash16flash_fwd_kernelI23Flash_fwd_kernel_traitsILi64ELi128ELi64ELi4ELb0ELb0EN7cutlass6half_tE19Flash_kernel_traitsILi64ELi128ELi64ELi4ES3_EELb0ELb1ELb0ELb0ELb0ELb1ELb1ELb0EEEvNS_16Flash_fwd_paramsE:
.text._ZN5flash16flash_fwd_kernelI23Flash_fwd_kernel_traitsILi64ELi128ELi64ELi4ELb0ELb0EN7cutlass6half_tE19Flash_kernel_traitsILi64ELi128ELi64ELi4ES3_EELb0ELb1ELb0ELb0ELb0ELb1ELb1ELb0EEEvNS_16Flash_fwd_paramsE:
[----:B------:R-:W1:Y:S08]  /*0000*/  LDC R1, c[0x0][0x28] ;  /* 0x00000a00ff017b82 */ /* 0x000e700000000800 */
[----:B------:R-:W2:Y:S01]  /*0010*/  LDC.64 R4, c[0x0][0x2f0] ;  /* 0x0000bc00ff047b82 */ /* 0x000ea20000000a00 */
[----:B------:R-:W3:Y:S01]  /*0020*/  S2R R46, SR_CTAID.Y ;  /* 0x00000000002e7919 */ /* 0x000ee20000002600 */
[----:B------:R-:W-:Y:S01]  /*0030*/  IMAD.MOV.U32 R17, RZ, RZ, -0x1 ;  /* 0xffffffffff117424 */ /* 0x000fe200078e00ff */
[----:B------:R-:W-:Y:S01]  /*0040*/  ULDC.64 UR12, c[0x0][0x208] ;  /* 0x00008200000c7ab9 */ /* 0x000fe20000000a00 */
[----:B-1----:R-:W-:-:S04]  /*0050*/  VIADD R1, R1, 0xffffffb8 ;  /* 0xffffffb801017836 */ /* 0x002fc80000000000 */
[----:B------:R-:W1:Y:S08]  /*0060*/  LDC.64 R2, c[0x0][0x300] ;  /* 0x0000c000ff027b82 */ /* 0x000e700000000a00 */
[----:B------:R-:W3:Y:S01]  /*0070*/  LDC.64 R6, c[0x0][0x2f0] ;  /* 0x0000bc00ff067b82 */ /* 0x000ee20000000a00 */
[----:B--2---:R-:W-:-:S07]  /*0080*/  ISETP.NE.U32.AND P2, PT, R4, RZ, PT ;  /* 0x000000ff0400720c */ /* 0x004fce0003f45070 */
[----:B------:R-:W2:Y:S01]  /*0090*/  LDC.U8 R10, c[0x0][0x3c2] ;  /* 0x0000f080ff0a7b82 */ /* 0x000ea20000000000 */
[----:B------:R-:W-:Y:S02]  /*00a0*/  ISETP.NE.AND.EX P2, PT, R5, RZ, PT, P2 ;  /* 0x000000ff0500720c */ /* 0x000fe40003f45320 */
[----:B-1----:R-:W-:-:S05]  /*00b0*/  ISETP.NE.U32.AND P1, PT, R2, RZ, PT ;  /* 0x000000ff0200720c */ /* 0x002fca0003f25070 */
[----:B------:R-:W1:Y:S01]  /*00c0*/  LDC.64 R8, c[0x0][0x2f8] ;  /* 0x0000be00ff087b82 */ /* 0x000e620000000a00 */
[----:B------:R-:W-:Y:S01]  /*00d0*/  ISETP.NE.AND.EX P1, PT, R3, RZ, PT, P1 ;  /* 0x000000ff0300720c */ /* 0x000fe20003f25310 */
[----:B---3--:R-:W-:-:S06]  /*00e0*/  IMAD.WIDE R4, R46, 0x4, R6 ;  /* 0x000000042e047825 */ /* 0x008fcc00078e0206 */
[----:B------:R-:W3:Y:S01]  /*00f0*/  LDC.64 R2, c[0x0][0x2f8] ;  /* 0x0000be00ff027b82 */ /* 0x000ee20000000a00 */
[----:B------:R-:W4:Y:S04]  /*0100*/  @P2 LDG.E R17, desc[UR12][R4.64] ;  /* 0x0000000c04112981 */ /* 0x000f28000c1e1900 */
[----:B------:R2:W4:Y:S03]  /*0110*/  @P2 LDG.E R0, desc[UR12][R4.64+0x4] ;  /* 0x0000040c04002981 */ /* 0x000526000c1e1900 */
[----:B------:R-:W2:Y:S01]  /*0120*/  @P1 LDC.64 R6, c[0x0][0x300] ;  /* 0x0000c000ff061b82 */ /* 0x000ea20000000a00 */
[----:B------:R-:W-:Y:S02]  /*0130*/  IMAD.MOV.U32 R18, RZ, RZ, RZ ;  /* 0x000000ffff127224 */ /* 0x000fe400078e00ff */
[----:B--2---:R-:W-:-:S05]  /*0140*/  @P1 IMAD.WIDE R4, R46, 0x4, R6 ;  /* 0x000000042e041825 */ /* 0x004fca00078e0206 */
[----:B------:R2:W5:Y:S01]  /*0150*/  @P1 LDG.E R18, desc[UR12][R4.64] ;  /* 0x0000000c04121981 */ /* 0x000562000c1e1900 */
[----:B------:R-:W-:Y:S02]  /*0160*/  ISETP.NE.AND P3, PT, R10, RZ, PT ;  /* 0x000000ff0a00720c */ /* 0x000fe40003f65270 */
[----:B---3--:R-:W-:-:S04]  /*0170*/  ISETP.EQ.U32.AND P0, PT, R2, RZ, PT ;  /* 0x000000ff0200720c */ /* 0x008fc80003f02070 */
[----:B------:R-:W-:Y:S01]  /*0180*/  ISETP.EQ.OR.EX P0, PT, R3, RZ, !P3, P0 ;  /* 0x000000ff0300720c */ /* 0x000fe20005f02700 */
[----:B------:R-:W-:Y:S02]  /*0190*/  IMAD.MOV.U32 R21, RZ, RZ, -0x1 ;  /* 0xffffffffff157424 */ /* 0x000fe400078e00ff */
[----:B-1----:R-:W-:Y:S01]  /*01a0*/  IMAD.WIDE R6, R46, 0x4, R8 ;  /* 0x000000042e067825 */ /* 0x002fe200078e0208 */
[----:B------:R-:W1:Y:S01]  /*01b0*/  S2R R248, SR_CTAID.X ;  /* 0x0000000000f87919 */ /* 0x000e620000002500 */
[----:B------:R-:W3:Y:S08]  /*01c0*/  S2R R27, SR_CTAID.Z ;  /* 0x00000000001b7919 */ /* 0x000ef00000002700 */
[----:B------:R2:W5:Y:S01]  /*01d0*/  @!P0 LDG.E R21, desc[UR12][R6.64] ;  /* 0x0000000c06158981 */ /* 0x000562000c1e1900 */
[----:B------:R-:W-:-:S04]  /*01e0*/  ISETP.NE.U32.AND P0, PT, R2, RZ, PT ;  /* 0x000000ff0200720c */ /* 0x000fc80003f05070 */
[----:B------:R-:W-:Y:S01]  /*01f0*/  ISETP.NE.AND.EX P0, PT, R3, RZ, PT, P0 ;  /* 0x000000ff0300720c */ /* 0x000fe20003f05300 */
[----:B----4-:R-:W-:Y:S01]  /*0200*/  @P2 IMAD.IADD R101, R0, 0x1, -R17 ;  /* 0x0000000100652824 */ /* 0x010fe200078e0a11 */
[----:B------:R2:W-:Y:S05]  /*0210*/  STL [R1+0x10], R17 ;  /* 0x0000101101007387 */ /* 0x0005ea0000100800 */
[----:B------:R-:W4:Y:S06]  /*0220*/  @!P2 LDC R101, c[0x0][0x2c4] ;  /* 0x0000b100ff65ab82 */ /* 0x000f2c0000000800 */
[----:B-1-3--:R-:W-:Y:S05]  /*0230*/  @!P0 BRA `(.L_x_844) ;  /* 0x0000000000108947 */ /* 0x00afea0003800000 */
[----:B------:R-:W2:Y:S02]  /*0240*/  @P3 LDG.E R0, desc[UR12][R6.64+0x4] ;  /* 0x0000040c06003981 */ /* 0x000ea4000c1e1900 */
[----:B--2--5:R-:W-:-:S06]  /*0250*/  @P3 IADD3 R4, R0, -R21, RZ ;  /* 0x8000001500043210 */ /* 0x024fcc0007ffe0ff */
[----:B------:R2:W5:Y:S01]  /*0260*/  @!P3 LDG.E R4, desc[UR12][R6.64] ;  /* 0x0000000c0604b981 */ /* 0x000562000c1e1900 */
[----:B------:R-:W-:Y:S05]  /*0270*/  BRA `(.L_x_845) ;  /* 0x0000000000047947 */ /* 0x000fea0003800000 */
.L_x_844:
[----:B--2---:R-:W1:Y:S02]  /*0280*/  LDC R4, c[0x0][0x2c8] ;  /* 0x0000b200ff047b82 */ /* 0x004e640000000800 */
.L_x_845:
[----:B------:R-:W3:Y:S02]  /*0290*/  LDC.64 R2, c[0x0][0x308] ;  /* 0x0000c200ff027b82 */ /* 0x000ee40000000a00 */
[----:B---3--:R-:W-:-:S04]  /*02a0*/  ISETP.NE.U32.AND P1, PT, R2, RZ, PT ;  /* 0x000000ff0200720c */ /* 0x008fc80003f25070 */
[----:B------:R-:W-:-:S13]  /*02b0*/  ISETP.NE.AND.EX P1, PT, R3, RZ, PT, P1 ;  /* 0x000000ff0300720c */ /* 0x000fda0003f25310 */
[----:B------:R-:W3:Y:S01]  /*02c0*/  @P1 LDC.64 R2, c[0x0][0x308] ;  /* 0x0000c200ff021b82 */ /* 0x000ee20000000a00 */
[----:B------:R-:W-:-:S07]  /*02d0*/  IMAD.SHL.U32 R125, R248, 0x80, RZ ;  /* 0x00000080f87d7824 */ /* 0x000fce00078e00ff */
[----:B------:R-:W1:Y:S01]  /*02e0*/  @!P1 LDC R5, c[0x0][0x2cc] ;  /* 0x0000b300ff059b82 */ /* 0x000e620000000800 */
[----:B----4-:R-:W-:Y:S01]  /*02f0*/  ISETP.GT.AND P0, PT, R101, R125, PT ;  /* 0x0000007d6500720c */ /* 0x010fe20003f04270 */
[----:B---3--:R-:W-:-:S05]  /*0300*/  @P1 IMAD.WIDE R2, R46, 0x4, R2 ;  /* 0x000000042e021825 */ /* 0x008fca00078e0202 */
[----:B------:R3:W5:Y:S01]  /*0310*/  @P1 LDG.E R0, desc[UR12][R2.64] ;  /* 0x0000000c02001981 */ /* 0x000762000c1e1900 */
[----:B------:R-:W4:Y:S06]  /*0320*/  @!P1 LDC.64 R2, c[0x0][0x318] ;  /* 0x0000c600ff029b82 */ /* 0x000f2c0000000a00 */
[----:B-1-3--:R-:W-:Y:S05]  /*0330*/  @!P0 EXIT ;  /* 0x000000000000894d */ /* 0x00afea0003800000 */
[----:B------:R-:W1:Y:S01]  /*0340*/  LDC R141, c[0x0][0x398] ;  /* 0x0000e600ff8d7b82 */ /* 0x000e620000000800 */
[----:B----4-:R-:W-:Y:S01]  /*0350*/  @!P1 ISETP.NE.U32.AND P0, PT, R2, RZ, PT ;  /* 0x000000ff0200920c */ /* 0x010fe20003f05070 */
[----:B-----5:R-:W-:Y:S01]  /*0360*/  @P1 IMAD.IADD R100, R0, 0x1, -R18 ;  /* 0x0000000100641824 */ /* 0x020fe200078e0a12 */
[----:B------:R-:W3:Y:S02]  /*0370*/  S2R R135, SR_TID.X ;  /* 0x0000000000877919 */ /* 0x000ee40000002100 */
        /* <DEDUP_REMOVED lines=14> */
[----:B---3--:R-:W-:Y:S05]  /*0460*/  @!P0 BRA `(.L_x_846) ;  /* 0x0000010c004c8947 */ /* 0x008fea0003800000 */
[----:B------:R-:W1:Y:S01]  /*0470*/  LDC R29, c[0x0][0x278] ;  /* 0x00009e00ff1d7b82 */ /* 0x000e620000000800 */
[----:B------:R-:W-:Y:S01]  /*0480*/  SHF.R.S32.HI R47, RZ, 0x1f, R135 ;  /* 0x0000001fff2f7819 */ /* 0x000fe20000011487 */
[----:B------:R-:W-:Y:S01]  /*0490*/  IMAD.IADD R247, R101, 0x1, -R125 ;  /* 0x0000000165f77824 */ /* 0x000fe200078e0a7d */
[----:B------:R-:W-:Y:S01]  /*04a0*/  ISETP.NE.AND P4, PT, R17, -0x1, PT ;  /* 0xffffffff1100780c */ /* 0x000fe20003f85270 */
[----:B------:R-:W-:Y:S01]  /*04b0*/  ULDC.64 UR4, c[0x0][0x258] ;  /* 0x0000960000047ab9 */ /* 0x000fe20000000a00 */
[----:B------:R-:W-:Y:S01]  /*04c0*/  LEA.HI R4, R47, R135, RZ, 0x3 ;  /* 0x000000872f047211 */ /* 0x000fe200078f18ff */
[----:B------:R-:W-:Y:S01]  /*04d0*/  VIADD R161, R209, 0xffffffff ;  /* 0xffffffffd1a17836 */ /* 0x000fe20000000000 */
[----:B------:R-:W-:Y:S01]  /*04e0*/  IABS R16, R27 ;  /* 0x0000001b00107213 */ /* 0x000fe20000000000 */
[----:B------:R-:W3:Y:S01]  /*04f0*/  S2UR UR6, SR_CgaCtaId ;  /* 0x00000000000679c3 */ /* 0x000ee20000008800 */
[----:B------:R-:W-:Y:S02]  /*0500*/  SHF.R.S32.HI R50, RZ, 0x3, R4 ;  /* 0x00000003ff327819 */ /* 0x000fe40000011404 */
[----:B------:R-:W-:-:S02]  /*0510*/  LOP3.LUT R4, R4, 0xfffffff8, RZ, 0xc0, !PT ;  /* 0xfffffff804047812 */ /* 0x000fc400078ec0ff */
[CC--:B------:R-:W-:Y:S01]  /*0520*/  ISETP.GE.AND P2, PT, R50.reuse, R247.reuse, PT ;  /* 0x000000f73200720c */ /* 0x0c0fe20003f46270 */
[C---:B------:R-:W-:Y:S01]  /*0530*/  VIADD R53, R50.reuse, 0x10 ;  /* 0x0000001032357836 */ /* 0x040fe20000000000 */
[----:B------:R-:W-:Y:S01]  /*0540*/  SHF.R.S32.HI R51, RZ, 0x1f, R50 ;  /* 0x0000001fff337819 */ /* 0x000fe20000011432 */
[----:B------:R-:W2:Y:S01]  /*0550*/  @!P4 LDC.64 R8, c[0x0][0x228] ;  /* 0x00008a00ff08cb82 */ /* 0x000ea20000000a00 */
[C---:B------:R-:W-:Y:S01]  /*0560*/  VIADD R52, R50.reuse, 0x20 ;  /* 0x0000002032347836 */ /* 0x040fe20000000000 */
[----:B------:R-:W-:Y:S01]  /*0570*/  @!P4 SHF.R.S32.HI R5, RZ, 0x1f, R46 ;  /* 0x0000001fff05c819 */ /* 0x000fe2000001142e */
[----:B------:R-:W-:Y:S01]  /*0580*/  IMAD.IADD R48, R135, 0x1, -R4 ;  /* 0x0000000187307824 */ /* 0x000fe200078e0a04 */
[-C--:B------:R-:W-:Y:S01]  /*0590*/  ISETP.GE.AND P1, PT, R53, R247.reuse, PT ;  /* 0x000000f73500720c */ /* 0x080fe20003f26270 */
[----:B------:R-:W-:Y:S01]  /*05a0*/  VIADD R49, R50, 0x30 ;  /* 0x0000003032317836 */ /* 0x000fe20000000000 */
[----:B------:R-:W-:Y:S01]  /*05b0*/  ISETP.GE.AND P0, PT, R52, R247, PT ;  /* 0x000000f73400720c */ /* 0x000fe20003f06270 */
[----:B------:R-:W-:Y:S01]  /*05c0*/  IMAD.WIDE R248, R248, 0x80, R50 ;  /* 0x00000080f8f87825 */ /* 0x000fe200078e0232 */
[----:B-1----:R-:W-:Y:S01]  /*05d0*/  IABS R0, R29 ;  /* 0x0000001d00007213 */ /* 0x002fe20000000000 */
[----:B------:R-:W1:Y:S01]  /*05e0*/  @P4 LDC.64 R10, c[0x0][0x240] ;  /* 0x00009000ff0a4b82 */ /* 0x000e620000000a00 */
[----:B------:R-:W-:Y:S01]  /*05f0*/  SHF.L.U32 R54, R48, 0x3, RZ ;  /* 0x0000000330367819 */ /* 0x000fe200000006ff */
[C---:B------:R-:W-:Y:S01]  /*0600*/  VIADD R32, R50.reuse, 0x40 ;  /* 0x0000004032207836 */ /* 0x040fe20000000000 */
[C---:B------:R-:W-:Y:S01]  /*0610*/  IADD3 R30, R50.reuse, 0x60, RZ ;  /* 0x00000060321e7810 */ /* 0x040fe20007ffe0ff */
[----:B------:R-:W-:Y:S01]  /*0620*/  IMAD.MOV.U32 R15, RZ, RZ, R0 ;  /* 0x000000ffff0f7224 */ /* 0x000fe200078e0000 */
[----:B------:R-:W-:Y:S01]  /*0630*/  SHF.R.S32.HI R55, RZ, 0x1f, R54 ;  /* 0x0000001fff377819 */ /* 0x000fe20000011436 */
[----:B------:R-:W-:Y:S01]  /*0640*/  VIADD R31, R50, 0x50 ;  /* 0x00000050321f7836 */ /* 0x000fe20000000000 */
[----:B------:R-:W-:Y:S01]  /*0650*/  STL [R1+0x28], R53 ;  /* 0x0000283501007387 */ /* 0x000fe20000100800 */
[----:B------:R-:W4:Y:S01]  /*0660*/  I2F.RP R2, R15 ;  /* 0x0000000f00027306 */ /* 0x000f220000209400 */
[----:B------:R-:W5:Y:S01]  /*0670*/  @!P1 LDC.64 R24, c[0x0][0x210] ;  /* 0x00008400ff189b82 */ /* 0x000f620000000a00 */
[----:B------:R-:W3:Y:S01]  /*0680*/  @!P1 S2R R14, SR_CgaCtaId ;  /* 0x00000000000e9919 */ /* 0x000ee20000008800 */
[----:B--2---:R-:W-:Y:S01]  /*0690*/  @!P4 IMAD R7, R5, R8, RZ ;  /* 0x000000080507c224 */ /* 0x004fe200078e02ff */
[----:B------:R-:W2:Y:S03]  /*06a0*/  @!P0 S2R R13, SR_CgaCtaId ;  /* 0x00000000000d8919 */ /* 0x000ea60000008800 */
[----:B------:R-:W-:Y:S01]  /*06b0*/  @!P4 IMAD R7, R46, R9, R7 ;  /* 0x000000092e07c224 */ /* 0x000fe200078e0207 */
[----:B------:R-:W-:Y:S01]  /*06c0*/  STL [R1+0x2c], R52 ;  /* 0x00002c3401007387 */ /* 0x000fe20000100800 */
[----:B----4-:R-:W4:Y:S03]  /*06d0*/  MUFU.RCP R2, R2 ;  /* 0x0000000200027308 */ /* 0x010f260000001000 */
[----:B------:R-:W-:Y:S04]  /*06e0*/  STL.64 [R1], R50 ;  /* 0x0000003201007387 */ /* 0x000fe80000100a00 */
[----:B------:R-:W-:Y:S04]  /*06f0*/  STL.64 [R1+0x18], R54 ;  /* 0x0000183601007387 */ /* 0x000fe80000100a00 */
[----:B------:R-:W-:Y:S04]  /*0700*/  STL [R1+0x30], R49 ;  /* 0x0000303101007387 */ /* 0x000fe80000100800 */
[----:B------:R5:W-:Y:S01]  /*0710*/  STL [R1+0x38], R32 ;  /* 0x0000382001007387 */ /* 0x000be20000100800 */
[----:B----4-:R-:W-:-:S03]  /*0720*/  VIADD R2, R2, 0xffffffe ;  /* 0x0ffffffe02027836 */ /* 0x010fc60000000000 */
[----:B------:R-:W-:Y:S01]  /*0730*/  STL [R1+0x40], R31 ;  /* 0x0000401f01007387 */ /* 0x000fe20000100800 */
[----:B------:R-:W4:Y:S03]  /*0740*/  F2I.FTZ.U32.TRUNC.NTZ R3, R2 ;  /* 0x0000000200037305 */ /* 0x000f26000021f000 */
[----:B------:R-:W-:Y:S01]  /*0750*/  STL [R1+0x3c], R30 ;  /* 0x00003c1e01007387 */ /* 0x000fe20000100800 */
[----:B----4-:R-:W-:Y:S01]  /*0760*/  IADD3 R0, RZ, -R3, RZ ;  /* 0x80000003ff007210 */ /* 0x010fe20007ffe0ff */
[----:B------:R-:W-:-:S04]  /*0770*/  IMAD.MOV.U32 R2, RZ, RZ, RZ ;  /* 0x000000ffff027224 */ /* 0x000fc800078e00ff */
[----:B------:R-:W-:-:S04]  /*0780*/  IMAD R0, R0, R15, RZ ;  /* 0x0000000f00007224 */ /* 0x000fc800078e02ff */
[----:B------:R-:W-:-:S04]  /*0790*/  IMAD.HI.U32 R2, R3, R0, R2 ;  /* 0x0000000003027227 */ /* 0x000fc800078e0002 */
[----:B------:R-:W-:Y:S02]  /*07a0*/  IMAD.SHL.U32 R0, R50, 0x40, RZ ;  /* 0x0000004032007824 */ /* 0x000fe400078e00ff */
[----:B------:R-:W-:-:S03]  /*07b0*/  IMAD.HI.U32 R6, R2, R16, RZ ;  /* 0x0000001002067227 */ /* 0x000fc600078e00ff */
[----:B------:R-:W-:Y:S01]  /*07c0*/  LOP3.LUT R0, R0, 0x1c0, RZ, 0xc0, !PT ;  /* 0x000001c000007812 */ /* 0x000fe200078ec0ff */
[C---:B-1----:R-:W-:Y:S01]  /*07d0*/  @P4 IMAD.WIDE.U32 R2, R17.reuse, R10, RZ ;  /* 0x0000000a11024225 */ /* 0x042fe200078e00ff */
[----:B------:R-:W-:Y:S02]  /*07e0*/  @!P1 MOV R10, 0x400 ;  /* 0x00000400000a9802 */ /* 0x000fe40000000f00 */
[----:B------:R-:W-:Y:S01]  /*07f0*/  LOP3.LUT R4, R0, 0x38, R54, 0xf8, !PT ;  /* 0x0000003800047812 */ /* 0x000fe200078ef836 */
[----:B------:R-:W-:Y:S01]  /*0800*/  @P4 IMAD R3, R17, R11, R3 ;  /* 0x0000000b11034224 */ /* 0x000fe200078e0203 */
[----:B------:R-:W-:Y:S01]  /*0810*/  SHF.R.U32.HI R5, RZ, 0x3, R0 ;  /* 0x00000003ff057819 */ /* 0x000fe20000011600 */
[----:B------:R-:W-:Y:S01]  /*0820*/  IMAD.MOV R0, RZ, RZ, -R6 ;  /* 0x000000ffff007224 */ /* 0x000fe200078e0a06 */
[----:B---3--:R-:W-:Y:S02]  /*0830*/  @!P1 LEA R19, R14, R10, 0x18 ;  /* 0x0000000a0e139211 */ /* 0x008fe400078ec0ff */
[----:B------:R-:W-:Y:S01]  /*0840*/  LOP3.LUT R12, R4, R5, RZ, 0x3c, !PT ;  /* 0x00000005040c7212 */ /* 0x000fe200078e3cff */
[C---:B------:R-:W-:Y:S01]  /*0850*/  IMAD R0, R15.reuse, R0, R16 ;  /* 0x000000000f007224 */ /* 0x040fe200078e0210 */
[----:B------:R-:W-:Y:S01]  /*0860*/  SHF.R.S32.HI R10, RZ, 0x1f, R27 ;  /* 0x0000001fff0a7819 */ /* 0x000fe2000001141b */
[----:B------:R-:W-:Y:S01]  /*0870*/  @!P4 IMAD.WIDE.U32 R4, R46, R8, RZ ;  /* 0x000000082e04c225 */ /* 0x000fe200078e00ff */
[----:B------:R-:W1:Y:S02]  /*0880*/  @!P0 LDC.64 R16, c[0x0][0x240] ;  /* 0x00009000ff108b82 */ /* 0x000e640000000a00 */
[----:B------:R-:W-:Y:S01]  /*0890*/  ISETP.GT.U32.AND P3, PT, R15, R0, PT ;  /* 0x000000000f00720c */ /* 0x000fe20003f64070 */
[----:B------:R-:W-:Y:S01]  /*08a0*/  @!P4 IMAD.MOV.U32 R2, RZ, RZ, R4 ;  /* 0x000000ffff02c224 */ /* 0x000fe200078e0004 */
[----:B------:R-:W-:Y:S01]  /*08b0*/  LEA.HI R4, R47, R135, RZ, 0x6 ;  /* 0x000000872f047211 */ /* 0x000fe200078f30ff */
[----:B------:R-:W-:Y:S01]  /*08c0*/  @!P4 IMAD.IADD R3, R5, 0x1, R7 ;  /* 0x000000010503c824 */ /* 0x000fe200078e0207 */
[----:B------:R-:W-:Y:S01]  /*08d0*/  @!P0 MOV R5, 0x400 ;  /* 0x0000040000058802 */ /* 0x000fe20000000f00 */
[----:B------:R-:W-:Y:S01]  /*08e0*/  IMAD R7, R10, UR4, RZ ;  /* 0x000000040a077c24 */ /* 0x000fe2000f8e02ff */
[----:B------:R-:W3:Y:S01]  /*08f0*/  @!P2 LDC.64 R8, c[0x0][0x240] ;  /* 0x00009000ff08ab82 */ /* 0x000ee20000000a00 */
[----:B------:R-:W-:Y:S01]  /*0900*/  IADD3 R2, P4, R54, R2, RZ ;  /* 0x0000000236027210 */ /* 0x000fe20007f9e0ff */
[----:B------:R-:W-:Y:S01]  /*0910*/  IMAD.SHL.U32 R4, R4, 0x8, RZ ;  /* 0x0000000804047824 */ /* 0x000fe200078e00ff */
[----:B--2---:R-:W-:-:S02]  /*0920*/  @!P0 LEA R13, R13, R5, 0x18 ;  /* 0x000000050d0d8211 */ /* 0x004fc400078ec0ff */
[----:B------:R-:W-:Y:S01]  /*0930*/  LOP3.LUT R5, R27, R29, RZ, 0x3c, !PT ;  /* 0x0000001d1b057212 */ /* 0x000fe200078e3cff */
[----:B------:R-:W-:Y:S01]  /*0940*/  IMAD.X R3, R55, 0x1, R3, P4 ;  /* 0x0000000137037824 */ /* 0x000fe200020e0603 */
[----:B------:R-:W-:Y:S01]  /*0950*/  @!P3 IADD3 R0, R0, -R15, RZ ;  /* 0x8000000f0000b210 */ /* 0x000fe20007ffe0ff */
[----:B------:R-:W2:Y:S01]  /*0960*/  @!P1 LDC.64 R10, c[0x0][0x240] ;  /* 0x00009000ff0a9b82 */ /* 0x000ea20000000a00 */
[----:B------:R-:W-:Y:S01]  /*0970*/  ISETP.GE.AND P4, PT, R49, R247, PT ;  /* 0x000000f73100720c */ /* 0x000fe20003f86270 */
[----:B------:R-:W-:Y:S01]  /*0980*/  @!P3 VIADD R6, R6, 0x1 ;  /* 0x000000010606b836 */ /* 0x000fe20000000000 */
[----:B------:R-:W-:Y:S01]  /*0990*/  ISETP.GE.U32.AND P6, PT, R0, R15, PT ;  /* 0x0000000f0000720c */ /* 0x000fe20003fc6070 */
[----:B------:R-:W-:Y:S01]  /*09a0*/  IMAD.WIDE.U32 R2, R27, UR4, R2 ;  /* 0x000000041b027c25 */ /* 0x000fe2000f8e0002 */
[----:B------:R-:W-:Y:S01]  /*09b0*/  LOP3.LUT R20, R12, 0xfffffe00, R4, 0xf8, !PT ;  /* 0xfffffe000c147812 */ /* 0x000fe200078ef804 */
[----:B------:R-:W-:Y:S01]  /*09c0*/  UMOV UR4, 0x400 ;  /* 0x0000040000047882 */ /* 0x000fe20000000000 */
[----:B------:R-:W-:Y:S01]  /*09d0*/  ISETP.GE.AND P5, PT, R5, RZ, PT ;  /* 0x000000ff0500720c */ /* 0x000fe20003fa6270 */
[----:B------:R-:W4:Y:S01]  /*09e0*/  @!P2 LDC.64 R14, c[0x0][0x210] ;  /* 0x00008400ff0eab82 */ /* 0x000f220000000a00 */
[----:B------:R-:W-:Y:S01]  /*09f0*/  IMAD R4, R27, UR5, R7 ;  /* 0x000000051b047c24 */ /* 0x000fe2000f8e0207 */
[----:B------:R-:W-:Y:S01]  /*0a00*/  @!P1 IADD3 R7, P3, R248, 0x10, RZ ;  /* 0x00000010f8079810 */ /* 0x000fe20007f7e0ff */
[----:B------:R-:W-:-:S02]  /*0a10*/  ULEA UR4, UR6, UR4, 0x18 ;  /* 0x0000000406047291 */ /* 0x000fc4000f8ec03f */
[----:B------:R-:W-:-:S03]  /*0a20*/  IMAD.IADD R3, R3, 0x1, R4 ;  /* 0x0000000103037824 */ /* 0x000fc600078e0204 */
[----:B------:R-:W-:Y:S01]  /*0a30*/  @P6 IADD3 R6, R6, 0x1, RZ ;  /* 0x0000000106066810 */ /* 0x000fe20007ffe0ff */
[-C--:B---3--:R-:W-:Y:S01]  /*0a40*/  @!P2 IMAD R0, R249, R8.reuse, RZ ;  /* 0x00000008f900a224 */ /* 0x088fe200078e02ff */
[----:B------:R-:W3:Y:S01]  /*0a50*/  @!P0 LDC.64 R26, c[0x0][0x210] ;  /* 0x00008400ff1a8b82 */ /* 0x000ee20000000a00 */
[----:B------:R-:W-:Y:S01]  /*0a60*/  @!P2 IMAD.WIDE.U32 R4, R248, R8, R2 ;  /* 0x00000008f804a225 */ /* 0x000fe200078e0002 */
[----:B------:R-:W-:Y:S02]  /*0a70*/  LEA R208, R20, UR4, 0x1 ;  /* 0x0000000414d07c11 */ /* 0x000fe4000f8e08ff */
[----:B------:R-:W-:Y:S01]  /*0a80*/  ISETP.NE.AND P6, PT, R29, RZ, PT ;  /* 0x000000ff1d00720c */ /* 0x000fe20003fc5270 */
[C---:B------:R-:W-:Y:S02]  /*0a90*/  @!P2 IMAD R0, R248.reuse, R9, R0 ;  /* 0x00000009f800a224 */ /* 0x040fe400078e0200 */
[----:B------:R-:W-:Y:S01]  /*0aa0*/  IMAD.MOV.U32 R28, RZ, RZ, R6 ;  /* 0x000000ffff1c7224 */ /* 0x000fe200078e0006 */
[----:B------:R-:W3:Y:S01]  /*0ab0*/  @!P4 LDC.64 R22, c[0x0][0x240] ;  /* 0x00009000ff16cb82 */ /* 0x000ee20000000a00 */
[----:B------:R-:W-:Y:S01]  /*0ac0*/  @!P1 IMAD.X R6, RZ, RZ, R249, P3 ;  /* 0x000000ffff069224 */ /* 0x000fe200018e06f9 */
[----:B------:R-:W-:Y:S01]  /*0ad0*/  @!P0 IADD3 R12, P3, R248, 0x20, RZ ;  /* 0x00000020f80c8810 */ /* 0x000fe20007f7e0ff */
[----:B------:R-:W-:-:S02]  /*0ae0*/  @!P5 IMAD.MOV R28, RZ, RZ, -R28 ;  /* 0x000000ffff1cd224 */ /* 0x000fc400078e0a1c */
[----:B------:R-:W-:Y:S01]  /*0af0*/  @!P2 IMAD.IADD R0, R5, 0x1, R0 ;  /* 0x000000010500a824 */ /* 0x000fe200078e0200 */
[----:B----4-:R-:W-:Y:S01]  /*0b00*/  @!P2 LEA R8, P5, R4, R14, 0x1 ;  /* 0x0000000e0408a211 */ /* 0x010fe200078a08ff */
[-C--:B--2---:R-:W-:Y:S01]  /*0b10*/  @!P1 IMAD R6, R6, R10.reuse, RZ ;  /* 0x0000000a06069224 */ /* 0x084fe200078e02ff */
[----:B------:R-:W-:Y:S02]  /*0b20*/  @!P0 IADD3.X R5, RZ, R249, RZ, P3, !PT ;  /* 0x000000f9ff058210 */ /* 0x000fe40001ffe4ff */
[----:B------:R-:W-:Y:S01]  /*0b30*/  @!P2 LEA.HI.X R9, R4, R15, R0, 0x1, P5 ;  /* 0x0000000f0409a211 */ /* 0x000fe200028f0c00 */
[C---:B------:R-:W-:Y:S01]  /*0b40*/  @!P1 IMAD R0, R7.reuse, R11, R6 ;  /* 0x0000000b07009224 */ /* 0x040fe200078e0206 */
[----:B------:R-:W2:Y:S01]  /*0b50*/  @!P4 LDC.64 R14, c[0x0][0x210] ;  /* 0x00008400ff0ecb82 */ /* 0x000ea20000000a00 */
[----:B------:R-:W-:Y:S01]  /*0b60*/  @!P1 IMAD.WIDE.U32 R6, R7, R10, R2 ;  /* 0x0000000a07069225 */ /* 0x000fe200078e0002 */
[----:B------:R-:W-:Y:S01]  /*0b70*/  @!P6 LOP3.LUT R28, RZ, R29, RZ, 0x33, !PT ;  /* 0x0000001dff1ce212 */ /* 0x000fe200078e33ff */
[----:B------:R-:W-:Y:S01]  /*0b80*/  @!PT LDS RZ, [RZ] ;  /* 0x00000000fffff984 */ /* 0x000fe20000000800 */
[----:B------:R-:W-:Y:S01]  /*0b90*/  @!PT LDS RZ, [RZ] ;  /* 0x00000000fffff984 */ /* 0x000fe20000000800 */
[----:B------:R-:W-:Y:S01]  /*0ba0*/  @!PT LDS RZ, [RZ] ;  /* 0x00000000fffff984 */ /* 0x000fe20000000800 */
[----:B------:R5:W-:Y:S01]  /*0bb0*/  @!P2 LDGSTS.E.BYPASS.LTC128B.128 [R208], desc[UR12][R8.64] ;  /* 0x0000000008d0afae */ /* 0x000be2000b901d4c */
[----:B------:R-:W-:Y:S01]  /*0bc0*/  @!P4 IADD3 R10, P2, R248, 0x30, RZ ;  /* 0x00000030f80ac810 */ /* 0x000fe20007f5e0ff */
[----:B-1----:R-:W-:-:S02]  /*0bd0*/  @!P0 IMAD R5, R5, R16, RZ ;  /* 0x0000001005058224 */ /* 0x002fc400078e02ff */
[----:B------:R-:W-:Y:S01]  /*0be0*/  @!P1 IMAD.IADD R0, R7, 0x1, R0 ;  /* 0x0000000107009824 */ /* 0x000fe200078e0200 */
[----:B------:R-:W-:Y:S01]  /*0bf0*/  @!P1 LEA R7, R20, R19, 0x1 ;  /* 0x0000001314079211 */ /* 0x000fe200078e08ff */
[C---:B------:R-:W-:Y:S02]  /*0c00*/  @!P0 IMAD R11, R12.reuse, R17, R5 ;  /* 0x000000110c0b8224 */ /* 0x040fe400078e0205 */
[----:B------:R-:W-:-:S04]  /*0c10*/  @!P0 IMAD.WIDE.U32 R4, R12, R16, R2 ;  /* 0x000000100c048225 */ /* 0x000fc800078e0002 */
[----:B------:R-:W-:Y:S02]  /*0c20*/  @!P0 IMAD.IADD R5, R5, 0x1, R11 ;  /* 0x0000000105058824 */ /* 0x000fe400078e020b */
[----:B------:R-:W-:-:S05]  /*0c30*/  IMAD R19, R161, -0x40, R100 ;  /* 0xffffffc0a1137824 */ /* 0x000fca00078e0264 */
[----:B------:R-:W-:Y:S02]  /*0c40*/  ISETP.GE.AND P6, PT, R50, R19, PT ;  /* 0x000000133200720c */ /* 0x000fe40003fc6270 */
[----:B-----5:R-:W-:-:S04]  /*0c50*/  @!P1 LEA R8, P3, R6, R24, 0x1 ;  /* 0x0000001806089211 */ /* 0x020fc800078608ff */
[----:B------:R-:W-:Y:S01]  /*0c60*/  @!P1 LEA.HI.X R9, R6, R25, R0, 0x1, P3 ;  /* 0x0000001906099211 */ /* 0x000fe200018f0c00 */
[----:B------:R-:W-:Y:S01]  /*0c70*/  @!P4 IMAD.X R0, RZ, RZ, R249, P2 ;  /* 0x000000ffff00c224 */ /* 0x000fe200010e06f9 */
[----:B---3--:R-:W-:Y:S02]  /*0c80*/  @!P0 LEA R6, P2, R4, R26, 0x1 ;  /* 0x0000001a04068211 */ /* 0x008fe400078408ff */
[----:B------:R-:W-:Y:S01]  /*0c90*/  ISETP.GE.AND P3, PT, R32, R247, PT ;  /* 0x000000f72000720c */ /* 0x000fe20003f66270 */
[----:B------:R-:W-:Y:S01]  /*0ca0*/  @!P4 IMAD R0, R0, R22, RZ ;  /* 0x000000160000c224 */ /* 0x000fe200078e02ff */
[----:B------:R1:W-:Y:S01]  /*0cb0*/  @!P1 LDGSTS.E.BYPASS.LTC128B.128 [R7+0x800], desc[UR12][R8.64] ;  /* 0x0080000008079fae */ /* 0x0003e2000b901d4c */
[----:B------:R-:W-:-:S10]  /*0cc0*/  P2R R26, PR, RZ, 0x40 ;  /* 0x00000040ff1a7803 */ /* 0x000fd40000000000 */
[----:B------:R-:W3:Y:S01]  /*0cd0*/  @!P3 LDC.64 R24, c[0x0][0x210] ;  /* 0x00008400ff18bb82 */ /* 0x000ee20000000a00 */
[----:B-1----:R-:W-:Y:S01]  /*0ce0*/  @!P0 LEA.HI.X R7, R4, R27, R5, 0x1, P2 ;  /* 0x0000001b04078211 */ /* 0x002fe200010f0c05 */
[C---:B------:R-:W-:Y:S01]  /*0cf0*/  @!P4 IMAD R8, R10.reuse, R23, R0 ;  /* 0x000000170a08c224 */ /* 0x040fe200078e0200 */
[----:B------:R-:W-:Y:S01]  /*0d00*/  ISETP.GE.AND P2, PT, R31, R247, PT ;  /* 0x000000f71f00720c */ /* 0x000fe20003f46270 */
[----:B------:R-:W-:Y:S01]  /*0d10*/  @!P4 IMAD.WIDE.U32 R4, R10, R22, R2 ;  /* 0x000000160a04c225 */ /* 0x000fe200078e0002 */
[----:B------:R-:W-:-:S03]  /*0d20*/  @!P4 MOV R10, 0x400 ;  /* 0x00000400000ac802 */ /* 0x000fc60000000f00 */
[----:B------:R-:W-:Y:S01]  /*0d30*/  @!P0 IMAD R0, R20, 0x2, R13 ;  /* 0x0000000214008824 */ /* 0x000fe200078e020d */
[----:B--2---:R-:W-:Y:S01]  /*0d40*/  @!P4 LEA R22, P1, R4, R14, 0x1 ;  /* 0x0000000e0416c211 */ /* 0x004fe200078208ff */
[----:B------:R-:W-:Y:S01]  /*0d50*/  @!P4 IMAD.IADD R5, R5, 0x1, R8 ;  /* 0x000000010505c824 */ /* 0x000fe200078e0208 */
[----:B------:R-:W-:Y:S01]  /*0d60*/  @!P3 IADD3 R13, P5, R248, 0x40, RZ ;  /* 0x00000040f80db810 */ /* 0x000fe20007fbe0ff */
[----:B------:R-:W-:Y:S01]  /*0d70*/  VIADD R9, R50, 0x70 ;  /* 0x0000007032097836 */ /* 0x000fe20000000000 */
[----:B------:R1:W-:Y:S01]  /*0d80*/  @!P0 LDGSTS.E.BYPASS.LTC128B.128 [R0+0x1000], desc[UR12][R6.64] ;  /* 0x0100000006008fae */ /* 0x0003e2000b901d4c */
[----:B------:R-:W-:Y:S02]  /*0d90*/  @!P3 MOV R8, 0x400 ;  /* 0x000004000008b802 */ /* 0x000fe40000000f00 */
[----:B------:R-:W-:Y:S01]  /*0da0*/  @!P4 LEA.HI.X R23, R4, R15, R5, 0x1, P1 ;  /* 0x0000000f0417c211 */ /* 0x000fe200008f0c05 */
[----:B------:R2:W-:Y:S01]  /*0db0*/  STL [R1+0x44], R9 ;  /* 0x0000440901007387 */ /* 0x0005e20000100800 */
[-C--:B------:R-:W-:Y:S01]  /*0dc0*/  ISETP.GE.AND P1, PT, R30, R247.reuse, PT ;  /* 0x000000f71e00720c */ /* 0x080fe20003f26270 */
[----:B------:R-:W4:Y:S01]  /*0dd0*/  @!P3 LDC.64 R14, c[0x0][0x240] ;  /* 0x00009000ff0ebb82 */ /* 0x000f220000000a00 */
[----:B------:R-:W-:Y:S01]  /*0de0*/  ISETP.GE.AND P0, PT, R9, R247, PT ;  /* 0x000000f70900720c */ /* 0x000fe20003f06270 */
[----:B------:R-:W5:Y:S01]  /*0df0*/  @!P2 S2R R5, SR_CgaCtaId ;  /* 0x000000000005a919 */ /* 0x000f620000008800 */
[----:B------:R-:W-:Y:S01]  /*0e00*/  @!P3 IADD3.X R16, RZ, R249, RZ, P5, !PT ;  /* 0x000000f9ff10b210 */ /* 0x000fe20002ffe4ff */
[--C-:B------:R-:W-:Y:S01]  /*0e10*/  @!P2 IMAD.MOV.U32 R32, RZ, RZ, R2.reuse ;  /* 0x000000ffff20a224 */ /* 0x100fe200078e0002 */
[----:B------:R-:W-:Y:S01]  /*0e20*/  ISETP.NE.AND P5, PT, R21, -0x1, PT ;  /* 0xffffffff1500780c */ /* 0x000fe20003fa5270 */
[--C-:B------:R-:W-:Y:S01]  /*0e30*/  @!P2 IMAD.MOV.U32 R33, RZ, RZ, R3.reuse ;  /* 0x000000ffff21a224 */ /* 0x100fe200078e0003 */
[----:B------:R-:W-:Y:S01]  /*0e40*/  @!P6 MOV R4, 0x400 ;  /* 0x000004000004e802 */ /* 0x000fe20000000f00 */
[----:B------:R-:W3:Y:S04]  /*0e50*/  @!P2 LDC.64 R34, c[0x0][0x240] ;  /* 0x00009000ff22ab82 */ /* 0x000ee80000000a00 */
[----:B------:R-:W4:Y:S01]  /*0e60*/  @!P1 S2R R12, SR_CgaCtaId ;  /* 0x00000000000c9919 */ /* 0x000f220000008800 */
[--C-:B------:R-:W-:Y:S01]  /*0e70*/  @!P1 IMAD.MOV.U32 R36, RZ, RZ, R2.reuse ;  /* 0x000000ffff249224 */ /* 0x100fe200078e0002 */
[----:B------:R-:W-:Y:S01]  /*0e80*/  @!P1 MOV R37, R3 ;  /* 0x0000000300259202 */ /* 0x000fe20000000f00 */
[----:B------:R-:W-:Y:S01]  /*0e90*/  @!P0 IMAD.MOV.U32 R38, RZ, RZ, R2 ;  /* 0x000000ffff268224 */ /* 0x000fe200078e0002 */
[----:B------:R-:W3:Y:S01]  /*0ea0*/  @!P0 S2R R11, SR_CgaCtaId ;  /* 0x00000000000b8919 */ /* 0x000ee20000008800 */
[----:B------:R-:W3:Y:S01]  /*0eb0*/  @!P1 LDC.64 R40, c[0x0][0x240] ;  /* 0x00009000ff289b82 */ /* 0x000ee20000000a00 */
[----:B------:R-:W-:Y:S01]  /*0ec0*/  @!P0 IMAD.MOV.U32 R39, RZ, RZ, R3 ;  /* 0x000000ffff278224 */ /* 0x000fe200078e0003 */
[----:B-1----:R-:W1:Y:S01]  /*0ed0*/  @!P6 S2R R0, SR_CgaCtaId ;  /* 0x000000000000e919 */ /* 0x002e620000008800 */
[----:B------:R-:W-:Y:S01]  /*0ee0*/  @!P2 MOV R6, 0x400 ;  /* 0x000004000006a802 */ /* 0x000fe20000000f00 */
[----:B------:R-:W1:Y:S04]  /*0ef0*/  @!P3 S2R R7, SR_CgaCtaId ;  /* 0x000000000007b919 */ /* 0x000e680000008800 */
[----:B------:R-:W3:Y:S01]  /*0f00*/  @P5 LDC.64 R210, c[0x0][0x250] ;  /* 0x00009400ffd25b82 */ /* 0x000ee20000000a00 */
[----:B--2---:R-:W2:Y:S07]  /*0f10*/  @!P4 S2R R9, SR_CgaCtaId ;  /* 0x000000000009c919 */ /* 0x004eae0000008800 */
[----:B------:R-:W2:Y:S01]  /*0f20*/  @P5 LDC.64 R178, c[0x0][0x248] ;  /* 0x00009200ffb25b82 */ /* 0x000ea20000000a00 */
[----:B-----5:R-:W-:-:S02]  /*0f30*/  @!P2 LEA R42, R5, R6, 0x18 ;  /* 0x00000006052aa211 */ /* 0x020fc400078ec0ff */
[----:B------:R-:W-:-:S04]  /*0f40*/  @!P1 MOV R5, 0x400 ;  /* 0x0000040000059802 */ /* 0x000fc80000000f00 */
[----:B----4-:R-:W-:Y:S02]  /*0f50*/  @!P1 LEA R43, R12, R5, 0x18 ;  /* 0x000000050c2b9211 */ /* 0x010fe400078ec0ff */
[----:B------:R-:W-:Y:S02]  /*0f60*/  @!P3 MOV R5, R3 ;  /* 0x000000030005b202 */ /* 0x000fe40000000f00 */
[----:B-1----:R-:W-:Y:S01]  /*0f70*/  @!P6 LEA R45, R0, R4, 0x18 ;  /* 0x00000004002de211 */ /* 0x002fe200078ec0ff */
[C-C-:B------:R-:W-:Y:S01]  /*0f80*/  @P5 IMAD.IADD R0, R18.reuse, 0x1, R21.reuse ;  /* 0x0000000112005824 */ /* 0x140fe200078e0215 */
[----:B------:R-:W-:Y:S02]  /*0f90*/  @!P0 MOV R4, 0x400 ;  /* 0x0000040000048802 */ /* 0x000fe40000000f00 */
[----:B------:R-:W-:Y:S01]  /*0fa0*/  @!P3 LEA R31, R7, R8, 0x18 ;  /* 0x00000008071fb211 */ /* 0x000fe200078ec0ff */
[----:B------:R-:W-:Y:S01]  /*0fb0*/  @P5 IMAD.IADD R8, R18, 0x1, R21 ;  /* 0x0000000112085824 */ /* 0x000fe200078e0215 */
[----:B---3--:R-:W-:Y:S01]  /*0fc0*/  @!P0 LEA R44, R11, R4, 0x18 ;  /* 0x000000040b2c8211 */ /* 0x008fe200078ec0ff */
[----:B------:R-:W-:Y:S01]  /*0fd0*/  @P5 IMAD.WIDE.U32 R6, R0, R210, RZ ;  /* 0x000000d200065225 */ /* 0x000fe200078e00ff */
[----:B--2---:R-:W-:-:S03]  /*0fe0*/  @!P4 LEA R17, R9, R10, 0x18 ;  /* 0x0000000a0911c211 */ /* 0x004fc600078ec0ff */
[----:B------:R-:W-:Y:S01]  /*0ff0*/  @P5 IMAD R10, R0, R211, RZ ;  /* 0x000000d3000a5224 */ /* 0x000fe200078e02ff */
[----:B------:R-:W-:Y:S01]  /*1000*/  @P5 MOV R29, R6 ;  /* 0x00000006001d5202 */ /* 0x000fe20000000f00 */
[----:B------:R-:W-:Y:S02]  /*1010*/  @!P3 IMAD.MOV.U32 R4, RZ, RZ, R2 ;  /* 0x000000ffff04b224 */ /* 0x000fe400078e0002 */
[----:B------:R-:W-:Y:S02]  /*1020*/  @P5 IMAD R9, R8, R179, RZ ;  /* 0x000000b308095224 */ /* 0x000fe400078e02ff */
[----:B------:R-:W-:Y:S02]  /*1030*/  @!P3 IMAD R0, R16, R14, RZ ;  /* 0x0000000e1000b224 */ /* 0x000fe400078e02ff */
[----:B------:R-:W-:-:S04]  /*1040*/  @P5 IMAD.WIDE.U32 R2, R8, R178, RZ ;  /* 0x000000b208025225 */ /* 0x000fc800078e00ff */
[----:B------:R-:W-:Y:S02]  /*1050*/  @P5 IMAD.IADD R30, R7, 0x1, R10 ;  /* 0x00000001071e5824 */ /* 0x000fe400078e020a */
[C---:B------:R-:W-:Y:S02]  /*1060*/  @!P3 IMAD R10, R13.reuse, R15, R0 ;  /* 0x0000000f0d0ab224 */ /* 0x040fe400078e0200 */
[----:B------:R-:W-:-:S04]  /*1070*/  @!P3 IMAD.WIDE.U32 R6, R13, R14, R4 ;  /* 0x0000000e0d06b225 */ /* 0x000fc800078e0004 */
[----:B------:R-:W-:Y:S02]  /*1080*/  @P5 IMAD.IADD R11, R3, 0x1, R9 ;  /* 0x00000001030b5824 */ /* 0x000fe400078e0209 */
[----:B------:R-:W-:Y:S01]  /*1090*/  @P5 IMAD.MOV.U32 R8, RZ, RZ, R2 ;  /* 0x000000ffff085224 */ /* 0x000fe200078e0002 */
[----:B------:R-:W-:Y:S06]  /*10a0*/  @P5 BRA `(.L_x_847) ;  /* 0x0000000000345947 */ /* 0x000fec0003800000 */
        /* <DEDUP_REMOVED lines=13> */
.L_x_847:
[----:B------:R-:W-:Y:S01]  /*1180*/  @!P4 IMAD R9, R20, 0x2, R17 ;  /* 0x000000021409c824 */ /* 0x000fe200078e0211 */
[----:B------:R-:W-:Y:S02]  /*1190*/  @!P3 IADD3 R10, R7, R10, RZ ;  /* 0x0000000a070ab210 */ /* 0x000fe40007ffe0ff */
[----:B------:R-:W-:Y:S01]  /*11a0*/  @!P3 LEA R12, P6, R6, R24, 0x1 ;  /* 0x00000018060cb211 */ /* 0x000fe200078c08ff */
[----:B------:R-:W-:-:S12]  /*11b0*/  @P5 BRA `(.L_x_848) ;  /* 0x0000000000345947 */ /* 0x000fd80003800000 */
        /* <DEDUP_REMOVED lines=13> */
.L_x_848:
[----:B------:R-:W-:Y:S01]  /*1290*/  @!PT LDS RZ, [RZ] ;  /* 0x00000000fffff984 */ /* 0x000fe20000000800 */
[----:B------:R-:W-:Y:S01]  /*12a0*/  @!PT LDS RZ, [RZ] ;  /* 0x00000000fffff984 */ /* 0x000fe20000000800 */
[----:B------:R-:W-:Y:S01]  /*12b0*/  @!PT LDS RZ, [RZ] ;  /* 0x00000000fffff984 */ /* 0x000fe20000000800 */
[----:B------:R1:W-:Y:S01]  /*12c0*/  @!P4 LDGSTS.E.BYPASS.LTC128B.128 [R9+0x1800], desc[UR12][R22.64] ;  /* 0x018000001609cfae */ /* 0x0003e2000b901d4c */
[----:B------:R-:W2:Y:S01]  /*12d0*/  @!P0 LDC.64 R16, c[0x0][0x240] ;  /* 0x00009000ff108b82 */ /* 0x000ea20000000a00 */
[----:B------:R-:W-:Y:S01]  /*12e0*/  @!P3 LEA.HI.X R13, R6, R25, R10, 0x1, P6 ;  /* 0x00000019060db211 */ /* 0x000fe200030f0c0a */
[-C--:B------:R-:W-:Y:S01]  /*12f0*/  IMAD R0, R51, R178.reuse, RZ ;  /* 0x000000b233007224 */ /* 0x080fe200078e02ff */
[----:B------:R-:W-:Y:S01]  /*1300*/  @!P2 IADD3 R6, P4, R248, 0x50, RZ ;  /* 0x00000050f806a810 */ /* 0x000fe20007f9e0ff */
[----:B------:R-:W-:Y:S01]  /*1310*/  IMAD.WIDE.U32 R2, R50, R178, R54 ;  /* 0x000000b232027225 */ /* 0x000fe200078e0036 */
[----:B------:R-:W-:Y:S01]  /*1320*/  ISETP.NE.AND P6, PT, R26, RZ, PT ;  /* 0x000000ff1a00720c */ /* 0x000fe20003fc5270 */
[----:B------:R-:W-:Y:S01]  /*1330*/  ULDC.64 UR6, c[0x0][0x260] ;  /* 0x0000980000067ab9 */ /* 0x000fe20000000a00 */
[----:B------:R-:W-:Y:S01]  /*1340*/  SHF.R.S32.HI R21, RZ, 0x1f, R28 ;  /* 0x0000001fff157819 */ /* 0x000fe2000001141c */
[----:B------:R-:W3:Y:S01]  /*1350*/  @!P1 LDC.64 R24, c[0x0][0x210] ;  /* 0x00008400ff189b82 */ /* 0x000ee20000000a00 */
[----:B------:R-:W-:Y:S01]  /*1360*/  @!P2 IMAD.X R4, RZ, RZ, R249, P4 ;  /* 0x000000ffff04a224 */ /* 0x000fe200020e06f9 */
[----:B------:R-:W-:Y:S01]  /*1370*/  IADD3 R14, P4, R8, R2, RZ ;  /* 0x00000002080e7210 */ /* 0x000fe20007f9e0ff */
[----:B------:R-:W-:Y:S01]  /*1380*/  IMAD R0, R50, R179, R0 ;  /* 0x000000b332007224 */ /* 0x000fe200078e0200 */
[----:B------:R-:W-:Y:S01]  /*1390*/  SHF.L.U64.HI R115, R178, 0x6, R179 ;  /* 0x00000006b2737819 */ /* 0x000fe200000102b3 */
[-C--:B------:R-:W-:Y:S01]  /*13a0*/  @!P2 IMAD R2, R4, R34.reuse, RZ ;  /* 0x000000220402a224 */ /* 0x080fe200078e02ff */
[----:B------:R-:W-:Y:S01]  /*13b0*/  SHF.R.S32.HI R18, RZ, 0x1f, R161 ;  /* 0x0000001fff127819 */ /* 0x000fe200000114a1 */
[----:B------:R-:W-:Y:S01]  /*13c0*/  IMAD.SHL.U32 R120, R178, 0x40, RZ ;  /* 0x00000040b2787824 */ /* 0x000fe200078e00ff */
[----:B------:R-:W4:Y:S01]  /*13d0*/  @!P0 LDC.64 R26, c[0x0][0x210] ;  /* 0x00008400ff1a8b82 */ /* 0x000f220000000a00 */
[----:B------:R-:W-:Y:S01]  /*13e0*/  IADD3.X R15, R11, R3, R0, P4, !PT ;  /* 0x000000030b0f7210 */ /* 0x000fe200027fe400 */
[----:B------:R-:W-:Y:S01]  /*13f0*/  @!P3 IMAD R0, R20, 0x2, R31 ;  /* 0x000000021400b824 */ /* 0x000fe200078e021f */
[----:B------:R-:W-:Y:S01]  /*1400*/  SHF.L.U64.HI R252, R210, 0x6, R211 ;  /* 0x00000006d2fc7819 */ /* 0x000fe200000102d3 */
[C---:B------:R-:W-:Y:S01]  /*1410*/  @!P2 IMAD R4, R6.reuse, R35, R2 ;  /* 0x000000230604a224 */ /* 0x040fe200078e0202 */
[----:B------:R-:W-:Y:S01]  /*1420*/  LEA.HI R124, R47, R135, RZ, 0x5 ;  /* 0x000000872f7c7211 */ /* 0x000fe200078f28ff */
[----:B------:R-:W-:Y:S01]  /*1430*/  @!P2 IMAD.WIDE.U32 R6, R6, R34, R32 ;  /* 0x000000220606a225 */ /* 0x000fe200078e0020 */
[----:B------:R5:W-:Y:S01]  /*1440*/  @!P3 LDGSTS.E.BYPASS.LTC128B.128 [R0+0x2000], desc[UR12][R12.64] ;  /* 0x020000000c00bfae */ /* 0x000be2000b901d4c */
[----:B------:R-:W-:Y:S01]  /*1450*/  ULDC UR8, c[0x0][0x39c] ;  /* 0x0000e70000087ab9 */ /* 0x000fe20000000800 */
[----:B------:R-:W-:Y:S01]  /*1460*/  SHF.R.S32.HI R103, RZ, 0x5, R124 ;  /* 0x00000005ff677819 */ /* 0x000fe2000001147c */
[----:B-1----:R-:W1:Y:S01]  /*1470*/  @!P2 LDC.64 R22, c[0x0][0x210] ;  /* 0x00008400ff16ab82 */ /* 0x002e620000000a00 */
[----:B------:R-:W-:Y:S01]  /*1480*/  @!P1 IADD3 R9, P5, R248, 0x60, RZ ;  /* 0x00000060f8099810 */ /* 0x000fe20007fbe0ff */
[----:B------:R-:W-:-:S04]  /*1490*/  IMAD.WIDE.U32 R224, R28, UR6, R14 ;  /* 0x000000061ce07c25 */ /* 0x000fc8000f8e000e */
[--C-:B------:R-:W-:Y:S01]  /*14a0*/  @!P1 IMAD.X R5, RZ, RZ, R249.reuse, P5 ;  /* 0x000000ffff059224 */ /* 0x100fe200028e06f9 */
[----:B------:R-:W-:Y:S01]  /*14b0*/  @!P0 IADD3 R10, P5, R248, 0x70, RZ ;  /* 0x00000070f80a8810 */ /* 0x000fe20007fbe0ff */
[----:B------:R-:W-:Y:S01]  /*14c0*/  IMAD.MOV.U32 R250, RZ, RZ, R224 ;  /* 0x000000fffffa7224 */ /* 0x000fe200078e00e0 */
[----:B------:R-:W-:Y:S01]  /*14d0*/  STL.64 [R1+0x8], R224 ;  /* 0x000008e001007387 */ /* 0x000fe20000100a00 */
[----:B------:R-:W-:Y:S02]  /*14e0*/  @!P1 IMAD R2, R5, R40, RZ ;  /* 0x0000002805029224 */ /* 0x000fe400078e02ff */
[----:B------:R-:W-:Y:S02]  /*14f0*/  @!P0 IMAD.X R3, RZ, RZ, R249, P5 ;  /* 0x000000ffff038224 */ /* 0x000fe400028e06f9 */
[----:B------:R-:W-:Y:S02]  /*1500*/  @!P1 IMAD R11, R9, R41, R2 ;  /* 0x00000029090b9224 */ /* 0x000fe400078e0202 */
[----:B--2---:R-:W-:-:S02]  /*1510*/  @!P0 IMAD R3, R3, R16, RZ ;  /* 0x0000001003038224 */ /* 0x004fc400078e02ff */
[----:B------:R-:W-:Y:S02]  /*1520*/  IMAD.SHL.U32 R246, R210, 0x40, RZ ;  /* 0x00000040d2f67824 */ /* 0x000fe400078e00ff */
[----:B-----5:R-:W-:Y:S01]  /*1530*/  @!P2 IMAD.IADD R0, R7, 0x1, R4 ;  /* 0x000000010700a824 */ /* 0x020fe200078e0204 */
[----:B-1----:R-:W-:Y:S01]  /*1540*/  @!P2 LEA R8, P3, R6, R22, 0x1 ;  /* 0x000000160608a211 */ /* 0x002fe200078608ff */
[----:B------:R-:W-:-:S03]  /*1550*/  @!P1 IMAD.WIDE.U32 R4, R9, R40, R36 ;  /* 0x0000002809049225 */ /* 0x000fc600078e0024 */
[----:B------:R-:W-:Y:S01]  /*1560*/  @!P2 LEA.HI.X R9, R6, R23, R0, 0x1, P3 ;  /* 0x000000170609a211 */ /* 0x000fe200018f0c00 */
[----:B------:R-:W-:Y:S01]  /*1570*/  @!P0 IMAD R7, R10, R17, R3 ;  /* 0x000000110a078224 */ /* 0x000fe200078e0203 */
[----:B---3--:R-:W-:Y:S01]  /*1580*/  @!P1 LEA R6, P4, R4, R24, 0x1 ;  /* 0x0000001804069211 */ /* 0x008fe200078808ff */
[----:B------:R-:W-:Y:S02]  /*1590*/  @!P0 IMAD.WIDE.U32 R2, R10, R16, R38 ;  /* 0x000000100a028225 */ /* 0x000fe400078e0026 */
[----:B------:R-:W1:Y:S02]  /*15a0*/  @!P6 LDC.64 R16, c[0x0][0x218] ;  /* 0x00008600ff10eb82 */ /* 0x000e640000000a00 */
[----:B------:R-:W-:Y:S01]  /*15b0*/  @!P1 IMAD.IADD R5, R5, 0x1, R11 ;  /* 0x0000000105059824 */ /* 0x000fe200078e020b */
[----:B----4-:R-:W-:Y:S01]  /*15c0*/  @!P0 LEA R10, P3, R2, R26, 0x1 ;  /* 0x0000001a020a8211 */ /* 0x010fe200078608ff */
[----:B------:R-:W-:Y:S02]  /*15d0*/  @!P0 IMAD.IADD R3, R3, 0x1, R7 ;  /* 0x0000000103038824 */ /* 0x000fe400078e0207 */
[----:B------:R-:W-:Y:S01]  /*15e0*/  @!P2 IMAD R0, R20, 0x2, R42 ;  /* 0x000000021400a824 */ /* 0x000fe200078e022a */
[----:B------:R-:W-:Y:S01]  /*15f0*/  @!P1 LEA.HI.X R7, R4, R25, R5, 0x1, P4 ;  /* 0x0000001904079211 */ /* 0x000fe200020f0c05 */
[C---:B------:R-:W-:Y:S01]  /*1600*/  @!P1 IMAD R4, R20.reuse, 0x2, R43 ;  /* 0x0000000214049824 */ /* 0x040fe200078e022b */
[----:B------:R-:W-:Y:S01]  /*1610*/  ISETP.GE.AND P4, PT, R53, R19, PT ;  /* 0x000000133500720c */ /* 0x000fe20003f86270 */
[----:B------:R-:W-:Y:S01]  /*1620*/  @!P0 IMAD R5, R20, 0x2, R44 ;  /* 0x0000000214058824 */ /* 0x000fe200078e022c */
[----:B------:R-:W-:Y:S01]  /*1630*/  @!P0 LEA.HI.X R11, R2, R27, R3, 0x1, P3 ;  /* 0x0000001b020b8211 */ /* 0x000fe200018f0c03 */
[----:B------:R-:W-:Y:S01]  /*1640*/  IMAD.WIDE.U32 R2, R50, R210, R54 ;  /* 0x000000d232027225 */ /* 0x000fe200078e0036 */
[----:B------:R2:W-:Y:S01]  /*1650*/  @!P2 LDGSTS.E.BYPASS.LTC128B.128 [R0+0x2800], desc[UR12][R8.64] ;  /* 0x028000000800afae */ /* 0x0005e2000b901d4c */
[----:B------:R-:W-:-:S02]  /*1660*/  ISETP.GE.AND P3, PT, R52, R19, PT ;  /* 0x000000133400720c */ /* 0x000fc40003f66270 */
[----:B------:R-:W-:Y:S01]  /*1670*/  ISETP.GE.AND P2, PT, R49, R19, PT ;  /* 0x000000133100720c */ /* 0x000fe20003f46270 */
[----:B------:R-:W-:Y:S01]  /*1680*/  @!P1 LDGSTS.E.BYPASS.LTC128B.128 [R4+0x3000], desc[UR12][R6.64] ;  /* 0x0300000006049fae */ /* 0x000fe2000b901d4c */
[----:B------:R-:W-:Y:S01]  /*1690*/  IADD3 R22, P5, R29, R2, RZ ;  /* 0x000000021d167210 */ /* 0x000fe20007fbe0ff */
[----:B------:R-:W-:Y:S02]  /*16a0*/  IMAD R2, R21, UR6, RZ ;  /* 0x0000000615027c24 */ /* 0x000fe4000f8e02ff */
[----:B------:R3:W-:Y:S01]  /*16b0*/  @!P0 LDGSTS.E.BYPASS.LTC128B.128 [R5+0x3800], desc[UR12][R10.64] ;  /* 0x038000000a058fae */ /* 0x0007e2000b901d4c */
[----:B------:R-:W4:Y:S01]  /*16c0*/  @!P4 LDC.64 R12, c[0x0][0x218] ;  /* 0x00008600ff0ccb82 */ /* 0x000f220000000a00 */
[----:B------:R-:W-:Y:S01]  /*16d0*/  IMAD R2, R28, UR7, R2 ;  /* 0x000000071c027c24 */ /* 0x000fe2000f8e0202 */
[----:B------:R-:W-:Y:S01]  /*16e0*/  ULDC.64 UR6, c[0x0][0x268] ;  /* 0x00009a0000067ab9 */ /* 0x000fe20000000a00 */
[----:B------:R-:W5:Y:S02]  /*16f0*/  @!P4 S2R R14, SR_CgaCtaId ;  /* 0x00000000000ec919 */ /* 0x000f640000008800 */
[----:B------:R-:W-:Y:S01]  /*1700*/  IMAD.IADD R251, R225, 0x1, R2 ;  /* 0x00000001e1fb7824 */ /* 0x000fe200078e0202 */
[----:B------:R-:W5:Y:S01]  /*1710*/  @!P3 S2R R15, SR_CgaCtaId ;  /* 0x00000000000fb919 */ /* 0x000f620000008800 */
[----:B------:R-:W5:Y:S01]  /*1720*/  @!P2 S2R R24, SR_CgaCtaId ;  /* 0x000000000018a919 */ /* 0x000f620000008800 */
[----:B--2---:R-:W-:Y:S01]  /*1730*/  IMAD R0, R51, R210, RZ ;  /* 0x000000d233007224 */ /* 0x004fe200078e02ff */
[----:B------:R-:W-:-:S03]  /*1740*/  LEA.HI R9, R47, R135, RZ, 0x4 ;  /* 0x000000872f097211 */ /* 0x000fc600078f20ff */
[----:B------:R-:W-:Y:S02]  /*1750*/  IMAD R0, R50, R211, R0 ;  /* 0x000000d332007224 */ /* 0x000fe400078e0200 */
[----:B---3--:R-:W-:-:S03]  /*1760*/  @!P6 IMAD R5, R20, 0x2, R45 ;  /* 0x000000021405e824 */ /* 0x008fc600078e022d */
[----:B------:R-:W-:Y:S01]  /*1770*/  IADD3.X R23, R30, R3, R0, P5, !PT ;  /* 0x000000031e177210 */ /* 0x000fe20002ffe400 */
[----:B------:R-:W-:Y:S01]  /*1780*/  IMAD R0, R115, R161, RZ ;  /* 0x000000a173007224 */ /* 0x000fe200078e02ff */
[----:B------:R-:W-:Y:S01]  /*1790*/  SHF.R.S32.HI R10, RZ, 0x4, R9 ;  /* 0x00000004ff0a7819 */ /* 0x000fe20000011409 */
[----:B------:R-:W-:Y:S01]  /*17a0*/  IMAD.WIDE.U32 R2, R161, R120, R250 ;  /* 0x00000078a1027225 */ /* 0x000fe200078e00fa */
[----:B------:R-:W-:-:S03]  /*17b0*/  ISETP.GE.AND P5, PT, R53, R19, PT ;  /* 0x000000133500720c */ /* 0x000fc60003fa6270 */
[----:B------:R-:W-:Y:S01]  /*17c0*/  IMAD R0, R18, R120, R0 ;  /* 0x0000007812007224 */ /* 0x000fe200078e0200 */
[----:B-1----:R-:W-:Y:S01]  /*17d0*/  @!P6 LEA R6, P1, R2, R16, 0x1 ;  /* 0x000000100206e211 */ /* 0x002fe200078208ff */
[----:B------:R-:W-:-:S04]  /*17e0*/  IMAD.WIDE.U32 R22, R28, UR6, R22 ;  /* 0x000000061c167c25 */ /* 0x000fc8000f8e0016 */
[----:B------:R-:W-:Y:S01]  /*17f0*/  IMAD.IADD R3, R3, 0x1, R0 ;  /* 0x0000000103037824 */ /* 0x000fe200078e0200 */
[----:B------:R-:W-:Y:S01]  /*1800*/  @!P4 LEA R0, P0, R178, R2, 0x4 ;  /* 0x00000002b200c211 */ /* 0x000fe200078020ff */
[----:B------:R-:W-:Y:S01]  /*1810*/  IMAD.MOV.U32 R244, RZ, RZ, R22 ;  /* 0x000000fffff47224 */ /* 0x000fe200078e0016 */
[----:B------:R-:W-:Y:S02]  /*1820*/  STL.64 [R1+0x20], R22 ;  /* 0x0000201601007387 */ /* 0x000fe40000100a00 */
[----:B------:R-:W-:Y:S02]  /*1830*/  @!P6 LEA.HI.X R7, R2, R17, R3, 0x1, P1 ;  /* 0x000000110207e211 */ /* 0x000fe400008f0c03 */
[----:B------:R-:W-:Y:S02]  /*1840*/  @!P4 LEA.HI.X R8, R178, R3, R179, 0x4, P0 ;  /* 0x00000003b208c211 */ /* 0x000fe400000f24b3 */
[----:B----4-:R-:W-:Y:S01]  /*1850*/  @!P4 LEA R4, P0, R0, R12, 0x1 ;  /* 0x0000000c0004c211 */ /* 0x010fe200078008ff */
[----:B------:R1:W-:Y:S01]  /*1860*/  @!P6 LDGSTS.E.BYPASS.LTC128B.128 [R5+0x4000], desc[UR12][R6.64] ;  /* 0x040000000605efae */ /* 0x0003e2000b901d4c */
[----:B------:R-:W-:-:S02]  /*1870*/  ISETP.GE.AND P6, PT, R50, R19, PT ;  /* 0x000000133200720c */ /* 0x000fc40003fc6270 */
[----:B------:R-:W-:-:S11]  /*1880*/  ISETP.GE.AND P1, PT, R52, R19, PT ;  /* 0x000000133400720c */ /* 0x000fd60003f26270 */
[----:B------:R-:W2:Y:S01]  /*1890*/  @!P6 LDC.64 R16, c[0x0][0x220] ;  /* 0x00008800ff10eb82 */ /* 0x000ea20000000a00 */
[----:B-1----:R-:W-:Y:S02]  /*18a0*/  LEA.HI R6, R9, R10, RZ, 0x1 ;  /* 0x0000000a09067211 */ /* 0x002fe400078f08ff */
[----:B------:R-:W-:Y:S02]  /*18b0*/  @!P4 LEA.HI.X R5, R0, R13, R8, 0x1, P0 ;  /* 0x0000000d0005c211 */ /* 0x000fe400000f0c08 */
[----:B------:R-:W-:-:S03]  /*18c0*/  LOP3.LUT R0, R6, 0xfffffffe, RZ, 0xc0, !PT ;  /* 0xfffffffe06007812 */ /* 0x000fc600078ec0ff */
[----:B------:R-:W1:Y:S01]  /*18d0*/  @!P2 LDC.64 R12, c[0x0][0x218] ;  /* 0x00008600ff0cab82 */ /* 0x000e620000000a00 */
[----:B------:R-:W-:Y:S02]  /*18e0*/  @!P4 MOV R6, 0x400 ;  /* 0x000004000006c802 */ /* 0x000fe40000000f00 */
[----:B------:R-:W-:Y:S01]  /*18f0*/  LOP3.LUT R7, R9, 0xfffffff0, RZ, 0xc0, !PT ;  /* 0xfffffff009077812 */ /* 0x000fe200078ec0ff */
[----:B------:R-:W-:Y:S01]  /*1900*/  IMAD.IADD R25, R10, 0x1, -R0 ;  /* 0x000000010a197824 */ /* 0x000fe200078e0a00 */
[----:B-----5:R-:W-:Y:S02]  /*1910*/  @!P4 LEA R0, R14, R6, 0x18 ;  /* 0x000000060e00c211 */ /* 0x020fe400078ec0ff */
[----:B------:R-:W-:Y:S01]  /*1920*/  @!P3 MOV R8, 0x400 ;  /* 0x000004000008b802 */ /* 0x000fe20000000f00 */
[----:B------:R-:W3:Y:S01]  /*1930*/  @!P3 LDC.64 R10, c[0x0][0x218] ;  /* 0x00008600ff0abb82 */ /* 0x000ee20000000a00 */
[----:B------:R-:W-:Y:S01]  /*1940*/  @!P2 MOV R6, 0x400 ;  /* 0x000004000006a802 */ /* 0x000fe20000000f00 */
[----:B------:R-:W-:Y:S01]  /*1950*/  @!P4 IMAD R0, R20, 0x2, R0 ;  /* 0x000000021400c824 */ /* 0x000fe200078e0200 */
[----:B------:R-:W-:Y:S01]  /*1960*/  @!P3 LEA R14, R15, R8, 0x18 ;  /* 0x000000080f0eb211 */ /* 0x000fe200078ec0ff */
[----:B------:R-:W-:Y:S01]  /*1970*/  IMAD.IADD R7, R135, 0x1, -R7 ;  /* 0x0000000187077824 */ /* 0x000fe200078e0a07 */
[----:B------:R-:W-:Y:S01]  /*1980*/  @!P2 LEA R15, R24, R6, 0x18 ;  /* 0x00000006180fa211 */ /* 0x000fe200078ec0ff */
[----:B------:R-:W-:Y:S01]  /*1990*/  IMAD.SHL.U32 R8, R50, 0x8, RZ ;  /* 0x0000000832087824 */ /* 0x000fe200078e00ff */
[----:B------:R4:W-:Y:S01]  /*19a0*/  @!P4 LDGSTS.E.BYPASS.LTC128B.128 [R0+0x4800], desc[UR12][R4.64] ;  /* 0x048000000400cfae */ /* 0x0009e2000b901d4c */
[----:B------:R-:W-:-:S02]  /*19b0*/  ISETP.GE.AND P0, PT, R49, R19, PT ;  /* 0x000000133100720c */ /* 0x000fc40003f06270 */
[----:B------:R-:W-:-:S04]  /*19c0*/  SHF.R.S32.HI R6, RZ, 0x1f, R7 ;  /* 0x0000001fff067819 */ /* 0x000fc80000011407 */
[----:B------:R-:W-:Y:S01]  /*19d0*/  LEA.HI R24, R6, R7, RZ, 0x3 ;  /* 0x0000000706187211 */ /* 0x000fe200078f18ff */
[----:B------:R-:W-:-:S03]  /*19e0*/  IMAD.SHL.U32 R6, R179, 0x20, RZ ;  /* 0x00000020b3067824 */ /* 0x000fc600078e00ff */
[----:B------:R-:W-:-:S05]  /*19f0*/  LOP3.LUT R9, R24, 0xfffffff8, RZ, 0xc0, !PT ;  /* 0xfffffff818097812 */ /* 0x000fca00078ec0ff */
[----:B------:R-:W-:Y:S02]  /*1a00*/  IMAD.IADD R29, R7, 0x1, -R9 ;  /* 0x00000001071d7824 */ /* 0x000fe400078e0a09 */
[----:B------:R-:W-:Y:S02]  /*1a10*/  @!P3 IMAD R9, R20, 0x2, R14 ;  /* 0x000000021409b824 */ /* 0x000fe400078e020e */
[----:B----4-:R-:W-:Y:S02]  /*1a20*/  IMAD.SHL.U32 R0, R48, 0x40, RZ ;  /* 0x0000004030007824 */ /* 0x010fe400078e00ff */
[----:B------:R-:W-:-:S03]  /*1a30*/  IMAD.WIDE.U32 R4, R178, 0x20, RZ ;  /* 0x00000020b2047825 */ /* 0x000fc600078e00ff */
[----:B------:R-:W-:Y:S02]  /*1a40*/  LOP3.LUT R0, R0, 0x1c0, RZ, 0xc0, !PT ;  /* 0x000001c000007812 */ /* 0x000fe400078ec0ff */
[----:B------:R-:W-:Y:S02]  /*1a50*/  @!P3 IADD3 R4, P4, R2, R4, RZ ;  /* 0x000000040204b210 */ /* 0x000fe40007f9e0ff */
[----:B------:R-:W-:Y:S02]  /*1a60*/  LOP3.LUT R8, R0, 0x8, R8, 0xf8, !PT ;  /* 0x0000000800087812 */ /* 0x000fe400078ef808 */
[----:B------:R-:W-:Y:S02]  /*1a70*/  SHF.R.U32.HI R0, RZ, 0x3, R0 ;  /* 0x00000003ff007819 */ /* 0x000fe40000011600 */
[----:B------:R-:W-:Y:S01]  /*1a80*/  @!P3 IADD3.X R5, R3, R5, R6, P4, !PT ;  /* 0x000000050305b210 */ /* 0x000fe200027fe406 */
[----:B------:R-:W-:Y:S01]  /*1a90*/  @!P2 IMAD.WIDE.U32 R2, R178, 0x30, R2 ;  /* 0x00000030b202a825 */ /* 0x000fe200078e0002 */
[----:B---3--:R-:W-:-:S02]  /*1aa0*/  @!P3 LEA R6, P4, R4, R10, 0x1 ;  /* 0x0000000a0406b211 */ /* 0x008fc400078808ff */
[----:B------:R-:W-:Y:S01]  /*1ab0*/  LOP3.LUT R26, R8, R0, RZ, 0x3c, !PT ;  /* 0x00000000081a7212 */ /* 0x000fe200078e3cff */
[----:B------:R-:W-:Y:S01]  /*1ac0*/  @!P2 IMAD R0, R179, 0x30, RZ ;  /* 0x00000030b300a824 */ /* 0x000fe200078e02ff */
[----:B------:R-:W-:Y:S01]  /*1ad0*/  @!P3 LEA.HI.X R7, R4, R11, R5, 0x1, P4 ;  /* 0x0000000b0407b211 */ /* 0x000fe200020f0c05 */
[----:B------:R-:W-:Y:S01]  /*1ae0*/  IMAD R5, R252, R161, RZ ;  /* 0x000000a1fc057224 */ /* 0x000fe200078e02ff */
[----:B-1----:R-:W-:Y:S01]  /*1af0*/  @!P2 LEA R4, P4, R2, R12, 0x1 ;  /* 0x0000000c0204a211 */ /* 0x002fe200078808ff */
[----:B------:R-:W-:Y:S02]  /*1b00*/  @!P2 IMAD.IADD R3, R3, 0x1, R0 ;  /* 0x000000010303a824 */ /* 0x000fe400078e0200 */
[----:B------:R-:W-:Y:S01]  /*1b10*/  IMAD R10, R18, R246, R5 ;  /* 0x000000f6120a7224 */ /* 0x000fe200078e0205 */
[----:B------:R1:W-:Y:S01]  /*1b20*/  @!P3 LDGSTS.E.BYPASS.LTC128B.128 [R9+0x5000], desc[UR12][R6.64] ;  /* 0x050000000609bfae */ /* 0x0003e2000b901d4c */
[----:B------:R-:W-:Y:S01]  /*1b30*/  @!P2 IMAD R8, R20, 0x2, R15 ;  /* 0x000000021408a824 */ /* 0x000fe200078e020f */
[----:B------:R-:W-:Y:S01]  /*1b40*/  @!P2 LEA.HI.X R5, R2, R13, R3, 0x1, P4 ;  /* 0x0000000d0205a211 */ /* 0x000fe200020f0c03 */
[----:B------:R-:W-:Y:S01]  /*1b50*/  IMAD R0, R21, UR6, RZ ;  /* 0x0000000615007c24 */ /* 0x000fe2000f8e02ff */
[----:B------:R-:W3:Y:S01]  /*1b60*/  @!P5 LDC.64 R18, c[0x0][0x220] ;  /* 0x00008800ff12db82 */ /* 0x000ee20000000a00 */
[----:B------:R-:W-:-:S02]  /*1b70*/  @!P0 IMAD R11, R211, 0x30, RZ ;  /* 0x00000030d30b8824 */ /* 0x000fc400078e02ff */
[----:B------:R4:W-:Y:S01]  /*1b80*/  @!P2 LDGSTS.E.BYPASS.LTC128B.128 [R8+0x5800], desc[UR12][R4.64] ;  /* 0x058000000408afae */ /* 0x0009e2000b901d4c */
[----:B------:R-:W-:Y:S02]  /*1b90*/  IMAD R2, R28, UR7, R0 ;  /* 0x000000071c027c24 */ /* 0x000fe4000f8e0200 */
[----:B------:R-:W-:Y:S01]  /*1ba0*/  IMAD.SHL.U32 R0, R29, 0x40, RZ ;  /* 0x000000401d007824 */ /* 0x000fe200078e00ff */
[----:B------:R-:W0:Y:S01]  /*1bb0*/  LDGDEPBAR ;  /* 0x00000000000079af */ /* 0x000e220000000000 */
[----:B------:R-:W-:Y:S01]  /*1bc0*/  IMAD.IADD R245, R23, 0x1, R2 ;  /* 0x0000000117f57824 */ /* 0x000fe200078e0202 */
[----:B------:R-:W5:Y:S02]  /*1bd0*/  @!P1 LDC.64 R20, c[0x0][0x220] ;  /* 0x00008800ff149b82 */ /* 0x000f640000000a00 */
[----:B------:R-:W-:Y:S01]  /*1be0*/  LOP3.LUT R0, R0, 0x1c0, RZ, 0xc0, !PT ;  /* 0x000001c000007812 */ /* 0x000fe200078ec0ff */
[----:B------:R-:W-:-:S04]  /*1bf0*/  IMAD.WIDE.U32 R2, R161, R246, R244 ;  /* 0x000000f6a1027225 */ /* 0x000fc800078e00f4 */
[----:B------:R-:W-:Y:S01]  /*1c00*/  IMAD.IADD R3, R3, 0x1, R10 ;  /* 0x0000000103037824 */ /* 0x000fe200078e020a */
[----:B------:R-:W5:Y:S01]  /*1c10*/  @!P0 LDC.64 R14, c[0x0][0x220] ;  /* 0x00008800ff0e8b82 */ /* 0x000f620000000a00 */
[----:B-1----:R-:W-:-:S05]  /*1c20*/  IMAD.SHL.U32 R6, R25, 0x8, RZ ;  /* 0x0000000819067824 */ /* 0x002fca00078e00ff */
[----:B------:R-:W-:Y:S01]  /*1c30*/  LOP3.LUT R7, R0, 0x8, R6, 0xf8, !PT ;  /* 0x0000000800077812 */ /* 0x000fe200078ef806 */
[----:B----4-:R-:W-:Y:S01]  /*1c40*/  IMAD.WIDE.U32 R4, R210, 0x20, RZ ;  /* 0x00000020d2047825 */ /* 0x010fe200078e00ff */
[----:B------:R-:W-:-:S04]  /*1c50*/  DEPBAR.LE SB0, 0x0 ;  /* 0x000080000000791a */ /* 0x000fc80000000000 */
[----:B------:R-:W-:Y:S01]  /*1c60*/  BAR.SYNC.DEFER_BLOCKING 0x0 ;  /* 0x0000000000007b1d */ /* 0x000fe20000010000 */
[----:B------:R-:W-:Y:S01]  /*1c70*/  IMAD.SHL.U32 R8, R211, 0x20, RZ ;  /* 0x00000020d3087824 */ /* 0x000fe200078e00ff */
[----:B------:R-:W-:Y:S01]  /*1c80*/  SHF.R.U32.HI R6, RZ, 0x3, R0 ;  /* 0x00000003ff067819 */ /* 0x000fe20000011600 */
[----:B------:R-:W-:Y:S01]  /*1c90*/  IMAD R0, R25, 0x200, R26 ;  /* 0x0000020019007824 */ /* 0x000fe200078e021a */
[----:B------:R-:W-:Y:S01]  /*1ca0*/  @!P1 IADD3 R10, P2, R2, R4, RZ ;  /* 0x00000004020a9210 */ /* 0x000fe20007f5e0ff */
[----:B------:R-:W-:Y:S01]  /*1cb0*/  IMAD.SHL.U32 R4, R24, 0x40, RZ ;  /* 0x0000004018047824 */ /* 0x000fe200078e00ff */
[----:B------:R-:W-:Y:S02]  /*1cc0*/  LOP3.LUT R117, R7, R6, RZ, 0x3c, !PT ;  /* 0x0000000607757212 */ /* 0x000fe400078e3cff */
[----:B------:R-:W-:Y:S02]  /*1cd0*/  @!P1 IADD3.X R12, R3, R5, R8, P2, !PT ;  /* 0x00000005030c9210 */ /* 0x000fe400017fe408 */
[----:B--2---:R-:W-:-:S02]  /*1ce0*/  @!P6 LEA R6, P2, R2, R16, 0x1 ;  /* 0x000000100206e211 */ /* 0x004fc400078408ff */
[----:B------:R-:W-:Y:S02]  /*1cf0*/  LOP3.LUT R116, R4, 0xfffffe00, RZ, 0xc0, !PT ;  /* 0xfffffe0004747812 */ /* 0x000fe400078ec0ff */
[----:B------:R-:W-:Y:S02]  /*1d00*/  @!P6 LEA.HI.X R7, R2, R17, R3, 0x1, P2 ;  /* 0x000000110207e211 */ /* 0x000fe400010f0c03 */
[----:B------:R-:W-:Y:S02]  /*1d10*/  @!P5 LEA R5, P2, R210, R2, 0x4 ;  /* 0x00000002d205d211 */ /* 0x000fe400078420ff */
[----:B------:R-:W-:Y:S01]  /*1d20*/  LEA R192, R0, UR4, 0x1 ;  /* 0x0000000400c07c11 */ /* 0x000fe2000f8e08ff */
[----:B------:R-:W-:Y:S01]  /*1d30*/  IMAD.MOV.U32 R0, RZ, RZ, 0x10 ;  /* 0x00000010ff007424 */ /* 0x000fe200078e00ff */
[C---:B------:R-:W-:Y:S01]  /*1d40*/  @!P5 LEA.HI.X R9, R210.reuse, R3, R211, 0x4, P2 ;  /* 0x00000003d209d211 */ /* 0x040fe200010f24d3 */
[----:B------:R-:W-:Y:S01]  /*1d50*/  @!P0 IMAD.WIDE.U32 R2, R210, 0x30, R2 ;  /* 0x00000030d2028825 */ /* 0x000fe200078e0002 */
[----:B---3--:R-:W-:-:S02]  /*1d60*/  @!P5 LEA R4, P3, R5, R18, 0x1 ;  /* 0x000000120504d211 */ /* 0x008fc400078608ff */
[C---:B-----5:R-:W-:Y:S01]  /*1d70*/  @!P1 LEA R8, P2, R10.reuse, R20, 0x1 ;  /* 0x000000140a089211 */ /* 0x060fe200078408ff */
[----:B------:R-:W-:Y:S01]  /*1d80*/  @P6 STS.128 [R208+0x6000], RZ ;  /* 0x006000ffd0006388 */ /* 0x000fe20000000c00 */
[----:B------:R-:W-:Y:S01]  /*1d90*/  @!P5 LEA.HI.X R5, R5, R19, R9, 0x1, P3 ;  /* 0x000000130505d211 */ /* 0x000fe200018f0c09 */
[----:B------:R-:W-:Y:S01]  /*1da0*/  @!P0 IMAD.IADD R3, R3, 0x1, R11 ;  /* 0x0000000103038824 */ /* 0x000fe200078e020b */
[----:B------:R-:W-:Y:S01]  /*1db0*/  @!P1 LEA.HI.X R9, R10, R21, R12, 0x1, P2 ;  /* 0x000000150a099211 */ /* 0x000fe200010f0c0c */
[----:B------:R-:W-:Y:S01]  /*1dc0*/  @!PT LDS RZ, [RZ] ;  /* 0x00000000fffff984 */ /* 0x000fe20000000800 */
[----:B------:R-:W-:Y:S01]  /*1dd0*/  @!PT LDS RZ, [RZ] ;  /* 0x00000000fffff984 */ /* 0x000fe20000000800 */
[----:B------:R-:W-:Y:S01]  /*1de0*/  @!PT LDS RZ, [RZ] ;  /* 0x00000000fffff984 */ /* 0x000fe20000000800 */
[----:B------:R1:W-:Y:S01]  /*1df0*/  @!P6 LDGSTS.E.BYPASS.LTC128B.128 [R208+0x6000], desc[UR12][R6.64] ;  /* 0x0600000006d0efae */ /* 0x0003e2000b901d4c */
[----:B------:R-:W-:Y:S02]  /*1e00*/  IMAD R10, R103, 0x400, R116 ;  /* 0x00000400670a7824 */ /* 0x000fe400078e0274 */
[----:B------:R-:W-:Y:S01]  /*1e10*/  VIADD R203, R192, 0x4040 ;  /* 0x00004040c0cb7836 */ /* 0x000fe20000000000 */
        /* <DEDUP_REMOVED lines=11> */
[----:B-1----:R-:W-:-:S04]  /*1ed0*/  @!P0 LEA R6, P2, R2, R14, 0x1 ;  /* 0x0000000e02068211 */ /* 0x002fc800078408ff */
[----:B------:R-:W-:Y:S01]  /*1ee0*/  @!P0 LEA.HI.X R7, R2, R15, R3, 0x1, P2 ;  /* 0x0000000f02078211 */ /* 0x000fe200010f0c03 */
[----:B------:R-:W-:Y:S01]  /*1ef0*/  IMAD.IADD R2, R117, 0x1, R10 ;  /* 0x0000000175027824 */ /* 0x000fe200078e020a */
[----:B------:R-:W-:Y:S01]  /*1f00*/  R2P PR, R29, 0x6 ;  /* 0x000000061d007804 */ /* 0x000fe20000000000 */
[----:B------:R-:W-:Y:S02]  /*1f10*/  VIADD R3, R192, 0x4000 ;  /* 0x00004000c0037836 */ /* 0x000fe40000000000 */
[----:B------:R-:W-:Y:S01]  /*1f20*/  @!PT LDS RZ, [RZ] ;  /* 0x00000000fffff984 */ /* 0x000fe20000000800 */
[----:B------:R-:W-:Y:S01]  /*1f30*/  @!PT LDS RZ, [RZ] ;  /* 0x00000000fffff984 */ /* 0x000fe20000000800 */
[----:B------:R-:W-:Y:S01]  /*1f40*/  @!PT LDS RZ, [RZ] ;  /* 0x00000000fffff984 */ /* 0x000fe20000000800 */
[----:B------:R1:W-:Y:S01]  /*1f50*/  @!P0 LDGSTS.E.BYPASS.LTC128B.128 [R208+0x7800], desc[UR12][R6.64] ;  /* 0x0780000006d08fae */ /* 0x0003e2000b901d4c */
[----:B------:R-:W-:Y:S01]  /*1f60*/  LEA R199, R2, UR4, 0x1 ;  /* 0x0000000402c77c11 */ /* 0x000fe2000f8e08ff */
[----:B--2---:R-:W-:Y:S01]  /*1f70*/  IMAD.MOV.U32 R4, RZ, RZ, 0x20 ;  /* 0x00000020ff047424 */ /* 0x004fe200078e00ff */
[----:B------:R-:W-:Y:S01]  /*1f80*/  LOP3.LUT P0, RZ, R48, 0x2, RZ, 0xc0, !PT ;  /* 0x0000000230ff7812 */ /* 0x000fe2000780c0ff */
[----:B------:R-:W-:Y:S01]  /*1f90*/  LDSM.16.M88.4 R40, [R192+0x4000] ;  /* 0x00400000c028783b */ /* 0x000fe20000000200 */
[----:B------:R-:W-:-:S02]  /*1fa0*/  SEL R2, R0, 0xfffffff0, !P1 ;  /* 0xfffffff000027807 */ /* 0x000fc40004800000 */
[----:B------:R-:W-:Y:S01]  /*1fb0*/  SEL R0, R0, 0xfffffff0, !P0 ;  /* 0xfffffff000007807 */ /* 0x000fe20004000000 */
[----:B------:R-:W2:Y:S01]  /*1fc0*/  LDSM.16.M88.4 R24, [R199] ;  /* 0x00000000c718783b */ /* 0x000ea20000000200 */
[----:B------:R-:W-:Y:S01]  /*1fd0*/  LOP3.LUT P0, RZ, R48, 0x4, RZ, 0xc0, !PT ;  /* 0x0000000430ff7812 */ /* 0x000fe2000780c0ff */
[----:B------:R-:W-:Y:S01]  /*1fe0*/  IMAD R202, R2, 0x2, R199 ;  /* 0x0000000202ca7824 */ /* 0x000fe200078e02c7 */
[----:B------:R-:W-:Y:S01]  /*1ff0*/  SEL R4, R4, 0xffffffe0, !P2 ;  /* 0xffffffe004047807 */ /* 0x000fe20005000000 */
[----:B------:R-:W4:Y:S01]  /*2000*/  LDSM.16.M88.4 R20, [R199+0x2000] ;  /* 0x00200000c714783b */ /* 0x000f220000000200 */
[----:B------:R-:W-:-:S03]  /*2010*/  IMAD R198, R0, 0x2, R192 ;  /* 0x0000000200c67824 */ /* 0x000fc600078e02c0 */
[----:B------:R-:W-:Y:S01]  /*2020*/  LDSM.16.M88.4 R16, [R202] ;  /* 0x00000000ca10783b */ /* 0x000fe20000000200 */
[----:B------:R-:W-:-:S03]  /*2030*/  IMAD R200, R4, 0x2, R199 ;  /* 0x0000000204c87824 */ /* 0x000fc600078e02c7 */
[----:B------:R-:W5:Y:S01]  /*2040*/  LDSM.16.M88.4 R44, [R198+0x4000] ;  /* 0x00400000c62c783b */ /* 0x000f620000000200 */
[----:B------:R-:W-:Y:S02]  /*2050*/  IMAD R201, R2, 0x2, R200 ;  /* 0x0000000202c97824 */ /* 0x000fe400078e02c8 */
[----:B------:R-:W-:Y:S01]  /*2060*/  @P0 VIADD R203, R3, 0xffffffc0 ;  /* 0xffffffc003cb0836 */ /* 0x000fe20000000000 */
[----:B------:R-:W1:Y:S03]  /*2070*/  LDSM.16.M88.4 R12, [R202+0x2000] ;  /* 0x00200000ca0c783b */ /* 0x000e660000000200 */
[----:B------:R-:W-:Y:S01]  /*2080*/  IMAD R197, R0, 0x2, R203 ;  /* 0x0000000200c57824 */ /* 0x000fe200078e02cb */
[----:B------:R-:W1:Y:S04]  /*2090*/  LDSM.16.M88.4 R52, [R192+0x4800] ;  /* 0x00480000c034783b */ /* 0x000e680000000200 */
[----:B------:R-:W-:Y:S04]  /*20a0*/  LDSM.16.M88.4 R56, [R203] ;  /* 0x00000000cb38783b */ /* 0x000fe80000000200 */
[----:B------:R-:W1:Y:S04]  /*20b0*/  LDSM.16.M88.4 R36, [R200] ;  /* 0x00000000c824783b */ /* 0x000e680000000200 */
[----:B---3--:R-:W3:Y:S04]  /*20c0*/  LDSM.16.M88.4 R8, [R200+0x2000] ;  /* 0x00200000c808783b */ /* 0x008ee80000000200 */
[----:B------:R-:W-:Y:S01]  /*20d0*/  LDSM.16.M88.4 R60, [R197] ;  /* 0x00000000c53c783b */ /* 0x000fe20000000200 */
[-C--:B--2---:R-:W-:Y:S03]  /*20e0*/  HMMA.16816.F32 R28, R24, R40.reuse, RZ ;  /* 0x00000028181c723c */ /* 0x084fe600000018ff */
[----:B------:R-:W-:Y:S04]  /*20f0*/  LDSM.16.M88.4 R32, [R201] ;  /* 0x00000000c920783b */ /* 0x000fe80000000200 */
[----:B------:R-:W0:Y:S01]  /*2100*/  LDGDEPBAR ;  /* 0x00000000000079af */ /* 0x000e220000000000 */
[----:B----4-:R-:W-:Y:S06]  /*2110*/  HMMA.16816.F32 R48, R20, R40, RZ ;  /* 0x000000281430723c */ /* 0x010fec00000018ff */
[-C--:B------:R-:W-:Y:S06]  /*2120*/  HMMA.16816.F32 R84, R24, R42.reuse, RZ ;  /* 0x0000002a1854723c */ /* 0x080fec00000018ff */
[----:B------:R-:W-:Y:S06]  /*2130*/  HMMA.16816.F32 R72, R20, R42, RZ ;  /* 0x0000002a1448723c */ /* 0x000fec00000018ff */
[-C--:B-----5:R-:W-:Y:S01]  /*2140*/  HMMA.16816.F32 R64, R16, R44.reuse, R28 ;  /* 0x0000002c1040723c */ /* 0x0a0fe2000000181c */
[----:B------:R-:W-:Y:S05]  /*2150*/  LDSM.16.M88.4 R28, [R201+0x2000] ;  /* 0x00200000c91c783b */ /* 0x000fea0000000200 */
[----:B-1----:R-:W-:Y:S01]  /*2160*/  HMMA.16816.F32 R80, R12, R44, R48 ;  /* 0x0000002c0c50723c */ /* 0x002fe20000001830 */
[----:B------:R-:W1:Y:S05]  /*2170*/  LDSM.16.M88.4 R48, [R198+0x4800] ;  /* 0x00480000c630783b */ /* 0x000e6a0000000200 */
[----:B------:R-:W-:Y:S06]  /*2180*/  HMMA.16816.F32 R68, R24, R52, RZ ;  /* 0x000000341844723c */ /* 0x000fec00000018ff */
[----:B------:R-:W-:Y:S06]  /*2190*/  HMMA.16816.F32 R84, R16, R46, R84 ;  /* 0x0000002e1054723c */ /* 0x000fec0000001854 */
[-C--:B------:R-:W-:Y:S06]  /*21a0*/  HMMA.16816.F32 R76, R36, R56.reuse, R64 ;  /* 0x00000038244c723c */ /* 0x080fec0000001840 */
[----:B---3--:R-:W-:Y:S06]  /*21b0*/  HMMA.16816.F32 R40, R8, R56, R80 ;  /* 0x000000380828723c */ /* 0x008fec0000001850 */
[----:B------:R-:W-:Y:S06]  /*21c0*/  HMMA.16816.F32 R64, R20, R52, RZ ;  /* 0x000000341440723c */ /* 0x000fec00000018ff */
[----:B-1----:R-:W-:Y:S06]  /*21d0*/  HMMA.16816.F32 R92, R16, R48, R68 ;  /* 0x00000030105c723c */ /* 0x002fec0000001844 */
[----:B------:R-:W-:Y:S06]  /*21e0*/  HMMA.16816.F32 R88, R32, R60, R76 ;  /* 0x0000003c2058723c */ /* 0x000fec000000184c */
[----:B------:R-:W-:Y:S06]  /*21f0*/  HMMA.16816.F32 R68, R12, R46, R72 ;  /* 0x0000002e0c44723c */ /* 0x000fec0000001848 */
[----:B------:R-:W-:Y:S01]  /*2200*/  HMMA.16816.F32 R76, R28, R60, R40 ;  /* 0x0000003c1c4c723c */ /* 0x000fe20000001828 */
[----:B------:R-:W1:Y:S05]  /*2210*/  LDSM.16.M88.4 R40, [R203+0x800] ;  /* 0x00080000cb28783b */ /* 0x000e6a0000000200 */
[----:B------:R-:W-:Y:S06]  /*2220*/  HMMA.16816.F32 R44, R36, R58, R84 ;  /* 0x0000003a242c723c */ /* 0x000fec0000001854 */
[----:B------:R-:W-:Y:S01]  /*2230*/  HMMA.16816.F32 R96, R12, R48, R64 ;  /* 0x000000300c60723c */ /* 0x000fe20000001840 */
[----:B------:R-:W-:Y:S01]  /*2240*/  FMUL.FTZ R88, R88, UR8 ;  /* 0x0000000858587c20 */ /* 0x000fe20008410000 */
[----:B------:R-:W-:Y:S01]  /*2250*/  FMUL.FTZ R89, R89, UR8 ;  /* 0x0000000859597c20 */ /* 0x000fe20008410000 */
[----:B------:R-:W-:Y:S01]  /*2260*/  FMUL.FTZ R90, R90, UR8 ;  /* 0x000000085a5a7c20 */ /* 0x000fe20008410000 */
[----:B------:R-:W-:Y:S01]  /*2270*/  FMUL.FTZ R91, R91, UR8 ;  /* 0x000000085b5b7c20 */ /* 0x000fe20008410000 */
[----:B------:R-:W-:Y:S01]  /*2280*/  MUFU.TANH R139, R88 ;  /* 0x00000058008b7308 */ /* 0x000fe20000002400 */
[-C--:B------:R-:W-:Y:S06]  /*2290*/  HMMA.16816.F32 R64, R20, R54.reuse, RZ ;  /* 0x000000361440723c */ /* 0x080fec00000018ff */
[----:B------:R-:W-:Y:S01]  /*22a0*/  HMMA.16816.F32 R52, R24, R54, RZ ;  /* 0x000000361834723c */ /* 0x000fe200000018ff */
[----:B------:R-:W-:Y:S01]  /*22b0*/  FMUL.FTZ R76, R76, UR8 ;  /* 0x000000084c4c7c20 */ /* 0x000fe20008410000 */
[----:B------:R-:W-:Y:S01]  /*22c0*/  FMUL.FTZ R77, R77, UR8 ;  /* 0x000000084d4d7c20 */ /* 0x000fe20008410000 */
[----:B------:R-:W-:Y:S01]  /*22d0*/  FMUL.FTZ R78, R78, UR8 ;  /* 0x000000084e4e7c20 */ /* 0x000fe20008410000 */
[----:B------:R-:W-:Y:S01]  /*22e0*/  FMUL.FTZ R79, R79, UR8 ;  /* 0x000000084f4f7c20 */ /* 0x000fe20008410000 */
[----:B------:R-:W-:Y:S01]  /*22f0*/  MUFU.TANH R119, R76 ;  /* 0x0000004c00777308 */ /* 0x000fe20000002400 */
[----:B------:R-:W-:Y:S01]  /*2300*/  HMMA.16816.F32 R72, R32, R62, R44 ;  /* 0x0000003e2048723c */ /* 0x000fe2000000182c */
[----:B------:R-:W2:Y:S05]  /*2310*/  LDSM.16.M88.4 R44, [R197+0x800] ;  /* 0x00080000c52c783b */ /* 0x000eaa0000000200 */
[----:B------:R-:W-:Y:S01]  /*2320*/  HMMA.16816.F32 R80, R8, R58, R68 ;  /* 0x0000003a0850723c */ /* 0x000fe20000001844 */
[----:B------:R-:W3:Y:S01]  /*2330*/  LDSM.16.M88.4 R56, [R192+0x5000] ;  /* 0x00500000c038783b */ /* 0x000ee20000000200 */
[----:B------:R-:W-:Y:S04]  /*2340*/  MUFU.TANH R136, R77 ;  /* 0x0000004d00887308 */ /* 0x000fe80000002400 */
[-C--:B------:R-:W-:Y:S04]  /*2350*/  HMMA.16816.F32 R84, R12, R50.reuse, R64 ;  /* 0x000000320c54723c */ /* 0x080fe80000001840 */
[----:B------:R-:W-:Y:S02]  /*2360*/  MUFU.TANH R118, R78 ;  /* 0x0000004e00767308 */ /* 0x000fe40000002400 */
[----:B------:R-:W-:Y:S01]  /*2370*/  HMMA.16816.F32 R64, R16, R50, R52 ;  /* 0x000000321040723c */ /* 0x000fe20000001834 */
[----:B------:R-:W4:Y:S05]  /*2380*/  LDSM.16.M88.4 R52, [R192+0x5800] ;  /* 0x00580000c034783b */ /* 0x000f2a0000000200 */
[----:B-1----:R-:W-:Y:S01]  /*2390*/  HMMA.16816.F32 R48, R36, R40, R92 ;  /* 0x000000282430723c */ /* 0x002fe2000000185c */
[----:B------:R1:W-:Y:S01]  /*23a0*/  MUFU.TANH R133, R79 ;  /* 0x0000004f00857308 */ /* 0x0003e20000002400 */
[----:B------:R-:W-:Y:S01]  /*23b0*/  FMUL.FTZ R0, R73, UR8 ;  /* 0x0000000849007c20 */ /* 0x000fe20008410000 */
[----:B------:R-:W-:-:S03]  /*23c0*/  FMUL.FTZ R72, R72, UR8 ;  /* 0x0000000848487c20 */ /* 0x000fc60008410000 */
[C---:B------:R-:W-:Y:S03]  /*23d0*/  HMMA.16816.F32 R68, R8.reuse, R40, R96 ;  /* 0x000000280844723c */ /* 0x040fe60000001860 */
[----:B------:R5:W-:Y:S03]  /*23e0*/  MUFU.TANH R132, R0 ;  /* 0x0000000000847308 */ /* 0x000be60000002400 */
[----:B------:R-:W-:Y:S05]  /*23f0*/  HMMA.16816.F32 R92, R8, R42, R84 ;  /* 0x0000002a085c723c */ /* 0x000fea0000001854 */
[----:B------:R-:W4:Y:S01]  /*2400*/  MUFU.TANH R138, R89 ;  /* 0x00000059008a7308 */ /* 0x000f220000002400 */
[----:B-1----:R-:W-:Y:S06]  /*2410*/  HMMA.16816.F32 R76, R28, R62, R80 ;  /* 0x0000003e1c4c723c */ /* 0x002fec0000001850 */
[----:B------:R-:W-:Y:S01]  /*2420*/  HMMA.16816.F32 R80, R36, R42, R64 ;  /* 0x0000002a2450723c */ /* 0x000fe20000001840 */
[----:B------:R-:W-:Y:S01]  /*2430*/  LDSM.16.M88.4 R40, [R203+0x1000] ;  /* 0x00100000cb28783b */ /* 0x000fe20000000200 */
[----:B-----5:R-:W-:Y:S01]  /*2440*/  FMUL.FTZ R0, R74, UR8 ;  /* 0x000000084a007c20 */ /* 0x020fe20008410000 */
[----:B------:R-:W-:Y:S03]  /*2450*/  MUFU.TANH R131, R90 ;  /* 0x0000005a00837308 */ /* 0x000fe60000002400 */
[----:B--2---:R-:W-:Y:S01]  /*2460*/  HMMA.16816.F32 R64, R32, R44, R48 ;  /* 0x0000002c2040723c */ /* 0x004fe20000001830 */
[----:B------:R-:W1:Y:S04]  /*2470*/  LDSM.16.M88.4 R48, [R198+0x5000] ;  /* 0x00500000c630783b */ /* 0x000e680000000200 */
[----:B------:R2:W-:Y:S01]  /*2480*/  MUFU.TANH R127, R0 ;  /* 0x00000000007f7308 */ /* 0x0005e20000002400 */
[----:B---3--:R-:W-:Y:S06]  /*2490*/  HMMA.16816.F32 R60, R24, R56, RZ ;  /* 0x00000038183c723c */ /* 0x008fec00000018ff */
[----:B------:R-:W-:Y:S01]  /*24a0*/  HMMA.16816.F32 R68, R28, R44, R68 ;  /* 0x0000002c1c44723c */ /* 0x000fe20000001844 */
[----:B------:R3:W5:Y:S05]  /*24b0*/  MUFU.TANH R137, R91 ;  /* 0x0000005b00897308 */ /* 0x00076a0000002400 */
[----:B------:R-:W-:Y:S03]  /*24c0*/  HMMA.16816.F32 R84, R20, R56, RZ ;  /* 0x000000381454723c */ /* 0x000fe600000018ff */
[----:B------:R5:W-:Y:S01]  /*24d0*/  MUFU.TANH R126, R72 ;  /* 0x00000048007e7308 */ /* 0x000be20000002400 */
[----:B--2---:R-:W-:-:S02]  /*24e0*/  FMUL.FTZ R0, R75, UR8 ;  /* 0x000000084b007c20 */ /* 0x004fc40008410000 */
[----:B----4-:R-:W-:Y:S05]  /*24f0*/  HMMA.16816.F32 R96, R24, R54, RZ ;  /* 0x000000361860723c */ /* 0x010fea00000018ff */
[----:B------:R2:W-:Y:S01]  /*2500*/  MUFU.TANH R130, R0 ;  /* 0x0000000000827308 */ /* 0x0005e20000002400 */
[C---:B---3--:R-:W-:Y:S06]  /*2510*/  HMMA.16816.F32 R88, R20.reuse, R58, RZ ;  /* 0x0000003a1458723c */ /* 0x048fec00000018ff */
[----:B------:R-:W-:Y:S06]  /*2520*/  HMMA.16816.F32 R108, R20, R52, RZ ;  /* 0x00000034146c723c */ /* 0x000fec00000018ff */
[----:B-----5:R-:W-:Y:S01]  /*2530*/  HMMA.16816.F32 R72, R28, R46, R92 ;  /* 0x0000002e1c48723c */ /* 0x020fe2000000185c */
[----:B--2---:R-:W-:-:S05]  /*2540*/  FMUL.FTZ R0, R76, UR8 ;  /* 0x000000084c007c20 */ /* 0x004fca0008410000 */
[----:B------:R-:W-:Y:S01]  /*2550*/  HMMA.16816.F32 R104, R20, R54, RZ ;  /* 0x000000361468723c */ /* 0x000fe200000018ff */
[----:B------:R-:W-:Y:S01]  /*2560*/  LDSM.16.M88.4 R20, [R198+0x5800] ;  /* 0x00580000c614783b */ /* 0x000fe20000000200 */
[----:B------:R2:W3:Y:S04]  /*2570*/  MUFU.TANH R7, R0 ;  /* 0x0000000000077308 */ /* 0x0004e80000002400 */
[----:B-1----:R-:W-:Y:S01]  /*2580*/  HMMA.16816.F32 R88, R12, R50, R88 ;  /* 0x000000320c58723c */ /* 0x002fe20000001858 */
[----:B--2---:R-:W-:-:S04]  /*2590*/  FMUL.FTZ R0, R77, UR8 ;  /* 0x000000084d007c20 */ /* 0x004fc80008410000 */
[----:B------:R1:W-:Y:S02]  /*25a0*/  MUFU.TANH R128, R0 ;  /* 0x0000000000807308 */ /* 0x0003e40000002400 */
[----:B-1----:R-:W-:-:S06]  /*25b0*/  FMUL.FTZ R0, R78, UR8 ;  /* 0x000000084e007c20 */ /* 0x002fcc0008410000 */
[----:B------:R1:W2:Y:S02]  /*25c0*/  MUFU.TANH R6, R0 ;  /* 0x0000000000067308 */ /* 0x0002a40000002400 */
[----:B-1----:R-:W-:Y:S02]  /*25d0*/  FMUL.FTZ R0, R79, UR8 ;  /* 0x000000084f007c20 */ /* 0x002fe40008410000 */
[----:B------:R-:W-:Y:S04]  /*25e0*/  HMMA.16816.F32 R76, R24, R58, RZ ;  /* 0x0000003a184c723c */ /* 0x000fe800000018ff */
[----:B------:R1:W4:Y:S02]  /*25f0*/  MUFU.TANH R123, R0 ;  /* 0x00000000007b7308 */ /* 0x0003240000002400 */
[----:B------:R-:W-:Y:S01]  /*2600*/  HMMA.16816.F32 R56, R16, R48, R60 ;  /* 0x000000301038723c */ /* 0x000fe2000000183c */
[----:B------:R-:W5:Y:S01]  /*2610*/  LDSM.16.M88.4 R60, [R197+0x1000] ;  /* 0x00100000c53c783b */ /* 0x000f620000000200 */
[----:B-1----:R-:W-:-:S04]  /*2620*/  FMUL.FTZ R0, R64, UR8 ;  /* 0x0000000840007c20 */ /* 0x002fc80008410000 */
[----:B------:R1:W-:Y:S02]  /*2630*/  MUFU.TANH R122, R0 ;  /* 0x00000000007a7308 */ /* 0x0003e40000002400 */
[----:B-1----:R-:W-:-:S06]  /*2640*/  FMUL.FTZ R0, R65, UR8 ;  /* 0x0000000841007c20 */ /* 0x002fcc0008410000 */
[----:B------:R1:W-:Y:S02]  /*2650*/  MUFU.TANH R134, R0 ;  /* 0x0000000000867308 */ /* 0x0003e40000002400 */
[----:B-1----:R-:W-:-:S06]  /*2660*/  FMUL.FTZ R0, R66, UR8 ;  /* 0x0000000842007c20 */ /* 0x002fcc0008410000 */
[----:B------:R1:W4:Y:S02]  /*2670*/  MUFU.TANH R121, R0 ;  /* 0x0000000000797308 */ /* 0x0003240000002400 */
[----:B-1----:R-:W-:Y:S02]  /*2680*/  FMUL.FTZ R0, R67, UR8 ;  /* 0x0000000843007c20 */ /* 0x002fe40008410000 */
[----:B------:R-:W-:Y:S04]  /*2690*/  HMMA.16816.F32 R64, R32, R46, R80 ;  /* 0x0000002e2040723c */ /* 0x000fe80000001850 */
[----:B------:R1:W-:Y:S02]  /*26a0*/  MUFU.TANH R114, R0 ;  /* 0x0000000000727308 */ /* 0x0003e40000002400 */
[----:B------:R-:W-:Y:S06]  /*26b0*/  HMMA.16816.F32 R80, R24, R52, RZ ;  /* 0x000000341850723c */ /* 0x000fec00000018ff */
[----:B------:R-:W-:Y:S06]  /*26c0*/  HMMA.16816.F32 R24, R36, R40, R56 ;  /* 0x000000282418723c */ /* 0x000fec0000001838 */
[----:B------:R-:W-:Y:S01]  /*26d0*/  HMMA.16816.F32 R44, R12, R48, R84 ;  /* 0x000000300c2c723c */ /* 0x000fe20000001854 */
[----:B-1----:R-:W-:-:S04]  /*26e0*/  FMUL.FTZ R0, R68, UR8 ;  /* 0x0000000844007c20 */ /* 0x002fc80008410000 */
[----:B------:R1:W4:-:S13]  /*26f0*/  MUFU.TANH R129, R0 ;  /* 0x0000000000817308 */ /* 0x00031a0000002400 */
[----:B-----5:R-:W-:Y:S01]  /*2700*/  HMMA.16816.F32 R52, R32, R60, R24 ;  /* 0x0000003c2034723c */ /* 0x020fe20000001818 */
[----:B------:R-:W5:Y:S01]  /*2710*/  LDSM.16.M88.4 R24, [R203+0x1800] ;  /* 0x00180000cb18783b */ /* 0x000f620000000200 */
[----:B-1----:R-:W-:-:S04]  /*2720*/  FMUL.FTZ R0, R69, UR8 ;  /* 0x0000000845007c20 */ /* 0x002fc80008410000 */
[----:B------:R-:W-:Y:S01]  /*2730*/  HMMA.16816.F32 R44, R8, R40, R44 ;  /* 0x00000028082c723c */ /* 0x000fe2000000182c */
[----:B------:R1:W-:-:S15]  /*2740*/  MUFU.TANH R113, R0 ;  /* 0x0000000000717308 */ /* 0x0003de0000002400 */
[----:B------:R-:W-:-:S02]  /*2750*/  NOP ;  /* 0x0000000000007918 */ /* 0x000fc40000000000 */
[----:B------:R-:W-:Y:S01]  /*2760*/  FMUL.FTZ R3, R54, UR8 ;  /* 0x0000000836037c20 */ /* 0x000fe20008410000 */
[----:B-1----:R-:W-:Y:S01]  /*2770*/  FMUL.FTZ R0, R70, UR8 ;  /* 0x0000000846007c20 */ /* 0x002fe20008410000 */
[----:B------:R-:W-:-:S03]  /*2780*/  FMUL.FTZ R5, R55, UR8 ;  /* 0x0000000837057c20 */ /* 0x000fc60008410000 */
[----:B------:R1:W-:Y:S01]  /*2790*/  MUFU.TANH R112, R0 ;  /* 0x0000000000707308 */ /* 0x0003e20000002400 */
[----:B------:R-:W-:Y:S01]  /*27a0*/  HMMA.16816.F32 R56, R28, R60, R44 ;  /* 0x0000003c1c38723c */ /* 0x000fe2000000182c */
[----:B-1----:R-:W-:-:S05]  /*27b0*/  FMUL.FTZ R0, R71, UR8 ;  /* 0x0000000847007c20 */ /* 0x002fca0008410000 */
[----:B------:R-:W-:Y:S01]  /*27c0*/  HMMA.16816.F32 R68, R16, R50, R76 ;  /* 0x000000321044723c */ /* 0x000fe2000000184c */
[----:B------:R1:W-:Y:S05]  /*27d0*/  MUFU.TANH R92, R0 ;  /* 0x00000000005c7308 */ /* 0x0003ea0000002400 */
[----:B------:R-:W-:-:S12]  /*27e0*/  HMMA.16816.F32 R48, R12, R20, R108 ;  /* 0x000000140c30723c */ /* 0x000fd8000000186c */
[----:B------:R-:W-:Y:S01]  /*27f0*/  FMUL.FTZ R56, R56, UR8 ;  /* 0x0000000838387c20 */ /* 0x000fe20008410000 */
[----:B------:R-:W-:Y:S01]  /*2800*/  FMUL.FTZ R57, R57, UR8 ;  /* 0x0000000839397c20 */ /* 0x000fe20008410000 */
[----:B------:R-:W-:Y:S01]  /*2810*/  FMUL.FTZ R58, R58, UR8 ;  /* 0x000000083a3a7c20 */ /* 0x000fe20008410000 */
[----:B------:R-:W-:Y:S01]  /*2820*/  FMUL.FTZ R59, R59, UR8 ;  /* 0x000000083b3b7c20 */ /* 0x000fe20008410000 */
[----:B------:R-:W-:Y:S01]  /*2830*/  HMMA.16816.F32 R76, R12, R22, R104 ;  /* 0x000000160c4c723c */ /* 0x000fe20000001868 */
[----:B------:R-:W3:Y:S01]  /*2840*/  LDSM.16.M88.4 R12, [R197+0x1800] ;  /* 0x00180000c50c783b */ /* 0x000ee20000000200 */
[----:B------:R-:W-:-:S04]  /*2850*/  DEPBAR.LE SB0, 0x0 ;  /* 0x000080000000791a */ /* 0x000fc80000000000 */
[----:B-1----:R-:W-:-:S04]  /*2860*/  FMUL.FTZ R0, R64, UR8 ;  /* 0x0000000840007c20 */ /* 0x002fc80008410000 */
[----:B------:R1:W-:Y:S01]  /*2870*/  MUFU.TANH R95, R0 ;  /* 0x00000000005f7308 */ /* 0x0003e20000002400 */
[----:B------:R-:W-:Y:S06]  /*2880*/  HMMA.16816.F32 R44, R36, R42, R68 ;  /* 0x0000002a242c723c */ /* 0x000fec0000001844 */
[----:B-----5:R-:W-:Y:S01]  /*2890*/  HMMA.16816.F32 R48, R8, R24, R48 ;  /* 0x000000180830723c */ /* 0x020fe20000001830 */
[----:B------:R-:W-:Y:S08]  /*28a0*/  MUFU.TANH R70, R57 ;  /* 0x0000003900467308 */ /* 0x000ff00000002400 */
[----:B------:R-:W-:Y:S01]  /*28b0*/  MUFU.TANH R69, R58 ;  /* 0x0000003a00457308 */ /* 0x000fe20000002400 */
[----:B-1----:R-:W-:-:S07]  /*28c0*/  FMUL.FTZ R0, R65, UR8 ;  /* 0x0000000841007c20 */ /* 0x002fce0008410000 */
[----:B------:R1:W5:Y:S01]  /*28d0*/  MUFU.TANH R94, R0 ;  /* 0x00000000005e7308 */ /* 0x0003620000002400 */
[----:B------:R-:W-:Y:S06]  /*28e0*/  HMMA.16816.F32 R44, R32, R62, R44 ;  /* 0x0000003e202c723c */ /* 0x000fec000000182c */
[----:B---3--:R-:W-:Y:S01]  /*28f0*/  HMMA.16816.F32 R48, R28, R12, R48 ;  /* 0x0000000c1c30723c */ /* 0x008fe20000001830 */
[----:B------:R-:W-:Y:S01]  /*2900*/  MUFU.TANH R68, R59 ;  /* 0x0000003b00447308 */ /* 0x000fe20000002400 */
[----:B-1----:R-:W-:-:S07]  /*2910*/  FMUL.FTZ R0, R66, UR8 ;  /* 0x0000000842007c20 */ /* 0x002fce0008410000 */
[----:B------:R1:W-:Y:S02]  /*2920*/  MUFU.TANH R102, R0 ;  /* 0x0000000000667308 */ /* 0x0003e40000002400 */
[----:B-1----:R-:W-:Y:S02]  /*2930*/  FMUL.FTZ R0, R67, UR8 ;  /* 0x0000000843007c20 */ /* 0x002fe40008410000 */
[C---:B------:R-:W-:Y:S04]  /*2940*/  HMMA.16816.F32 R64, R8.reuse, R42, R88 ;  /* 0x0000002a0840723c */ /* 0x040fe80000001858 */
[----:B------:R1:W-:Y:S02]  /*2950*/  MUFU.TANH R93, R0 ;  /* 0x00000000005d7308 */ /* 0x0003e40000002400 */
[----:B------:R-:W-:Y:S01]  /*2960*/  HMMA.16816.F32 R40, R8, R26, R76 ;  /* 0x0000001a0828723c */ /* 0x000fe2000000184c */
[----:B-1----:R-:W-:-:S05]  /*2970*/  FMUL.FTZ R0, R72, UR8 ;  /* 0x0000000848007c20 */ /* 0x002fca0008410000 */
[----:B------:R1:W-:Y:S02]  /*2980*/  MUFU.TANH R87, R0 ;  /* 0x0000000000577308 */ /* 0x0003e40000002400 */
[----:B-1----:R-:W-:-:S06]  /*2990*/  FMUL.FTZ R0, R73, UR8 ;  /* 0x0000000849007c20 */ /* 0x002fcc0008410000 */
[----:B------:R1:W-:Y:S02]  /*29a0*/  MUFU.TANH R86, R0 ;  /* 0x0000000000567308 */ /* 0x0003e40000002400 */
[----:B-1----:R-:W-:-:S06]  /*29b0*/  FMUL.FTZ R0, R74, UR8 ;  /* 0x000000084a007c20 */ /* 0x002fcc0008410000 */
[----:B------:R1:W-:Y:S02]  /*29c0*/  MUFU.TANH R85, R0 ;  /* 0x0000000000557308 */ /* 0x0003e40000002400 */
[----:B-1----:R-:W-:Y:S02]  /*29d0*/  FMUL.FTZ R0, R75, UR8 ;  /* 0x000000084b007c20 */ /* 0x002fe40008410000 */
[C---:B------:R-:W-:Y:S04]  /*29e0*/  HMMA.16816.F32 R72, R16.reuse, R20, R80 ;  /* 0x000000141048723c */ /* 0x040fe80000001850 */
[----:B------:R1:W-:Y:S02]  /*29f0*/  MUFU.TANH R84, R0 ;  /* 0x0000000000547308 */ /* 0x0003e40000002400 */
[----:B------:R-:W-:Y:S01]  /*2a00*/  HMMA.16816.F32 R16, R16, R22, R96 ;  /* 0x000000161010723c */ /* 0x000fe20000001860 */
[----:B-1----:R-:W-:-:S05]  /*2a10*/  FMUL.FTZ R0, R52, UR8 ;  /* 0x0000000834007c20 */ /* 0x002fca0008410000 */
[----:B------:R1:W-:-:S12]  /*2a20*/  MUFU.TANH R80, R0 ;  /* 0x0000000000507308 */ /* 0x0003d80000002400 */
[C---:B------:R-:W-:Y:S06]  /*2a30*/  HMMA.16816.F32 R20, R36.reuse, R24, R72 ;  /* 0x000000182414723c */ /* 0x040fec0000001848 */
[----:B------:R-:W-:Y:S06]  /*2a40*/  HMMA.16816.F32 R36, R36, R26, R16 ;  /* 0x0000001a2424723c */ /* 0x000fec0000001810 */
[----:B------:R-:W-:Y:S01]  /*2a50*/  HMMA.16816.F32 R16, R28, R62, R64 ;  /* 0x0000003e1c10723c */ /* 0x000fe20000001840 */
[----:B-1----:R-:W-:-:S04]  /*2a60*/  FMUL.FTZ R0, R53, UR8 ;  /* 0x0000000835007c20 */ /* 0x002fc80008410000 */
[----:B------:R1:W3:Y:S07]  /*2a70*/  MUFU.TANH R71, R0 ;  /* 0x0000000000477308 */ /* 0x0002ee0000002400 */
[C---:B------:R-:W-:Y:S06]  /*2a80*/  HMMA.16816.F32 R20, R32.reuse, R12, R20 ;  /* 0x0000000c2014723c */ /* 0x040fec0000001814 */
[----:B------:R-:W-:Y:S01]  /*2a90*/  HMMA.16816.F32 R36, R32, R14, R36 ;  /* 0x0000000e2024723c */ /* 0x000fe20000001824 */
[----:B-1----:R-:W-:-:S02]  /*2aa0*/  LOP3.LUT R0, R124, 0xffffffe0, RZ, 0xc0, !PT ;  /* 0xffffffe07c007812 */ /* 0x002fc400078ec0ff */
[----:B------:R1:W-:Y:S03]  /*2ab0*/  MUFU.TANH R124, R3 ;  /* 0x00000003007c7308 */ /* 0x0003e60000002400 */
[----:B------:R-:W-:-:S12]  /*2ac0*/  IMAD.IADD R0, R135, 0x1, -R0 ;  /* 0x0000000187007824 */ /* 0x000fd800078e0a00 */
[----:B------:R-:W-:-:S04]  /*2ad0*/  FMUL.FTZ R12, R21, UR8 ;  /* 0x00000008150c7c20 */ /* 0x000fc80008410000 */
[----:B------:R-:W-:Y:S01]  /*2ae0*/  MUFU.TANH R13, R12 ;  /* 0x0000000c000d7308 */ /* 0x000fe20000002400 */
[----:B-1----:R-:W-:-:S04]  /*2af0*/  SHF.R.S32.HI R3, RZ, 0x1f, R0 ;  /* 0x0000001fff037819 */ /* 0x002fc80000011400 */
[----:B------:R-:W-:Y:S01]  /*2b00*/  LEA.HI R0, R3, R0, RZ, 0x2 ;  /* 0x0000000003007211 */ /* 0x000fe200078f10ff */
[----:B------:R-:W-:Y:S02]  /*2b10*/  IMAD R3, R103, 0x10, R125 ;  /* 0x0000001067037824 */ /* 0x000fe400078e027d */
[----:B------:R1:W-:Y:S01]  /*2b20*/  MUFU.TANH R125, R5 ;  /* 0x00000005007d7308 */ /* 0x0003e20000002400 */
[----:B------:R-:W-:-:S04]  /*2b30*/  SHF.R.S32.HI R140, RZ, 0x2, R0 ;  /* 0x00000002ff8c7819 */ /* 0x000fc80000011400 */
[----:B------:R-:W-:Y:S01]  /*2b40*/  IADD3 R0, R3, 0x1, R140 ;  /* 0x0000000103007810 */ /* 0x000fe20007ffe08c */
[----:B------:R2:W-:Y:S03]  /*2b50*/  STL [R1+0x34], R140 ;  /* 0x0000348c01007387 */ /* 0x0005e60000100800 */
[----:B------:R-:W-:-:S05]  /*2b60*/  IADD3 R0, R100, R0, -R101 ;  /* 0x0000000064007210 */ /* 0x000fca0007ffe865 */
[----:B------:R-:W-:Y:S02]  /*2b70*/  IMAD.IADD R3, R0, 0x1, R141 ;  /* 0x0000000100037824 */ /* 0x000fe400078e028d */
[----:B-1----:R-:W-:-:S03]  /*2b80*/  IMAD.SHL.U32 R5, R135, 0x2, RZ ;  /* 0x0000000287057824 */ /* 0x002fc600078e00ff */
[C---:B------:R-:W-:Y:S01]  /*2b90*/  VIMNMX R8, R3.reuse, R100, PT ;  /* 0x0000006403087248 */ /* 0x040fe20003fe0100 */
[----:B------:R1:W-:Y:S01]  /*2ba0*/  MUFU.TANH R135, R56 ;  /* 0x0000003800877308 */ /* 0x0003e20000002400 */
[--C-:B------:R-:W-:Y:S02]  /*2bb0*/  VIADDMNMX R11, R3, 0x8, R100.reuse, PT ;  /* 0x00000008030b7846 */ /* 0x100fe40003800164 */
[----:B------:R-:W-:Y:S02]  /*2bc0*/  LOP3.LUT R226, R5, 0x6, RZ, 0xc0, !PT ;  /* 0x0000000605e27812 */ /* 0x000fe400078ec0ff */
[C-C-:B------:R-:W-:Y:S02]  /*2bd0*/  VIADDMNMX R9, R3.reuse, 0x40, R100.reuse, PT ;  /* 0x0000004003097846 */ /* 0x140fe40003800164 */
[----:B------:R-:W-:Y:S01]  /*2be0*/  VIADDMNMX R10, R3, 0x48, R100, PT ;  /* 0x00000048030a7846 */ /* 0x000fe20003800164 */
[----:B------:R-:W-:-:S04]  /*2bf0*/  IMAD R0, R161, 0x40, R226 ;  /* 0x00000040a1007824 */ /* 0x000fc800078e02e2 */
[C---:B------:R-:W-:Y:S02]  /*2c00*/  VIADD R5, R0.reuse, 0x1 ;  /* 0x0000000100057836 */ /* 0x040fe40000000000 */
[C---:B------:R-:W-:Y:S02]  /*2c10*/  VIADD R3, R0.reuse, 0x8 ;  /* 0x0000000800037836 */ /* 0x040fe40000000000 */
[C---:B------:R-:W-:Y:S01]  /*2c20*/  VIADD R24, R0.reuse, 0x30 ;  /* 0x0000003000187836 */ /* 0x040fe20000000000 */
[C---:B------:R-:W-:Y:S01]  /*2c30*/  ISETP.GE.AND P1, PT, R5.reuse, R8, PT ;  /* 0x000000080500720c */ /* 0x040fe20003f26270 */
[----:B-1----:R-:W-:Y:S01]  /*2c40*/  HMMA.16816.F32 R56, R28, R14, R40 ;  /* 0x0000000e1c38723c */ /* 0x002fe20000001828 */
[C---:B------:R-:W-:Y:S01]  /*2c50*/  ISETP.GE.AND P3, PT, R5.reuse, R11, PT ;  /* 0x0000000b0500720c */ /* 0x040fe20003f66270 */
[C---:B------:R-:W-:Y:S01]  /*2c60*/  VIADD R27, R0.reuse, 0x31 ;  /* 0x00000031001b7836 */ /* 0x040fe20000000000 */
[C---:B------:R-:W-:Y:S01]  /*2c70*/  ISETP.GE.AND P6, PT, R5.reuse, R9, PT ;  /* 0x000000090500720c */ /* 0x040fe20003fc6270 */
[----:B------:R-:W-:Y:S01]  /*2c80*/  VIADD R26, R0, 0x38 ;  /* 0x00000038001a7836 */ /* 0x000fe20000000000 */
[----:B------:R-:W-:Y:S01]  /*2c90*/  ISETP.GE.AND P5, PT, R5, R10, PT ;  /* 0x0000000a0500720c */ /* 0x000fe20003fa6270 */
[----:B------:R-:W-:Y:S01]  /*2ca0*/  FMUL.FTZ R5, R44, UR8 ;  /* 0x000000082c057c20 */ /* 0x000fe20008410000 */
[----:B------:R-:W-:Y:S01]  /*2cb0*/  FSEL R52, R138, -INF , !P1 ;  /* 0xff8000008a347808 */ /* 0x000fe20004800000 */
[----:B------:R-:W-:Y:S01]  /*2cc0*/  FMUL.FTZ R14, R22, UR8 ;  /* 0x00000008160e7c20 */ /* 0x000fe20008410000 */
[C---:B------:R-:W-:Y:S01]  /*2cd0*/  ISETP.GE.AND P4, PT, R3.reuse, R8, PT ;  /* 0x000000080300720c */ /* 0x040fe20003f86270 */
[----:B------:R1:W-:Y:S01]  /*2ce0*/  MUFU.TANH R53, R5 ;  /* 0x0000000500357308 */ /* 0x0003e20000002400 */
[C---:B------:R-:W-:Y:S01]  /*2cf0*/  ISETP.GE.AND P2, PT, R3.reuse, R11, PT ;  /* 0x0000000b0300720c */ /* 0x040fe20003f46270 */
[C---:B------:R-:W-:Y:S01]  /*2d00*/  VIADD R28, R0.reuse, 0x39 ;  /* 0x00000039001c7836 */ /* 0x040fe20000000000 */
[----:B------:R-:W-:Y:S01]  /*2d10*/  ISETP.GE.AND P0, PT, R3, R9, PT ;  /* 0x000000090300720c */ /* 0x000fe20003f06270 */
[----:B------:R-:W-:Y:S01]  /*2d20*/  FMUL.FTZ R30, R23, UR8 ;  /* 0x00000008171e7c20 */ /* 0x000fe20008410000 */
[----:B------:R-:W-:Y:S01]  /*2d30*/  ISETP.GE.AND P1, PT, R3, R10, PT ;  /* 0x0000000a0300720c */ /* 0x000fe20003f26270 */
[----:B------:R-:W-:Y:S01]  /*2d40*/  VIADD R3, R0, 0x9 ;  /* 0x0000000900037836 */ /* 0x000fe20000000000 */
[----:B------:R-:W-:Y:S01]  /*2d50*/  FSEL R65, R137, -INF , !P3 ;  /* 0xff80000089417808 */ /* 0x000fe20005800000 */
[----:B------:R-:W-:Y:S01]  /*2d60*/  MUFU.TANH R64, R14 ;  /* 0x0000000e00407308 */ /* 0x000fe20000002400 */
[----:B------:R-:W-:-:S02]  /*2d70*/  FSEL R60, R136, -INF , !P6 ;  /* 0xff800000883c7808 */ /* 0x000fc40007000000 */
[----:B------:R-:W-:Y:S01]  /*2d80*/  FSEL R61, R133, -INF , !P5 ;  /* 0xff800000853d7808 */ /* 0x000fe20006800000 */
[----:B------:R-:W-:Y:S01]  /*2d90*/  BAR.SYNC.DEFER_BLOCKING 0x0 ;  /* 0x0000000000007b1d */ /* 0x000fe20000010000 */
[C---:B------:R-:W-:Y:S02]  /*2da0*/  ISETP.GE.AND P3, PT, R3.reuse, R8, PT ;  /* 0x000000080300720c */ /* 0x040fe40003f66270 */
[----:B------:R-:W-:Y:S01]  /*2db0*/  ISETP.GE.AND P6, PT, R3, R11, PT ;  /* 0x0000000b0300720c */ /* 0x000fe20003fc6270 */
[----:B-1----:R-:W-:Y:S01]  /*2dc0*/  FMUL.FTZ R5, R45, UR8 ;  /* 0x000000082d057c20 */ /* 0x002fe20008410000 */
[----:B------:R-:W-:Y:S02]  /*2dd0*/  ISETP.GE.AND P5, PT, R3, R9, PT ;  /* 0x000000090300720c */ /* 0x000fe40003fa6270 */
[----:B------:R-:W-:Y:S01]  /*2de0*/  FSEL R55, R7, -INF , !P0 ;  /* 0xff80000007377808 */ /* 0x000fe20004000000 */
[----:B------:R1:W3:Y:S01]  /*2df0*/  MUFU.TANH R25, R5 ;  /* 0x0000000500197308 */ /* 0x0002e20000002400 */
[----:B------:R-:W-:Y:S01]  /*2e00*/  FSEL R74, R127, -INF , !P2 ;  /* 0xff8000007f4a7808 */ /* 0x000fe20005000000 */
[----:B------:R-:W-:Y:S01]  /*2e10*/  FMUL.FTZ R7, R20, UR8 ;  /* 0x0000000814077c20 */ /* 0x000fe20008410000 */
[----:B--2---:R-:W-:-:S02]  /*2e20*/  FSEL R63, R6, -INF , !P1 ;  /* 0xff800000063f7808 */ /* 0x004fc40004800000 */
[----:B------:R-:W-:Y:S02]  /*2e30*/  FSEL R45, R132, -INF , !P3 ;  /* 0xff800000842d7808 */ /* 0x000fe40005800000 */
[----:B------:R-:W-:Y:S01]  /*2e40*/  FSEL R73, R130, -INF , !P6 ;  /* 0xff80000082497808 */ /* 0x000fe20007000000 */
[----:B------:R2:W3:Y:S01]  /*2e50*/  MUFU.TANH R15, R7 ;  /* 0x00000007000f7308 */ /* 0x0004e20000002400 */
[----:B------:R-:W-:Y:S01]  /*2e60*/  FSEL R54, R128, -INF , !P5 ;  /* 0xff80000080367808 */ /* 0x000fe20006800000 */
[----:B-1----:R-:W-:Y:S01]  /*2e70*/  FMUL.FTZ R5, R46, UR8 ;  /* 0x000000082e057c20 */ /* 0x002fe20008410000 */
[----:B------:R-:W-:Y:S02]  /*2e80*/  FSEL R46, R126, -INF , !P4 ;  /* 0xff8000007e2e7808 */ /* 0x000fe40006000000 */
[----:B------:R-:W-:Y:S01]  /*2e90*/  ISETP.GE.AND P4, PT, R3, R10, PT ;  /* 0x0000000a0300720c */ /* 0x000fe20003f86270 */
[----:B------:R-:W-:Y:S02]  /*2ea0*/  VIADD R3, R0, 0x10 ;  /* 0x0000001000037836 */ /* 0x000fe40000000000 */
[----:B------:R1:W-:Y:S01]  /*2eb0*/  MUFU.TANH R126, R5 ;  /* 0x00000005007e7308 */ /* 0x0003e20000002400 */
[----:B----4-:R-:W-:Y:S01]  /*2ec0*/  FSEL R62, R123, -INF , !P4 ;  /* 0xff8000007b3e7808 */ /* 0x010fe20006000000 */
[----:B--2---:R-:W-:Y:S01]  /*2ed0*/  FMUL.FTZ R7, R36, UR8 ;  /* 0x0000000824077c20 */ /* 0x004fe20008410000 */
[----:B------:R-:W-:-:S02]  /*2ee0*/  ISETP.GE.AND P0, PT, R3, R11, PT ;  /* 0x0000000b0300720c */ /* 0x000fc40003f06270 */
[-C--:B------:R-:W-:Y:S02]  /*2ef0*/  ISETP.GE.AND P2, PT, R3, R8.reuse, PT ;  /* 0x000000080300720c */ /* 0x080fe40003f46270 */
[----:B------:R-:W-:Y:S01]  /*2f00*/  FSEL R103, R121, -INF , !P0 ;  /* 0xff80000079677808 */ /* 0x000fe20004000000 */
[----:B------:R2:W4:Y:S01]  /*2f10*/  MUFU.TANH R12, R7 ;  /* 0x00000007000c7308 */ /* 0x0005220000002400 */
[C---:B------:R-:W-:Y:S02]  /*2f20*/  ISETP.GE.AND P0, PT, R0.reuse, R8, PT ;  /* 0x000000080000720c */ /* 0x040fe40003f06270 */
[----:B------:R-:W-:Y:S02]  /*2f30*/  ISETP.GE.AND P1, PT, R3, R9, PT ;  /* 0x000000090300720c */ /* 0x000fe40003f26270 */
[----:B------:R-:W-:Y:S02]  /*2f40*/  FSEL R29, R139, -INF , !P0 ;  /* 0xff8000008b1d7808 */ /* 0x000fe40004000000 */
[----:B------:R-:W-:Y:S01]  /*2f50*/  ISETP.GE.AND P3, PT, R3, R10, PT ;  /* 0x0000000a0300720c */ /* 0x000fe20003f66270 */
[----:B-1----:R-:W-:Y:S01]  /*2f60*/  FMUL.FTZ R5, R47, UR8 ;  /* 0x000000082f057c20 */ /* 0x002fe20008410000 */
[----:B------:R-:W-:Y:S01]  /*2f70*/  FMNMX.FTZ R6, R29, R52, !PT ;  /* 0x000000341d067209 */ /* 0x000fe20007810000 */
[----:B------:R-:W-:Y:S01]  /*2f80*/  VIADD R3, R0, 0x11 ;  /* 0x0000001100037836 */ /* 0x000fe20000000000 */
[----:B------:R-:W-:Y:S01]  /*2f90*/  FSEL R44, R122, -INF , !P2 ;  /* 0xff8000007a2c7808 */ /* 0x000fe20005000000 */
[----:B------:R1:W1:Y:S01]  /*2fa0*/  MUFU.TANH R127, R5 ;  /* 0x00000005007f7308 */ /* 0x0002620000002400 */
[----:B------:R-:W-:-:S02]  /*2fb0*/  FMNMX.FTZ R6, R46, R6, !PT ;  /* 0x000000062e067209 */ /* 0x000fc40007810000 */
[----:B------:R-:W-:Y:S02]  /*2fc0*/  ISETP.GE.AND P6, PT, R3, R8, PT ;  /* 0x000000080300720c */ /* 0x000fe40003fc6270 */
[----:B------:R-:W-:Y:S01]  /*2fd0*/  FMNMX.FTZ R6, R45, R6, !PT ;  /* 0x000000062d067209 */ /* 0x000fe20007810000 */
[----:B--2---:R-:W-:Y:S01]  /*2fe0*/  FMUL.FTZ R7, R37, UR8 ;  /* 0x0000000825077c20 */ /* 0x004fe20008410000 */
[C---:B------:R-:W-:Y:S02]  /*2ff0*/  ISETP.GE.AND P5, PT, R3.reuse, R11, PT ;  /* 0x0000000b0300720c */ /* 0x040fe40003fa6270 */
[C---:B------:R-:W-:Y:S02]  /*3000*/  ISETP.GE.AND P4, PT, R3.reuse, R9, PT ;  /* 0x000000090300720c */ /* 0x040fe40003f86270 */
[----:B------:R-:W-:Y:S01]  /*3010*/  ISETP.GE.AND P2, PT, R3, R10, PT ;  /* 0x0000000a0300720c */ /* 0x000fe20003f46270 */
[----:B------:R-:W-:Y:S01]  /*3020*/  FMUL.FTZ R3, R18, UR8 ;  /* 0x0000000812037c20 */ /* 0x000fe20008410000 */
[----:B------:R-:W-:Y:S01]  /*3030*/  VIADD R18, R0, 0x19 ;  /* 0x0000001900127836 */ /* 0x000fe20000000000 */
[----:B------:R-:W-:-:S02]  /*3040*/  FSEL R72, R129, -INF , !P1 ;  /* 0xff80000081487808 */ /* 0x000fc40004800000 */
[----:B------:R-:W-:Y:S01]  /*3050*/  FSEL R33, R134, -INF , !P6 ;  /* 0xff80000086217808 */ /* 0x000fe20007000000 */
[----:B-1----:R-:W-:Y:S01]  /*3060*/  FMUL.FTZ R5, R16, UR8 ;  /* 0x0000000810057c20 */ /* 0x002fe20008410000 */
[----:B------:R-:W-:Y:S01]  /*3070*/  FMNMX.FTZ R6, R44, R6, !PT ;  /* 0x000000062c067209 */ /* 0x000fe20007810000 */
[----:B------:R-:W-:Y:S01]  /*3080*/  VIADD R16, R0, 0x21 ;  /* 0x0000002100107836 */ /* 0x000fe20000000000 */
[----:B------:R-:W-:Y:S01]  /*3090*/  ISETP.GE.AND P6, PT, R18, R8, PT ;  /* 0x000000081200720c */ /* 0x000fe20003fc6270 */
[----:B------:R1:W2:Y:S01]  /*30a0*/  MUFU.TANH R47, R5 ;  /* 0x00000005002f7308 */ /* 0x0002a20000002400 */
[----:B------:R-:W-:Y:S02]  /*30b0*/  FMNMX.FTZ R6, R33, R6, !PT ;  /* 0x0000000621067209 */ /* 0x000fe40007810000 */
[----:B-----5:R-:W-:Y:S02]  /*30c0*/  FSEL R35, R94, -INF , !P6 ;  /* 0xff8000005e237808 */ /* 0x020fe40007000000 */
[----:B------:R-:W-:-:S02]  /*30d0*/  ISETP.GE.AND P6, PT, R16, R8, PT ;  /* 0x000000081000720c */ /* 0x000fc40003fc6270 */
[----:B------:R-:W-:Y:S01]  /*30e0*/  ISETP.GE.AND P0, PT, R209, 0x2, PT ;  /* 0x00000002d100780c */ /* 0x000fe20003f06270 */
[----:B------:R5:W2:Y:S01]  /*30f0*/  MUFU.TANH R32, R3 ;  /* 0x0000000300207308 */ /* 0x000aa20000002400 */
[----:B---3--:R-:W-:Y:S01]  /*3100*/  FSEL R36, R71, -INF , !P6 ;  /* 0xff80000047247808 */ /* 0x008fe20007000000 */
[----:B-1----:R-:W-:Y:S01]  /*3110*/  FMUL.FTZ R5, R17, UR8 ;  /* 0x0000000811057c20 */ /* 0x002fe20008410000 */
[----:B------:R-:W-:-:S05]  /*3120*/  VIADD R17, R0, 0x20 ;  /* 0x0000002000117836 */ /* 0x000fca0000000000 */
[----:B------:R1:W3:Y:S01]  /*3130*/  MUFU.TANH R41, R5 ;  /* 0x0000000500297308 */ /* 0x0002e20000002400 */
[----:B-----5:R-:W-:-:S05]  /*3140*/  VIADD R3, R0, 0x29 ;  /* 0x0000002900037836 */ /* 0x020fca0000000000 */
[----:B------:R-:W-:-:S04]  /*3150*/  ISETP.GE.AND P6, PT, R3, R8, PT ;  /* 0x000000080300720c */ /* 0x000fc80003fc6270 */
[----:B------:R-:W-:Y:S02]  /*3160*/  FSEL R43, R25, -INF , !P6 ;  /* 0xff800000192b7808 */ /* 0x000fe40007000000 */
[----:B------:R-:W2:Y:S01]  /*3170*/  MUFU.TANH R25, R7 ;  /* 0x0000000700197308 */ /* 0x000ea20000002400 */
[----:B------:R-:W-:Y:S01]  /*3180*/  ISETP.GE.AND P6, PT, R27, R8, PT ;  /* 0x000000081b00720c */ /* 0x000fe20003fc6270 */
[----:B-1----:R-:W-:Y:S01]  /*3190*/  FMUL.FTZ R5, R19, UR8 ;  /* 0x0000000813057c20 */ /* 0x002fe20008410000 */
[----:B------:R-:W-:-:S05]  /*31a0*/  VIADD R19, R0, 0x18 ;  /* 0x0000001800137836 */ /* 0x000fca0000000000 */
[-C--:B------:R-:W-:Y:S01]  /*31b0*/  ISETP.GE.AND P1, PT, R19, R8.reuse, PT ;  /* 0x000000081300720c */ /* 0x080fe20003f26270 */
[----:B------:R1:W1:Y:S03]  /*31c0*/  MUFU.TANH R31, R5 ;  /* 0x00000005001f7308 */ /* 0x0002660000002400 */
[----:B------:R-:W-:Y:S02]  /*31d0*/  FSEL R34, R95, -INF , !P1 ;  /* 0xff8000005f227808 */ /* 0x000fe40004800000 */
[----:B------:R-:W-:Y:S02]  /*31e0*/  ISETP.GE.AND P1, PT, R17, R8, PT ;  /* 0x000000081100720c */ /* 0x000fe40003f26270 */
[----:B------:R-:W-:Y:S02]  /*31f0*/  FMNMX.FTZ R6, R34, R6, !PT ;  /* 0x0000000622067209 */ /* 0x000fe40007810000 */
[----:B------:R-:W-:-:S02]  /*3200*/  FSEL R40, R80, -INF , !P1 ;  /* 0xff80000050287808 */ /* 0x000fc40004800000 */
[----:B------:R-:W-:-:S04]  /*3210*/  FMNMX.FTZ R6, R35, R6, !PT ;  /* 0x0000000623067209 */ /* 0x000fc80007810000 */
[----:B------:R-:W-:Y:S01]  /*3220*/  FMNMX.FTZ R6, R40, R6, !PT ;  /* 0x0000000628067209 */ /* 0x000fe20007810000 */
[----:B-1----:R-:W-:-:S03]  /*3230*/  VIADD R5, R0, 0x28 ;  /* 0x0000002800057836 */ /* 0x002fc60000000000 */
[----:B------:R-:W-:Y:S02]  /*3240*/  FMNMX.FTZ R6, R36, R6, !PT ;  /* 0x0000000624067209 */ /* 0x000fe40007810000 */
[----:B------:R-:W-:-:S04]  /*3250*/  ISETP.GE.AND P1, PT, R5, R8, PT ;  /* 0x000000080500720c */ /* 0x000fc80003f26270 */
[----:B------:R-:W-:Y:S02]  /*3260*/  FSEL R42, R53, -INF , !P1 ;  /* 0xff800000352a7808 */ /* 0x000fe40004800000 */
[----:B------:R-:W-:Y:S02]  /*3270*/  ISETP.GE.AND P1, PT, R24, R8, PT ;  /* 0x000000081800720c */ /* 0x000fe40003f26270 */
[----:B------:R-:W-:Y:S02]  /*3280*/  FMNMX.FTZ R6, R42, R6, !PT ;  /* 0x000000062a067209 */ /* 0x000fe40007810000 */
[----:B------:R-:W-:Y:S02]  /*3290*/  FSEL R37, R15, -INF , !P1 ;  /* 0xff8000000f257808 */ /* 0x000fe40004800000 */
[----:B------:R-:W-:Y:S02]  /*32a0*/  FMNMX.FTZ R6, R43, R6, !PT ;  /* 0x000000062b067209 */ /* 0x000fe40007810000 */
[----:B------:R-:W-:-:S02]  /*32b0*/  ISETP.GE.AND P1, PT, R26, R8, PT ;  /* 0x000000081a00720c */ /* 0x000fc40003f26270 */
[----:B------:R-:W-:Y:S02]  /*32c0*/  FSEL R53, R13, -INF , !P6 ;  /* 0xff8000000d357808 */ /* 0x000fe40007000000 */
[----:B------:R-:W-:Y:S02]  /*32d0*/  FMNMX.FTZ R6, R37, R6, !PT ;  /* 0x0000000625067209 */ /* 0x000fe40007810000 */
[----:B------:R-:W-:Y:S02]  /*32e0*/  ISETP.GE.AND P6, PT, R28, R8, PT ;  /* 0x000000081c00720c */ /* 0x000fe40003fc6270 */
[----:B----4-:R-:W-:Y:S02]  /*32f0*/  FSEL R101, R12, -INF , !P1 ;  /* 0xff8000000c657808 */ /* 0x010fe40004800000 */
[----:B------:R-:W-:Y:S01]  /*3300*/  FMNMX.FTZ R21, R53, R6, !PT ;  /* 0x0000000635157209 */ /* 0x000fe20007810000 */
[----:B--23--:R-:W-:Y:S08]  /*3310*/  @!P0 BRA `(.L_x_849) ;  /* 0x0000000000648947 */ /* 0x00cff00003800000 */
[----:B------:R-:W-:Y:S01]  /*3320*/  VIADD R6, R209, 0xfffffffe ;  /* 0xfffffffed1067836 */ /* 0x000fe20000000000 */
[----:B------:R-:W-:Y:S01]  /*3330*/  ULDC.64 UR6, c[0x0][0x218] ;  /* 0x0000860000067ab9 */ /* 0x000fe20000000a00 */
[C---:B------:R-:W-:Y:S01]  /*3340*/  IMAD.SHL.U32 R22, R178.reuse, 0x20, RZ ;  /* 0x00000020b2167824 */ /* 0x040fe200078e00ff */
[----:B------:R-:W-:Y:S01]  /*3350*/  SHF.L.U64.HI R20, R178, 0x5, R179 ;  /* 0x00000005b2147819 */ /* 0x000fe200000102b3 */
[----:B------:R-:W-:Y:S01]  /*3360*/  IMAD R12, R115, R6, RZ ;  /* 0x00000006730c7224 */ /* 0x000fe200078e02ff */
[----:B------:R-:W-:Y:S01]  /*3370*/  SHF.R.S32.HI R13, RZ, 0x1f, R6 ;  /* 0x0000001fff0d7819 */ /* 0x000fe20000011406 */
[----:B------:R-:W-:-:S04]  /*3380*/  IMAD.WIDE.U32 R6, R6, R120, R250 ;  /* 0x0000007806067225 */ /* 0x000fc800078e00fa */
[----:B------:R-:W-:Y:S01]  /*3390*/  IMAD R12, R13, R120, R12 ;  /* 0x000000780d0c7224 */ /* 0x000fe200078e020c */
[----:B------:R-:W-:-:S03]  /*33a0*/  LEA R14, P1, R6, UR6, 0x1 ;  /* 0x00000006060e7c11 */ /* 0x000fc6000f8208ff */
[----:B------:R-:W-:-:S05]  /*33b0*/  IMAD.IADD R7, R7, 0x1, R12 ;  /* 0x0000000107077824 */ /* 0x000fca00078e020c */
[----:B------:R-:W-:Y:S02]  /*33c0*/  LEA.HI.X R15, R6, UR7, R7, 0x1, P1 ;  /* 0x00000007060f7c11 */ /* 0x000fe400088f0c07 */
[----:B------:R-:W-:-:S03]  /*33d0*/  IADD3 R12, P1, R22, R14, RZ ;  /* 0x0000000e160c7210 */ /* 0x000fc60007f3e0ff */
[----:B------:R-:W-:Y:S01]  /*33e0*/  @!PT LDS RZ, [RZ] ;  /* 0x00000000fffff984 */ /* 0x000fe20000000800 */
[----:B------:R-:W-:Y:S01]  /*33f0*/  @!PT LDS RZ, [RZ] ;  /* 0x00000000fffff984 */ /* 0x000fe20000000800 */
[----:B------:R-:W-:Y:S01]  /*3400*/  @!PT LDS RZ, [RZ] ;  /* 0x00000000fffff984 */ /* 0x000fe20000000800 */
[----:B------:R1:W-:Y:S01]  /*3410*/  LDGSTS.E.BYPASS.LTC128B.128 [R208+0x4000], desc[UR12][R14.64] ;  /* 0x040000000ed07fae */ /* 0x0003e2000b901d4c */
[----:B------:R-:W-:Y:S02]  /*3420*/  IADD3.X R13, R20, R15, RZ, P1, !PT ;  /* 0x0000000f140d7210 */ /* 0x000fe40000ffe4ff */
[----:B------:R-:W-:-:S03]  /*3430*/  IADD3 R6, P1, R12, R22, RZ ;  /* 0x000000160c067210 */ /* 0x000fc60007f3e0ff */
[----:B------:R1:W-:Y:S02]  /*3440*/  LDGSTS.E.BYPASS.LTC128B.128 [R208+0x4800], desc[UR12][R12.64] ;  /* 0x048000000cd07fae */ /* 0x0003e4000b901d4c */
[----:B------:R-:W-:Y:S01]  /*3450*/  IMAD.X R7, R13, 0x1, R20, P1 ;  /* 0x000000010d077824 */ /* 0x000fe200008e0614 */
[----:B------:R-:W-:-:S04]  /*3460*/  IADD3 R22, P1, R6, R22, RZ ;  /* 0x0000001606167210 */ /* 0x000fc80007f3e0ff */
[----:B------:R-:W-:Y:S01]  /*3470*/  IADD3.X R23, R7, R20, RZ, P1, !PT ;  /* 0x0000001407177210 */ /* 0x000fe20000ffe4ff */
[----:B------:R1:W-:Y:S04]  /*3480*/  LDGSTS.E.BYPASS.LTC128B.128 [R208+0x5000], desc[UR12][R6.64] ;  /* 0x0500000006d07fae */ /* 0x0003e8000b901d4c */
[----:B------:R1:W-:Y:S04]  /*3490*/  LDGSTS.E.BYPASS.LTC128B.128 [R208+0x5800], desc[UR12][R22.64] ;  /* 0x0580000016d07fae */ /* 0x0003e8000b901d4c */
[----:B------:R-:W0:Y:S02]  /*34a0*/  LDGDEPBAR ;  /* 0x00000000000079af */ /* 0x000e240000000000 */
.L_x_849:
[----:B------:R-:W-:Y:S01]  /*34b0*/  FSEL R83, R25, -INF , !P6 ;  /* 0xff80000019537808 */ /* 0x000fe20007000000 */
[----:B-1----:R-:W-:Y:S01]  /*34c0*/  FMUL.FTZ R12, R51, UR8 ;  /* 0x00000008330c7c20 */ /* 0x002fe20008410000 */
[----:B------:R-:W-:Y:S01]  /*34d0*/  FMNMX.FTZ R6, R101, R21, !PT ;  /* 0x0000001565067209 */ /* 0x000fe20007810000 */
[----:B------:R-:W-:Y:S01]  /*34e0*/  ULDC UR9, c[0x0][0x2ec] ;  /* 0x0000bb0000097ab9 */ /* 0x000fe20000000800 */
[----:B------:R-:W-:Y:S01]  /*34f0*/  FSEL R80, R112, -INF , !P3 ;  /* 0xff80000070507808 */ /* 0x000fe20005800000 */
[----:B------:R-:W-:Y:S01]  /*3500*/  MUFU.TANH R20, R30 ;  /* 0x0000001e00147308 */ /* 0x000fe20000002400 */
[----:B------:R-:W-:Y:S01]  /*3510*/  FMNMX.FTZ R13, R83, R6, !PT ;  /* 0x00000006530d7209 */ /* 0x000fe20007810000 */
[----:B------:R-:W-:Y:S01]  /*3520*/  FMUL.FTZ R6, R48, UR8 ;  /* 0x0000000830067c20 */ /* 0x000fe20008410000 */
[C---:B------:R-:W-:Y:S02]  /*3530*/  ISETP.GE.AND P6, PT, R19.reuse, R11, PT ;  /* 0x0000000b1300720c */ /* 0x040fe40003fc6270 */
[C---:B------:R-:W-:Y:S01]  /*3540*/  ISETP.GE.AND P1, PT, R19.reuse, R9, PT ;  /* 0x000000091300720c */ /* 0x040fe20003f26270 */
[----:B------:R-:W1:Y:S01]  /*3550*/  SHFL.BFLY PT, R7, R13, 0x2, 0x1f ;  /* 0x0c401f000d077f89 */ /* 0x000e6200000e0000 */
[----:B------:R-:W-:Y:S01]  /*3560*/  ISETP.GE.AND P3, PT, R19, R10, PT ;  /* 0x0000000a1300720c */ /* 0x000fe20003f66270 */
[----:B------:R2:W3:Y:S01]  /*3570*/  MUFU.TANH R15, R6 ;  /* 0x00000006000f7308 */ /* 0x0004e20000002400 */
        /* <DEDUP_REMOVED lines=8> */
[----:B--2---:R-:W-:Y:S01]  /*3600*/  FMUL.FTZ R6, R49, UR8 ;  /* 0x0000000831067c20 */ /* 0x004fe20008410000 */
[-C--:B------:R-:W-:Y:S02]  /*3610*/  ISETP.GE.AND P2, PT, R16, R9.reuse, PT ;  /* 0x000000091000720c */ /* 0x080fe40003f46270 */
[----:B------:R-:W-:Y:S01]  /*3620*/  ISETP.GE.AND P1, PT, R17, R9, PT ;  /* 0x000000091100720c */ /* 0x000fe20003f26270 */
[----:B------:R2:W-:Y:S01]  /*3630*/  MUFU.TANH R18, R6 ;  /* 0x0000000600127308 */ /* 0x0005e20000002400 */
[----:B------:R-:W-:Y:S02]  /*3640*/  FSEL R133, R70, -INF , !P2 ;  /* 0xff80000046857808 */ /* 0x000fe40005000000 */
[----:B------:R-:W-:Y:S02]  /*3650*/  ISETP.GE.AND P2, PT, R5, R10, PT ;  /* 0x0000000a0500720c */ /* 0x000fe40003f46270 */
[----:B------:R-:W-:-:S02]  /*3660*/  FSEL R135, R135, -INF , !P1 ;  /* 0xff80000087877808 */ /* 0x000fc40004800000 */
[----:B------:R-:W-:Y:S02]  /*3670*/  FSEL R139, R32, -INF , !P2 ;  /* 0xff800000208b7808 */ /* 0x000fe40005000000 */
[----:B------:R-:W-:Y:S02]  /*3680*/  ISETP.GE.AND P2, PT, R24, R9, PT ;  /* 0x000000091800720c */ /* 0x000fe40003f46270 */
[----:B------:R-:W-:Y:S02]  /*3690*/  ISETP.GE.AND P1, PT, R16, R10, PT ;  /* 0x0000000a1000720c */ /* 0x000fe40003f26270 */
[----:B---3--:R-:W-:Y:S02]  /*36a0*/  FSEL R163, R15, -INF , !P2 ;  /* 0xff8000000fa37808 */ /* 0x008fe40005000000 */
[----:B------:R-:W-:Y:S01]  /*36b0*/  FSEL R138, R68, -INF , !P1 ;  /* 0xff800000448a7808 */ /* 0x000fe20004800000 */
[----:B--2---:R-:W-:Y:S01]  /*36c0*/  FMUL.FTZ R6, R50, UR8 ;  /* 0x0000000832067c20 */ /* 0x004fe20008410000 */
[----:B------:R-:W-:-:S02]  /*36d0*/  FSEL R50, R85, -INF , !P3 ;  /* 0xff80000055327808 */ /* 0x000fc40005800000 */
[----:B------:R-:W-:Y:S01]  /*36e0*/  ISETP.GE.AND P3, PT, R17, R10, PT ;  /* 0x0000000a1100720c */ /* 0x000fe20003f66270 */
[----:B------:R2:W3:Y:S01]  /*36f0*/  MUFU.TANH R14, R6 ;  /* 0x00000006000e7308 */ /* 0x0004e20000002400 */
[-C--:B------:R-:W-:Y:S02]  /*3700*/  ISETP.GE.AND P1, PT, R3, R9.reuse, PT ;  /* 0x000000090300720c */ /* 0x080fe40003f26270 */
[----:B------:R-:W-:Y:S02]  /*3710*/  FSEL R137, R69, -INF , !P3 ;  /* 0xff80000045897808 */ /* 0x000fe40005800000 */
[----:B------:R-:W-:Y:S02]  /*3720*/  ISETP.GE.AND P3, PT, R5, R9, PT ;  /* 0x000000090500720c */ /* 0x000fe40003f66270 */
[----:B-1----:R-:W-:Y:S01]  /*3730*/  FMNMX.FTZ R13, R13, R7, !PT ;  /* 0x000000070d0d7209 */ /* 0x002fe20007810000 */
[----:B------:R-:W-:Y:S01]  /*3740*/  FMUL.FTZ R7, R38, UR8 ;  /* 0x0000000826077c20 */ /* 0x000fe20008410000 */
[----:B------:R-:W-:-:S02]  /*3750*/  FSEL R134, R47, -INF , !P3 ;  /* 0xff8000002f867808 */ /* 0x000fc40005800000 */
[----:B------:R-:W-:Y:S01]  /*3760*/  ISETP.GE.AND P3, PT, R3, R10, PT ;  /* 0x0000000a0300720c */ /* 0x000fe20003f66270 */
[----:B------:R-:W-:Y:S01]  /*3770*/  MUFU.TANH R22, R7 ;  /* 0x0000000700167308 */ /* 0x000fe20000002400 */
[----:B------:R-:W-:Y:S02]  /*3780*/  FSEL R136, R41, -INF , !P1 ;  /* 0xff80000029887808 */ /* 0x000fe40004800000 */
[----:B------:R-:W-:Y:S02]  /*3790*/  FSEL R140, R31, -INF , !P3 ;  /* 0xff8000001f8c7808 */ /* 0x000fe40005800000 */
[----:B------:R-:W-:Y:S01]  /*37a0*/  ISETP.GE.AND P3, PT, R0, R9, PT ;  /* 0x000000090000720c */ /* 0x000fe20003f66270 */
[----:B--2---:R-:W-:Y:S01]  /*37b0*/  FMUL.FTZ R6, R39, UR8 ;  /* 0x0000000827067c20 */ /* 0x004fe20008410000 */
[----:B------:R-:W-:Y:S02]  /*37c0*/  FSEL R102, R102, -INF , !P6 ;  /* 0xff80000066667808 */ /* 0x000fe40007000000 */
[----:B------:R-:W-:Y:S01]  /*37d0*/  FSEL R15, R119, -INF , !P3 ;  /* 0xff800000770f7808 */ /* 0x000fe20005800000 */
[----:B------:R1:W-:Y:S01]  /*37e0*/  MUFU.TANH R21, R6 ;  /* 0x0000000600157308 */ /* 0x0003e20000002400 */
[----:B------:R-:W-:-:S02]  /*37f0*/  ISETP.GE.AND P3, PT, R3, R11, PT ;  /* 0x0000000b0300720c */ /* 0x000fc40003f66270 */
[----:B------:R-:W-:Y:S02]  /*3800*/  FMNMX.FTZ R3, R15, R60, !PT ;  /* 0x0000003c0f037209 */ /* 0x000fe40007810000 */
[----:B------:R-:W-:Y:S02]  /*3810*/  ISETP.GE.AND P1, PT, R24, R10, PT ;  /* 0x0000000a1800720c */ /* 0x000fe40003f26270 */
[----:B------:R-:W-:Y:S02]  /*3820*/  ISETP.GE.AND P6, PT, R17, R11, PT ;  /* 0x0000000b1100720c */ /* 0x000fe40003fc6270 */
[----:B------:R2:W4:Y:S01]  /*3830*/  MUFU.TANH R17, R12 ;  /* 0x0000000c00117308 */ /* 0x0005220000002400 */
[----:B------:R-:W-:Y:S02]  /*3840*/  FMNMX.FTZ R3, R55, R3, !PT ;  /* 0x0000000337037209 */ /* 0x000fe40007810000 */
[----:B------:R-:W-:Y:S01]  /*3850*/  ISETP.GE.AND P2, PT, R5, R11, PT ;  /* 0x0000000b0500720c */ /* 0x000fe20003f46270 */
[----:B------:R-:W-:Y:S01]  /*3860*/  FMUL.FTZ R5, R56, UR8 ;  /* 0x0000000838057c20 */ /* 0x000fe20008410000 */
[----:B---3--:R-:W-:-:S02]  /*3870*/  FSEL R171, R14, -INF , !P1 ;  /* 0xff8000000eab7808 */ /* 0x008fc40004800000 */
[----:B------:R-:W-:Y:S01]  /*3880*/  ISETP.GE.AND P1, PT, R27, R9, PT ;  /* 0x000000091b00720c */ /* 0x000fe20003f26270 */
[----:B------:R3:W5:Y:S01]  /*3890*/  MUFU.TANH R7, R5 ;  /* 0x0000000500077308 */ /* 0x0007620000002400 */
[----:B------:R-:W-:Y:S01]  /*38a0*/  FMNMX.FTZ R3, R54, R3, !PT ;  /* 0x0000000336037209 */ /* 0x000fe20007810000 */
[----:B-1----:R-:W-:Y:S01]  /*38b0*/  FMUL.FTZ R6, R57, UR8 ;  /* 0x0000000839067c20 */ /* 0x002fe20008410000 */
[----:B------:R-:W-:Y:S02]  /*38c0*/  FSEL R143, R18, -INF , !P1 ;  /* 0xff800000128f7808 */ /* 0x000fe40004800000 */
[----:B------:R-:W-:Y:S02]  /*38d0*/  ISETP.GE.AND P1, PT, R0, R10, PT ;  /* 0x0000000a0000720c */ /* 0x000fe40003f26270 */
[----:B------:R-:W-:Y:S01]  /*38e0*/  FSEL R49, R86, -INF , !P4 ;  /* 0xff80000056317808 */ /* 0x000fe20006000000 */
[----:B--2---:R-:W1:Y:S01]  /*38f0*/  SHFL.BFLY PT, R12, R13, 0x1, 0x1f ;  /* 0x0c201f000d0c7f89 */ /* 0x004e6200000e0000 */
[----:B------:R-:W-:-:S02]  /*3900*/  ISETP.GE.AND P4, PT, R16, R11, PT ;  /* 0x0000000b1000720c */ /* 0x000fc40003f86270 */
[----:B------:R-:W-:Y:S02]  /*3910*/  FSEL R16, R118, -INF , !P1 ;  /* 0xff80000076107808 */ /* 0x000fe40004800000 */
[----:B------:R-:W-:Y:S02]  /*3920*/  ISETP.GE.AND P1, PT, R27, R10, PT ;  /* 0x0000000a1b00720c */ /* 0x000fe40003f26270 */
[----:B------:R-:W-:Y:S02]  /*3930*/  FSEL R71, R93, -INF , !P5 ;  /* 0xff8000005d477808 */ /* 0x000fe40006800000 */
[----:B---3--:R-:W-:Y:S02]  /*3940*/  FMNMX.FTZ R5, R72, R3, !PT ;  /* 0x0000000348057209 */ /* 0x008fe40007810000 */
[----:B------:R-:W-:Y:S02]  /*3950*/  FMNMX.FTZ R3, R16, R61, !PT ;  /* 0x0000003d10037209 */ /* 0x000fe40007810000 */
[----:B------:R-:W-:-:S02]  /*3960*/  FMNMX.FTZ R5, R19, R5, !PT ;  /* 0x0000000513057209 */ /* 0x000fc40007810000 */
[----:B------:R-:W-:Y:S02]  /*3970*/  FMNMX.FTZ R3, R63, R3, !PT ;  /* 0x000000033f037209 */ /* 0x000fe40007810000 */
[----:B------:R-:W-:Y:S01]  /*3980*/  FMNMX.FTZ R68, R48, R5, !PT ;  /* 0x0000000530447209 */ /* 0x000fe20007810000 */
[----:B------:R-:W-:Y:S01]  /*3990*/  FMUL.FTZ R5, R59, UR8 ;  /* 0x000000083b057c20 */ /* 0x000fe20008410000 */
[----:B----4-:R-:W-:Y:S02]  /*39a0*/  FSEL R170, R17, -INF , !P1 ;  /* 0xff80000011aa7808 */ /* 0x010fe40004800000 */
[----:B------:R-:W-:Y:S02]  /*39b0*/  FMNMX.FTZ R68, R49, R68, !PT ;  /* 0x0000004431447209 */ /* 0x000fe40007810000 */
[----:B------:R-:W-:Y:S02]  /*39c0*/  FMNMX.FTZ R3, R62, R3, !PT ;  /* 0x000000033e037209 */ /* 0x000fe40007810000 */
[----:B------:R-:W-:-:S02]  /*39d0*/  FMNMX.FTZ R68, R135, R68, !PT ;  /* 0x0000004487447209 */ /* 0x000fc40007810000 */
[----:B-1----:R-:W-:Y:S02]  /*39e0*/  FMNMX.FTZ R70, R13, R12, !PT ;  /* 0x0000000c0d467209 */ /* 0x002fe40007810000 */
[----:B------:R-:W-:Y:S01]  /*39f0*/  ISETP.GE.AND P1, PT, R26, R9, PT ;  /* 0x000000091a00720c */ /* 0x000fe20003f26270 */
[----:B------:R1:W2:Y:S01]  /*3a00*/  MUFU.TANH R12, R6 ;  /* 0x00000006000c7308 */ /* 0x0002a20000002400 */
[----:B------:R-:W-:Y:S02]  /*3a10*/  FMNMX.FTZ R3, R80, R3, !PT ;  /* 0x0000000350037209 */ /* 0x000fe40007810000 */
[----:B------:R-:W-:Y:S02]  /*3a20*/  FMNMX.FTZ R68, R133, R68, !PT ;  /* 0x0000004485447209 */ /* 0x000fe40007810000 */
[----:B-----5:R-:W-:Y:S01]  /*3a30*/  FSEL R142, R7, -INF , !P1 ;  /* 0xff800000078e7808 */ /* 0x020fe20004800000 */
[C---:B------:R-:W-:Y:S01]  /*3a40*/  FMUL.FTZ R7, R70.reuse, UR9 ;  /* 0x0000000946077c20 */ /* 0x040fe20008410000 */
[----:B------:R-:W-:Y:S01]  /*3a50*/  FSETP.NEU.FTZ.AND P1, PT, R70, -INF , PT ;  /* 0xff8000004600780b */ /* 0x000fe20003f3d000 */
[----:B------:R3:W-:Y:S01]  /*3a60*/  MUFU.TANH R13, R5 ;  /* 0x00000005000d7308 */ /* 0x0007e20000002400 */
[----:B------:R-:W-:-:S02]  /*3a70*/  FMNMX.FTZ R3, R81, R3, !PT ;  /* 0x0000000351037209 */ /* 0x000fc40007810000 */
[----:B------:R-:W-:Y:S02]  /*3a80*/  FMNMX.FTZ R68, R134, R68, !PT ;  /* 0x0000004486447209 */ /* 0x000fe40007810000 */
[----:B------:R-:W-:Y:S02]  /*3a90*/  FSEL R7, R7, RZ, P1 ;  /* 0x000000ff07077208 */ /* 0x000fe40000800000 */
[----:B------:R-:W-:Y:S02]  /*3aa0*/  FMNMX.FTZ R3, R50, R3, !PT ;  /* 0x0000000332037209 */ /* 0x000fe40007810000 */
[----:B------:R-:W-:Y:S01]  /*3ab0*/  FMNMX.FTZ R68, R136, R68, !PT ;  /* 0x0000004488447209 */ /* 0x000fe20007810000 */
[----:B-1----:R-:W-:Y:S01]  /*3ac0*/  FMUL.FTZ R6, R58, UR8 ;  /* 0x000000083a067c20 */ /* 0x002fe20008410000 */
[----:B------:R-:W-:Y:S01]  /*3ad0*/  ISETP.GE.AND P1, PT, R0, R11, PT ;  /* 0x0000000b0000720c */ /* 0x000fe20003f26270 */
[----:B------:R-:W-:Y:S01]  /*3ae0*/  FFMA.FTZ R0, R29, UR9, -R7 ;  /* 0x000000091d007c23 */ /* 0x000fe20008010807 */
[----:B------:R-:W-:-:S02]  /*3af0*/  FMNMX.FTZ R3, R82, R3, !PT ;  /* 0x0000000352037209 */ /* 0x000fc40007810000 */
[----:B------:R-:W-:Y:S01]  /*3b00*/  FMNMX.FTZ R68, R163, R68, !PT ;  /* 0x00000044a3447209 */ /* 0x000fe20007810000 */
[----:B------:R1:W-:Y:S01]  /*3b10*/  MUFU.EX2 R222, R0 ;  /* 0x0000000000de7308 */ /* 0x0003e20000000800 */
[----:B------:R-:W-:Y:S02]  /*3b20*/  FSEL R17, R131, -INF , !P1 ;  /* 0xff80000083117808 */ /* 0x000fe40004800000 */
[----:B------:R-:W-:Y:S02]  /*3b30*/  ISETP.GE.AND P1, PT, R28, R9, PT ;  /* 0x000000091c00720c */ /* 0x000fe40003f26270 */
[----:B------:R-:W-:Y:S02]  /*3b40*/  FMNMX.FTZ R3, R137, R3, !PT ;  /* 0x0000000389037209 */ /* 0x000fe40007810000 */
[----:B------:R-:W-:Y:S01]  /*3b50*/  FMNMX.FTZ R68, R143, R68, !PT ;  /* 0x000000448f447209 */ /* 0x000fe20007810000 */
[----:B------:R-:W4:Y:S01]  /*3b60*/  MUFU.TANH R6, R6 ;  /* 0x0000000600067308 */ /* 0x000f220000002400 */
[----:B---3--:R-:W-:-:S02]  /*3b70*/  FMNMX.FTZ R5, R17, R65, !PT ;  /* 0x0000004111057209 */ /* 0x008fc40007810000 */
[----:B--2---:R-:W-:Y:S02]  /*3b80*/  FSEL R141, R12, -INF , !P1 ;  /* 0xff8000000c8d7808 */ /* 0x004fe40004800000 */
[----:B------:R-:W-:Y:S02]  /*3b90*/  FMNMX.FTZ R3, R138, R3, !PT ;  /* 0x000000038a037209 */ /* 0x000fe40007810000 */
[----:B------:R-:W-:Y:S01]  /*3ba0*/  FMNMX.FTZ R68, R142, R68, !PT ;  /* 0x000000448e447209 */ /* 0x000fe20007810000 */
[----:B-1----:R-:W-:Y:S01]  /*3bb0*/  FFMA.FTZ R0, R52, UR9, -R7 ;  /* 0x0000000934007c23 */ /* 0x002fe20008010807 */
[----:B------:R-:W-:Y:S02]  /*3bc0*/  FMNMX.FTZ R5, R74, R5, !PT ;  /* 0x000000054a057209 */ /* 0x000fe40007810000 */
[----:B------:R-:W-:Y:S01]  /*3bd0*/  FMNMX.FTZ R3, R139, R3, !PT ;  /* 0x000000038b037209 */ /* 0x000fe20007810000 */
[----:B------:R1:W-:Y:S01]  /*3be0*/  MUFU.EX2 R217, R0 ;  /* 0x0000000000d97308 */ /* 0x0003e20000000800 */
[----:B------:R-:W-:-:S02]  /*3bf0*/  FMNMX.FTZ R68, R141, R68, !PT ;  /* 0x000000448d447209 */ /* 0x000fc40007810000 */
[----:B------:R-:W-:Y:S02]  /*3c00*/  FMNMX.FTZ R5, R73, R5, !PT ;  /* 0x0000000549057209 */ /* 0x000fe40007810000 */
[----:B------:R-:W-:Y:S01]  /*3c10*/  FMNMX.FTZ R3, R140, R3, !PT ;  /* 0x000000038c037209 */ /* 0x000fe20007810000 */
[----:B------:R-:W2:Y:S01]  /*3c20*/  SHFL.BFLY PT, R12, R68, 0x2, 0x1f ;  /* 0x0c401f00440c7f89 */ /* 0x000ea200000e0000 */
[----:B------:R-:W-:Y:S02]  /*3c30*/  FMNMX.FTZ R5, R103, R5, !PT ;  /* 0x0000000567057209 */ /* 0x000fe40007810000 */
[----:B------:R-:W-:Y:S02]  /*3c40*/  ISETP.GE.AND P1, PT, R26, R10, PT ;  /* 0x0000000a1a00720c */ /* 0x000fe40003f26270 */
[----:B------:R-:W-:Y:S02]  /*3c50*/  FMNMX.FTZ R5, R100, R5, !PT ;  /* 0x0000000564057209 */ /* 0x000fe40007810000 */
[----:B----4-:R-:W-:-:S02]  /*3c60*/  FSEL R164, R6, -INF , !P1 ;  /* 0xff80000006a47808 */ /* 0x010fc40004800000 */
[----:B------:R-:W-:Y:S01]  /*3c70*/  ISETP.GE.AND P1, PT, R28, R10, PT ;  /* 0x0000000a1c00720c */ /* 0x000fe20003f26270 */
[----:B-1----:R-:W-:Y:S01]  /*3c80*/  FFMA.FTZ R0, R46, UR9, -R7 ;  /* 0x000000092e007c23 */ /* 0x002fe20008010807 */
[----:B------:R-:W-:Y:S02]  /*3c90*/  FMNMX.FTZ R5, R102, R5, !PT ;  /* 0x0000000566057209 */ /* 0x000fe40007810000 */
[----:B------:R-:W-:Y:S01]  /*3ca0*/  FSEL R162, R13, -INF , !P1 ;  /* 0xff8000000da27808 */ /* 0x000fe20004800000 */
[----:B------:R1:W-:Y:S01]  /*3cb0*/  MUFU.EX2 R218, R0 ;  /* 0x0000000000da7308 */ /* 0x0003e20000000800 */
[----:B------:R-:W-:Y:S02]  /*3cc0*/  FSEL R124, R124, -INF , !P6 ;  /* 0xff8000007c7c7808 */ /* 0x000fe40007000000 */
[----:B------:R-:W-:Y:S02]  /*3cd0*/  FMNMX.FTZ R5, R71, R5, !PT ;  /* 0x0000000547057209 */ /* 0x000fe40007810000 */
[----:B------:R-:W-:-:S02]  /*3ce0*/  FSEL R125, R125, -INF , !P4 ;  /* 0xff8000007d7d7808 */ /* 0x000fc40006000000 */
[----:B------:R-:W-:Y:S02]  /*3cf0*/  FMNMX.FTZ R5, R124, R5, !PT ;  /* 0x000000057c057209 */ /* 0x000fe40007810000 */
[----:B------:R-:W-:Y:S02]  /*3d00*/  FSEL R126, R126, -INF , !P2 ;  /* 0xff8000007e7e7808 */ /* 0x000fe40005000000 */
[----:B--2---:R-:W-:Y:S02]  /*3d10*/  FMNMX.FTZ R68, R68, R12, !PT ;  /* 0x0000000c44447209 */ /* 0x004fe40007810000 */
[-C--:B------:R-:W-:Y:S02]  /*3d20*/  ISETP.GE.AND P1, PT, R24, R11.reuse, PT ;  /* 0x0000000b1800720c */ /* 0x080fe40003f26270 */
[----:B------:R-:W-:Y:S01]  /*3d30*/  FSEL R127, R127, -INF , !P3 ;  /* 0xff8000007f7f7808 */ /* 0x000fe20005800000 */
[----:B------:R-:W2:Y:S01]  /*3d40*/  SHFL.BFLY PT, R13, R68, 0x1, 0x1f ;  /* 0x0c201f00440d7f89 */ /* 0x000ea200000e0000 */
[----:B-1----:R-:W-:Y:S01]  /*3d50*/  FFMA.FTZ R0, R45, UR9, -R7 ;  /* 0x000000092d007c23 */ /* 0x002fe20008010807 */
[----:B------:R-:W-:-:S02]  /*3d60*/  ISETP.GE.AND P2, PT, R27, R11, PT ;  /* 0x0000000b1b00720c */ /* 0x000fc40003f46270 */
[----:B------:R-:W-:Y:S01]  /*3d70*/  FSEL R132, R64, -INF , !P1 ;  /* 0xff80000040847808 */ /* 0x000fe20004800000 */
[----:B------:R1:W3:Y:S01]  /*3d80*/  MUFU.EX2 R219, R0 ;  /* 0x0000000000db7308 */ /* 0x0002e20000000800 */
[-C--:B------:R-:W-:Y:S02]  /*3d90*/  ISETP.GE.AND P1, PT, R26, R11.reuse, PT ;  /* 0x0000000b1a00720c */ /* 0x080fe40003f26270 */
[----:B------:R-:W-:Y:S02]  /*3da0*/  FSEL R144, R20, -INF , !P2 ;  /* 0xff80000014907808 */ /* 0x000fe40005000000 */
[----:B------:R-:W-:Y:S02]  /*3db0*/  ISETP.GE.AND P2, PT, R28, R11, PT ;  /* 0x0000000b1c00720c */ /* 0x000fe40003f46270 */
[----:B------:R-:W-:Y:S02]  /*3dc0*/  FSEL R177, R22, -INF , !P1 ;  /* 0xff80000016b17808 */ /* 0x000fe40004800000 */
[----:B------:R-:W-:-:S02]  /*3dd0*/  FSEL R180, R21, -INF , !P2 ;  /* 0xff80000015b47808 */ /* 0x000fc40005000000 */
[----:B-1----:R-:W-:Y:S01]  /*3de0*/  FMNMX.FTZ R0, R171, R3, !PT ;  /* 0x00000003ab007209 */ /* 0x002fe20007810000 */
[----:B------:R-:W-:Y:S01]  /*3df0*/  FFMA.FTZ R3, R44, UR9, -R7 ;  /* 0x000000092c037c23 */ /* 0x000fe20008010807 */
[----:B--2---:R-:W-:Y:S02]  /*3e00*/  FMNMX.FTZ R68, R68, R13, !PT ;  /* 0x0000000d44447209 */ /* 0x004fe40007810000 */
[----:B------:R-:W-:Y:S01]  /*3e10*/  FMNMX.FTZ R0, R170, R0, !PT ;  /* 0x00000000aa007209 */ /* 0x000fe20007810000 */
[----:B------:R1:W-:Y:S01]  /*3e20*/  MUFU.EX2 R221, R3 ;  /* 0x0000000300dd7308 */ /* 0x0003e20000000800 */
[----:B------:R-:W-:Y:S02]  /*3e30*/  FSETP.NEU.FTZ.AND P1, PT, R68, -INF , PT ;  /* 0xff8000004400780b */ /* 0x000fe40003f3d000 */
[----:B------:R-:W-:Y:S02]  /*3e40*/  FMNMX.FTZ R0, R164, R0, !PT ;  /* 0x00000000a4007209 */ /* 0x000fe40007810000 */
[----:B---3--:R-:W-:-:S02]  /*3e50*/  F2FP.F16.F32.PACK_AB R18, R219, R218 ;  /* 0x000000dadb12723e */ /* 0x008fc400000000ff */
[----:B------:R-:W-:-:S05]  /*3e60*/  FMNMX.FTZ R0, R162, R0, !PT ;  /* 0x00000000a2007209 */ /* 0x000fca0007810000 */
[----:B------:R-:W2:Y:S01]  /*3e70*/  SHFL.BFLY PT, R6, R0, 0x2, 0x1f ;  /* 0x0c401f0000067f89 */ /* 0x000ea200000e0000 */
[----:B-1----:R-:W-:-:S04]  /*3e80*/  FFMA.FTZ R3, R33, UR9, -R7 ;  /* 0x0000000921037c23 */ /* 0x002fc80008010807 */
[----:B------:R1:W-:Y:S01]  /*3e90*/  MUFU.EX2 R220, R3 ;  /* 0x0000000300dc7308 */ /* 0x0003e20000000800 */
[----:B--2---:R-:W-:Y:S01]  /*3ea0*/  FMNMX.FTZ R0, R0, R6, !PT ;  /* 0x0000000600007209 */ /* 0x004fe20007810000 */
[----:B------:R-:W-:Y:S01]  /*3eb0*/  FMUL.FTZ R6, R68, UR9 ;  /* 0x0000000944067c20 */ /* 0x000fe20008410000 */
[----:B-1----:R-:W-:-:S03]  /*3ec0*/  FFMA.FTZ R3, R34, UR9, -R7 ;  /* 0x0000000922037c23 */ /* 0x002fc60008010807 */
[----:B------:R-:W1:Y:S02]  /*3ed0*/  SHFL.BFLY PT, R12, R0, 0x1, 0x1f ;  /* 0x0c201f00000c7f89 */ /* 0x000e6400000e0000 */
[----:B------:R2:W-:Y:S01]  /*3ee0*/  MUFU.EX2 R216, R3 ;  /* 0x0000000300d87308 */ /* 0x0005e20000000800 */
[----:B------:R-:W-:-:S05]  /*3ef0*/  FSEL R6, R6, RZ, P1 ;  /* 0x000000ff06067208 */ /* 0x000fca0000800000 */
[----:B------:R-:W-:-:S04]  /*3f00*/  FFMA.FTZ R13, R55, UR9, -R6 ;  /* 0x00000009370d7c23 */ /* 0x000fc80008010806 */
[----:B------:R-:W-:Y:S01]  /*3f10*/  MUFU.EX2 R191, R13 ;  /* 0x0000000d00bf7308 */ /* 0x000fe20000000800 */
[----:B--2---:R-:W-:Y:S01]  /*3f20*/  FMNMX.FTZ R3, R125, R5, !PT ;  /* 0x000000057d037209 */ /* 0x004fe20007810000 */
[----:B------:R-:W-:-:S03]  /*3f30*/  FFMA.FTZ R5, R35, UR9, -R7 ;  /* 0x0000000923057c23 */ /* 0x000fc60008010807 */
[----:B------:R-:W-:-:S03]  /*3f40*/  FMNMX.FTZ R3, R126, R3, !PT ;  /* 0x000000037e037209 */ /* 0x000fc60007810000 */
[----:B------:R2:W-:Y:S01]  /*3f50*/  MUFU.EX2 R215, R5 ;  /* 0x0000000500d77308 */ /* 0x0005e20000000800 */
[----:B------:R-:W-:-:S04]  /*3f60*/  FMNMX.FTZ R3, R127, R3, !PT ;  /* 0x000000037f037209 */ /* 0x000fc80007810000 */
[----:B------:R-:W-:Y:S01]  /*3f70*/  FMNMX.FTZ R3, R132, R3, !PT ;  /* 0x0000000384037209 */ /* 0x000fe20007810000 */
[----:B--2---:R-:W-:-:S04]  /*3f80*/  FFMA.FTZ R5, R40, UR9, -R7 ;  /* 0x0000000928057c23 */ /* 0x004fc80008010807 */
[----:B------:R2:W-:Y:S02]  /*3f90*/  MUFU.EX2 R214, R5 ;  /* 0x0000000500d67308 */ /* 0x0005e40000000800 */
[----:B--2---:R-:W-:Y:S01]  /*3fa0*/  FMNMX.FTZ R5, R144, R3, !PT ;  /* 0x0000000390057209 */ /* 0x004fe20007810000 */
[----:B------:R-:W-:-:S03]  /*3fb0*/  FFMA.FTZ R3, R36, UR9, -R7 ;  /* 0x0000000924037c23 */ /* 0x000fc60008010807 */
[----:B------:R-:W-:Y:S02]  /*3fc0*/  FMNMX.FTZ R5, R177, R5, !PT ;  /* 0x00000005b1057209 */ /* 0x000fe40007810000 */
[----:B------:R2:W-:Y:S02]  /*3fd0*/  MUFU.EX2 R207, R3 ;  /* 0x0000000300cf7308 */ /* 0x0005e40000000800 */
[----:B------:R-:W-:-:S05]  /*3fe0*/  FMNMX.FTZ R5, R180, R5, !PT ;  /* 0x00000005b4057209 */ /* 0x000fca0007810000 */
[----:B------:R-:W3:Y:S01]  /*3ff0*/  SHFL.BFLY PT, R14, R5, 0x2, 0x1f ;  /* 0x0c401f00050e7f89 */ /* 0x000ee200000e0000 */
        /* <DEDUP_REMOVED lines=8> */
[----:B-1----:R-:W-:Y:S01]  /*4080*/  FMNMX.FTZ R3, R0, R12, !PT ;  /* 0x0000000c00037209 */ /* 0x002fe20007810000 */
[----:B------:R-:W-:Y:S01]  /*4090*/  FFMA.FTZ R0, R60, UR9, -R6 ;  /* 0x000000093c007c23 */ /* 0x000fe20008010806 */
[----:B---3--:R-:W-:Y:S02]  /*40a0*/  FMNMX.FTZ R12, R5, R14, !PT ;  /* 0x0000000e050c7209 */ /* 0x008fe40007810000 */
[C---:B------:R-:W-:Y:S02]  /*40b0*/  FSETP.NEU.FTZ.AND P1, PT, R3.reuse, -INF , PT ;  /* 0xff8000000300780b */ /* 0x040fe40003f3d000 */
[----:B------:R1:W2:Y:S01]  /*40c0*/  MUFU.EX2 R190, R0 ;  /* 0x0000000000be7308 */ /* 0x0002a20000000800 */
[----:B------:R-:W3:Y:S01]  /*40d0*/  SHFL.BFLY PT, R69, R12, 0x1, 0x1f ;  /* 0x0c201f000c457f89 */ /* 0x000ee200000e0000 */
[----:B-1----:R-:W-:-:S05]  /*40e0*/  FMUL.FTZ R0, R3, UR9 ;  /* 0x0000000903007c20 */ /* 0x002fca0008410000 */
[----:B------:R-:W-:Y:S01]  /*40f0*/  FSEL R5, R0, RZ, P1 ;  /* 0x000000ff00057208 */ /* 0x000fe20000800000 */
[----:B------:R-:W-:Y:S01]  /*4100*/  FFMA.FTZ R0, R54, UR9, -R6 ;  /* 0x0000000936007c23 */ /* 0x000fe20008010806 */
[----:B---3--:R-:W-:-:S03]  /*4110*/  FMNMX.FTZ R69, R12, R69, !PT ;  /* 0x000000450c457209 */ /* 0x008fc60007810000 */
[----:B------:R1:W3:Y:S01]  /*4120*/  MUFU.EX2 R204, R0 ;  /* 0x0000000000cc7308 */ /* 0x0002e20000000800 */
[----:B------:R-:W-:Y:S01]  /*4130*/  FFMA.FTZ R13, R16, UR9, -R5 ;  /* 0x00000009100d7c23 */ /* 0x000fe20008010805 */
[----:B--2---:R-:W-:Y:S02]  /*4140*/  F2FP.F16.F32.PACK_AB R12, R190, R176 ;  /* 0x000000b0be0c723e */ /* 0x004fe400000000ff */
[----:B------:R-:W-:Y:S02]  /*4150*/  FSETP.NEU.FTZ.AND P1, PT, R69, -INF , PT ;  /* 0xff8000004500780b */ /* 0x000fe40003f3d000 */
[----:B------:R-:W-:Y:S02]  /*4160*/  F2FP.F16.F32.PACK_AB R16, R217, R222 ;  /* 0x000000ded910723e */ /* 0x000fe400000000ff */
[----:B------:R-:W-:Y:S01]  /*4170*/  MUFU.EX2 R172, R13 ;  /* 0x0000000d00ac7308 */ /* 0x000fe20000000800 */
[----:B-1----:R-:W-:Y:S01]  /*4180*/  IMAD.IADD R0, R116, 0x1, R117 ;  /* 0x0000000174007824 */ /* 0x002fe200078e0275 */
[----:B---3--:R-:W-:-:S04]  /*4190*/  F2FP.F16.F32.PACK_AB R14, R204, R191 ;  /* 0x000000bfcc0e723e */ /* 0x008fc800000000ff */
[----:B------:R-:W-:Y:S01]  /*41a0*/  LEA R193, R0, UR4, 0x1 ;  /* 0x0000000400c17c11 */ /* 0x000fe2000f8e08ff */
[----:B------:R-:W-:-:S04]  /*41b0*/  FFMA.FTZ R0, R61, UR9, -R5 ;  /* 0x000000093d007c23 */ /* 0x000fc80008010805 */
[----:B------:R1:W2:Y:S01]  /*41c0*/  MUFU.EX2 R186, R0 ;  /* 0x0000000000ba7308 */ /* 0x0002a20000000800 */
[--C-:B------:R-:W-:Y:S01]  /*41d0*/  IMAD R194, R4, 0x2, R193.reuse ;  /* 0x0000000204c27824 */ /* 0x100fe200078e02c1 */
[----:B------:R-:W-:Y:S01]  /*41e0*/  LDSM.16.MT88.4 R32, [R193+0x6000] ;  /* 0x00600000c120783b */ /* 0x000fe20000004200 */
[C---:B------:R-:W-:Y:S02]  /*41f0*/  IMAD R196, R2.reuse, 0x2, R193 ;  /* 0x0000000202c47824 */ /* 0x040fe400078e02c1 */
[----:B------:R-:W-:Y:S02]  /*4200*/  IMAD R195, R2, 0x2, R194 ;  /* 0x0000000202c37824 */ /* 0x000fe400078e02c2 */
[----:B------:R-:W-:Y:S01]  /*4210*/  FMUL.FTZ R2, R69, UR9 ;  /* 0x0000000945027c20 */ /* 0x000fe20008410000 */
[----:B------:R-:W-:Y:S04]  /*4220*/  LDSM.16.MT88.4 R20, [R194+0x6000] ;  /* 0x00600000c214783b */ /* 0x000fe80000004200 */
[----:B------:R-:W3:Y:S04]  /*4230*/  LDSM.16.MT88.4 R24, [R195+0x6000] ;  /* 0x00600000c318783b */ /* 0x000ee80000004200 */
[----:B------:R-:W4:Y:S01]  /*4240*/  LDSM.16.MT88.4 R28, [R196+0x6000] ;  /* 0x00600000c41c783b */ /* 0x000f220000004200 */
[----:B-1----:R-:W-:Y:S01]  /*4250*/  FFMA.FTZ R0, R63, UR9, -R5 ;  /* 0x000000093f007c23 */ /* 0x002fe20008010805 */
[----:B--2---:R-:W-:-:S02]  /*4260*/  F2FP.F16.F32.PACK_AB R13, R186, R172 ;  /* 0x000000acba0d723e */ /* 0x004fc400000000ff */
[----:B------:R-:W1:Y:S01]  /*4270*/  LDSM.16.MT88.4 R44, [R193+0x6800] ;  /* 0x00680000c12c783b */ /* 0x000e620000004200 */
[----:B------:R2:W-:Y:S03]  /*4280*/  MUFU.EX2 R187, R0 ;  /* 0x0000000000bb7308 */ /* 0x0005e60000000800 */
[----:B------:R-:W5:Y:S04]  /*4290*/  LDSM.16.MT88.4 R40, [R196+0x6800] ;  /* 0x00680000c428783b */ /* 0x000f680000004200 */
[----:B------:R-:W-:Y:S01]  /*42a0*/  LDSM.16.MT88.4 R36, [R194+0x6800] ;  /* 0x00680000c224783b */ /* 0x000fe20000004200 */
[----:B--2---:R-:W-:-:S04]  /*42b0*/  FFMA.FTZ R0, R62, UR9, -R5 ;  /* 0x000000093e007c23 */ /* 0x004fc80008010805 */
[----:B------:R2:W3:Y:S02]  /*42c0*/  MUFU.EX2 R188, R0 ;  /* 0x0000000000bc7308 */ /* 0x0004e40000000800 */
[----:B--2---:R-:W-:Y:S01]  /*42d0*/  FSEL R0, R2, RZ, P1 ;  /* 0x000000ff02007208 */ /* 0x004fe20000800000 */
[----:B------:R-:W-:Y:S01]  /*42e0*/  FFMA.FTZ R2, R53, UR9, -R7 ;  /* 0x0000000935027c23 */ /* 0x000fe20008010807 */
[----:B---3--:R-:W-:-:S04]  /*42f0*/  F2FP.F16.F32.PACK_AB R15, R188, R187 ;  /* 0x000000bbbc0f723e */ /* 0x008fc800000000ff */
[----:B------:R2:W-:Y:S03]  /*4300*/  MUFU.EX2 R205, R2 ;  /* 0x0000000200cd7308 */ /* 0x0005e60000000800 */
[C---:B------:R-:W-:Y:S06]  /*4310*/  HMMA.16816.F32 R52, R12.reuse, R24, RZ ;  /* 0x000000180c34723c */ /* 0x040fec00000018ff */
[C---:B------:R-:W-:Y:S06]  /*4320*/  HMMA.16816.F32 R92, R12.reuse, R34, RZ ;  /* 0x000000220c5c723c */ /* 0x040fec00000018ff */
[----:B----4-:R-:W-:Y:S01]  /*4330*/  HMMA.16816.F32 R60, R12, R28, RZ ;  /* 0x0000001c0c3c723c */ /* 0x010fe200000018ff */
[----:B--2---:R-:W-:-:S04]  /*4340*/  FFMA.FTZ R2, R17, UR9, -R0 ;  /* 0x0000000911027c23 */ /* 0x004fc80008010800 */
[----:B------:R2:W-:Y:S01]  /*4350*/  MUFU.EX2 R165, R2 ;  /* 0x0000000200a57308 */ /* 0x0005e20000000800 */
[C---:B------:R-:W-:Y:S06]  /*4360*/  HMMA.16816.F32 R56, R12.reuse, R20, RZ ;  /* 0x000000140c38723c */ /* 0x040fec00000018ff */
[C---:B------:R-:W-:Y:S06]  /*4370*/  HMMA.16816.F32 R76, R12.reuse, R22, RZ ;  /* 0x000000160c4c723c */ /* 0x040fec00000018ff */
[----:B------:R-:W-:Y:S01]  /*4380*/  HMMA.16816.F32 R84, R12, R26, RZ ;  /* 0x0000001a0c54723c */ /* 0x000fe200000018ff */
[----:B--2---:R-:W-:-:S05]  /*4390*/  FFMA.FTZ R2, R65, UR9, -R0 ;  /* 0x0000000941027c23 */ /* 0x004fca0008010800 */
[----:B------:R-:W-:Y:S01]  /*43a0*/  HMMA.16816.F32 R64, R12, R32, RZ ;  /* 0x000000200c40723c */ /* 0x000fe200000018ff */
[----:B------:R2:W3:Y:S02]  /*43b0*/  MUFU.EX2 R182, R2 ;  /* 0x0000000200b67308 */ /* 0x0004e40000000800 */
[----:B--2---:R-:W-:Y:S01]  /*43c0*/  FFMA.FTZ R2, R74, UR9, -R0 ;  /* 0x000000094a027c23 */ /* 0x004fe20008010800 */
[----:B---3--:R-:W-:-:S05]  /*43d0*/  F2FP.F16.F32.PACK_AB R17, R182, R165 ;  /* 0x000000a5b611723e */ /* 0x008fca00000000ff */
[----:B------:R2:W-:Y:S02]  /*43e0*/  MUFU.EX2 R183, R2 ;  /* 0x0000000200b77308 */ /* 0x0005e40000000800 */
[----:B--2---:R-:W-:-:S06]  /*43f0*/  FFMA.FTZ R2, R73, UR9, -R0 ;  /* 0x0000000949027c23 */ /* 0x004fcc0008010800 */
[----:B------:R2:W3:Y:S02]  /*4400*/  MUFU.EX2 R184, R2 ;  /* 0x0000000200b87308 */ /* 0x0004e40000000800 */
[--C-:B--2---:R-:W-:Y:S02]  /*4410*/  FFMA.FTZ R2, R72, UR9, -R6.reuse ;  /* 0x0000000948027c23 */ /* 0x104fe40008010806 */
[----:B------:R-:W-:Y:S04]  /*4420*/  HMMA.16816.F32 R72, R12, R30, RZ ;  /* 0x0000001e0c48723c */ /* 0x000fe800000018ff */
[----:B------:R2:W-:Y:S02]  /*4430*/  MUFU.EX2 R185, R2 ;  /* 0x0000000200b97308 */ /* 0x0005e40000000800 */
[----:B--2---:R-:W-:Y:S01]  /*4440*/  FFMA.FTZ R2, R19, UR9, -R6 ;  /* 0x0000000913027c23 */ /* 0x004fe20008010806 */
[----:B---3--:R-:W-:-:S05]  /*4450*/  F2FP.F16.F32.PACK_AB R19, R184, R183 ;  /* 0x000000b7b813723e */ /* 0x008fca00000000ff */
[----:B------:R2:W3:Y:S02]  /*4460*/  MUFU.EX2 R173, R2 ;  /* 0x0000000200ad7308 */ /* 0x0004e40000000800 */
[C---:B------:R-:W-:Y:S06]  /*4470*/  HMMA.16816.F32 R96, R16.reuse, R32, RZ ;  /* 0x000000201060723c */ /* 0x040fec00000018ff */
[C---:B------:R-:W-:Y:S06]  /*4480*/  HMMA.16816.F32 R116, R16.reuse, R34, RZ ;  /* 0x000000221074723c */ /* 0x040fec00000018ff */
[----:B------:R-:W-:Y:S01]  /*4490*/  HMMA.16816.F32 R120, R16, R22, RZ ;  /* 0x000000161078723c */ /* 0x000fe200000018ff */
[----:B--2---:R-:W-:Y:S01]  /*44a0*/  FFMA.FTZ R2, R48, UR9, -R6 ;  /* 0x0000000930027c23 */ /* 0x004fe20008010806 */
[----:B---3--:R-:W-:-:S03]  /*44b0*/  F2FP.F16.F32.PACK_AB R12, R173, R185 ;  /* 0x000000b9ad0c723e */ /* 0x008fc600000000ff */
[----:B------:R2:W-:Y:S01]  /*44c0*/  MUFU.EX2 R174, R2 ;  /* 0x0000000200ae7308 */ /* 0x0005e20000000800 */
[C---:B------:R-:W-:Y:S06]  /*44d0*/  HMMA.16816.F32 R88, R16.reuse, R28, RZ ;  /* 0x0000001c1058723c */ /* 0x040fec00000018ff */
[C---:B------:R-:W-:Y:S06]  /*44e0*/  HMMA.16816.F32 R128, R16.reuse, R30, RZ ;  /* 0x0000001e1080723c */ /* 0x040fec00000018ff */
[----:B------:R-:W-:Y:S01]  /*44f0*/  HMMA.16816.F32 R32, R16, R20, RZ ;  /* 0x000000141020723c */ /* 0x000fe200000018ff */
[----:B------:R-:W-:Y:S01]  /*4500*/  LDSM.16.MT88.4 R20, [R193+0x7000] ;  /* 0x00700000c114783b */ /* 0x000fe20000004200 */
[----:B--2---:R-:W-:-:S04]  /*4510*/  FFMA.FTZ R2, R49, UR9, -R6 ;  /* 0x0000000931027c23 */ /* 0x004fc80008010806 */
[C---:B------:R-:W-:Y:S01]  /*4520*/  HMMA.16816.F32 R28, R16.reuse, R24, RZ ;  /* 0x00000018101c723c */ /* 0x040fe200000018ff */
[----:B------:R2:W3:Y:S05]  /*4530*/  MUFU.EX2 R175, R2 ;  /* 0x0000000200af7308 */ /* 0x0004ea0000000800 */
[----:B------:R-:W-:Y:S01]  /*4540*/  HMMA.16816.F32 R112, R16, R26, RZ ;  /* 0x0000001a1070723c */ /* 0x000fe200000018ff */
[----:B------:R-:W-:Y:S06]  /*4550*/  LDSM.16.MT88.4 R24, [R196+0x7000] ;  /* 0x00700000c418783b */ /* 0x000fec0000004200 */
[----:B------:R-:W-:-:S02]  /*4560*/  F2FP.F16.F32.PACK_AB R16, R220, R221 ;  /* 0x000000dddc10723e */ /* 0x000fc400000000ff */
[----:B------:R-:W-:Y:S01]  /*4570*/  F2FP.F16.F32.PACK_AB R18, R215, R216 ;  /* 0x000000d8d712723e */ /* 0x000fe200000000ff */
[----:B--2---:R-:W-:Y:S01]  /*4580*/  FFMA.FTZ R2, R80, UR9, -R5 ;  /* 0x0000000950027c23 */ /* 0x004fe20008010805 */
[----:B---3--:R-:W-:-:S03]  /*4590*/  F2FP.F16.F32.PACK_AB R14, R175, R174 ;  /* 0x000000aeaf0e723e */ /* 0x008fc600000000ff */
[----:B------:R2:W-:Y:S02]  /*45a0*/  MUFU.EX2 R166, R2 ;  /* 0x0000000200a67308 */ /* 0x0005e40000000800 */
[----:B--2---:R-:W-:-:S06]  /*45b0*/  FFMA.FTZ R2, R81, UR9, -R5 ;  /* 0x0000000951027c23 */ /* 0x004fcc0008010805 */
[----:B------:R2:W3:Y:S02]  /*45c0*/  MUFU.EX2 R169, R2 ;  /* 0x0000000200a97308 */ /* 0x0004e40000000800 */
[--C-:B--2---:R-:W-:Y:S01]  /*45d0*/  FFMA.FTZ R2, R50, UR9, -R5.reuse ;  /* 0x0000000932027c23 */ /* 0x104fe20008010805 */
[----:B---3--:R-:W-:Y:S01]  /*45e0*/  F2FP.F16.F32.PACK_AB R13, R169, R166 ;  /* 0x000000a6a90d723e */ /* 0x008fe200000000ff */
[----:B------:R-:W2:Y:S04]  /*45f0*/  LDSM.16.MT88.4 R48, [R195+0x6800] ;  /* 0x00680000c330783b */ /* 0x000ea80000004200 */
[----:B------:R3:W-:Y:S02]  /*4600*/  MUFU.EX2 R168, R2 ;  /* 0x0000000200a87308 */ /* 0x0007e40000000800 */
[----:B---3--:R-:W-:-:S06]  /*4610*/  FFMA.FTZ R2, R82, UR9, -R5 ;  /* 0x0000000952027c23 */ /* 0x008fcc0008010805 */
[----:B------:R3:W4:Y:S02]  /*4620*/  MUFU.EX2 R167, R2 ;  /* 0x0000000200a77308 */ /* 0x0007240000000800 */
[----:B---3--:R-:W-:Y:S01]  /*4630*/  FFMA.FTZ R2, R101, UR9, -R7 ;  /* 0x0000000965027c23 */ /* 0x008fe20008010807 */
[----:B----4-:R-:W-:-:S05]  /*4640*/  F2FP.F16.F32.PACK_AB R15, R167, R168 ;  /* 0x000000a8a70f723e */ /* 0x010fca00000000ff */
[----:B------:R3:W-:Y:S02]  /*4650*/  MUFU.EX2 R189, R2 ;  /* 0x0000000200bd7308 */ /* 0x0007e40000000800 */
[C---:B-1----:R-:W-:Y:S06]  /*4660*/  HMMA.16816.F32 R108, R12.reuse, R44, R64 ;  /* 0x0000002c0c6c723c */ /* 0x042fec0000001840 */
[C---:B------:R-:W-:Y:S06]  /*4670*/  HMMA.16816.F32 R92, R12.reuse, R46, R92 ;  /* 0x0000002e0c5c723c */ /* 0x040fec000000185c */
[----:B-----5:R-:W-:Y:S01]  /*4680*/  HMMA.16816.F32 R104, R12, R40, R60 ;  /* 0x000000280c68723c */ /* 0x020fe2000000183c */
[----:B---3--:R-:W-:-:S04]  /*4690*/  FFMA.FTZ R2, R83, UR9, -R7 ;  /* 0x0000000953027c23 */ /* 0x008fc80008010807 */
[----:B------:R1:W-:Y:S01]  /*46a0*/  MUFU.EX2 R240, R2 ;  /* 0x0000000200f07308 */ /* 0x0003e20000000800 */
[C---:B--2---:R-:W-:Y:S06]  /*46b0*/  HMMA.16816.F32 R80, R12.reuse, R48, R52 ;  /* 0x000000300c50723c */ /* 0x044fec0000001834 */
[C---:B------:R-:W-:Y:S06]  /*46c0*/  HMMA.16816.F32 R60, R12.reuse, R42, R72 ;  /* 0x0000002a0c3c723c */ /* 0x040fec0000001848 */
[----:B------:R-:W-:Y:S01]  /*46d0*/  HMMA.16816.F32 R64, R12, R38, R76 ;  /* 0x000000260c40723c */ /* 0x000fe2000000184c */
[----:B-1----:R-:W-:-:S04]  /*46e0*/  FFMA.FTZ R2, R103, UR9, -R0 ;  /* 0x0000000967027c23 */ /* 0x002fc80008010800 */
[----:B------:R1:W-:Y:S02]  /*46f0*/  MUFU.EX2 R181, R2 ;  /* 0x0000000200b57308 */ /* 0x0003e40000000800 */
[----:B-1----:R-:W-:-:S06]  /*4700*/  FFMA.FTZ R2, R100, UR9, -R0 ;  /* 0x0000000964027c23 */ /* 0x002fcc0008010800 */
[----:B------:R1:W2:Y:S02]  /*4710*/  MUFU.EX2 R160, R2 ;  /* 0x0000000200a07308 */ /* 0x0002a40000000800 */
[--C-:B-1----:R-:W-:Y:S01]  /*4720*/  FFMA.FTZ R2, R102, UR9, -R0.reuse ;  /* 0x0000000966027c23 */ /* 0x102fe20008010800 */
[----:B--2---:R-:W-:Y:S01]  /*4730*/  F2FP.F16.F32.PACK_AB R17, R160, R181 ;  /* 0x000000b5a011723e */ /* 0x004fe200000000ff */
[C---:B------:R-:W-:Y:S04]  /*4740*/  HMMA.16816.F32 R100, R12.reuse, R36, R56 ;  /* 0x000000240c64723c */ /* 0x040fe80000001838 */
[----:B------:R1:W-:Y:S02]  /*4750*/  MUFU.EX2 R159, R2 ;  /* 0x00000002009f7308 */ /* 0x0003e40000000800 */
[----:B------:R-:W-:Y:S01]  /*4760*/  HMMA.16816.F32 R56, R12, R50, R84 ;  /* 0x000000320c38723c */ /* 0x000fe20000001854 */
[----:B-1----:R-:W-:-:S05]  /*4770*/  FFMA.FTZ R2, R71, UR9, -R0 ;  /* 0x0000000947027c23 */ /* 0x002fca0008010800 */
        /* <DEDUP_REMOVED lines=8> */
[----:B------:R-:W-:Y:S03]  /*4800*/  LDSM.16.MT88.4 R120, [R194+0x7800] ;  /* 0x00780000c278783b */ /* 0x000fe60000004200 */
[----:B------:R1:W2:Y:S01]  /*4810*/  MUFU.EX2 R156, R2 ;  /* 0x00000002009c7308 */ /* 0x0002a20000000800 */
[C---:B------:R-:W-:Y:S01]  /*4820*/  HMMA.16816.F32 R84, R16.reuse, R36, R32 ;  /* 0x000000241054723c */ /* 0x040fe20000001820 */
[----:B------:R-:W-:Y:S05]  /*4830*/  LDSM.16.MT88.4 R32, [R195+0x7000] ;  /* 0x00700000c320783b */ /* 0x000fea0000004200 */
[C---:B------:R-:W-:Y:S01]  /*4840*/  HMMA.16816.F32 R96, R16.reuse, R40, R88 ;  /* 0x000000281060723c */ /* 0x040fe20000001858 */
[----:B------:R-:W-:Y:S05]  /*4850*/  LDSM.16.MT88.4 R88, [R193+0x7800] ;  /* 0x00780000c158783b */ /* 0x000fea0000004200 */
[----:B------:R-:W-:Y:S01]  /*4860*/  HMMA.16816.F32 R40, R16, R42, R128 ;  /* 0x0000002a1028723c */ /* 0x000fe20000001880 */
[----:B-1----:R-:W-:Y:S01]  /*4870*/  FFMA.FTZ R2, R134, UR9, -R6 ;  /* 0x0000000986027c23 */ /* 0x002fe20008010806 */
[----:B--2---:R-:W-:-:S03]  /*4880*/  F2FP.F16.F32.PACK_AB R12, R156, R157 ;  /* 0x0000009d9c0c723e */ /* 0x004fc600000000ff */
        /* <DEDUP_REMOVED lines=9> */
[----:B--2---:R-:W-:Y:S01]  /*4920*/  F2FP.F16.F32.PACK_AB R13, R152, R153 ;  /* 0x00000099980d723e */ /* 0x004fe200000000ff */
[C---:B------:R-:W-:Y:S01]  /*4930*/  HMMA.16816.F32 R136, R16.reuse, R48, R28 ;  /* 0x000000301088723c */ /* 0x040fe2000000181c */
[----:B------:R-:W1:Y:S03]  /*4940*/  LDSM.16.MT88.4 R28, [R194+0x7000] ;  /* 0x00700000c21c783b */ /* 0x000e660000004200 */
[----:B------:R2:W-:Y:S02]  /*4950*/  MUFU.EX2 R151, R2 ;  /* 0x0000000200977308 */ /* 0x0005e40000000800 */
[----:B------:R-:W-:Y:S07]  /*4960*/  HMMA.16816.F32 R48, R16, R50, R112 ;  /* 0x000000321030723c */ /* 0x000fee0000001870 */
[----:B------:R-:W-:-:S02]  /*4970*/  F2FP.F16.F32.PACK_AB R16, R207, R214 ;  /* 0x000000d6cf10723e */ /* 0x000fc400000000ff */
[----:B------:R-:W-:Y:S01]  /*4980*/  F2FP.F16.F32.PACK_AB R18, R212, R206 ;  /* 0x000000ced412723e */ /* 0x000fe200000000ff */
[----:B--2---:R-:W-:-:S04]  /*4990*/  FFMA.FTZ R2, R140, UR9, -R5 ;  /* 0x000000098c027c23 */ /* 0x004fc80008010805 */
[----:B------:R2:W3:Y:S02]  /*49a0*/  MUFU.EX2 R150, R2 ;  /* 0x0000000200967308 */ /* 0x0004e40000000800 */
[----:B--2---:R-:W-:Y:S01]  /*49b0*/  FFMA.FTZ R2, R124, UR9, -R0 ;  /* 0x000000097c027c23 */ /* 0x004fe20008010800 */
[----:B---3--:R-:W-:-:S05]  /*49c0*/  F2FP.F16.F32.PACK_AB R15, R150, R151 ;  /* 0x00000097960f723e */ /* 0x008fca00000000ff */
[----:B------:R2:W-:Y:S02]  /*49d0*/  MUFU.EX2 R149, R2 ;  /* 0x0000000200957308 */ /* 0x0005e40000000800 */
[C---:B------:R-:W-:Y:S06]  /*49e0*/  HMMA.16816.F32 R92, R12.reuse, R22, R92 ;  /* 0x000000160c5c723c */ /* 0x040fec000000185c */
[C---:B------:R-:W-:Y:S01]  /*49f0*/  HMMA.16816.F32 R76, R12.reuse, R24, R104 ;  /* 0x000000180c4c723c */ /* 0x040fe20000001868 */
[----:B------:R-:W-:Y:S05]  /*4a00*/  LDSM.16.MT88.4 R104, [R196+0x7800] ;  /* 0x00780000c468783b */ /* 0x000fea0000004200 */
[----:B------:R-:W-:Y:S01]  /*4a10*/  HMMA.16816.F32 R108, R12, R20, R108 ;  /* 0x000000140c6c723c */ /* 0x000fe2000000186c */
[----:B--2---:R-:W-:-:S04]  /*4a20*/  FFMA.FTZ R2, R125, UR9, -R0 ;  /* 0x000000097d027c23 */ /* 0x004fc80008010800 */
[----:B------:R2:W3:Y:S01]  /*4a30*/  MUFU.EX2 R148, R2 ;  /* 0x0000000200947308 */ /* 0x0004e20000000800 */
[C---:B-1----:R-:W-:Y:S06]  /*4a40*/  HMMA.16816.F32 R116, R12.reuse, R28, R100 ;  /* 0x0000001c0c74723c */ /* 0x042fec0000001864 */
[C---:B------:R-:W-:Y:S06]  /*4a50*/  HMMA.16816.F32 R60, R12.reuse, R26, R60 ;  /* 0x0000001a0c3c723c */ /* 0x040fec000000183c */
[----:B------:R-:W-:Y:S01]  /*4a60*/  HMMA.16816.F32 R64, R12, R30, R64 ;  /* 0x0000001e0c40723c */ /* 0x000fe20000001840 */
[----:B--2---:R-:W-:Y:S01]  /*4a70*/  FFMA.FTZ R2, R126, UR9, -R0 ;  /* 0x000000097e027c23 */ /* 0x004fe20008010800 */
[----:B---3--:R-:W-:-:S04]  /*4a80*/  F2FP.F16.F32.PACK_AB R17, R148, R149 ;  /* 0x000000959411723e */ /* 0x008fc800000000ff */
[----:B------:R-:W-:Y:S01]  /*4a90*/  HMMA.16816.F32 R56, R12, R34, R56 ;  /* 0x000000220c38723c */ /* 0x000fe20000001838 */
[----:B------:R1:W-:Y:S02]  /*4aa0*/  MUFU.EX2 R147, R2 ;  /* 0x0000000200937308 */ /* 0x0003e40000000800 */
[----:B-1----:R-:W-:-:S06]  /*4ab0*/  FFMA.FTZ R2, R127, UR9, -R0 ;  /* 0x000000097f027c23 */ /* 0x002fcc0008010800 */
[----:B------:R1:W2:Y:S02]  /*4ac0*/  MUFU.EX2 R146, R2 ;  /* 0x0000000200927308 */ /* 0x0002a40000000800 */
[----:B-1----:R-:W-:Y:S01]  /*4ad0*/  FFMA.FTZ R2, R132, UR9, -R0 ;  /* 0x0000000984027c23 */ /* 0x002fe20008010800 */
[----:B--2---:R-:W-:Y:S01]  /*4ae0*/  F2FP.F16.F32.PACK_AB R19, R146, R147 ;  /* 0x000000939213723e */ /* 0x004fe200000000ff */
[----:B------:R-:W-:Y:S04]  /*4af0*/  HMMA.16816.F32 R132, R12, R32, R80 ;  /* 0x000000200c84723c */ /* 0x000fe80000001850 */
[----:B------:R1:W-:Y:S02]  /*4b00*/  MUFU.EX2 R145, R2 ;  /* 0x0000000200917308 */ /* 0x0003e40000000800 */
[----:B------:R-:W-:Y:S01]  /*4b10*/  HMMA.16816.F32 R44, R16, R22, R44 ;  /* 0x00000016102c723c */ /* 0x000fe2000000182c */
[----:B------:R-:W-:Y:S01]  /*4b20*/  FADD.FTZ R14, R222, R217 ;  /* 0x000000d9de0e7221 */ /* 0x000fe20000010000 */
[----:B------:R-:W-:-:S03]  /*4b30*/  FADD.FTZ R13, R172, R186 ;  /* 0x000000baac0d7221 */ /* 0x000fc60000010000 */
[----:B------:R-:W-:Y:S01]  /*4b40*/  FADD.FTZ R14, R218, R14 ;  /* 0x0000000eda0e7221 */ /* 0x000fe20000010000 */
[----:B------:R-:W-:Y:S01]  /*4b50*/  HMMA.16816.F32 R52, R16, R20, R52 ;  /* 0x000000141034723c */ /* 0x000fe20000001834 */
[----:B------:R-:W-:Y:S02]  /*4b60*/  FADD.FTZ R13, R187, R13 ;  /* 0x0000000dbb0d7221 */ /* 0x000fe40000010000 */
[----:B------:R-:W-:-:S03]  /*4b70*/  FADD.FTZ R14, R219, R14 ;  /* 0x0000000edb0e7221 */ /* 0x000fc60000010000 */
[----:B------:R-:W-:Y:S01]  /*4b80*/  HMMA.16816.F32 R128, R16, R32, R136 ;  /* 0x000000201080723c */ /* 0x000fe20000001888 */
[----:B-1----:R-:W-:-:S04]  /*4b90*/  FFMA.FTZ R2, R144, UR9, -R0 ;  /* 0x0000000990027c23 */ /* 0x002fc80008010800 */
[----:B------:R1:W2:Y:S01]  /*4ba0*/  MUFU.EX2 R144, R2 ;  /* 0x0000000200907308 */ /* 0x0002a20000000800 */
[----:B------:R-:W-:Y:S01]  /*4bb0*/  HMMA.16816.F32 R96, R16, R24, R96 ;  /* 0x000000181060723c */ /* 0x000fe20000001860 */
[----:B------:R-:W-:Y:S02]  /*4bc0*/  F2FP.F16.F32.PACK_AB R136, R205, R213 ;  /* 0x000000d5cd88723e */ /* 0x000fe400000000ff */
[----:B------:R-:W-:-:S03]  /*4bd0*/  F2FP.F16.F32.PACK_AB R138, R240, R189 ;  /* 0x000000bdf08a723e */ /* 0x000fc600000000ff */
[C---:B------:R-:W-:Y:S06]  /*4be0*/  HMMA.16816.F32 R112, R16.reuse, R28, R84 ;  /* 0x0000001c1070723c */ /* 0x040fec0000001854 */
[----:B------:R-:W-:Y:S01]  /*4bf0*/  HMMA.16816.F32 R40, R16, R26, R40 ;  /* 0x0000001a1028723c */ /* 0x000fe20000001828 */
[----:B-1----:R-:W-:Y:S01]  /*4c00*/  FFMA.FTZ R2, R163, UR9, -R6 ;  /* 0x00000009a3027c23 */ /* 0x002fe20008010806 */
[----:B--2---:R-:W-:-:S04]  /*4c10*/  F2FP.F16.F32.PACK_AB R137, R144, R145 ;  /* 0x000000919089723e */ /* 0x004fc800000000ff */
        /* <DEDUP_REMOVED lines=18> */
[----:B-1----:R-:W-:Y:S02]  /*4d40*/  FFMA.FTZ R2, R162, UR9, -R5 ;  /* 0x00000009a2027c23 */ /* 0x002fe40008010805 */
[----:B------:R-:W1:Y:S04]  /*4d50*/  LDSM.16.MT88.4 R4, [R195+0x7800] ;  /* 0x00780000c304783b */ /* 0x000e680000004200 */
[----:B------:R2:W3:Y:S02]  /*4d60*/  MUFU.EX2 R21, R2 ;  /* 0x0000000200157308 */ /* 0x0004e40000000800 */
[--C-:B--2---:R-:W-:Y:S01]  /*4d70*/  FFMA.FTZ R2, R177, UR9, -R0.reuse ;  /* 0x00000009b1027c23 */ /* 0x104fe20008010800 */
[----:B------:R-:W-:Y:S01]  /*4d80*/  FFMA.FTZ R0, R180, UR9, -R0 ;  /* 0x00000009b4007c23 */ /* 0x000fe20008010800 */
[----:B---3--:R-:W-:-:S04]  /*4d90*/  F2FP.F16.F32.PACK_AB R143, R21, R23 ;  /* 0x00000017158f723e */ /* 0x008fc800000000ff */
[----:B------:R2:W-:Y:S03]  /*4da0*/  MUFU.EX2 R20, R2 ;  /* 0x0000000200147308 */ /* 0x0005e60000000800 */
[C---:B------:R-:W-:Y:S05]  /*4db0*/  HMMA.16816.F32 R80, R140.reuse, R88, R108 ;  /* 0x000000588c50723c */ /* 0x040fea000000186c */
[----:B------:R3:W4:Y:S01]  /*4dc0*/  MUFU.EX2 R15, R0 ;  /* 0x00000000000f7308 */ /* 0x0007220000000800 */
[----:B------:R-:W-:Y:S01]  /*4dd0*/  HMMA.16816.F32 R92, R140, R90, R92 ;  /* 0x0000005a8c5c723c */ /* 0x000fe2000000185c */
[----:B--2---:R-:W-:-:S05]  /*4de0*/  FADD.FTZ R2, R176, R190 ;  /* 0x000000beb0027221 */ /* 0x004fca0000010000 */
[C---:B-1----:R-:W-:Y:S06]  /*4df0*/  HMMA.16816.F32 R132, R140.reuse, R4, R132 ;  /* 0x000000048c84723c */ /* 0x042fec0000001884 */
[----:B------:R-:W-:Y:S01]  /*4e00*/  HMMA.16816.F32 R100, R140, R104, R76 ;  /* 0x000000688c64723c */ /* 0x000fe2000000184c */
[----:B---3--:R-:W-:Y:S01]  /*4e10*/  FADD.FTZ R0, R165, R182 ;  /* 0x000000b6a5007221 */ /* 0x008fe20000010000 */
[----:B----4-:R-:W-:-:S03]  /*4e20*/  F2FP.F16.F32.PACK_AB R139, R15, R20 ;  /* 0x000000140f8b723e */ /* 0x010fc600000000ff */
[----:B------:R-:W-:Y:S01]  /*4e30*/  FADD.FTZ R12, R183, R0 ;  /* 0x00000000b70c7221 */ /* 0x000fe20000010000 */
[----:B------:R-:W-:Y:S01]  /*4e40*/  FADD.FTZ R0, R191, R2 ;  /* 0x00000002bf007221 */ /* 0x000fe20000010000 */
[----:B------:R-:W-:Y:S02]  /*4e50*/  HMMA.16816.F32 R108, R140, R106, R60 ;  /* 0x0000006a8c6c723c */ /* 0x000fe4000000183c */
[----:B------:R-:W-:Y:S01]  /*4e60*/  FADD.FTZ R12, R184, R12 ;  /* 0x0000000cb80c7221 */ /* 0x000fe20000010000 */
[----:B------:R-:W-:Y:S01]  /*4e70*/  FADD.FTZ R2, R204, R0 ;  /* 0x00000000cc027221 */ /* 0x000fe20000010000 */
[----:B------:R-:W-:Y:S01]  /*4e80*/  FADD.FTZ R0, R188, R13 ;  /* 0x0000000dbc007221 */ /* 0x000fe20000010000 */
[----:B------:R-:W-:Y:S01]  /*4e90*/  VIADD R204, R203, 0x1800 ;  /* 0x00001800cbcc7836 */ /* 0x000fe20000000000 */
[----:B------:R-:W-:Y:S01]  /*4ea0*/  HMMA.16816.F32 R128, R136, R4, R128 ;  /* 0x000000048880723c */ /* 0x000fe20000001880 */
[----:B------:R-:W-:Y:S01]  /*4eb0*/  FADD.FTZ R13, R181, R12 ;  /* 0x0000000cb50d7221 */ /* 0x000fe20000010000 */
[----:B------:R-:W-:-:S03]  /*4ec0*/  FADD.FTZ R12, R185, R2 ;  /* 0x00000002b90c7221 */ /* 0x000fc60000010000 */
[----:B------:R-:W-:Y:S01]  /*4ed0*/  FADD.FTZ R2, R160, R13 ;  /* 0x0000000da0027221 */ /* 0x000fe20000010000 */
[C---:B------:R-:W-:Y:S01]  /*4ee0*/  HMMA.16816.F32 R116, R140.reuse, R120, R116 ;  /* 0x000000788c74723c */ /* 0x040fe20000001874 */
[----:B------:R-:W-:Y:S01]  /*4ef0*/  FADD.FTZ R4, R221, R14 ;  /* 0x0000000edd047221 */ /* 0x000fe20000010000 */
[----:B------:R-:W-:Y:S01]  /*4f00*/  FADD.FTZ R5, R166, R0 ;  /* 0x00000000a6057221 */ /* 0x000fe20000010000 */
[----:B------:R-:W-:Y:S02]  /*4f10*/  FADD.FTZ R0, R173, R12 ;  /* 0x0000000cad007221 */ /* 0x000fe40000010000 */
[----:B------:R-:W-:Y:S01]  /*4f20*/  FADD.FTZ R4, R220, R4 ;  /* 0x00000004dc047221 */ /* 0x000fe20000010000 */
[----:B------:R-:W-:Y:S01]  /*4f30*/  HMMA.16816.F32 R124, R140, R122, R64 ;  /* 0x0000007a8c7c723c */ /* 0x000fe20000001840 */
[----:B------:R-:W-:-:S05]  /*4f40*/  FADD.FTZ R5, R169, R5 ;  /* 0x00000005a9057221 */ /* 0x000fca0000010000 */
[C---:B------:R-:W-:Y:S06]  /*4f50*/  HMMA.16816.F32 R84, R136.reuse, R88, R52 ;  /* 0x000000588854723c */ /* 0x040fec0000001834 */
[C---:B------:R-:W-:Y:S06]  /*4f60*/  HMMA.16816.F32 R96, R136.reuse, R104, R96 ;  /* 0x000000688860723c */ /* 0x040fec0000001860 */
[C---:B------:R-:W-:Y:S06]  /*4f70*/  HMMA.16816.F32 R112, R136.reuse, R120, R112 ;  /* 0x000000788870723c */ /* 0x040fec0000001870 */
[C---:B------:R-:W-:Y:S06]  /*4f80*/  HMMA.16816.F32 R88, R136.reuse, R90, R44 ;  /* 0x0000005a8858723c */ /* 0x040fec000000182c */
[C---:B------:R-:W-:Y:S06]  /*4f90*/  HMMA.16816.F32 R104, R136.reuse, R106, R40 ;  /* 0x0000006a8868723c */ /* 0x040fec0000001828 */
[----:B------:R-:W-:Y:S06]  /*4fa0*/  HMMA.16816.F32 R120, R136, R122, R28 ;  /* 0x0000007a8878723c */ /* 0x000fec000000181c */
[-C--:B------:R-:W-:Y:S06]  /*4fb0*/  HMMA.16816.F32 R140, R140, R6.reuse, R56 ;  /* 0x000000068c8c723c */ /* 0x080fec0000001838 */
[----:B------:R-:W-:Y:S07]  /*4fc0*/  HMMA.16816.F32 R136, R136, R6, R16 ;  /* 0x000000068888723c */ /* 0x000fee0000001810 */
        /* <DEDUP_REMOVED lines=41> */
[C---:B------:R-:W-:Y:S02]  /*5260*/  VIADD R206, R203.reuse, 0x800 ;  /* 0x00000800cbce7836 */ /* 0x040fe40000000000 */
[----:B------:R-:W-:Y:S01]  /*5270*/  VIADD R205, R203, 0x1000 ;  /* 0x00001000cbcd7836 */ /* 0x000fe20000000000 */
[----:B------:R-:W-:Y:S06]  /*5280*/  @!P0 BRA `(.L_x_850) ;  /* 0x0000007000688947 */ /* 0x000fec0003800000 */
        /* <DEDUP_REMOVED lines=14> */
[----:B------:R-:W-:Y:S01]  /*5370*/  IMAD R0, R172, 0x40, R226 ;  /* 0x00000040ac007824 */ /* 0x000fe200078e02e2 */
[----:B------:R-:W-:-:S03]  /*5380*/  IADD3 R4, P1, R6, R173, RZ ;  /* 0x000000ad06047210 */ /* 0x000fc60007f3e0ff */
[----:B------:R-:W-:Y:S01]  /*5390*/  IMAD.X R7, R174, 0x1, R13, P0 ;  /* 0x00000001ae077824 */ /* 0x000fe200000e060d */
[----:B------:R-:W-:Y:S01]  /*53a0*/  IADD3 R14, P0, R4, R173, RZ ;  /* 0x000000ad040e7210 */ /* 0x000fe20007f1e0ff */
[----:B------:R-:W-:Y:S02]  /*53b0*/  VIADD R2, R0, 0x1 ;  /* 0x0000000100027836 */ /* 0x000fe40000000000 */
[----:B------:R-:W-:-:S03]  /*53c0*/  IMAD.X R5, R7, 0x1, R174, P1 ;  /* 0x0000000107057824 */ /* 0x000fc600008e06ae */
[C---:B------:R-:W-:Y:S01]  /*53d0*/  ISETP.GE.AND P2, PT, R2.reuse, R8, PT ;  /* 0x000000080200720c */ /* 0x040fe20003f46270 */
[----:B------:R-:W-:Y:S01]  /*53e0*/  IMAD.X R15, R5, 0x1, R174, P0 ;  /* 0x00000001050f7824 */ /* 0x000fe200000e06ae */
[C---:B------:R-:W-:Y:S01]  /*53f0*/  ISETP.GE.AND P6, PT, R2.reuse, R11, PT ;  /* 0x0000000b0200720c */ /* 0x040fe20003fc6270 */
[----:B------:R-:W-:Y:S01]  /*5400*/  @!PT LDS RZ, [RZ] ;  /* 0x00000000fffff984 */ /* 0x000fe20000000800 */
[----:B------:R-:W-:Y:S01]  /*5410*/  @!PT LDS RZ, [RZ] ;  /* 0x00000000fffff984 */ /* 0x000fe20000000800 */
[----:B------:R-:W-:Y:S01]  /*5420*/  @!PT LDS RZ, [RZ] ;  /* 0x00000000fffff984 */ /* 0x000fe20000000800 */
[----:B------:R-:W-:Y:S01]  /*5430*/  LDGSTS.E.BYPASS.LTC128B.128 [R208+0x6000], desc[UR12][R12.64] ;  /* 0x060000000cd07fae */ /* 0x000fe2000b901d4c */
[C---:B------:R-:W-:Y:S02]  /*5440*/  ISETP.GE.AND P4, PT, R2.reuse, R9, PT ;  /* 0x000000090200720c */ /* 0x040fe40003f86270 */
[----:B------:R-:W-:Y:S01]  /*5450*/  ISETP.GE.AND P5, PT, R2, R10, PT ;  /* 0x0000000a0200720c */ /* 0x000fe20003fa6270 */
[----:B------:R-:W-:Y:S01]  /*5460*/  LDGSTS.E.BYPASS.LTC128B.128 [R208+0x6800], desc[UR12][R6.64] ;  /* 0x0680000006d07fae */ /* 0x000fe2000b901d4c */
[----:B------:R-:W-:-:S03]  /*5470*/  VIADD R2, R0, 0x8 ;  /* 0x0000000800027836 */ /* 0x000fc60000000000 */
[----:B------:R1:W-:Y:S02]  /*5480*/  LDGSTS.E.BYPASS.LTC128B.128 [R208+0x7000], desc[UR12][R4.64] ;  /* 0x0700000004d07fae */ /* 0x0003e4000b901d4c */
[C---:B------:R-:W-:Y:S02]  /*5490*/  ISETP.GE.AND P3, PT, R2.reuse, R8, PT ;  /* 0x000000080200720c */ /* 0x040fe40003f66270 */
[----:B------:R2:W-:Y:S01]  /*54a0*/  LDGSTS.E.BYPASS.LTC128B.128 [R208+0x7800], desc[UR12][R14.64] ;  /* 0x078000000ed07fae */ /* 0x0005e2000b901d4c */
[C---:B------:R-:W-:Y:S02]  /*54b0*/  ISETP.GE.AND P1, PT, R2.reuse, R11, PT ;  /* 0x0000000b0200720c */ /* 0x040fe40003f26270 */
[----:B------:R-:W-:Y:S01]  /*54c0*/  ISETP.GE.AND P0, PT, R2, R9, PT ;  /* 0x000000090200720c */ /* 0x000fe20003f06270 */
[----:B------:R-:W-:Y:S04]  /*54d0*/  LDSM.16.M88.4 R36, [R199] ;  /* 0x00000000c724783b */ /* 0x000fe80000000200 */
[----:B------:R-:W1:Y:S04]  /*54e0*/  LDSM.16.M88.4 R40, [R192+0x4000] ;  /* 0x00400000c028783b */ /* 0x000e680000000200 */
[----:B------:R-:W3:Y:S04]  /*54f0*/  LDSM.16.M88.4 R32, [R199+0x2000] ;  /* 0x00200000c720783b */ /* 0x000ee80000000200 */
[----:B------:R-:W-:Y:S04]  /*5500*/  LDSM.16.M88.4 R28, [R202] ;  /* 0x00000000ca1c783b */ /* 0x000fe80000000200 */
[----:B------:R-:W-:Y:S04]  /*5510*/  LDSM.16.M88.4 R52, [R198+0x4000] ;  /* 0x00400000c634783b */ /* 0x000fe80000000200 */
[----:B------:R-:W4:Y:S04]  /*5520*/  LDSM.16.M88.4 R44, [R192+0x4800] ;  /* 0x00480000c02c783b */ /* 0x000f280000000200 */
[----:B------:R-:W5:Y:S04]  /*5530*/  LDSM.16.M88.4 R24, [R202+0x2000] ;  /* 0x00200000ca18783b */ /* 0x000f680000000200 */
[----:B------:R-:W-:Y:S04]  /*5540*/  LDSM.16.M88.4 R56, [R203] ;  /* 0x00000000cb38783b */ /* 0x000fe80000000200 */
[----:B------:R-:W-:Y:S04]  /*5550*/  LDSM.16.M88.4 R20, [R200] ;  /* 0x00000000c814783b */ /* 0x000fe80000000200 */
[----:B------:R-:W5:Y:S04]  /*5560*/  LDSM.16.M88.4 R48, [R198+0x4800] ;  /* 0x00480000c630783b */ /* 0x000f680000000200 */
[----:B------:R-:W5:Y:S01]  /*5570*/  LDSM.16.M88.4 R16, [R200+0x2000] ;  /* 0x00200000c810783b */ /* 0x000f620000000200 */
[-C--:B-1----:R-:W-:Y:S03]  /*5580*/  HMMA.16816.F32 R4, R36, R40.reuse, RZ ;  /* 0x000000282404723c */ /* 0x082fe600000018ff */
[----:B------:R-:W-:Y:S04]  /*5590*/  LDSM.16.M88.4 R60, [R197] ;  /* 0x00000000c53c783b */ /* 0x000fe80000000200 */
[----:B--2---:R-:W1:Y:S01]  /*55a0*/  LDSM.16.M88.4 R12, [R201] ;  /* 0x00000000c90c783b */ /* 0x004e620000000200 */
[----:B---3--:R-:W-:Y:S03]  /*55b0*/  HMMA.16816.F32 R72, R32, R40, RZ ;  /* 0x000000282048723c */ /* 0x008fe600000018ff */
[----:B------:R-:W0:Y:S03]  /*55c0*/  LDGDEPBAR ;  /* 0x00000000000079af */ /* 0x000e260000000000 */
[----:B------:R-:W-:Y:S06]  /*55d0*/  HMMA.16816.F32 R76, R36, R42, RZ ;  /* 0x0000002a244c723c */ /* 0x000fec00000018ff */
[----:B----4-:R-:W-:Y:S06]  /*55e0*/  HMMA.16816.F32 R144, R32, R44, RZ ;  /* 0x0000002c2090723c */ /* 0x010fec00000018ff */
[-C--:B------:R-:W-:Y:S06]  /*55f0*/  HMMA.16816.F32 R4, R28, R52.reuse, R4 ;  /* 0x000000341c04723c */ /* 0x080fec0000001804 */
[----:B-----5:R-:W-:Y:S06]  /*5600*/  HMMA.16816.F32 R72, R24, R52, R72 ;  /* 0x000000341848723c */ /* 0x020fec0000001848 */
[----:B------:R-:W-:Y:S06]  /*5610*/  HMMA.16816.F32 R148, R36, R44, RZ ;  /* 0x0000002c2494723c */ /* 0x000fec00000018ff */
[----:B------:R-:W-:Y:S06]  /*5620*/  HMMA.16816.F32 R164, R24, R48, R144 ;  /* 0x0000003018a4723c */ /* 0x000fec0000001890 */
[----:B------:R-:W-:Y:S01]  /*5630*/  HMMA.16816.F32 R64, R20, R56, R4 ;  /* 0x000000381440723c */ /* 0x000fe20000001804 */
[----:B------:R-:W-:Y:S05]  /*5640*/  LDSM.16.M88.4 R4, [R201+0x2000] ;  /* 0x00200000c904783b */ /* 0x000fea0000000200 */
[----:B------:R-:W-:Y:S01]  /*5650*/  HMMA.16816.F32 R144, R32, R42, RZ ;  /* 0x0000002a2090723c */ /* 0x000fe200000018ff */
[----:B------:R-:W2:Y:S05]  /*5660*/  LDSM.16.M88.4 R40, [R206] ;  /* 0x00000000ce28783b */ /* 0x000eaa0000000200 */
[----:B------:R-:W-:Y:S06]  /*5670*/  HMMA.16816.F32 R152, R16, R56, R72 ;  /* 0x000000381098723c */ /* 0x000fec0000001848 */
[C---:B------:R-:W-:Y:S06]  /*5680*/  HMMA.16816.F32 R72, R28.reuse, R54, R76 ;  /* 0x000000361c48723c */ /* 0x040fec000000184c */
[----:B------:R-:W-:Y:S06]  /*5690*/  HMMA.16816.F32 R160, R28, R48, R148 ;  /* 0x000000301ca0723c */ /* 0x000fec0000001894 */
[----:B-1----:R-:W-:Y:S06]  /*56a0*/  HMMA.16816.F32 R148, R12, R60, R64 ;  /* 0x0000003c0c94723c */ /* 0x002fec0000001840 */
[-C--:B------:R-:W-:Y:S06]  /*56b0*/  HMMA.16816.F32 R76, R32, R46.reuse, RZ ;  /* 0x0000002e204c723c */ /* 0x080fec00000018ff */
[----:B------:R-:W-:Y:S06]  /*56c0*/  HMMA.16816.F32 R64, R36, R46, RZ ;  /* 0x0000002e2440723c */ /* 0x000fec00000018ff */
[----:B------:R-:W-:Y:S06]  /*56d0*/  HMMA.16816.F32 R52, R24, R54, R144 ;  /* 0x000000361834723c */ /* 0x000fec0000001890 */
[----:B------:R-:W-:Y:S01]  /*56e0*/  HMMA.16816.F32 R44, R20, R58, R72 ;  /* 0x0000003a142c723c */ /* 0x000fe20000001848 */
[----:B------:R-:W-:Y:S01]  /*56f0*/  FMUL.FTZ R148, R148, UR8 ;  /* 0x0000000894947c20 */ /* 0x000fe20008410000 */
[----:B------:R-:W-:Y:S01]  /*5700*/  FMUL.FTZ R149, R149, UR8 ;  /* 0x0000000895957c20 */ /* 0x000fe20008410000 */
[----:B------:R-:W-:Y:S01]  /*5710*/  FMUL.FTZ R150, R150, UR8 ;  /* 0x0000000896967c20 */ /* 0x000fe20008410000 */
[----:B------:R-:W-:Y:S01]  /*5720*/  FMUL.FTZ R151, R151, UR8 ;  /* 0x0000000897977c20 */ /* 0x000fe20008410000 */
[----:B------:R-:W-:Y:S01]  /*5730*/  MUFU.TANH R223, R148 ;  /* 0x0000009400df7308 */ /* 0x000fe20000002400 */
[-C--:B------:R-:W-:Y:S06]  /*5740*/  HMMA.16816.F32 R156, R24, R50.reuse, R76 ;  /* 0x00000032189c723c */ /* 0x080fec000000184c */
[----:B------:R-:W-:Y:S01]  /*5750*/  HMMA.16816.F32 R144, R28, R50, R64 ;  /* 0x000000321c90723c */ /* 0x000fe20000001840 */
[----:B------:R-:W-:Y:S05]  /*5760*/  MUFU.TANH R222, R149 ;  /* 0x0000009500de7308 */ /* 0x000fea0000002400 */
[----:B------:R-:W-:Y:S01]  /*5770*/  HMMA.16816.F32 R48, R16, R58, R52 ;  /* 0x0000003a1030723c */ /* 0x000fe20000001834 */
[----:B------:R-:W1:Y:S02]  /*5780*/  LDSM.16.M88.4 R52, [R197+0x800] ;  /* 0x00080000c534783b */ /* 0x000e640000000200 */
[----:B------:R-:W-:Y:S03]  /*5790*/  MUFU.TANH R184, R150 ;  /* 0x0000009600b87308 */ /* 0x000fe60000002400 */
[----:B------:R-:W-:Y:S01]  /*57a0*/  HMMA.16816.F32 R64, R12, R62, R44 ;  /* 0x0000003e0c40723c */ /* 0x000fe2000000182c */
[----:B------:R-:W3:Y:S04]  /*57b0*/  LDSM.16.M88.4 R44, [R192+0x5000] ;  /* 0x00500000c02c783b */ /* 0x000ee80000000200 */
[----:B------:R4:W5:Y:S01]  /*57c0*/  MUFU.TANH R221, R151 ;  /* 0x0000009700dd7308 */ /* 0x0009620000002400 */
[----:B--2---:R-:W-:Y:S06]  /*57d0*/  HMMA.16816.F32 R56, R16, R40, R164 ;  /* 0x000000281038723c */ /* 0x004fec00000018a4 */
[C---:B------:R-:W-:Y:S06]  /*57e0*/  HMMA.16816.F32 R152, R4.reuse, R60, R152 ;  /* 0x0000003c0498723c */ /* 0x040fec0000001898 */
[----:B------:R-:W-:Y:S01]  /*57f0*/  HMMA.16816.F32 R76, R4, R62, R48 ;  /* 0x0000003e044c723c */ /* 0x000fe20000001830 */
[----:B------:R-:W2:Y:S05]  /*5800*/  LDSM.16.M88.4 R48, [R192+0x5800] ;  /* 0x00580000c030783b */ /* 0x000eaa0000000200 */
[C---:B----4-:R-:W-:Y:S01]  /*5810*/  HMMA.16816.F32 R148, R20.reuse, R42, R144 ;  /* 0x0000002a1494723c */ /* 0x050fe20000001890 */
[----:B------:R-:W-:Y:S01]  /*5820*/  FMUL.FTZ R64, R64, UR8 ;  /* 0x0000000840407c20 */ /* 0x000fe20008410000 */
[----:B------:R-:W-:Y:S01]  /*5830*/  FMUL.FTZ R65, R65, UR8 ;  /* 0x0000000841417c20 */ /* 0x000fe20008410000 */
[----:B------:R-:W-:Y:S01]  /*5840*/  FMUL.FTZ R66, R66, UR8 ;  /* 0x0000000842427c20 */ /* 0x000fe20008410000 */
[----:B------:R-:W-:Y:S01]  /*5850*/  FMUL.FTZ R67, R67, UR8 ;  /* 0x0000000843437c20 */ /* 0x000fe20008410000 */
[----:B------:R-:W-:Y:S01]  /*5860*/  MUFU.TANH R216, R64 ;  /* 0x0000004000d87308 */ /* 0x000fe20000002400 */
[----:B------:R-:W-:Y:S06]  /*5870*/  HMMA.16816.F32 R72, R20, R40, R160 ;  /* 0x000000281448723c */ /* 0x000fec00000018a0 */
[----:B-1----:R-:W-:Y:S01]  /*5880*/  HMMA.16816.F32 R144, R4, R52, R56 ;  /* 0x000000340490723c */ /* 0x002fe20000001838 */
[----:B------:R-:W1:Y:S01]  /*5890*/  LDSM.16.M88.4 R56, [R198+0x5000] ;  /* 0x00500000c638783b */ /* 0x000e620000000200 */
[----:B------:R-:W-:Y:S01]  /*58a0*/  MUFU.TANH R217, R65 ;  /* 0x0000004100d97308 */ /* 0x000fe20000002400 */
[----:B------:R-:W-:Y:S01]  /*58b0*/  FMUL.FTZ R152, R152, UR8 ;  /* 0x0000000898987c20 */ /* 0x000fe20008410000 */
[----:B------:R-:W-:Y:S01]  /*58c0*/  FMUL.FTZ R153, R153, UR8 ;  /* 0x0000000899997c20 */ /* 0x000fe20008410000 */
[----:B------:R-:W-:Y:S01]  /*58d0*/  FMUL.FTZ R154, R154, UR8 ;  /* 0x000000089a9a7c20 */ /* 0x000fe20008410000 */
[----:B---3--:R-:W-:Y:S01]  /*58e0*/  HMMA.16816.F32 R60, R36, R44, RZ ;  /* 0x0000002c243c723c */ /* 0x008fe200000018ff */
[----:B------:R-:W-:Y:S01]  /*58f0*/  FMUL.FTZ R155, R155, UR8 ;  /* 0x000000089b9b7c20 */ /* 0x000fe20008410000 */
[----:B------:R-:W-:Y:S01]  /*5900*/  FMUL.FTZ R76, R76, UR8 ;  /* 0x000000084c4c7c20 */ /* 0x000fe20008410000 */
[----:B------:R-:W-:Y:S01]  /*5910*/  FMUL.FTZ R77, R77, UR8 ;  /* 0x000000084d4d7c20 */ /* 0x000fe20008410000 */
[----:B------:R-:W-:Y:S01]  /*5920*/  MUFU.TANH R213, R66 ;  /* 0x0000004200d57308 */ /* 0x000fe20000002400 */
[----:B------:R-:W-:Y:S01]  /*5930*/  FMUL.FTZ R78, R78, UR8 ;  /* 0x000000084e4e7c20 */ /* 0x000fe20008410000 */
[----:B------:R-:W-:Y:S01]  /*5940*/  HMMA.16816.F32 R156, R16, R42, R156 ;  /* 0x0000002a109c723c */ /* 0x000fe2000000189c */
[----:B------:R-:W3:Y:S01]  /*5950*/  LDSM.16.M88.4 R40, [R205] ;  /* 0x00000000cd28783b */ /* 0x000ee20000000200 */
[----:B------:R-:W-:-:S04]  /*5960*/  FMUL.FTZ R79, R79, UR8 ;  /* 0x000000084f4f7c20 */ /* 0x000fc80008410000 */
[----:B------:R4:W-:Y:S01]  /*5970*/  MUFU.TANH R214, R67 ;  /* 0x0000004300d67308 */ /* 0x0009e20000002400 */
[----:B------:R-:W-:Y:S05]  /*5980*/  HMMA.16816.F32 R72, R12, R52, R72 ;  /* 0x000000340c48723c */ /* 0x000fea0000001848 */
[----:B------:R-:W-:Y:S01]  /*5990*/  FMUL.FTZ R144, R144, UR8 ;  /* 0x0000000890907c20 */ /* 0x000fe20008410000 */
[----:B--2---:R-:W-:Y:S01]  /*59a0*/  HMMA.16816.F32 R164, R36, R48, RZ ;  /* 0x0000003024a4723c */ /* 0x004fe200000018ff */
[----:B------:R-:W-:Y:S01]  /*59b0*/  MUFU.TANH R185, R152 ;  /* 0x0000009800b97308 */ /* 0x000fe20000002400 */
[----:B------:R-:W-:Y:S01]  /*59c0*/  FMUL.FTZ R145, R145, UR8 ;  /* 0x0000000891917c20 */ /* 0x000fe20008410000 */
[----:B------:R-:W-:Y:S01]  /*59d0*/  FMUL.FTZ R146, R146, UR8 ;  /* 0x0000000892927c20 */ /* 0x000fe20008410000 */
[----:B------:R-:W-:-:S02]  /*59e0*/  FMUL.FTZ R147, R147, UR8 ;  /* 0x0000000893937c20 */ /* 0x000fc40008410000 */
[C---:B------:R-:W-:Y:S03]  /*59f0*/  HMMA.16816.F32 R160, R32.reuse, R48, RZ ;  /* 0x0000003020a0723c */ /* 0x040fe600000018ff */
[----:B------:R-:W2:Y:S03]  /*5a00*/  MUFU.TANH R220, R153 ;  /* 0x0000009900dc7308 */ /* 0x000ea60000002400 */
[C---:B----4-:R-:W-:Y:S05]  /*5a10*/  HMMA.16816.F32 R64, R32.reuse, R44, RZ ;  /* 0x0000002c2040723c */ /* 0x050fea00000018ff */
[----:B------:R-:W-:Y:S01]  /*5a20*/  MUFU.TANH R186, R154 ;  /* 0x0000009a00ba7308 */ /* 0x000fe20000002400 */
[----:B------:R-:W-:Y:S01]  /*5a30*/  HMMA.16816.F32 R168, R32, R50, RZ ;  /* 0x0000003220a8723c */ /* 0x000fe200000018ff */
[----:B------:R-:W-:Y:S01]  /*5a40*/  FMUL.FTZ R72, R72, UR8 ;  /* 0x0000000848487c20 */ /* 0x000fe20008410000 */
[----:B------:R-:W-:Y:S01]  /*5a50*/  FMUL.FTZ R73, R73, UR8 ;  /* 0x0000000849497c20 */ /* 0x000fe20008410000 */
[----:B------:R-:W-:Y:S01]  /*5a60*/  FMUL.FTZ R74, R74, UR8 ;  /* 0x000000084a4a7c20 */ /* 0x000fe20008410000 */
[----:B------:R-:W-:-:S03]  /*5a70*/  FMUL.FTZ R75, R75, UR8 ;  /* 0x000000084b4b7c20 */ /* 0x000fc60008410000 */
[----:B------:R4:W-:Y:S08]  /*5a80*/  MUFU.TANH R218, R155 ;  /* 0x0000009b00da7308 */ /* 0x0009f00000002400 */
[----:B------:R-:W2:Y:S08]  /*5a90*/  MUFU.TANH R188, R76 ;  /* 0x0000004c00bc7308 */ /* 0x000eb00000002400 */
[----:B------:R-:W-:Y:S01]  /*5aa0*/  MUFU.TANH R212, R77 ;  /* 0x0000004d00d47308 */ /* 0x000fe20000002400 */
[-C--:B----4-:R-:W-:Y:S01]  /*5ab0*/  HMMA.16816.F32 R152, R32, R46.reuse, RZ ;  /* 0x0000002e2098723c */ /* 0x090fe200000018ff */
[----:B------:R-:W-:Y:S06]  /*5ac0*/  LDSM.16.M88.4 R32, [R198+0x5800] ;  /* 0x00580000c620783b */ /* 0x000fec0000000200 */
[----:B------:R-:W4:Y:S08]  /*5ad0*/  MUFU.TANH R175, R78 ;  /* 0x0000004e00af7308 */ /* 0x000f300000002400 */
[----:B------:R5:W-:Y:S08]  /*5ae0*/  MUFU.TANH R190, R79 ;  /* 0x0000004f00be7308 */ /* 0x000bf00000002400 */
[----:B------:R-:W4:Y:S08]  /*5af0*/  MUFU.TANH R187, R144 ;  /* 0x0000009000bb7308 */ /* 0x000f300000002400 */
[----:B------:R-:W-:Y:S01]  /*5b00*/  MUFU.TANH R207, R145 ;  /* 0x0000009100cf7308 */ /* 0x000fe20000002400 */
[----:B-----5:R-:W-:Y:S06]  /*5b10*/  HMMA.16816.F32 R76, R36, R46, RZ ;  /* 0x0000002e244c723c */ /* 0x020fec00000018ff */
[----:B-1----:R-:W-:Y:S01]  /*5b20*/  HMMA.16816.F32 R44, R28, R56, R60 ;  /* 0x000000381c2c723c */ /* 0x002fe2000000183c */
[----:B------:R-:W-:Y:S05]  /*5b30*/  MUFU.TANH R181, R146 ;  /* 0x0000009200b57308 */ /* 0x000fea0000002400 */
[----:B------:R-:W-:Y:S03]  /*5b40*/  HMMA.16816.F32 R60, R12, R54, R148 ;  /* 0x000000360c3c723c */ /* 0x000fe60000001894 */
[----:B------:R1:W-:Y:S03]  /*5b50*/  MUFU.TANH R180, R147 ;  /* 0x0000009300b47308 */ /* 0x0003e60000002400 */
[----:B------:R-:W-:Y:S01]  /*5b60*/  HMMA.16816.F32 R148, R36, R50, RZ ;  /* 0x000000322494723c */ /* 0x000fe200000018ff */
[----:B------:R-:W5:Y:S04]  /*5b70*/  LDSM.16.M88.4 R36, [R197+0x1000] ;  /* 0x00100000c524783b */ /* 0x000f680000000200 */
[----:B------:R-:W4:Y:S01]  /*5b80*/  MUFU.TANH R189, R72 ;  /* 0x0000004800bd7308 */ /* 0x000f220000002400 */
[----:B------:R-:W-:Y:S06]  /*5b90*/  HMMA.16816.F32 R48, R24, R56, R64 ;  /* 0x000000381830723c */ /* 0x000fec0000001840 */
[----:B---3--:R-:W-:Y:S01]  /*5ba0*/  HMMA.16816.F32 R44, R20, R40, R44 ;  /* 0x00000028142c723c */ /* 0x008fe2000000182c */
[----:B------:R-:W-:Y:S05]  /*5bb0*/  MUFU.TANH R215, R73 ;  /* 0x0000004900d77308 */ /* 0x000fea0000002400 */
[----:B------:R-:W-:Y:S01]  /*5bc0*/  HMMA.16816.F32 R64, R4, R54, R156 ;  /* 0x000000360440723c */ /* 0x000fe2000000189c */
[----:B------:R-:W-:Y:S01]  /*5bd0*/  FMUL.FTZ R60, R60, UR8 ;  /* 0x000000083c3c7c20 */ /* 0x000fe20008410000 */
[----:B------:R-:W-:Y:S01]  /*5be0*/  FMUL.FTZ R61, R61, UR8 ;  /* 0x000000083d3d7c20 */ /* 0x000fe20008410000 */
[----:B------:R-:W-:Y:S01]  /*5bf0*/  FMUL.FTZ R62, R62, UR8 ;  /* 0x000000083e3e7c20 */ /* 0x000fe20008410000 */
[----:B------:R-:W-:Y:S01]  /*5c00*/  FMUL.FTZ R63, R63, UR8 ;  /* 0x000000083f3f7c20 */ /* 0x000fe20008410000 */
[----:B------:R-:W-:Y:S01]  /*5c10*/  MUFU.TANH R191, R74 ;  /* 0x0000004a00bf7308 */ /* 0x000fe20000002400 */
[----:B-1----:R-:W-:Y:S06]  /*5c20*/  HMMA.16816.F32 R144, R24, R58, R152 ;  /* 0x0000003a1890723c */ /* 0x002fec0000001898 */
[----:B------:R-:W-:Y:S01]  /*5c30*/  HMMA.16816.F32 R48, R16, R40, R48 ;  /* 0x000000281030723c */ /* 0x000fe20000001830 */
[----:B------:R1:W3:Y:S05]  /*5c40*/  MUFU.TANH R219, R75 ;  /* 0x0000004b00db7308 */ /* 0x0002ea0000002400 */
[----:B------:R-:W-:Y:S03]  /*5c50*/  HMMA.16816.F32 R56, R28, R58, R76 ;  /* 0x0000003a1c38723c */ /* 0x000fe6000000184c */
[----:B------:R-:W3:Y:S03]  /*5c60*/  MUFU.TANH R183, R60 ;  /* 0x0000003c00b77308 */ /* 0x000ee60000002400 */
[----:B-----5:R-:W-:Y:S01]  /*5c70*/  HMMA.16816.F32 R52, R12, R36, R44 ;  /* 0x000000240c34723c */ /* 0x020fe2000000182c */
[----:B------:R-:W5:Y:S01]  /*5c80*/  LDSM.16.M88.4 R44, [R204] ;  /* 0x00000000cc2c783b */ /* 0x000f620000000200 */
[----:B------:R-:W-:Y:S01]  /*5c90*/  FMUL.FTZ R64, R64, UR8 ;  /* 0x0000000840407c20 */ /* 0x000fe20008410000 */
[----:B------:R-:W-:Y:S01]  /*5ca0*/  FMUL.FTZ R65, R65, UR8 ;  /* 0x0000000841417c20 */ /* 0x000fe20008410000 */
[----:B------:R-:W-:Y:S01]  /*5cb0*/  FMUL.FTZ R66, R66, UR8 ;  /* 0x0000000842427c20 */ /* 0x000fe20008410000 */
[----:B------:R-:W-:Y:S01]  /*5cc0*/  FMUL.FTZ R67, R67, UR8 ;  /* 0x0000000843437c20 */ /* 0x000fe20008410000 */
[----:B------:R-:W-:Y:S01]  /*5cd0*/  MUFU.TANH R176, R64 ;  /* 0x0000004000b07308 */ /* 0x000fe20000002400 */
[-C--:B-1----:R-:W-:Y:S06]  /*5ce0*/  HMMA.16816.F32 R72, R24, R32.reuse, R160 ;  /* 0x000000201848723c */ /* 0x082fec00000018a0 */
[C---:B------:R-:W-:Y:S01]  /*5cf0*/  HMMA.16816.F32 R76, R28.reuse, R32, R164 ;  /* 0x000000201c4c723c */ /* 0x040fe200000018a4 */
[----:B------:R-:W-:Y:S05]  /*5d00*/  MUFU.TANH R159, R65 ;  /* 0x00000041009f7308 */ /* 0x000fea0000002400 */
[----:B------:R-:W-:Y:S03]  /*5d10*/  HMMA.16816.F32 R28, R28, R34, R148 ;  /* 0x000000221c1c723c */ /* 0x000fe60000001894 */
[----:B------:R-:W-:Y:S02]  /*5d20*/  MUFU.TANH R156, R66 ;  /* 0x00000042009c7308 */ /* 0x000fe40000002400 */
[----:B------:R-:W-:Y:S01]  /*5d30*/  FMUL.FTZ R54, R54, UR8 ;  /* 0x0000000836367c20 */ /* 0x000fe20008410000 */
[----:B------:R-:W-:Y:S01]  /*5d40*/  FMUL.FTZ R55, R55, UR8 ;  /* 0x0000000837377c20 */ /* 0x000fe20008410000 */
[----:B------:R-:W-:Y:S01]  /*5d50*/  FMUL.FTZ R52, R52, UR8 ;  /* 0x0000000834347c20 */ /* 0x000fe20008410000 */
[----:B------:R-:W-:-:S03]  /*5d60*/  FMUL.FTZ R53, R53, UR8 ;  /* 0x0000000835357c20 */ /* 0x000fc60008410000 */
[----:B------:R1:W-:Y:S08]  /*5d70*/  MUFU.TANH R157, R67 ;  /* 0x00000043009d7308 */ /* 0x0003f00000002400 */
[----:B------:R-:W3:Y:S08]  /*5d80*/  MUFU.TANH R182, R61 ;  /* 0x0000003d00b67308 */ /* 0x000ef00000002400 */
[----:B------:R-:W-:Y:S01]  /*5d90*/  MUFU.TANH R155, R62 ;  /* 0x0000003e009b7308 */ /* 0x000fe20000002400 */
[----:B-1----:R-:W-:Y:S06]  /*5da0*/  HMMA.16816.F32 R64, R4, R36, R48 ;  /* 0x000000240440723c */ /* 0x002fec0000001830 */
[-C--:B------:R-:W-:Y:S01]  /*5db0*/  HMMA.16816.F32 R48, R20, R42.reuse, R56 ;  /* 0x0000002a1430723c */ /* 0x080fe20000001838 */
[----:B------:R1:W-:Y:S05]  /*5dc0*/  MUFU.TANH R177, R63 ;  /* 0x0000003f00b17308 */ /* 0x0003ea0000002400 */
[----:B------:R-:W-:Y:S03]  /*5dd0*/  HMMA.16816.F32 R40, R16, R42, R144 ;  /* 0x0000002a1028723c */ /* 0x000fe60000001890 */
[----:B------:R2:W-:Y:S08]  /*5de0*/  MUFU.TANH R148, R54 ;  /* 0x0000003600947308 */ /* 0x0005f00000002400 */
[----:B------:R-:W-:Y:S01]  /*5df0*/  MUFU.TANH R147, R55 ;  /* 0x0000003700937308 */ /* 0x000fe20000002400 */
[----:B-1----:R-:W-:Y:S01]  /*5e00*/  HMMA.16816.F32 R60, R24, R34, R168 ;  /* 0x00000022183c723c */ /* 0x002fe200000018a8 */
[----:B------:R-:W1:Y:S01]  /*5e10*/  LDSM.16.M88.4 R24, [R197+0x1800] ;  /* 0x00180000c518783b */ /* 0x000e620000000200 */
[----:B------:R-:W-:Y:S01]  /*5e20*/  FMUL.FTZ R64, R64, UR8 ;  /* 0x0000000840407c20 */ /* 0x000fe20008410000 */
[----:B------:R-:W-:Y:S01]  /*5e30*/  FMUL.FTZ R65, R65, UR8 ;  /* 0x0000000841417c20 */ /* 0x000fe20008410000 */
[----:B------:R-:W-:Y:S01]  /*5e40*/  FMUL.FTZ R66, R66, UR8 ;  /* 0x0000000842427c20 */ /* 0x000fe20008410000 */
[----:B------:R-:W-:Y:S01]  /*5e50*/  FMUL.FTZ R67, R67, UR8 ;  /* 0x0000000843437c20 */ /* 0x000fe20008410000 */
[----:B------:R-:W-:Y:S01]  /*5e60*/  HMMA.16816.F32 R48, R12, R38, R48 ;  /* 0x000000260c30723c */ /* 0x000fe20000001830 */
[----:B------:R4:W-:Y:S01]  /*5e70*/  MUFU.TANH R146, R64 ;  /* 0x0000004000927308 */ /* 0x0009e20000002400 */
[----:B--2---:R-:W-:Y:S01]  /*5e80*/  FSEL R54, R221, -INF , !P6 ;  /* 0xff800000dd367808 */ /* 0x004fe20007000000 */
[----:B------:R-:W-:-:S04]  /*5e90*/  DEPBAR.LE SB0, 0x0 ;  /* 0x000080000000791a */ /* 0x000fc80000000000 */
[----:B-----5:R-:W-:Y:S02]  /*5ea0*/  HMMA.16816.F32 R32, R16, R44, R72 ;  /* 0x0000002c1020723c */ /* 0x020fe40000001848 */
[----:B------:R2:W5:Y:S04]  /*5eb0*/  MUFU.TANH R154, R52 ;  /* 0x00000034009a7308 */ /* 0x0005680000002400 */
[----:B------:R-:W-:Y:S04]  /*5ec0*/  HMMA.16816.F32 R36, R4, R38, R40 ;  /* 0x000000260424723c */ /* 0x000fe80000001828 */
[----:B------:R3:W5:Y:S01]  /*5ed0*/  MUFU.TANH R153, R53 ;  /* 0x0000003500997308 */ /* 0x0007620000002400 */
[----:B----4-:R-:W-:Y:S01]  /*5ee0*/  FSEL R64, R220, -INF , !P4 ;  /* 0xff800000dc407808 */ /* 0x010fe20006000000 */
[----:B------:R-:W-:Y:S01]  /*5ef0*/  HMMA.16816.F32 R60, R16, R46, R60 ;  /* 0x0000002e103c723c */ /* 0x000fe2000000183c */
[----:B------:R-:W-:-:S04]  /*5f00*/  FSEL R40, R216, -INF , !P3 ;  /* 0xff800000d8287808 */ /* 0x000fc80005800000 */
[----:B------:R-:W-:Y:S01]  /*5f10*/  FMUL.FTZ R49, R49, UR8 ;  /* 0x0000000831317c20 */ /* 0x000fe20008410000 */
[C---:B------:R-:W-:Y:S01]  /*5f20*/  HMMA.16816.F32 R16, R20.reuse, R44, R76 ;  /* 0x0000002c1410723c */ /* 0x040fe2000000184c */
[----:B------:R4:W-:Y:S01]  /*5f30*/  MUFU.TANH R76, R65 ;  /* 0x00000041004c7308 */ /* 0x0009e20000002400 */
[----:B--2---:R-:W-:Y:S01]  /*5f40*/  FSEL R52, R213, -INF , !P1 ;  /* 0xff800000d5347808 */ /* 0x004fe20004800000 */
[----:B------:R-:W-:Y:S01]  /*5f50*/  FMUL.FTZ R50, R50, UR8 ;  /* 0x0000000832327c20 */ /* 0x000fe20008410000 */
[----:B------:R-:W-:Y:S01]  /*5f60*/  FMUL.FTZ R48, R48, UR8 ;  /* 0x0000000830307c20 */ /* 0x000fe20008410000 */
[----:B------:R-:W-:Y:S01]  /*5f70*/  FMUL.FTZ R51, R51, UR8 ;  /* 0x0000000833337c20 */ /* 0x000fe20008410000 */
[----:B------:R-:W-:Y:S01]  /*5f80*/  HMMA.16816.F32 R20, R20, R46, R28 ;  /* 0x0000002e1414723c */ /* 0x000fe2000000181c */
[----:B------:R-:W-:Y:S02]  /*5f90*/  FSEL R44, R222, -INF , !P2 ;  /* 0xff800000de2c7808 */ /* 0x000fe40005000000 */
[----:B------:R-:W-:Y:S01]  /*5fa0*/  ISETP.GE.AND P2, PT, R2, R10, PT ;  /* 0x0000000a0200720c */ /* 0x000fe20003f46270 */
[----:B------:R-:W-:Y:S01]  /*5fb0*/  VIADD R2, R0, 0x9 ;  /* 0x0000000900027836 */ /* 0x000fe20000000000 */
[----:B---3--:R-:W-:Y:S01]  /*5fc0*/  FSEL R53, R188, -INF , !P0 ;  /* 0xff800000bc357808 */ /* 0x008fe20004000000 */
[----:B------:R-:W-:Y:S01]  /*5fd0*/  MUFU.TANH R71, R66 ;  /* 0x0000004200477308 */ /* 0x000fe20000002400 */
[----:B------:R-:W-:Y:S01]  /*5fe0*/  FSEL R55, R175, -INF , !P2 ;  /* 0xff800000af377808 */ /* 0x000fe20005000000 */
[C---:B-1----:R-:W-:Y:S01]  /*5ff0*/  HMMA.16816.F32 R56, R4.reuse, R24, R32 ;  /* 0x000000180438723c */ /* 0x042fe20000001820 */
[----:B------:R-:W-:Y:S01]  /*6000*/  ISETP.GE.AND P6, PT, R2, R8, PT ;  /* 0x000000080200720c */ /* 0x000fe20003fc6270 */
[----:B------:R-:W-:Y:S01]  /*6010*/  FMUL.FTZ R36, R36, UR8 ;  /* 0x0000000824247c20 */ /* 0x000fe20008410000 */
[----:B------:R-:W-:Y:S01]  /*6020*/  ISETP.GE.AND P4, PT, R2, R11, PT ;  /* 0x0000000b0200720c */ /* 0x000fe20003f86270 */
[----:B------:R-:W-:Y:S01]  /*6030*/  FMUL.FTZ R39, R39, UR8 ;  /* 0x0000000827277c20 */ /* 0x000fe20008410000 */
[----:B----4-:R-:W-:Y:S01]  /*6040*/  FSEL R65, R218, -INF , !P5 ;  /* 0xff800000da417808 */ /* 0x010fe20006800000 */
[----:B------:R1:W-:Y:S01]  /*6050*/  MUFU.TANH R66, R50 ;  /* 0x0000003200427308 */ /* 0x0003e20000002400 */
[C---:B------:R-:W-:Y:S01]  /*6060*/  ISETP.GE.AND P5, PT, R2.reuse, R9, PT ;  /* 0x000000090200720c */ /* 0x040fe20003fa6270 */
[----:B------:R-:W-:Y:S01]  /*6070*/  HMMA.16816.F32 R72, R4, R26, R60 ;  /* 0x0000001a0448723c */ /* 0x000fe2000000183c */
[----:B------:R-:W-:Y:S01]  /*6080*/  ISETP.GE.AND P3, PT, R2, R10, PT ;  /* 0x0000000a0200720c */ /* 0x000fe20003f66270 */
[----:B------:R-:W-:Y:S01]  /*6090*/  VIADD R2, R0, 0x10 ;  /* 0x0000001000027836 */ /* 0x000fe20000000000 */
[----:B------:R-:W-:-:S02]  /*60a0*/  FSEL R42, R217, -INF , !P6 ;  /* 0xff800000d92a7808 */ /* 0x000fc40007000000 */
[----:B------:R-:W-:Y:S01]  /*60b0*/  FSEL R47, R214, -INF , !P4 ;  /* 0xff800000d62f7808 */ /* 0x000fe20006000000 */
[C---:B------:R-:W-:Y:S01]  /*60c0*/  HMMA.16816.F32 R16, R12.reuse, R24, R16 ;  /* 0x000000180c10723c */ /* 0x040fe20000001810 */
[C---:B------:R-:W-:Y:S01]  /*60d0*/  ISETP.GE.AND P2, PT, R2.reuse, R9, PT ;  /* 0x000000090200720c */ /* 0x040fe20003f46270 */
[----:B------:R2:W-:Y:S01]  /*60e0*/  MUFU.TANH R24, R49 ;  /* 0x0000003100187308 */ /* 0x0005e20000002400 */
[----:B------:R-:W-:Y:S01]  /*60f0*/  ISETP.GE.AND P1, PT, R2, R8, PT ;  /* 0x000000080200720c */ /* 0x000fe20003f26270 */
[----:B------:R-:W-:Y:S01]  /*6100*/  FMUL.FTZ R4, R38, UR8 ;  /* 0x0000000826047c20 */ /* 0x000fe20008410000 */
[C---:B------:R-:W-:Y:S01]  /*6110*/  ISETP.GE.AND P0, PT, R2.reuse, R11, PT ;  /* 0x0000000b0200720c */ /* 0x040fe20003f06270 */
[----:B------:R-:W-:Y:S01]  /*6120*/  HMMA.16816.F32 R32, R12, R26, R20 ;  /* 0x0000001a0c20723c */ /* 0x000fe20000001814 */
[----:B------:R-:W-:Y:S01]  /*6130*/  ISETP.GE.AND P6, PT, R2, R10, PT ;  /* 0x0000000a0200720c */ /* 0x000fe20003fc6270 */
[C---:B------:R-:W-:Y:S01]  /*6140*/  VIADD R2, R0.reuse, 0x11 ;  /* 0x0000001100027836 */ /* 0x040fe20000000000 */
[----:B------:R-:W-:Y:S01]  /*6150*/  FSEL R45, R187, -INF , !P2 ;  /* 0xff800000bb2d7808 */ /* 0x000fe20005000000 */
[----:B------:R3:W4:Y:S01]  /*6160*/  MUFU.TANH R77, R48 ;  /* 0x00000030004d7308 */ /* 0x0007220000002400 */
[----:B------:R-:W-:-:S02]  /*6170*/  ISETP.GE.AND P2, PT, R0, R8, PT ;  /* 0x000000080000720c */ /* 0x000fc40003f46270 */
[----:B-1----:R-:W-:Y:S01]  /*6180*/  FSEL R50, R190, -INF , !P3 ;  /* 0xff800000be327808 */ /* 0x002fe20005800000 */
[C---:B------:R-:W-:Y:S01]  /*6190*/  VIADD R22, R0.reuse, 0x18 ;  /* 0x0000001800167836 */ /* 0x040fe20000000000 */
[----:B------:R-:W-:Y:S01]  /*61a0*/  FSEL R41, R189, -INF , !P1 ;  /* 0xff800000bd297808 */ /* 0x000fe20004800000 */
[----:B------:R-:W-:Y:S01]  /*61b0*/  VIADD R21, R0, 0x19 ;  /* 0x0000001900157836 */ /* 0x000fe20000000000 */
[----:B------:R-:W-:Y:S01]  /*61c0*/  ISETP.GE.AND P4, PT, R2, R8, PT ;  /* 0x000000080200720c */ /* 0x000fe20003f86270 */
[----:B------:R-:W-:Y:S01]  /*61d0*/  VIADD R20, R0, 0x20 ;  /* 0x0000002000147836 */ /* 0x000fe20000000000 */
[----:B--2---:R-:W-:Y:S01]  /*61e0*/  FSEL R49, R212, -INF , !P5 ;  /* 0xff800000d4317808 */ /* 0x004fe20006800000 */
[----:B------:R-:W-:Y:S01]  /*61f0*/  MUFU.TANH R60, R51 ;  /* 0x00000033003c7308 */ /* 0x000fe20000002400 */
[----:B------:R-:W-:Y:S01]  /*6200*/  ISETP.GE.AND P5, PT, R2, R11, PT ;  /* 0x0000000b0200720c */ /* 0x000fe20003fa6270 */
[----:B------:R-:W-:Y:S01]  /*6210*/  VIADD R15, R0, 0x31 ;  /* 0x00000031000f7836 */ /* 0x000fe20000000000 */
[C---:B------:R-:W-:Y:S01]  /*6220*/  ISETP.GE.AND P3, PT, R2.reuse, R9, PT ;  /* 0x000000090200720c */ /* 0x040fe20003f66270 */
[----:B------:R-:W-:Y:S01]  /*6230*/  FMUL.FTZ R7, R19, UR8 ;  /* 0x0000000813077c20 */ /* 0x000fe20008410000 */
[----:B------:R-:W-:Y:S01]  /*6240*/  ISETP.GE.AND P1, PT, R2, R10, PT ;  /* 0x0000000a0200720c */ /* 0x000fe20003f26270 */
[----:B------:R-:W-:Y:S01]  /*6250*/  FMUL.FTZ R2, R37, UR8 ;  /* 0x0000000825027c20 */ /* 0x000fe20008410000 */
[----:B------:R-:W-:Y:S01]  /*6260*/  FSEL R26, R223, -INF , !P2 ;  /* 0xff800000df1a7808 */ /* 0x000fe20005000000 */
[----:B------:R-:W-:Y:S01]  /*6270*/  FMUL.FTZ R5, R16, UR8 ;  /* 0x0000000810057c20 */ /* 0x000fe20008410000 */
[----:B------:R-:W-:Y:S01]  /*6280*/  FSEL R158, R219, -INF , !P5 ;  /* 0xff800000db9e7808 */ /* 0x000fe20006800000 */
[----:B------:R1:W-:Y:S01]  /*6290*/  MUFU.TANH R46, R2 ;  /* 0x00000002002e7308 */ /* 0x0003e20000002400 */
[----:B------:R-:W-:Y:S01]  /*62a0*/  FSEL R29, R215, -INF , !P4 ;  /* 0xff800000d71d7808 */ /* 0x000fe20006000000 */
[----:B------:R-:W-:Y:S01]  /*62b0*/  VIADD R19, R0, 0x21 ;  /* 0x0000002100137836 */ /* 0x000fe20000000000 */
[-C--:B------:R-:W-:Y:S01]  /*62c0*/  ISETP.GE.AND P5, PT, R22, R8.reuse, PT ;  /* 0x000000081600720c */ /* 0x080fe20003fa6270 */
[----:B------:R-:W-:Y:S01]  /*62d0*/  FMUL.FTZ R6, R17, UR8 ;  /* 0x0000000811067c20 */ /* 0x000fe20008410000 */
[----:B---3--:R-:W-:Y:S01]  /*62e0*/  FSEL R48, R207, -INF , !P3 ;  /* 0xff800000cf307808 */ /* 0x008fe20005800000 */
[----:B------:R-:W-:Y:S01]  /*62f0*/  FMUL.FTZ R43, R18, UR8 ;  /* 0x00000008122b7c20 */ /* 0x000fe20008410000 */
[-C--:B------:R-:W-:Y:S01]  /*6300*/  ISETP.GE.AND P3, PT, R21, R8.reuse, PT ;  /* 0x000000081500720c */ /* 0x080fe20003f66270 */
[----:B------:R-:W-:Y:S01]  /*6310*/  VIADD R18, R0, 0x28 ;  /* 0x0000002800127836 */ /* 0x000fe20000000000 */
[----:B------:R-:W-:Y:S01]  /*6320*/  FSEL R28, R183, -INF , !P5 ;  /* 0xff800000b71c7808 */ /* 0x000fe20006800000 */
[----:B------:R-:W2:Y:S01]  /*6330*/  MUFU.TANH R38, R5 ;  /* 0x0000000500267308 */ /* 0x000ea20000002400 */
[-C--:B------:R-:W-:Y:S01]  /*6340*/  ISETP.GE.AND P5, PT, R20, R8.reuse, PT ;  /* 0x000000081400720c */ /* 0x080fe20003fa6270 */
[----:B------:R-:W-:Y:S01]  /*6350*/  FMUL.FTZ R32, R32, UR8 ;  /* 0x0000000820207c20 */ /* 0x000fe20008410000 */
[----:B------:R-:W-:Y:S01]  /*6360*/  FSEL R30, R182, -INF , !P3 ;  /* 0xff800000b61e7808 */ /* 0x000fe20005800000 */
[----:B------:R-:W-:Y:S01]  /*6370*/  VIADD R17, R0, 0x29 ;  /* 0x0000002900117836 */ /* 0x000fe20000000000 */
[----:B------:R-:W-:Y:S01]  /*6380*/  ISETP.GE.AND P3, PT, R19, R8, PT ;  /* 0x000000081300720c */ /* 0x000fe20003f66270 */
[----:B------:R-:W-:Y:S01]  /*6390*/  FMUL.FTZ R33, R33, UR8 ;  /* 0x0000000821217c20 */ /* 0x000fe20008410000 */
[----:B-1----:R-:W-:Y:S01]  /*63a0*/  FMNMX.FTZ R2, R70, R26, !PT ;  /* 0x0000001a46027209 */ /* 0x002fe20007810000 */
[----:B------:R-:W1:Y:S01]  /*63b0*/  MUFU.TANH R37, R6 ;  /* 0x0000000600257308 */ /* 0x000e620000002400 */
[----:B-----5:R-:W-:Y:S01]  /*63c0*/  FSEL R31, R154, -INF , !P5 ;  /* 0xff8000009a1f7808 */ /* 0x020fe20006800000 */
[----:B------:R-:W-:Y:S01]  /*63d0*/  VIADD R16, R0, 0x30 ;  /* 0x0000003000107836 */ /* 0x000fe20000000000 */
[----:B------:R-:W-:Y:S01]  /*63e0*/  FMNMX.FTZ R2, R44, R2, !PT ;  /* 0x000000022c027209 */ /* 0x000fe20007810000 */
[----:B------:R-:W-:Y:S01]  /*63f0*/  VIADD R14, R0, 0x38 ;  /* 0x00000038000e7836 */ /* 0x000fe20000000000 */
[----:B------:R-:W-:Y:S01]  /*6400*/  ISETP.GE.AND P5, PT, R18, R8, PT ;  /* 0x000000081200720c */ /* 0x000fe20003fa6270 */
[----:B------:R-:W-:Y:S01]  /*6410*/  FMUL.FTZ R27, R56, UR8 ;  /* 0x00000008381b7c20 */ /* 0x000fe20008410000 */
[----:B------:R-:W-:Y:S01]  /*6420*/  FMNMX.FTZ R2, R40, R2, !PT ;  /* 0x0000000228027209 */ /* 0x000fe20007810000 */
[----:B------:R3:W5:Y:S01]  /*6430*/  MUFU.TANH R6, R32 ;  /* 0x0000002000067308 */ /* 0x0007620000002400 */
[----:B------:R-:W-:-:S02]  /*6440*/  FSEL R175, R191, -INF , !P0 ;  /* 0xff800000bfaf7808 */ /* 0x000fc40004000000 */
[----:B------:R-:W-:Y:S02]  /*6450*/  FMNMX.FTZ R2, R42, R2, !PT ;  /* 0x000000022a027209 */ /* 0x000fe40007810000 */
[----:B------:R-:W-:Y:S02]  /*6460*/  ISETP.NE.AND P0, PT, R209, 0x2, PT ;  /* 0x00000002d100780c */ /* 0x000fe40003f05270 */
[----:B------:R-:W-:Y:S01]  /*6470*/  FMNMX.FTZ R2, R41, R2, !PT ;  /* 0x0000000229027209 */ /* 0x000fe20007810000 */
[----:B------:R4:W5:Y:S01]  /*6480*/  MUFU.TANH R5, R33 ;  /* 0x0000002100057308 */ /* 0x0009620000002400 */
[----:B------:R-:W-:Y:S02]  /*6490*/  FSEL R152, R181, -INF , !P6 ;  /* 0xff800000b5987808 */ /* 0x000fe40007000000 */
[----:B------:R-:W-:Y:S02]  /*64a0*/  FMNMX.FTZ R2, R29, R2, !PT ;  /* 0x000000021d027209 */ /* 0x000fe40007810000 */
[----:B------:R-:W-:-:S02]  /*64b0*/  ISETP.GE.AND P6, PT, R0, R11, PT ;  /* 0x0000000b0000720c */ /* 0x000fc40003fc6270 */
[----:B------:R-:W-:Y:S01]  /*64c0*/  FMNMX.FTZ R2, R28, R2, !PT ;  /* 0x000000021c027209 */ /* 0x000fe20007810000 */
[----:B------:R2:W1:Y:S01]  /*64d0*/  MUFU.TANH R51, R36 ;  /* 0x0000002400337308 */ /* 0x0004620000002400 */
[----:B---3--:R-:W-:Y:S02]  /*64e0*/  FSEL R32, R153, -INF , !P3 ;  /* 0xff80000099207808 */ /* 0x008fe40005800000 */
[----:B------:R-:W-:Y:S02]  /*64f0*/  FMNMX.FTZ R2, R30, R2, !PT ;  /* 0x000000021e027209 */ /* 0x000fe40007810000 */
[----:B------:R-:W-:Y:S02]  /*6500*/  ISETP.GE.AND P3, PT, R17, R8, PT ;  /* 0x000000081100720c */ /* 0x000fe40003f66270 */
[----:B------:R-:W-:Y:S01]  /*6510*/  FMNMX.FTZ R2, R31, R2, !PT ;  /* 0x000000021f027209 */ /* 0x000fe20007810000 */
[----:B------:R3:W1:Y:S01]  /*6520*/  MUFU.TANH R61, R4 ;  /* 0x00000004003d7308 */ /* 0x0006620000002400 */
[----:B----4-:R-:W-:-:S02]  /*6530*/  FSEL R33, R77, -INF , !P5 ;  /* 0xff8000004d217808 */ /* 0x010fc40006800000 */
[----:B------:R-:W-:Y:S02]  /*6540*/  FMNMX.FTZ R2, R32, R2, !PT ;  /* 0x0000000220027209 */ /* 0x000fe40007810000 */
[----:B------:R-:W-:Y:S02]  /*6550*/  ISETP.GE.AND P5, PT, R16, R8, PT ;  /* 0x000000081000720c */ /* 0x000fe40003fa6270 */
[----:B------:R-:W-:Y:S01]  /*6560*/  FMNMX.FTZ R2, R33, R2, !PT ;  /* 0x0000000221027209 */ /* 0x000fe20007810000 */
[----:B------:R4:W4:Y:S01]  /*6570*/  MUFU.TANH R62, R39 ;  /* 0x00000027003e7308 */ /* 0x0009220000002400 */
[----:B--2---:R-:W-:Y:S02]  /*6580*/  FSEL R36, R24, -INF , !P3 ;  /* 0xff80000018247808 */ /* 0x004fe40005800000 */
[----:B------:R-:W-:Y:S02]  /*6590*/  ISETP.GE.AND P3, PT, R15, R8, PT ;  /* 0x000000080f00720c */ /* 0x000fe40003f66270 */
[----:B------:R-:W-:-:S02]  /*65a0*/  FSEL R38, R38, -INF , !P5 ;  /* 0xff80000026267808 */ /* 0x000fc40006800000 */
[----:B------:R-:W-:Y:S01]  /*65b0*/  ISETP.GE.AND P4, PT, R0, R9, PT ;  /* 0x000000090000720c */ /* 0x000fe20003f86270 */
[----:B------:R-:W2:Y:S01]  /*65c0*/  MUFU.TANH R67, R67 ;  /* 0x0000004300437308 */ /* 0x000ea20000002400 */
[----:B---3--:R-:W-:Y:S01]  /*65d0*/  FMNMX.FTZ R4, R36, R2, !PT ;  /* 0x0000000224047209 */ /* 0x008fe20007810000 */
[C---:B------:R-:W-:Y:S01]  /*65e0*/  VIADD R2, R0.reuse, 0x39 ;  /* 0x0000003900027836 */ /* 0x040fe20000000000 */
[----:B------:R-:W-:Y:S01]  /*65f0*/  BAR.SYNC.DEFER_BLOCKING 0x0 ;  /* 0x0000000000007b1d */ /* 0x000fe20000010000 */
[----:B------:R-:W-:Y:S02]  /*6600*/  ISETP.GE.AND P2, PT, R0, R10, PT ;  /* 0x0000000a0000720c */ /* 0x000fe40003f46270 */
[----:B------:R-:W-:Y:S02]  /*6610*/  ISETP.GE.AND P5, PT, R14, R8, PT ;  /* 0x000000080e00720c */ /* 0x000fe40003fa6270 */
[----:B-1----:R-:W-:Y:S01]  /*6620*/  FSEL R37, R37, -INF , !P3 ;  /* 0xff80000025257808 */ /* 0x002fe20005800000 */
[----:B------:R-:W1:Y:S01]  /*6630*/  MUFU.TANH R43, R43 ;  /* 0x0000002b002b7308 */ /* 0x000e620000002400 */
[----:B------:R-:W-:-:S02]  /*6640*/  FMNMX.FTZ R0, R38, R4, !PT ;  /* 0x0000000426007209 */ /* 0x000fc40007810000 */
[----:B------:R-:W-:Y:S02]  /*6650*/  ISETP.GE.AND P3, PT, R2, R8, PT ;  /* 0x000000080200720c */ /* 0x000fe40003f66270 */
[----:B-----5:R-:W-:Y:S02]  /*6660*/  FSEL R153, R6, -INF , !P5 ;  /* 0xff80000006997808 */ /* 0x020fe40006800000 */
[----:B------:R-:W-:Y:S01]  /*6670*/  FMNMX.FTZ R0, R37, R0, !PT ;  /* 0x0000000025007209 */ /* 0x000fe20007810000 */
[----:B------:R3:W1:Y:S01]  /*6680*/  MUFU.TANH R39, R7 ;  /* 0x0000000700277308 */ /* 0x0006620000002400 */
[----:B------:R-:W-:Y:S02]  /*6690*/  FSEL R154, R5, -INF , !P3 ;  /* 0xff800000059a7808 */ /* 0x000fe40005800000 */
[----:B------:R-:W-:Y:S02]  /*66a0*/  FMNMX.FTZ R0, R153, R0, !PT ;  /* 0x0000000099007209 */ /* 0x000fe40007810000 */
[----:B------:R-:W-:-:S02]  /*66b0*/  ISETP.GE.AND P5, PT, R22, R11, PT ;  /* 0x0000000b1600720c */ /* 0x000fc40003fa6270 */
[----:B------:R-:W-:Y:S02]  /*66c0*/  ISETP.GE.AND P3, PT, R22, R9, PT ;  /* 0x000000091600720c */ /* 0x000fe40003f66270 */
[----:B------:R-:W-:Y:S01]  /*66d0*/  FMNMX.FTZ R23, R154, R0, !PT ;  /* 0x000000009a177209 */ /* 0x000fe20007810000 */
[----:B--2-4-:R-:W-:Y:S10]  /*66e0*/  @!P0 BRA `(.L_x_851) ;  /* 0x00000000006c8947 */ /* 0x014ff40003800000 */
[----:B------:R-:W-:Y:S01]  /*66f0*/  VIADD R0, R209, 0xfffffffd ;  /* 0xfffffffdd1007836 */ /* 0x000fe20000000000 */
[----:B------:R-:W-:Y:S01]  /*6700*/  ULDC.64 UR4, c[0x0][0x218] ;  /* 0x0000860000047ab9 */ /* 0x000fe20000000a00 */
[----:B------:R-:W-:Y:S02]  /*6710*/  IMAD.SHL.U32 R24, R178, 0x20, RZ ;  /* 0x00000020b2187824 */ /* 0x000fe400078e00ff */
[----:B------:R-:W-:Y:S01]  /*6720*/  IMAD.WIDE.U32 R4, R0, R178, RZ ;  /* 0x000000b200047225 */ /* 0x000fe200078e00ff */
[----:B------:R-:W-:-:S05]  /*6730*/  SHF.R.S32.HI R6, RZ, 0x1f, R0 ;  /* 0x0000001fff067819 */ /* 0x000fca0000011400 */
[----:B------:R-:W-:-:S04]  /*6740*/  IMAD R6, R6, R178, RZ ;  /* 0x000000b206067224 */ /* 0x000fc800078e02ff */
[----:B------:R-:W-:Y:S01]  /*6750*/  IMAD R0, R0, R179, R6 ;  /* 0x000000b300007224 */ /* 0x000fe200078e0206 */
[----:B------:R-:W-:-:S03]  /*6760*/  LEA R6, P0, R4, R224, 0x6 ;  /* 0x000000e004067211 */ /* 0x000fc600078030ff */
[----:B------:R-:W-:-:S05]  /*6770*/  IMAD.IADD R0, R5, 0x1, R0 ;  /* 0x0000000105007824 */ /* 0x000fca00078e0200 */
[----:B------:R-:W-:Y:S02]  /*6780*/  LEA.HI.X R4, R4, R251, R0, 0x6, P0 ;  /* 0x000000fb04047211 */ /* 0x000fe400000f3400 */
[----:B------:R-:W-:Y:S02]  /*6790*/  LEA R12, P0, R6, UR4, 0x1 ;  /* 0x00000004060c7c11 */ /* 0x000fe4000f8008ff */
[----:B------:R-:W-:Y:S02]  /*67a0*/  SHF.L.U64.HI R0, R178, 0x5, R179 ;  /* 0x00000005b2007819 */ /* 0x000fe400000102b3 */
[----:B------:R-:W-:Y:S02]  /*67b0*/  LEA.HI.X R13, R6, UR5, R4, 0x1, P0 ;  /* 0x00000005060d7c11 */ /* 0x000fe400080f0c04 */
[----:B------:R-:W-:-:S03]  /*67c0*/  IADD3 R6, P0, R12, R24, RZ ;  /* 0x000000180c067210 */ /* 0x000fc60007f1e0ff */
[----:B------:R-:W-:Y:S01]  /*67d0*/  @!PT LDS RZ, [RZ] ;  /* 0x00000000fffff984 */ /* 0x000fe20000000800 */
[----:B------:R-:W-:Y:S01]  /*67e0*/  @!PT LDS RZ, [RZ] ;  /* 0x00000000fffff984 */ /* 0x000fe20000000800 */
[----:B------:R-:W-:Y:S01]  /*67f0*/  @!PT LDS RZ, [RZ] ;  /* 0x00000000fffff984 */ /* 0x000fe20000000800 */
[----:B------:R2:W-:Y:S02]  /*6800*/  LDGSTS.E.BYPASS.LTC128B.128 [R208+0x4000], desc[UR12][R12.64] ;  /* 0x040000000cd07fae */ /* 0x0005e4000b901d4c */
[----:B---3--:R-:W-:Y:S01]  /*6810*/  IMAD.X R7, R13, 0x1, R0, P0 ;  /* 0x000000010d077824 */ /* 0x008fe200000e0600 */
        /* <DEDUP_REMOVED lines=8> */
.L_x_851:
[----:B--2---:R-:W2:Y:S01]  /*68a0*/  SHFL.BFLY PT, R5, R23, 0x2, 0x1f ;  /* 0x0c401f0017057f89 */ /* 0x004ea200000e0000 */
[----:B------:R-:W-:Y:S01]  /*68b0*/  FMUL.FTZ R0, R57, UR8 ;  /* 0x0000000839007c20 */ /* 0x000fe20008410000 */
[----:B------:R-:W-:Y:S01]  /*68c0*/  ISETP.GE.AND P0, PT, R22, R10, PT ;  /* 0x0000000a1600720c */ /* 0x000fe20003f06270 */
[----:B------:R-:W-:Y:S01]  /*68d0*/  FMUL.FTZ R4, R59, UR8 ;  /* 0x000000083b047c20 */ /* 0x000fe20008410000 */
[----:B------:R-:W-:Y:S01]  /*68e0*/  FSEL R144, R180, -INF , !P1 ;  /* 0xff800000b4907808 */ /* 0x000fe20004800000 */
[----:B------:R4:W-:Y:S01]  /*68f0*/  MUFU.TANH R22, R0 ;  /* 0x0000000000167308 */ /* 0x0009e20000002400 */
[----:B------:R-:W-:Y:S01]  /*6900*/  ISETP.GE.AND P1, PT, R21, R11, PT ;  /* 0x0000000b1500720c */ /* 0x000fe20003f26270 */
[----:B---3--:R-:W-:Y:S01]  /*6910*/  FMUL.FTZ R7, R75, UR8 ;  /* 0x000000084b077c20 */ /* 0x008fe20008410000 */
[----:B------:R-:W-:Y:S01]  /*6920*/  FSEL R155, R155, -INF , !P5 ;  /* 0xff8000009b9b7808 */ /* 0x000fe20006800000 */
[----:B------:R-:W-:Y:S01]  /*6930*/  FMUL.FTZ R6, R74, UR8 ;  /* 0x000000084a067c20 */ /* 0x000fe20008410000 */
[----:B------:R-:W-:-:S02]  /*6940*/  FSEL R56, R176, -INF , !P3 ;  /* 0xff800000b0387808 */ /* 0x000fc40005800000 */
[----:B------:R-:W-:Y:S01]  /*6950*/  FSEL R145, R156, -INF , !P0 ;  /* 0xff8000009c917808 */ /* 0x000fe20004000000 */
[----:B------:R-:W3:Y:S01]  /*6960*/  MUFU.TANH R13, R27 ;  /* 0x0000001b000d7308 */ /* 0x000ee20000002400 */
[C---:B------:R-:W-:Y:S02]  /*6970*/  ISETP.GE.AND P5, PT, R21.reuse, R9, PT ;  /* 0x000000091500720c */ /* 0x040fe40003fa6270 */
[----:B------:R-:W-:Y:S02]  /*6980*/  ISETP.GE.AND P3, PT, R21, R10, PT ;  /* 0x0000000a1500720c */ /* 0x000fe40003f66270 */
[----:B------:R-:W-:Y:S02]  /*6990*/  ISETP.GE.AND P0, PT, R20, R11, PT ;  /* 0x0000000b1400720c */ /* 0x000fe40003f06270 */
[----:B------:R-:W-:Y:S01]  /*69a0*/  FSEL R156, R177, -INF , !P1 ;  /* 0xff800000b19c7808 */ /* 0x000fe20004800000 */
[----:B------:R-:W-:Y:S01]  /*69b0*/  MUFU.TANH R21, R6 ;  /* 0x0000000600157308 */ /* 0x000fe20000002400 */
[----:B----4-:R-:W-:Y:S01]  /*69c0*/  FMUL.FTZ R0, R58, UR8 ;  /* 0x000000083a007c20 */ /* 0x010fe20008410000 */
[----:B------:R-:W-:-:S02]  /*69d0*/  ISETP.GE.AND P1, PT, R20, R9, PT ;  /* 0x000000091400720c */ /* 0x000fc40003f26270 */
[----:B------:R-:W-:Y:S02]  /*69e0*/  FSEL R57, R159, -INF , !P5 ;  /* 0xff8000009f397808 */ /* 0x000fe40006800000 */
[----:B------:R-:W-:Y:S02]  /*69f0*/  FSEL R58, R157, -INF , !P3 ;  /* 0xff8000009d3a7808 */ /* 0x000fe40005800000 */
[----:B------:R2:W-:Y:S01]  /*6a00*/  MUFU.TANH R24, R0 ;  /* 0x0000000000187308 */ /* 0x0005e20000002400 */
[----:B------:R-:W-:Y:S02]  /*6a10*/  FSEL R182, R148, -INF , !P0 ;  /* 0xff80000094b67808 */ /* 0x000fe40004000000 */
[----:B------:R-:W-:Y:S02]  /*6a20*/  ISETP.GE.AND P5, PT, R20, R10, PT ;  /* 0x0000000a1400720c */ /* 0x000fe40003fa6270 */
[C---:B------:R-:W-:Y:S02]  /*6a30*/  ISETP.GE.AND P3, PT, R19.reuse, R11, PT ;  /* 0x0000000b1300720c */ /* 0x040fe40003f66270 */
[----:B------:R-:W-:-:S02]  /*6a40*/  ISETP.GE.AND P0, PT, R19, R9, PT ;  /* 0x000000091300720c */ /* 0x000fc40003f06270 */
[----:B------:R-:W-:Y:S02]  /*6a50*/  FSEL R163, R146, -INF , !P1 ;  /* 0xff80000092a37808 */ /* 0x000fe40004800000 */
[----:B------:R-:W-:Y:S02]  /*6a60*/  ISETP.GE.AND P1, PT, R19, R10, PT ;  /* 0x0000000a1300720c */ /* 0x000fe40003f26270 */
[----:B------:R-:W-:Y:S02]  /*6a70*/  FSEL R169, R71, -INF , !P5 ;  /* 0xff80000047a97808 */ /* 0x000fe40006800000 */
[----:B------:R-:W-:Y:S02]  /*6a80*/  FSEL R183, R147, -INF , !P3 ;  /* 0xff80000093b77808 */ /* 0x000fe40005800000 */
[----:B--2---:R-:W-:Y:S01]  /*6a90*/  FMNMX.FTZ R0, R23, R5, !PT ;  /* 0x0000000517007209 */ /* 0x004fe20007810000 */
[----:B------:R-:W-:Y:S01]  /*6aa0*/  FMUL.FTZ R5, R72, UR8 ;  /* 0x0000000848057c20 */ /* 0x000fe20008410000 */
[----:B------:R2:W-:Y:S01]  /*6ab0*/  MUFU.TANH R23, R4 ;  /* 0x0000000400177308 */ /* 0x0005e20000002400 */
[----:B------:R-:W-:-:S02]  /*6ac0*/  FSEL R162, R76, -INF , !P0 ;  /* 0xff8000004ca27808 */ /* 0x000fc40004000000 */
[----:B------:R-:W4:Y:S01]  /*6ad0*/  SHFL.BFLY PT, R12, R0, 0x1, 0x1f ;  /* 0x0c201f00000c7f89 */ /* 0x000f2200000e0000 */
[C---:B------:R-:W-:Y:S02]  /*6ae0*/  ISETP.GE.AND P5, PT, R18.reuse, R11, PT ;  /* 0x0000000b1200720c */ /* 0x040fe40003fa6270 */
[C---:B------:R-:W-:Y:S02]  /*6af0*/  ISETP.GE.AND P3, PT, R18.reuse, R9, PT ;  /* 0x000000091200720c */ /* 0x040fe40003f66270 */
[----:B------:R-:W-:Y:S01]  /*6b00*/  ISETP.GE.AND P0, PT, R18, R10, PT ;  /* 0x0000000a1200720c */ /* 0x000fe20003f06270 */
[----:B------:R5:W-:Y:S01]  /*6b10*/  MUFU.TANH R177, R5 ;  /* 0x0000000500b17308 */ /* 0x000be20000002400 */
[----:B------:R-:W-:Y:S02]  /*6b20*/  FSEL R18, R184, -INF , !P6 ;  /* 0xff800000b8127808 */ /* 0x000fe40007000000 */
[----:B------:R-:W-:Y:S02]  /*6b30*/  FSEL R168, R67, -INF , !P1 ;  /* 0xff80000043a87808 */ /* 0x000fe40004800000 */
[----:B------:R-:W-:-:S02]  /*6b40*/  FSEL R188, R66, -INF , !P5 ;  /* 0xff80000042bc7808 */ /* 0x000fc40006800000 */
[C---:B------:R-:W-:Y:S01]  /*6b50*/  ISETP.GE.AND P1, PT, R17.reuse, R11, PT ;  /* 0x0000000b1100720c */ /* 0x040fe20003f26270 */
[----:B--2---:R-:W-:Y:S01]  /*6b60*/  FMUL.FTZ R4, R34, UR8 ;  /* 0x0000000822047c20 */ /* 0x004fe20008410000 */
[----:B------:R-:W-:Y:S02]  /*6b70*/  ISETP.GE.AND P5, PT, R17, R9, PT ;  /* 0x000000091100720c */ /* 0x000fe40003fa6270 */
[----:B------:R-:W-:Y:S01]  /*6b80*/  FSEL R189, R60, -INF , !P1 ;  /* 0xff8000003cbd7808 */ /* 0x000fe20004800000 */
[----:B------:R2:W3:Y:S01]  /*6b90*/  MUFU.TANH R19, R4 ;  /* 0x0000000400137308 */ /* 0x0004e20000002400 */
[----:B------:R-:W-:Y:S02]  /*6ba0*/  FSEL R164, R46, -INF , !P5 ;  /* 0xff8000002ea47808 */ /* 0x000fe40006800000 */
[----:B------:R-:W-:Y:S01]  /*6bb0*/  ISETP.GE.AND P6, PT, R16, R11, PT ;  /* 0x0000000b1000720c */ /* 0x000fe20003fc6270 */
[----:B-----5:R-:W-:Y:S01]  /*6bc0*/  FMUL.FTZ R5, R73, UR8 ;  /* 0x0000000849057c20 */ /* 0x020fe20008410000 */
[----:B----4-:R-:W-:-:S02]  /*6bd0*/  FMNMX.FTZ R187, R0, R12, !PT ;  /* 0x0000000c00bb7209 */ /* 0x010fc40007810000 */
[----:B------:R-:W-:Y:S02]  /*6be0*/  FSEL R12, R185, -INF , !P4 ;  /* 0xff800000b90c7808 */ /* 0x000fe40006000000 */
[C---:B------:R-:W-:Y:S02]  /*6bf0*/  ISETP.GE.AND P1, PT, R16.reuse, R9, PT ;  /* 0x000000091000720c */ /* 0x040fe40003f26270 */
[----:B------:R-:W-:Y:S02]  /*6c00*/  ISETP.GE.AND P5, PT, R16, R10, PT ;  /* 0x0000000a1000720c */ /* 0x000fe40003fa6270 */
[----:B------:R-:W-:Y:S01]  /*6c10*/  MUFU.TANH R16, R5 ;  /* 0x0000000500107308 */ /* 0x000fe20000002400 */
[----:B------:R-:W-:Y:S01]  /*6c20*/  FSETP.NEU.FTZ.AND P4, PT, R187, -INF , PT ;  /* 0xff800000bb00780b */ /* 0x000fe20003f9d000 */
[----:B--2---:R-:W-:Y:S01]  /*6c30*/  FMUL.FTZ R4, R35, UR8 ;  /* 0x0000000823047c20 */ /* 0x004fe20008410000 */
[----:B-1----:R-:W-:Y:S02]  /*6c40*/  FSEL R184, R43, -INF , !P6 ;  /* 0xff8000002bb87808 */ /* 0x002fe40007000000 */
[----:B------:R-:W-:-:S03]  /*6c50*/  ISETP.GE.AND P6, PT, R15, R11, PT ;  /* 0x0000000b0f00720c */ /* 0x000fc60003fc6270 */
[----:B------:R1:W2:Y:S01]  /*6c60*/  MUFU.TANH R20, R4 ;  /* 0x0000000400147308 */ /* 0x0002a20000002400 */
[----:B------:R-:W-:Y:S02]  /*6c70*/  FSEL R165, R51, -INF , !P3 ;  /* 0xff80000033a57808 */ /* 0x000fe40005800000 */
[----:B------:R-:W-:Y:S02]  /*6c80*/  ISETP.GE.AND P3, PT, R17, R10, PT ;  /* 0x0000000a1100720c */ /* 0x000fe40003f66270 */
[----:B---3--:R-:W-:Y:S02]  /*6c90*/  FSEL R221, R13, -INF , !P1 ;  /* 0xff8000000ddd7808 */ /* 0x008fe40004800000 */
[----:B------:R-:W-:Y:S01]  /*6ca0*/  FSEL R13, R186, -INF , !P2 ;  /* 0xff800000ba0d7808 */ /* 0x000fe20005000000 */
[----:B------:R3:W4:Y:S01]  /*6cb0*/  MUFU.TANH R17, R7 ;  /* 0x0000000700117308 */ /* 0x0007220000002400 */
[----:B------:R-:W-:Y:S02]  /*6cc0*/  FSEL R185, R39, -INF , !P6 ;  /* 0xff80000027b97808 */ /* 0x000fe40007000000 */
[----:B------:R-:W-:-:S02]  /*6cd0*/  ISETP.GE.AND P6, PT, R14, R11, PT ;  /* 0x0000000b0e00720c */ /* 0x000fc40003fc6270 */
[----:B------:R-:W-:Y:S02]  /*6ce0*/  ISETP.GE.AND P2, PT, R2, R11, PT ;  /* 0x0000000b0200720c */ /* 0x000fe40003f46270 */
[----:B------:R-:W-:Y:S02]  /*6cf0*/  FSEL R207, R19, -INF , !P6 ;  /* 0xff80000013cf7808 */ /* 0x000fe40007000000 */
[----:B-1----:R-:W-:Y:S02]  /*6d00*/  FMNMX.FTZ R4, R69, R18, !PT ;  /* 0x0000001245047209 */ /* 0x002fe40007810000 */
[----:B--2---:R-:W-:Y:S02]  /*6d10*/  FSEL R191, R20, -INF , !P2 ;  /* 0xff80000014bf7808 */ /* 0x004fe40005000000 */
[----:B------:R-:W-:Y:S02]  /*6d20*/  FMNMX.FTZ R4, R54, R4, !PT ;  /* 0x0000000436047209 */ /* 0x000fe40007810000 */
[----:B------:R-:W-:-:S02]  /*6d30*/  ISETP.GE.AND P1, PT, R15, R9, PT ;  /* 0x000000090f00720c */ /* 0x000fc40003f26270 */
[----:B------:R-:W-:Y:S02]  /*6d40*/  FMNMX.FTZ R4, R52, R4, !PT ;  /* 0x0000000434047209 */ /* 0x000fe40007810000 */
[----:B------:R-:W-:Y:S02]  /*6d50*/  ISETP.GE.AND P6, PT, R15, R10, PT ;  /* 0x0000000a0f00720c */ /* 0x000fe40003fc6270 */
[----:B------:R-:W-:Y:S02]  /*6d60*/  FMNMX.FTZ R4, R47, R4, !PT ;  /* 0x000000042f047209 */ /* 0x000fe40007810000 */
[----:B------:R-:W-:Y:S02]  /*6d70*/  ISETP.GE.AND P2, PT, R14, R9, PT ;  /* 0x000000090e00720c */ /* 0x000fe40003f46270 */
[----:B------:R-:W-:Y:S02]  /*6d80*/  FMNMX.FTZ R0, R175, R4, !PT ;  /* 0x00000004af007209 */ /* 0x000fe40007810000 */
[----:B------:R-:W-:-:S02]  /*6d90*/  FMNMX.FTZ R4, R68, R12, !PT ;  /* 0x0000000c44047209 */ /* 0x000fc40007810000 */
[----:B------:R-:W-:Y:S02]  /*6da0*/  FMNMX.FTZ R0, R158, R0, !PT ;  /* 0x000000009e007209 */ /* 0x000fe40007810000 */
[----:B------:R-:W-:Y:S02]  /*6db0*/  FMNMX.FTZ R4, R64, R4, !PT ;  /* 0x0000000440047209 */ /* 0x000fe40007810000 */
[----:B------:R-:W-:Y:S02]  /*6dc0*/  FMNMX.FTZ R0, R155, R0, !PT ;  /* 0x000000009b007209 */ /* 0x000fe40007810000 */
[----:B------:R-:W-:Y:S02]  /*6dd0*/  FMNMX.FTZ R4, R53, R4, !PT ;  /* 0x0000000435047209 */ /* 0x000fe40007810000 */
[----:B------:R-:W-:Y:S01]  /*6de0*/  FMNMX.FTZ R5, R156, R0, !PT ;  /* 0x000000009c057209 */ /* 0x000fe20007810000 */
[----:B------:R-:W-:Y:S01]  /*6df0*/  FMUL.FTZ R0, R187, UR9 ;  /* 0x00000009bb007c20 */ /* 0x000fe20008410000 */
[----:B------:R-:W-:-:S02]  /*6e00*/  FMNMX.FTZ R4, R49, R4, !PT ;  /* 0x0000000431047209 */ /* 0x000fc40007810000 */
[----:B------:R-:W-:Y:S02]  /*6e10*/  FMNMX.FTZ R5, R182, R5, !PT ;  /* 0x00000005b6057209 */ /* 0x000fe40007810000 */
[----:B------:R-:W-:Y:S02]  /*6e20*/  FSEL R0, R0, RZ, P4 ;  /* 0x000000ff00007208 */ /* 0x000fe40002000000 */
[----:B------:R-:W-:Y:S02]  /*6e30*/  FMNMX.FTZ R5, R183, R5, !PT ;  /* 0x00000005b7057209 */ /* 0x000fe40007810000 */
[----:B------:R-:W-:Y:S01]  /*6e40*/  FMNMX.FTZ R4, R45, R4, !PT ;  /* 0x000000042d047209 */ /* 0x000fe20007810000 */
[--C-:B------:R-:W-:Y:S01]  /*6e50*/  FFMA.FTZ R6, R44, UR9, -R0.reuse ;  /* 0x000000092c067c23 */ /* 0x100fe20008010800 */
[----:B------:R-:W-:Y:S01]  /*6e60*/  FMNMX.FTZ R5, R188, R5, !PT ;  /* 0x00000005bc057209 */ /* 0x000fe20007810000 */
[----:B------:R-:W-:Y:S01]  /*6e70*/  FFMA.FTZ R26, R26, UR9, -R0 ;  /* 0x000000091a1a7c23 */ /* 0x000fe20008010800 */
[----:B---3--:R-:W-:Y:S01]  /*6e80*/  FMNMX.FTZ R7, R48, R4, !PT ;  /* 0x0000000430077209 */ /* 0x008fe20007810000 */
[----:B------:R1:W-:Y:S01]  /*6e90*/  MUFU.EX2 R149, R6 ;  /* 0x0000000600957308 */ /* 0x0003e20000000800 */
[----:B------:R-:W-:-:S02]  /*6ea0*/  FMNMX.FTZ R5, R189, R5, !PT ;  /* 0x00000005bd057209 */ /* 0x000fc40007810000 */
[----:B------:R-:W-:Y:S02]  /*6eb0*/  FMNMX.FTZ R4, R3, R13, !PT ;  /* 0x0000000d03047209 */ /* 0x000fe40007810000 */
[----:B------:R-:W-:Y:S02]  /*6ec0*/  FMNMX.FTZ R5, R184, R5, !PT ;  /* 0x00000005b8057209 */ /* 0x000fe40007810000 */
[----:B------:R-:W-:Y:S01]  /*6ed0*/  FMNMX.FTZ R7, R56, R7, !PT ;  /* 0x0000000738077209 */ /* 0x000fe20007810000 */
[----:B------:R2:W-:Y:S01]  /*6ee0*/  MUFU.EX2 R150, R26 ;  /* 0x0000001a00967308 */ /* 0x0005e20000000800 */
[----:B------:R-:W-:Y:S02]  /*6ef0*/  FMNMX.FTZ R5, R185, R5, !PT ;  /* 0x00000005b9057209 */ /* 0x000fe40007810000 */
[----:B------:R-:W-:Y:S02]  /*6f00*/  FMNMX.FTZ R4, R65, R4, !PT ;  /* 0x0000000441047209 */ /* 0x000fe40007810000 */
[----:B------:R-:W-:-:S02]  /*6f10*/  FMNMX.FTZ R7, R57, R7, !PT ;  /* 0x0000000739077209 */ /* 0x000fc40007810000 */
[----:B------:R-:W-:Y:S01]  /*6f20*/  FMNMX.FTZ R5, R207, R5, !PT ;  /* 0x00000005cf057209 */ /* 0x000fe20007810000 */
[----:B-1----:R-:W-:Y:S01]  /*6f30*/  FFMA.FTZ R6, R40, UR9, -R0 ;  /* 0x0000000928067c23 */ /* 0x002fe20008010800 */
[----:B------:R-:W-:Y:S02]  /*6f40*/  FMNMX.FTZ R7, R163, R7, !PT ;  /* 0x00000007a3077209 */ /* 0x000fe40007810000 */
[----:B------:R-:W-:Y:S01]  /*6f50*/  FSEL R213, R22, -INF , !P1 ;  /* 0xff80000016d57808 */ /* 0x000fe20004800000 */
[----:B------:R1:W-:Y:S01]  /*6f60*/  MUFU.EX2 R79, R6 ;  /* 0x00000006004f7308 */ /* 0x0003e20000000800 */
[----:B------:R-:W-:Y:S02]  /*6f70*/  FMNMX.FTZ R7, R162, R7, !PT ;  /* 0x00000007a2077209 */ /* 0x000fe40007810000 */
[----:B------:R-:W-:Y:S02]  /*6f80*/  ISETP.GE.AND P1, PT, R2, R9, PT ;  /* 0x000000090200720c */ /* 0x000fe40003f26270 */
[----:B------:R-:W-:-:S02]  /*6f90*/  FSEL R177, R177, -INF , !P2 ;  /* 0xff800000b1b17808 */ /* 0x000fc40005000000 */
[----:B------:R-:W-:Y:S02]  /*6fa0*/  FSEL R180, R16, -INF , !P1 ;  /* 0xff80000010b47808 */ /* 0x000fe40004800000 */
[----:B------:R-:W-:Y:S02]  /*6fb0*/  FSEL R146, R61, -INF , !P0 ;  /* 0xff8000003d927808 */ /* 0x000fe40004000000 */
[----:B------:R-:W-:Y:S02]  /*6fc0*/  FSEL R147, R62, -INF , !P3 ;  /* 0xff8000003e937808 */ /* 0x000fe40005800000 */
[----:B------:R-:W-:Y:S02]  /*6fd0*/  FSEL R214, R24, -INF , !P5 ;  /* 0xff80000018d67808 */ /* 0x000fe40006800000 */
[----:B------:R-:W-:Y:S01]  /*6fe0*/  ISETP.GE.AND P0, PT, R14, R10, PT ;  /* 0x0000000a0e00720c */ /* 0x000fe20003f06270 */
[----:B--2---:R-:W-:Y:S01]  /*6ff0*/  LDSM.16.MT88.4 R24, [R196+0x6000] ;  /* 0x00600000c418783b */ /* 0x004fe20000004200 */
[----:B-1----:R-:W-:-:S02]  /*7000*/  FMNMX.FTZ R6, R55, R4, !PT ;  /* 0x0000000437067209 */ /* 0x002fc40007810000 */
[----:B------:R-:W-:Y:S01]  /*7010*/  FMNMX.FTZ R4, R191, R5, !PT ;  /* 0x00000005bf047209 */ /* 0x000fe20007810000 */
[----:B------:R-:W-:Y:S01]  /*7020*/  FFMA.FTZ R5, R42, UR9, -R0 ;  /* 0x000000092a057c23 */ /* 0x000fe20008010800 */
[----:B------:R-:W-:Y:S02]  /*7030*/  FMNMX.FTZ R6, R50, R6, !PT ;  /* 0x0000000632067209 */ /* 0x000fe40007810000 */
[----:B------:R-:W-:Y:S01]  /*7040*/  FSEL R215, R23, -INF , !P6 ;  /* 0xff80000017d77808 */ /* 0x000fe20007000000 */
[----:B------:R1:W-:Y:S01]  /*7050*/  MUFU.EX2 R160, R5 ;  /* 0x0000000500a07308 */ /* 0x0003e20000000800 */
[----:B------:R-:W2:Y:S01]  /*7060*/  SHFL.BFLY PT, R15, R4, 0x2, 0x1f ;  /* 0x0c401f00040f7f89 */ /* 0x000ea200000e0000 */
[----:B------:R-:W-:Y:S02]  /*7070*/  ISETP.GE.AND P1, PT, R2, R10, PT ;  /* 0x0000000a0200720c */ /* 0x000fe40003f26270 */
[----:B------:R-:W-:Y:S02]  /*7080*/  FSEL R217, R21, -INF , !P0 ;  /* 0xff80000015d97808 */ /* 0x000fe40004000000 */
[----:B----4-:R-:W-:Y:S01]  /*7090*/  FSEL R216, R17, -INF , !P1 ;  /* 0xff80000011d87808 */ /* 0x010fe20004800000 */
[----:B------:R-:W-:Y:S01]  /*70a0*/  LDSM.16.MT88.4 R20, [R193+0x6000] ;  /* 0x00600000c114783b */ /* 0x000fe20000004200 */
[----:B-1----:R-:W-:-:S02]  /*70b0*/  FMNMX.FTZ R5, R152, R6, !PT ;  /* 0x0000000698057209 */ /* 0x002fc40007810000 */
[----:B------:R-:W-:Y:S01]  /*70c0*/  FMNMX.FTZ R6, R165, R7, !PT ;  /* 0x00000007a5067209 */ /* 0x000fe20007810000 */
[----:B------:R-:W-:Y:S01]  /*70d0*/  FFMA.FTZ R7, R41, UR9, -R0 ;  /* 0x0000000929077c23 */ /* 0x000fe20008010800 */
[----:B------:R-:W-:Y:S01]  /*70e0*/  FMNMX.FTZ R5, R144, R5, !PT ;  /* 0x0000000590057209 */ /* 0x000fe20007810000 */
[----:B------:R-:W-:Y:S01]  /*70f0*/  LDSM.16.MT88.4 R40, [R195+0x6000] ;  /* 0x00600000c328783b */ /* 0x000fe20000004200 */
[----:B------:R-:W-:Y:S01]  /*7100*/  FMNMX.FTZ R6, R164, R6, !PT ;  /* 0x00000006a4067209 */ /* 0x000fe20007810000 */
[----:B------:R1:W-:Y:S03]  /*7110*/  MUFU.EX2 R78, R7 ;  /* 0x00000007004e7308 */ /* 0x0003e60000000800 */
[----:B------:R-:W-:-:S04]  /*7120*/  FMNMX.FTZ R6, R221, R6, !PT ;  /* 0x00000006dd067209 */ /* 0x000fc80007810000 */
[----:B------:R-:W-:-:S04]  /*7130*/  FMNMX.FTZ R6, R213, R6, !PT ;  /* 0x00000006d5067209 */ /* 0x000fc80007810000 */
[----:B------:R-:W-:-:S04]  /*7140*/  FMNMX.FTZ R6, R177, R6, !PT ;  /* 0x00000006b1067209 */ /* 0x000fc80007810000 */
[----:B------:R-:W-:Y:S02]  /*7150*/  FMNMX.FTZ R6, R180, R6, !PT ;  /* 0x00000006b4067209 */ /* 0x000fe40007810000 */
[----:B-1----:R-:W-:Y:S01]  /*7160*/  FMNMX.FTZ R7, R145, R5, !PT ;  /* 0x0000000591077209 */ /* 0x002fe20007810000 */
[----:B------:R-:W-:-:S03]  /*7170*/  FFMA.FTZ R5, R29, UR9, -R0 ;  /* 0x000000091d057c23 */ /* 0x000fc60008010800 */
        /* <DEDUP_REMOVED lines=9> */
[----:B------:R-:W-:Y:S01]  /*7210*/  FMNMX.FTZ R2, R215, R7, !PT ;  /* 0x00000007d7027209 */ /* 0x000fe20007810000 */
[----:B------:R-:W-:-:S03]  /*7220*/  FFMA.FTZ R7, R33, UR9, -R0 ;  /* 0x0000000921077c23 */ /* 0x000fc60008010800 */
[----:B------:R-:W-:Y:S01]  /*7230*/  FMNMX.FTZ R2, R217, R2, !PT ;  /* 0x00000002d9027209 */ /* 0x000fe20007810000 */
[----:B------:R-:W-:Y:S03]  /*7240*/  MUFU.EX2 R234, R7 ;  /* 0x0000000700ea7308 */ /* 0x000fe60000000800 */
[----:B------:R-:W-:Y:S02]  /*7250*/  FMNMX.FTZ R2, R216, R2, !PT ;  /* 0x00000002d8027209 */ /* 0x000fe40007810000 */
[----:B--2---:R-:W-:Y:S01]  /*7260*/  FMNMX.FTZ R5, R4, R15, !PT ;  /* 0x0000000f04057209 */ /* 0x004fe20007810000 */
[--C-:B------:R-:W-:Y:S01]  /*7270*/  FFMA.FTZ R4, R30, UR9, -R0.reuse ;  /* 0x000000091e047c23 */ /* 0x100fe20008010800 */
[----:B------:R-:W-:Y:S03]  /*7280*/  SHFL.BFLY PT, R15, R6, 0x2, 0x1f ;  /* 0x0c401f00060f7f89 */ /* 0x000fe600000e0000 */
[----:B------:R1:W-:Y:S01]  /*7290*/  MUFU.EX2 R239, R4 ;  /* 0x0000000400ef7308 */ /* 0x0003e20000000800 */
[----:B------:R-:W2:Y:S01]  /*72a0*/  SHFL.BFLY PT, R16, R5, 0x1, 0x1f ;  /* 0x0c201f0005107f89 */ /* 0x000ea200000e0000 */
[----:B-1----:R-:W-:-:S03]  /*72b0*/  FFMA.FTZ R4, R31, UR9, -R0 ;  /* 0x000000091f047c23 */ /* 0x002fc60008010800 */
[----:B------:R-:W-:Y:S03]  /*72c0*/  LDSM.16.MT88.4 R28, [R193+0x6800] ;  /* 0x00680000c11c783b */ /* 0x000fe60000004200 */
[----:B------:R1:W-:Y:S01]  /*72d0*/  MUFU.EX2 R237, R4 ;  /* 0x0000000400ed7308 */ /* 0x0003e20000000800 */
[----:B--2---:R-:W-:Y:S01]  /*72e0*/  FMNMX.FTZ R176, R5, R16, !PT ;  /* 0x0000001005b07209 */ /* 0x004fe20007810000 */
[----:B------:R-:W-:-:S03]  /*72f0*/  FFMA.FTZ R5, R36, UR9, -R0 ;  /* 0x0000000924057c23 */ /* 0x000fc60008010800 */
[----:B------:R-:W-:-:S03]  /*7300*/  FSETP.NEU.FTZ.AND P2, PT, R176, -INF , PT ;  /* 0xff800000b000780b */ /* 0x000fc60003f5d000 */
[----:B------:R2:W-:Y:S01]  /*7310*/  MUFU.EX2 R233, R5 ;  /* 0x0000000500e97308 */ /* 0x0005e20000000800 */
[----:B------:R-:W-:-:S05]  /*7320*/  FMUL.FTZ R17, R176, UR9 ;  /* 0x00000009b0117c20 */ /* 0x000fca0008410000 */
[----:B------:R-:W-:Y:S01]  /*7330*/  FSEL R17, R17, RZ, P2 ;  /* 0x000000ff11117208 */ /* 0x000fe20001000000 */
[--C-:B-1----:R-:W-:Y:S02]  /*7340*/  FFMA.FTZ R4, R32, UR9, -R0.reuse ;  /* 0x0000000920047c23 */ /* 0x102fe40008010800 */
[----:B------:R-:W-:Y:S02]  /*7350*/  LDSM.16.MT88.4 R32, [R194+0x6000] ;  /* 0x00600000c220783b */ /* 0x000fe40000004200 */
[----:B------:R1:W-:Y:S01]  /*7360*/  MUFU.EX2 R235, R4 ;  /* 0x0000000400eb7308 */ /* 0x0003e20000000800 */
[----:B--2---:R-:W-:-:S07]  /*7370*/  FFMA.FTZ R5, R38, UR9, -R0 ;  /* 0x0000000926057c23 */ /* 0x004fce0008010800 */
[----:B------:R2:W-:Y:S01]  /*7380*/  MUFU.EX2 R236, R5 ;  /* 0x0000000500ec7308 */ /* 0x0005e20000000800 */
[----:B-1----:R-:W-:Y:S02]  /*7390*/  FMNMX.FTZ R4, R6, R15, !PT ;  /* 0x0000000f06047209 */ /* 0x002fe40007810000 */
[----:B------:R-:W1:Y:S04]  /*73a0*/  SHFL.BFLY PT, R6, R2, 0x2, 0x1f ;  /* 0x0c401f0002067f89 */ /* 0x000e6800000e0000 */
[----:B------:R-:W3:Y:S01]  /*73b0*/  SHFL.BFLY PT, R7, R4, 0x1, 0x1f ;  /* 0x0c201f0004077f89 */ /* 0x000ee200000e0000 */
[----:B--2---:R-:W-:-:S03]  /*73c0*/  FFMA.FTZ R5, R37, UR9, -R0 ;  /* 0x0000000925057c23 */ /* 0x004fc60008010800 */
[----:B------:R-:W-:Y:S01]  /*73d0*/  LDSM.16.MT88.4 R36, [R194+0x6800] ;  /* 0x00680000c224783b */ /* 0x000fe20000004200 */
[----:B------:R2:W-:Y:S01]  /*73e0*/  MUFU.EX2 R238, R5 ;  /* 0x0000000500ee7308 */ /* 0x0005e20000000800 */
[----:B-1----:R-:W-:Y:S01]  /*73f0*/  FMNMX.FTZ R2, R2, R6, !PT ;  /* 0x0000000602027209 */ /* 0x002fe20007810000 */
[--C-:B--2---:R-:W-:Y:S01]  /*7400*/  FFMA.FTZ R5, R18, UR9, -R17.reuse ;  /* 0x0000000912057c23 */ /* 0x104fe20008010811 */
[----:B---3--:R-:W-:Y:S01]  /*7410*/  FMNMX.FTZ R171, R4, R7, !PT ;  /* 0x0000000704ab7209 */ /* 0x008fe20007810000 */
[----:B------:R-:W-:-:S04]  /*7420*/  FFMA.FTZ R4, R52, UR9, -R17 ;  /* 0x0000000934047c23 */ /* 0x000fc80008010811 */
[----:B------:R1:W-:Y:S01]  /*7430*/  MUFU.EX2 R190, R5 ;  /* 0x0000000500be7308 */ /* 0x0003e20000000800 */
[C---:B------:R-:W-:Y:S01]  /*7440*/  FSETP.NEU.FTZ.AND P1, PT, R171.reuse, -INF , PT ;  /* 0xff800000ab00780b */ /* 0x040fe20003f3d000 */
[----:B------:R-:W-:-:S05]  /*7450*/  FMUL.FTZ R16, R171, UR9 ;  /* 0x00000009ab107c20 */ /* 0x000fca0008410000 */
[----:B------:R-:W-:Y:S01]  /*7460*/  FSEL R16, R16, RZ, P1 ;  /* 0x000000ff10107208 */ /* 0x000fe20000800000 */
[----:B------:R2:W-:Y:S01]  /*7470*/  MUFU.EX2 R231, R4 ;  /* 0x0000000400e77308 */ /* 0x0005e20000000800 */
[----:B-1----:R-:W-:-:S07]  /*7480*/  FFMA.FTZ R5, R54, UR9, -R17 ;  /* 0x0000000936057c23 */ /* 0x002fce0008010811 */
[----:B------:R1:W-:Y:S01]  /*7490*/  MUFU.EX2 R230, R5 ;  /* 0x0000000500e67308 */ /* 0x0003e20000000800 */
[----:B--2---:R-:W-:-:S07]  /*74a0*/  FFMA.FTZ R4, R47, UR9, -R17 ;  /* 0x000000092f047c23 */ /* 0x004fce0008010811 */
[----:B------:R2:W3:Y:S01]  /*74b0*/  MUFU.EX2 R232, R4 ;  /* 0x0000000400e87308 */ /* 0x0004e20000000800 */
[----:B-1----:R-:W1:Y:S01]  /*74c0*/  SHFL.BFLY PT, R5, R2, 0x1, 0x1f ;  /* 0x0c201f0002057f89 */ /* 0x002e6200000e0000 */
[----:B--2---:R-:W-:Y:S01]  /*74d0*/  FFMA.FTZ R4, R12, UR9, -R16 ;  /* 0x000000090c047c23 */ /* 0x004fe20008010810 */
[----:B---3--:R-:W-:-:S05]  /*74e0*/  F2FP.F16.F32.PACK_AB R15, R232, R231 ;  /* 0x000000e7e80f723e */ /* 0x008fca00000000ff */
[----:B------:R2:W-:Y:S01]  /*74f0*/  MUFU.EX2 R186, R4 ;  /* 0x0000000400ba7308 */ /* 0x0005e20000000800 */
[----:B-1----:R-:W-:Y:S01]  /*7500*/  FMNMX.FTZ R170, R2, R5, !PT ;  /* 0x0000000502aa7209 */ /* 0x002fe20007810000 */
[--C-:B------:R-:W-:Y:S01]  /*7510*/  FFMA.FTZ R2, R53, UR9, -R16.reuse ;  /* 0x0000000935027c23 */ /* 0x100fe20008010810 */
[----:B------:R-:W-:Y:S02]  /*7520*/  FSEL R5, R171, RZ, P1 ;  /* 0x000000ffab057208 */ /* 0x000fe40000800000 */
[----:B------:R-:W-:Y:S01]  /*7530*/  FSETP.NEU.FTZ.AND P0, PT, R170, -INF , PT ;  /* 0xff800000aa00780b */ /* 0x000fe20003f1d000 */
[----:B--2---:R-:W-:Y:S02]  /*7540*/  FFMA.FTZ R4, R64, UR9, -R16 ;  /* 0x0000000940047c23 */ /* 0x004fe40008010810 */
[----:B------:R1:W-:Y:S01]  /*7550*/  MUFU.EX2 R226, R2 ;  /* 0x0000000200e27308 */ /* 0x0003e20000000800 */
[----:B------:R-:W-:-:S04]  /*7560*/  FADD.FTZ R5, R68, -R5 ;  /* 0x8000000544057221 */ /* 0x000fc80000010000 */
[----:B------:R-:W-:-:S03]  /*7570*/  FMUL.FTZ R5, R5, UR9 ;  /* 0x0000000905057c20 */ /* 0x000fc60008410000 */
[----:B------:R2:W-:Y:S08]  /*7580*/  MUFU.EX2 R227, R4 ;  /* 0x0000000400e37308 */ /* 0x0005f00000000800 */
[----:B------:R3:W4:Y:S01]  /*7590*/  MUFU.EX2 R71, R5 ;  /* 0x0000000500477308 */ /* 0x0007220000000800 */
[----:B-1----:R-:W-:-:S05]  /*75a0*/  FMUL.FTZ R2, R170, UR9 ;  /* 0x00000009aa027c20 */ /* 0x002fca0008410000 */
[----:B------:R-:W-:Y:S01]  /*75b0*/  FSEL R2, R2, RZ, P0 ;  /* 0x000000ff02027208 */ /* 0x000fe20000000000 */
[----:B--2---:R-:W-:-:S04]  /*75c0*/  FFMA.FTZ R4, R49, UR9, -R16 ;  /* 0x0000000931047c23 */ /* 0x004fc80008010810 */
[----:B------:R-:W-:Y:S01]  /*75d0*/  FFMA.FTZ R6, R50, UR9, -R2 ;  /* 0x0000000932067c23 */ /* 0x000fe20008010802 */
[----:B------:R1:W2:Y:S01]  /*75e0*/  MUFU.EX2 R228, R4 ;  /* 0x0000000400e47308 */ /* 0x0002a20000000800 */
[----:B---3--:R-:W-:Y:S01]  /*75f0*/  FFMA.FTZ R5, R48, UR9, -R16 ;  /* 0x0000000930057c23 */ /* 0x008fe20008010810 */
[-C--:B----4-:R-:W-:Y:S01]  /*7600*/  FMUL.FTZ R92, R92, R71.reuse ;  /* 0x000000475c5c7220 */ /* 0x090fe20000410000 */
[-C--:B------:R-:W-:Y:S01]  /*7610*/  FMUL.FTZ R93, R93, R71.reuse ;  /* 0x000000475d5d7220 */ /* 0x080fe20000410000 */
[----:B------:R-:W-:-:S04]  /*7620*/  FMUL.FTZ R100, R100, R71 ;  /* 0x0000004764647220 */ /* 0x000fc80000410000 */
        /* <DEDUP_REMOVED lines=8> */
[----:B------:R-:W-:Y:S01]  /*76b0*/  MUFU.EX2 R222, R5 ;  /* 0x0000000500de7308 */ /* 0x000fe20000000800 */
[----:B-1----:R-:W-:Y:S01]  /*76c0*/  FFMA.FTZ R4, R45, UR9, -R16 ;  /* 0x000000092d047c23 */ /* 0x002fe20008010810 */
[-C--:B------:R-:W-:Y:S01]  /*76d0*/  FMUL.FTZ R124, R124, R71.reuse ;  /* 0x000000477c7c7220 */ /* 0x080fe20000410000 */
[-C--:B------:R-:W-:Y:S01]  /*76e0*/  FMUL.FTZ R125, R125, R71.reuse ;  /* 0x000000477d7d7220 */ /* 0x080fe20000410000 */
[-C--:B------:R-:W-:Y:S01]  /*76f0*/  FMUL.FTZ R132, R132, R71.reuse ;  /* 0x0000004784847220 */ /* 0x080fe20000410000 */
[-C--:B------:R-:W-:Y:S01]  /*7700*/  FMUL.FTZ R133, R133, R71.reuse ;  /* 0x0000004785857220 */ /* 0x080fe20000410000 */
[-C--:B------:R-:W-:Y:S01]  /*7710*/  FMUL.FTZ R140, R140, R71.reuse ;  /* 0x000000478c8c7220 */ /* 0x080fe20000410000 */
[----:B------:R-:W-:Y:S01]  /*7720*/  FMUL.FTZ R141, R141, R71 ;  /* 0x000000478d8d7220 */ /* 0x000fe20000410000 */
[----:B------:R1:W-:Y:S01]  /*7730*/  MUFU.EX2 R229, R4 ;  /* 0x0000000400e57308 */ /* 0x0003e20000000800 */
[----:B--2---:R-:W-:Y:S01]  /*7740*/  F2FP.F16.F32.PACK_AB R6, R228, R226 ;  /* 0x000000e2e406723e */ /* 0x004fe200000000ff */
[----:B-1----:R-:W-:Y:S01]  /*7750*/  FFMA.FTZ R4, R13, UR9, -R2 ;  /* 0x000000090d047c23 */ /* 0x002fe20008010802 */
[----:B------:R-:W-:-:S05]  /*7760*/  F2FP.F16.F32.PACK_AB R13, R230, R190 ;  /* 0x000000bee60d723e */ /* 0x000fca00000000ff */
[----:B------:R1:W-:Y:S02]  /*7770*/  MUFU.EX2 R181, R4 ;  /* 0x0000000400b57308 */ /* 0x0003e40000000800 */
[----:B-1----:R-:W-:-:S06]  /*7780*/  FFMA.FTZ R4, R65, UR9, -R2 ;  /* 0x0000000941047c23 */ /* 0x002fcc0008010802 */
[----:B------:R1:W2:Y:S02]  /*7790*/  MUFU.EX2 R223, R4 ;  /* 0x0000000400df7308 */ /* 0x0002a40000000800 */
[----:B-1----:R-:W-:Y:S01]  /*77a0*/  FFMA.FTZ R4, R55, UR9, -R2 ;  /* 0x0000000937047c23 */ /* 0x002fe20008010802 */
[----:B--2---:R-:W-:-:S05]  /*77b0*/  F2FP.F16.F32.PACK_AB R5, R223, R181 ;  /* 0x000000b5df05723e */ /* 0x004fca00000000ff */
[----:B------:R1:W2:Y:S02]  /*77c0*/  MUFU.EX2 R225, R4 ;  /* 0x0000000400e17308 */ /* 0x0002a40000000800 */
[----:B-1----:R-:W-:Y:S02]  /*77d0*/  FSEL R4, R170, RZ, P0 ;  /* 0x000000ffaa047208 */ /* 0x002fe40000000000 */
[----:B--2---:R-:W-:Y:S02]  /*77e0*/  F2FP.F16.F32.PACK_AB R7, R224, R225 ;  /* 0x000000e1e007723e */ /* 0x004fe400000000ff */
[----:B------:R-:W-:Y:S01]  /*77f0*/  ISETP.GE.AND P0, PT, R209, 0x3, PT ;  /* 0x00000003d100780c */ /* 0x000fe20003f06270 */
        /* <DEDUP_REMOVED lines=9> */
[----:B------:R-:W-:Y:S01]  /*7890*/  FSEL R3, R176, RZ, P2 ;  /* 0x000000ffb0037208 */ /* 0x000fe20001000000 */
[-C--:B------:R-:W-:Y:S01]  /*78a0*/  FMUL.FTZ R82, R82, R68.reuse ;  /* 0x0000004452527220 */ /* 0x080fe20000410000 */
[-C--:B------:R-:W-:Y:S01]  /*78b0*/  FMUL.FTZ R83, R83, R68.reuse ;  /* 0x0000004453537220 */ /* 0x080fe20000410000 */
[----:B------:R-:W-:Y:S01]  /*78c0*/  FMUL.FTZ R4, R4, UR9 ;  /* 0x0000000904047c20 */ /* 0x000fe20008410000 */
[-C--:B------:R-:W-:Y:S01]  /*78d0*/  FMUL.FTZ R110, R110, R68.reuse ;  /* 0x000000446e6e7220 */ /* 0x080fe20000410000 */
[----:B------:R-:W-:Y:S01]  /*78e0*/  FADD.FTZ R3, R69, -R3 ;  /* 0x8000000345037221 */ /* 0x000fe20000010000 */
[-C--:B------:R-:W-:Y:S01]  /*78f0*/  FMUL.FTZ R111, R111, R68.reuse ;  /* 0x000000446f6f7220 */ /* 0x080fe20000410000 */
[----:B------:R1:W2:Y:S01]  /*7900*/  MUFU.EX2 R19, R4 ;  /* 0x0000000400137308 */ /* 0x0002a20000000800 */
[-C--:B------:R-:W-:Y:S01]  /*7910*/  FMUL.FTZ R118, R118, R68.reuse ;  /* 0x0000004476767220 */ /* 0x080fe20000410000 */
[----:B------:R-:W-:Y:S01]  /*7920*/  FMUL.FTZ R3, R3, UR9 ;  /* 0x0000000903037c20 */ /* 0x000fe20008410000 */
[-C--:B------:R-:W-:Y:S01]  /*7930*/  FMUL.FTZ R119, R119, R68.reuse ;  /* 0x0000004477777220 */ /* 0x080fe20000410000 */
[-C--:B------:R-:W-:Y:S01]  /*7940*/  FMUL.FTZ R126, R126, R68.reuse ;  /* 0x000000447e7e7220 */ /* 0x080fe20000410000 */
[-C--:B------:R-:W-:Y:S01]  /*7950*/  FMUL.FTZ R127, R127, R68.reuse ;  /* 0x000000447f7f7220 */ /* 0x080fe20000410000 */
[-C--:B------:R-:W-:Y:S01]  /*7960*/  FMUL.FTZ R134, R134, R68.reuse ;  /* 0x0000004486867220 */ /* 0x080fe20000410000 */
[-C--:B------:R-:W-:Y:S01]  /*7970*/  FMUL.FTZ R135, R135, R68.reuse ;  /* 0x0000004487877220 */ /* 0x080fe20000410000 */
[----:B------:R3:W4:Y:S01]  /*7980*/  MUFU.EX2 R18, R3 ;  /* 0x0000000300127308 */ /* 0x0007220000000800 */
[-C--:B------:R-:W-:Y:S01]  /*7990*/  FMUL.FTZ R142, R142, R68.reuse ;  /* 0x000000448e8e7220 */ /* 0x080fe20000410000 */
[----:B------:R-:W-:Y:S01]  /*79a0*/  FMUL.FTZ R143, R143, R68 ;  /* 0x000000448f8f7220 */ /* 0x000fe20000410000 */
[----:B------:R-:W-:-:S02]  /*79b0*/  MOV R70, R150 ;  /* 0x0000009600467202 */ /* 0x000fc40000000f00 */
[----:B------:R-:W-:Y:S02]  /*79c0*/  MOV R69, R149 ;  /* 0x0000009500457202 */ /* 0x000fe40000000f00 */
[----:B-1----:R-:W-:Y:S01]  /*79d0*/  F2FP.F16.F32.PACK_AB R4, R227, R186 ;  /* 0x000000bae304723e */ /* 0x002fe200000000ff */
[-C--:B--2---:R-:W-:Y:S01]  /*79e0*/  FMUL.FTZ R84, R84, R19.reuse ;  /* 0x0000001354547220 */ /* 0x084fe20000410000 */
[----:B------:R-:W-:Y:S01]  /*79f0*/  F2FP.F16.F32.PACK_AB R12, R69, R70 ;  /* 0x00000046450c723e */ /* 0x000fe200000000ff */
[-C--:B------:R-:W-:Y:S01]  /*7a00*/  FMUL.FTZ R85, R85, R19.reuse ;  /* 0x0000001355557220 */ /* 0x080fe20000410000 */
[-C--:B------:R-:W-:Y:S01]  /*7a10*/  FMUL.FTZ R88, R88, R19.reuse ;  /* 0x0000001358587220 */ /* 0x080fe20000410000 */
[-C--:B------:R-:W-:Y:S01]  /*7a20*/  FMUL.FTZ R89, R89, R19.reuse ;  /* 0x0000001359597220 */ /* 0x080fe20000410000 */
[----:B------:R-:W-:Y:S01]  /*7a30*/  FMUL.FTZ R96, R96, R19 ;  /* 0x0000001360607220 */ /* 0x000fe20000410000 */
[C---:B------:R-:W-:Y:S01]  /*7a40*/  HMMA.16816.F32 R52, R4.reuse, R22, R92 ;  /* 0x000000160434723c */ /* 0x040fe2000000185c */
[--C-:B---3--:R-:W-:Y:S01]  /*7a50*/  FFMA.FTZ R3, R56, UR9, -R16.reuse ;  /* 0x0000000938037c23 */ /* 0x108fe20008010810 */
[-C--:B----4-:R-:W-:Y:S01]  /*7a60*/  FMUL.FTZ R86, R86, R18.reuse ;  /* 0x0000001256567220 */ /* 0x090fe20000410000 */
[-C--:B------:R-:W-:Y:S01]  /*7a70*/  FMUL.FTZ R87, R87, R18.reuse ;  /* 0x0000001257577220 */ /* 0x080fe20000410000 */
[-C--:B------:R-:W-:Y:S01]  /*7a80*/  FMUL.FTZ R90, R90, R18.reuse ;  /* 0x000000125a5a7220 */ /* 0x080fe20000410000 */
[----:B------:R1:W-:Y:S01]  /*7a90*/  MUFU.EX2 R167, R3 ;  /* 0x0000000300a77308 */ /* 0x0003e20000000800 */
[C---:B------:R-:W-:Y:S01]  /*7aa0*/  HMMA.16816.F32 R48, R4.reuse, R24, R100 ;  /* 0x000000180430723c */ /* 0x040fe20000001864 */
[----:B------:R-:W-:Y:S01]  /*7ab0*/  MOV R95, R79 ;  /* 0x0000004f005f7202 */ /* 0x000fe20000000f00 */
[----:B------:R-:W-:Y:S01]  /*7ac0*/  FMUL.FTZ R91, R91, R18 ;  /* 0x000000125b5b7220 */ /* 0x000fe20000410000 */
[----:B------:R-:W-:Y:S01]  /*7ad0*/  MOV R93, R78 ;  /* 0x0000004e005d7202 */ /* 0x000fe20000000f00 */
[----:B------:R-:W-:Y:S01]  /*7ae0*/  FMUL.FTZ R97, R97, R19 ;  /* 0x0000001361617220 */ /* 0x000fe20000410000 */
[----:B------:R-:W-:Y:S01]  /*7af0*/  MOV R92, R77 ;  /* 0x0000004d005c7202 */ /* 0x000fe20000000f00 */
[C---:B------:R-:W-:Y:S01]  /*7b00*/  HMMA.16816.F32 R148, R4.reuse, R20, R80 ;  /* 0x000000140494723c */ /* 0x040fe20000001850 */
[----:B------:R-:W-:Y:S01]  /*7b10*/  MOV R103, R63 ;  /* 0x0000003f00677202 */ /* 0x000fe20000000f00 */
[----:B------:R-:W-:Y:S01]  /*7b20*/  FMUL.FTZ R98, R98, R18 ;  /* 0x0000001262627220 */ /* 0x000fe20000410000 */
[----:B------:R-:W-:Y:S01]  /*7b30*/  MOV R94, R160 ;  /* 0x000000a0005e7202 */ /* 0x000fe20000000f00 */
[-C--:B------:R-:W-:Y:S01]  /*7b40*/  FMUL.FTZ R99, R99, R18.reuse ;  /* 0x0000001263637220 */ /* 0x080fe20000410000 */
[----:B------:R-:W-:Y:S01]  /*7b50*/  FMUL.FTZ R104, R104, R19 ;  /* 0x0000001368687220 */ /* 0x000fe20000410000 */
[C---:B------:R-:W-:Y:S01]  /*7b60*/  HMMA.16816.F32 R76, R4.reuse, R26, R108 ;  /* 0x0000001a044c723c */ /* 0x040fe2000000186c */
[----:B------:R-:W-:Y:S01]  /*7b70*/  F2FP.F16.F32.PACK_AB R14, R94, R95 ;  /* 0x0000005f5e0e723e */ /* 0x000fe200000000ff */
[-C--:B------:R-:W-:Y:S01]  /*7b80*/  FMUL.FTZ R105, R105, R19.reuse ;  /* 0x0000001369697220 */ /* 0x080fe20000410000 */
[-C--:B------:R-:W-:Y:S01]  /*7b90*/  FMUL.FTZ R106, R106, R18.reuse ;  /* 0x000000126a6a7220 */ /* 0x080fe20000410000 */
[----:B-1----:R-:W-:Y:S01]  /*7ba0*/  FFMA.FTZ R3, R57, UR9, -R16 ;  /* 0x0000000939037c23 */ /* 0x002fe20008010810 */
[-C--:B------:R-:W-:Y:S01]  /*7bb0*/  FMUL.FTZ R107, R107, R18.reuse ;  /* 0x000000126b6b7220 */ /* 0x080fe20000410000 */
[C---:B------:R-:W-:Y:S01]  /*7bc0*/  HMMA.16816.F32 R72, R4.reuse, R32, R116 ;  /* 0x000000200448723c */ /* 0x040fe20000001874 */
[-C--:B------:R-:W-:Y:S01]  /*7bd0*/  FMUL.FTZ R128, R128, R19.reuse ;  /* 0x0000001380807220 */ /* 0x080fe20000410000 */
[----:B------:R1:W2:Y:S01]  /*7be0*/  MUFU.EX2 R166, R3 ;  /* 0x0000000300a67308 */ /* 0x0002a20000000800 */
        /* <DEDUP_REMOVED lines=15> */
[----:B------:R-:W-:Y:S01]  /*7ce0*/  HMMA.16816.F32 R60, R4, R42, R140 ;  /* 0x0000002a043c723c */ /* 0x000fe2000000188c */
[----:B-1----:R-:W-:Y:S01]  /*7cf0*/  FFMA.FTZ R3, R152, UR9, -R2 ;  /* 0x0000000998037c23 */ /* 0x002fe20008010802 */
[-C--:B------:R-:W-:Y:S01]  /*7d00*/  FMUL.FTZ R122, R122, R18.reuse ;  /* 0x000000127a7a7220 */ /* 0x080fe20000410000 */
[----:B------:R-:W-:-:S02]  /*7d10*/  FMUL.FTZ R123, R123, R18 ;  /* 0x000000127b7b7220 */ /* 0x000fc40000410000 */
[----:B------:R1:W-:Y:S01]  /*7d20*/  MUFU.EX2 R218, R3 ;  /* 0x0000000300da7308 */ /* 0x0003e20000000800 */
[----:B------:R-:W-:Y:S01]  /*7d30*/  HMMA.16816.F32 R44, R12, R20, R84 ;  /* 0x000000140c2c723c */ /* 0x000fe20000001854 */
[----:B------:R-:W-:Y:S01]  /*7d40*/  FFMA.FTZ R4, R145, UR9, -R2 ;  /* 0x0000000991047c23 */ /* 0x000fe20008010802 */
[----:B--2---:R-:W-:-:S04]  /*7d50*/  F2FP.F16.F32.PACK_AB R6, R166, R167 ;  /* 0x000000a7a606723e */ /* 0x004fc800000000ff */
[C---:B------:R-:W-:Y:S01]  /*7d60*/  HMMA.16816.F32 R88, R12.reuse, R22, R88 ;  /* 0x000000160c58723c */ /* 0x040fe20000001858 */
[----:B------:R2:W-:Y:S01]  /*7d70*/  MUFU.EX2 R160, R4 ;  /* 0x0000000400a07308 */ /* 0x0005e20000000800 */
[----:B------:R-:W-:Y:S04]  /*7d80*/  LDSM.16.MT88.4 R20, [R195+0x6800] ;  /* 0x00680000c314783b */ /* 0x000fe80000004200 */
[----:B------:R-:W-:Y:S01]  /*7d90*/  HMMA.16816.F32 R96, R12, R24, R96 ;  /* 0x000000180c60723c */ /* 0x000fe20000001860 */
[----:B-1----:R-:W-:-:S05]  /*7da0*/  FFMA.FTZ R3, R144, UR9, -R2 ;  /* 0x0000000990037c23 */ /* 0x002fca0008010802 */
[----:B------:R-:W-:Y:S01]  /*7db0*/  HMMA.16816.F32 R104, R12, R26, R104 ;  /* 0x0000001a0c68723c */ /* 0x000fe20000001868 */
[----:B------:R-:W1:Y:S01]  /*7dc0*/  LDSM.16.MT88.4 R24, [R196+0x6800] ;  /* 0x00680000c418783b */ /* 0x000e620000004200 */
[----:B------:R3:W4:Y:S01]  /*7dd0*/  MUFU.EX2 R161, R3 ;  /* 0x0000000300a17308 */ /* 0x0007220000000800 */
[----:B--2---:R-:W-:-:S03]  /*7de0*/  F2FP.F16.F32.PACK_AB R4, R222, R229 ;  /* 0x000000e5de04723e */ /* 0x004fc600000000ff */
[C---:B------:R-:W-:Y:S06]  /*7df0*/  HMMA.16816.F32 R128, R12.reuse, R40, R128 ;  /* 0x000000280c80723c */ /* 0x040fec0000001880 */
[----:B------:R-:W-:Y:S01]  /*7e00*/  HMMA.16816.F32 R136, R12, R42, R136 ;  /* 0x0000002a0c88723c */ /* 0x000fe20000001888 */
[----:B---3--:R-:W-:Y:S01]  /*7e10*/  FFMA.FTZ R3, R58, UR9, -R2 ;  /* 0x000000093a037c23 */ /* 0x008fe20008010802 */
[----:B----4-:R-:W-:-:S04]  /*7e20*/  F2FP.F16.F32.PACK_AB R5, R161, R218 ;  /* 0x000000daa105723e */ /* 0x010fc800000000ff */
[C---:B------:R-:W-:Y:S01]  /*7e30*/  HMMA.16816.F32 R112, R12.reuse, R32, R112 ;  /* 0x000000200c70723c */ /* 0x040fe20000001870 */
[----:B------:R2:W3:Y:S05]  /*7e40*/  MUFU.EX2 R159, R3 ;  /* 0x00000003009f7308 */ /* 0x0004ea0000000800 */
[----:B------:R-:W-:Y:S01]  /*7e50*/  HMMA.16816.F32 R120, R12, R34, R120 ;  /* 0x000000220c78723c */ /* 0x000fe20000001878 */
[----:B------:R-:W-:Y:S01]  /*7e60*/  LDSM.16.MT88.4 R32, [R196+0x7000] ;  /* 0x00700000c420783b */ /* 0x000fe20000004200 */
[--C-:B--2---:R-:W-:Y:S01]  /*7e70*/  FFMA.FTZ R3, R153, UR9, -R0.reuse ;  /* 0x0000000999037c23 */ /* 0x104fe20008010800 */
[----:B------:R-:W-:Y:S01]  /*7e80*/  FFMA.FTZ R0, R154, UR9, -R0 ;  /* 0x000000099a007c23 */ /* 0x000fe20008010800 */
[----:B---3--:R-:W-:-:S02]  /*7e90*/  F2FP.F16.F32.PACK_AB R7, R159, R160 ;  /* 0x000000a09f07723e */ /* 0x008fc400000000ff */
[----:B------:R2:W-:Y:S05]  /*7ea0*/  MUFU.EX2 R220, R3 ;  /* 0x0000000300dc7308 */ /* 0x0005ea0000000800 */
[C---:B------:R-:W-:Y:S03]  /*7eb0*/  HMMA.16816.F32 R56, R4.reuse, R28, R148 ;  /* 0x0000001c0438723c */ /* 0x040fe60000001894 */
[----:B------:R3:W-:Y:S03]  /*7ec0*/  MUFU.EX2 R219, R0 ;  /* 0x0000000000db7308 */ /* 0x0007e60000000800 */
[C---:B------:R-:W-:Y:S06]  /*7ed0*/  HMMA.16816.F32 R52, R4.reuse, R30, R52 ;  /* 0x0000001e0434723c */ /* 0x040fec0000001834 */
[----:B-1----:R-:W-:Y:S01]  /*7ee0*/  HMMA.16816.F32 R48, R4, R24, R48 ;  /* 0x000000180430723c */ /* 0x002fe20000001830 */
[----:B--2---:R-:W-:-:S05]  /*7ef0*/  MOV R3, R70 ;  /* 0x0000004600037202 */ /* 0x004fca0000000f00 */
[----:B------:R-:W-:Y:S01]  /*7f00*/  HMMA.16816.F32 R76, R4, R26, R76 ;  /* 0x0000001a044c723c */ /* 0x000fe2000000184c */
[----:B---3--:R-:W-:-:S04]  /*7f10*/  FFMA.FTZ R0, R175, UR9, -R17 ;  /* 0x00000009af007c23 */ /* 0x008fc80008010811 */
[----:B------:R1:W-:Y:S01]  /*7f20*/  MUFU.EX2 R212, R0 ;  /* 0x0000000000d47308 */ /* 0x0003e20000000800 */
[C---:B------:R-:W-:Y:S06]  /*7f30*/  HMMA.16816.F32 R80, R4.reuse, R20, R80 ;  /* 0x000000140450723c */ /* 0x040fec0000001850 */
[C---:B------:R-:W-:Y:S06]  /*7f40*/  HMMA.16816.F32 R60, R4.reuse, R22, R60 ;  /* 0x00000016043c723c */ /* 0x040fec000000183c */
[----:B------:R-:W-:Y:S01]  /*7f50*/  HMMA.16816.F32 R72, R4, R36, R72 ;  /* 0x000000240448723c */ /* 0x000fe20000001848 */
[----:B-1----:R-:W-:-:S05]  /*7f60*/  FFMA.FTZ R0, R158, UR9, -R17 ;  /* 0x000000099e007c23 */ /* 0x002fca0008010811 */
[----:B------:R-:W-:Y:S01]  /*7f70*/  HMMA.16816.F32 R64, R4, R38, R64 ;  /* 0x000000260440723c */ /* 0x000fe20000001840 */
[----:B------:R1:W2:Y:S02]  /*7f80*/  MUFU.EX2 R175, R0 ;  /* 0x0000000000af7308 */ /* 0x0002a40000000800 */
[----:B-1----:R-:W-:Y:S01]  /*7f90*/  FFMA.FTZ R0, R155, UR9, -R17 ;  /* 0x000000099b007c23 */ /* 0x002fe20008010811 */
[----:B--2---:R-:W-:-:S05]  /*7fa0*/  F2FP.F16.F32.PACK_AB R13, R175, R212 ;  /* 0x000000d4af0d723e */ /* 0x004fca00000000ff */
        /* <DEDUP_REMOVED lines=9> */
[----:B------:R-:W-:-:S05]  /*8040*/  MOV R162, R92 ;  /* 0x0000005c00a27202 */ /* 0x000fca0000000f00 */
[----:B------:R1:W2:Y:S01]  /*8050*/  MUFU.EX2 R155, R0 ;  /* 0x00000000009b7308 */ /* 0x0002a20000000800 */
[----:B------:R-:W-:-:S07]  /*8060*/  F2FP.F16.F32.PACK_AB R12, R162, R93 ;  /* 0x0000005da20c723e */ /* 0x000fce00000000ff */
[C---:B------:R-:W-:Y:S06]  /*8070*/  HMMA.16816.F32 R44, R12.reuse, R28, R44 ;  /* 0x0000001c0c2c723c */ /* 0x040fec000000182c */
[C---:B------:R-:W-:Y:S01]  /*8080*/  HMMA.16816.F32 R40, R12.reuse, R30, R88 ;  /* 0x0000001e0c28723c */ /* 0x040fe20000001858 */
[----:B------:R-:W3:Y:S01]  /*8090*/  LDSM.16.MT88.4 R28, [R193+0x7000] ;  /* 0x00700000c11c783b */ /* 0x000ee20000004200 */
[----:B-1----:R-:W-:Y:S01]  /*80a0*/  FFMA.FTZ R0, R165, UR9, -R16 ;  /* 0x00000009a5007c23 */ /* 0x002fe20008010810 */
[----:B------:R-:W-:Y:S02]  /*80b0*/  MOV R165, R93 ;  /* 0x0000005d00a57202 */ /* 0x000fe40000000f00 */
[----:B------:R-:W-:Y:S01]  /*80c0*/  LDSM.16.MT88.4 R88, [R193+0x7800] ;  /* 0x00780000c158783b */ /* 0x000fe20000004200 */
[----:B------:R-:W-:Y:S01]  /*80d0*/  HMMA.16816.F32 R96, R12, R24, R96 ;  /* 0x000000180c60723c */ /* 0x000fe20000001860 */
[----:B------:R1:W-:Y:S01]  /*80e0*/  MUFU.EX2 R154, R0 ;  /* 0x00000000009a7308 */ /* 0x0003e20000000800 */
[----:B--2---:R-:W-:-:S04]  /*80f0*/  F2FP.F16.F32.PACK_AB R4, R155, R156 ;  /* 0x0000009c9b04723e */ /* 0x004fc800000000ff */
[C---:B------:R-:W-:Y:S01]  /*8100*/  HMMA.16816.F32 R84, R12.reuse, R26, R104 ;  /* 0x0000001a0c54723c */ /* 0x040fe20000001868 */
[----:B------:R-:W2:Y:S04]  /*8110*/  LDSM.16.MT88.4 R24, [R194+0x7000] ;  /* 0x00700000c218783b */ /* 0x000ea80000004200 */
[----:B------:R-:W-:Y:S01]  /*8120*/  LDSM.16.MT88.4 R104, [R196+0x7800] ;  /* 0x00780000c468783b */ /* 0x000fe20000004200 */
[----:B------:R-:W-:Y:S01]  /*8130*/  HMMA.16816.F32 R128, R12, R20, R128 ;  /* 0x000000140c80723c */ /* 0x000fe20000001880 */
[----:B-1----:R-:W-:-:S05]  /*8140*/  FFMA.FTZ R0, R164, UR9, -R16 ;  /* 0x00000009a4007c23 */ /* 0x002fca0008010810 */
[C---:B------:R-:W-:Y:S01]  /*8150*/  HMMA.16816.F32 R136, R12.reuse, R22, R136 ;  /* 0x000000160c88723c */ /* 0x040fe20000001888 */
[----:B------:R-:W1:Y:S01]  /*8160*/  LDSM.16.MT88.4 R20, [R195+0x7000] ;  /* 0x00700000c314783b */ /* 0x000e620000004200 */
[----:B------:R-:W-:Y:S01]  /*8170*/  MOV R164, R94 ;  /* 0x0000005e00a47202 */ /* 0x000fe20000000f00 */
[----:B------:R4:W5:Y:S03]  /*8180*/  MUFU.EX2 R153, R0 ;  /* 0x0000000000997308 */ /* 0x0009660000000800 */
[----:B------:R-:W-:Y:S01]  /*8190*/  HMMA.16816.F32 R112, R12, R36, R112 ;  /* 0x000000240c70723c */ /* 0x000fe20000001870 */
[----:B----4-:R-:W-:Y:S01]  /*81a0*/  FFMA.FTZ R0, R169, UR9, -R2 ;  /* 0x00000009a9007c23 */ /* 0x010fe20008010802 */
[----:B------:R-:W-:-:S04]  /*81b0*/  MOV R169, R95 ;  /* 0x0000005f00a97202 */ /* 0x000fc80000000f00 */
[----:B------:R-:W-:Y:S01]  /*81c0*/  HMMA.16816.F32 R92, R12, R38, R120 ;  /* 0x000000260c5c723c */ /* 0x000fe20000001878 */
[----:B------:R4:W-:Y:S01]  /*81d0*/  MUFU.EX2 R152, R0 ;  /* 0x0000000000987308 */ /* 0x0009e20000000800 */
[----:B-----5:R-:W-:Y:S01]  /*81e0*/  F2FP.F16.F32.PACK_AB R6, R153, R154 ;  /* 0x0000009a9906723e */ /* 0x020fe200000000ff */
[----:B------:R-:W-:Y:S04]  /*81f0*/  LDSM.16.MT88.4 R120, [R194+0x7800] ;  /* 0x00780000c278783b */ /* 0x000fe80000004200 */
[----:B------:R-:W-:Y:S02]  /*8200*/  F2FP.F16.F32.PACK_AB R12, R235, R237 ;  /* 0x000000edeb0c723e */ /* 0x000fe400000000ff */
[----:B------:R-:W-:Y:S01]  /*8210*/  F2FP.F16.F32.PACK_AB R14, R233, R234 ;  /* 0x000000eae90e723e */ /* 0x000fe200000000ff */
[----:B----4-:R-:W-:Y:S01]  /*8220*/  FFMA.FTZ R0, R168, UR9, -R2 ;  /* 0x00000009a8007c23 */ /* 0x010fe20008010802 */
[----:B------:R-:W-:-:S03]  /*8230*/  MOV R168, R69 ;  /* 0x0000004500a87202 */ /* 0x000fc60000000f00 */
[----:B------:R4:W5:Y:S02]  /*8240*/  MUFU.EX2 R151, R0 ;  /* 0x0000000000977308 */ /* 0x0009640000000800 */
[----:B----4-:R-:W-:Y:S01]  /*8250*/  FFMA.FTZ R0, R146, UR9, -R2 ;  /* 0x0000000992007c23 */ /* 0x010fe20008010802 */
[----:B-----5:R-:W-:-:S05]  /*8260*/  F2FP.F16.F32.PACK_AB R5, R151, R152 ;  /* 0x000000989705723e */ /* 0x020fca00000000ff */
[----:B------:R4:W-:Y:S02]  /*8270*/  MUFU.EX2 R150, R0 ;  /* 0x0000000000967308 */ /* 0x0009e40000000800 */
[----:B----4-:R-:W-:-:S06]  /*8280*/  FFMA.FTZ R0, R147, UR9, -R2 ;  /* 0x0000000993007c23 */ /* 0x010fcc0008010802 */
[----:B------:R4:W5:Y:S02]  /*8290*/  MUFU.EX2 R149, R0 ;  /* 0x0000000000957308 */ /* 0x0009640000000800 */
[----:B----4-:R-:W-:Y:S01]  /*82a0*/  FFMA.FTZ R0, R182, UR9, -R17 ;  /* 0x00000009b6007c23 */ /* 0x010fe20008010811 */
[----:B-----5:R-:W-:-:S05]  /*82b0*/  F2FP.F16.F32.PACK_AB R7, R149, R150 ;  /* 0x000000969507723e */ /* 0x020fca00000000ff */
[----:B------:R4:W-:Y:S02]  /*82c0*/  MUFU.EX2 R148, R0 ;  /* 0x0000000000947308 */ /* 0x0009e40000000800 */
[C---:B---3--:R-:W-:Y:S06]  /*82d0*/  HMMA.16816.F32 R56, R4.reuse, R28, R56 ;  /* 0x0000001c0438723c */ /* 0x048fec0000001838 */
[C---:B------:R-:W-:Y:S06]  /*82e0*/  HMMA.16816.F32 R52, R4.reuse, R30, R52 ;  /* 0x0000001e0434723c */ /* 0x040fec0000001834 */
[----:B------:R-:W-:Y:S01]  /*82f0*/  HMMA.16816.F32 R100, R4, R32, R48 ;  /* 0x000000200464723c */ /* 0x000fe20000001830 */
[----:B----4-:R-:W-:-:S04]  /*8300*/  FFMA.FTZ R0, R183, UR9, -R17 ;  /* 0x00000009b7007c23 */ /* 0x010fc80008010811 */
[----:B------:R3:W4:Y:S01]  /*8310*/  MUFU.EX2 R144, R0 ;  /* 0x0000000000907308 */ /* 0x0007220000000800 */
[C---:B------:R-:W-:Y:S06]  /*8320*/  HMMA.16816.F32 R76, R4.reuse, R34, R76 ;  /* 0x00000022044c723c */ /* 0x040fec000000184c */
[C---:B--2---:R-:W-:Y:S06]  /*8330*/  HMMA.16816.F32 R72, R4.reuse, R24, R72 ;  /* 0x000000180448723c */ /* 0x044fec0000001848 */
[----:B------:R-:W-:Y:S01]  /*8340*/  HMMA.16816.F32 R64, R4, R26, R64 ;  /* 0x0000001a0440723c */ /* 0x000fe20000001840 */
[----:B---3--:R-:W-:Y:S01]  /*8350*/  FFMA.FTZ R0, R188, UR9, -R17 ;  /* 0x00000009bc007c23 */ /* 0x008fe20008010811 */
[----:B----4-:R-:W-:-:S04]  /*8360*/  F2FP.F16.F32.PACK_AB R13, R144, R148 ;  /* 0x00000094900d723e */ /* 0x010fc800000000ff */
[C---:B-1----:R-:W-:Y:S01]  /*8370*/  HMMA.16816.F32 R132, R4.reuse, R20, R80 ;  /* 0x000000140484723c */ /* 0x042fe20000001850 */
[----:B------:R1:W-:Y:S05]  /*8380*/  MUFU.EX2 R147, R0 ;  /* 0x0000000000937308 */ /* 0x0003ea0000000800 */
[----:B------:R-:W-:Y:S01]  /*8390*/  HMMA.16816.F32 R60, R4, R22, R60 ;  /* 0x00000016043c723c */ /* 0x000fe2000000183c */
[----:B------:R-:W2:Y:S01]  /*83a0*/  LDSM.16.MT88.4 R4, [R195+0x7800] ;  /* 0x00780000c304783b */ /* 0x000ea20000004200 */
[----:B-1----:R-:W-:-:S04]  /*83b0*/  FFMA.FTZ R0, R189, UR9, -R17 ;  /* 0x00000009bd007c23 */ /* 0x002fc80008010811 */
[----:B------:R1:W3:Y:S02]  /*83c0*/  MUFU.EX2 R146, R0 ;  /* 0x0000000000927308 */ /* 0x0002e40000000800 */
[----:B-1----:R-:W-:Y:S01]  /*83d0*/  FFMA.FTZ R0, R184, UR9, -R17 ;  /* 0x00000009b8007c23 */ /* 0x002fe20008010811 */
[----:B---3--:R-:W-:-:S05]  /*83e0*/  F2FP.F16.F32.PACK_AB R15, R146, R147 ;  /* 0x00000093920f723e */ /* 0x008fca00000000ff */
[----:B------:R1:W-:Y:S02]  /*83f0*/  MUFU.EX2 R145, R0 ;  /* 0x0000000000917308 */ /* 0x0003e40000000800 */
[C---:B------:R-:W-:Y:S06]  /*8400*/  HMMA.16816.F32 R44, R12.reuse, R28, R44 ;  /* 0x0000001c0c2c723c */ /* 0x040fec000000182c */
[C---:B------:R-:W-:Y:S06]  /*8410*/  HMMA.16816.F32 R40, R12.reuse, R30, R40 ;  /* 0x0000001e0c28723c */ /* 0x040fec0000001828 */
[----:B------:R-:W-:Y:S01]  /*8420*/  HMMA.16816.F32 R112, R12, R24, R112 ;  /* 0x000000180c70723c */ /* 0x000fe20000001870 */
[----:B-1----:R-:W-:-:S04]  /*8430*/  FFMA.FTZ R0, R185, UR9, -R17 ;  /* 0x00000009b9007c23 */ /* 0x002fc80008010811 */
[----:B------:R1:W3:Y:S01]  /*8440*/  MUFU.EX2 R70, R0 ;  /* 0x0000000000467308 */ /* 0x0002e20000000800 */
[C---:B------:R-:W-:Y:S06]  /*8450*/  HMMA.16816.F32 R128, R12.reuse, R20, R128 ;  /* 0x000000140c80723c */ /* 0x040fec0000001880 */
[C---:B------:R-:W-:Y:S06]  /*8460*/  HMMA.16816.F32 R96, R12.reuse, R32, R96 ;  /* 0x000000200c60723c */ /* 0x040fec0000001860 */
[----:B------:R-:W-:Y:S01]  /*8470*/  HMMA.16816.F32 R32, R12, R34, R84 ;  /* 0x000000220c20723c */ /* 0x000fe20000001854 */
[----:B-1----:R-:W-:-:S05]  /*8480*/  FFMA.FTZ R0, R221, UR9, -R16 ;  /* 0x00000009dd007c23 */ /* 0x002fca0008010810 */
[C---:B------:R-:W-:Y:S01]  /*8490*/  HMMA.16816.F32 R48, R12.reuse, R26, R92 ;  /* 0x0000001a0c30723c */ /* 0x040fe2000000185c */
[----:B------:R1:W-:Y:S05]  /*84a0*/  MUFU.EX2 R69, R0 ;  /* 0x0000000000457308 */ /* 0x0003ea0000000800 */
[----:B------:R-:W-:Y:S07]  /*84b0*/  HMMA.16816.F32 R20, R12, R22, R136 ;  /* 0x000000160c14723c */ /* 0x000fee0000001888 */
[----:B------:R-:W-:Y:S01]  /*84c0*/  FFMA.FTZ R12, R242, R71, R186 ;  /* 0x00000047f20c7223 */ /* 0x000fe200000100ba */
[----:B------:R-:W-:-:S02]  /*84d0*/  F2FP.F16.F32.PACK_AB R136, R238, R236 ;  /* 0x000000ecee88723e */ /* 0x000fc400000000ff */
[----:B---3--:R-:W-:Y:S02]  /*84e0*/  F2FP.F16.F32.PACK_AB R137, R70, R145 ;  /* 0x000000914689723e */ /* 0x008fe400000000ff */
[----:B------:R-:W-:Y:S01]  /*84f0*/  F2FP.F16.F32.PACK_AB R138, R219, R220 ;  /* 0x000000dcdb8a723e */ /* 0x000fe200000000ff */
[----:B-1----:R-:W-:-:S04]  /*8500*/  FFMA.FTZ R0, R213, UR9, -R16 ;  /* 0x00000009d5007c23 */ /* 0x002fc80008010810 */
        /* <DEDUP_REMOVED lines=11> */
[--C-:B-1----:R-:W-:Y:S01]  /*85c0*/  FFMA.FTZ R0, R217, UR9, -R2.reuse ;  /* 0x00000009d9007c23 */ /* 0x102fe20008010802 */
[----:B------:R-:W-:Y:S01]  /*85d0*/  FFMA.FTZ R2, R216, UR9, -R2 ;  /* 0x00000009d8027c23 */ /* 0x000fe20008010802 */
[----:B---3--:R-:W-:-:S04]  /*85e0*/  F2FP.F16.F32.PACK_AB R141, R29, R36 ;  /* 0x000000241d8d723e */ /* 0x008fc800000000ff */
[----:B------:R1:W-:Y:S08]  /*85f0*/  MUFU.EX2 R30, R0 ;  /* 0x00000000001e7308 */ /* 0x0003f00000000800 */
[----:B------:R3:W4:Y:S01]  /*8600*/  MUFU.EX2 R28, R2 ;  /* 0x00000002001c7308 */ /* 0x0007220000000800 */
[----:B-1----:R-:W-:-:S07]  /*8610*/  FFMA.FTZ R0, R207, UR9, -R17 ;  /* 0x00000009cf007c23 */ /* 0x002fce0008010811 */
[----:B------:R1:W-:Y:S01]  /*8620*/  MUFU.EX2 R24, R0 ;  /* 0x0000000000187308 */ /* 0x0003e20000000800 */
[----:B---3--:R-:W-:Y:S01]  /*8630*/  FFMA.FTZ R2, R240, R19, R3 ;  /* 0x00000013f0027223 */ /* 0x008fe20000010003 */
[----:B----4-:R-:W-:Y:S01]  /*8640*/  F2FP.F16.F32.PACK_AB R143, R28, R30 ;  /* 0x0000001e1c8f723e */ /* 0x010fe200000000ff */
[----:B------:R-:W-:Y:S01]  /*8650*/  FFMA.FTZ R3, R243, R68, R181 ;  /* 0x00000044f3037223 */ /* 0x000fe200000100b5 */
[----:B------:R-:W-:Y:S01]  /*8660*/  MOV R68, R171 ;  /* 0x000000ab00447202 */ /* 0x000fe20000000f00 */
[----:B------:R-:W-:-:S04]  /*8670*/  FADD.FTZ R13, R168, R2 ;  /* 0x00000002a80d7221 */ /* 0x000fc80000010000 */
[----:B--2---:R-:W-:Y:S01]  /*8680*/  HMMA.16816.F32 R132, R140, R4, R132 ;  /* 0x000000048c84723c */ /* 0x004fe20000001884 */
[----:B-1----:R-:W-:-:S05]  /*8690*/  FFMA.FTZ R0, R191, UR9, -R17 ;  /* 0x00000009bf007c23 */ /* 0x002fca0008010811 */
[C---:B------:R-:W-:Y:S01]  /*86a0*/  HMMA.16816.F32 R80, R140.reuse, R88, R56 ;  /* 0x000000588c50723c */ /* 0x040fe20000001838 */
[----:B------:R1:W2:Y:S05]  /*86b0*/  MUFU.EX2 R16, R0 ;  /* 0x0000000000107308 */ /* 0x0002aa0000000800 */
[C---:B------:R-:W-:Y:S06]  /*86c0*/  HMMA.16816.F32 R92, R140.reuse, R90, R52 ;  /* 0x0000005a8c5c723c */ /* 0x040fec0000001834 */
[C---:B------:R-:W-:Y:S06]  /*86d0*/  HMMA.16816.F32 R100, R140.reuse, R104, R100 ;  /* 0x000000688c64723c */ /* 0x040fec0000001864 */
[----:B------:R-:W-:Y:S01]  /*86e0*/  HMMA.16816.F32 R108, R140, R106, R76 ;  /* 0x0000006a8c6c723c */ /* 0x000fe2000000184c */
[----:B-1----:R-:W-:Y:S01]  /*86f0*/  FFMA.FTZ R0, R241, R18, R190 ;  /* 0x00000012f1007223 */ /* 0x002fe200000100be */
[----:B--2---:R-:W-:-:S03]  /*8700*/  F2FP.F16.F32.PACK_AB R139, R16, R24 ;  /* 0x00000018108b723e */ /* 0x004fc600000000ff */
        /* <DEDUP_REMOVED lines=25> */
[----:B------:R-:W-:-:S02]  /*88a0*/  FADD.FTZ R2, R166, R2 ;  /* 0x00000002a6027221 */ /* 0x000fc40000010000 */
        /* <DEDUP_REMOVED lines=38> */
[----:B------:R-:W-:-:S02]  /*8b10*/  MOV R0, R172 ;  /* 0x000000ac00007202 */ /* 0x000fc40000000f00 */
[----:B------:R-:W-:Y:S02]  /*8b20*/  MOV R69, R176 ;  /* 0x000000b000457202 */ /* 0x000fe40000000f00 */
[----:B------:R-:W-:Y:S01]  /*8b30*/  HMMA.16816.F32 R112, R136, R120, R112 ;  /* 0x000000788870723c */ /* 0x000fe20000001870 */
[----:B------:R-:W-:Y:S02]  /*8b40*/  MOV R70, R187 ;  /* 0x000000bb00467202 */ /* 0x000fe40000000f00 */
[----:B------:R-:W-:-:S03]  /*8b50*/  MOV R3, R170 ;  /* 0x000000aa00037202 */ /* 0x000fc60000000f00 */
[C---:B------:R-:W-:Y:S06]  /*8b60*/  HMMA.16816.F32 R88, R136.reuse, R90, R40 ;  /* 0x0000005a8858723c */ /* 0x040fec0000001828 */
[C---:B------:R-:W-:Y:S06]  /*8b70*/  HMMA.16816.F32 R104, R136.reuse, R106, R32 ;  /* 0x0000006a8868723c */ /* 0x040fec0000001820 */
[----:B------:R-:W-:Y:S06]  /*8b80*/  HMMA.16816.F32 R120, R136, R122, R48 ;  /* 0x0000007a8878723c */ /* 0x000fec0000001830 */
[-C--:B------:R-:W-:Y:S06]  /*8b90*/  HMMA.16816.F32 R140, R140, R6.reuse, R60 ;  /* 0x000000068c8c723c */ /* 0x080fec000000183c */
[----:B------:R-:W-:Y:S01]  /*8ba0*/  HMMA.16816.F32 R136, R136, R6, R20 ;  /* 0x000000068888723c */ /* 0x000fe20000001814 */
[----:B------:R-:W-:-:S08]  /*8bb0*/  NOP ;  /* 0x0000000000007918 */ /* 0x000fd00000000000 */
[----:B------:R-:W-:-:S15]  /*8bc0*/  @!P0 BRA `(.L_x_850) ;  /* 0x0000003800188947 */ /* 0x000fde0003800000 */
[----:B------:R-:W2:Y:S01]  /*8bd0*/  LDL.64 R162, [R1+0x20] ;  /* 0x0000200001a27983 */ /* 0x000ea20000100a00 */
[----:B------:R-:W-:Y:S01]  /*8be0*/  VIADD R175, R209, 0xfffffffd ;  /* 0xfffffffdd1af7836 */ /* 0x000fe20000000000 */
[----:B------:R-:W-:-:S04]  /*8bf0*/  DEPBAR.LE SB0, 0x0 ;  /* 0x000080000000791a */ /* 0x000fc80000000000 */
[----:B------:R-:W-:Y:S01]  /*8c00*/  SHF.R.S32.HI R0, RZ, 0x1f, R175 ;  /* 0x0000001fff007819 */ /* 0x000fe200000114af */
[-C--:B------:R-:W-:Y:S01]  /*8c10*/  IMAD.WIDE.U32 R2, R175, R210.reuse, RZ ;  /* 0x000000d2af027225 */ /* 0x080fe200078e00ff */
[----:B------:R-:W1:Y:S03]  /*8c20*/  S2R R221, SR_TID.X ;  /* 0x0000000000dd7919 */ /* 0x000e660000002100 */
[----:B------:R-:W-:-:S04]  /*8c30*/  IMAD R0, R0, R210, RZ ;  /* 0x000000d200007224 */ /* 0x000fc800078e02ff */
[----:B------:R-:W-:-:S04]  /*8c40*/  IMAD R4, R175, R211, R0 ;  /* 0x000000d3af047224 */ /* 0x000fc800078e0200 */
[----:B------:R-:W-:Y:S02]  /*8c50*/  IMAD.IADD R4, R3, 0x1, R4 ;  /* 0x0000000103047824 */ /* 0x000fe400078e0204 */
[----:B-1----:R-:W-:-:S05]  /*8c60*/  IMAD.SHL.U32 R221, R221, 0x2, RZ ;  /* 0x00000002dddd7824 */ /* 0x002fca00078e00ff */
[----:B------:R-:W-:Y:S01]  /*8c70*/  LOP3.LUT R221, R221, 0x6, RZ, 0xc0, !PT ;  /* 0x00000006dddd7812 */ /* 0x000fe200078ec0ff */
[----:B------:R-:W-:Y:S01]  /*8c80*/  BAR.SYNC.DEFER_BLOCKING 0x0 ;  /* 0x0000000000007b1d */ /* 0x000fe20000010000 */
[----:B--2---:R-:W-:-:S04]  /*8c90*/  LEA R0, P0, R2, R162, 0x6 ;  /* 0x000000a202007211 */ /* 0x004fc800078030ff */
[----:B------:R-:W-:Y:S02]  /*8ca0*/  LEA R6, P1, R0, UR6, 0x1 ;  /* 0x0000000600067c11 */ /* 0x000fe4000f8208ff */
[----:B------:R-:W-:Y:S02]  /*8cb0*/  LEA.HI.X R2, R2, R245, R4, 0x6, P0 ;  /* 0x000000f502027211 */ /* 0x000fe400000f3404 */
[-C--:B------:R-:W-:Y:S02]  /*8cc0*/  IADD3 R4, P0, R6, R173.reuse, RZ ;  /* 0x000000ad06047210 */ /* 0x080fe40007f1e0ff */
[----:B------:R-:W-:Y:S01]  /*8cd0*/  LEA.HI.X R7, R0, UR7, R2, 0x1, P1 ;  /* 0x0000000700077c11 */ /* 0x000fe200088f0c02 */
[----:B------:R-:W-:Y:S01]  /*8ce0*/  IMAD R0, R175, 0x40, R221 ;  /* 0x00000040af007824 */ /* 0x000fe200078e02dd */
[----:B------:R-:W-:-:S03]  /*8cf0*/  IADD3 R2, P1, R4, R173, RZ ;  /* 0x000000ad04027210 */ /* 0x000fc60007f3e0ff */
[--C-:B------:R-:W-:Y:S01]  /*8d00*/  IMAD.X R5, R7, 0x1, R174.reuse, P0 ;  /* 0x0000000107057824 */ /* 0x100fe200000e06ae */
[----:B------:R-:W-:Y:S01]  /*8d10*/  IADD3 R12, P0, R2, R173, RZ ;  /* 0x000000ad020c7210 */ /* 0x000fe20007f1e0ff */
[----:B------:R-:W-:Y:S01]  /*8d20*/  @!PT LDS RZ, [RZ] ;  /* 0x00000000fffff984 */ /* 0x000fe20000000800 */
[----:B------:R-:W-:Y:S01]  /*8d30*/  @!PT LDS RZ, [RZ] ;  /* 0x00000000fffff984 */ /* 0x000fe20000000800 */
[----:B------:R-:W-:Y:S01]  /*8d40*/  @!PT LDS RZ, [RZ] ;  /* 0x00000000fffff984 */ /* 0x000fe20000000800 */
[----:B------:R-:W-:Y:S01]  /*8d50*/  LDGSTS.E.BYPASS.LTC128B.128 [R208+0x6000], desc[UR12][R6.64] ;  /* 0x0600000006d07fae */ /* 0x000fe2000b901d4c */
[C---:B------:R-:W-:Y:S01]  /*8d60*/  ISETP.GE.AND P4, PT, R0.reuse, R11, PT ;  /* 0x0000000b0000720c */ /* 0x040fe20003f86270 */
[--C-:B------:R-:W-:Y:S01]  /*8d70*/  IMAD.X R3, R5, 0x1, R174.reuse, P1 ;  /* 0x0000000105037824 */ /* 0x100fe200008e06ae */
[C---:B------:R-:W-:Y:S01]  /*8d80*/  ISETP.GE.AND P5, PT, R0.reuse, R8, PT ;  /* 0x000000080000720c */ /* 0x040fe20003fa6270 */
[----:B------:R1:W-:Y:S02]  /*8d90*/  LDGSTS.E.BYPASS.LTC128B.128 [R208+0x6800], desc[UR12][R4.64] ;  /* 0x0680000004d07fae */ /* 0x0003e4000b901d4c */
[----:B------:R-:W-:Y:S02]  /*8da0*/  IMAD.X R13, R3, 0x1, R174, P0 ;  /* 0x00000001030d7824 */ /* 0x000fe400000e06ae */
[----:B------:R2:W-:Y:S04]  /*8db0*/  LDGSTS.E.BYPASS.LTC128B.128 [R208+0x7000], desc[UR12][R2.64] ;  /* 0x0700000002d07fae */ /* 0x0005e8000b901d4c */
[----:B------:R3:W-:Y:S04]  /*8dc0*/  LDGSTS.E.BYPASS.LTC128B.128 [R208+0x7800], desc[UR12][R12.64] ;  /* 0x078000000cd07fae */ /* 0x0007e8000b901d4c */
[----:B------:R-:W-:Y:S04]  /*8dd0*/  LDSM.16.M88.4 R36, [R199] ;  /* 0x00000000c724783b */ /* 0x000fe80000000200 */
[----:B------:R-:W-:Y:S04]  /*8de0*/  LDSM.16.M88.4 R32, [R199+0x2000] ;  /* 0x00200000c720783b */ /* 0x000fe80000000200 */
[----:B------:R-:W-:Y:S04]  /*8df0*/  LDSM.16.M88.4 R28, [R202] ;  /* 0x00000000ca1c783b */ /* 0x000fe80000000200 */
[----:B------:R-:W-:Y:S04]  /*8e00*/  LDSM.16.M88.4 R40, [R198+0x4000] ;  /* 0x00400000c628783b */ /* 0x000fe80000000200 */
[----:B-1----:R-:W3:Y:S01]  /*8e10*/  LDSM.16.M88.4 R4, [R192+0x4000] ;  /* 0x00400000c004783b */ /* 0x002ee20000000200 */
[----:B--2---:R-:W-:-:S03]  /*8e20*/  VIADD R2, R0, 0x1 ;  /* 0x0000000100027836 */ /* 0x004fc60000000000 */
[----:B------:R-:W1:Y:S01]  /*8e30*/  LDSM.16.M88.4 R24, [R202+0x2000] ;  /* 0x00200000ca18783b */ /* 0x000e620000000200 */
[----:B------:R-:W-:-:S03]  /*8e40*/  VIADD R3, R0, 0x8 ;  /* 0x0000000800037836 */ /* 0x000fc60000000000 */
[----:B------:R-:W-:Y:S01]  /*8e50*/  LDSM.16.M88.4 R48, [R203] ;  /* 0x00000000cb30783b */ /* 0x000fe20000000200 */
[C---:B------:R-:W-:Y:S02]  /*8e60*/  ISETP.GE.AND P0, PT, R2.reuse, R8, PT ;  /* 0x000000080200720c */ /* 0x040fe40003f06270 */
[C---:B------:R-:W-:Y:S01]  /*8e70*/  ISETP.GE.AND P1, PT, R2.reuse, R11, PT ;  /* 0x0000000b0200720c */ /* 0x040fe20003f26270 */
[----:B------:R-:W-:Y:S01]  /*8e80*/  LDSM.16.M88.4 R20, [R200] ;  /* 0x00000000c814783b */ /* 0x000fe20000000200 */
[C---:B------:R-:W-:Y:S02]  /*8e90*/  ISETP.GE.AND P3, PT, R2.reuse, R9, PT ;  /* 0x000000090200720c */ /* 0x040fe40003f66270 */
[----:B------:R-:W-:Y:S01]  /*8ea0*/  ISETP.GE.AND P2, PT, R2, R10, PT ;  /* 0x0000000a0200720c */ /* 0x000fe20003f46270 */
[----:B------:R-:W-:Y:S01]  /*8eb0*/  LDSM.16.M88.4 R16, [R200+0x2000] ;  /* 0x00200000c810783b */ /* 0x000fe20000000200 */
[----:B------:R-:W-:Y:S01]  /*8ec0*/  VIADD R2, R0, 0x9 ;  /* 0x0000000900027836 */ /* 0x000fe20000000000 */
[----:B------:R-:W-:-:S02]  /*8ed0*/  ISETP.GE.AND P6, PT, R3, R8, PT ;  /* 0x000000080300720c */ /* 0x000fc40003fc6270 */
[----:B------:R-:W-:Y:S04]  /*8ee0*/  LDSM.16.M88.4 R52, [R197] ;  /* 0x00000000c534783b */ /* 0x000fe80000000200 */
[----:B------:R-:W2:Y:S04]  /*8ef0*/  LDSM.16.M88.4 R44, [R192+0x4800] ;  /* 0x00480000c02c783b */ /* 0x000ea80000000200 */
[----:B------:R-:W0:Y:S01]  /*8f00*/  LDGDEPBAR ;  /* 0x00000000000079af */ /* 0x000e220000000000 */
[-C--:B---3--:R-:W-:Y:S06]  /*8f10*/  HMMA.16816.F32 R12, R36, R4.reuse, RZ ;  /* 0x00000004240c723c */ /* 0x088fec00000018ff */
[C---:B------:R-:W-:Y:S06]  /*8f20*/  HMMA.16816.F32 R56, R32.reuse, R4, RZ ;  /* 0x000000042038723c */ /* 0x040fec00000018ff */
[-C--:B------:R-:W-:Y:S06]  /*8f30*/  HMMA.16816.F32 R72, R32, R6.reuse, RZ ;  /* 0x000000062048723c */ /* 0x080fec00000018ff */
[----:B------:R-:W-:Y:S01]  /*8f40*/  HMMA.16816.F32 R64, R36, R6, RZ ;  /* 0x000000062440723c */ /* 0x000fe200000018ff */
[----:B------:R-:W-:Y:S05]  /*8f50*/  LDSM.16.M88.4 R4, [R201+0x2000] ;  /* 0x00200000c904783b */ /* 0x000fea0000000200 */
[-C--:B------:R-:W-:Y:S01]  /*8f60*/  HMMA.16816.F32 R60, R28, R40.reuse, R12 ;  /* 0x000000281c3c723c */ /* 0x080fe2000000180c */
[----:B------:R-:W3:Y:S05]  /*8f70*/  LDSM.16.M88.4 R12, [R201] ;  /* 0x00000000c90c783b */ /* 0x000eea0000000200 */
[C---:B-1----:R-:W-:Y:S06]  /*8f80*/  HMMA.16816.F32 R56, R24.reuse, R40, R56 ;  /* 0x000000281838723c */ /* 0x042fec0000001838 */
[----:B------:R-:W-:Y:S06]  /*8f90*/  HMMA.16816.F32 R72, R24, R42, R72 ;  /* 0x0000002a1848723c */ /* 0x000fec0000001848 */
[----:B--2---:R-:W-:Y:S06]  /*8fa0*/  HMMA.16816.F32 R76, R36, R44, RZ ;  /* 0x0000002c244c723c */ /* 0x004fec00000018ff */
[-C--:B------:R-:W-:Y:S06]  /*8fb0*/  HMMA.16816.F32 R68, R20, R48.reuse, R60 ;  /* 0x000000301444723c */ /* 0x080fec000000183c */
[----:B------:R-:W-:Y:S06]  /*8fc0*/  HMMA.16816.F32 R56, R16, R48, R56 ;  /* 0x000000301038723c */ /* 0x000fec0000001838 */
[----:B------:R-:W-:Y:S01]  /*8fd0*/  HMMA.16816.F32 R60, R28, R42, R64 ;  /* 0x0000002a1c3c723c */ /* 0x000fe20000001840 */
[----:B------:R-:W1:Y:S05]  /*8fe0*/  LDSM.16.M88.4 R40, [R198+0x4800] ;  /* 0x00480000c628783b */ /* 0x000e6a0000000200 */
[----:B------:R-:W-:Y:S06]  /*8ff0*/  HMMA.16816.F32 R64, R36, R46, RZ ;  /* 0x0000002e2440723c */ /* 0x000fec00000018ff */
[-C--:B---3--:R-:W-:Y:S06]  /*9000*/  HMMA.16816.F32 R68, R12, R52.reuse, R68 ;  /* 0x000000340c44723c */ /* 0x088fec0000001844 */
[----:B------:R-:W-:Y:S06]  /*9010*/  HMMA.16816.F32 R144, R4, R52, R56 ;  /* 0x000000340490723c */ /* 0x000fec0000001838 */
[----:B------:R-:W-:Y:S06]  /*9020*/  HMMA.16816.F32 R56, R32, R44, RZ ;  /* 0x0000002c2038723c */ /* 0x000fec00000018ff */
[-C--:B------:R-:W-:Y:S06]  /*9030*/  HMMA.16816.F32 R60, R20, R50.reuse, R60 ;  /* 0x00000032143c723c */ /* 0x080fec000000183c */
[----:B------:R-:W-:Y:S01]  /*9040*/  FMUL.FTZ R68, R68, UR8 ;  /* 0x0000000844447c20 */ /* 0x000fe20008410000 */
[----:B------:R-:W-:Y:S01]  /*9050*/  FMUL.FTZ R69, R69, UR8 ;  /* 0x0000000845457c20 */ /* 0x000fe20008410000 */
[----:B------:R-:W-:Y:S01]  /*9060*/  FMUL.FTZ R70, R70, UR8 ;  /* 0x0000000846467c20 */ /* 0x000fe20008410000 */
[----:B------:R-:W-:Y:S01]  /*9070*/  FMUL.FTZ R71, R71, UR8 ;  /* 0x0000000847477c20 */ /* 0x000fe20008410000 */
[----:B------:R-:W-:Y:S01]  /*9080*/  MUFU.TANH R191, R68 ;  /* 0x0000004400bf7308 */ /* 0x000fe20000002400 */
[----:B------:R-:W-:Y:S01]  /*9090*/  HMMA.16816.F32 R148, R16, R50, R72 ;  /* 0x000000321094723c */ /* 0x000fe20000001848 */
[----:B------:R-:W2:Y:S01]  /*90a0*/  LDSM.16.M88.4 R48, [R206] ;  /* 0x00000000ce30783b */ /* 0x000ea20000000200 */
[----:B------:R-:W-:Y:S01]  /*90b0*/  FMUL.FTZ R144, R144, UR8 ;  /* 0x0000000890907c20 */ /* 0x000fe20008410000 */
[----:B------:R-:W-:Y:S01]  /*90c0*/  FMUL.FTZ R145, R145, UR8 ;  /* 0x0000000891917c20 */ /* 0x000fe20008410000 */
[----:B------:R-:W-:Y:S01]  /*90d0*/  FMUL.FTZ R146, R146, UR8 ;  /* 0x0000000892927c20 */ /* 0x000fe20008410000 */
[----:B------:R-:W-:Y:S01]  /*90e0*/  FMUL.FTZ R147, R147, UR8 ;  /* 0x0000000893937c20 */ /* 0x000fe20008410000 */
[----:B-1----:R-:W-:Y:S01]  /*90f0*/  HMMA.16816.F32 R72, R28, R40, R76 ;  /* 0x000000281c48723c */ /* 0x002fe2000000184c */
[----:B------:R-:W-:Y:S06]  /*9100*/  MUFU.TANH R190, R69 ;  /* 0x0000004500be7308 */ /* 0x000fec0000002400 */
[----:B------:R-:W-:Y:S02]  /*9110*/  HMMA.16816.F32 R76, R12, R54, R60 ;  /* 0x000000360c4c723c */ /* 0x000fe4000000183c */
[----:B------:R-:W1:Y:S04]  /*9120*/  MUFU.TANH R213, R70 ;  /* 0x0000004600d57308 */ /* 0x000e680000002400 */
[----:B------:R-:W-:Y:S04]  /*9130*/  HMMA.16816.F32 R60, R28, R42, R64 ;  /* 0x0000002a1c3c723c */ /* 0x000fe80000001840 */
[----:B------:R3:W-:Y:S02]  /*9140*/  MUFU.TANH R207, R71 ;  /* 0x0000004700cf7308 */ /* 0x0007e40000002400 */
[----:B------:R-:W-:Y:S06]  /*9150*/  HMMA.16816.F32 R148, R4, R54, R148 ;  /* 0x000000360494723c */ /* 0x000fec0000001894 */
[----:B------:R-:W-:Y:S06]  /*9160*/  MUFU.TANH R215, R144 ;  /* 0x0000009000d77308 */ /* 0x000fec0000002400 */
[----:B------:R-:W-:Y:S01]  /*9170*/  FMUL.FTZ R76, R76, UR8 ;  /* 0x000000084c4c7c20 */ /* 0x000fe20008410000 */
[----:B------:R-:W-:Y:S01]  /*9180*/  FMUL.FTZ R77, R77, UR8 ;  /* 0x000000084d4d7c20 */ /* 0x000fe20008410000 */
[----:B------:R-:W-:Y:S01]  /*9190*/  MUFU.TANH R214, R145 ;  /* 0x0000009100d67308 */ /* 0x000fe20000002400 */
[----:B---3--:R-:W-:Y:S01]  /*91a0*/  HMMA.16816.F32 R68, R24, R40, R56 ;  /* 0x000000281844723c */ /* 0x008fe20000001838 */
[----:B------:R-:W-:Y:S01]  /*91b0*/  FMUL.FTZ R78, R78, UR8 ;  /* 0x000000084e4e7c20 */ /* 0x000fe20008410000 */
[----:B------:R-:W-:-:S04]  /*91c0*/  FMUL.FTZ R79, R79, UR8 ;  /* 0x000000084f4f7c20 */ /* 0x000fc80008410000 */
[----:B------:R-:W-:Y:S01]  /*91d0*/  HMMA.16816.F32 R56, R32, R46, RZ ;  /* 0x0000002e2038723c */ /* 0x000fe200000018ff */
[----:B------:R-:W3:Y:S01]  /*91e0*/  LDSM.16.M88.4 R44, [R197+0x800] ;  /* 0x00080000c52c783b */ /* 0x000ee20000000200 */
[----:B------:R-:W-:Y:S01]  /*91f0*/  MUFU.TANH R212, R146 ;  /* 0x0000009200d47308 */ /* 0x000fe20000002400 */
[----:B------:R-:W-:Y:S01]  /*9200*/  FMUL.FTZ R148, R148, UR8 ;  /* 0x0000000894947c20 */ /* 0x000fe20008410000 */
[----:B------:R-:W-:Y:S01]  /*9210*/  FMUL.FTZ R149, R149, UR8 ;  /* 0x0000000895957c20 */ /* 0x000fe20008410000 */
[----:B------:R-:W-:Y:S01]  /*9220*/  FMUL.FTZ R150, R150, UR8 ;  /* 0x0000000896967c20 */ /* 0x000fe20008410000 */
[----:B--2---:R-:W-:Y:S01]  /*9230*/  HMMA.16816.F32 R60, R20, R50, R60 ;  /* 0x00000032143c723c */ /* 0x004fe2000000183c */
[----:B------:R-:W-:-:S03]  /*9240*/  FMUL.FTZ R151, R151, UR8 ;  /* 0x0000000897977c20 */ /* 0x000fc60008410000 */
[----:B------:R3:W-:Y:S02]  /*9250*/  MUFU.TANH R188, R147 ;  /* 0x0000009300bc7308 */ /* 0x0007e40000002400 */
[----:B------:R-:W-:Y:S06]  /*9260*/  HMMA.16816.F32 R64, R20, R48, R72 ;  /* 0x000000301440723c */ /* 0x000fec0000001848 */
[----:B------:R-:W-:Y:S06]  /*9270*/  MUFU.TANH R186, R148 ;  /* 0x0000009400ba7308 */ /* 0x000fec0000002400 */
[----:B------:R-:W-:Y:S01]  /*9280*/  HMMA.16816.F32 R52, R24, R42, R56 ;  /* 0x0000002a1834723c */ /* 0x000fe20000001838 */
[----:B------:R-:W2:Y:S01]  /*9290*/  LDSM.16.M88.4 R40, [R192+0x5000] ;  /* 0x00500000c028783b */ /* 0x000ea20000000200 */
[----:B------:R-:W-:Y:S04]  /*92a0*/  MUFU.TANH R181, R149 ;  /* 0x0000009500b57308 */ /* 0x000fe80000002400 */
[----:B------:R-:W-:Y:S04]  /*92b0*/  HMMA.16816.F32 R56, R16, R48, R68 ;  /* 0x000000301038723c */ /* 0x000fe80000001844 */
[----:B------:R-:W-:Y:S02]  /*92c0*/  MUFU.TANH R185, R150 ;  /* 0x0000009600b97308 */ /* 0x000fe40000002400 */
[C---:B---3--:R-:W-:Y:S06]  /*92d0*/  HMMA.16816.F32 R144, R12.reuse, R46, R60 ;  /* 0x0000002e0c90723c */ /* 0x048fec000000183c */
[----:B------:R3:W-:Y:S01]  /*92e0*/  MUFU.TANH R180, R151 ;  /* 0x0000009700b47308 */ /* 0x0007e20000002400 */
[----:B------:R-:W-:Y:S07]  /*92f0*/  HMMA.16816.F32 R64, R12, R44, R64 ;  /* 0x0000002c0c40723c */ /* 0x000fee0000001840 */
[----:B------:R-:W-:Y:S01]  /*9300*/  MUFU.TANH R183, R76 ;  /* 0x0000004c00b77308 */ /* 0x000fe20000002400 */
[----:B------:R-:W-:Y:S01]  /*9310*/  HMMA.16816.F32 R48, R16, R50, R52 ;  /* 0x000000321030723c */ /* 0x000fe20000001834 */
[----:B------:R-:W4:Y:S06]  /*9320*/  LDSM.16.M88.4 R52, [R198+0x5000] ;  /* 0x00500000c634783b */ /* 0x000f2c0000000200 */
[----:B------:R-:W-:Y:S01]  /*9330*/  MUFU.TANH R182, R77 ;  /* 0x0000004d00b67308 */ /* 0x000fe20000002400 */
[----:B------:R-:W-:Y:S06]  /*9340*/  HMMA.16816.F32 R152, R4, R44, R56 ;  /* 0x0000002c0498723c */ /* 0x000fec0000001838 */
[C---:B--2---:R-:W-:Y:S01]  /*9350*/  HMMA.16816.F32 R60, R36.reuse, R40, RZ ;  /* 0x00000028243c723c */ /* 0x044fe200000018ff */
[----:B------:R-:W-:Y:S01]  /*9360*/  MUFU.TANH R189, R78 ;  /* 0x0000004e00bd7308 */ /* 0x000fe20000002400 */
[----:B------:R-:W-:Y:S01]  /*9370*/  FMUL.FTZ R144, R144, UR8 ;  /* 0x0000000890907c20 */ /* 0x000fe20008410000 */
[----:B------:R-:W-:Y:S01]  /*9380*/  FMUL.FTZ R145, R145, UR8 ;  /* 0x0000000891917c20 */ /* 0x000fe20008410000 */
[----:B------:R-:W-:Y:S01]  /*9390*/  FMUL.FTZ R146, R146, UR8 ;  /* 0x0000000892927c20 */ /* 0x000fe20008410000 */
[----:B------:R-:W-:Y:S01]  /*93a0*/  FMUL.FTZ R147, R147, UR8 ;  /* 0x0000000893937c20 */ /* 0x000fe20008410000 */
[----:B------:R-:W-:Y:S01]  /*93b0*/  HMMA.16816.F32 R56, R36, R42, RZ ;  /* 0x0000002a2438723c */ /* 0x000fe200000018ff */
[----:B------:R-:W-:Y:S01]  /*93c0*/  FMUL.FTZ R64, R64, UR8 ;  /* 0x0000000840407c20 */ /* 0x000fe20008410000 */
[----:B------:R-:W-:Y:S01]  /*93d0*/  FMUL.FTZ R65, R65, UR8 ;  /* 0x0000000841417c20 */ /* 0x000fe20008410000 */
[----:B------:R2:W5:Y:S01]  /*93e0*/  MUFU.TANH R184, R79 ;  /* 0x0000004f00b87308 */ /* 0x0005620000002400 */
[----:B------:R-:W-:Y:S01]  /*93f0*/  FMUL.FTZ R66, R66, UR8 ;  /* 0x0000000842427c20 */ /* 0x000fe20008410000 */
[----:B------:R-:W-:Y:S01]  /*9400*/  FMUL.FTZ R67, R67, UR8 ;  /* 0x0000000843437c20 */ /* 0x000fe20008410000 */
[----:B---3--:R-:W-:Y:S01]  /*9410*/  HMMA.16816.F32 R148, R4, R46, R48 ;  /* 0x0000002e0494723c */ /* 0x008fe20000001830 */
[----:B------:R-:W3:Y:S04]  /*9420*/  LDSM.16.M88.4 R48, [R205] ;  /* 0x00000000cd30783b */ /* 0x000ee80000000200 */
[----:B------:R-:W-:Y:S01]  /*9430*/  LDSM.16.M88.4 R44, [R197+0x1000] ;  /* 0x00100000c52c783b */ /* 0x000fe20000000200 */
[C---:B------:R-:W-:Y:S01]  /*9440*/  HMMA.16816.F32 R72, R32.reuse, R40, RZ ;  /* 0x000000282048723c */ /* 0x040fe200000018ff */
[----:B------:R-:W5:Y:S01]  /*9450*/  MUFU.TANH R177, R64 ;  /* 0x0000004000b17308 */ /* 0x000f620000002400 */
[----:B------:R-:W-:Y:S01]  /*9460*/  FMUL.FTZ R153, R153, UR8 ;  /* 0x0000000899997c20 */ /* 0x000fe20008410000 */
[----:B------:R-:W-:Y:S01]  /*9470*/  FMUL.FTZ R154, R154, UR8 ;  /* 0x000000089a9a7c20 */ /* 0x000fe20008410000 */
[----:B------:R-:W-:Y:S01]  /*9480*/  FMUL.FTZ R152, R152, UR8 ;  /* 0x0000000898987c20 */ /* 0x000fe20008410000 */
[----:B------:R-:W-:Y:S01]  /*9490*/  FMUL.FTZ R155, R155, UR8 ;  /* 0x000000089b9b7c20 */ /* 0x000fe20008410000 */
[----:B--2---:R-:W-:Y:S01]  /*94a0*/  HMMA.16816.F32 R76, R32, R42, RZ ;  /* 0x0000002a204c723c */ /* 0x004fe200000018ff */
[----:B------:R-:W2:Y:S02]  /*94b0*/  LDSM.16.M88.4 R40, [R192+0x5800] ;  /* 0x00580000c028783b */ /* 0x000ea40000000200 */
[----:B------:R-:W-:Y:S03]  /*94c0*/  MUFU.TANH R167, R65 ;  /* 0x0000004100a77308 */ /* 0x000fe60000002400 */
[----:B----4-:R-:W-:Y:S05]  /*94d0*/  HMMA.16816.F32 R68, R28, R52, R60 ;  /* 0x000000341c44723c */ /* 0x010fea000000183c */
[----:B------:R-:W-:Y:S01]  /*94e0*/  MUFU.TANH R156, R66 ;  /* 0x00000042009c7308 */ /* 0x000fe20000002400 */
[----:B------:R-:W-:Y:S01]  /*94f0*/  FMUL.FTZ R148, R148, UR8 ;  /* 0x0000000894947c20 */ /* 0x000fe20008410000 */
[----:B------:R-:W-:Y:S01]  /*9500*/  FMUL.FTZ R149, R149, UR8 ;  /* 0x0000000895957c20 */ /* 0x000fe20008410000 */
[----:B------:R-:W-:Y:S01]  /*9510*/  FMUL.FTZ R150, R150, UR8 ;  /* 0x0000000896967c20 */ /* 0x000fe20008410000 */
[----:B------:R-:W-:-:S03]  /*9520*/  FMUL.FTZ R151, R151, UR8 ;  /* 0x0000000897977c20 */ /* 0x000fc60008410000 */
[C---:B------:R-:W-:Y:S01]  /*9530*/  HMMA.16816.F32 R60, R24.reuse, R52, R72 ;  /* 0x00000034183c723c */ /* 0x040fe20000001848 */
[----:B------:R4:W5:Y:S05]  /*9540*/  MUFU.TANH R169, R67 ;  /* 0x0000004300a97308 */ /* 0x00096a0000002400 */
[-C--:B------:R-:W-:Y:S03]  /*9550*/  HMMA.16816.F32 R76, R24, R54.reuse, R76 ;  /* 0x00000036184c723c */ /* 0x080fe6000000184c */
[----:B------:R-:W-:Y:S08]  /*9560*/  MUFU.TANH R166, R144 ;  /* 0x0000009000a67308 */ /* 0x000ff00000002400 */
[----:B------:R-:W-:Y:S01]  /*9570*/  MUFU.TANH R173, R145 ;  /* 0x0000009100ad7308 */ /* 0x000fe20000002400 */
[----:B----4-:R-:W-:Y:S01]  /*9580*/  HMMA.16816.F32 R64, R28, R54, R56 ;  /* 0x000000361c40723c */ /* 0x010fe20000001838 */
[----:B------:R-:W4:Y:S05]  /*9590*/  LDSM.16.M88.4 R52, [R198+0x5800] ;  /* 0x00580000c634783b */ /* 0x000f2a0000000200 */
[----:B---3--:R-:W-:Y:S01]  /*95a0*/  HMMA.16816.F32 R56, R20, R48, R68 ;  /* 0x000000301438723c */ /* 0x008fe20000001844 */
[----:B------:R-:W-:Y:S05]  /*95b0*/  MUFU.TANH R172, R146 ;  /* 0x0000009200ac7308 */ /* 0x000fea0000002400 */
[----:B--2---:R-:W-:Y:S03]  /*95c0*/  HMMA.16816.F32 R68, R32, R40, RZ ;  /* 0x000000282044723c */ /* 0x004fe600000018ff */
[----:B------:R2:W3:Y:S08]  /*95d0*/  MUFU.TANH R168, R147 ;  /* 0x0000009300a87308 */ /* 0x0004f00000002400 */
[----:B------:R-:W-:Y:S01]  /*95e0*/  MUFU.TANH R174, R153 ;  /* 0x0000009900ae7308 */ /* 0x000fe20000002400 */
[----:B------:R-:W-:Y:S07]  /*95f0*/  HMMA.16816.F32 R64, R20, R50, R64 ;  /* 0x000000321440723c */ /* 0x000fee0000001840 */
[----:B------:R-:W-:Y:S01]  /*9600*/  MUFU.TANH R158, R154 ;  /* 0x0000009a009e7308 */ /* 0x000fe20000002400 */
[----:B--2---:R-:W-:Y:S06]  /*9610*/  HMMA.16816.F32 R144, R16, R48, R60 ;  /* 0x000000301090723c */ /* 0x004fec000000183c */
[----:B------:R-:W-:Y:S01]  /*9620*/  HMMA.16816.F32 R60, R12, R44, R56 ;  /* 0x0000002c0c3c723c */ /* 0x000fe20000001838 */
[----:B------:R-:W-:Y:S05]  /*9630*/  MUFU.TANH R165, R148 ;  /* 0x0000009400a57308 */ /* 0x000fea0000002400 */
[C---:B------:R-:W-:Y:S03]  /*9640*/  HMMA.16816.F32 R56, R36.reuse, R40, RZ ;  /* 0x000000282438723c */ /* 0x040fe600000018ff */
[----:B------:R-:W-:Y:S03]  /*9650*/  MUFU.TANH R159, R149 ;  /* 0x00000095009f7308 */ /* 0x000fe60000002400 */
[----:B------:R-:W-:Y:S05]  /*9660*/  HMMA.16816.F32 R36, R36, R42, RZ ;  /* 0x0000002a2424723c */ /* 0x000fea00000018ff */
[----:B------:R-:W-:Y:S01]  /*9670*/  MUFU.TANH R154, R150 ;  /* 0x00000096009a7308 */ /* 0x000fe20000002400 */
[----:B------:R-:W-:Y:S06]  /*9680*/  HMMA.16816.F32 R72, R12, R46, R64 ;  /* 0x0000002e0c48723c */ /* 0x000fec0000001840 */
[----:B------:R-:W-:Y:S01]  /*9690*/  HMMA.16816.F32 R48, R16, R50, R76 ;  /* 0x000000321030723c */ /* 0x000fe2000000184c */
[----:B------:R2:W-:Y:S01]  /*96a0*/  MUFU.TANH R153, R151 ;  /* 0x0000009700997308 */ /* 0x0005e20000002400 */
[----:B------:R-:W-:Y:S01]  /*96b0*/  FMUL.FTZ R62, R62, UR8 ;  /* 0x000000083e3e7c20 */ /* 0x000fe20008410000 */
[----:B------:R-:W-:Y:S01]  /*96c0*/  FMUL.FTZ R60, R60, UR8 ;  /* 0x000000083c3c7c20 */ /* 0x000fe20008410000 */
[----:B------:R-:W-:Y:S01]  /*96d0*/  FMUL.FTZ R61, R61, UR8 ;  /* 0x000000083d3d7c20 */ /* 0x000fe20008410000 */
[----:B------:R-:W-:Y:S01]  /*96e0*/  FMUL.FTZ R63, R63, UR8 ;  /* 0x000000083f3f7c20 */ /* 0x000fe20008410000 */
[C---:B----4-:R-:W-:Y:S03]  /*96f0*/  HMMA.16816.F32 R76, R28.reuse, R52, R56 ;  /* 0x000000341c4c723c */ /* 0x050fe60000001838 */
[----:B------:R-:W4:Y:S03]  /*9700*/  MUFU.TANH R164, R152 ;  /* 0x0000009800a47308 */ /* 0x000f260000002400 */
[----:B------:R-:W-:Y:S01]  /*9710*/  HMMA.16816.F32 R64, R28, R54, R36 ;  /* 0x000000361c40723c */ /* 0x000fe20000001824 */
[----:B------:R-:W3:Y:S04]  /*9720*/  LDSM.16.M88.4 R28, [R204] ;  /* 0x00000000cc1c783b */ /* 0x000ee80000000200 */
[----:B------:R1:W-:Y:S01]  /*9730*/  MUFU.TANH R152, R62 ;  /* 0x0000003e00987308 */ /* 0x0003e20000002400 */
[----:B------:R-:W-:Y:S01]  /*9740*/  HMMA.16816.F32 R56, R4, R44, R144 ;  /* 0x0000002c0438723c */ /* 0x000fe20000001890 */
[----:B------:R-:W-:Y:S01]  /*9750*/  FMUL.FTZ R75, R75, UR8 ;  /* 0x000000084b4b7c20 */ /* 0x000fe20008410000 */
[----:B------:R-:W-:Y:S01]  /*9760*/  FMUL.FTZ R72, R72, UR8 ;  /* 0x0000000848487c20 */ /* 0x000fe20008410000 */
[----:B------:R-:W-:Y:S01]  /*9770*/  FMUL.FTZ R73, R73, UR8 ;  /* 0x0000000849497c20 */ /* 0x000fe20008410000 */
[----:B------:R-:W-:-:S02]  /*9780*/  FMUL.FTZ R74, R74, UR8 ;  /* 0x000000084a4a7c20 */ /* 0x000fc40008410000 */
[----:B--2---:R-:W-:Y:S01]  /*9790*/  HMMA.16816.F32 R148, R32, R42, RZ ;  /* 0x0000002a2094723c */ /* 0x004fe200000018ff */
[----:B------:R-:W2:Y:S01]  /*97a0*/  LDSM.16.M88.4 R32, [R197+0x1800] ;  /* 0x00180000c520783b */ /* 0x000ea20000000200 */
[----:B------:R5:W4:Y:S01]  /*97b0*/  MUFU.TANH R163, R60 ;  /* 0x0000003c00a37308 */ /* 0x000b220000002400 */
[----:B------:R-:W-:-:S04]  /*97c0*/  DEPBAR.LE SB0, 0x0 ;  /* 0x000080000000791a */ /* 0x000fc80000000000 */
[----:B------:R-:W-:Y:S01]  /*97d0*/  HMMA.16816.F32 R48, R4, R46, R48 ;  /* 0x0000002e0430723c */ /* 0x000fe20000001830 */
[----:B-1----:R-:W-:Y:S02]  /*97e0*/  FSEL R62, R213, -INF , !P4 ;  /* 0xff800000d53e7808 */ /* 0x002fe40006000000 */
[----:B------:R1:W-:Y:S01]  /*97f0*/  MUFU.TANH R161, R72 ;  /* 0x0000004800a17308 */ /* 0x0003e20000002400 */
[CC--:B------:R-:W-:Y:S02]  /*9800*/  ISETP.GE.AND P4, PT, R2.reuse, R11.reuse, PT ;  /* 0x0000000b0200720c */ /* 0x0c0fe40003f86270 */
[C---:B------:R-:W-:Y:S01]  /*9810*/  HMMA.16816.F32 R40, R24.reuse, R52, R68 ;  /* 0x000000341828723c */ /* 0x040fe20000001844 */
[----:B------:R-:W-:Y:S02]  /*9820*/  FSEL R47, R191, -INF , !P5 ;  /* 0xff800000bf2f7808 */ /* 0x000fe40006800000 */
[----:B------:R-:W-:Y:S02]  /*9830*/  ISETP.GE.AND P5, PT, R2, R8, PT ;  /* 0x000000080200720c */ /* 0x000fe40003fa6270 */
[----:B------:R-:W-:Y:S01]  /*9840*/  FMUL.FTZ R36, R56, UR8 ;  /* 0x0000000838247c20 */ /* 0x000fe20008410000 */
[----:B-----5:R-:W-:Y:S01]  /*9850*/  FSEL R60, R190, -INF , !P0 ;  /* 0xff800000be3c7808 */ /* 0x020fe20004000000 */
[----:B------:R-:W-:Y:S01]  /*9860*/  FMUL.FTZ R57, R57, UR8 ;  /* 0x0000000839397c20 */ /* 0x000fe20008410000 */
[----:B------:R-:W-:Y:S01]  /*9870*/  ISETP.GE.AND P0, PT, R3, R11, PT ;  /* 0x0000000b0300720c */ /* 0x000fe20003f06270 */
[----:B------:R5:W-:Y:S01]  /*9880*/  MUFU.TANH R144, R36 ;  /* 0x0000002400907308 */ /* 0x000be20000002400 */
[----:B------:R-:W-:Y:S01]  /*9890*/  FSEL R71, R184, -INF , !P4 ;  /* 0xff800000b8477808 */ /* 0x000fe20006000000 */
[----:B------:R-:W-:Y:S01]  /*98a0*/  HMMA.16816.F32 R52, R24, R54, R148 ;  /* 0x000000361834723c */ /* 0x000fe20000001894 */
[----:B------:R-:W-:Y:S01]  /*98b0*/  ISETP.GE.AND P4, PT, R0, R9, PT ;  /* 0x000000090000720c */ /* 0x000fe20003f86270 */
[----:B------:R-:W-:Y:S01]  /*98c0*/  FMUL.FTZ R58, R58, UR8 ;  /* 0x000000083a3a7c20 */ /* 0x000fe20008410000 */
[----:B------:R-:W-:Y:S01]  /*98d0*/  FSEL R56, R182, -INF , !P5 ;  /* 0xff800000b6387808 */ /* 0x000fe20006800000 */
[----:B------:R-:W-:Y:S01]  /*98e0*/  FMUL.FTZ R59, R59, UR8 ;  /* 0x000000083b3b7c20 */ /* 0x000fe20008410000 */
[----:B-1----:R-:W-:Y:S01]  /*98f0*/  FSEL R72, R189, -INF , !P0 ;  /* 0xff800000bd487808 */ /* 0x002fe20004000000 */
[----:B---3--:R-:W-:Y:S01]  /*9900*/  HMMA.16816.F32 R24, R20, R30, R64 ;  /* 0x0000001e1418723c */ /* 0x008fe20000001840 */
[----:B------:R1:W-:Y:S01]  /*9910*/  MUFU.TANH R160, R73 ;  /* 0x0000004900a07308 */ /* 0x0003e20000002400 */
[-C--:B------:R-:W-:Y:S01]  /*9920*/  ISETP.GE.AND P0, PT, R2, R10.reuse, PT ;  /* 0x0000000a0200720c */ /* 0x080fe20003f06270 */
[----:B------:R-:W-:Y:S01]  /*9930*/  FMUL.FTZ R49, R49, UR8 ;  /* 0x0000000831317c20 */ /* 0x000fe20008410000 */
[----:B------:R-:W-:Y:S01]  /*9940*/  ISETP.GE.AND P5, PT, R3, R10, PT ;  /* 0x0000000a0300720c */ /* 0x000fe20003fa6270 */
[----:B------:R-:W-:Y:S01]  /*9950*/  FMUL.FTZ R48, R48, UR8 ;  /* 0x0000000830307c20 */ /* 0x000fe20008410000 */
[----:B------:R-:W-:Y:S01]  /*9960*/  FMUL.FTZ R50, R50, UR8 ;  /* 0x0000000832327c20 */ /* 0x000fe20008410000 */
[----:B------:R-:W-:Y:S01]  /*9970*/  FSEL R65, R214, -INF , !P3 ;  /* 0xff800000d6417808 */ /* 0x000fe20005800000 */
[----:B------:R-:W-:Y:S01]  /*9980*/  HMMA.16816.F32 R40, R16, R28, R40 ;  /* 0x0000001c1028723c */ /* 0x000fe20000001828 */
[----:B------:R-:W-:Y:S01]  /*9990*/  MUFU.TANH R146, R75 ;  /* 0x0000004b00927308 */ /* 0x000fe20000002400 */
[----:B------:R-:W-:-:S04]  /*99a0*/  FMUL.FTZ R51, R51, UR8 ;  /* 0x0000000833337c20 */ /* 0x000fc80008410000 */
[----:B-----5:R-:W-:Y:S03]  /*99b0*/  HMMA.16816.F32 R36, R20, R28, R76 ;  /* 0x0000001c1424723c */ /* 0x020fe6000000184c */
[----:B------:R3:W5:Y:S01]  /*99c0*/  MUFU.TANH R162, R61 ;  /* 0x0000003d00a27308 */ /* 0x0007620000002400 */
[----:B-1----:R-:W-:Y:S02]  /*99d0*/  FSEL R73, R207, -INF , !P1 ;  /* 0xff800000cf497808 */ /* 0x002fe40004800000 */
[----:B------:R-:W-:Y:S01]  /*99e0*/  ISETP.GE.AND P1, PT, R2, R9, PT ;  /* 0x000000090200720c */ /* 0x000fe20003f26270 */
[C---:B------:R-:W-:Y:S01]  /*99f0*/  VIADD R2, R0.reuse, 0x10 ;  /* 0x0000001000027836 */ /* 0x040fe20000000000 */
[----:B------:R-:W-:Y:S01]  /*9a00*/  HMMA.16816.F32 R28, R16, R30, R52 ;  /* 0x0000001e101c723c */ /* 0x000fe20000001834 */
[----:B------:R-:W-:Y:S01]  /*9a10*/  VIADD R20, R0, 0x11 ;  /* 0x0000001100147836 */ /* 0x000fe20000000000 */
[----:B------:R-:W-:Y:S01]  /*9a20*/  FSEL R67, R181, -INF , !P1 ;  /* 0xff800000b5437808 */ /* 0x000fe20004800000 */
[----:B------:R1:W-:Y:S01]  /*9a30*/  MUFU.TANH R75, R57 ;  /* 0x00000039004b7308 */ /* 0x0003e20000002400 */
[----:B------:R-:W-:-:S02]  /*9a40*/  ISETP.GE.AND P3, PT, R2, R8, PT ;  /* 0x000000080200720c */ /* 0x000fc40003f66270 */
[-C--:B------:R-:W-:Y:S01]  /*9a50*/  ISETP.GE.AND P1, PT, R2, R9.reuse, PT ;  /* 0x000000090200720c */ /* 0x080fe20003f26270 */
[C---:B------:R-:W-:Y:S01]  /*9a60*/  VIADD R16, R0.reuse, 0x20 ;  /* 0x0000002000107836 */ /* 0x040fe20000000000 */
[----:B------:R-:W-:Y:S01]  /*9a70*/  FSEL R44, R177, -INF , !P3 ;  /* 0xff800000b12c7808 */ /* 0x000fe20005800000 */
[C---:B------:R-:W-:Y:S01]  /*9a80*/  VIADD R19, R0.reuse, 0x38 ;  /* 0x0000003800137836 */ /* 0x040fe20000000000 */
[-C--:B--2---:R-:W-:Y:S01]  /*9a90*/  HMMA.16816.F32 R40, R4, R32.reuse, R40 ;  /* 0x000000200428723c */ /* 0x084fe20000001828 */
[----:B------:R2:W-:Y:S01]  /*9aa0*/  MUFU.TANH R69, R58 ;  /* 0x0000003a00457308 */ /* 0x0005e20000002400 */
[----:B---3--:R-:W-:Y:S01]  /*9ab0*/  FSEL R61, R183, -INF , !P6 ;  /* 0xff800000b73d7808 */ /* 0x008fe20007000000 */
[C---:B------:R-:W-:Y:S01]  /*9ac0*/  VIADD R17, R0.reuse, 0x31 ;  /* 0x0000003100117836 */ /* 0x040fe20000000000 */
[----:B------:R-:W-:Y:S01]  /*9ad0*/  ISETP.GE.AND P6, PT, R3, R9, PT ;  /* 0x000000090300720c */ /* 0x000fe20003fc6270 */
[----:B------:R-:W-:Y:S01]  /*9ae0*/  VIADD R3, R0, 0x18 ;  /* 0x0000001800037836 */ /* 0x000fe20000000000 */
[----:B------:R-:W-:Y:S02]  /*9af0*/  HMMA.16816.F32 R36, R12, R32, R36 ;  /* 0x000000200c24723c */ /* 0x000fe40000001824 */
[----:B------:R-:W-:Y:S01]  /*9b00*/  FSEL R66, R186, -INF , !P6 ;  /* 0xff800000ba427808 */ /* 0x000fe20007000000 */
[----:B------:R3:W-:Y:S01]  /*9b10*/  MUFU.TANH R147, R63 ;  /* 0x0000003f00937308 */ /* 0x0007e20000002400 */
[----:B-1----:R-:W-:-:S02]  /*9b20*/  FSEL R57, R215, -INF , !P4 ;  /* 0xff800000d7397808 */ /* 0x002fc40006000000 */
[-C--:B------:R-:W-:Y:S01]  /*9b30*/  ISETP.GE.AND P4, PT, R0, R10.reuse, PT ;  /* 0x0000000a0000720c */ /* 0x080fe20003f86270 */
[-C--:B------:R-:W-:Y:S01]  /*9b40*/  HMMA.16816.F32 R12, R12, R34.reuse, R24 ;  /* 0x000000220c0c723c */ /* 0x080fe20000001818 */
[-C--:B------:R-:W-:Y:S02]  /*9b50*/  ISETP.GE.AND P6, PT, R2, R11.reuse, PT ;  /* 0x0000000b0200720c */ /* 0x080fe40003fc6270 */
[----:B------:R-:W-:Y:S01]  /*9b60*/  FSEL R64, R212, -INF , !P4 ;  /* 0xff800000d4407808 */ /* 0x000fe20006000000 */
[----:B------:R4:W-:Y:S01]  /*9b70*/  MUFU.TANH R70, R49 ;  /* 0x0000003100467308 */ /* 0x0009e20000002400 */
[----:B------:R-:W-:Y:S01]  /*9b80*/  ISETP.GE.AND P4, PT, R2, R10, PT ;  /* 0x0000000a0200720c */ /* 0x000fe20003f86270 */
[----:B------:R-:W-:Y:S01]  /*9b90*/  VIADD R2, R0, 0x19 ;  /* 0x0000001900027836 */ /* 0x000fe20000000000 */
[----:B--2---:R-:W-:Y:S01]  /*9ba0*/  FSEL R58, R185, -INF , !P5 ;  /* 0xff800000b93a7808 */ /* 0x004fe20006800000 */
[----:B------:R-:W-:Y:S01]  /*9bb0*/  HMMA.16816.F32 R28, R4, R34, R28 ;  /* 0x00000022041c723c */ /* 0x000fe2000000181c */
[----:B------:R-:W-:-:S02]  /*9bc0*/  ISETP.GE.AND P5, PT, R20, R11, PT ;  /* 0x0000000b1400720c */ /* 0x000fc40003fa6270 */
[-C--:B------:R-:W-:Y:S01]  /*9bd0*/  ISETP.GE.AND P3, PT, R3, R8.reuse, PT ;  /* 0x000000080300720c */ /* 0x080fe20003f66270 */
[----:B------:R1:W-:Y:S01]  /*9be0*/  MUFU.TANH R68, R59 ;  /* 0x0000003b00447308 */ /* 0x0003e20000002400 */
[----:B---3--:R-:W-:Y:S01]  /*9bf0*/  FSEL R63, R188, -INF , !P2 ;  /* 0xff800000bc3f7808 */ /* 0x008fe20005000000 */
[----:B------:R-:W-:Y:S01]  /*9c00*/  FMUL.FTZ R22, R40, UR8 ;  /* 0x0000000828167c20 */ /* 0x000fe20008410000 */
[----:B------:R-:W-:Y:S02]  /*9c10*/  FSEL R169, R169, -INF , !P5 ;  /* 0xff800000a9a97808 */ /* 0x000fe40006800000 */
[-C--:B------:R-:W-:Y:S01]  /*9c20*/  ISETP.GE.AND P2, PT, R20, R8.reuse, PT ;  /* 0x000000081400720c */ /* 0x080fe20003f46270 */
[----:B------:R-:W-:Y:S01]  /*9c30*/  FMUL.FTZ R36, R36, UR8 ;  /* 0x0000000824247c20 */ /* 0x000fe20008410000 */
[----:B------:R-:W-:Y:S01]  /*9c40*/  ISETP.GE.AND P5, PT, R2, R11, PT ;  /* 0x0000000b0200720c */ /* 0x000fe20003fa6270 */
[----:B------:R-:W-:Y:S01]  /*9c50*/  MUFU.TANH R145, R74 ;  /* 0x0000004a00917308 */ /* 0x000fe20000002400 */
[----:B------:R-:W-:Y:S01]  /*9c60*/  FSEL R46, R167, -INF , !P2 ;  /* 0xff800000a72e7808 */ /* 0x000fe20005000000 */
[----:B------:R-:W-:Y:S01]  /*9c70*/  FMUL.FTZ R18, R39, UR8 ;  /* 0x0000000827127c20 */ /* 0x000fe20008410000 */
[----:B------:R-:W-:Y:S01]  /*9c80*/  FSEL R168, R168, -INF , !P5 ;  /* 0xff800000a8a87808 */ /* 0x000fe20006800000 */
[----:B------:R-:W-:Y:S01]  /*9c90*/  FMUL.FTZ R33, R15, UR8 ;  /* 0x000000080f217c20 */ /* 0x000fe20008410000 */
[----:B----4-:R-:W-:Y:S01]  /*9ca0*/  FSEL R49, R164, -INF , !P1 ;  /* 0xff800000a4317808 */ /* 0x010fe20004800000 */
[----:B------:R-:W-:Y:S01]  /*9cb0*/  FMUL.FTZ R12, R12, UR8 ;  /* 0x000000080c0c7c20 */ /* 0x000fe20008410000 */
[C---:B------:R-:W-:Y:S01]  /*9cc0*/  ISETP.GE.AND P2, PT, R2.reuse, R8, PT ;  /* 0x000000080200720c */ /* 0x040fe20003f46270 */
[----:B------:R2:W-:Y:S01]  /*9cd0*/  MUFU.TANH R74, R48 ;  /* 0x00000030004a7308 */ /* 0x0005e20000002400 */
[----:B------:R-:W-:Y:S01]  /*9ce0*/  ISETP.GE.AND P5, PT, R2, R9, PT ;  /* 0x000000090200720c */ /* 0x000fe20003fa6270 */
[----:B------:R-:W-:Y:S01]  /*9cf0*/  VIADD R15, R0, 0x21 ;  /* 0x00000021000f7836 */ /* 0x000fe20000000000 */
[----:B------:R-:W-:Y:S01]  /*9d00*/  ISETP.GE.AND P1, PT, R2, R10, PT ;  /* 0x0000000a0200720c */ /* 0x000fe20003f26270 */
[----:B------:R-:W-:Y:S01]  /*9d10*/  FMUL.FTZ R37, R37, UR8 ;  /* 0x0000000825257c20 */ /* 0x000fe20008410000 */
[----:B------:R-:W-:-:S02]  /*9d20*/  FMNMX.FTZ R2, R187, R47, !PT ;  /* 0x0000002fbb027209 */ /* 0x000fc40007810000 */
[----:B------:R-:W-:Y:S01]  /*9d30*/  FSEL R45, R173, -INF , !P2 ;  /* 0xff800000ad2d7808 */ /* 0x000fe20005000000 */
[----:B------:R3:W-:Y:S01]  /*9d40*/  MUFU.TANH R157, R155 ;  /* 0x0000009b009d7308 */ /* 0x0007e20000002400 */
[----:B------:R-:W-:Y:S02]  /*9d50*/  FMNMX.FTZ R2, R60, R2, !PT ;  /* 0x000000023c027209 */ /* 0x000fe40007810000 */
[----:B-1----:R-:W-:Y:S02]  /*9d60*/  FSEL R59, R180, -INF , !P0 ;  /* 0xff800000b43b7808 */ /* 0x002fe40004000000 */
[----:B------:R-:W-:Y:S02]  /*9d70*/  FMNMX.FTZ R2, R61, R2, !PT ;  /* 0x000000023d027209 */ /* 0x000fe40007810000 */
[----:B------:R-:W-:Y:S01]  /*9d80*/  ISETP.GE.AND P2, PT, R3, R11, PT ;  /* 0x0000000b0300720c */ /* 0x000fe20003f46270 */
[----:B------:R1:W4:Y:S01]  /*9d90*/  MUFU.TANH R27, R36 ;  /* 0x00000024001b7308 */ /* 0x0003220000002400 */
[----:B------:R-:W-:-:S02]  /*9da0*/  FMNMX.FTZ R2, R56, R2, !PT ;  /* 0x0000000238027209 */ /* 0x000fc40007810000 */
[----:B------:R-:W-:Y:S02]  /*9db0*/  ISETP.GE.AND P0, PT, R20, R9, PT ;  /* 0x000000091400720c */ /* 0x000fe40003f06270 */
[----:B------:R-:W-:Y:S02]  /*9dc0*/  FMNMX.FTZ R2, R44, R2, !PT ;  /* 0x000000022c027209 */ /* 0x000fe40007810000 */
[----:B--2---:R-:W-:Y:S01]  /*9dd0*/  FSEL R48, R166, -INF , !P3 ;  /* 0xff800000a6307808 */ /* 0x004fe20005800000 */
[----:B------:R-:W-:Y:S01]  /*9de0*/  MUFU.TANH R32, R37 ;  /* 0x0000002500207308 */ /* 0x000fe20000002400 */
[----:B------:R-:W-:Y:S02]  /*9df0*/  FMNMX.FTZ R2, R46, R2, !PT ;  /* 0x000000022e027209 */ /* 0x000fe40007810000 */
[----:B---3--:R-:W-:Y:S02]  /*9e00*/  FSEL R155, R156, -INF , !P6 ;  /* 0xff8000009c9b7808 */ /* 0x008fe40007000000 */
[----:B------:R-:W-:-:S02]  /*9e10*/  FSEL R172, R172, -INF , !P2 ;  /* 0xff800000acac7808 */ /* 0x000fc40005000000 */
[C---:B------:R-:W-:Y:S01]  /*9e20*/  ISETP.GE.AND P6, PT, R3.reuse, R9, PT ;  /* 0x000000090300720c */ /* 0x040fe20003fc6270 */
[----:B------:R2:W-:Y:S01]  /*9e30*/  MUFU.TANH R37, R18 ;  /* 0x0000001200257308 */ /* 0x0005e20000002400 */
[----:B------:R-:W-:Y:S01]  /*9e40*/  ISETP.GE.AND P2, PT, R3, R10, PT ;  /* 0x0000000a0300720c */ /* 0x000fe20003f46270 */
[----:B------:R-:W-:Y:S01]  /*9e50*/  FMUL.FTZ R3, R13, UR8 ;  /* 0x000000080d037c20 */ /* 0x000fe20008410000 */
[----:B------:R-:W-:Y:S01]  /*9e60*/  FSEL R39, R174, -INF , !P0 ;  /* 0xff800000ae277808 */ /* 0x000fe20004000000 */
[----:B------:R-:W-:Y:S01]  /*9e70*/  VIADD R13, R0, 0x28 ;  /* 0x00000028000d7836 */ /* 0x000fe20000000000 */
[----:B------:R-:W-:Y:S01]  /*9e80*/  ISETP.GE.AND P0, PT, R16, R8, PT ;  /* 0x000000081000720c */ /* 0x000fe20003f06270 */
[----:B-1----:R-:W-:Y:S01]  /*9e90*/  FMUL.FTZ R36, R38, UR8 ;  /* 0x0000000826247c20 */ /* 0x002fe20008410000 */
[----:B------:R-:W-:Y:S01]  /*9ea0*/  FMNMX.FTZ R2, R48, R2, !PT ;  /* 0x0000000230027209 */ /* 0x000fe20007810000 */
[----:B------:R-:W-:Y:S01]  /*9eb0*/  FMUL.FTZ R38, R14, UR8 ;  /* 0x000000080e267c20 */ /* 0x000fe20008410000 */
[----:B------:R-:W-:Y:S01]  /*9ec0*/  ISETP.GE.AND P3, PT, R20, R10, PT ;  /* 0x0000000a1400720c */ /* 0x000fe20003f66270 */
[----:B------:R-:W-:Y:S01]  /*9ed0*/  VIADD R14, R0, 0x30 ;  /* 0x00000030000e7836 */ /* 0x000fe20000000000 */
[----:B------:R1:W3:Y:S01]  /*9ee0*/  MUFU.TANH R20, R12 ;  /* 0x0000000c00147308 */ /* 0x0002e20000002400 */
[----:B------:R-:W-:-:S02]  /*9ef0*/  FSEL R53, R165, -INF , !P6 ;  /* 0xff800000a5357808 */ /* 0x000fc40007000000 */
[----:B------:R-:W-:Y:S02]  /*9f00*/  ISETP.GE.AND P6, PT, R15, R8, PT ;  /* 0x000000080f00720c */ /* 0x000fe40003fc6270 */
[----:B------:R-:W-:Y:S01]  /*9f10*/  FSEL R23, R163, -INF , !P0 ;  /* 0xff800000a3177808 */ /* 0x000fe20004000000 */
[----:B--2---:R-:W-:Y:S01]  /*9f20*/  VIADD R18, R0, 0x39 ;  /* 0x0000003900127836 */ /* 0x004fe20000000000 */
[----:B------:R-:W-:Y:S01]  /*9f30*/  FMNMX.FTZ R2, R45, R2, !PT ;  /* 0x000000022d027209 */ /* 0x000fe20007810000 */
[----:B------:R-:W2:Y:S01]  /*9f40*/  MUFU.TANH R3, R3 ;  /* 0x0000000300037308 */ /* 0x000ea20000002400 */
[----:B------:R-:W-:Y:S02]  /*9f50*/  ISETP.GE.AND P0, PT, R13, R8, PT ;  /* 0x000000080d00720c */ /* 0x000fe40003f06270 */
[----:B-----5:R-:W-:Y:S02]  /*9f60*/  FSEL R24, R162, -INF , !P6 ;  /* 0xff800000a2187808 */ /* 0x020fe40007000000 */
[----:B------:R-:W-:-:S02]  /*9f70*/  FMNMX.FTZ R2, R23, R2, !PT ;  /* 0x0000000217027209 */ /* 0x000fc40007810000 */
[----:B------:R-:W-:Y:S01]  /*9f80*/  FSEL R25, R161, -INF , !P0 ;  /* 0xff800000a1197808 */ /* 0x000fe20004000000 */
[----:B------:R2:W2:Y:S01]  /*9f90*/  MUFU.TANH R148, R50 ;  /* 0x0000003200947308 */ /* 0x0004a20000002400 */
[----:B-1----:R-:W-:Y:S01]  /*9fa0*/  VIADD R12, R0, 0x29 ;  /* 0x00000029000c7836 */ /* 0x002fe20000000000 */
[----:B------:R-:W-:Y:S01]  /*9fb0*/  BAR.SYNC.DEFER_BLOCKING 0x0 ;  /* 0x0000000000007b1d */ /* 0x000fe20000010000 */
[----:B------:R-:W-:Y:S02]  /*9fc0*/  ISETP.GE.AND P0, PT, R14, R8, PT ;  /* 0x000000080e00720c */ /* 0x000fe40003f06270 */
[----:B------:R-:W-:Y:S02]  /*9fd0*/  FMNMX.FTZ R2, R24, R2, !PT ;  /* 0x0000000218027209 */ /* 0x000fe40007810000 */
[----:B------:R-:W-:Y:S01]  /*9fe0*/  ISETP.GE.AND P6, PT, R12, R8, PT ;  /* 0x000000080c00720c */ /* 0x000fe20003fc6270 */
[----:B------:R1:W1:Y:S01]  /*9ff0*/  MUFU.TANH R156, R51 ;  /* 0x00000033009c7308 */ /* 0x0002620000002400 */
[----:B----4-:R-:W-:-:S02]  /*a000*/  FSEL R27, R27, -INF , !P0 ;  /* 0xff8000001b1b7808 */ /* 0x010fc40004000000 */
[----:B------:R-:W-:Y:S02]  /*a010*/  FSEL R26, R160, -INF , !P6 ;  /* 0xff800000a01a7808 */ /* 0x000fe40007000000 */
[----:B------:R-:W-:Y:S02]  /*a020*/  FMNMX.FTZ R0, R25, R2, !PT ;  /* 0x0000000219007209 */ /* 0x000fe40007810000 */
[-C--:B------:R-:W-:Y:S01]  /*a030*/  ISETP.GE.AND P0, PT, R19, R8.reuse, PT ;  /* 0x000000081300720c */ /* 0x080fe20003f06270 */
[----:B------:R-:W4:Y:S01]  /*a040*/  MUFU.TANH R36, R36 ;  /* 0x0000002400247308 */ /* 0x000f220000002400 */
[----:B------:R-:W-:Y:S02]  /*a050*/  ISETP.GE.AND P6, PT, R17, R8, PT ;  /* 0x000000081100720c */ /* 0x000fe40003fc6270 */
[----:B------:R-:W-:Y:S02]  /*a060*/  FMNMX.FTZ R0, R26, R0, !PT ;  /* 0x000000001a007209 */ /* 0x000fe40007810000 */
[----:B---3--:R-:W-:-:S02]  /*a070*/  FSEL R54, R20, -INF , !P0 ;  /* 0xff80000014367808 */ /* 0x008fc40004000000 */
[----:B------:R-:W-:Y:S01]  /*a080*/  ISETP.NE.AND P0, PT, R209, 0x3, PT ;  /* 0x00000003d100780c */ /* 0x000fe20003f05270 */
[----:B------:R-:W3:Y:S01]  /*a090*/  MUFU.TANH R38, R38 ;  /* 0x0000002600267308 */ /* 0x000ee20000002400 */
[----:B------:R-:W-:Y:S02]  /*a0a0*/  FSEL R32, R32, -INF , !P6 ;  /* 0xff80000020207808 */ /* 0x000fe40007000000 */
[----:B------:R-:W-:Y:S02]  /*a0b0*/  FMNMX.FTZ R0, R27, R0, !PT ;  /* 0x000000001b007209 */ /* 0x000fe40007810000 */
[----:B------:R-:W-:Y:S02]  /*a0c0*/  ISETP.GE.AND P6, PT, R18, R8, PT ;  /* 0x000000081200720c */ /* 0x000fe40003fc6270 */
[----:B------:R-:W-:Y:S01]  /*a0d0*/  FMNMX.FTZ R0, R32, R0, !PT ;  /* 0x0000000020007209 */ /* 0x000fe20007810000 */
[----:B------:R-:W1:Y:S01]  /*a0e0*/  MUFU.TANH R33, R33 ;  /* 0x0000002100217308 */ /* 0x000e620000002400 */
[----:B--2---:R-:W-:-:S02]  /*a0f0*/  FSEL R55, R3, -INF , !P6 ;  /* 0xff80000003377808 */ /* 0x004fc40007000000 */
[----:B------:R-:W-:Y:S02]  /*a100*/  FMNMX.FTZ R0, R54, R0, !PT ;  /* 0x0000000036007209 */ /* 0x000fe40007810000 */
[----:B------:R-:W-:Y:S02]  /*a110*/  ISETP.GE.AND P6, PT, R16, R11, PT ;  /* 0x0000000b1000720c */ /* 0x000fe40003fc6270 */
[----:B------:R-:W-:Y:S01]  /*a120*/  FMNMX.FTZ R8, R55, R0, !PT ;  /* 0x0000000037087209 */ /* 0x000fe20007810000 */
[----:B----4-:R-:W-:Y:S10]  /*a130*/  @!P0 BRA `(.L_x_852) ;  /* 0x0000000000708947 */ /* 0x010ff40003800000 */
[----:B------:R-:W2:Y:S01]  /*a140*/  LDL.64 R216, [R1+0x8] ;  /* 0x0000080001d87983 */ /* 0x000ea20000100a00 */
[----:B------:R-:W-:Y:S01]  /*a150*/  VIADD R0, R209, 0xfffffffc ;  /* 0xfffffffcd1007836 */ /* 0x000fe20000000000 */
[----:B------:R-:W-:Y:S01]  /*a160*/  ULDC.64 UR4, c[0x0][0x218] ;  /* 0x0000860000047ab9 */ /* 0x000fe20000000a00 */
[----:B------:R-:W-:-:S03]  /*a170*/  IMAD.SHL.U32 R20, R178, 0x20, RZ ;  /* 0x00000020b2147824 */ /* 0x000fc600078e00ff */
[----:B------:R-:W-:-:S05]  /*a180*/  SHF.R.S32.HI R2, RZ, 0x1f, R0 ;  /* 0x0000001fff027819 */ /* 0x000fca0000011400 */
[-C--:B------:R-:W-:Y:S02]  /*a190*/  IMAD R4, R2, R178.reuse, RZ ;  /* 0x000000b202047224 */ /* 0x080fe400078e02ff */
[----:B------:R-:W-:-:S04]  /*a1a0*/  IMAD.WIDE.U32 R2, R0, R178, RZ ;  /* 0x000000b200027225 */ /* 0x000fc800078e00ff */
[----:B------:R-:W-:-:S04]  /*a1b0*/  IMAD R0, R0, R179, R4 ;  /* 0x000000b300007224 */ /* 0x000fc800078e0204 */
[----:B------:R-:W-:Y:S01]  /*a1c0*/  IMAD.IADD R0, R3, 0x1, R0 ;  /* 0x0000000103007824 */ /* 0x000fe200078e0200 */
[----:B--2---:R-:W-:-:S04]  /*a1d0*/  LEA R4, P0, R2, R216, 0x6 ;  /* 0x000000d802047211 */ /* 0x004fc800078030ff */
        /* <DEDUP_REMOVED lines=18> */
.L_x_852:
[----:B--2---:R-:W2:Y:S01]  /*a300*/  SHFL.BFLY PT, R3, R8, 0x2, 0x1f ;  /* 0x0c401f0008037f89 */ /* 0x004ea200000e0000 */
[----:B------:R-:W-:Y:S01]  /*a310*/  FMUL.FTZ R0, R41, UR8 ;  /* 0x0000000829007c20 */ /* 0x000fe20008410000 */
[----:B------:R-:W-:Y:S01]  /*a320*/  FSEL R50, R158, -INF , !P4 ;  /* 0xff8000009e327808 */ /* 0x000fe20006000000 */
[----:B------:R-:W-:Y:S01]  /*a330*/  FMUL.FTZ R2, R43, UR8 ;  /* 0x000000082b027c20 */ /* 0x000fe20008410000 */
[----:B------:R-:W-:Y:S01]  /*a340*/  FSEL R35, R157, -INF , !P3 ;  /* 0xff8000009d237808 */ /* 0x000fe20005800000 */
[----:B------:R-:W4:Y:S01]  /*a350*/  MUFU.TANH R5, R22 ;  /* 0x0000001600057308 */ /* 0x000f220000002400 */
[----:B-1----:R-:W-:Y:S02]  /*a360*/  FSEL R51, R154, -INF , !P2 ;  /* 0xff8000009a337808 */ /* 0x002fe40005000000 */
[C---:B------:R-:W-:Y:S02]  /*a370*/  ISETP.GE.AND P4, PT, R15.reuse, R11, PT ;  /* 0x0000000b0f00720c */ /* 0x040fe40003f86270 */
[----:B------:R-:W-:-:S02]  /*a380*/  ISETP.GE.AND P3, PT, R15, R9, PT ;  /* 0x000000090f00720c */ /* 0x000fc40003f66270 */
[-C--:B------:R-:W-:Y:S02]  /*a390*/  ISETP.GE.AND P2, PT, R15, R10.reuse, PT ;  /* 0x0000000a0f00720c */ /* 0x080fe40003f46270 */
[----:B------:R1:W5:Y:S01]  /*a3a0*/  MUFU.TANH R15, R0 ;  /* 0x00000000000f7308 */ /* 0x0003620000002400 */
[----:B------:R-:W-:Y:S02]  /*a3b0*/  FSEL R34, R159, -INF , !P5 ;  /* 0xff8000009f227808 */ /* 0x000fe40006800000 */
[C---:B------:R-:W-:Y:S02]  /*a3c0*/  ISETP.GE.AND P0, PT, R16.reuse, R9, PT ;  /* 0x000000091000720c */ /* 0x040fe40003f06270 */
[----:B------:R-:W-:Y:S02]  /*a3d0*/  ISETP.GE.AND P5, PT, R16, R10, PT ;  /* 0x0000000a1000720c */ /* 0x000fe40003fa6270 */
[----:B------:R-:W-:Y:S02]  /*a3e0*/  FSEL R167, R147, -INF , !P4 ;  /* 0xff80000093a77808 */ /* 0x000fe40006000000 */
[----:B------:R-:W-:-:S02]  /*a3f0*/  ISETP.GE.AND P4, PT, R12, R11, PT ;  /* 0x0000000b0c00720c */ /* 0x000fc40003f86270 */
[----:B------:R-:W-:Y:S02]  /*a400*/  FSEL R149, R144, -INF , !P0 ;  /* 0xff80000090957808 */ /* 0x000fe40004000000 */
[----:B------:R-:W-:Y:S02]  /*a410*/  FSEL R174, R146, -INF , !P4 ;  /* 0xff80000092ae7808 */ /* 0x000fe40006000000 */
[-C--:B------:R-:W-:Y:S01]  /*a420*/  ISETP.GE.AND P4, PT, R12, R9.reuse, PT ;  /* 0x000000090c00720c */ /* 0x080fe20003f86270 */
[----:B-1----:R-:W-:Y:S01]  /*a430*/  FMUL.FTZ R0, R42, UR8 ;  /* 0x000000082a007c20 */ /* 0x002fe20008410000 */
[----:B------:R-:W-:Y:S02]  /*a440*/  ISETP.GE.AND P0, PT, R12, R10, PT ;  /* 0x0000000a0c00720c */ /* 0x000fe40003f06270 */
[----:B------:R1:W-:Y:S01]  /*a450*/  MUFU.TANH R12, R2 ;  /* 0x00000002000c7308 */ /* 0x0003e20000002400 */
[----:B------:R-:W-:Y:S02]  /*a460*/  FSEL R164, R152, -INF , !P6 ;  /* 0xff80000098a47808 */ /* 0x000fe40007000000 */
[----:B------:R-:W-:-:S02]  /*a470*/  ISETP.GE.AND P6, PT, R13, R9, PT ;  /* 0x000000090d00720c */ /* 0x000fc40003fc6270 */
[----:B------:R-:W-:Y:S02]  /*a480*/  FSEL R152, R70, -INF , !P4 ;  /* 0xff80000046987808 */ /* 0x000fe40006000000 */
[----:B------:R-:W-:Y:S01]  /*a490*/  FSEL R151, R74, -INF , !P6 ;  /* 0xff8000004a977808 */ /* 0x000fe20007000000 */
[----:B------:R2:W-:Y:S01]  /*a4a0*/  MUFU.TANH R16, R0 ;  /* 0x0000000000107308 */ /* 0x0005e20000002400 */
[----:B------:R-:W-:Y:S02]  /*a4b0*/  FSEL R52, R153, -INF , !P1 ;  /* 0xff80000099347808 */ /* 0x000fe40004800000 */
[----:B------:R-:W-:Y:S02]  /*a4c0*/  FSEL R150, R75, -INF , !P3 ;  /* 0xff8000004b967808 */ /* 0x000fe40005800000 */
[----:B------:R-:W-:Y:S02]  /*a4d0*/  ISETP.GE.AND P6, PT, R17, R11, PT ;  /* 0x0000000b1100720c */ /* 0x000fe40003fc6270 */
[----:B------:R-:W-:-:S02]  /*a4e0*/  FSEL R162, R69, -INF , !P5 ;  /* 0xff80000045a27808 */ /* 0x000fc40006800000 */
[----:B-1----:R-:W-:Y:S02]  /*a4f0*/  FMNMX.FTZ R2, R176, R62, !PT ;  /* 0x0000003eb0027209 */ /* 0x002fe40007810000 */
[-C--:B------:R-:W-:Y:S02]  /*a500*/  ISETP.GE.AND P1, PT, R13, R11.reuse, PT ;  /* 0x0000000b0d00720c */ /* 0x080fe40003f26270 */
[----:B------:R-:W-:Y:S02]  /*a510*/  FMNMX.FTZ R2, R73, R2, !PT ;  /* 0x0000000249027209 */ /* 0x000fe40007810000 */
[----:B------:R-:W-:Y:S02]  /*a520*/  ISETP.GE.AND P3, PT, R14, R11, PT ;  /* 0x0000000b0e00720c */ /* 0x000fe40003f66270 */
[----:B--2---:R-:W-:Y:S01]  /*a530*/  FMNMX.FTZ R0, R8, R3, !PT ;  /* 0x0000000308007209 */ /* 0x004fe20007810000 */
[----:B------:R-:W-:Y:S01]  /*a540*/  FMUL.FTZ R3, R28, UR8 ;  /* 0x000000081c037c20 */ /* 0x000fe20008410000 */
[----:B------:R-:W-:-:S02]  /*a550*/  FMNMX.FTZ R2, R72, R2, !PT ;  /* 0x0000000248027209 */ /* 0x000fc40007810000 */
[-C--:B------:R-:W-:Y:S01]  /*a560*/  ISETP.GE.AND P4, PT, R19, R11.reuse, PT ;  /* 0x0000000b1300720c */ /* 0x080fe20003f86270 */
[----:B------:R-:W1:Y:S01]  /*a570*/  SHFL.BFLY PT, R4, R0, 0x1, 0x1f ;  /* 0x0c201f0000047f89 */ /* 0x000e6200000e0000 */
[----:B------:R-:W-:Y:S01]  /*a580*/  FMNMX.FTZ R2, R71, R2, !PT ;  /* 0x0000000247027209 */ /* 0x000fe20007810000 */
[----:B------:R2:W5:Y:S01]  /*a590*/  MUFU.TANH R8, R3 ;  /* 0x0000000300087308 */ /* 0x0005620000002400 */
[----:B------:R-:W-:Y:S02]  /*a5a0*/  ISETP.GE.AND P5, PT, R18, R11, PT ;  /* 0x0000000b1200720c */ /* 0x000fe40003fa6270 */
[----:B------:R-:W-:Y:S02]  /*a5b0*/  FMNMX.FTZ R2, R155, R2, !PT ;  /* 0x000000029b027209 */ /* 0x000fe40007810000 */
[----:B------:R-:W-:Y:S02]  /*a5c0*/  FSEL R165, R37, -INF , !P6 ;  /* 0xff80000025a57808 */ /* 0x000fe40007000000 */
[----:B------:R-:W-:-:S02]  /*a5d0*/  FMNMX.FTZ R2, R169, R2, !PT ;  /* 0x00000002a9027209 */ /* 0x000fc40007810000 */
[----:B------:R-:W-:Y:S02]  /*a5e0*/  FSEL R173, R145, -INF , !P1 ;  /* 0xff80000091ad7808 */ /* 0x000fe40004800000 */
[----:B------:R-:W-:Y:S02]  /*a5f0*/  FSEL R163, R68, -INF , !P2 ;  /* 0xff80000044a37808 */ /* 0x000fe40005000000 */
[----:B------:R-:W-:Y:S02]  /*a600*/  ISETP.GE.AND P2, PT, R14, R9, PT ;  /* 0x000000090e00720c */ /* 0x000fe40003f46270 */
[----:B------:R-:W-:Y:S01]  /*a610*/  FSEL R166, R36, -INF , !P3 ;  /* 0xff80000024a67808 */ /* 0x000fe20005800000 */
[----:B--2---:R-:W-:Y:S01]  /*a620*/  FMUL.FTZ R3, R29, UR8 ;  /* 0x000000081d037c20 */ /* 0x004fe20008410000 */
[----:B----4-:R-:W-:Y:S02]  /*a630*/  FSEL R189, R5, -INF , !P2 ;  /* 0xff80000005bd7808 */ /* 0x010fe40005000000 */
[----:B---3--:R-:W-:Y:S01]  /*a640*/  FSEL R177, R38, -INF , !P4 ;  /* 0xff80000026b17808 */ /* 0x008fe20006000000 */
[----:B------:R2:W3:Y:S01]  /*a650*/  MUFU.TANH R6, R3 ;  /* 0x0000000300067308 */ /* 0x0004e20000002400 */
[----:B-1----:R-:W-:Y:S01]  /*a660*/  FMNMX.FTZ R70, R0, R4, !PT ;  /* 0x0000000400467209 */ /* 0x002fe20007810000 */
[----:B------:R-:W-:Y:S01]  /*a670*/  FMUL.FTZ R4, R31, UR8 ;  /* 0x000000081f047c20 */ /* 0x000fe20008410000 */
[----:B------:R-:W-:-:S02]  /*a680*/  FMNMX.FTZ R0, R172, R2, !PT ;  /* 0x00000002ac007209 */ /* 0x000fc40007810000 */
[----:B------:R-:W-:Y:S02]  /*a690*/  FMNMX.FTZ R2, R171, R57, !PT ;  /* 0x00000039ab027209 */ /* 0x000fe40007810000 */
[----:B------:R-:W-:Y:S01]  /*a6a0*/  FSETP.NEU.FTZ.AND P6, PT, R70, -INF , PT ;  /* 0xff8000004600780b */ /* 0x000fe20003fdd000 */
[----:B------:R-:W-:Y:S01]  /*a6b0*/  MUFU.TANH R7, R4 ;  /* 0x0000000400077308 */ /* 0x000fe20000002400 */
[----:B------:R-:W-:Y:S02]  /*a6c0*/  FMNMX.FTZ R2, R65, R2, !PT ;  /* 0x0000000241027209 */ /* 0x000fe40007810000 */
[----:B------:R-:W-:Y:S02]  /*a6d0*/  FSEL R180, R33, -INF , !P5 ;  /* 0xff80000021b47808 */ /* 0x000fe40006800000 */
[----:B------:R-:W-:Y:S02]  /*a6e0*/  FMNMX.FTZ R2, R66, R2, !PT ;  /* 0x0000000242027209 */ /* 0x000fe40007810000 */
[-C--:B------:R-:W-:Y:S01]  /*a6f0*/  ISETP.GE.AND P4, PT, R17, R9.reuse, PT ;  /* 0x000000091100720c */ /* 0x080fe20003f86270 */
[----:B--2---:R-:W-:Y:S01]  /*a700*/  FMUL.FTZ R3, R30, UR8 ;  /* 0x000000081e037c20 */ /* 0x004fe20008410000 */
[----:B------:R-:W-:Y:S01]  /*a710*/  FMNMX.FTZ R2, R67, R2, !PT ;  /* 0x0000000243027209 */ /* 0x000fe20007810000 */
[----:B------:R-:W-:Y:S01]  /*a720*/  LDSM.16.MT88.4 R28, [R194+0x6000] ;  /* 0x00600000c21c783b */ /* 0x000fe20000004200 */
[----:B------:R-:W-:Y:S01]  /*a730*/  ISETP.GE.AND P2, PT, R19, R9, PT ;  /* 0x000000091300720c */ /* 0x000fe20003f46270 */
[----:B------:R1:W2:Y:S01]  /*a740*/  MUFU.TANH R11, R3 ;  /* 0x00000003000b7308 */ /* 0x0002a20000002400 */
[----:B------:R-:W-:-:S02]  /*a750*/  FMNMX.FTZ R2, R49, R2, !PT ;  /* 0x0000000231027209 */ /* 0x000fc40007810000 */
[----:B-----5:R-:W-:Y:S02]  /*a760*/  FSEL R182, R15, -INF , !P4 ;  /* 0xff8000000fb67808 */ /* 0x020fe40006000000 */
[----:B------:R-:W-:Y:S02]  /*a770*/  FMNMX.FTZ R5, R39, R2, !PT ;  /* 0x0000000227057209 */ /* 0x000fe40007810000 */
[----:B------:R-:W-:Y:S02]  /*a780*/  FMNMX.FTZ R2, R170, R64, !PT ;  /* 0x00000040aa027209 */ /* 0x000fe40007810000 */
[----:B------:R-:W-:Y:S02]  /*a790*/  FMNMX.FTZ R5, R53, R5, !PT ;  /* 0x0000000535057209 */ /* 0x000fe40007810000 */
[----:B------:R-:W-:Y:S02]  /*a7a0*/  FMNMX.FTZ R2, R63, R2, !PT ;  /* 0x000000023f027209 */ /* 0x000fe40007810000 */
[----:B------:R-:W-:-:S02]  /*a7b0*/  FMNMX.FTZ R5, R34, R5, !PT ;  /* 0x0000000522057209 */ /* 0x000fc40007810000 */
[----:B------:R-:W-:Y:S02]  /*a7c0*/  ISETP.GE.AND P4, PT, R18, R9, PT ;  /* 0x000000091200720c */ /* 0x000fe40003f86270 */
[----:B-1----:R-:W-:Y:S01]  /*a7d0*/  FMNMX.FTZ R3, R168, R0, !PT ;  /* 0x00000000a8037209 */ /* 0x002fe20007810000 */
[----:B------:R-:W-:Y:S01]  /*a7e0*/  FMUL.FTZ R0, R70, UR9 ;  /* 0x0000000946007c20 */ /* 0x000fe20008410000 */
[----:B------:R-:W-:Y:S02]  /*a7f0*/  FMNMX.FTZ R68, R149, R5, !PT ;  /* 0x0000000595447209 */ /* 0x000fe40007810000 */
[----:B------:R-:W-:Y:S02]  /*a800*/  FMNMX.FTZ R3, R164, R3, !PT ;  /* 0x00000003a4037209 */ /* 0x000fe40007810000 */
[----:B------:R-:W-:Y:S02]  /*a810*/  FSEL R0, R0, RZ, P6 ;  /* 0x000000ff00007208 */ /* 0x000fe40003000000 */
[----:B------:R-:W-:-:S02]  /*a820*/  FMNMX.FTZ R4, R167, R3, !PT ;  /* 0x00000003a7047209 */ /* 0x000fc40007810000 */
[----:B------:R-:W-:Y:S01]  /*a830*/  FMNMX.FTZ R68, R150, R68, !PT ;  /* 0x0000004496447209 */ /* 0x000fe20007810000 */
[----:B------:R-:W-:Y:S01]  /*a840*/  FFMA.FTZ R3, R47, UR9, -R0 ;  /* 0x000000092f037c23 */ /* 0x000fe20008010800 */
[----:B------:R-:W-:Y:S02]  /*a850*/  FMNMX.FTZ R4, R173, R4, !PT ;  /* 0x00000004ad047209 */ /* 0x000fe40007810000 */
[----:B------:R-:W-:Y:S01]  /*a860*/  FMNMX.FTZ R68, R151, R68, !PT ;  /* 0x0000004497447209 */ /* 0x000fe20007810000 */
[----:B------:R1:W-:Y:S01]  /*a870*/  MUFU.EX2 R237, R3 ;  /* 0x0000000300ed7308 */ /* 0x0003e20000000800 */
[----:B------:R-:W-:Y:S02]  /*a880*/  FSEL R181, R8, -INF , !P2 ;  /* 0xff80000008b57808 */ /* 0x000fe40005000000 */
[----:B------:R-:W-:Y:S02]  /*a890*/  FMNMX.FTZ R68, R152, R68, !PT ;  /* 0x0000004498447209 */ /* 0x000fe40007810000 */
[----:B------:R-:W-:-:S02]  /*a8a0*/  ISETP.GE.AND P1, PT, R13, R10, PT ;  /* 0x0000000a0d00720c */ /* 0x000fc40003f26270 */
[----:B------:R-:W-:Y:S02]  /*a8b0*/  FMNMX.FTZ R68, R189, R68, !PT ;  /* 0x00000044bd447209 */ /* 0x000fe40007810000 */
[----:B---3--:R-:W-:Y:S02]  /*a8c0*/  FSEL R185, R6, -INF , !P4 ;  /* 0xff80000006b97808 */ /* 0x008fe40006000000 */
[----:B------:R-:W-:Y:S02]  /*a8d0*/  FMNMX.FTZ R68, R182, R68, !PT ;  /* 0x00000044b6447209 */ /* 0x000fe40007810000 */
[----:B------:R-:W-:Y:S02]  /*a8e0*/  FSEL R148, R148, -INF , !P1 ;  /* 0xff80000094947808 */ /* 0x000fe40004800000 */
[----:B------:R-:W-:Y:S02]  /*a8f0*/  FMNMX.FTZ R68, R181, R68, !PT ;  /* 0x00000044b5447209 */ /* 0x000fe40007810000 */
[----:B-1----:R-:W-:Y:S01]  /*a900*/  FMNMX.FTZ R3, R174, R4, !PT ;  /* 0x00000004ae037209 */ /* 0x002fe20007810000 */
[----:B------:R-:W-:Y:S01]  /*a910*/  FFMA.FTZ R4, R60, UR9, -R0 ;  /* 0x000000093c047c23 */ /* 0x000fe20008010800 */
[----:B------:R-:W-:-:S02]  /*a920*/  FMNMX.FTZ R68, R185, R68, !PT ;  /* 0x00000044b9447209 */ /* 0x000fc40007810000 */
[----:B------:R-:W-:Y:S01]  /*a930*/  FMNMX.FTZ R3, R166, R3, !PT ;  /* 0x00000003a6037209 */ /* 0x000fe20007810000 */
[----:B------:R1:W-:Y:S01]  /*a940*/  MUFU.EX2 R236, R4 ;  /* 0x0000000400ec7308 */ /* 0x0003e20000000800 */
[-C--:B------:R-:W-:Y:S02]  /*a950*/  ISETP.GE.AND P3, PT, R14, R10.reuse, PT ;  /* 0x0000000a0e00720c */ /* 0x080fe40003f66270 */
[----:B------:R-:W-:Y:S02]  /*a960*/  FMNMX.FTZ R3, R165, R3, !PT ;  /* 0x00000003a5037209 */ /* 0x000fe40007810000 */
[----:B------:R-:W-:Y:S02]  /*a970*/  FSEL R156, R156, -INF , !P0 ;  /* 0xff8000009c9c7808 */ /* 0x000fe40004000000 */
[----:B------:R-:W-:Y:S02]  /*a980*/  FMNMX.FTZ R3, R177, R3, !PT ;  /* 0x00000003b1037209 */ /* 0x000fe40007810000 */
[----:B------:R-:W-:-:S02]  /*a990*/  ISETP.GE.AND P5, PT, R17, R10, PT ;  /* 0x0000000a1100720c */ /* 0x000fc40003fa6270 */
[----:B------:R-:W-:Y:S02]  /*a9a0*/  FSEL R183, R16, -INF , !P3 ;  /* 0xff80000010b77808 */ /* 0x000fe40005800000 */
[-C--:B------:R-:W-:Y:S02]  /*a9b0*/  ISETP.GE.AND P0, PT, R19, R10.reuse, PT ;  /* 0x0000000a1300720c */ /* 0x080fe40003f06270 */
[----:B------:R-:W-:Y:S01]  /*a9c0*/  FSEL R184, R12, -INF , !P5 ;  /* 0xff8000000cb87808 */ /* 0x000fe20006800000 */
[----:B-1----:R-:W-:Y:S01]  /*a9d0*/  FFMA.FTZ R4, R61, UR9, -R0 ;  /* 0x000000093d047c23 */ /* 0x002fe20008010800 */
[----:B------:R-:W-:Y:S02]  /*a9e0*/  ISETP.GE.AND P1, PT, R18, R10, PT ;  /* 0x0000000a1200720c */ /* 0x000fe40003f26270 */
[----:B--2---:R-:W-:Y:S01]  /*a9f0*/  FSEL R188, R11, -INF , !P0 ;  /* 0xff8000000bbc7808 */ /* 0x004fe20004000000 */
[----:B------:R1:W-:Y:S01]  /*aa00*/  MUFU.EX2 R235, R4 ;  /* 0x0000000400eb7308 */ /* 0x0003e20000000800 */
[----:B------:R-:W-:Y:S01]  /*aa10*/  FSEL R186, R7, -INF , !P1 ;  /* 0xff80000007ba7808 */ /* 0x000fe20004800000 */
[----:B------:R-:W-:Y:S01]  /*aa20*/  LDSM.16.MT88.4 R16, [R193+0x6000] ;  /* 0x00600000c110783b */ /* 0x000fe20000004200 */
[----:B-1----:R-:W-:-:S02]  /*aa30*/  FMNMX.FTZ R4, R58, R2, !PT ;  /* 0x000000023a047209 */ /* 0x002fc40007810000 */
[----:B------:R-:W-:Y:S01]  /*aa40*/  FMNMX.FTZ R2, R180, R3, !PT ;  /* 0x00000003b4027209 */ /* 0x000fe20007810000 */
[----:B------:R-:W-:Y:S01]  /*aa50*/  FFMA.FTZ R3, R56, UR9, -R0 ;  /* 0x0000000938037c23 */ /* 0x000fe20008010800 */
[----:B------:R-:W-:-:S03]  /*aa60*/  FMNMX.FTZ R4, R59, R4, !PT ;  /* 0x000000043b047209 */ /* 0x000fc60007810000 */
[----:B------:R-:W1:Y:S01]  /*aa70*/  SHFL.BFLY PT, R69, R2, 0x2, 0x1f ;  /* 0x0c401f0002457f89 */ /* 0x000e6200000e0000 */
[----:B------:R-:W-:Y:S01]  /*aa80*/  FMNMX.FTZ R4, R50, R4, !PT ;  /* 0x0000000432047209 */ /* 0x000fe20007810000 */
[----:B------:R2:W3:Y:S03]  /*aa90*/  MUFU.EX2 R234, R3 ;  /* 0x0000000300ea7308 */ /* 0x0004e60000000800 */
[----:B------:R-:W-:-:S04]  /*aaa0*/  FMNMX.FTZ R4, R35, R4, !PT ;  /* 0x0000000423047209 */ /* 0x000fc80007810000 */
[----:B------:R-:W-:-:S04]  /*aab0*/  FMNMX.FTZ R4, R51, R4, !PT ;  /* 0x0000000433047209 */ /* 0x000fc80007810000 */
[----:B------:R-:W-:-:S04]  /*aac0*/  FMNMX.FTZ R4, R52, R4, !PT ;  /* 0x0000000434047209 */ /* 0x000fc80007810000 */
[----:B------:R-:W-:Y:S01]  /*aad0*/  FMNMX.FTZ R4, R162, R4, !PT ;  /* 0x00000004a2047209 */ /* 0x000fe20007810000 */
[--C-:B--2---:R-:W-:Y:S01]  /*aae0*/  FFMA.FTZ R3, R44, UR9, -R0.reuse ;  /* 0x000000092c037c23 */ /* 0x104fe20008010800 */
[----:B---3--:R-:W-:Y:S02]  /*aaf0*/  F2FP.F16.F32.PACK_AB R10, R234, R235 ;  /* 0x000000ebea0a723e */ /* 0x008fe400000000ff */
[----:B------:R-:W-:Y:S01]  /*ab00*/  FMNMX.FTZ R4, R163, R4, !PT ;  /* 0x00000004a3047209 */ /* 0x000fe20007810000 */
[----:B------:R2:W-:Y:S01]  /*ab10*/  MUFU.EX2 R233, R3 ;  /* 0x0000000300e97308 */ /* 0x0005e20000000800 */
[----:B-1----:R-:W-:Y:S01]  /*ab20*/  FMNMX.FTZ R69, R2, R69, !PT ;  /* 0x0000004502457209 */ /* 0x002fe20007810000 */
[----:B------:R-:W-:-:S04]  /*ab30*/  FFMA.FTZ R2, R45, UR9, -R0 ;  /* 0x000000092d027c23 */ /* 0x000fc80008010800 */
[----:B------:R-:W1:Y:S02]  /*ab40*/  SHFL.BFLY PT, R5, R69, 0x1, 0x1f ;  /* 0x0c201f0045057f89 */ /* 0x000e6400000e0000 */
[----:B------:R3:W-:Y:S01]  /*ab50*/  MUFU.EX2 R230, R2 ;  /* 0x0000000200e67308 */ /* 0x0007e20000000800 */
[----:B--2---:R-:W-:-:S07]  /*ab60*/  FFMA.FTZ R3, R46, UR9, -R0 ;  /* 0x000000092e037c23 */ /* 0x004fce0008010800 */
[----:B------:R2:W-:Y:S01]  /*ab70*/  MUFU.EX2 R232, R3 ;  /* 0x0000000300e87308 */ /* 0x0005e20000000800 */
[----:B---3--:R-:W-:Y:S02]  /*ab80*/  FFMA.FTZ R2, R23, UR9, -R0 ;  /* 0x0000000917027c23 */ /* 0x008fe40008010800 */
[----:B------:R-:W-:Y:S05]  /*ab90*/  LDSM.16.MT88.4 R20, [R196+0x6000] ;  /* 0x00600000c414783b */ /* 0x000fea0000004200 */
[----:B------:R-:W-:Y:S01]  /*aba0*/  MUFU.EX2 R228, R2 ;  /* 0x0000000200e47308 */ /* 0x000fe20000000800 */
[----:B-1----:R-:W-:-:S04]  /*abb0*/  FMNMX.FTZ R69, R69, R5, !PT ;  /* 0x0000000545457209 */ /* 0x002fc80007810000 */
[C---:B------:R-:W-:Y:S01]  /*abc0*/  FSETP.NEU.FTZ.AND P2, PT, R69.reuse, -INF , PT ;  /* 0xff8000004500780b */ /* 0x040fe20003f5d000 */
[----:B------:R-:W-:Y:S01]  /*abd0*/  FMUL.FTZ R13, R69, UR9 ;  /* 0x00000009450d7c20 */ /* 0x000fe20008410000 */
[----:B--2---:R-:W-:-:S04]  /*abe0*/  FFMA.FTZ R3, R48, UR9, -R0 ;  /* 0x0000000930037c23 */ /* 0x004fc80008010800 */
[----:B------:R-:W-:Y:S01]  /*abf0*/  FSEL R13, R13, RZ, P2 ;  /* 0x000000ff0d0d7208 */ /* 0x000fe20001000000 */
[----:B------:R1:W-:Y:S02]  /*ac00*/  MUFU.EX2 R231, R3 ;  /* 0x0000000300e77308 */ /* 0x0003e40000000800 */
[----:B-1----:R-:W-:Y:S02]  /*ac10*/  FMNMX.FTZ R3, R148, R4, !PT ;  /* 0x0000000494037209 */ /* 0x002fe40007810000 */
[----:B------:R-:W1:Y:S02]  /*ac20*/  SHFL.BFLY PT, R4, R68, 0x2, 0x1f ;  /* 0x0c401f0044047f89 */ /* 0x000e6400000e0000 */
[----:B------:R-:W-:-:S04]  /*ac30*/  FMNMX.FTZ R3, R156, R3, !PT ;  /* 0x000000039c037209 */ /* 0x000fc80007810000 */
[----:B------:R-:W-:-:S04]  /*ac40*/  FMNMX.FTZ R3, R183, R3, !PT ;  /* 0x00000003b7037209 */ /* 0x000fc80007810000 */
[----:B------:R-:W-:Y:S01]  /*ac50*/  FMNMX.FTZ R2, R184, R3, !PT ;  /* 0x00000003b8027209 */ /* 0x000fe20007810000 */
[----:B------:R-:W-:-:S03]  /*ac60*/  FFMA.FTZ R3, R24, UR9, -R0 ;  /* 0x0000000918037c23 */ /* 0x000fc60008010800 */
[----:B------:R-:W-:Y:S01]  /*ac70*/  FMNMX.FTZ R2, R188, R2, !PT ;  /* 0x00000002bc027209 */ /* 0x000fe20007810000 */
[----:B------:R2:W-:Y:S03]  /*ac80*/  MUFU.EX2 R226, R3 ;  /* 0x0000000300e27308 */ /* 0x0005e60000000800 */
[----:B------:R-:W-:Y:S02]  /*ac90*/  FMNMX.FTZ R2, R186, R2, !PT ;  /* 0x00000002ba027209 */ /* 0x000fe40007810000 */
[----:B-1----:R-:W-:-:S03]  /*aca0*/  FMNMX.FTZ R68, R68, R4, !PT ;  /* 0x0000000444447209 */ /* 0x002fc60007810000 */
[----:B------:R-:W1:Y:S04]  /*acb0*/  SHFL.BFLY PT, R4, R2, 0x2, 0x1f ;  /* 0x0c401f0002047f89 */ /* 0x000e6800000e0000 */
[----:B------:R-:W3:Y:S01]  /*acc0*/  SHFL.BFLY PT, R5, R68, 0x1, 0x1f ;  /* 0x0c201f0044057f89 */ /* 0x000ee200000e0000 */
[----:B--2---:R-:W-:-:S04]  /*acd0*/  FFMA.FTZ R3, R25, UR9, -R0 ;  /* 0x0000000919037c23 */ /* 0x004fc80008010800 */
[----:B------:R2:W-:Y:S01]  /*ace0*/  MUFU.EX2 R225, R3 ;  /* 0x0000000300e17308 */ /* 0x0005e20000000800 */
[----:B-1----:R-:W-:Y:S01]  /*acf0*/  FMNMX.FTZ R2, R2, R4, !PT ;  /* 0x0000000402027209 */ /* 0x002fe20007810000 */
[----:B--2---:R-:W-:Y:S01]  /*ad00*/  FFMA.FTZ R3, R26, UR9, -R0 ;  /* 0x000000091a037c23 */ /* 0x004fe20008010800 */
[----:B---3--:R-:W-:-:S03]  /*ad10*/  FMNMX.FTZ R68, R68, R5, !PT ;  /* 0x0000000544447209 */ /* 0x008fc60007810000 */
[----:B------:R-:W1:Y:S02]  /*ad20*/  SHFL.BFLY PT, R4, R2, 0x1, 0x1f ;  /* 0x0c201f0002047f89 */ /* 0x000e6400000e0000 */
[----:B------:R2:W-:Y:S01]  /*ad30*/  MUFU.EX2 R224, R3 ;  /* 0x0000000300e07308 */ /* 0x0005e20000000800 */
[C---:B------:R-:W-:Y:S01]  /*ad40*/  FSETP.NEU.FTZ.AND P1, PT, R68.reuse, -INF , PT ;  /* 0xff8000004400780b */ /* 0x040fe20003f3d000 */
[----:B------:R-:W-:-:S03]  /*ad50*/  FMUL.FTZ R12, R68, UR9 ;  /* 0x00000009440c7c20 */ /* 0x000fc60008410000 */
[----:B------:R-:W-:Y:S02]  /*ad60*/  FSEL R5, R68, RZ, P1 ;  /* 0x000000ff44057208 */ /* 0x000fe40000800000 */
[----:B------:R-:W-:-:S03]  /*ad70*/  FSEL R12, R12, RZ, P1 ;  /* 0x000000ff0c0c7208 */ /* 0x000fc60000800000 */
[----:B------:R-:W-:-:S04]  /*ad80*/  FADD.FTZ R6, R171, -R5 ;  /* 0x80000005ab067221 */ /* 0x000fc80000010000 */
[----:B------:R-:W-:Y:S01]  /*ad90*/  FMUL.FTZ R6, R6, UR9 ;  /* 0x0000000906067c20 */ /* 0x000fe20008410000 */
[--C-:B--2---:R-:W-:Y:S02]  /*ada0*/  FFMA.FTZ R3, R27, UR9, -R0.reuse ;  /* 0x000000091b037c23 */ /* 0x104fe40008010800 */
[----:B------:R-:W-:Y:S02]  /*adb0*/  LDSM.16.MT88.4 R24, [R193+0x6800] ;  /* 0x00680000c118783b */ /* 0x000fe40000004200 */
        /* <DEDUP_REMOVED lines=14> */
[----:B------:R-:W2:Y:S08]  /*aea0*/  MUFU.EX2 R57, R6 ;  /* 0x0000000600397308 */ /* 0x000eb00000000800 */
[----:B------:R3:W-:Y:S01]  /*aeb0*/  MUFU.EX2 R215, R3 ;  /* 0x0000000300d77308 */ /* 0x0007e20000000800 */
        /* <DEDUP_REMOVED lines=8> */
[--C-:B---3--:R-:W-:Y:S01]  /*af40*/  FFMA.FTZ R3, R65, UR9, -R12.reuse ;  /* 0x0000000941037c23 */ /* 0x108fe2000801080c */
[-C--:B------:R-:W-:Y:S01]  /*af50*/  FMUL.FTZ R116, R116, R57.reuse ;  /* 0x0000003974747220 */ /* 0x080fe20000410000 */
[-C--:B------:R-:W-:Y:S01]  /*af60*/  FMUL.FTZ R117, R117, R57.reuse ;  /* 0x0000003975757220 */ /* 0x080fe20000410000 */
[-C--:B------:R-:W-:Y:S01]  /*af70*/  FMUL.FTZ R124, R124, R57.reuse ;  /* 0x000000397c7c7220 */ /* 0x080fe20000410000 */
[----:B------:R1:W-:Y:S01]  /*af80*/  MUFU.EX2 R217, R3 ;  /* 0x0000000300d97308 */ /* 0x0003e20000000800 */
[-C--:B------:R-:W-:Y:S01]  /*af90*/  FMUL.FTZ R125, R125, R57.reuse ;  /* 0x000000397d7d7220 */ /* 0x080fe20000410000 */
[-C--:B------:R-:W-:Y:S01]  /*afa0*/  FMUL.FTZ R132, R132, R57.reuse ;  /* 0x0000003984847220 */ /* 0x080fe20000410000 */
[-C--:B------:R-:W-:Y:S01]  /*afb0*/  FMUL.FTZ R133, R133, R57.reuse ;  /* 0x0000003985857220 */ /* 0x080fe20000410000 */
[-C--:B------:R-:W-:Y:S01]  /*afc0*/  FMUL.FTZ R140, R140, R57.reuse ;  /* 0x000000398c8c7220 */ /* 0x080fe20000410000 */
[----:B------:R-:W-:Y:S01]  /*afd0*/  FMUL.FTZ R141, R141, R57 ;  /* 0x000000398d8d7220 */ /* 0x000fe20000410000 */
[----:B-1----:R-:W-:Y:S01]  /*afe0*/  FMNMX.FTZ R3, R2, R4, !PT ;  /* 0x0000000402037209 */ /* 0x002fe20007810000 */
[--C-:B------:R-:W-:Y:S01]  /*aff0*/  FFMA.FTZ R2, R66, UR9, -R12.reuse ;  /* 0x0000000942027c23 */ /* 0x100fe2000801080c */
[----:B------:R-:W-:-:S02]  /*b000*/  FFMA.FTZ R4, R67, UR9, -R12 ;  /* 0x0000000943047c23 */ /* 0x000fc4000801080c */
[C---:B------:R-:W-:Y:S01]  /*b010*/  FSETP.NEU.FTZ.AND P0, PT, R3.reuse, -INF , PT ;  /* 0xff8000000300780b */ /* 0x040fe20003f1d000 */
[----:B------:R1:W-:Y:S03]  /*b020*/  MUFU.EX2 R216, R2 ;  /* 0x0000000200d87308 */ /* 0x0003e60000000800 */
[----:B------:R-:W-:-:S05]  /*b030*/  FSEL R5, R3, RZ, P0 ;  /* 0x000000ff03057208 */ /* 0x000fca0000000000 */
[----:B------:R2:W3:Y:S01]  /*b040*/  MUFU.EX2 R218, R4 ;  /* 0x0000000400da7308 */ /* 0x0004e20000000800 */
[----:B-1----:R-:W-:-:S05]  /*b050*/  FMUL.FTZ R2, R3, UR9 ;  /* 0x0000000903027c20 */ /* 0x002fca0008410000 */
[----:B------:R-:W-:Y:S02]  /*b060*/  FSEL R2, R2, RZ, P0 ;  /* 0x000000ff02027208 */ /* 0x000fe40000000000 */
[----:B------:R-:W-:Y:S01]  /*b070*/  ISETP.GE.AND P0, PT, R209, 0x4, PT ;  /* 0x00000004d100780c */ /* 0x000fe20003f06270 */
[----:B--2---:R-:W-:Y:S01]  /*b080*/  FFMA.FTZ R4, R49, UR9, -R12 ;  /* 0x0000000931047c23 */ /* 0x004fe2000801080c */
[----:B---3--:R-:W-:-:S03]  /*b090*/  F2FP.F16.F32.PACK_AB R6, R218, R216 ;  /* 0x000000d8da06723e */ /* 0x008fc600000000ff */
        /* <DEDUP_REMOVED lines=9> */
[----:B-1----:R-:W-:Y:S01]  /*b130*/  FADD.FTZ R4, R170, -R5 ;  /* 0x80000005aa047221 */ /* 0x002fe20000010000 */
[----:B------:R-:W-:Y:S02]  /*b140*/  FSEL R5, R70, RZ, P6 ;  /* 0x000000ff46057208 */ /* 0x000fe40003000000 */
[----:B--2---:R-:W-:Y:S01]  /*b150*/  F2FP.F16.F32.PACK_AB R7, R213, R214 ;  /* 0x000000d6d507723e */ /* 0x004fe200000000ff */
[----:B------:R-:W-:Y:S02]  /*b160*/  FMUL.FTZ R4, R4, UR9 ;  /* 0x0000000904047c20 */ /* 0x000fe40008410000 */
[----:B------:R-:W-:Y:S02]  /*b170*/  FADD.FTZ R5, R187, -R5 ;  /* 0x80000005bb057221 */ /* 0x000fe40000010000 */
[----:B------:R1:W2:Y:S02]  /*b180*/  MUFU.EX2 R56, R4 ;  /* 0x0000000400387308 */ /* 0x0002a40000000800 */
[----:B------:R-:W-:-:S06]  /*b190*/  FMUL.FTZ R5, R5, UR9 ;  /* 0x0000000905057c20 */ /* 0x000fcc0008410000 */
[----:B------:R3:W4:Y:S01]  /*b1a0*/  MUFU.EX2 R15, R5 ;  /* 0x00000005000f7308 */ /* 0x0007220000000800 */
[----:B-1----:R-:W-:Y:S01]  /*b1b0*/  FFMA.FTZ R4, R39, UR9, -R12 ;  /* 0x0000000927047c23 */ /* 0x002fe2000801080c */
[-C--:B--2---:R-:W-:Y:S01]  /*b1c0*/  FMUL.FTZ R82, R82, R56.reuse ;  /* 0x0000003852527220 */ /* 0x084fe20000410000 */
[----:B------:R-:W1:Y:S01]  /*b1d0*/  LDSM.16.MT88.4 R36, [R195+0x6000] ;  /* 0x00600000c324783b */ /* 0x000e620000004200 */
[----:B------:R-:W-:-:S04]  /*b1e0*/  FMUL.FTZ R83, R83, R56 ;  /* 0x0000003853537220 */ /* 0x000fc80000410000 */
[----:B------:R2:W-:Y:S01]  /*b1f0*/  MUFU.EX2 R207, R4 ;  /* 0x0000000400cf7308 */ /* 0x0005e20000000800 */
[-C--:B------:R-:W-:Y:S01]  /*b200*/  FMUL.FTZ R94, R94, R56.reuse ;  /* 0x000000385e5e7220 */ /* 0x080fe20000410000 */
[-C--:B------:R-:W-:Y:S01]  /*b210*/  FMUL.FTZ R95, R95, R56.reuse ;  /* 0x000000385f5f7220 */ /* 0x080fe20000410000 */
[-C--:B------:R-:W-:Y:S01]  /*b220*/  FMUL.FTZ R102, R102, R56.reuse ;  /* 0x0000003866667220 */ /* 0x080fe20000410000 */
[----:B---3--:R-:W-:Y:S01]  /*b230*/  F2FP.F16.F32.PACK_AB R5, R212, R191 ;  /* 0x000000bfd405723e */ /* 0x008fe200000000ff */
        /* <DEDUP_REMOVED lines=12> */
[----:B--2---:R-:W-:Y:S01]  /*b300*/  FSEL R4, R69, RZ, P2 ;  /* 0x000000ff45047208 */ /* 0x004fe20001000000 */
[-C--:B------:R-:W-:Y:S01]  /*b310*/  FMUL.FTZ R85, R85, R15.reuse ;  /* 0x0000000f55557220 */ /* 0x080fe20000410000 */
[-C--:B------:R-:W-:Y:S01]  /*b320*/  FMUL.FTZ R88, R88, R15.reuse ;  /* 0x0000000f58587220 */ /* 0x080fe20000410000 */
[-C--:B------:R-:W-:Y:S01]  /*b330*/  FMUL.FTZ R89, R89, R15.reuse ;  /* 0x0000000f59597220 */ /* 0x080fe20000410000 */
[----:B------:R-:W-:Y:S01]  /*b340*/  FMUL.FTZ R96, R96, R15 ;  /* 0x0000000f60607220 */ /* 0x000fe20000410000 */
[----:B------:R-:W-:Y:S01]  /*b350*/  FADD.FTZ R8, R176, -R4 ;  /* 0x80000004b0087221 */ /* 0x000fe20000010000 */
[----:B------:R-:W-:Y:S01]  /*b360*/  F2FP.F16.F32.PACK_AB R4, R217, R215 ;  /* 0x000000d7d904723e */ /* 0x000fe200000000ff */
[-C--:B------:R-:W-:Y:S01]  /*b370*/  FMUL.FTZ R97, R97, R15.reuse ;  /* 0x0000000f61617220 */ /* 0x080fe20000410000 */
[-C--:B------:R-:W-:Y:S01]  /*b380*/  FMUL.FTZ R104, R104, R15.reuse ;  /* 0x0000000f68687220 */ /* 0x080fe20000410000 */
[----:B------:R-:W-:Y:S01]  /*b390*/  FMUL.FTZ R8, R8, UR9 ;  /* 0x0000000908087c20 */ /* 0x000fe20008410000 */
[-C--:B------:R-:W-:Y:S01]  /*b3a0*/  FMUL.FTZ R105, R105, R15.reuse ;  /* 0x0000000f69697220 */ /* 0x080fe20000410000 */
[-C--:B------:R-:W-:Y:S01]  /*b3b0*/  FMUL.FTZ R128, R128, R15.reuse ;  /* 0x0000000f80807220 */ /* 0x080fe20000410000 */
[-C--:B------:R-:W-:Y:S01]  /*b3c0*/  FMUL.FTZ R129, R129, R15.reuse ;  /* 0x0000000f81817220 */ /* 0x080fe20000410000 */
[C---:B------:R-:W-:Y:S01]  /*b3d0*/  HMMA.16816.F32 R144, R4.reuse, R16, R80 ;  /* 0x000000100490723c */ /* 0x040fe20000001850 */
[----:B------:R2:W3:Y:S01]  /*b3e0*/  MUFU.EX2 R14, R8 ;  /* 0x00000008000e7308 */ /* 0x0004e20000000800 */
[-C--:B------:R-:W-:Y:S01]  /*b3f0*/  FMUL.FTZ R136, R136, R15.reuse ;  /* 0x0000000f88887220 */ /* 0x080fe20000410000 */
[-C--:B------:R-:W-:Y:S01]  /*b400*/  FMUL.FTZ R137, R137, R15.reuse ;  /* 0x0000000f89897220 */ /* 0x080fe20000410000 */
[-C--:B------:R-:W-:Y:S01]  /*b410*/  FMUL.FTZ R112, R112, R15.reuse ;  /* 0x0000000f70707220 */ /* 0x080fe20000410000 */
[-C--:B------:R-:W-:Y:S01]  /*b420*/  FMUL.FTZ R113, R113, R15.reuse ;  /* 0x0000000f71717220 */ /* 0x080fe20000410000 */
[----:B------:R-:W-:Y:S01]  /*b430*/  HMMA.16816.F32 R92, R4, R18, R92 ;  /* 0x00000012045c723c */ /* 0x000fe2000000185c */
[-C--:B------:R-:W-:Y:S01]  /*b440*/  FMUL.FTZ R120, R120, R15.reuse ;  /* 0x0000000f78787220 */ /* 0x080fe20000410000 */
[----:B------:R-:W-:-:S04]  /*b450*/  FMUL.FTZ R121, R121, R15 ;  /* 0x0000000f79797220 */ /* 0x000fc80000410000 */
[C---:B------:R-:W-:Y:S06]  /*b460*/  HMMA.16816.F32 R44, R4.reuse, R20, R100 ;  /* 0x00000014042c723c */ /* 0x040fec0000001864 */
[C---:B------:R-:W-:Y:S01]  /*b470*/  HMMA.16816.F32 R76, R4.reuse, R22, R108 ;  /* 0x00000016044c723c */ /* 0x040fe2000000186c */
[----:B--2---:R-:W-:Y:S01]  /*b480*/  F2FP.F16.F32.PACK_AB R8, R236, R237 ;  /* 0x000000edec08723e */ /* 0x004fe200000000ff */
[-C--:B---3--:R-:W-:Y:S01]  /*b490*/  FMUL.FTZ R86, R86, R14.reuse ;  /* 0x0000000e56567220 */ /* 0x088fe20000410000 */
        /* <DEDUP_REMOVED lines=15> */
[----:B-1----:R-:W-:Y:S01]  /*b590*/  HMMA.16816.F32 R80, R4, R36, R132 ;  /* 0x000000240450723c */ /* 0x002fe20000001884 */
[-C--:B------:R-:W-:Y:S01]  /*b5a0*/  FMUL.FTZ R122, R122, R14.reuse ;  /* 0x0000000e7a7a7220 */ /* 0x080fe20000410000 */
[----:B------:R-:W-:-:S04]  /*b5b0*/  FMUL.FTZ R123, R123, R14 ;  /* 0x0000000e7b7b7220 */ /* 0x000fc80000410000 */
[----:B------:R-:W-:Y:S06]  /*b5c0*/  HMMA.16816.F32 R60, R4, R38, R140 ;  /* 0x00000026043c723c */ /* 0x000fec000000188c */
[----:B------:R-:W-:Y:S01]  /*b5d0*/  HMMA.16816.F32 R40, R8, R16, R84 ;  /* 0x000000100828723c */ /* 0x000fe20000001854 */
[----:B------:R-:W-:Y:S01]  /*b5e0*/  FFMA.FTZ R4, R53, UR9, -R12 ;  /* 0x0000000935047c23 */ /* 0x000fe2000801080c */
[----:B------:R-:W-:-:S03]  /*b5f0*/  FFMA.FTZ R5, R51, UR9, -R2 ;  /* 0x0000000933057c23 */ /* 0x000fc60008010802 */
[----:B------:R1:W-:Y:S01]  /*b600*/  MUFU.EX2 R190, R4 ;  /* 0x0000000400be7308 */ /* 0x0003e20000000800 */
[C---:B------:R-:W-:Y:S01]  /*b610*/  HMMA.16816.F32 R88, R8.reuse, R18, R88 ;  /* 0x000000120858723c */ /* 0x040fe20000001858 */
[----:B------:R-:W-:Y:S05]  /*b620*/  LDSM.16.MT88.4 R16, [R195+0x6800] ;  /* 0x00680000c310783b */ /* 0x000fea0000004200 */
[C---:B------:R-:W-:Y:S01]  /*b630*/  HMMA.16816.F32 R96, R8.reuse, R20, R96 ;  /* 0x000000140860723c */ /* 0x040fe20000001860 */
[----:B------:R-:W-:Y:S05]  /*b640*/  MUFU.EX2 R158, R5 ;  /* 0x00000005009e7308 */ /* 0x000fea0000000800 */
[----:B------:R-:W-:Y:S01]  /*b650*/  HMMA.16816.F32 R104, R8, R22, R104 ;  /* 0x000000160868723c */ /* 0x000fe20000001868 */
[----:B------:R-:W2:Y:S01]  /*b660*/  LDSM.16.MT88.4 R20, [R196+0x6800] ;  /* 0x00680000c414783b */ /* 0x000ea20000004200 */
[----:B-1----:R-:W-:-:S04]  /*b670*/  FFMA.FTZ R4, R34, UR9, -R12 ;  /* 0x0000000922047c23 */ /* 0x002fc8000801080c */
[C---:B------:R-:W-:Y:S01]  /*b680*/  HMMA.16816.F32 R128, R8.reuse, R36, R128 ;  /* 0x000000240880723c */ /* 0x040fe20000001880 */
[----:B------:R1:W3:Y:S05]  /*b690*/  MUFU.EX2 R161, R4 ;  /* 0x0000000400a17308 */ /* 0x0002ea0000000800 */
[C---:B------:R-:W-:Y:S06]  /*b6a0*/  HMMA.16816.F32 R136, R8.reuse, R38, R136 ;  /* 0x000000260888723c */ /* 0x040fec0000001888 */
[C---:B------:R-:W-:Y:S06]  /*b6b0*/  HMMA.16816.F32 R112, R8.reuse, R28, R112 ;  /* 0x0000001c0870723c */ /* 0x040fec0000001870 */
[----:B------:R-:W-:Y:S01]  /*b6c0*/  HMMA.16816.F32 R120, R8, R30, R120 ;  /* 0x0000001e0878723c */ /* 0x000fe20000001878 */
[----:B-1----:R-:W-:Y:S01]  /*b6d0*/  FFMA.FTZ R4, R50, UR9, -R2 ;  /* 0x0000000932047c23 */ /* 0x002fe20008010802 */
[----:B---3--:R-:W-:Y:S01]  /*b6e0*/  F2FP.F16.F32.PACK_AB R6, R161, R190 ;  /* 0x000000bea106723e */ /* 0x008fe200000000ff */
[----:B------:R-:W-:Y:S02]  /*b6f0*/  LDSM.16.MT88.4 R28, [R196+0x7000] ;  /* 0x00700000c41c783b */ /* 0x000fe40000004200 */
[----:B------:R1:W-:Y:S02]  /*b700*/  MUFU.EX2 R160, R4 ;  /* 0x0000000400a07308 */ /* 0x0003e40000000800 */
[----:B------:R-:W-:-:S02]  /*b710*/  F2FP.F16.F32.PACK_AB R8, R232, R233 ;  /* 0x000000e9e808723e */ /* 0x000fc400000000ff */
[----:B------:R-:W-:Y:S01]  /*b720*/  F2FP.F16.F32.PACK_AB R10, R230, R231 ;  /* 0x000000e7e60a723e */ /* 0x000fe200000000ff */
[--C-:B-1----:R-:W-:Y:S02]  /*b730*/  FFMA.FTZ R4, R35, UR9, -R2.reuse ;  /* 0x0000000923047c23 */ /* 0x102fe40008010802 */
[----:B------:R-:W1:Y:S02]  /*b740*/  LDSM.16.MT88.4 R32, [R194+0x6800] ;  /* 0x00680000c220783b */ /* 0x000e640000004200 */
[----:B------:R3:W4:Y:S02]  /*b750*/  MUFU.EX2 R159, R4 ;  /* 0x00000004009f7308 */ /* 0x0007240000000800 */
[----:B---3--:R-:W-:Y:S01]  /*b760*/  FFMA.FTZ R4, R52, UR9, -R2 ;  /* 0x0000000934047c23 */ /* 0x008fe20008010802 */
[----:B----4-:R-:W-:-:S05]  /*b770*/  F2FP.F16.F32.PACK_AB R5, R159, R160 ;  /* 0x000000a09f05723e */ /* 0x010fca00000000ff */
[----:B------:R3:W4:Y:S02]  /*b780*/  MUFU.EX2 R157, R4 ;  /* 0x00000004009d7308 */ /* 0x0007240000000800 */
[--C-:B---3--:R-:W-:Y:S01]  /*b790*/  FFMA.FTZ R4, R54, UR9, -R0.reuse ;  /* 0x0000000936047c23 */ /* 0x108fe20008010800 */
[----:B------:R-:W-:Y:S01]  /*b7a0*/  FFMA.FTZ R0, R55, UR9, -R0 ;  /* 0x0000000937007c23 */ /* 0x000fe20008010800 */
[----:B----4-:R-:W-:-:S04]  /*b7b0*/  F2FP.F16.F32.PACK_AB R7, R157, R158 ;  /* 0x0000009e9d07723e */ /* 0x010fc800000000ff */
[----:B------:R3:W-:Y:S08]  /*b7c0*/  MUFU.EX2 R187, R4 ;  /* 0x0000000400bb7308 */ /* 0x0007f00000000800 */
[----:B------:R4:W-:Y:S01]  /*b7d0*/  MUFU.EX2 R176, R0 ;  /* 0x0000000000b07308 */ /* 0x0009e20000000800 */
[----:B---3--:R-:W-:-:S07]  /*b7e0*/  F2FP.F16.F32.PACK_AB R4, R207, R219 ;  /* 0x000000dbcf04723e */ /* 0x008fce00000000ff */
[----:B------:R-:W-:Y:S01]  /*b7f0*/  HMMA.16816.F32 R52, R4, R24, R144 ;  /* 0x000000180434723c */ /* 0x000fe20000001890 */
[----:B----4-:R-:W-:-:S04]  /*b800*/  FFMA.FTZ R0, R155, UR9, -R13 ;  /* 0x000000099b007c23 */ /* 0x010fc8000801080d */
[----:B------:R3:W-:Y:S01]  /*b810*/  MUFU.EX2 R171, R0 ;  /* 0x0000000000ab7308 */ /* 0x0007e20000000800 */
[C---:B------:R-:W-:Y:S06]  /*b820*/  HMMA.16816.F32 R48, R4.reuse, R26, R92 ;  /* 0x0000001a0430723c */ /* 0x040fec000000185c */
[C---:B--2---:R-:W-:Y:S06]  /*b830*/  HMMA.16816.F32 R44, R4.reuse, R20, R44 ;  /* 0x00000014042c723c */ /* 0x044fec000000182c */
[----:B------:R-:W-:Y:S01]  /*b840*/  HMMA.16816.F32 R76, R4, R22, R76 ;  /* 0x00000016044c723c */ /* 0x000fe2000000184c */
[----:B---3--:R-:W-:-:S05]  /*b850*/  FFMA.FTZ R0, R169, UR9, -R13 ;  /* 0x00000009a9007c23 */ /* 0x008fca000801080d */
[C---:B------:R-:W-:Y:S01]  /*b860*/  HMMA.16816.F32 R80, R4.reuse, R16, R80 ;  /* 0x000000100450723c */ /* 0x040fe20000001850 */
[----:B------:R2:W3:Y:S05]  /*b870*/  MUFU.EX2 R170, R0 ;  /* 0x0000000000aa7308 */ /* 0x0004ea0000000800 */
[C---:B------:R-:W-:Y:S06]  /*b880*/  HMMA.16816.F32 R60, R4.reuse, R18, R60 ;  /* 0x00000012043c723c */ /* 0x040fec000000183c */
[C---:B-1----:R-:W-:Y:S06]  /*b890*/  HMMA.16816.F32 R72, R4.reuse, R32, R72 ;  /* 0x000000200448723c */ /* 0x042fec0000001848 */
[----:B------:R-:W-:Y:S01]  /*b8a0*/  HMMA.16816.F32 R64, R4, R34, R64 ;  /* 0x000000220440723c */ /* 0x000fe20000001840 */
[----:B--2---:R-:W-:Y:S01]  /*b8b0*/  FFMA.FTZ R0, R172, UR9, -R13 ;  /* 0x00000009ac007c23 */ /* 0x004fe2000801080d */
        /* <DEDUP_REMOVED lines=9> */
[----:B------:R-:W2:Y:S04]  /*b950*/  LDSM.16.MT88.4 R24, [R193+0x7000] ;  /* 0x00700000c118783b */ /* 0x000ea80000004200 */
[----:B------:R-:W-:Y:S01]  /*b960*/  LDSM.16.MT88.4 R88, [R193+0x7800] ;  /* 0x00780000c158783b */ /* 0x000fe20000004200 */
[----:B------:R-:W-:Y:S01]  /*b970*/  HMMA.16816.F32 R96, R8, R20, R96 ;  /* 0x000000140860723c */ /* 0x000fe20000001860 */
[----:B-1----:R-:W-:-:S04]  /*b980*/  FFMA.FTZ R0, R150, UR9, -R12 ;  /* 0x0000000996007c23 */ /* 0x002fc8000801080c */
[----:B------:R1:W3:Y:S01]  /*b990*/  MUFU.EX2 R154, R0 ;  /* 0x00000000009a7308 */ /* 0x0002e20000000800 */
[C---:B------:R-:W-:Y:S01]  /*b9a0*/  HMMA.16816.F32 R84, R8.reuse, R22, R104 ;  /* 0x000000160854723c */ /* 0x040fe20000001868 */
[----:B------:R-:W4:Y:S04]  /*b9b0*/  LDSM.16.MT88.4 R20, [R194+0x7000] ;  /* 0x00700000c214783b */ /* 0x000f280000004200 */
[----:B------:R-:W-:Y:S01]  /*b9c0*/  LDSM.16.MT88.4 R104, [R196+0x7800] ;  /* 0x00780000c468783b */ /* 0x000fe20000004200 */
[C---:B------:R-:W-:Y:S06]  /*b9d0*/  HMMA.16816.F32 R128, R8.reuse, R16, R128 ;  /* 0x000000100880723c */ /* 0x040fec0000001880 */
[----:B------:R-:W-:Y:S01]  /*b9e0*/  HMMA.16816.F32 R136, R8, R18, R136 ;  /* 0x000000120888723c */ /* 0x000fe20000001888 */
[----:B------:R-:W5:Y:S01]  /*b9f0*/  LDSM.16.MT88.4 R16, [R195+0x7000] ;  /* 0x00700000c310783b */ /* 0x000f620000004200 */
[----:B-1----:R-:W-:Y:S01]  /*ba00*/  FFMA.FTZ R0, R151, UR9, -R12 ;  /* 0x0000000997007c23 */ /* 0x002fe2000801080c */
[----:B---3--:R-:W-:-:S03]  /*ba10*/  F2FP.F16.F32.PACK_AB R4, R154, R155 ;  /* 0x0000009b9a04723e */ /* 0x008fc600000000ff */
[C---:B------:R-:W-:Y:S01]  /*ba20*/  HMMA.16816.F32 R92, R8.reuse, R34, R120 ;  /* 0x00000022085c723c */ /* 0x040fe20000001878 */
[----:B------:R-:W-:Y:S01]  /*ba30*/  LDSM.16.MT88.4 R120, [R194+0x7800] ;  /* 0x00780000c278783b */ /* 0x000fe20000004200 */
[----:B------:R1:W-:Y:S04]  /*ba40*/  MUFU.EX2 R153, R0 ;  /* 0x0000000000997308 */ /* 0x0003e80000000800 */
[----:B------:R-:W-:Y:S07]  /*ba50*/  HMMA.16816.F32 R112, R8, R32, R112 ;  /* 0x000000200870723c */ /* 0x000fee0000001870 */
[----:B------:R-:W-:-:S02]  /*ba60*/  F2FP.F16.F32.PACK_AB R8, R226, R228 ;  /* 0x000000e4e208723e */ /* 0x000fc400000000ff */
        /* <DEDUP_REMOVED lines=16> */
[C---:B--2---:R-:W-:Y:S06]  /*bb70*/  HMMA.16816.F32 R52, R4.reuse, R24, R52 ;  /* 0x000000180434723c */ /* 0x044fec0000001834 */
        /* <DEDUP_REMOVED lines=8> */
[----:B--2---:R-:W-:-:S04]  /*bc00*/  F2FP.F16.F32.PACK_AB R9, R71, R147 ;  /* 0x000000934709723e */ /* 0x004fc800000000ff */
[C---:B-----5:R-:W-:Y:S01]  /*bc10*/  HMMA.16816.F32 R132, R4.reuse, R16, R80 ;  /* 0x000000100484723c */ /* 0x060fe20000001850 */
        /* <DEDUP_REMOVED lines=21> */
[----:B------:R-:W-:Y:S01]  /*bd70*/  F2FP.F16.F32.PACK_AB R136, R229, R227 ;  /* 0x000000e3e588723e */ /* 0x000fe200000000ff */
[----:B------:R-:W-:Y:S01]  /*bd80*/  FFMA.FTZ R8, R243, R56, R191 ;  /* 0x00000038f3087223 */ /* 0x000fe200000100bf */
[----:B---3--:R-:W-:Y:S01]  /*bd90*/  F2FP.F16.F32.PACK_AB R137, R59, R144 ;  /* 0x000000903b89723e */ /* 0x008fe200000000ff */
[----:B------:R-:W-:Y:S01]  /*bda0*/  FADD.FTZ R9, R217, R9 ;  /* 0x00000009d9097221 */ /* 0x000fe20000010000 */
[----:B------:R-:W-:Y:S01]  /*bdb0*/  F2FP.F16.F32.PACK_AB R138, R176, R187 ;  /* 0x000000bbb08a723e */ /* 0x000fe200000000ff */
[----:B-1----:R-:W-:Y:S01]  /*bdc0*/  FFMA.FTZ R0, R182, UR9, -R12 ;  /* 0x00000009b6007c23 */ /* 0x002fe2000801080c */
[----:B------:R-:W-:Y:S01]  /*bdd0*/  FADD.FTZ R10, R212, R8 ;  /* 0x00000008d40a7221 */ /* 0x000fe20000010000 */
[----:B------:R-:W-:-:S02]  /*bde0*/  FADD.FTZ R8, R216, R9 ;  /* 0x00000009d8087221 */ /* 0x000fc40000010000 */
        /* <DEDUP_REMOVED lines=19> */
[----:B----4-:R-:W-:-:S03]  /*bf20*/  F2FP.F16.F32.PACK_AB R143, R24, R26 ;  /* 0x0000001a188f723e */ /* 0x010fc600000000ff */
        /* <DEDUP_REMOVED lines=12> */
[----:B------:R-:W-:Y:S02]  /*bff0*/  HMMA.16816.F32 R116, R140, R120, R72 ;  /* 0x000000788c74723c */ /* 0x000fe40000001848 */
[----:B------:R-:W-:Y:S01]  /*c000*/  FADD.FTZ R2, R221, R2 ;  /* 0x00000002dd027221 */ /* 0x000fe20000010000 */
[----:B------:R-:W-:-:S03]  /*c010*/  FADD.FTZ R0, R234, R0 ;  /* 0x00000000ea007221 */ /* 0x000fc60000010000 */
[----:B------:R-:W-:Y:S01]  /*c020*/  HMMA.16816.F32 R128, R136, R4, R128 ;  /* 0x000000048880723c */ /* 0x000fe20000001880 */
[----:B------:R-:W-:-:S04]  /*c030*/  FADD.FTZ R2, R223, R2 ;  /* 0x00000002df027221 */ /* 0x000fc80000010000 */
[----:B------:R-:W-:Y:S01]  /*c040*/  FADD.FTZ R2, R171, R2 ;  /* 0x00000002ab027221 */ /* 0x000fe20000010000 */
[----:B------:R-:W-:Y:S01]  /*c050*/  HMMA.16816.F32 R124, R140, R122, R64 ;  /* 0x0000007a8c7c723c */ /* 0x000fe20000001840 */
[----:B------:R-:W-:Y:S01]  /*c060*/  FADD.FTZ R4, R214, R10 ;  /* 0x0000000ad6047221 */ /* 0x000fe20000010000 */
[----:B------:R-:W-:Y:S01]  /*c070*/  FADD.FTZ R5, R218, R8 ;  /* 0x00000008da057221 */ /* 0x000fe20000010000 */
[----:B------:R-:W-:Y:S02]  /*c080*/  FADD.FTZ R2, R170, R2 ;  /* 0x00000002aa027221 */ /* 0x000fe40000010000 */
[----:B------:R-:W-:Y:S01]  /*c090*/  FADD.FTZ R8, R213, R4 ;  /* 0x00000004d5087221 */ /* 0x000fe20000010000 */
[----:B------:R-:W-:Y:S01]  /*c0a0*/  HMMA.16816.F32 R84, R136, R88, R40 ;  /* 0x000000588854723c */ /* 0x000fe20000001828 */
[----:B------:R-:W-:Y:S01]  /*c0b0*/  FADD.FTZ R4, R233, R0 ;  /* 0x00000000e9047221 */ /* 0x000fe20000010000 */
[----:B------:R-:W-:Y:S01]  /*c0c0*/  FADD.FTZ R2, R169, R2 ;  /* 0x00000002a9027221 */ /* 0x000fe20000010000 */
[----:B------:R-:W-:-:S02]  /*c0d0*/  FADD.FTZ R0, R160, R8 ;  /* 0x00000008a0007221 */ /* 0x000fc40000010000 */
[----:B------:R-:W-:Y:S01]  /*c0e0*/  FADD.FTZ R4, R232, R4 ;  /* 0x00000004e8047221 */ /* 0x000fe20000010000 */
        /* <DEDUP_REMOVED lines=9> */
[----:B------:R-:W-:-:S02]  /*c180*/  FADD.FTZ R7, R231, R4 ;  /* 0x00000004e7077221 */ /* 0x000fc40000010000 */
[----:B------:R-:W-:Y:S01]  /*c190*/  FADD.FTZ R6, R207, R6 ;  /* 0x00000006cf067221 */ /* 0x000fe20000010000 */
[----:B------:R-:W-:Y:S01]  /*c1a0*/  FADD.FTZ R4, R158, R5 ;  /* 0x000000059e047221 */ /* 0x000fe20000010000 */
[----:B------:R-:W-:Y:S01]  /*c1b0*/  FADD.FTZ R5, R168, R2 ;  /* 0x00000002a8057221 */ /* 0x000fe20000010000 */
[----:B------:R-:W-:Y:S01]  /*c1c0*/  @P0 IADD3 R207, R209, -0x4, RZ ;  /* 0xfffffffcd1cf0810 */ /* 0x000fe20007ffe0ff */
[----:B------:R-:W-:Y:S01]  /*c1d0*/  FADD.FTZ R0, R190, R6 ;  /* 0x00000006be007221 */ /* 0x000fe20000010000 */
[----:B------:R-:W-:-:S03]  /*c1e0*/  FADD.FTZ R6, R230, R7 ;  /* 0x00000007e6067221 */ /* 0x000fc60000010000 */
        /* <DEDUP_REMOVED lines=35> */
[----:B------:R-:W-:Y:S06]  /*c420*/  @P0 BRA `(.L_x_853) ;  /* 0x0000000000040947 */ /* 0x000fec0003800000 */
.L_x_850:
[----:B------:R-:W-:-:S07]  /*c430*/  IADD3 R207, R0, -0x1, RZ ;  /* 0xffffffff00cf7810 */ /* 0x000fce0007ffe0ff */
.L_x_853:
[----:B------:R-:W-:-:S13]  /*c440*/  ISETP.GE.AND P0, PT, R207, RZ, PT ;  /* 0x000000ffcf00720c */ /* 0x000fda0003f06270 */
[----:B------:R-:W-:Y:S05]  /*c450*/  @!P0 BRA `(.L_x_854) ;  /* 0x0000002c00ec8947 */ /* 0x000fea0003800000 */
[----:B------:R-:W2:Y:S01]  /*c460*/  LDL.LU.64 R4, [R1+0x20] ;  /* 0x0000200001047983 */ /* 0x000ea20000300a00 */
[C---:B------:R-:W-:Y:S01]  /*c470*/  SHF.L.U64.HI R212, R210.reuse, 0x5, R211 ;  /* 0x00000005d2d47819 */ /* 0x040fe200000102d3 */
[----:B------:R-:W-:Y:S01]  /*c480*/  IMAD.SHL.U32 R211, R210, 0x20, RZ ;  /* 0x00000020d2d37824 */ /* 0x000fe200078e00ff */
[C---:B------:R-:W-:Y:S01]  /*c490*/  SHF.L.U64.HI R210, R178.reuse, 0x5, R179 ;  /* 0x00000005b2d27819 */ /* 0x040fe200000102b3 */
[----:B------:R-:W-:Y:S01]  /*c4a0*/  IMAD.MOV.U32 R72, RZ, RZ, R69 ;  /* 0x000000ffff487224 */ /* 0x000fe200078e0045 */
[----:B------:R-:W-:Y:S01]  /*c4b0*/  SHF.L.U32 R209, R178, 0x5, RZ ;  /* 0x00000005b2d17819 */ /* 0x000fe200000006ff */
[----:B------:R-:W-:Y:S01]  /*c4c0*/  IMAD.MOV.U32 R74, RZ, RZ, R3 ;  /* 0x000000ffff4a7224 */ /* 0x000fe200078e0003 */
[----:B------:R-:W-:Y:S01]  /*c4d0*/  MOV R71, R70 ;  /* 0x0000004600477202 */ /* 0x000fe20000000f00 */
[----:B------:R-:W-:Y:S01]  /*c4e0*/  ULDC UR5, c[0x0][0x39c] ;  /* 0x0000e70000057ab9 */ /* 0x000fe20000000800 */
[----:B------:R-:W-:Y:S01]  /*c4f0*/  MOV R73, R68 ;  /* 0x0000004400497202 */ /* 0x000fe20000000f00 */
[----:B------:R-:W-:Y:S01]  /*c500*/  ULDC UR4, c[0x0][0x2ec] ;  /* 0x0000bb0000047ab9 */ /* 0x000fe20000000800 */
[----:B------:R-:W-:Y:S01]  /*c510*/  ULDC.64 UR6, c[0x0][0x218] ;  /* 0x0000860000067ab9 */ /* 0x000fe20000000a00 */
[----:B------:R-:W-:Y:S01]  /*c520*/  ULDC.64 UR10, c[0x0][0x220] ;  /* 0x00008800000a7ab9 */ /* 0x000fe20000000a00 */
[----:B------:R-:W-:Y:S01]  /*c530*/  ULDC.64 UR8, c[0x0][0x248] ;  /* 0x0000920000087ab9 */ /* 0x000fe20000000a00 */
[----:B--2---:R-:W-:Y:S01]  /*c540*/  IMAD.MOV.U32 R244, RZ, RZ, R4 ;  /* 0x000000fffff47224 */ /* 0x004fe200078e0004 */
[----:B------:R-:W-:Y:S06]  /*c550*/  BRA `(.L_x_855) ;  /* 0x0000000000687947 */ /* 0x000fec0003800000 */
.L_x_857:
[----:B------:R-:W2:Y:S01]  /*c560*/  LDL.64 R68, [R1+0x8] ;  /* 0x0000080001447983 */ /* 0x000ea20000100a00 */
[----:B------:R-:W-:Y:S04]  /*c570*/  VIADD R0, R207, 0xffffffff ;  /* 0xffffffffcf007836 */ /* 0x000fe80000000000 */
[----:B------:R-:W-:Y:S01]  /*c580*/  IMAD.WIDE.U32 R2, R0, UR8, RZ ;  /* 0x0000000800027c25 */ /* 0x000fe2000f8e00ff */
[----:B------:R-:W-:Y:S05]  /*c590*/  SHF.R.S32.HI R4, RZ, 0x1f, R0 ;  /* 0x0000001fff047819 */ /* 0x000fea0000011400 */
[----:B------:R-:W-:Y:S04]  /*c5a0*/  IMAD R4, R4, UR8, RZ ;  /* 0x0000000804047c24 */ /* 0x000fe8000f8e02ff */
[----:B------:R-:W-:Y:S04]  /*c5b0*/  IMAD R4, R0, UR9, R4 ;  /* 0x0000000900047c24 */ /* 0x000fe8000f8e0204 */
[----:B------:R-:W-:Y:S01]  /*c5c0*/  IMAD.IADD R4, R3, 0x1, R4 ;  /* 0x0000000103047824 */ /* 0x000fe200078e0204 */
[----:B--2---:R-:W-:Y:S04]  /*c5d0*/  LEA R0, P1, R2, R68, 0x6 ;  /* 0x0000004402007211 */ /* 0x004fe800078230ff */
[----:B------:R-:W-:Y:S02]  /*c5e0*/  LEA R6, P2, R0, UR6, 0x1 ;  /* 0x0000000600067c11 */ /* 0x000fe4000f8408ff */
        /* <DEDUP_REMOVED lines=17> */
.L_x_855:
[----:B------:R-:W-:Y:S04]  /*c700*/  DEPBAR.LE SB0, 0x0 ;  /* 0x000080000000791a */ /* 0x000fe80000000000 */
[----:B------:R-:W-:Y:S01]  /*c710*/  BAR.SYNC.DEFER_BLOCKING 0x0 ;  /* 0x0000000000007b1d */ /* 0x000fe20000010000 */
[----:B------:R-:W-:Y:S01]  /*c720*/  SHF.R.S32.HI R4, RZ, 0x1f, R207 ;  /* 0x0000001fff047819 */ /* 0x000fe200000114cf */
[----:B------:R-:W-:Y:S02]  /*c730*/  IMAD R0, R252, R207, RZ ;  /* 0x000000cffc007224 */ /* 0x000fe400078e02ff */
[-C--:B------:R-:W-:Y:S04]  /*c740*/  IMAD.WIDE.U32 R2, R207, R246.reuse, R244 ;  /* 0x000000f6cf027225 */ /* 0x080fe800078e00f4 */
[----:B------:R-:W-:Y:S01]  /*c750*/  IMAD R0, R4, R246, R0 ;  /* 0x000000f604007224 */ /* 0x000fe200078e0200 */
[----:B------:R-:W-:Y:S04]  /*c760*/  LEA R6, P1, R2, UR10, 0x1 ;  /* 0x0000000a02067c11 */ /* 0x000fe8000f8208ff */
[----:B------:R-:W-:Y:S02]  /*c770*/  IADD3 R0, R3, R0, RZ ;  /* 0x0000000003007210 */ /* 0x000fe40007ffe0ff */
[-C--:B------:R-:W-:Y:S02]  /*c780*/  IADD3 R4, P0, R6, R211.reuse, RZ ;  /* 0x000000d306047210 */ /* 0x080fe40007f1e0ff */
[----:B------:R-:W-:Y:S02]  /*c790*/  LEA.HI.X R7, R2, UR11, R0, 0x1, P1 ;  /* 0x0000000b02077c11 */ /* 0x000fe400088f0c00 */
[-C--:B------:R-:W-:Y:S02]  /*c7a0*/  IADD3 R2, P1, R4, R211.reuse, RZ ;  /* 0x000000d304027210 */ /* 0x080fe40007f3e0ff */
[-C--:B------:R-:W-:Y:S02]  /*c7b0*/  IADD3.X R5, R7, R212.reuse, RZ, P0, !PT ;  /* 0x000000d407057210 */ /* 0x080fe400007fe4ff */
[----:B------:R-:W-:Y:S01]  /*c7c0*/  IADD3 R8, P0, R2, R211, RZ ;  /* 0x000000d302087210 */ /* 0x000fe20007f1e0ff */
[----:B------:R-:W-:Y:S01]  /*c7d0*/  @!PT LDS RZ, [RZ] ;  /* 0x00000000fffff984 */ /* 0x000fe20000000800 */
[----:B------:R-:W-:Y:S01]  /*c7e0*/  @!PT LDS RZ, [RZ] ;  /* 0x00000000fffff984 */ /* 0x000fe20000000800 */
[----:B------:R-:W-:Y:S01]  /*c7f0*/  @!PT LDS RZ, [RZ] ;  /* 0x00000000fffff984 */ /* 0x000fe20000000800 */
[----:B------:R-:W-:Y:S01]  /*c800*/  LDGSTS.E.BYPASS.LTC128B.128 [R208+0x6000], desc[UR12][R6.64] ;  /* 0x0600000006d07fae */ /* 0x000fe2000b901d4c */
[-C--:B------:R-:W-:Y:S04]  /*c810*/  IADD3.X R3, R5, R212.reuse, RZ, P1, !PT ;  /* 0x000000d405037210 */ /* 0x080fe80000ffe4ff */
[----:B------:R-:W-:Y:S02]  /*c820*/  IADD3.X R9, R3, R212, RZ, P0, !PT ;  /* 0x000000d403097210 */ /* 0x000fe400007fe4ff */
[----:B------:R-:W-:Y:S01]  /*c830*/  ISETP.GT.AND P0, PT, R207, RZ, PT ;  /* 0x000000ffcf00720c */ /* 0x000fe20003f04270 */
[----:B------:R1:W-:Y:S08]  /*c840*/  LDGSTS.E.BYPASS.LTC128B.128 [R208+0x6800], desc[UR12][R4.64] ;  /* 0x0680000004d07fae */ /* 0x0003f0000b901d4c */
[----:B------:R-:W-:Y:S08]  /*c850*/  LDGSTS.E.BYPASS.LTC128B.128 [R208+0x7000], desc[UR12][R2.64] ;  /* 0x0700000002d07fae */ /* 0x000ff0000b901d4c */
[----:B------:R2:W-:Y:S08]  /*c860*/  LDGSTS.E.BYPASS.LTC128B.128 [R208+0x7800], desc[UR12][R8.64] ;  /* 0x0780000008d07fae */ /* 0x0005f0000b901d4c */
[----:B------:R-:W-:Y:S08]  /*c870*/  LDSM.16.M88.4 R64, [R199] ;  /* 0x00000000c740783b */ /* 0x000ff00000000200 */
[----:B------:R-:W1:Y:S08]  /*c880*/  LDSM.16.M88.4 R16, [R192+0x4000] ;  /* 0x00400000c010783b */ /* 0x000e700000000200 */
[----:B------:R-:W2:Y:S08]  /*c890*/  LDSM.16.M88.4 R60, [R199+0x2000] ;  /* 0x00200000c73c783b */ /* 0x000eb00000000200 */
[----:B------:R-:W3:Y:S08]  /*c8a0*/  LDSM.16.M88.4 R32, [R192+0x4800] ;  /* 0x00480000c020783b */ /* 0x000ef00000000200 */
[----:B------:R-:W4:Y:S08]  /*c8b0*/  LDSM.16.M88.4 R48, [R192+0x5000] ;  /* 0x00500000c030783b */ /* 0x000f300000000200 */
[----:B------:R-:W0:Y:S08]  /*c8c0*/  LDGDEPBAR ;  /* 0x00000000000079af */ /* 0x000e300000000000 */
[----:B------:R-:W5:Y:S08]  /*c8d0*/  LDSM.16.M88.4 R76, [R192+0x5800] ;  /* 0x00580000c04c783b */ /* 0x000f700000000200 */
[----:B------:R-:W-:Y:S08]  /*c8e0*/  LDSM.16.M88.4 R144, [R202] ;  /* 0x00000000ca90783b */ /* 0x000ff00000000200 */
[----:B------:R-:W5:Y:S08]  /*c8f0*/  LDSM.16.M88.4 R148, [R198+0x4000] ;  /* 0x00400000c694783b */ /* 0x000f700000000200 */
[----:B------:R-:W5:Y:S08]  /*c900*/  LDSM.16.M88.4 R152, [R202+0x2000] ;  /* 0x00200000ca98783b */ /* 0x000f700000000200 */
[----:B------:R-:W5:Y:S08]  /*c910*/  LDSM.16.M88.4 R156, [R198+0x4800] ;  /* 0x00480000c69c783b */ /* 0x000f700000000200 */
[----:B------:R-:W5:Y:S08]  /*c920*/  LDSM.16.M88.4 R160, [R198+0x5000] ;  /* 0x00500000c6a0783b */ /* 0x000f700000000200 */
[----:B------:R-:W5:Y:S08]  /*c930*/  LDSM.16.M88.4 R164, [R198+0x5800] ;  /* 0x00580000c6a4783b */ /* 0x000f700000000200 */
[----:B------:R-:W-:Y:S08]  /*c940*/  LDSM.16.M88.4 R168, [R200] ;  /* 0x00000000c8a8783b */ /* 0x000ff00000000200 */
[----:B------:R-:W5:Y:S08]  /*c950*/  LDSM.16.M88.4 R172, [R203] ;  /* 0x00000000cbac783b */ /* 0x000f700000000200 */
[----:B------:R-:W-:Y:S08]  /*c960*/  LDSM.16.M88.4 R176, [R206] ;  /* 0x00000000ceb0783b */ /* 0x000ff00000000200 */
[----:B------:R-:W-:Y:S08]  /*c970*/  LDSM.16.M88.4 R180, [R204] ;  /* 0x00000000ccb4783b */ /* 0x000ff00000000200 */
[----:B------:R-:W-:Y:S08]  /*c980*/  LDSM.16.M88.4 R184, [R201] ;  /* 0x00000000c9b8783b */ /* 0x000ff00000000200 */
[----:B------:R-:W-:Y:S01]  /*c990*/  LDSM.16.M88.4 R188, [R197] ;  /* 0x00000000c5bc783b */ /* 0x000fe20000000200 */
[-C--:B-1----:R-:W-:Y:S06]  /*c9a0*/  HMMA.16816.F32 R4, R64, R16.reuse, RZ ;  /* 0x000000104004723c */ /* 0x082fec00000018ff */
[C---:B--2---:R-:W-:Y:S06]  /*c9b0*/  HMMA.16816.F32 R8, R60.reuse, R16, RZ ;  /* 0x000000103c08723c */ /* 0x044fec00000018ff */
[-C--:B------:R-:W-:Y:S06]  /*c9c0*/  HMMA.16816.F32 R12, R60, R18.reuse, RZ ;  /* 0x000000123c0c723c */ /* 0x080fec00000018ff */
[C---:B------:R-:W-:Y:S06]  /*c9d0*/  HMMA.16816.F32 R16, R64.reuse, R18, RZ ;  /* 0x000000124010723c */ /* 0x040fec00000018ff */
        /* <DEDUP_REMOVED lines=12> */
[----:B------:R-:W1:Y:S05]  /*caa0*/  LDSM.16.M88.4 R76, [R200+0x2000] ;  /* 0x00200000c84c783b */ /* 0x000e6a0000000200 */
        /* <DEDUP_REMOVED lines=16> */
[----:B------:R-:W-:Y:S01]  /*cbb0*/  HMMA.16816.F32 R64, R144, R166, R64 ;  /* 0x000000a69040723c */ /* 0x000fe20000001840 */
[----:B------:R-:W3:Y:S05]  /*cbc0*/  LDSM.16.M88.4 R144, [R201+0x2000] ;  /* 0x00200000c990783b */ /* 0x000eea0000000200 */
[-C--:B------:R-:W-:Y:S06]  /*cbd0*/  HMMA.16816.F32 R4, R168, R172.reuse, R4 ;  /* 0x000000aca804723c */ /* 0x080fec0000001804 */
[C---:B-1----:R-:W-:Y:S06]  /*cbe0*/  HMMA.16816.F32 R8, R76.reuse, R172, R8 ;  /* 0x000000ac4c08723c */ /* 0x042fec0000001808 */
        /* <DEDUP_REMOVED lines=15> */
[C---:B---3--:R-:W-:Y:S06]  /*cce0*/  HMMA.16816.F32 R8, R144.reuse, R188, R8 ;  /* 0x000000bc9008723c */ /* 0x048fec0000001808 */
[-C--:B------:R-:W-:Y:S06]  /*ccf0*/  HMMA.16816.F32 R12, R144, R190.reuse, R12 ;  /* 0x000000be900c723c */ /* 0x080fec000000180c */
[C---:B------:R-:W-:Y:S06]  /*cd00*/  HMMA.16816.F32 R16, R184.reuse, R190, R16 ;  /* 0x000000beb810723c */ /* 0x040fec0000001810 */
[----:B------:R-:W-:Y:S01]  /*cd10*/  FMUL.FTZ R4, R4, UR5 ;  /* 0x0000000504047c20 */ /* 0x000fe20008410000 */
[----:B------:R-:W-:Y:S01]  /*cd20*/  FMUL.FTZ R6, R6, UR5 ;  /* 0x0000000506067c20 */ /* 0x000fe20008410000 */
[----:B------:R-:W-:Y:S02]  /*cd30*/  FMUL.FTZ R5, R5, UR5 ;  /* 0x0000000505057c20 */ /* 0x000fe40008410000 */
        /* <DEDUP_REMOVED lines=9> */
[----:B------:R-:W-:Y:S01]  /*cdd0*/  FMUL.FTZ R12, R12, UR5 ;  /* 0x000000050c0c7c20 */ /* 0x000fe20008410000 */
[----:B------:R-:W-:Y:S01]  /*cde0*/  FMUL.FTZ R15, R15, UR5 ;  /* 0x000000050f0f7c20 */ /* 0x000fe20008410000 */
[----:B------:R-:W-:Y:S01]  /*cdf0*/  FMUL.FTZ R16, R16, UR5 ;  /* 0x0000000510107c20 */ /* 0x000fe20008410000 */
[----:B------:R-:W-:Y:S04]  /*ce00*/  FMUL.FTZ R18, R18, UR5 ;  /* 0x0000000512127c20 */ /* 0x000fe80008410000 */
[----:B------:R3:W-:Y:S01]  /*ce10*/  MUFU.TANH R154, R5 ;  /* 0x00000005009a7308 */ /* 0x0007e20000002400 */
[----:B------:R-:W-:Y:S01]  /*ce20*/  FMUL.FTZ R17, R17, UR5 ;  /* 0x0000000511117c20 */ /* 0x000fe20008410000 */
[----:B-1----:R-:W-:Y:S08]  /*ce30*/  FMNMX.FTZ R3, R77, R71, !PT ;  /* 0x000000474d037209 */ /* 0x002ff00007810000 */
[----:B------:R-:W1:Y:S01]  /*ce40*/  MUFU.TANH R79, R8 ;  /* 0x00000008004f7308 */ /* 0x000e620000002400 */
[----:B--2---:R-:W-:Y:S09]  /*ce50*/  FMNMX.FTZ R2, R78, R72, !PT ;  /* 0x000000484e027209 */ /* 0x004ff20007810000 */
[----:B------:R-:W2:Y:S01]  /*ce60*/  MUFU.TANH R150, R10 ;  /* 0x0000000a00967308 */ /* 0x000ea20000002400 */
[----:B---3--:R-:W3:Y:S09]  /*ce70*/  LDSM.16.M88.4 R4, [R197+0x800] ;  /* 0x00080000c504783b */ /* 0x008ef20000000200 */
[----:B------:R-:W-:Y:S10]  /*ce80*/  MUFU.TANH R153, R9 ;  /* 0x0000000900997308 */ /* 0x000ff40000002400 */
[----:B------:R4:W-:Y:S10]  /*ce90*/  MUFU.TANH R151, R11 ;  /* 0x0000000b00977308 */ /* 0x0009f40000002400 */
[----:B------:R-:W-:Y:S10]  /*cea0*/  MUFU.TANH R148, R14 ;  /* 0x0000000e00947308 */ /* 0x000ff40000002400 */
[----:B------:R5:W-:Y:S01]  /*ceb0*/  MUFU.TANH R14, R13 ;  /* 0x0000000d000e7308 */ /* 0x000be20000002400 */
[----:B----4-:R-:W4:Y:S09]  /*cec0*/  LDSM.16.M88.4 R8, [R197+0x1000] ;  /* 0x00100000c508783b */ /* 0x010f320000000200 */
[----:B------:R-:W2:Y:S01]  /*ced0*/  MUFU.TANH R152, R0 ;  /* 0x0000000000987308 */ /* 0x000ea20000002400 */
[-C--:B---3--:R-:W-:Y:S06]  /*cee0*/  HMMA.16816.F32 R20, R184, R4.reuse, R20 ;  /* 0x00000004b814723c */ /* 0x088fec0000001814 */
[C---:B------:R-:W-:Y:S03]  /*cef0*/  HMMA.16816.F32 R24, R144.reuse, R4, R24 ;  /* 0x000000049018723c */ /* 0x040fe60000001818 */
[----:B------:R-:W3:Y:S02]  /*cf00*/  MUFU.TANH R16, R16 ;  /* 0x0000001000107308 */ /* 0x000ee40000002400 */
[----:B-----5:R-:W-:Y:S01]  /*cf10*/  FMUL.FTZ R13, R19, UR5 ;  /* 0x00000005130d7c20 */ /* 0x020fe20008410000 */
[-C--:B------:R-:W-:Y:S07]  /*cf20*/  HMMA.16816.F32 R28, R144, R6.reuse, R28 ;  /* 0x00000006901c723c */ /* 0x080fee000000181c */
[----:B------:R-:W5:Y:S01]  /*cf30*/  MUFU.TANH R18, R18 ;  /* 0x0000001200127308 */ /* 0x000f620000002400 */
[C---:B------:R-:W-:Y:S01]  /*cf40*/  HMMA.16816.F32 R32, R184.reuse, R6, R32 ;  /* 0x00000006b820723c */ /* 0x040fe20000001820 */
[----:B------:R-:W1:Y:S01]  /*cf50*/  LDSM.16.M88.4 R4, [R197+0x1800] ;  /* 0x00180000c504783b */ /* 0x000e620000000200 */
[----:B------:R-:W-:Y:S07]  /*cf60*/  DEPBAR.LE SB0, 0x0 ;  /* 0x000080000000791a */ /* 0x000fee0000000000 */
[----:B------:R-:W5:Y:S02]  /*cf70*/  MUFU.TANH R149, R12 ;  /* 0x0000000c00957308 */ /* 0x000f640000002400 */
[----:B------:R-:W-:Y:S01]  /*cf80*/  FMUL.FTZ R20, R20, UR5 ;  /* 0x0000000514147c20 */ /* 0x000fe20008410000 */
[----:B------:R-:W-:Y:S01]  /*cf90*/  FMUL.FTZ R22, R22, UR5 ;  /* 0x0000000516167c20 */ /* 0x000fe20008410000 */
[----:B------:R-:W-:Y:S01]  /*cfa0*/  FMUL.FTZ R21, R21, UR5 ;  /* 0x0000000515157c20 */ /* 0x000fe20008410000 */
[----:B------:R-:W-:Y:S01]  /*cfb0*/  FMUL.FTZ R24, R24, UR5 ;  /* 0x0000000518187c20 */ /* 0x000fe20008410000 */
[----:B------:R-:W-:Y:S04]  /*cfc0*/  FMUL.FTZ R23, R23, UR5 ;  /* 0x0000000517177c20 */ /* 0x000fe80008410000 */
[----:B------:R-:W5:Y:S01]  /*cfd0*/  MUFU.TANH R17, R17 ;  /* 0x0000001100117308 */ /* 0x000f620000002400 */
[----:B------:R-:W-:Y:S01]  /*cfe0*/  BAR.SYNC.DEFER_BLOCKING 0x0 ;  /* 0x0000000000007b1d */ /* 0x000fe20000010000 */
[-C--:B----4-:R-:W-:Y:S05]  /*cff0*/  HMMA.16816.F32 R36, R184, R8.reuse, R36 ;  /* 0x00000008b824723c */ /* 0x090fea0000001824 */
[----:B------:R-:W-:Y:S03]  /*d000*/  FMUL.FTZ R26, R26, UR5 ;  /* 0x000000051a1a7c20 */ /* 0x000fe60008410000 */
[----:B------:R-:W4:Y:S01]  /*d010*/  MUFU.TANH R13, R13 ;  /* 0x0000000d000d7308 */ /* 0x000f220000002400 */
[C---:B------:R-:W-:Y:S04]  /*d020*/  HMMA.16816.F32 R40, R144.reuse, R8, R40 ;  /* 0x000000089028723c */ /* 0x040fe80000001828 */
[----:B------:R-:W-:Y:S01]  /*d030*/  FMUL.FTZ R32, R32, UR5 ;  /* 0x0000000520207c20 */ /* 0x000fe20008410000 */
[----:B------:R-:W-:Y:S01]  /*d040*/  FMUL.FTZ R25, R25, UR5 ;  /* 0x0000000519197c20 */ /* 0x000fe20008410000 */
[-C--:B------:R-:W-:Y:S03]  /*d050*/  HMMA.16816.F32 R44, R144, R10.reuse, R44 ;  /* 0x0000000a902c723c */ /* 0x080fe6000000182c */
[----:B------:R-:W4:Y:S02]  /*d060*/  MUFU.TANH R20, R20 ;  /* 0x0000001400147308 */ /* 0x000f240000002400 */
[----:B------:R-:W-:Y:S01]  /*d070*/  FMUL.FTZ R34, R34, UR5 ;  /* 0x0000000522227c20 */ /* 0x000fe20008410000 */
[C---:B------:R-:W-:Y:S07]  /*d080*/  HMMA.16816.F32 R48, R184.reuse, R10, R48 ;  /* 0x0000000ab830723c */ /* 0x040fee0000001830 */
[----:B------:R-:W4:Y:S01]  /*d090*/  MUFU.TANH R15, R15 ;  /* 0x0000000f000f7308 */ /* 0x000f220000002400 */
[----:B------:R-:W-:Y:S01]  /*d0a0*/  FMUL.FTZ R33, R33, UR5 ;  /* 0x0000000521217c20 */ /* 0x000fe20008410000 */
[-C--:B-1----:R-:W-:Y:S08]  /*d0b0*/  HMMA.16816.F32 R52, R184, R4.reuse, R52 ;  /* 0x00000004b834723c */ /* 0x082ff00000001834 */
[----:B------:R-:W1:Y:S01]  /*d0c0*/  MUFU.TANH R19, R24 ;  /* 0x0000001800137308 */ /* 0x000e620000002400 */
[C---:B------:R-:W-:Y:S04]  /*d0d0*/  HMMA.16816.F32 R56, R144.reuse, R4, R56 ;  /* 0x000000049038723c */ /* 0x040fe80000001838 */
[----:B------:R-:W-:Y:S02]  /*d0e0*/  FMUL.FTZ R27, R27, UR5 ;  /* 0x000000051b1b7c20 */ /* 0x000fe40008410000 */
[-C--:B------:R-:W-:Y:S03]  /*d0f0*/  HMMA.16816.F32 R60, R144, R6.reuse, R60 ;  /* 0x00000006903c723c */ /* 0x080fe6000000183c */
[----:B------:R-:W1:Y:S02]  /*d100*/  MUFU.TANH R22, R22 ;  /* 0x0000001600167308 */ /* 0x000e640000002400 */
[----:B------:R-:W-:Y:S01]  /*d110*/  FMNMX.FTZ R4, R79, R73, !PT ;  /* 0x000000494f047209 */ /* 0x000fe20007810000 */
[----:B------:R-:W-:Y:S07]  /*d120*/  HMMA.16816.F32 R64, R184, R6, R64 ;  /* 0x00000006b840723c */ /* 0x000fee0000001840 */
[----:B------:R-:W1:Y:S01]  /*d130*/  MUFU.TANH R21, R21 ;  /* 0x0000001500157308 */ /* 0x000e620000002400 */
[----:B--2---:R-:W-:Y:S03]  /*d140*/  FMNMX.FTZ R5, R150, R74, !PT ;  /* 0x0000004a96057209 */ /* 0x004fe60007810000 */
[----:B------:R-:W-:Y:S01]  /*d150*/  FMUL.FTZ R28, R28, UR5 ;  /* 0x000000051c1c7c20 */ /* 0x000fe20008410000 */
[----:B------:R-:W-:Y:S01]  /*d160*/  FMNMX.FTZ R6, R154, R3, !PT ;  /* 0x000000039a067209 */ /* 0x000fe20007810000 */
[----:B------:R-:W-:Y:S04]  /*d170*/  FMUL.FTZ R35, R35, UR5 ;  /* 0x0000000523237c20 */ /* 0x000fe80008410000 */
[----:B------:R-:W2:Y:S01]  /*d180*/  MUFU.TANH R156, R26 ;  /* 0x0000001a009c7308 */ /* 0x000ea20000002400 */
[----:B------:R-:W-:Y:S01]  /*d190*/  FMNMX.FTZ R3, R152, R2, !PT ;  /* 0x0000000298037209 */ /* 0x000fe20007810000 */
[----:B------:R-:W-:Y:S01]  /*d1a0*/  FMUL.FTZ R30, R30, UR5 ;  /* 0x000000051e1e7c20 */ /* 0x000fe20008410000 */
[----:B------:R-:W-:Y:S01]  /*d1b0*/  FMNMX.FTZ R2, R153, R4, !PT ;  /* 0x0000000499027209 */ /* 0x000fe20007810000 */
[----:B------:R-:W-:Y:S01]  /*d1c0*/  FMUL.FTZ R36, R36, UR5 ;  /* 0x0000000524247c20 */ /* 0x000fe20008410000 */
[----:B---3--:R-:W-:Y:S01]  /*d1d0*/  FMNMX.FTZ R6, R16, R6, !PT ;  /* 0x0000000610067209 */ /* 0x008fe20007810000 */
[----:B------:R-:W-:Y:S01]  /*d1e0*/  FMUL.FTZ R38, R38, UR5 ;  /* 0x0000000526267c20 */ /* 0x000fe20008410000 */
[----:B------:R-:W-:Y:S03]  /*d1f0*/  FMUL.FTZ R0, R63, UR5 ;  /* 0x000000053f007c20 */ /* 0x000fe60008410000 */
[----:B------:R-:W3:Y:S01]  /*d200*/  MUFU.TANH R23, R23 ;  /* 0x0000001700177308 */ /* 0x000ee20000002400 */
[----:B------:R-:W-:Y:S01]  /*d210*/  FMNMX.FTZ R4, R151, R5, !PT ;  /* 0x0000000597047209 */ /* 0x000fe20007810000 */
[----:B------:R-:W-:Y:S01]  /*d220*/  FMUL.FTZ R37, R37, UR5 ;  /* 0x0000000525257c20 */ /* 0x000fe20008410000 */
[----:B-----5:R-:W-:Y:S01]  /*d230*/  FMNMX.FTZ R5, R18, R3, !PT ;  /* 0x0000000312057209 */ /* 0x020fe20007810000 */
[----:B------:R-:W-:Y:S01]  /*d240*/  FMUL.FTZ R31, R31, UR5 ;  /* 0x000000051f1f7c20 */ /* 0x000fe20008410000 */
[----:B------:R-:W-:Y:S01]  /*d250*/  FMNMX.FTZ R3, R149, R2, !PT ;  /* 0x0000000295037209 */ /* 0x000fe20007810000 */
[----:B------:R-:W-:Y:S01]  /*d260*/  FMUL.FTZ R29, R29, UR5 ;  /* 0x000000051d1d7c20 */ /* 0x000fe20008410000 */
[----:B------:R-:W-:Y:S03]  /*d270*/  FMNMX.FTZ R6, R17, R6, !PT ;  /* 0x0000000611067209 */ /* 0x000fe60007810000 */
[----:B------:R2:W-:Y:S01]  /*d280*/  MUFU.TANH R76, R0 ;  /* 0x00000000004c7308 */ /* 0x0005e20000002400 */
[----:B------:R-:W-:Y:S01]  /*d290*/  FMNMX.FTZ R2, R148, R4, !PT ;  /* 0x0000000494027209 */ /* 0x000fe20007810000 */
[----:B------:R-:W-:Y:S01]  /*d2a0*/  FMUL.FTZ R39, R39, UR5 ;  /* 0x0000000527277c20 */ /* 0x000fe20008410000 */
[----:B----4-:R-:W-:Y:S01]  /*d2b0*/  FMNMX.FTZ R4, R13, R5, !PT ;  /* 0x000000050d047209 */ /* 0x010fe20007810000 */
[----:B------:R-:W-:Y:S01]  /*d2c0*/  FMUL.FTZ R48, R48, UR5 ;  /* 0x0000000530307c20 */ /* 0x000fe20008410000 */
[----:B------:R-:W-:Y:S01]  /*d2d0*/  FMNMX.FTZ R3, R14, R3, !PT ;  /* 0x000000030e037209 */ /* 0x000fe20007810000 */
[----:B------:R-:W-:Y:S01]  /*d2e0*/  FMUL.FTZ R42, R42, UR5 ;  /* 0x000000052a2a7c20 */ /* 0x000fe20008410000 */
[----:B------:R-:W-:Y:S03]  /*d2f0*/  FMNMX.FTZ R5, R20, R6, !PT ;  /* 0x0000000614057209 */ /* 0x000fe60007810000 */
[----:B------:R-:W4:Y:S01]  /*d300*/  MUFU.TANH R32, R32 ;  /* 0x0000002000207308 */ /* 0x000f220000002400 */
[----:B------:R-:W-:Y:S01]  /*d310*/  FMNMX.FTZ R7, R15, R2, !PT ;  /* 0x000000020f077209 */ /* 0x000fe20007810000 */
[----:B------:R-:W-:Y:S01]  /*d320*/  FMUL.FTZ R40, R40, UR5 ;  /* 0x0000000528287c20 */ /* 0x000fe20008410000 */
[----:B-1----:R-:W-:Y:S01]  /*d330*/  FMNMX.FTZ R2, R19, R3, !PT ;  /* 0x0000000313027209 */ /* 0x002fe20007810000 */
[----:B------:R-:W-:Y:S01]  /*d340*/  FMUL.FTZ R50, R50, UR5 ;  /* 0x0000000532327c20 */ /* 0x000fe20008410000 */
[----:B------:R-:W-:Y:S01]  /*d350*/  FMNMX.FTZ R4, R22, R4, !PT ;  /* 0x0000000416047209 */ /* 0x000fe20007810000 */
[----:B------:R-:W-:Y:S01]  /*d360*/  FMUL.FTZ R49, R49, UR5 ;  /* 0x0000000531317c20 */ /* 0x000fe20008410000 */
[----:B------:R-:W-:Y:S03]  /*d370*/  FMNMX.FTZ R3, R21, R5, !PT ;  /* 0x0000000515037209 */ /* 0x000fe60007810000 */
[----:B------:R-:W1:Y:S01]  /*d380*/  MUFU.TANH R155, R25 ;  /* 0x00000019009b7308 */ /* 0x000e620000002400 */
[----:B--2---:R-:W-:Y:S01]  /*d390*/  FMNMX.FTZ R0, R156, R7, !PT ;  /* 0x000000079c007209 */ /* 0x004fe20007810000 */
[----:B------:R-:W-:Y:S01]  /*d3a0*/  FMUL.FTZ R43, R43, UR5 ;  /* 0x000000052b2b7c20 */ /* 0x000fe20008410000 */
[----:B---3--:R-:W-:Y:S01]  /*d3b0*/  FMNMX.FTZ R4, R23, R4, !PT ;  /* 0x0000000417047209 */ /* 0x008fe20007810000 */
[----:B------:R-:W-:Y:S01]  /*d3c0*/  FMUL.FTZ R41, R41, UR5 ;  /* 0x0000000529297c20 */ /* 0x000fe20008410000 */
[----:B------:R-:W-:Y:S01]  /*d3d0*/  FMUL.FTZ R51, R51, UR5 ;  /* 0x0000000533337c20 */ /* 0x000fe20008410000 */
[----:B------:R-:W-:Y:S01]  /*d3e0*/  FMUL.FTZ R52, R52, UR5 ;  /* 0x0000000534347c20 */ /* 0x000fe20008410000 */
[----:B------:R-:W-:Y:S03]  /*d3f0*/  FMUL.FTZ R44, R44, UR5 ;  /* 0x000000052c2c7c20 */ /* 0x000fe60008410000 */
[----:B------:R-:W2:Y:S01]  /*d400*/  MUFU.TANH R157, R27 ;  /* 0x0000001b009d7308 */ /* 0x000ea20000002400 */
[----:B----4-:R-:W-:Y:S01]  /*d410*/  FMNMX.FTZ R3, R32, R3, !PT ;  /* 0x0000000320037209 */ /* 0x010fe20007810000 */
[----:B------:R-:W-:Y:S01]  /*d420*/  FMUL.FTZ R54, R54, UR5 ;  /* 0x0000000536367c20 */ /* 0x000fe20008410000 */
[----:B------:R-:W-:Y:S01]  /*d430*/  FMUL.FTZ R53, R53, UR5 ;  /* 0x0000000535357c20 */ /* 0x000fe20008410000 */
[----:B------:R-:W-:Y:S01]  /*d440*/  FMUL.FTZ R46, R46, UR5 ;  /* 0x000000052e2e7c20 */ /* 0x000fe20008410000 */
[----:B------:R-:W-:Y:S01]  /*d450*/  FMUL.FTZ R45, R45, UR5 ;  /* 0x000000052d2d7c20 */ /* 0x000fe20008410000 */
[----:B------:R-:W-:Y:S01]  /*d460*/  FMUL.FTZ R55, R55, UR5 ;  /* 0x0000000537377c20 */ /* 0x000fe20008410000 */
[----:B------:R-:W-:Y:S03]  /*d470*/  FMUL.FTZ R64, R64, UR5 ;  /* 0x0000000540407c20 */ /* 0x000fe60008410000 */
[----:B------:R-:W3:Y:S01]  /*d480*/  MUFU.TANH R34, R34 ;  /* 0x0000002200227308 */ /* 0x000ee20000002400 */
[----:B-1----:R-:W-:Y:S01]  /*d490*/  FMNMX.FTZ R5, R155, R2, !PT ;  /* 0x000000029b057209 */ /* 0x002fe20007810000 */
[----:B------:R-:W-:Y:S01]  /*d4a0*/  FMUL.FTZ R47, R47, UR5 ;  /* 0x000000052f2f7c20 */ /* 0x000fe20008410000 */
[----:B------:R-:W-:Y:S01]  /*d4b0*/  FMUL.FTZ R56, R56, UR5 ;  /* 0x0000000538387c20 */ /* 0x000fe20008410000 */
[----:B------:R-:W-:Y:S01]  /*d4c0*/  FMUL.FTZ R57, R57, UR5 ;  /* 0x0000000539397c20 */ /* 0x000fe20008410000 */
[----:B------:R-:W-:Y:S01]  /*d4d0*/  FMUL.FTZ R58, R58, UR5 ;  /* 0x000000053a3a7c20 */ /* 0x000fe20008410000 */
[----:B------:R-:W-:Y:S01]  /*d4e0*/  FMUL.FTZ R59, R59, UR5 ;  /* 0x000000053b3b7c20 */ /* 0x000fe20008410000 */
[----:B------:R-:W-:Y:S03]  /*d4f0*/  FMUL.FTZ R60, R60, UR5 ;  /* 0x000000053c3c7c20 */ /* 0x000fe60008410000 */
[----:B------:R-:W1:Y:S01]  /*d500*/  MUFU.TANH R33, R33 ;  /* 0x0000002100217308 */ /* 0x000e620000002400 */
[----:B--2---:R-:W-:Y:S01]  /*d510*/  FMNMX.FTZ R0, R157, R0, !PT ;  /* 0x000000009d007209 */ /* 0x004fe20007810000 */
[----:B------:R-:W-:Y:S01]  /*d520*/  FMUL.FTZ R61, R61, UR5 ;  /* 0x000000053d3d7c20 */ /* 0x000fe20008410000 */
[----:B------:R-:W-:Y:S01]  /*d530*/  FMUL.FTZ R62, R62, UR5 ;  /* 0x000000053e3e7c20 */ /* 0x000fe20008410000 */
[----:B------:R-:W-:Y:S01]  /*d540*/  FMUL.FTZ R66, R66, UR5 ;  /* 0x0000000542427c20 */ /* 0x000fe20008410000 */
[----:B------:R-:W-:Y:S01]  /*d550*/  FMUL.FTZ R65, R65, UR5 ;  /* 0x0000000541417c20 */ /* 0x000fe20008410000 */
[----:B------:R-:W-:Y:S04]  /*d560*/  FMUL.FTZ R67, R67, UR5 ;  /* 0x0000000543437c20 */ /* 0x000fe80008410000 */
        /* <DEDUP_REMOVED lines=54> */
[----:B------:R-:W-:Y:S01]  /*d8d0*/  MUFU.TANH R183, R57 ;  /* 0x0000003900b77308 */ /* 0x000fe20000002400 */
[----:B---3--:R-:W-:Y:S09]  /*d8e0*/  FMNMX.FTZ R12, R179, R4, !PT ;  /* 0x00000004b30c7209 */ /* 0x008ff20007810000 */
[----:B------:R-:W-:Y:S01]  /*d8f0*/  MUFU.TANH R184, R58 ;  /* 0x0000003a00b87308 */ /* 0x000fe20000002400 */
[----:B-1----:R-:W-:Y:S09]  /*d900*/  FMNMX.FTZ R10, R182, R2, !PT ;  /* 0x00000002b60a7209 */ /* 0x002ff20007810000 */
[----:B------:R-:W-:Y:S10]  /*d910*/  MUFU.TANH R186, R59 ;  /* 0x0000003b00ba7308 */ /* 0x000ff40000002400 */
[----:B------:R-:W-:Y:S10]  /*d920*/  MUFU.TANH R185, R60 ;  /* 0x0000003c00b97308 */ /* 0x000ff40000002400 */
[----:B------:R-:W-:Y:S10]  /*d930*/  MUFU.TANH R187, R61 ;  /* 0x0000003d00bb7308 */ /* 0x000ff40000002400 */
[----:B------:R-:W-:Y:S10]  /*d940*/  MUFU.TANH R75, R62 ;  /* 0x0000003e004b7308 */ /* 0x000ff40000002400 */
[----:B------:R-:W1:Y:S10]  /*d950*/  MUFU.TANH R147, R66 ;  /* 0x0000004200937308 */ /* 0x000e740000002400 */
[----:B------:R-:W2:Y:S10]  /*d960*/  MUFU.TANH R144, R65 ;  /* 0x0000004100907308 */ /* 0x000eb40000002400 */
[----:B------:R3:W4:Y:S01]  /*d970*/  MUFU.TANH R146, R67 ;  /* 0x0000004300927308 */ /* 0x0007220000002400 */
[----:B-1----:R-:W-:Y:S02]  /*d980*/  FMNMX.FTZ R11, R147, R0, !PT ;  /* 0x00000000930b7209 */ /* 0x002fe40007810000 */
[----:B--2---:R-:W-:Y:S01]  /*d990*/  FMNMX.FTZ R70, R144, R70, !PT ;  /* 0x0000004690467209 */ /* 0x004fe20007810000 */
[----:B------:R-:W-:Y:S06]  /*d9a0*/  @P0 BRA `(.L_x_857) ;  /* 0xffffffe800ec0947 */ /* 0x000fec000383ffff */
.L_x_856:
[----:B-1----:R-:W1:Y:S01]  /*d9b0*/  SHFL.BFLY PT, R5, R70, 0x2, 0x1f ;  /* 0x0c401f0046057f89 */ /* 0x002e6200000e0000 */
[----:B----4-:R-:W-:Y:S02]  /*d9c0*/  FMNMX.FTZ R4, R146, R11, !PT ;  /* 0x0000000b92047209 */ /* 0x010fe40007810000 */
[----:B------:R-:W-:Y:S05]  /*d9d0*/  FMNMX.FTZ R0, R184, R12, !PT ;  /* 0x0000000cb8007209 */ /* 0x000fea0007810000 */
[----:B------:R-:W-:Y:S01]  /*d9e0*/  LDSM.16.MT88.4 R24, [R193+0x6000] ;  /* 0x00600000c118783b */ /* 0x000fe20000004200 */
[----:B------:R-:W-:Y:S02]  /*d9f0*/  FMNMX.FTZ R2, R183, R10, !PT ;  /* 0x0000000ab7027209 */ /* 0x000fe40007810000 */
[----:B------:R-:W-:Y:S02]  /*da00*/  FMNMX.FTZ R0, R186, R0, !PT ;  /* 0x00000000ba007209 */ /* 0x000fe40007810000 */
[----:B------:R-:W-:Y:S02]  /*da10*/  FMNMX.FTZ R2, R185, R2, !PT ;  /* 0x00000002b9027209 */ /* 0x000fe40007810000 */
[----:B------:R-:W-:Y:S01]  /*da20*/  FMNMX.FTZ R0, R75, R0, !PT ;  /* 0x000000004b007209 */ /* 0x000fe20007810000 */
[----:B------:R-:W2:Y:S01]  /*da30*/  SHFL.BFLY PT, R69, R4, 0x2, 0x1f ;  /* 0x0c401f0004457f89 */ /* 0x000ea200000e0000 */
[----:B------:R-:W-:Y:S02]  /*da40*/  FMNMX.FTZ R3, R187, R2, !PT ;  /* 0x00000002bb037209 */ /* 0x000fe40007810000 */
[----:B------:R-:W-:Y:S05]  /*da50*/  FMNMX.FTZ R0, R76, R0, !PT ;  /* 0x000000004c007209 */ /* 0x000fea0007810000 */
[----:B------:R-:W-:Y:S01]  /*da60*/  LDSM.16.MT88.4 R40, [R196+0x6000] ;  /* 0x00600000c428783b */ /* 0x000fe20000004200 */
[----:B------:R-:W-:Y:S07]  /*da70*/  IADD3 R207, R207, -0x1, RZ ;  /* 0xffffffffcfcf7810 */ /* 0x000fee0007ffe0ff */
[----:B------:R-:W4:Y:S08]  /*da80*/  SHFL.BFLY PT, R2, R0, 0x2, 0x1f ;  /* 0x0c401f0000027f89 */ /* 0x000f3000000e0000 */
[----:B------:R-:W5:Y:S08]  /*da90*/  SHFL.BFLY PT, R68, R3, 0x2, 0x1f ;  /* 0x0c401f0003447f89 */ /* 0x000f7000000e0000 */
[----:B------:R-:W-:Y:S01]  /*daa0*/  LDSM.16.MT88.4 R56, [R194+0x6000] ;  /* 0x00600000c238783b */ /* 0x000fe20000004200 */
[----:B-1----:R-:W-:Y:S02]  /*dab0*/  FMNMX.FTZ R70, R70, R5, !PT ;  /* 0x0000000546467209 */ /* 0x002fe40007810000 */
[----:B--2---:R-:W-:Y:S05]  /*dac0*/  FMNMX.FTZ R69, R4, R69, !PT ;  /* 0x0000004504457209 */ /* 0x004fea0007810000 */
[----:B------:R-:W1:Y:S08]  /*dad0*/  SHFL.BFLY PT, R5, R70, 0x1, 0x1f ;  /* 0x0c201f0046057f89 */ /* 0x000e7000000e0000 */
[----:B------:R-:W2:Y:S01]  /*dae0*/  SHFL.BFLY PT, R6, R69, 0x1, 0x1f ;  /* 0x0c201f0045067f89 */ /* 0x000ea200000e0000 */
[----:B----4-:R-:W-:Y:S02]  /*daf0*/  FMNMX.FTZ R2, R0, R2, !PT ;  /* 0x0000000200027209 */ /* 0x010fe40007810000 */
[----:B-----5:R-:W-:Y:S05]  /*db00*/  FMNMX.FTZ R68, R3, R68, !PT ;  /* 0x0000004403447209 */ /* 0x020fea0007810000 */
[----:B------:R-:W-:Y:S08]  /*db10*/  SHFL.BFLY PT, R4, R2, 0x1, 0x1f ;  /* 0x0c201f0002047f89 */ /* 0x000ff000000e0000 */
[----:B------:R-:W4:Y:S01]  /*db20*/  SHFL.BFLY PT, R7, R68, 0x1, 0x1f ;  /* 0x0c201f0044077f89 */ /* 0x000f2200000e0000 */
[----:B-1----:R-:W-:Y:S02]  /*db30*/  FMNMX.FTZ R70, R70, R5, !PT ;  /* 0x0000000546467209 */ /* 0x002fe40007810000 */
[----:B--2---:R-:W-:Y:S03]  /*db40*/  FMNMX.FTZ R69, R69, R6, !PT ;  /* 0x0000000645457209 */ /* 0x004fe60007810000 */
[C---:B------:R-:W-:Y:S01]  /*db50*/  FADD.FTZ R0, -R70.reuse, R71 ;  /* 0x0000004746007221 */ /* 0x040fe20000010100 */
[----:B------:R-:W-:Y:S03]  /*db60*/  FSETP.NEU.FTZ.AND P1, PT, R70, -INF , PT ;  /* 0xff8000004600780b */ /* 0x000fe60003f3d000 */
[----:B------:R-:W-:Y:S01]  /*db70*/  FMUL.FTZ R3, R0, UR4 ;  /* 0x0000000400037c20 */ /* 0x000fe20008410000 */
[----:B------:R-:W-:Y:S03]  /*db80*/  FADD.FTZ R0, -R69, R72 ;  /* 0x0000004845007221 */ /* 0x000fe60000010100 */
[----:B------:R1:W2:Y:S01]  /*db90*/  MUFU.EX2 R72, R3 ;  /* 0x0000000300487308 */ /* 0x0002a20000000800 */
[----:B----4-:R-:W-:Y:S01]  /*dba0*/  FMNMX.FTZ R68, R68, R7, !PT ;  /* 0x0000000744447209 */ /* 0x010fe20007810000 */
[----:B-1----:R-:W-:Y:S01]  /*dbb0*/  FMUL.FTZ R3, R0, UR4 ;  /* 0x0000000400037c20 */ /* 0x002fe20008410000 */
[C---:B--2---:R-:W-:Y:S01]  /*dbc0*/  FMUL.FTZ R49, R72.reuse, R121 ;  /* 0x0000007948317220 */ /* 0x044fe20000410000 */
[C---:B------:R-:W-:Y:S01]  /*dbd0*/  FMUL.FTZ R53, R72.reuse, R129 ;  /* 0x0000008148357220 */ /* 0x040fe20000410000 */
[----:B------:R-:W-:Y:S05]  /*dbe0*/  FMUL.FTZ R64, R72, R136 ;  /* 0x0000008848407220 */ /* 0x000fea0000410000 */
[----:B------:R1:W2:Y:S01]  /*dbf0*/  MUFU.EX2 R71, R3 ;  /* 0x0000000300477308 */ /* 0x0002a20000000800 */
[----:B------:R-:W-:Y:S01]  /*dc00*/  FADD.FTZ R0, -R68, R73 ;  /* 0x0000004944007221 */ /* 0x000fe20000010100 */
[----:B------:R-:W-:Y:S01]  /*dc10*/  FMUL.FTZ R73, R70, UR4 ;  /* 0x0000000446497c20 */ /* 0x000fe20008410000 */
[C---:B------:R-:W-:Y:S01]  /*dc20*/  FMUL.FTZ R37, R72.reuse, R113 ;  /* 0x0000007148257220 */ /* 0x040fe20000410000 */
[C---:B------:R-:W-:Y:S03]  /*dc30*/  FMUL.FTZ R65, R72.reuse, R137 ;  /* 0x0000008948417220 */ /* 0x040fe60000410000 */
[----:B------:R-:W-:Y:S02]  /*dc40*/  FSEL R73, R73, RZ, P1 ;  /* 0x000000ff49497208 */ /* 0x000fe40000800000 */
[----:B------:R-:W-:Y:S03]  /*dc50*/  FSETP.NEU.FTZ.AND P1, PT, R69, -INF , PT ;  /* 0xff8000004500780b */ /* 0x000fe60003f3d000 */
[--C-:B------:R-:W-:Y:S01]  /*dc60*/  FFMA.FTZ R9, R33, UR4, -R73.reuse ;  /* 0x0000000421097c23 */ /* 0x100fe20008010849 */
[----:B------:R-:W-:Y:S01]  /*dc70*/  FMUL.FTZ R33, R72, R105 ;  /* 0x0000006948217220 */ /* 0x000fe20000410000 */
[--C-:B------:R-:W-:Y:S01]  /*dc80*/  FFMA.FTZ R48, R162, UR4, -R73.reuse ;  /* 0x00000004a2307c23 */ /* 0x100fe20008010849 */
[--C-:B------:R-:W-:Y:S01]  /*dc90*/  FFMA.FTZ R52, R163, UR4, -R73.reuse ;  /* 0x00000004a3347c23 */ /* 0x100fe20008010849 */
[----:B------:R-:W-:Y:S01]  /*dca0*/  MUFU.EX2 R227, R9 ;  /* 0x0000000900e37308 */ /* 0x000fe20000000800 */
[----:B-1----:R-:W-:Y:S01]  /*dcb0*/  FMNMX.FTZ R3, R2, R4, !PT ;  /* 0x0000000402037209 */ /* 0x002fe20007810000 */
[--C-:B------:R-:W-:Y:S01]  /*dcc0*/  FFMA.FTZ R4, R77, UR4, -R73.reuse ;  /* 0x000000044d047c23 */ /* 0x100fe20008010849 */
[C---:B--2---:R-:W-:Y:S01]  /*dcd0*/  FMUL.FTZ R50, R71.reuse, R122 ;  /* 0x0000007a47327220 */ /* 0x044fe20000410000 */
[C---:B------:R-:W-:Y:S01]  /*dce0*/  FMUL.FTZ R51, R71.reuse, R123 ;  /* 0x0000007b47337220 */ /* 0x040fe20000410000 */
[C---:B------:R-:W-:Y:S01]  /*dcf0*/  FMUL.FTZ R55, R71.reuse, R131 ;  /* 0x0000008347377220 */ /* 0x040fe20000410000 */
[C---:B------:R-:W-:Y:S01]  /*dd00*/  FMUL.FTZ R54, R71.reuse, R130 ;  /* 0x0000008247367220 */ /* 0x040fe20000410000 */
[----:B------:R-:W-:Y:S03]  /*dd10*/  FMUL.FTZ R66, R71, R138 ;  /* 0x0000008a47427220 */ /* 0x000fe60000410000 */
[----:B------:R1:W-:Y:S01]  /*dd20*/  MUFU.EX2 R234, R4 ;  /* 0x0000000400ea7308 */ /* 0x0003e20000000800 */
[----:B------:R-:W-:Y:S01]  /*dd30*/  FMUL.FTZ R2, R0, UR4 ;  /* 0x0000000400027c20 */ /* 0x000fe20008410000 */
[----:B------:R-:W-:Y:S01]  /*dd40*/  FADD.FTZ R0, -R3, R74 ;  /* 0x0000004a03007221 */ /* 0x000fe20000010100 */
[----:B------:R-:W-:Y:S01]  /*dd50*/  FMUL.FTZ R74, R69, UR4 ;  /* 0x00000004454a7c20 */ /* 0x000fe20008410000 */
[----:B------:R-:W-:Y:S01]  /*dd60*/  FMUL.FTZ R77, R68, UR4 ;  /* 0x00000004444d7c20 */ /* 0x000fe20008410000 */
[C---:B---3--:R-:W-:Y:S01]  /*dd70*/  FMUL.FTZ R67, R71.reuse, R139 ;  /* 0x0000008b47437220 */ /* 0x048fe20000410000 */
[----:B------:R-:W-:Y:S01]  /*dd80*/  FMUL.FTZ R0, R0, UR4 ;  /* 0x0000000400007c20 */ /* 0x000fe20008410000 */
[C---:B------:R-:W-:Y:S03]  /*dd90*/  FMUL.FTZ R38, R71.reuse, R114 ;  /* 0x0000007247267220 */ /* 0x040fe60000410000 */
[----:B------:R-:W2:Y:S01]  /*dda0*/  MUFU.EX2 R2, R2 ;  /* 0x0000000200027308 */ /* 0x000ea20000000800 */
[----:B------:R-:W-:Y:S01]  /*ddb0*/  FSEL R74, R74, RZ, P1 ;  /* 0x000000ff4a4a7208 */ /* 0x000fe20000800000 */
[----:B------:R-:W-:Y:S01]  /*ddc0*/  FMUL.FTZ R39, R71, R115 ;  /* 0x0000007347277220 */ /* 0x000fe20000410000 */
[----:B------:R-:W-:Y:S01]  /*ddd0*/  FSETP.NEU.FTZ.AND P1, PT, R68, -INF , PT ;  /* 0xff8000004400780b */ /* 0x000fe20003f3d000 */
[--C-:B------:R-:W-:Y:S02]  /*dde0*/  FFMA.FTZ R62, R161, UR4, -R73.reuse ;  /* 0x00000004a13e7c23 */ /* 0x100fe40008010849 */
[--C-:B------:R-:W-:Y:S01]  /*ddf0*/  FFMA.FTZ R5, R13, UR4, -R74.reuse ;  /* 0x000000040d057c23 */ /* 0x100fe2000801084a */
[----:B------:R-:W-:Y:S03]  /*de00*/  FSEL R77, R77, RZ, P1 ;  /* 0x000000ff4d4d7208 */ /* 0x000fe60000800000 */
[----:B------:R-:W3:Y:S01]  /*de10*/  MUFU.EX2 R0, R0 ;  /* 0x0000000000007308 */ /* 0x000ee20000000800 */
[----:B-1----:R-:W-:Y:S01]  /*de20*/  FFMA.FTZ R4, R154, UR4, -R73 ;  /* 0x000000049a047c23 */ /* 0x002fe20008010849 */
[--C-:B------:R-:W-:Y:S01]  /*de30*/  FFMA.FTZ R12, R34, UR4, -R74.reuse ;  /* 0x00000004220c7c23 */ /* 0x100fe2000801084a */
[C---:B------:R-:W-:Y:S01]  /*de40*/  FMUL.FTZ R34, R71.reuse, R106 ;  /* 0x0000006a47227220 */ /* 0x040fe20000410000 */
[--C-:B------:R-:W-:Y:S01]  /*de50*/  FFMA.FTZ R7, R22, UR4, -R74.reuse ;  /* 0x0000000416077c23 */ /* 0x100fe2000801084a */
[----:B------:R-:W-:Y:S01]  /*de60*/  FMUL.FTZ R22, R71, R98 ;  /* 0x0000006247167220 */ /* 0x000fe20000410000 */
[--C-:B------:R-:W-:Y:S01]  /*de70*/  FFMA.FTZ R6, R79, UR4, -R77.reuse ;  /* 0x000000044f067c23 */ /* 0x100fe2000801084d */
[----:B------:R-:W-:Y:S03]  /*de80*/  FSETP.NEU.FTZ.AND P1, PT, R3, -INF , PT ;  /* 0xff8000000300780b */ /* 0x000fe60003f3d000 */
[----:B------:R1:W-:Y:S01]  /*de90*/  MUFU.EX2 R236, R4 ;  /* 0x0000000400ec7308 */ /* 0x0003e20000000800 */
[C---:B--2---:R-:W-:Y:S01]  /*dea0*/  FMUL.FTZ R13, R2.reuse, R93 ;  /* 0x0000005d020d7220 */ /* 0x044fe20000410000 */
[C---:B------:R-:W-:Y:S01]  /*deb0*/  FMUL.FTZ R61, R2.reuse, R141 ;  /* 0x0000008d023d7220 */ /* 0x040fe20000410000 */
[C---:B------:R-:W-:Y:S01]  /*dec0*/  FMUL.FTZ R8, R2.reuse, R80 ;  /* 0x0000005002087220 */ /* 0x040fe20000410000 */
[C---:B------:R-:W-:Y:S01]  /*ded0*/  FMUL.FTZ R9, R2.reuse, R81 ;  /* 0x0000005102097220 */ /* 0x040fe20000410000 */
[C---:B------:R-:W-:Y:S01]  /*dee0*/  FMUL.FTZ R29, R2.reuse, R109 ;  /* 0x0000006d021d7220 */ /* 0x040fe20000410000 */
[----:B------:R-:W-:Y:S01]  /*def0*/  FMUL.FTZ R45, R2, R125 ;  /* 0x0000007d022d7220 */ /* 0x000fe20000410000 */
[----:B------:R-:W-:Y:S03]  /*df00*/  FFMA.FTZ R36, R159, UR4, -R77 ;  /* 0x000000049f247c23 */ /* 0x000fe6000801084d */
[----:B------:R2:W-:Y:S01]  /*df10*/  MUFU.EX2 R235, R5 ;  /* 0x0000000500eb7308 */ /* 0x0005e20000000800 */
[C---:B---3--:R-:W-:Y:S01]  /*df20*/  FMUL.FTZ R63, R0.reuse, R143 ;  /* 0x0000008f003f7220 */ /* 0x048fe20000410000 */
[C---:B------:R-:W-:Y:S01]  /*df30*/  FMUL.FTZ R10, R0.reuse, R82 ;  /* 0x00000052000a7220 */ /* 0x040fe20000410000 */
[C---:B------:R-:W-:Y:S01]  /*df40*/  FMUL.FTZ R11, R0.reuse, R83 ;  /* 0x00000053000b7220 */ /* 0x040fe20000410000 */
[C---:B------:R-:W-:Y:S01]  /*df50*/  FMUL.FTZ R30, R0.reuse, R110 ;  /* 0x0000006e001e7220 */ /* 0x040fe20000410000 */
[C---:B------:R-:W-:Y:S01]  /*df60*/  FMUL.FTZ R31, R0.reuse, R111 ;  /* 0x0000006f001f7220 */ /* 0x040fe20000410000 */
[C---:B------:R-:W-:Y:S01]  /*df70*/  FMUL.FTZ R46, R0.reuse, R126 ;  /* 0x0000007e002e7220 */ /* 0x040fe20000410000 */
[----:B------:R-:W-:Y:S03]  /*df80*/  FMUL.FTZ R47, R0, R127 ;  /* 0x0000007f002f7220 */ /* 0x000fe60000410000 */
[----:B------:R3:W-:Y:S01]  /*df90*/  MUFU.EX2 R221, R6 ;  /* 0x0000000600dd7308 */ /* 0x0007e20000000800 */
[--C-:B-1----:R-:W-:Y:S01]  /*dfa0*/  FFMA.FTZ R4, R78, UR4, -R74.reuse ;  /* 0x000000044e047c23 */ /* 0x102fe2000801084a */
[----:B------:R-:W-:Y:S01]  /*dfb0*/  FMUL.FTZ R78, R3, UR4 ;  /* 0x00000004034e7c20 */ /* 0x000fe20008410000 */
[----:B------:R-:W-:Y:S01]  /*dfc0*/  FFMA.FTZ R79, R164, UR4, -R73 ;  /* 0x00000004a44f7c23 */ /* 0x000fe20008010849 */
[----:B------:R-:W-:Y:S03]  /*dfd0*/  FFMA.FTZ R60, R165, UR4, -R74 ;  /* 0x00000004a53c7c23 */ /* 0x000fe6000801084a */
[----:B------:R-:W-:Y:S03]  /*dfe0*/  FSEL R78, R78, RZ, P1 ;  /* 0x000000ff4e4e7208 */ /* 0x000fe60000800000 */
[----:B------:R1:W-:Y:S01]  /*dff0*/  MUFU.EX2 R232, R4 ;  /* 0x0000000400e87308 */ /* 0x0003e20000000800 */
[----:B--2---:R-:W-:Y:S01]  /*e000*/  FFMA.FTZ R5, R149, UR4, -R77 ;  /* 0x0000000495057c23 */ /* 0x004fe2000801084d */
[--C-:B------:R-:W-:Y:S01]  /*e010*/  FFMA.FTZ R28, R156, UR4, -R78.reuse ;  /* 0x000000049c1c7c23 */ /* 0x100fe2000801084e */
[--C-:B------:R-:W-:Y:S01]  /*e020*/  FFMA.FTZ R44, R160, UR4, -R78.reuse ;  /* 0x00000004a02c7c23 */ /* 0x100fe2000801084e */
[----:B------:R-:W-:Y:S06]  /*e030*/  FFMA.FTZ R75, R75, UR4, -R78 ;  /* 0x000000044b4b7c23 */ /* 0x000fec000801084e */
[----:B------:R2:W-:Y:S01]  /*e040*/  MUFU.EX2 R218, R12 ;  /* 0x0000000c00da7308 */ /* 0x0005e20000000800 */
[--C-:B---3--:R-:W-:Y:S01]  /*e050*/  FFMA.FTZ R6, R21, UR4, -R73.reuse ;  /* 0x0000000415067c23 */ /* 0x108fe20008010849 */
[----:B------:R-:W-:Y:S08]  /*e060*/  FMUL.FTZ R21, R72, R97 ;  /* 0x0000006148157220 */ /* 0x000ff00000410000 */
[----:B------:R3:W-:Y:S01]  /*e070*/  MUFU.EX2 R228, R5 ;  /* 0x0000000500e47308 */ /* 0x0007e20000000800 */
[--C-:B-1----:R-:W-:Y:S09]  /*e080*/  FFMA.FTZ R4, R152, UR4, -R74.reuse ;  /* 0x0000000498047c23 */ /* 0x102ff2000801084a */
[----:B------:R1:W4:Y:S01]  /*e090*/  MUFU.EX2 R237, R4 ;  /* 0x0000000400ed7308 */ /* 0x0003220000000800 */
[----:B--2---:R-:W-:Y:S01]  /*e0a0*/  FFMA.FTZ R12, R35, UR4, -R74 ;  /* 0x00000004230c7c23 */ /* 0x004fe2000801084a */
[----:B------:R-:W-:Y:S08]  /*e0b0*/  FMUL.FTZ R35, R71, R107 ;  /* 0x0000006b47237220 */ /* 0x000ff00000410000 */
[----:B------:R2:W-:Y:S01]  /*e0c0*/  MUFU.EX2 R229, R6 ;  /* 0x0000000600e57308 */ /* 0x0005e20000000800 */
[----:B---3--:R-:W-:Y:S09]  /*e0d0*/  FMUL.FTZ R5, R72, R85 ;  /* 0x0000005548057220 */ /* 0x008ff20000410000 */
[----:B------:R3:W-:Y:S01]  /*e0e0*/  MUFU.EX2 R219, R7 ;  /* 0x0000000700db7308 */ /* 0x0007e20000000800 */
[----:B-1----:R-:W-:Y:S01]  /*e0f0*/  FFMA.FTZ R4, R16, UR4, -R73 ;  /* 0x0000000410047c23 */ /* 0x002fe20008010849 */
[----:B------:R-:W-:Y:S01]  /*e100*/  FFMA.FTZ R16, R19, UR4, -R77 ;  /* 0x0000000413107c23 */ /* 0x000fe2000801084d */
[----:B------:R-:W-:Y:S01]  /*e110*/  FMUL.FTZ R19, R71, R91 ;  /* 0x0000005b47137220 */ /* 0x000fe20000410000 */
[----:B----4-:R-:W-:Y:S06]  /*e120*/  F2FP.F16.F32.PACK_AB R85, R237, R232 ;  /* 0x000000e8ed55723e */ /* 0x010fec00000000ff */
[----:B------:R1:W-:Y:S01]  /*e130*/  MUFU.EX2 R238, R4 ;  /* 0x0000000400ee7308 */ /* 0x0003e20000000800 */
[C---:B--2---:R-:W-:Y:S09]  /*e140*/  FMUL.FTZ R6, R71.reuse, R86 ;  /* 0x0000005647067220 */ /* 0x044ff20000410000 */
[----:B------:R2:W-:Y:S01]  /*e150*/  MUFU.EX2 R217, R12 ;  /* 0x0000000c00d97308 */ /* 0x0005e20000000800 */
[----:B---3--:R-:W-:Y:S09]  /*e160*/  FMUL.FTZ R7, R71, R87 ;  /* 0x0000005747077220 */ /* 0x008ff20000410000 */
[----:B------:R3:W-:Y:S01]  /*e170*/  MUFU.EX2 R213, R28 ;  /* 0x0000001c00d57308 */ /* 0x0007e20000000800 */
[----:B-1----:R-:W-:Y:S01]  /*e180*/  FFMA.FTZ R4, R17, UR4, -R73 ;  /* 0x0000000411047c23 */ /* 0x002fe20008010849 */
[----:B------:R-:W-:Y:S08]  /*e190*/  FMUL.FTZ R17, R72, R89 ;  /* 0x0000005948117220 */ /* 0x000ff00000410000 */
[----:B------:R1:W4:Y:S01]  /*e1a0*/  MUFU.EX2 R239, R4 ;  /* 0x0000000400ef7308 */ /* 0x0003220000000800 */
[----:B--2---:R-:W-:Y:S09]  /*e1b0*/  FMUL.FTZ R12, R2, R92 ;  /* 0x0000005c020c7220 */ /* 0x004ff20000410000 */
[----:B------:R2:W-:Y:S01]  /*e1c0*/  MUFU.EX2 R215, R16 ;  /* 0x0000001000d77308 */ /* 0x0005e20000000800 */
[----:B---3--:R-:W-:Y:S09]  /*e1d0*/  FFMA.FTZ R28, R157, UR4, -R78 ;  /* 0x000000049d1c7c23 */ /* 0x008ff2000801084e */
[----:B------:R3:W-:Y:S01]  /*e1e0*/  MUFU.EX2 R191, R28 ;  /* 0x0000001c00bf7308 */ /* 0x0007e20000000800 */
[----:B-1----:R-:W-:Y:S01]  /*e1f0*/  FFMA.FTZ R4, R18, UR4, -R74 ;  /* 0x0000000412047c23 */ /* 0x002fe2000801084a */
[----:B----4-:R-:W-:Y:S01]  /*e200*/  F2FP.F16.F32.PACK_AB R86, R239, R238 ;  /* 0x000000eeef56723e */ /* 0x010fe200000000ff */
[----:B------:R-:W-:Y:S07]  /*e210*/  FMUL.FTZ R18, R71, R90 ;  /* 0x0000005a47127220 */ /* 0x000fee0000410000 */
[----:B------:R1:W4:Y:S01]  /*e220*/  MUFU.EX2 R233, R4 ;  /* 0x0000000400e97308 */ /* 0x0003220000000800 */
[----:B--2---:R-:W-:Y:S02]  /*e230*/  FMUL.FTZ R16, R72, R88 ;  /* 0x0000005848107220 */ /* 0x004fe40000410000 */
[----:B------:R-:W2:Y:S07]  /*e240*/  LDSM.16.MT88.4 R88, [R195+0x6000] ;  /* 0x00600000c358783b */ /* 0x000eae0000004200 */
[----:B------:R5:W-:Y:S01]  /*e250*/  MUFU.EX2 R188, R44 ;  /* 0x0000002c00bc7308 */ /* 0x000be20000000800 */
[----:B---3--:R-:W-:Y:S09]  /*e260*/  FMUL.FTZ R28, R2, R108 ;  /* 0x0000006c021c7220 */ /* 0x008ff20000410000 */
[----:B------:R3:W-:Y:S01]  /*e270*/  MUFU.EX2 R189, R36 ;  /* 0x0000002400bd7308 */ /* 0x0007e20000000800 */
[--C-:B-1----:R-:W-:Y:S01]  /*e280*/  FFMA.FTZ R4, R153, UR4, -R77.reuse ;  /* 0x0000000499047c23 */ /* 0x102fe2000801084d */
[----:B----4-:R-:W-:Y:S08]  /*e290*/  F2FP.F16.F32.PACK_AB R87, R235, R233 ;  /* 0x000000e9eb57723e */ /* 0x010ff000000000ff */
[----:B------:R1:W4:Y:S01]  /*e2a0*/  MUFU.EX2 R231, R4 ;  /* 0x0000000400e77308 */ /* 0x0003220000000800 */
[--C-:B-----5:R-:W-:Y:S09]  /*e2b0*/  FFMA.FTZ R44, R166, UR4, -R78.reuse ;  /* 0x00000004a62c7c23 */ /* 0x120ff2000801084e */
[----:B------:R5:W-:Y:S01]  /*e2c0*/  MUFU.EX2 R166, R44 ;  /* 0x0000002c00a67308 */ /* 0x000be20000000800 */
[----:B---3--:R-:W-:Y:S09]  /*e2d0*/  FMUL.FTZ R36, R72, R112 ;  /* 0x0000007048247220 */ /* 0x008ff20000410000 */
[----:B------:R3:W-:Y:S01]  /*e2e0*/  MUFU.EX2 R162, R48 ;  /* 0x0000003000a27308 */ /* 0x0007e20000000800 */
[--C-:B-1----:R-:W-:Y:S01]  /*e2f0*/  FFMA.FTZ R4, R150, UR4, -R78.reuse ;  /* 0x0000000496047c23 */ /* 0x102fe2000801084e */
[----:B----4-:R-:W-:Y:S08]  /*e300*/  F2FP.F16.F32.PACK_AB R80, R231, R221 ;  /* 0x000000dde750723e */ /* 0x010ff000000000ff */
[----:B------:R1:W-:Y:S01]  /*e310*/  MUFU.EX2 R216, R4 ;  /* 0x0000000400d87308 */ /* 0x0003e20000000800 */
[----:B-----5:R-:W-:Y:S09]  /*e320*/  FMUL.FTZ R44, R2, R124 ;  /* 0x0000007c022c7220 */ /* 0x020ff20000410000 */
[----:B------:R4:W-:Y:S01]  /*e330*/  MUFU.EX2 R160, R52 ;  /* 0x0000003400a07308 */ /* 0x0009e20000000800 */
[C---:B---3--:R-:W-:Y:S02]  /*e340*/  FMUL.FTZ R48, R72.reuse, R120 ;  /* 0x0000007848307220 */ /* 0x048fe40000410000 */
[----:B------:R-:W-:Y:S07]  /*e350*/  LDSM.16.MT88.4 R120, [R194+0x7800] ;  /* 0x00780000c278783b */ /* 0x000fee0000004200 */
[----:B------:R3:W-:Y:S01]  /*e360*/  MUFU.EX2 R131, R60 ;  /* 0x0000003c00837308 */ /* 0x0007e20000000800 */
[----:B-1----:R-:W-:Y:S09]  /*e370*/  FFMA.FTZ R4, R151, UR4, -R78 ;  /* 0x0000000497047c23 */ /* 0x002ff2000801084e */
[----:B------:R1:W5:Y:S01]  /*e380*/  MUFU.EX2 R226, R4 ;  /* 0x0000000400e27308 */ /* 0x0003620000000800 */
[----:B----4-:R-:W-:Y:S09]  /*e390*/  FMUL.FTZ R52, R72, R128 ;  /* 0x0000008048347220 */ /* 0x010ff20000410000 */
[----:B------:R4:W-:Y:S01]  /*e3a0*/  MUFU.EX2 R159, R62 ;  /* 0x0000003e009f7308 */ /* 0x0009e20000000800 */
[----:B---3--:R-:W-:Y:S09]  /*e3b0*/  FFMA.FTZ R60, R169, UR4, -R74 ;  /* 0x00000004a93c7c23 */ /* 0x008ff2000801084a */
[----:B------:R3:W-:Y:S01]  /*e3c0*/  MUFU.EX2 R130, R60 ;  /* 0x0000003c00827308 */ /* 0x0007e20000000800 */
[----:B-1----:R-:W-:Y:S01]  /*e3d0*/  FFMA.FTZ R4, R14, UR4, -R77 ;  /* 0x000000040e047c23 */ /* 0x002fe2000801084d */
[----:B-----5:R-:W-:Y:S01]  /*e3e0*/  F2FP.F16.F32.PACK_AB R81, R226, R216 ;  /* 0x000000d8e251723e */ /* 0x020fe200000000ff */
[C---:B------:R-:W-:Y:S07]  /*e3f0*/  FMUL.FTZ R14, R0.reuse, R94 ;  /* 0x0000005e000e7220 */ /* 0x040fee0000410000 */
[----:B------:R1:W5:Y:S01]  /*e400*/  MUFU.EX2 R230, R4 ;  /* 0x0000000400e67308 */ /* 0x0003620000000800 */
[----:B----4-:R-:W-:Y:S09]  /*e410*/  FMUL.FTZ R62, R0, R142 ;  /* 0x0000008e003e7220 */ /* 0x010ff20000410000 */
[----:B------:R-:W-:Y:S01]  /*e420*/  MUFU.EX2 R75, R75 ;  /* 0x0000004b004b7308 */ /* 0x000fe20000000800 */
[----:B---3--:R-:W-:Y:S01]  /*e430*/  FMUL.FTZ R60, R2, R140 ;  /* 0x0000008c023c7220 */ /* 0x008fe20000410000 */
[--C-:B-1----:R-:W-:Y:S01]  /*e440*/  FFMA.FTZ R4, R148, UR4, -R78.reuse ;  /* 0x0000000494047c23 */ /* 0x102fe2000801084e */
[----:B-----5:R-:W-:Y:S07]  /*e450*/  F2FP.F16.F32.PACK_AB R82, R230, R228 ;  /* 0x000000e4e652723e */ /* 0x020fee00000000ff */
[----:B------:R1:W-:Y:S02]  /*e460*/  MUFU.EX2 R220, R4 ;  /* 0x0000000400dc7308 */ /* 0x0003e40000000800 */
[----:B-1----:R-:W-:Y:S01]  /*e470*/  FFMA.FTZ R4, R15, UR4, -R78 ;  /* 0x000000040f047c23 */ /* 0x002fe2000801084e */
[----:B------:R-:W-:Y:S02]  /*e480*/  FMUL.FTZ R15, R0, R95 ;  /* 0x0000005f000f7220 */ /* 0x000fe40000410000 */
[----:B------:R-:W1:Y:S05]  /*e490*/  LDSM.16.MT88.4 R92, [R193+0x6800] ;  /* 0x00680000c15c783b */ /* 0x000e6a0000004200 */
[----:B------:R3:W4:Y:S02]  /*e4a0*/  MUFU.EX2 R225, R4 ;  /* 0x0000000400e17308 */ /* 0x0007240000000800 */
[----:B---3--:R-:W-:Y:S01]  /*e4b0*/  FFMA.FTZ R4, R20, UR4, -R73 ;  /* 0x0000000414047c23 */ /* 0x008fe20008010849 */
[----:B------:R-:W-:Y:S01]  /*e4c0*/  FFMA.FTZ R20, R155, UR4, -R77 ;  /* 0x000000049b147c23 */ /* 0x000fe2000801084d */
[----:B----4-:R-:W-:Y:S06]  /*e4d0*/  F2FP.F16.F32.PACK_AB R83, R225, R220 ;  /* 0x000000dce153723e */ /* 0x010fec00000000ff */
[----:B------:R3:W4:Y:S10]  /*e4e0*/  MUFU.EX2 R224, R4 ;  /* 0x0000000400e07308 */ /* 0x0007340000000800 */
[----:B------:R5:W-:Y:S01]  /*e4f0*/  MUFU.EX2 R214, R20 ;  /* 0x0000001400d67308 */ /* 0x000be20000000800 */
[----:B---3--:R-:W-:Y:S01]  /*e500*/  FFMA.FTZ R4, R23, UR4, -R74 ;  /* 0x0000000417047c23 */ /* 0x008fe2000801084a */
[C---:B------:R-:W-:Y:S01]  /*e510*/  FMUL.FTZ R23, R71.reuse, R99 ;  /* 0x0000006347177220 */ /* 0x040fe20000410000 */
[----:B------:R-:W-:Y:S07]  /*e520*/  FFMA.FTZ R71, R71, R241, R232 ;  /* 0x000000f147477223 */ /* 0x000fee00000100e8 */
[----:B------:R3:W1:Y:S01]  /*e530*/  MUFU.EX2 R222, R4 ;  /* 0x0000000400de7308 */ /* 0x0006620000000800 */
[----:B-----5:R-:W-:Y:S02]  /*e540*/  FMUL.FTZ R20, R72, R96 ;  /* 0x0000006048147220 */ /* 0x020fe40000410000 */
[----:B------:R-:W5:Y:S01]  /*e550*/  LDSM.16.MT88.4 R96, [R196+0x6800] ;  /* 0x00680000c460783b */ /* 0x000f620000004200 */
[----:B---3--:R-:W-:Y:S01]  /*e560*/  FFMA.FTZ R4, R32, UR4, -R73 ;  /* 0x0000000420047c23 */ /* 0x008fe20008010849 */
[----:B------:R-:W-:Y:S05]  /*e570*/  FFMA.FTZ R32, R158, UR4, -R77 ;  /* 0x000000049e207c23 */ /* 0x000fea000801084d */
[----:B------:R3:W-:Y:S10]  /*e580*/  MUFU.EX2 R158, R79 ;  /* 0x0000004f009e7308 */ /* 0x0007f40000000800 */
[----:B------:R2:W5:Y:S10]  /*e590*/  MUFU.EX2 R223, R4 ;  /* 0x0000000400df7308 */ /* 0x0005740000000800 */
[----:B------:R4:W5:Y:S01]  /*e5a0*/  MUFU.EX2 R190, R32 ;  /* 0x0000002000be7308 */ /* 0x0009620000000800 */
[----:B---3--:R-:W-:Y:S01]  /*e5b0*/  FFMA.FTZ R79, R167, UR4, -R74 ;  /* 0x00000004a74f7c23 */ /* 0x008fe2000801084a */
[----:B--2---:R-:W-:Y:S01]  /*e5c0*/  FMUL.FTZ R4, R72, R84 ;  /* 0x0000005448047220 */ /* 0x004fe20000410000 */
[----:B------:R-:W-:Y:S07]  /*e5d0*/  F2FP.F16.F32.PACK_AB R84, R236, R234 ;  /* 0x000000eaec54723e */ /* 0x000fee00000000ff */
[-C--:B------:R-:W-:Y:S05]  /*e5e0*/  HMMA.16816.F32 R4, R84, R24.reuse, R4 ;  /* 0x000000185404723c */ /* 0x080fea0000001804 */
[C---:B----4-:R-:W-:Y:S01]  /*e5f0*/  FMUL.FTZ R32, R72.reuse, R104 ;  /* 0x0000006848207220 */ /* 0x050fe20000410000 */
[C---:B------:R-:W-:Y:S01]  /*e600*/  HMMA.16816.F32 R8, R80.reuse, R24, R8 ;  /* 0x000000185008723c */ /* 0x040fe20000001808 */
[----:B------:R-:W-:Y:S04]  /*e610*/  LDSM.16.MT88.4 R104, [R196+0x7800] ;  /* 0x00780000c468783b */ /* 0x000fe80000004200 */
[----:B------:R-:W-:Y:S01]  /*e620*/  FFMA.FTZ R72, R72, R240, R234 ;  /* 0x000000f048487223 */ /* 0x000fe200000100ea */
[-C--:B------:R-:W-:Y:S05]  /*e630*/  HMMA.16816.F32 R12, R80, R26.reuse, R12 ;  /* 0x0000001a500c723c */ /* 0x080fea000000180c */
[C---:B------:R-:W-:Y:S01]  /*e640*/  FMUL.FTZ R24, R2.reuse, R100 ;  /* 0x0000006402187220 */ /* 0x040fe20000410000 */
[C---:B------:R-:W-:Y:S05]  /*e650*/  HMMA.16816.F32 R16, R84.reuse, R26, R16 ;  /* 0x0000001a5410723c */ /* 0x040fea0000001810 */
[----:B------:R-:W-:Y:S01]  /*e660*/  FMUL.FTZ R25, R2, R101 ;  /* 0x0000006502197220 */ /* 0x000fe20000410000 */
[-C--:B------:R-:W-:Y:S05]  /*e670*/  HMMA.16816.F32 R20, R84, R40.reuse, R20 ;  /* 0x000000285414723c */ /* 0x080fea0000001814 */
[C---:B------:R-:W-:Y:S01]  /*e680*/  FMUL.FTZ R26, R0.reuse, R102 ;  /* 0x00000066001a7220 */ /* 0x040fe20000410000 */
[----:B------:R-:W-:Y:S07]  /*e690*/  FMUL.FTZ R27, R0, R103 ;  /* 0x00000067001b7220 */ /* 0x000fee0000410000 */
[C---:B------:R-:W-:Y:S06]  /*e6a0*/  HMMA.16816.F32 R24, R80.reuse, R40, R24 ;  /* 0x000000285018723c */ /* 0x040fec0000001818 */
        /* <DEDUP_REMOVED lines=14> */
[----:B------:R-:W-:Y:S01]  /*e790*/  FMUL.FTZ R58, R0, R134 ;  /* 0x00000086003a7220 */ /* 0x000fe20000410000 */
[----:B------:R2:W-:Y:S01]  /*e7a0*/  MUFU.EX2 R135, R79 ;  /* 0x0000004f00877308 */ /* 0x0005e20000000800 */
[----:B------:R-:W-:Y:S03]  /*e7b0*/  FFMA.FTZ R2, R2, R242, R221 ;  /* 0x000000f202027223 */ /* 0x000fe600000100dd */
[----:B------:R-:W-:Y:S01]  /*e7c0*/  FFMA.FTZ R0, R0, R243, R216 ;  /* 0x000000f300007223 */ /* 0x000fe200000100d8 */
[----:B------:R-:W-:Y:S01]  /*e7d0*/  FADD.FTZ R2, R231, R2 ;  /* 0x00000002e7027221 */ /* 0x000fe20000010000 */
[C---:B------:R-:W-:Y:S04]  /*e7e0*/  HMMA.16816.F32 R56, R80.reuse, R88, R56 ;  /* 0x000000585038723c */ /* 0x040fe80000001838 */
[----:B------:R-:W-:Y:S02]  /*e7f0*/  FADD.FTZ R0, R226, R0 ;  /* 0x00000000e2007221 */ /* 0x000fe40000010000 */
[-C--:B------:R-:W-:Y:S05]  /*e800*/  HMMA.16816.F32 R60, R80, R90.reuse, R60 ;  /* 0x0000005a503c723c */ /* 0x080fea000000183c */
[----:B--2---:R-:W-:Y:S01]  /*e810*/  FFMA.FTZ R79, R168, UR4, -R74 ;  /* 0x00000004a84f7c23 */ /* 0x004fe2000801084a */
[----:B------:R-:W-:Y:S01]  /*e820*/  HMMA.16816.F32 R64, R84, R90, R64 ;  /* 0x0000005a5440723c */ /* 0x000fe20000001840 */
[----:B------:R-:W2:Y:S02]  /*e830*/  LDSM.16.MT88.4 R88, [R194+0x6800] ;  /* 0x00680000c258783b */ /* 0x000ea40000004200 */
[----:B------:R3:W4:Y:S02]  /*e840*/  MUFU.EX2 R157, R79 ;  /* 0x0000004f009d7308 */ /* 0x0007240000000800 */
[----:B------:R-:W-:Y:S02]  /*e850*/  F2FP.F16.F32.PACK_AB R80, R229, R224 ;  /* 0x000000e0e550723e */ /* 0x000fe400000000ff */
[----:B-1----:R-:W-:Y:S04]  /*e860*/  F2FP.F16.F32.PACK_AB R81, R222, R219 ;  /* 0x000000dbde51723e */ /* 0x002fe800000000ff */
[----:B-----5:R-:W-:Y:S02]  /*e870*/  F2FP.F16.F32.PACK_AB R82, R227, R223 ;  /* 0x000000dfe352723e */ /* 0x020fe400000000ff */
[----:B------:R-:W-:Y:S02]  /*e880*/  F2FP.F16.F32.PACK_AB R83, R217, R218 ;  /* 0x000000dad953723e */ /* 0x000fe400000000ff */
[----:B------:R-:W-:Y:S02]  /*e890*/  F2FP.F16.F32.PACK_AB R84, R214, R215 ;  /* 0x000000d7d654723e */ /* 0x000fe400000000ff */
[----:B------:R-:W-:Y:S02]  /*e8a0*/  F2FP.F16.F32.PACK_AB R85, R191, R213 ;  /* 0x000000d5bf55723e */ /* 0x000fe400000000ff */
[----:B------:R-:W-:Y:S01]  /*e8b0*/  F2FP.F16.F32.PACK_AB R86, R189, R190 ;  /* 0x000000bebd56723e */ /* 0x000fe200000000ff */
[-C--:B------:R-:W-:Y:S05]  /*e8c0*/  HMMA.16816.F32 R4, R80, R92.reuse, R4 ;  /* 0x0000005c5004723c */ /* 0x080fea0000001804 */
[--C-:B---3--:R-:W-:Y:S01]  /*e8d0*/  FFMA.FTZ R79, R170, UR4, -R77.reuse ;  /* 0x00000004aa4f7c23 */ /* 0x108fe2000801084d */
[----:B------:R-:W-:Y:S03]  /*e8e0*/  F2FP.F16.F32.PACK_AB R87, R166, R188 ;  /* 0x000000bca657723e */ /* 0x000fe600000000ff */
[----:B------:R1:W-:Y:S04]  /*e8f0*/  MUFU.EX2 R129, R79 ;  /* 0x0000004f00817308 */ /* 0x0003e80000000800 */
[C---:B------:R-:W-:Y:S06]  /*e900*/  HMMA.16816.F32 R8, R84.reuse, R92, R8 ;  /* 0x0000005c5408723c */ /* 0x040fec0000001808 */
[-C--:B------:R-:W-:Y:S06]  /*e910*/  HMMA.16816.F32 R12, R84, R94.reuse, R12 ;  /* 0x0000005e540c723c */ /* 0x080fec000000180c */
[C---:B------:R-:W-:Y:S01]  /*e920*/  HMMA.16816.F32 R16, R80.reuse, R94, R16 ;  /* 0x0000005e5010723c */ /* 0x040fe20000001810 */
[----:B------:R-:W3:Y:S04]  /*e930*/  LDSM.16.MT88.4 R92, [R195+0x6800] ;  /* 0x00680000c35c783b */ /* 0x000ee80000004200 */
[----:B-1----:R-:W-:Y:S01]  /*e940*/  FFMA.FTZ R79, R171, UR4, -R77 ;  /* 0x00000004ab4f7c23 */ /* 0x002fe2000801084d */
[-C--:B------:R-:W-:Y:S03]  /*e950*/  HMMA.16816.F32 R20, R80, R96.reuse, R20 ;  /* 0x000000605014723c */ /* 0x080fe60000001814 */
[----:B------:R1:W5:Y:S03]  /*e960*/  MUFU.EX2 R134, R79 ;  /* 0x0000004f00867308 */ /* 0x0003660000000800 */
[C---:B------:R-:W-:Y:S06]  /*e970*/  HMMA.16816.F32 R24, R84.reuse, R96, R24 ;  /* 0x000000605418723c */ /* 0x040fec0000001818 */
[-C--:B------:R-:W-:Y:S06]  /*e980*/  HMMA.16816.F32 R28, R84, R98.reuse, R28 ;  /* 0x00000062541c723c */ /* 0x080fec000000181c */
[C---:B------:R-:W-:Y:S01]  /*e990*/  HMMA.16816.F32 R32, R80.reuse, R98, R32 ;  /* 0x000000625020723c */ /* 0x040fe20000001820 */
[----:B------:R-:W5:Y:S04]  /*e9a0*/  LDSM.16.MT88.4 R96, [R193+0x7000] ;  /* 0x00700000c160783b */ /* 0x000f680000004200 */
[--C-:B-1----:R-:W-:Y:S01]  /*e9b0*/  FFMA.FTZ R79, R175, UR4, -R78.reuse ;  /* 0x00000004af4f7c23 */ /* 0x102fe2000801084e */
[-C--:B--2---:R-:W-:Y:S03]  /*e9c0*/  HMMA.16816.F32 R36, R80, R88.reuse, R36 ;  /* 0x000000585024723c */ /* 0x084fe60000001824 */
[----:B------:R1:W-:Y:S03]  /*e9d0*/  MUFU.EX2 R128, R79 ;  /* 0x0000004f00807308 */ /* 0x0003e60000000800 */
[C---:B------:R-:W-:Y:S06]  /*e9e0*/  HMMA.16816.F32 R40, R84.reuse, R88, R40 ;  /* 0x000000585428723c */ /* 0x040fec0000001828 */
[-C--:B------:R-:W-:Y:S05]  /*e9f0*/  HMMA.16816.F32 R44, R84, R90.reuse, R44 ;  /* 0x0000005a542c723c */ /* 0x080fea000000182c */
[----:B------:R-:W-:Y:S01]  /*ea00*/  FFMA.FTZ R88, R173, UR4, -R73 ;  /* 0x00000004ad587c23 */ /* 0x000fe20008010849 */
[C---:B------:R-:W-:Y:S03]  /*ea10*/  HMMA.16816.F32 R48, R80.reuse, R90, R48 ;  /* 0x0000005a5030723c */ /* 0x040fe60000001830 */
[----:B------:R2:W-:Y:S02]  /*ea20*/  MUFU.EX2 R153, R88 ;  /* 0x0000005800997308 */ /* 0x0005e40000000800 */
[--C-:B-1----:R-:W-:Y:S01]  /*ea30*/  FFMA.FTZ R79, R172, UR4, -R78.reuse ;  /* 0x00000004ac4f7c23 */ /* 0x102fe2000801084e */
[-C--:B---3--:R-:W-:Y:S07]  /*ea40*/  HMMA.16816.F32 R52, R80, R92.reuse, R52 ;  /* 0x0000005c5034723c */ /* 0x088fee0000001834 */
[----:B------:R1:W3:Y:S01]  /*ea50*/  MUFU.EX2 R133, R79 ;  /* 0x0000004f00857308 */ /* 0x0002e20000000800 */
[C---:B------:R-:W-:Y:S06]  /*ea60*/  HMMA.16816.F32 R56, R84.reuse, R92, R56 ;  /* 0x0000005c5438723c */ /* 0x040fec0000001838 */
[-C--:B------:R-:W-:Y:S01]  /*ea70*/  HMMA.16816.F32 R60, R84, R94.reuse, R60 ;  /* 0x0000005e543c723c */ /* 0x080fe2000000183c */
[----:B--2---:R-:W2:Y:S05]  /*ea80*/  LDSM.16.MT88.4 R88, [R196+0x7000] ;  /* 0x00700000c458783b */ /* 0x004eaa0000004200 */
[----:B------:R-:W-:Y:S03]  /*ea90*/  HMMA.16816.F32 R64, R80, R94, R64 ;  /* 0x0000005e5040723c */ /* 0x000fe60000001840 */
[----:B------:R-:W2:Y:S02]  /*eaa0*/  LDSM.16.MT88.4 R92, [R194+0x7000] ;  /* 0x00700000c25c783b */ /* 0x000ea40000004200 */
[--C-:B-1----:R-:W-:Y:S01]  /*eab0*/  FFMA.FTZ R79, R174, UR4, -R77.reuse ;  /* 0x00000004ae4f7c23 */ /* 0x102fe2000801084d */
[----:B------:R-:W-:Y:S02]  /*eac0*/  F2FP.F16.F32.PACK_AB R84, R160, R162 ;  /* 0x000000a2a054723e */ /* 0x000fe400000000ff */
[----:B------:R-:W-:Y:S01]  /*ead0*/  F2FP.F16.F32.PACK_AB R85, R130, R131 ;  /* 0x000000838255723e */ /* 0x000fe200000000ff */
[----:B------:R1:W-:Y:S02]  /*eae0*/  MUFU.EX2 R132, R79 ;  /* 0x0000004f00847308 */ /* 0x0003e40000000800 */
[----:B------:R-:W-:Y:S02]  /*eaf0*/  F2FP.F16.F32.PACK_AB R86, R158, R159 ;  /* 0x0000009f9e56723e */ /* 0x000fe400000000ff */
[----:B----4-:R-:W-:Y:S02]  /*eb00*/  F2FP.F16.F32.PACK_AB R87, R157, R135 ;  /* 0x000000879d57723e */ /* 0x010fe400000000ff */
[----:B-----5:R-:W-:Y:S02]  /*eb10*/  F2FP.F16.F32.PACK_AB R80, R134, R129 ;  /* 0x000000818650723e */ /* 0x020fe400000000ff */
[----:B---3--:R-:W-:Y:S03]  /*eb20*/  F2FP.F16.F32.PACK_AB R81, R133, R128 ;  /* 0x000000808551723e */ /* 0x008fe600000000ff */
[-C--:B------:R-:W-:Y:S05]  /*eb30*/  HMMA.16816.F32 R4, R84, R96.reuse, R4 ;  /* 0x000000605404723c */ /* 0x080fea0000001804 */
[----:B-1----:R-:W-:Y:S04]  /*eb40*/  FFMA.FTZ R79, R178, UR4, -R77 ;  /* 0x00000004b24f7c23 */ /* 0x002fe8000801084d */
[----:B------:R1:W3:Y:S02]  /*eb50*/  MUFU.EX2 R156, R79 ;  /* 0x0000004f009c7308 */ /* 0x0002e40000000800 */
[--C-:B-1----:R-:W-:Y:S01]  /*eb60*/  FFMA.FTZ R79, R181, UR4, -R78.reuse ;  /* 0x00000004b54f7c23 */ /* 0x102fe2000801084e */
[----:B---3--:R-:W-:Y:S07]  /*eb70*/  F2FP.F16.F32.PACK_AB R82, R156, R132 ;  /* 0x000000849c52723e */ /* 0x008fee00000000ff */
[----:B------:R1:W-:Y:S02]  /*eb80*/  MUFU.EX2 R155, R79 ;  /* 0x0000004f009b7308 */ /* 0x0003e40000000800 */
[----:B-1----:R-:W-:Y:S08]  /*eb90*/  FFMA.FTZ R79, R179, UR4, -R78 ;  /* 0x00000004b34f7c23 */ /* 0x002ff0000801084e */
[----:B------:R1:W3:Y:S02]  /*eba0*/  MUFU.EX2 R154, R79 ;  /* 0x0000004f009a7308 */ /* 0x0002e40000000800 */
[--C-:B-1----:R-:W-:Y:S01]  /*ebb0*/  FFMA.FTZ R79, R177, UR4, -R73.reuse ;  /* 0x00000004b14f7c23 */ /* 0x102fe20008010849 */
[----:B---3--:R-:W-:Y:S07]  /*ebc0*/  F2FP.F16.F32.PACK_AB R83, R154, R155 ;  /* 0x0000009b9a53723e */ /* 0x008fee00000000ff */
[----:B------:R1:W3:Y:S01]  /*ebd0*/  MUFU.EX2 R152, R79 ;  /* 0x0000004f00987308 */ /* 0x0002e20000000800 */
[C---:B------:R-:W-:Y:S06]  /*ebe0*/  HMMA.16816.F32 R8, R80.reuse, R96, R8 ;  /* 0x000000605008723c */ /* 0x040fec0000001808 */
[-C--:B------:R-:W-:Y:S06]  /*ebf0*/  HMMA.16816.F32 R12, R80, R98.reuse, R12 ;  /* 0x00000062500c723c */ /* 0x080fec000000180c */
[C---:B------:R-:W-:Y:S01]  /*ec00*/  HMMA.16816.F32 R16, R84.reuse, R98, R16 ;  /* 0x000000625410723c */ /* 0x040fe20000001810 */
[----:B------:R-:W4:Y:S04]  /*ec10*/  LDSM.16.MT88.4 R96, [R195+0x7000] ;  /* 0x00700000c360783b */ /* 0x000f280000004200 */
[--C-:B-1----:R-:W-:Y:S01]  /*ec20*/  FFMA.FTZ R79, R180, UR4, -R74.reuse ;  /* 0x00000004b44f7c23 */ /* 0x102fe2000801084a */
[-C--:B--2---:R-:W-:Y:S03]  /*ec30*/  HMMA.16816.F32 R20, R84, R88.reuse, R20 ;  /* 0x000000585414723c */ /* 0x084fe60000001814 */
[----:B------:R1:W-:Y:S02]  /*ec40*/  MUFU.EX2 R150, R79 ;  /* 0x0000004f00967308 */ /* 0x0003e40000000800 */
[----:B---3--:R-:W-:Y:S01]  /*ec50*/  F2FP.F16.F32.PACK_AB R136, R152, R153 ;  /* 0x000000999888723e */ /* 0x008fe200000000ff */
[C---:B------:R-:W-:Y:S06]  /*ec60*/  HMMA.16816.F32 R24, R80.reuse, R88, R24 ;  /* 0x000000585018723c */ /* 0x040fec0000001818 */
[-C--:B------:R-:W-:Y:S06]  /*ec70*/  HMMA.16816.F32 R28, R80, R90.reuse, R28 ;  /* 0x0000005a501c723c */ /* 0x080fec000000181c */
[C---:B------:R-:W-:Y:S01]  /*ec80*/  HMMA.16816.F32 R32, R84.reuse, R90, R32 ;  /* 0x0000005a5420723c */ /* 0x040fe20000001820 */
[----:B------:R-:W2:Y:S04]  /*ec90*/  LDSM.16.MT88.4 R88, [R193+0x7800] ;  /* 0x00780000c158783b */ /* 0x000ea80000004200 */
[--C-:B-1----:R-:W-:Y:S01]  /*eca0*/  FFMA.FTZ R79, R176, UR4, -R74.reuse ;  /* 0x00000004b04f7c23 */ /* 0x102fe2000801084a */
[-C--:B------:R-:W-:Y:S03]  /*ecb0*/  HMMA.16816.F32 R36, R84, R92.reuse, R36 ;  /* 0x0000005c5424723c */ /* 0x080fe60000001824 */
[----:B------:R1:W3:Y:S03]  /*ecc0*/  MUFU.EX2 R151, R79 ;  /* 0x0000004f00977308 */ /* 0x0002e60000000800 */
[C---:B------:R-:W-:Y:S06]  /*ecd0*/  HMMA.16816.F32 R40, R80.reuse, R92, R40 ;  /* 0x0000005c5028723c */ /* 0x040fec0000001828 */
[-C--:B------:R-:W-:Y:S06]  /*ece0*/  HMMA.16816.F32 R44, R80, R94.reuse, R44 ;  /* 0x0000005e502c723c */ /* 0x080fec000000182c */
[C---:B------:R-:W-:Y:S05]  /*ecf0*/  HMMA.16816.F32 R48, R84.reuse, R94, R48 ;  /* 0x0000005e5430723c */ /* 0x040fea0000001830 */
[--C-:B-1----:R-:W-:Y:S01]  /*ed00*/  FFMA.FTZ R79, R145, UR4, -R73.reuse ;  /* 0x00000004914f7c23 */ /* 0x102fe20008010849 */
[-C--:B----4-:R-:W-:Y:S03]  /*ed10*/  HMMA.16816.F32 R52, R84, R96.reuse, R52 ;  /* 0x000000605434723c */ /* 0x090fe60000001834 */
[----:B------:R-:W-:Y:S02]  /*ed20*/  MUFU.EX2 R149, R79 ;  /* 0x0000004f00957308 */ /* 0x000fe40000000800 */
[----:B------:R-:W-:Y:S01]  /*ed30*/  FFMA.FTZ R73, R144, UR4, -R73 ;  /* 0x0000000490497c23 */ /* 0x000fe20008010849 */
[C---:B------:R-:W-:Y:S07]  /*ed40*/  HMMA.16816.F32 R56, R80.reuse, R96, R56 ;  /* 0x000000605038723c */ /* 0x040fee0000001838 */
[----:B------:R1:W4:Y:S01]  /*ed50*/  MUFU.EX2 R148, R73 ;  /* 0x0000004900947308 */ /* 0x0003220000000800 */
[-C--:B------:R-:W-:Y:S03]  /*ed60*/  HMMA.16816.F32 R60, R80, R98.reuse, R60 ;  /* 0x00000062503c723c */ /* 0x080fe6000000183c */
[----:B---3--:R-:W-:Y:S03]  /*ed70*/  F2FP.F16.F32.PACK_AB R137, R151, R150 ;  /* 0x000000969789723e */ /* 0x008fe600000000ff */
[----:B------:R-:W-:Y:S05]  /*ed80*/  HMMA.16816.F32 R64, R84, R98, R64 ;  /* 0x000000625440723c */ /* 0x000fea0000001840 */
[--C-:B-1----:R-:W-:Y:S01]  /*ed90*/  FFMA.FTZ R73, R147, UR4, -R74.reuse ;  /* 0x0000000493497c23 */ /* 0x102fe2000801084a */
[----:B------:R-:W-:Y:S01]  /*eda0*/  FFMA.FTZ R74, R146, UR4, -R74 ;  /* 0x00000004924a7c23 */ /* 0x000fe2000801084a */
[----:B----4-:R-:W-:Y:S02]  /*edb0*/  F2FP.F16.F32.PACK_AB R138, R148, R149 ;  /* 0x00000095948a723e */ /* 0x010fe400000000ff */
[----:B------:R1:W-:Y:S10]  /*edc0*/  MUFU.EX2 R147, R73 ;  /* 0x0000004900937308 */ /* 0x0003f40000000800 */
[----:B------:R-:W3:Y:S01]  /*edd0*/  MUFU.EX2 R146, R74 ;  /* 0x0000004a00927308 */ /* 0x000ee20000000800 */
[--C-:B-1----:R-:W-:Y:S09]  /*ede0*/  FFMA.FTZ R73, R182, UR4, -R77.reuse ;  /* 0x00000004b6497c23 */ /* 0x102ff2000801084d */
[----:B------:R1:W-:Y:S01]  /*edf0*/  MUFU.EX2 R145, R73 ;  /* 0x0000004900917308 */ /* 0x0003e20000000800 */
[----:B---3--:R-:W-:Y:S07]  /*ee00*/  F2FP.F16.F32.PACK_AB R139, R146, R147 ;  /* 0x00000093928b723e */ /* 0x008fee00000000ff */
[-C--:B--2---:R-:W-:Y:S01]  /*ee10*/  HMMA.16816.F32 R84, R136, R88.reuse, R4 ;  /* 0x000000588854723c */ /* 0x084fe20000001804 */
[----:B------:R-:W2:Y:S04]  /*ee20*/  LDSM.16.MT88.4 R4, [R195+0x7800] ;  /* 0x00780000c304783b */ /* 0x000ea80000004200 */
[--C-:B-1----:R-:W-:Y:S04]  /*ee30*/  FFMA.FTZ R73, R183, UR4, -R77.reuse ;  /* 0x00000004b7497c23 */ /* 0x102fe8000801084d */
[----:B------:R1:W3:Y:S02]  /*ee40*/  MUFU.EX2 R144, R73 ;  /* 0x0000004900907308 */ /* 0x0002e40000000800 */
[--C-:B-1----:R-:W-:Y:S01]  /*ee50*/  FFMA.FTZ R73, R184, UR4, -R78.reuse ;  /* 0x00000004b8497c23 */ /* 0x102fe2000801084e */
[----:B---3--:R-:W-:Y:S07]  /*ee60*/  F2FP.F16.F32.PACK_AB R140, R144, R145 ;  /* 0x00000091908c723e */ /* 0x008fee00000000ff */
[----:B------:R1:W-:Y:S02]  /*ee70*/  MUFU.EX2 R79, R73 ;  /* 0x00000049004f7308 */ /* 0x0003e40000000800 */
[--C-:B-1----:R-:W-:Y:S01]  /*ee80*/  FFMA.FTZ R73, R186, UR4, -R78.reuse ;  /* 0x00000004ba497c23 */ /* 0x102fe2000801084e */
[----:B------:R-:W-:Y:S07]  /*ee90*/  FFMA.FTZ R78, R76, UR4, -R78 ;  /* 0x000000044c4e7c23 */ /* 0x000fee000801084e */
[----:B------:R1:W3:Y:S10]  /*eea0*/  MUFU.EX2 R74, R73 ;  /* 0x00000049004a7308 */ /* 0x0002f40000000800 */
[----:B------:R-:W4:Y:S01]  /*eeb0*/  MUFU.EX2 R78, R78 ;  /* 0x0000004e004e7308 */ /* 0x000f220000000800 */
[--C-:B-1----:R-:W-:Y:S01]  /*eec0*/  FFMA.FTZ R73, R185, UR4, -R77.reuse ;  /* 0x00000004b9497c23 */ /* 0x102fe2000801084d */
[----:B------:R-:W-:Y:S01]  /*eed0*/  FFMA.FTZ R77, R187, UR4, -R77 ;  /* 0x00000004bb4d7c23 */ /* 0x000fe2000801084d */
[----:B---3--:R-:W-:Y:S07]  /*eee0*/  F2FP.F16.F32.PACK_AB R141, R74, R79 ;  /* 0x0000004f4a8d723e */ /* 0x008fee00000000ff */
[----:B------:R-:W-:Y:S01]  /*eef0*/  MUFU.EX2 R73, R73 ;  /* 0x0000004900497308 */ /* 0x000fe20000000800 */
[----:B----4-:R-:W-:Y:S09]  /*ef00*/  F2FP.F16.F32.PACK_AB R143, R78, R75 ;  /* 0x0000004b4e8f723e */ /* 0x010ff200000000ff */
[----:B------:R-:W1:Y:S02]  /*ef10*/  MUFU.EX2 R77, R77 ;  /* 0x0000004d004d7308 */ /* 0x000e640000000800 */
[----:B-1----:R-:W-:Y:S07]  /*ef20*/  F2FP.F16.F32.PACK_AB R142, R77, R73 ;  /* 0x000000494d8e723e */ /* 0x002fee00000000ff */
[C---:B------:R-:W-:Y:S06]  /*ef30*/  HMMA.16816.F32 R80, R140.reuse, R88, R8 ;  /* 0x000000588c50723c */ /* 0x040fec0000001808 */
        /* <DEDUP_REMOVED lines=43> */
[-C--:B--2---:R-:W-:Y:S03]  /*f1f0*/  HMMA.16816.F32 R128, R136, R4.reuse, R52 ;  /* 0x000000048880723c */ /* 0x084fe60000001834 */
        /* <DEDUP_REMOVED lines=9> */
[----:B------:R-:W-:Y:S05]  /*f290*/  HMMA.16816.F32 R136, R136, R6, R64 ;  /* 0x000000068888723c */ /* 0x000fea0000001840 */
        /* <DEDUP_REMOVED lines=22> */
[----:B------:R-:W-:Y:S06]  /*f400*/  @P0 BRA `(.L_x_855) ;  /* 0xffffffd000bc0947 */ /* 0x000fec000383ffff */
.L_x_854:
[----:B------:R-:W2:Y:S01]  /*f410*/  LDL R13, [R1+0x10] ;  /* 0x00001000010d7983 */ /* 0x000ea20000100800 */
[----:B------:R-:W1:Y:S01]  /*f420*/  S2UR UR4, SR_CgaCtaId ;  /* 0x00000000000479c3 */ /* 0x000e620000008800 */
[----:B------:R-:W-:Y:S01]  /*f430*/  UMOV UR5, 0x400 ;  /* 0x0000040000057882 */ /* 0x000fe20000000000 */
[----:B------:R-:W-:Y:S01]  /*f440*/  MOV R38, 0x20 ;  /* 0x0000002000267802 */ /* 0x000fe20000000f00 */
[----:B------:R-:W3:Y:S01]  /*f450*/  S2R R50, SR_TID.X ;  /* 0x0000000000327919 */ /* 0x000ee20000002100 */
[----:B------:R-:W4:Y:S04]  /*f460*/  SHFL.BFLY PT, R0, R240, 0x2, 0x1f ;  /* 0x0c401f00f0007f89 */ /* 0x000f2800000e0000 */
[----:B------:R-:W5:Y:S04]  /*f470*/  SHFL.BFLY PT, R8, R241, 0x2, 0x1f ;  /* 0x0c401f00f1087f89 */ /* 0x000f6800000e0000 */
[----:B------:R-:W5:Y:S04]  /*f480*/  SHFL.BFLY PT, R7, R242, 0x2, 0x1f ;  /* 0x0c401f00f2077f89 */ /* 0x000f6800000e0000 */
[----:B------:R-:W-:Y:S01]  /*f490*/  SHFL.BFLY PT, R9, R243, 0x2, 0x1f ;  /* 0x0c401f00f3097f89 */ /* 0x000fe200000e0000 */
[----:B-1----:R-:W-:Y:S01]  /*f4a0*/  ULEA UR4, UR4, UR5, 0x18 ;  /* 0x0000000504047291 */ /* 0x002fe2000f8ec03f */
[----:B----4-:R-:W-:Y:S01]  /*f4b0*/  FADD.FTZ R0, R0, R240 ;  /* 0x000000f000007221 */ /* 0x010fe20000010000 */
[----:B---3--:R-:W-:-:S04]  /*f4c0*/  SHF.R.S32.HI R49, RZ, 0x1f, R50 ;  /* 0x0000001fff317819 */ /* 0x008fc80000011432 */
[----:B------:R-:W1:Y:S01]  /*f4d0*/  SHFL.BFLY PT, R6, R0, 0x1, 0x1f ;  /* 0x0c201f0000067f89 */ /* 0x000e6200000e0000 */
[----:B-----5:R-:W-:Y:S01]  /*f4e0*/  FADD.FTZ R8, R8, R241 ;  /* 0x000000f108087221 */ /* 0x020fe20000010000 */
[-C--:B------:R-:W-:Y:S01]  /*f4f0*/  LEA.HI R4, R49, R50.reuse, RZ, 0x2 ;  /* 0x0000003231047211 */ /* 0x080fe200078f10ff */
[----:B------:R-:W-:Y:S01]  /*f500*/  FADD.FTZ R7, R7, R242 ;  /* 0x000000f207077221 */ /* 0x000fe20000010000 */
[----:B------:R-:W-:Y:S02]  /*f510*/  LEA.HI R49, R49, R50, RZ, 0x5 ;  /* 0x0000003231317211 */ /* 0x000fe400078f28ff */
[----:B------:R3:W4:Y:S01]  /*f520*/  SHFL.BFLY PT, R43, R8, 0x1, 0x1f ;  /* 0x0c201f00082b7f89 */ /* 0x00072200000e0000 */
[--C-:B------:R-:W-:Y:S02]  /*f530*/  SHF.R.S32.HI R5, RZ, 0x2, R4.reuse ;  /* 0x00000002ff057819 */ /* 0x100fe40000011404 */
[----:B------:R-:W-:Y:S01]  /*f540*/  SHF.R.S32.HI R2, RZ, 0x1f, R4 ;  /* 0x0000001fff027819 */ /* 0x000fe20000011404 */
[----:B------:R3:W2:Y:S01]  /*f550*/  SHFL.BFLY PT, R44, R7, 0x1, 0x1f ;  /* 0x0c201f00072c7f89 */ /* 0x0006a200000e0000 */
[----:B------:R-:W-:-:S02]  /*f560*/  LOP3.LUT R4, R4, 0x3ffffffc, RZ, 0xc0, !PT ;  /* 0x3ffffffc04047812 */ /* 0x000fc400078ec0ff */
[----:B------:R-:W-:Y:S02]  /*f570*/  LEA.HI R2, R2, R5, RZ, 0x3 ;  /* 0x0000000502027211 */ /* 0x000fe400078f18ff */
[----:B------:R-:W-:Y:S02]  /*f580*/  SHF.R.S32.HI R42, RZ, 0x5, R49 ;  /* 0x00000005ff2a7819 */ /* 0x000fe40000011431 */
[----:B------:R-:W-:-:S05]  /*f590*/  LOP3.LUT R2, R2, 0xfffffff8, RZ, 0xc0, !PT ;  /* 0xfffffff802027812 */ /* 0x000fca00078ec0ff */
[----:B------:R-:W-:Y:S02]  /*f5a0*/  IMAD.IADD R2, R5, 0x1, -R2 ;  /* 0x0000000105027824 */ /* 0x000fe400078e0a02 */
[----:B-1----:R-:W-:Y:S01]  /*f5b0*/  FADD.FTZ R46, R0, R6 ;  /* 0x00000006002e7221 */ /* 0x002fe20000010000 */
[----:B------:R-:W-:Y:S02]  /*f5c0*/  IMAD.IADD R0, R50, 0x1, -R4 ;  /* 0x0000000132007824 */ /* 0x000fe400078e0a04 */
[----:B------:R-:W-:Y:S02]  /*f5d0*/  IMAD.SHL.U32 R5, R2, 0x40, RZ ;  /* 0x0000004002057824 */ /* 0x000fe400078e00ff */
[----:B------:R-:W-:-:S03]  /*f5e0*/  IMAD R6, R42, 0x200, R0 ;  /* 0x000002002a067824 */ /* 0x000fc600078e0200 */
[----:B------:R-:W-:-:S04]  /*f5f0*/  LOP3.LUT R4, R5, 0x1c0, RZ, 0xc0, !PT ;  /* 0x000001c005047812 */ /* 0x000fc800078ec0ff */
[----:B------:R-:W-:-:S05]  /*f600*/  LEA.HI R0, R4, R4, RZ, 0x1d ;  /* 0x0000000404007211 */ /* 0x000fca00078fe8ff */
[----:B------:R-:W-:Y:S02]  /*f610*/  IMAD.U32 R0, R6, 0x2, R0 ;  /* 0x0000000206007824 */ /* 0x000fe400078e0000 */
[----:B------:R-:W-:-:S03]  /*f620*/  FADD.FTZ R6, R9, R243 ;  /* 0x000000f309067221 */ /* 0x000fc60000010000 */
[----:B------:R-:W-:Y:S02]  /*f630*/  LEA R23, R0, UR4, 0x1 ;  /* 0x0000000400177c11 */ /* 0x000fe4000f8e08ff */
[----:B------:R3:W1:Y:S01]  /*f640*/  SHFL.BFLY PT, R45, R6, 0x1, 0x1f ;  /* 0x0c201f00062d7f89 */ /* 0x00066200000e0000 */
[----:B------:R-:W-:Y:S02]  /*f650*/  MOV R0, 0x3f800000 ;  /* 0x3f80000000007802 */ /* 0x000fe40000000f00 */
[----:B------:R-:W-:Y:S01]  /*f660*/  VIADD R24, R23, 0x40 ;  /* 0x0000004017187836 */ /* 0x000fe20000000000 */
[----:B--2---:R-:W-:-:S04]  /*f670*/  ISETP.NE.AND P0, PT, R13, -0x1, PT ;  /* 0xffffffff0d00780c */ /* 0x004fc80003f05270 */
[----:B------:R-:W-:Y:S02]  /*f680*/  R2P PR, R2, 0x6 ;  /* 0x0000000602007804 */ /* 0x000fe40000000000 */
[----:B------:R-:W-:-:S03]  /*f690*/  FSETP.NE.FTZ.AND P3, PT, R46, RZ, PT ;  /* 0x000000ff2e00720b */ /* 0x000fc60003f75000 */
[----:B------:R-:W-:-:S04]  /*f6a0*/  SEL R38, R38, 0xffffffe0, !P1 ;  /* 0xffffffe026267807 */ /* 0x000fc80004800000 */
[----:B------:R-:W2:Y:S04]  /*f6b0*/  @P0 LDC.64 R10, c[0x0][0x298] ;  /* 0x0000a600ff0a0b82 */ /* 0x000ea80000000a00 */
[----:B------:R-:W-:Y:S02]  /*f6c0*/  @P2 VIADD R24, R23, 0xffffffc0 ;  /* 0xffffffc017182836 */ /* 0x000fe40000000000 */
[----:B--2---:R-:W-:-:S04]  /*f6d0*/  @P0 IMAD.WIDE.U32 R4, R13, R10, RZ ;  /* 0x0000000a0d040225 */ /* 0x004fc800078e00ff */
[----:B------:R-:W-:Y:S02]  /*f6e0*/  @P0 IMAD R48, R13, R11, R5 ;  /* 0x0000000b0d300224 */ /* 0x000fe400078e0205 */
[----:B------:R-:W-:Y:S01]  /*f6f0*/  @P0 IMAD.MOV.U32 R47, RZ, RZ, R4 ;  /* 0x000000ffff2f0224 */ /* 0x000fe200078e0004 */
[----:B-1-34-:R-:W-:Y:S06]  /*f700*/  @P0 BRA `(.L_x_858) ;  /* 0x0000000000200947 */ /* 0x01afec0003800000 */
        /* <DEDUP_REMOVED lines=8> */
.L_x_858:
[----:B------:R-:W-:Y:S01]  /*f790*/  ULDC.U8 UR4, c[0x0][0x3d8] ;  /* 0x0000f60000047ab9 */ /* 0x000fe20000000000 */
[----:B------:R1:W2:Y:S01]  /*f7a0*/  @P3 MUFU.RCP R0, R46 ;  /* 0x0000002e00003308 */ /* 0x0002a20000001000 */
[----:B------:R-:W-:Y:S01]  /*f7b0*/  ISETP.NE.AND P2, PT, RZ, UR4, PT ;  /* 0x00000004ff007c0c */ /* 0x000fe2000bf45270 */
[----:B------:R-:W-:Y:S01]  /*f7c0*/  ULDC.U8 UR4, c[0x0][0x3d9] ;  /* 0x0000f64000047ab9 */ /* 0x000fe20000000000 */
[----:B------:R-:W-:Y:S01]  /*f7d0*/  FADD.FTZ R43, R8, R43 ;  /* 0x0000002b082b7221 */ /* 0x000fe20000010000 */
[----:B------:R-:W-:Y:S01]  /*f7e0*/  FADD.FTZ R44, R7, R44 ;  /* 0x0000002c072c7221 */ /* 0x000fe20000010000 */
[----:B------:R-:W-:Y:S01]  /*f7f0*/  ISETP.NE.OR P1, PT, RZ, UR4, !P2 ;  /* 0x00000004ff007c0c */ /* 0x000fe2000d725670 */
[----:B------:R-:W-:Y:S01]  /*f800*/  FADD.FTZ R45, R6, R45 ;  /* 0x0000002d062d7221 */ /* 0x000fe20000010000 */
[----:B------:R-:W-:Y:S01]  /*f810*/  PLOP3.LUT P6, PT, PT, PT, PT, 0x8, 0x0 ;  /* 0x000000000000781c */ /* 0x000fe20003fce170 */
[----:B------:R-:W-:Y:S01]  /*f820*/  IMAD.MOV.U32 R4, RZ, RZ, 0x3f800000 ;  /* 0x3f800000ff047424 */ /* 0x000fe200078e00ff */
[----:B------:R-:W-:-:S02]  /*f830*/  FSETP.NE.FTZ.AND P5, PT, R43, RZ, PT ;  /* 0x000000ff2b00720b */ /* 0x000fc40003fb5000 */
[----:B------:R-:W-:-:S07]  /*f840*/  CS2R R40, SRZ ;  /* 0x0000000000287805 */ /* 0x000fce000001ff00 */
[----:B-12---:R-:W-:Y:S05]  /*f850*/  @P1 BRA `(.L_x_859) ;  /* 0x00000000001c1947 */ /* 0x006fea0003800000 */
[----:B------:R-:W1:Y:S01]  /*f860*/  S2R R5, SR_CTAID.Y ;  /* 0x0000000000057919 */ /* 0x000e620000002600 */
[----:B------:R-:W1:Y:S01]  /*f870*/  LDC R6, c[0x0][0x2c4] ;  /* 0x0000b100ff067b82 */ /* 0x000e620000000800 */
[----:B------:R-:W-:Y:S01]  /*f880*/  PLOP3.LUT P6, PT, PT, PT, PT, 0x80, 0x0 ;  /* 0x000000000000781c */ /* 0x000fe20003fcf070 */
[----:B-1----:R-:W-:-:S05]  /*f890*/  IMAD R5, R5, R6, RZ ;  /* 0x0000000605057224 */ /* 0x002fca00078e02ff */
[----:B------:R-:W-:-:S04]  /*f8a0*/  SEL R5, R5, R13, !P0 ;  /* 0x0000000d05057207 */ /* 0x000fc80004000000 */
[--C-:B------:R-:W-:Y:S01]  /*f8b0*/  SHF.R.S32.HI R41, RZ, 0x1f, R5.reuse ;  /* 0x0000001fff297819 */ /* 0x100fe20000011405 */
[----:B------:R-:W-:-:S07]  /*f8c0*/  IMAD.MOV.U32 R40, RZ, RZ, R5 ;  /* 0x000000ffff287224 */ /* 0x000fce00078e0005 */
.L_x_859:
[----:B------:R-:W2:Y:S04]  /*f8d0*/  LDL.LU.64 R52, [R1] ;  /* 0x0000000001347983 */ /* 0x000ea80000300a00 */
[----:B------:R-:W3:Y:S01]  /*f8e0*/  LDL.LU R51, [R1+0x28] ;  /* 0x0000280001337983 */ /* 0x000ee20000300800 */
[----:B------:R-:W-:Y:S01]  /*f8f0*/  ISETP.NE.AND P1, PT, RZ, UR4, PT ;  /* 0x00000004ff007c0c */ /* 0x000fe2000bf25270 */
[----:B------:R-:W-:Y:S01]  /*f900*/  FMUL.FTZ R84, R0, R84 ;  /* 0x0000005400547220 */ /* 0x000fe20000410000 */
[----:B------:R-:W-:Y:S01]  /*f910*/  LOP3.LUT R2, R2, 0x1, RZ, 0xc0, !PT ;  /* 0x0000000102027812 */ /* 0x000fe200078ec0ff */
[C---:B------:R-:W-:Y:S01]  /*f920*/  FMUL.FTZ R7, R0.reuse, R85 ;  /* 0x0000005500077220 */ /* 0x040fe20000410000 */
[----:B------:R-:W-:Y:S01]  /*f930*/  MOV R39, 0x10 ;  /* 0x0000001000277802 */ /* 0x000fe20000000f00 */
[----:B------:R-:W-:Y:S01]  /*f940*/  FMUL.FTZ R88, R0, R88 ;  /* 0x0000005800587220 */ /* 0x000fe20000410000 */
[----:B------:R-:W-:Y:S01]  /*f950*/  ISETP.NE.U32.AND P0, PT, R2, 0x1, PT ;  /* 0x000000010200780c */ /* 0x000fe20003f05070 */
[----:B------:R-:W-:Y:S01]  /*f960*/  FMUL.FTZ R89, R0, R89 ;  /* 0x0000005900597220 */ /* 0x000fe20000410000 */
[----:B------:R-:W-:Y:S01]  /*f970*/  FSETP.NE.FTZ.AND P4, PT, R44, RZ, PT ;  /* 0x000000ff2c00720b */ /* 0x000fe20003f95000 */
[C---:B------:R-:W-:Y:S01]  /*f980*/  FMUL.FTZ R96, R0.reuse, R96 ;  /* 0x0000006000607220 */ /* 0x040fe20000410000 */
[----:B------:R-:W-:Y:S01]  /*f990*/  SEL R39, R39, 0xfffffff0, P0 ;  /* 0xfffffff027277807 */ /* 0x000fe20000000000 */
[C---:B------:R-:W-:Y:S01]  /*f9a0*/  FMUL.FTZ R13, R0.reuse, R97 ;  /* 0x00000061000d7220 */ /* 0x040fe20000410000 */
[----:B------:R-:W-:Y:S01]  /*f9b0*/  PLOP3.LUT P0, PT, PT, PT, PT, 0x8, 0x0 ;  /* 0x000000000000781c */ /* 0x000fe20003f0e170 */
[C---:B------:R-:W-:Y:S01]  /*f9c0*/  FMUL.FTZ R104, R0.reuse, R104 ;  /* 0x0000006800687220 */ /* 0x040fe20000410000 */
[----:B------:R-:W-:Y:S01]  /*f9d0*/  @!P1 PLOP3.LUT P0, PT, P2, PT, PT, 0x80, 0x0 ;  /* 0x000000000000981c */ /* 0x000fe2000170f070 */
[C---:B------:R-:W-:Y:S01]  /*f9e0*/  FMUL.FTZ R10, R0.reuse, R105 ;  /* 0x00000069000a7220 */ /* 0x040fe20000410000 */
        /* <DEDUP_REMOVED lines=10> */
[----:B------:R-:W1:Y:S01]  /*fa90*/  @P5 MUFU.RCP R4, R43 ;  /* 0x0000002b00045308 */ /* 0x000e620000001000 */
[----:B------:R-:W-:Y:S01]  /*faa0*/  MOV R0, 0x3f800000 ;  /* 0x3f80000000007802 */ /* 0x000fe20000000f00 */
[----:B------:R-:W4:Y:S01]  /*fab0*/  @!P1 LDC R27, c[0x0][0x2c4] ;  /* 0x0000b100ff1b9b82 */ /* 0x000f220000000800 */
[----:B------:R-:W-:Y:S01]  /*fac0*/  F2FP.F16.F32.PACK_AB R7, R7, R84 ;  /* 0x000000540707723e */ /* 0x000fe200000000ff */
[----:B------:R-:W-:Y:S01]  /*fad0*/  BSSY B0, `(.L_x_860) ;  /* 0x00000d4000007945 */ /* 0x000fe20003800000 */
[----:B------:R-:W-:-:S02]  /*fae0*/  F2FP.F16.F32.PACK_AB R13, R13, R96 ;  /* 0x000000600d0d723e */ /* 0x000fc400000000ff */
[----:B------:R-:W-:Y:S01]  /*faf0*/  F2FP.F16.F32.PACK_AB R10, R10, R104 ;  /* 0x000000680a0a723e */ /* 0x000fe200000000ff */
[----:B------:R-:W5:Y:S01]  /*fb00*/  @P4 MUFU.RCP R2, R44 ;  /* 0x0000002c00024308 */ /* 0x000f620000001000 */
[----:B------:R-:W-:Y:S01]  /*fb10*/  STS [R23], R7 ;  /* 0x0000000717007388 */ /* 0x000fe20000000800 */
[----:B------:R-:W-:Y:S01]  /*fb20*/  F2FP.F16.F32.PACK_AB R25, R25, R112 ;  /* 0x000000701919723e */ /* 0x000fe200000000ff */
[----:B------:R-:W4:Y:S01]  /*fb30*/  S2UR UR4, SR_CTAID.X ;  /* 0x00000000000479c3 */ /* 0x000f220000002500 */
[----:B------:R-:W-:Y:S02]  /*fb40*/  F2FP.F16.F32.PACK_AB R19, R19, R120 ;  /* 0x000000781313723e */ /* 0x000fe400000000ff */
[----:B------:R-:W-:Y:S02]  /*fb50*/  F2FP.F16.F32.PACK_AB R31, R31, R128 ;  /* 0x000000801f1f723e */ /* 0x000fe400000000ff */
[----:B------:R-:W5:Y:S01]  /*fb60*/  @P2 MUFU.RCP R0, R45 ;  /* 0x0000002d00002308 */ /* 0x000f620000001000 */
[C---:B-1----:R-:W-:Y:S01]  /*fb70*/  FMUL.FTZ R86, R4.reuse, R86 ;  /* 0x0000005604567220 */ /* 0x042fe20000410000 */
[C---:B------:R-:W-:Y:S01]  /*fb80*/  FMUL.FTZ R6, R4.reuse, R87 ;  /* 0x0000005704067220 */ /* 0x040fe20000410000 */
[C---:B------:R-:W-:Y:S01]  /*fb90*/  FMUL.FTZ R90, R4.reuse, R90 ;  /* 0x0000005a045a7220 */ /* 0x040fe20000410000 */
[C---:B------:R-:W-:Y:S01]  /*fba0*/  FMUL.FTZ R91, R4.reuse, R91 ;  /* 0x0000005b045b7220 */ /* 0x040fe20000410000 */
[C---:B------:R-:W-:Y:S01]  /*fbb0*/  FMUL.FTZ R98, R4.reuse, R98 ;  /* 0x0000006204627220 */ /* 0x040fe20000410000 */
[----:B------:R-:W-:Y:S01]  /*fbc0*/  FMUL.FTZ R12, R4, R99 ;  /* 0x00000063040c7220 */ /* 0x000fe20000410000 */
[----:B------:R-:W-:Y:S01]  /*fbd0*/  F2FP.F16.F32.PACK_AB R6, R6, R86 ;  /* 0x000000560606723e */ /* 0x000fe200000000ff */
[----:B------:R-:W-:Y:S01]  /*fbe0*/  FMUL.FTZ R106, R4, R106 ;  /* 0x0000006a046a7220 */ /* 0x000fe20000410000 */
        /* <DEDUP_REMOVED lines=42> */
[----:B------:R1:W-:Y:S01]  /*fe90*/  STS [R23+0x400], R6 ;  /* 0x0004000617007388 */ /* 0x0003e20000000800 */
[----:B------:R-:W-:Y:S01]  /*fea0*/  IADD3 R0, R23, R39, RZ ;  /* 0x0000002717007210 */ /* 0x000fe20007ffe0ff */
[----:B----4-:R-:W4:Y:S01]  /*feb0*/  @P0 LDC R27, c[0x0][0x2e4] ;  /* 0x0000b900ff1b0b82 */ /* 0x010f220000000800 */
[----:B------:R-:W-:-:S02]  /*fec0*/  F2FP.F16.F32.PACK_AB R4, R89, R88 ;  /* 0x000000585904723e */ /* 0x000fc400000000ff */
[----:B------:R-:W-:Y:S01]  /*fed0*/  F2FP.F16.F32.PACK_AB R5, R5, R80 ;  /* 0x000000500505723e */ /* 0x000fe200000000ff */
[----:B------:R5:W-:Y:S01]  /*fee0*/  STS [R0+0x400], R2 ;  /* 0x0004000200007388 */ /* 0x000be20000000800 */
        /* <DEDUP_REMOVED lines=8> */
[----:B------:R4:W-:Y:S01]  /*ff70*/  STS [R23+0x2400], R8 ;  /* 0x0024000817007388 */ /* 0x0009e20000000800 */
[----:B------:R-:W-:Y:S02]  /*ff80*/  F2FP.F16.F32.PACK_AB R17, R103, R17 ;  /* 0x000000116711723e */ /* 0x000fe400000000ff */
[----:B------:R-:W-:Y:S01]  /*ff90*/  F2FP.F16.F32.PACK_AB R16, R16, R108 ;  /* 0x0000006c1010723e */ /* 0x000fe200000000ff */
[----:B------:R-:W-:Y:S01]  /*ffa0*/  STS [R0+0x2000], R15 ;  /* 0x0020000f00007388 */ /* 0x000fe20000000800 */
[----:B------:R-:W-:Y:S02]  /*ffb0*/  F2FP.F16.F32.PACK_AB R26, R111, R26 ;  /* 0x0000001a6f1a723e */ /* 0x000fe400000000ff */
[----:B------:R-:W-:Y:S01]  /*ffc0*/  F2FP.F16.F32.PACK_AB R22, R22, R114 ;  /* 0x000000721616723e */ /* 0x000fe200000000ff */
[----:B------:R4:W-:Y:S01]  /*ffd0*/  STS [R0+0x2400], R14 ;  /* 0x0024000e00007388 */ /* 0x0009e20000000800 */
[----:B------:R-:W-:Y:S01]  /*ffe0*/  F2FP.F16.F32.PACK_AB R18, R18, R122 ;  /* 0x0000007a1212723e */ /* 0x000fe200000000ff */
[----:B-1----:R-:W1:Y:S01]  /*fff0*/  @P1 LDC.64 R6, c[0x0][0x2c0] ;  /* 0x0000b000ff061b82 */ /* 0x002e620000000a00 */
[----:B------:R-:W-:-:S02]  /*10000*/  F2FP.F16.F32.PACK_AB R21, R21, R116 ;  /* 0x000000741515723e */ /* 0x000fc400000000ff */
[----:B-----5:R-:W-:Y:S02]  /*10010*/  IADD3 R2, R23, R38, RZ ;  /* 0x0000002617027210 */ /* 0x020fe40007ffe0ff */
[----:B------:R-:W-:Y:S02]  /*10020*/  F2FP.F16.F32.PACK_AB R20, R119, R20 ;  /* 0x000000147714723e */ /* 0x000fe400000000ff */
[----:B------:R-:W-:Y:S01]  /*10030*/  IADD3 R4, R0, R38, RZ ;  /* 0x0000002600047210 */ /* 0x000fe20007ffe0ff */
[----:B------:R5:W-:Y:S01]  /*10040*/  STS [R2], R13 ;  /* 0x0000000d02007388 */ /* 0x000be20000000800 */
[----:B------:R-:W-:Y:S02]  /*10050*/  F2FP.F16.F32.PACK_AB R33, R33, R124 ;  /* 0x0000007c2121723e */ /* 0x000fe400000000ff */
[----:B------:R-:W-:Y:S01]  /*10060*/  IADD3 R5, R38, 0x400, R24 ;  /* 0x0000040026057810 */ /* 0x000fe20007ffe018 */
[----:B------:R-:W-:Y:S01]  /*10070*/  STS [R2+0x400], R12 ;  /* 0x0004000c02007388 */ /* 0x000fe20000000800 */
[----:B------:R-:W-:-:S02]  /*10080*/  F2FP.F16.F32.PACK_AB R32, R127, R32 ;  /* 0x000000207f20723e */ /* 0x000fc400000000ff */
[----:B------:R-:W-:Y:S01]  /*10090*/  F2FP.F16.F32.PACK_AB R30, R30, R130 ;  /* 0x000000821e1e723e */ /* 0x000fe200000000ff */
[----:B------:R1:W-:Y:S01]  /*100a0*/  STS [R4], R10 ;  /* 0x0000000a04007388 */ /* 0x0003e20000000800 */
[----:B------:R-:W-:Y:S01]  /*100b0*/  F2FP.F16.F32.PACK_AB R29, R29, R136 ;  /* 0x000000881d1d723e */ /* 0x000fe200000000ff */
[----:B----4-:R-:W4:Y:S01]  /*100c0*/  @!P1 LDC R8, c[0x0][0x270] ;  /* 0x00009c00ff089b82 */ /* 0x010f220000000800 */
[----:B------:R-:W-:Y:S01]  /*100d0*/  F2FP.F16.F32.PACK_AB R28, R28, R138 ;  /* 0x0000008a1c1c723e */ /* 0x000fe200000000ff */
[----:B------:R-:W-:Y:S01]  /*100e0*/  STS [R4+0x400], R9 ;  /* 0x0004000904007388 */ /* 0x000fe20000000800 */
[C---:B------:R-:W-:Y:S02]  /*100f0*/  IADD3 R5, R39.reuse, R5, RZ ;  /* 0x0000000527057210 */ /* 0x040fe40007ffe0ff */
[----:B------:R-:W-:Y:S01]  /*10100*/  IADD3 R0, R39, R24, RZ ;  /* 0x0000001827007210 */ /* 0x000fe20007ffe0ff */
[----:B------:R1:W-:Y:S01]  /*10110*/  STS [R2+0x2000], R11 ;  /* 0x0020000b02007388 */ /* 0x0003e20000000800 */
[----:B------:R-:W-:Y:S01]  /*10120*/  F2FP.F16.F32.PACK_AB R34, R34, R132 ;  /* 0x000000842222723e */ /* 0x000fe200000000ff */
[----:B------:R-:W4:Y:S01]  /*10130*/  @P4 LDC R15, c[0x0][0x2e8] ;  /* 0x0000ba00ff0f4b82 */ /* 0x000f220000000800 */
[----:B------:R-:W-:Y:S01]  /*10140*/  F2FP.F16.F32.PACK_AB R35, R135, R35 ;  /* 0x000000238723723e */ /* 0x000fe200000000ff */
[----:B------:R1:W-:Y:S01]  /*10150*/  STS [R2+0x2400], R17 ;  /* 0x0024001102007388 */ /* 0x0003e20000000800 */
[----:B------:R-:W-:-:S02]  /*10160*/  F2FP.F16.F32.PACK_AB R36, R36, R140 ;  /* 0x0000008c2424723e */ /* 0x000fc400000000ff */
[----:B------:R-:W-:Y:S01]  /*10170*/  F2FP.F16.F32.PACK_AB R37, R143, R37 ;  /* 0x000000258f25723e */ /* 0x000fe200000000ff */
[----:B------:R-:W-:Y:S02]  /*10180*/  STS [R4+0x2000], R16 ;  /* 0x0020001004007388 */ /* 0x000fe40000000800 */
[----:B-----5:R-:W5:Y:S02]  /*10190*/  @P3 LDC R13, c[0x0][0x2e8] ;  /* 0x0000ba00ff0d3b82 */ /* 0x020f640000000800 */
[----:B------:R4:W-:Y:S04]  /*101a0*/  STS [R4+0x2400], R26 ;  /* 0x0024001a04007388 */ /* 0x0009e80000000800 */
[----:B------:R-:W-:Y:S01]  /*101b0*/  STS [R24], R25 ;  /* 0x0000001918007388 */ /* 0x000fe20000000800 */
[----:B-1----:R-:W-:Y:S01]  /*101c0*/  @P5 MUFU.LG2 R10, R43 ;  /* 0x0000002b000a5308 */ /* 0x002fe20000000c00 */
[----:B------:R-:W1:Y:S02]  /*101d0*/  @P5 LDC R12, c[0x0][0x2e8] ;  /* 0x0000ba00ff0c5b82 */ /* 0x000e640000000800 */
[----:B------:R4:W-:Y:S04]  /*101e0*/  STS [R24+0x400], R22 ;  /* 0x0004001618007388 */ /* 0x0009e80000000800 */
[----:B------:R-:W-:Y:S01]  /*101f0*/  STS [R0], R19 ;  /* 0x0000001300007388 */ /* 0x000fe20000000800 */
[----:B------:R-:W5:Y:S01]  /*10200*/  @P3 MUFU.LG2 R11, R46 ;  /* 0x0000002e000b3308 */ /* 0x000f620000000c00 */
[----:B------:R-:W1:Y:S02]  /*10210*/  @P1 LDC R9, c[0x0][0x2c0] ;  /* 0x0000b000ff091b82 */ /* 0x000e640000000800 */
[----:B------:R-:W-:Y:S01]  /*10220*/  STS [R0+0x400], R18 ;  /* 0x0004001200007388 */ /* 0x000fe20000000800 */
[----:B------:R-:W-:-:S03]  /*10230*/  IADD3 R2, R38, R24, RZ ;  /* 0x0000001826027210 */ /* 0x000fc60007ffe0ff */
[----:B------:R5:W-:Y:S04]  /*10240*/  STS [R24+0x2000], R21 ;  /* 0x0020001518007388 */ /* 0x000be80000000800 */
[----:B------:R5:W-:Y:S01]  /*10250*/  STS [R24+0x2400], R20 ;  /* 0x0024001418007388 */ /* 0x000be20000000800 */
[----:B----4-:R-:W-:-:S03]  /*10260*/  IADD3 R4, R38, R0, RZ ;  /* 0x0000000026047210 */ /* 0x010fc60007ffe0ff */
[----:B------:R-:W-:Y:S04]  /*10270*/  STS [R0+0x2000], R33 ;  /* 0x0020002100007388 */ /* 0x000fe80000000800 */
[----:B------:R4:W-:Y:S01]  /*10280*/  STS [R0+0x2400], R32 ;  /* 0x0024002000007388 */ /* 0x0009e20000000800 */
[----:B------:R-:W-:-:S03]  /*10290*/  MOV R22, 0x7f800000 ;  /* 0x7f80000000167802 */ /* 0x000fc60000000f00 */
[----:B------:R-:W-:Y:S01]  /*102a0*/  STS [R2], R31 ;  /* 0x0000001f02007388 */ /* 0x000fe20000000800 */
[----:B------:R-:W-:-:S03]  /*102b0*/  @!P1 MOV R9, 0x1 ;  /* 0x0000000100099802 */ /* 0x000fc60000000f00 */
[----:B------:R-:W-:Y:S04]  /*102c0*/  STS [R2+0x400], R30 ;  /* 0x0004001e02007388 */ /* 0x000fe80000000800 */
[----:B------:R-:W-:Y:S01]  /*102d0*/  STS [R4], R29 ;  /* 0x0000001d04007388 */ /* 0x000fe20000000800 */
[----:B-----5:R-:W-:-:S03]  /*102e0*/  MOV R21, 0x7f800000 ;  /* 0x7f80000000157802 */ /* 0x020fc60000000f00 */
[----:B------:R-:W-:Y:S01]  /*102f0*/  STS [R5], R28 ;  /* 0x0000001c05007388 */ /* 0x000fe20000000800 */
[----:B------:R-:W-:-:S03]  /*10300*/  MOV R20, 0x7f800000 ;  /* 0x7f80000000147802 */ /* 0x000fc60000000f00 */
[----:B------:R-:W-:Y:S04]  /*10310*/  STS [R2+0x2000], R34 ;  /* 0x0020002202007388 */ /* 0x000fe80000000800 */
[----:B------:R-:W-:Y:S01]  /*10320*/  STS [R2+0x2400], R35 ;  /* 0x0024002302007388 */ /* 0x000fe20000000800 */
[----:B----4-:R-:W-:Y:S01]  /*10330*/  @P1 MOV R0, 0x1 ;  /* 0x0000000100001802 */ /* 0x010fe20000000f00 */
[----:B------:R-:W-:Y:S02]  /*10340*/  @!P1 IMAD R0, R27, R8, RZ ;  /* 0x000000081b009224 */ /* 0x000fe400078e02ff */
[----:B------:R4:W-:Y:S01]  /*10350*/  STS [R4+0x2000], R36 ;  /* 0x0020002404007388 */ /* 0x0009e20000000800 */
[----:B------:R-:W5:Y:S03]  /*10360*/  @P4 MUFU.LG2 R8, R44 ;  /* 0x0000002c00084308 */ /* 0x000f660000000c00 */
[----:B------:R1:W-:Y:S01]  /*10370*/  STS [R5+0x2000], R37 ;  /* 0x0020002505007388 */ /* 0x0003e20000000800 */
[----:B------:R-:W-:Y:S06]  /*10380*/  BAR.SYNC.DEFER_BLOCKING 0x0 ;  /* 0x0000000000007b1d */ /* 0x000fec0000010000 */
[----:B------:R-:W5:Y:S01]  /*10390*/  S2R R14, SR_CTAID.Y ;  /* 0x00000000000e7919 */ /* 0x000f620000002600 */
[----:B------:R-:W1:Y:S01]  /*103a0*/  S2R R23, SR_CTAID.Z ;  /* 0x0000000000177919 */ /* 0x000e620000002700 */
[----:B----4-:R-:W-:-:S04]  /*103b0*/  LOP3.LUT R4, R49, 0xffffffe0, RZ, 0xc0, !PT ;  /* 0xffffffe031047812 */ /* 0x010fc800078ec0ff */
[----:B------:R-:W-:Y:S01]  /*103c0*/  IADD3 R4, -R4, R50, RZ ;  /* 0x0000003204047210 */ /* 0x000fe20007ffe1ff */
[----:B------:R4:W2:Y:S01]  /*103d0*/  LDS.128 R28, [R208+0x3800] ;  /* 0x00380000d01c7984 */ /* 0x0008a20000000c00 */
[----:B-----5:R-:W-:Y:S02]  /*103e0*/  IMAD R2, R14, R0, RZ ;  /* 0x000000000e027224 */ /* 0x020fe400078e02ff */
[----:B------:R-:W5:Y:S01]  /*103f0*/  @P2 LDC R14, c[0x0][0x2e8] ;  /* 0x0000ba00ff0e2b82 */ /* 0x000f620000000800 */
[----:B------:R-:W-:Y:S01]  /*10400*/  @P1 IMAD R0, R7, R6, RZ ;  /* 0x0000000607001224 */ /* 0x000fe200078e02ff */
[----:B------:R-:W-:Y:S01]  /*10410*/  @!P1 MOV R0, R27 ;  /* 0x0000001b00009202 */ /* 0x000fe20000000f00 */
[----:B------:R-:W4:Y:S01]  /*10420*/  @P2 MUFU.LG2 R7, R45 ;  /* 0x0000002d00072308 */ /* 0x000f220000000c00 */
[----:B-1----:R-:W-:Y:S01]  /*10430*/  SEL R5, R2, RZ, !P6 ;  /* 0x000000ff02057207 */ /* 0x002fe20007000000 */
[----:B------:R-:W-:Y:S01]  /*10440*/  @P3 FMUL.FTZ R2, R11, 0.69314718246459960938 ;  /* 0x3f3172180b023820 */ /* 0x000fe20000410000 */
[----:B------:R-:W-:Y:S01]  /*10450*/  LOP3.LUT P1, RZ, R4, 0x3, RZ, 0xc0, !PT ;  /* 0x0000000304ff7812 */ /* 0x000fe2000782c0ff */
[----:B------:R-:W-:Y:S01]  /*10460*/  @P5 FMUL.FTZ R6, R10, 0.69314718246459960938 ;  /* 0x3f3172180a065820 */ /* 0x000fe20000410000 */
[----:B------:R-:W-:Y:S01]  /*10470*/  MOV R11, 0x7f800000 ;  /* 0x7f800000000b7802 */ /* 0x000fe20000000f00 */
[----:B------:R-:W-:Y:S01]  /*10480*/  @P3 FFMA.FTZ R22, R70, R13, R2 ;  /* 0x0000000d46163223 */ /* 0x000fe20000010002 */
[----:B------:R-:W-:-:S02]  /*10490*/  IMAD R2, R9, UR4, RZ ;  /* 0x0000000409027c24 */ /* 0x000fc4000f8e02ff */
[----:B------:R-:W-:Y:S01]  /*104a0*/  @P5 FFMA.FTZ R21, R69, R12, R6 ;  /* 0x0000000c45155223 */ /* 0x000fe20000010006 */
[----:B------:R-:W-:Y:S02]  /*104b0*/  IMAD R0, R23, R0, R5 ;  /* 0x0000000017007224 */ /* 0x000fe400078e0205 */
[----:B------:R-:W-:Y:S01]  /*104c0*/  @P4 FMUL.FTZ R5, R8, 0.69314718246459960938 ;  /* 0x3f31721808054820 */ /* 0x000fe20000410000 */
[----:B------:R-:W-:-:S03]  /*104d0*/  SHF.L.U32 R2, R2, 0x7, RZ ;  /* 0x0000000702027819 */ /* 0x000fc600000006ff */
[----:B------:R-:W-:Y:S01]  /*104e0*/  @P4 FFMA.FTZ R20, R68, R15, R5 ;  /* 0x0000000f44144223 */ /* 0x000fe20000010005 */
[----:B------:R-:W-:Y:S01]  /*104f0*/  IADD3 R10, P5, P3, R2, R40, R0 ;  /* 0x00000028020a7210 */ /* 0x000fe20007bbe000 */
[----:B----4-:R-:W-:Y:S01]  /*10500*/  @P2 FMUL.FTZ R4, R7, 0.69314718246459960938 ;  /* 0x3f31721807042820 */ /* 0x010fe20000410000 */
[----:B------:R-:W-:Y:S02]  /*10510*/  SHF.R.S32.HI R6, RZ, 0x1f, R2 ;  /* 0x0000001fff067819 */ /* 0x000fe40000011402 */
[----:B------:R-:W-:Y:S01]  /*10520*/  SHF.R.S32.HI R0, RZ, 0x1f, R0 ;  /* 0x0000001fff007819 */ /* 0x000fe20000011400 */
[----:B-----5:R-:W-:-:S03]  /*10530*/  @P2 FFMA.FTZ R11, R3, R14, R4 ;  /* 0x0000000e030b2223 */ /* 0x020fc60000010004 */
[----:B------:R-:W-:Y:S02]  /*10540*/  IADD3.X R8, R6, R41, R0, P5, P3 ;  /* 0x0000002906087210 */ /* 0x000fe40002fe6400 */
[-C--:B--2---:R-:W-:Y:S02]  /*10550*/  ISETP.GE.AND P0, PT, R52, R247.reuse, PT ;  /* 0x000000f73400720c */ /* 0x084fe40003f06270 */
[----:B---3--:R-:W-:Y:S01]  /*10560*/  ISETP.GE.AND P6, PT, R51, R247, PT ;  /* 0x000000f73300720c */ /* 0x008fe20003fc6270 */
[----:B------:R-:W-:-:S12]  /*10570*/  @P1 BRA `(.L_x_861) ;  /* 0x0000000000a41947 */ /* 0x000fd80003800000 */
[----:B------:R-:W2:Y:S01]  /*10580*/  LDL.LU R16, [R1+0x34] ;  /* 0x0000340001107983 */ /* 0x000ea20000300800 */
[----:B------:R-:W-:-:S04]  /*10590*/  SHF.R.S32.HI R0, RZ, 0x1f, R42 ;  /* 0x0000001fff007819 */ /* 0x000fc8000001142a */
[----:B------:R-:W-:-:S04]  /*105a0*/  LEA.HI R0, R0, R42, RZ, 0x2 ;  /* 0x0000002a00007211 */ /* 0x000fc800078f10ff */
[----:B------:R-:W-:-:S05]  /*105b0*/  LOP3.LUT R0, R0, 0xffffffc, RZ, 0xc0, !PT ;  /* 0x0ffffffc00007812 */ /* 0x000fca00078ec0ff */
[----:B------:R-:W-:-:S04]  /*105c0*/  IMAD.IADD R0, R42, 0x1, -R0 ;  /* 0x000000012a007824 */ /* 0x000fc800078e0a00 */
[----:B--2---:R-:W-:-:S04]  /*105d0*/  IMAD R0, R0, 0x10, R16 ;  /* 0x0000001000007824 */ /* 0x004fc800078e0210 */
[C---:B------:R-:W-:Y:S01]  /*105e0*/  VIADD R3, R0.reuse, 0x8 ;  /* 0x0000000800037836 */ /* 0x040fe20000000000 */
[CC--:B------:R-:W-:Y:S01]  /*105f0*/  ISETP.GE.AND P5, PT, R0.reuse, R247.reuse, PT ;  /* 0x000000f70000720c */ /* 0x0c0fe20003fa6270 */
[C---:B------:R-:W-:Y:S02]  /*10600*/  VIADD R4, R0.reuse, 0x40 ;  /* 0x0000004000047836 */ /* 0x040fe40000000000 */
[----:B------:R-:W-:Y:S01]  /*10610*/  VIADD R5, R0, 0x48 ;  /* 0x0000004800057836 */ /* 0x000fe20000000000 */
[-C--:B------:R-:W-:Y:S02]  /*10620*/  ISETP.GE.AND P4, PT, R3, R247.reuse, PT ;  /* 0x000000f70300720c */ /* 0x080fe40003f86270 */
[-C--:B------:R-:W-:Y:S02]  /*10630*/  ISETP.GE.AND P3, PT, R4, R247.reuse, PT ;  /* 0x000000f70400720c */ /* 0x080fe40003f66270 */
[----:B------:R-:W-:-:S05]  /*10640*/  ISETP.GE.AND P2, PT, R5, R247, PT ;  /* 0x000000f70500720c */ /* 0x000fca0003f46270 */
[----:B------:R-:W1:Y:S01]  /*10650*/  @!P5 LDC.64 R6, c[0x0][0x2b0] ;  /* 0x0000ac00ff06db82 */ /* 0x000e620000000a00 */
[----:B------:R-:W-:-:S03]  /*10660*/  @!P5 IMAD R0, R0, R9, RZ ;  /* 0x000000090000d224 */ /* 0x000fc600078e02ff */
[----:B------:R-:W-:Y:S02]  /*10670*/  @!P4 IMAD R3, R3, R9, RZ ;  /* 0x000000090303c224 */ /* 0x000fe400078e02ff */
[C---:B------:R-:W-:Y:S02]  /*10680*/  @!P5 IADD3 R2, P1, R0.reuse, R10, RZ ;  /* 0x0000000a0002d210 */ /* 0x040fe40007f3e0ff */
[----:B------:R-:W2:Y:S02]  /*10690*/  @!P4 LDC.64 R14, c[0x0][0x2b0] ;  /* 0x0000ac00ff0ecb82 */ /* 0x000ea40000000a00 */
[----:B------:R-:W-:-:S06]  /*106a0*/  @!P5 LEA.HI.X.SX32 R0, R0, R8, 0x1, P1 ;  /* 0x000000080000d211 */ /* 0x000fcc00008f0eff */
[----:B------:R-:W3:Y:S01]  /*106b0*/  @!P3 LDC.64 R18, c[0x0][0x2b0] ;  /* 0x0000ac00ff12bb82 */ /* 0x000ee20000000a00 */
[----:B-1----:R-:W-:-:S07]  /*106c0*/  @!P5 LEA R12, P1, R2, R6, 0x2 ;  /* 0x00000006020cd211 */ /* 0x002fce00078210ff */
[----:B------:R-:W1:Y:S01]  /*106d0*/  @!P2 LDC.64 R16, c[0x0][0x2b0] ;  /* 0x0000ac00ff10ab82 */ /* 0x000e620000000a00 */
[----:B------:R-:W-:Y:S01]  /*106e0*/  @!P5 LEA.HI.X R13, R2, R7, R0, 0x2, P1 ;  /* 0x00000007020dd211 */ /* 0x000fe200008f1400 */
[----:B------:R-:W-:Y:S01]  /*106f0*/  @!P3 IMAD R2, R4, R9, RZ ;  /* 0x000000090402b224 */ /* 0x000fe200078e02ff */
[----:B------:R-:W-:-:S03]  /*10700*/  @!P4 IADD3 R0, P1, R3, R10, RZ ;  /* 0x0000000a0300c210 */ /* 0x000fc60007f3e0ff */
[----:B------:R4:W-:Y:S01]  /*10710*/  @!P5 STG.E desc[UR12][R12.64], R22 ;  /* 0x000000160c00d986 */ /* 0x0009e2000c10190c */
[----:B------:R-:W-:Y:S02]  /*10720*/  @!P4 LEA.HI.X.SX32 R3, R3, R8, 0x1, P1 ;  /* 0x000000080303c211 */ /* 0x000fe400008f0eff */
[----:B--2---:R-:W-:-:S04]  /*10730*/  @!P4 LEA R6, P1, R0, R14, 0x2 ;  /* 0x0000000e0006c211 */ /* 0x004fc800078210ff */
[----:B------:R-:W-:Y:S01]  /*10740*/  @!P4 LEA.HI.X R7, R0, R15, R3, 0x2, P1 ;  /* 0x0000000f0007c211 */ /* 0x000fe200008f1403 */
[----:B------:R-:W-:Y:S01]  /*10750*/  @!P2 IMAD R3, R5, R9, RZ ;  /* 0x000000090503a224 */ /* 0x000fe200078e02ff */
[----:B------:R-:W-:-:S03]  /*10760*/  @!P3 IADD3 R0, P1, R2, R10, RZ ;  /* 0x0000000a0200b210 */ /* 0x000fc60007f3e0ff */
[----:B------:R4:W-:Y:S01]  /*10770*/  @!P4 STG.E desc[UR12][R6.64], R21 ;  /* 0x000000150600c986 */ /* 0x0009e2000c10190c */
[----:B------:R-:W-:Y:S02]  /*10780*/  @!P3 LEA.HI.X.SX32 R2, R2, R8, 0x1, P1 ;  /* 0x000000080202b211 */ /* 0x000fe400008f0eff */
[----:B---3--:R-:W-:-:S04]  /*10790*/  @!P3 LEA R4, P1, R0, R18, 0x2 ;  /* 0x000000120004b211 */ /* 0x008fc800078210ff */
[----:B------:R-:W-:Y:S02]  /*107a0*/  @!P3 LEA.HI.X R5, R0, R19, R2, 0x2, P1 ;  /* 0x000000130005b211 */ /* 0x000fe400008f1402 */
[----:B------:R-:W-:-:S03]  /*107b0*/  @!P2 IADD3 R0, P1, R3, R10, RZ ;  /* 0x0000000a0300a210 */ /* 0x000fc60007f3e0ff */
[----:B------:R4:W-:Y:S01]  /*107c0*/  @!P3 STG.E desc[UR12][R4.64], R20 ;  /* 0x000000140400b986 */ /* 0x0009e2000c10190c */
[----:B------:R-:W-:Y:S02]  /*107d0*/  @!P2 LEA.HI.X.SX32 R3, R3, R8, 0x1, P1 ;  /* 0x000000080303a211 */ /* 0x000fe400008f0eff */
[----:B-1----:R-:W-:-:S04]  /*107e0*/  @!P2 LEA R2, P1, R0, R16, 0x2 ;  /* 0x000000100002a211 */ /* 0x002fc800078210ff */
[----:B------:R-:W-:-:S05]  /*107f0*/  @!P2 LEA.HI.X R3, R0, R17, R3, 0x2, P1 ;  /* 0x000000110003a211 */ /* 0x000fca00008f1403 */
[----:B------:R4:W-:Y:S04]  /*10800*/  @!P2 STG.E desc[UR12][R2.64], R11 ;  /* 0x0000000b0200a986 */ /* 0x0009e8000c10190c */
.L_x_861:
[----:B------:R-:W-:Y:S05]  /*10810*/  BSYNC B0 ;  /* 0x0000000000007941 */ /* 0x000fea0003800000 */
.L_x_860:
[----:B------:R-:W2:Y:S01]  /*10820*/  LDL.LU R0, [R1+0x2c] ;  /* 0x00002c0001007983 */ /* 0x000ea20000300800 */
[----:B------:R-:W-:-:S03]  /*10830*/  ULDC.64 UR4, c[0x0][0x2a0] ;  /* 0x0000a80000047ab9 */ /* 0x000fc60000000a00 */
[----:B------:R-:W3:Y:S04]  /*10840*/  LDL.LU R10, [R1+0x30] ;  /* 0x00003000010a7983 */ /* 0x000ee80000300800 */
[----:B------:R-:W5:Y:S04]  /*10850*/  LDL.LU.64 R8, [R1+0x18] ;  /* 0x0000180001087983 */ /* 0x000f680000300a00 */
[----:B----4-:R-:W4:Y:S04]  /*10860*/  LDL.LU R7, [R1+0x38] ;  /* 0x0000380001077983 */ /* 0x010f280000300800 */
[----:B------:R-:W4:Y:S04]  /*10870*/  LDL.LU R5, [R1+0x40] ;  /* 0x0000400001057983 */ /* 0x000f280000300800 */
[----:B------:R-:W4:Y:S01]  /*10880*/  LDL.LU R4, [R1+0x3c] ;  /* 0x00003c0001047983 */ /* 0x000f220000300800 */
[----:B------:R-:W-:Y:S01]  /*10890*/  BSSY B0, `(.L_x_862) ;  /* 0x0000019000007945 */ /* 0x000fe20003800000 */
[----:B--2---:R-:W-:-:S02]  /*108a0*/  ISETP.GE.AND P5, PT, R0, R247, PT ;  /* 0x000000f70000720c */ /* 0x004fc40003fa6270 */
[----:B------:R-:W-:Y:S02]  /*108b0*/  SHF.R.S32.HI R0, RZ, 0x1f, R23 ;  /* 0x0000001fff007819 */ /* 0x000fe40000011417 */
[----:B---3--:R-:W-:-:S03]  /*108c0*/  ISETP.GE.AND P4, PT, R10, R247, PT ;  /* 0x000000f70a00720c */ /* 0x008fc60003f86270 */
[----:B------:R-:W-:Y:S01]  /*108d0*/  IMAD R0, R0, UR4, RZ ;  /* 0x0000000400007c24 */ /* 0x000fe2000f8e02ff */
[----:B-----5:R-:W-:-:S03]  /*108e0*/  IADD3 R2, P1, R8, R47, RZ ;  /* 0x0000002f08027210 */ /* 0x020fc60007f3e0ff */
[----:B------:R-:W-:Y:S01]  /*108f0*/  IMAD R0, R23, UR5, R0 ;  /* 0x0000000517007c24 */ /* 0x000fe2000f8e0200 */
[-C--:B----4-:R-:W-:Y:S01]  /*10900*/  ISETP.GE.AND P3, PT, R7, R247.reuse, PT ;  /* 0x000000f70700720c */ /* 0x090fe20003f66270 */
[----:B------:R-:W-:Y:S02]  /*10910*/  IMAD.X R3, R9, 0x1, R48, P1 ;  /* 0x0000000109037824 */ /* 0x000fe400008e0630 */
[----:B------:R1:W2:Y:S01]  /*10920*/  LDS.128 R8, [R208] ;  /* 0x00000000d0087984 */ /* 0x0002a20000000c00 */
[-C--:B------:R-:W-:Y:S01]  /*10930*/  ISETP.GE.AND P2, PT, R5, R247.reuse, PT ;  /* 0x000000f70500720c */ /* 0x080fe20003f46270 */
[----:B------:R-:W-:Y:S01]  /*10940*/  IMAD.WIDE.U32 R12, R23, UR4, R2 ;  /* 0x00000004170c7c25 */ /* 0x000fe2000f8e0002 */
[----:B------:R-:W-:-:S03]  /*10950*/  ISETP.GE.AND P1, PT, R4, R247, PT ;  /* 0x000000f70400720c */ /* 0x000fc60003f26270 */
[----:B------:R-:W-:Y:S01]  /*10960*/  IMAD.IADD R7, R13, 0x1, R0 ;  /* 0x000000010d077824 */ /* 0x000fe200078e0200 */
[----:B------:R-:W-:Y:S09]  /*10970*/  @P0 BRA `(.L_x_863) ;  /* 0x0000000000280947 */ /* 0x000ff20003800000 */
        /* <DEDUP_REMOVED lines=10> */
.L_x_863:
[----:B------:R-:W-:Y:S05]  /*10a20*/  BSYNC B0 ;  /* 0x0000000000007941 */ /* 0x000fea0003800000 */
.L_x_862:
[----:B------:R-:W4:Y:S01]  /*10a30*/  LDL.LU R0, [R1+0x44] ;  /* 0x0000440001007983 */ /* 0x000f220000300800 */
[----:B------:R-:W-:Y:S03]  /*10a40*/  BSSY B0, `(.L_x_864) ;  /* 0x0000011000007945 */ /* 0x000fe60003800000 */
[----:B--23--:R2:W3:Y:S01]  /*10a50*/  LDS.128 R8, [R208+0x800] ;  /* 0x00080000d0087984 */ /* 0x00c4e20000000c00 */
[----:B----4-:R-:W-:Y:S01]  /*10a60*/  ISETP.GE.AND P0, PT, R0, R247, PT ;  /* 0x000000f70000720c */ /* 0x010fe20003f06270 */
[----:B--23--:R-:W-:-:S12]  /*10a70*/  @P6 BRA `(.L_x_865) ;  /* 0x0000000000346947 */ /* 0x00cfd80003800000 */
        /* <DEDUP_REMOVED lines=12> */
[----:B------:R2:W-:Y:S02]  /*10b40*/  STG.E.128 desc[UR12][R4.64], R8 ;  /* 0x0000000804007986 */ /* 0x0005e4000c101d0c */
.L_x_865:
[----:B------:R-:W-:Y:S05]  /*10b50*/  BSYNC B0 ;  /* 0x0000000000007941 */ /* 0x000fea0003800000 */
.L_x_864:
[----:B--2---:R2:W3:Y:S01]  /*10b60*/  LDS.128 R8, [R208+0x1000] ;  /* 0x00100000d0087984 */ /* 0x0044e20000000c00 */
        /* <DEDUP_REMOVED lines=15> */
.L_x_867:
[----:B------:R-:W-:Y:S05]  /*10c60*/  BSYNC B0 ;  /* 0x0000000000007941 */ /* 0x000fea0003800000 */
.L_x_866:
        /* <DEDUP_REMOVED lines=16> */
.L_x_869:
[----:B------:R-:W-:Y:S05]  /*10d70*/  BSYNC B0 ;  /* 0x0000000000007941 */ /* 0x000fea0003800000 */
.L_x_868:
        /* <DEDUP_REMOVED lines=16> */
.L_x_871:
[----:B------:R-:W-:Y:S05]  /*10e80*/  BSYNC B0 ;  /* 0x0000000000007941 */ /* 0x000fea0003800000 */
.L_x_870:
        /* <DEDUP_REMOVED lines=16> */
.L_x_873:
[----:B------:R-:W-:Y:S05]  /*10f90*/  BSYNC B0 ;  /* 0x0000000000007941 */ /* 0x000fea0003800000 */
.L_x_872:
        /* <DEDUP_REMOVED lines=16> */
.L_x_875:
[----:B------:R-:W-:Y:S05]  /*110a0*/  BSYNC B0 ;  /* 0x0000000000007941 */ /* 0x000fea0003800000 */
.L_x_874:
        /* <DEDUP_REMOVED lines=15> */
.L_x_846:
[----:B------:R-:W3:Y:S01]  /*111a0*/  LDL.LU R15, [R1+0x10] ;  /* 0x00001000010f7983 */ /* 0x000ee20000300800 */
[----:B------:R-:W1:Y:S01]  /*111b0*/  LDC.U8 R0, c[0x0][0x3d9] ;  /* 0x0000f640ff007b82 */ /* 0x000e620000000000 */
[----:B------:R-:W-:Y:S01]  /*111c0*/  SHF.R.S32.HI R11, RZ, 0x1f, R135 ;  /* 0x0000001fff0b7819 */ /* 0x000fe20000011487 */
[----:B------:R-:W-:Y:S01]  /*111d0*/  ULDC.64 UR4, c[0x0][0x2a0] ;  /* 0x0000a80000047ab9 */ /* 0x000fe20000000a00 */
[----:B------:R-:W-:Y:S02]  /*111e0*/  CS2R R18, SRZ ;  /* 0x0000000000127805 */ /* 0x000fe4000001ff00 */
[----:B------:R-:W-:Y:S01]  /*111f0*/  LOP3.LUT P6, RZ, R135, 0x7, RZ, 0xc0, !PT ;  /* 0x0000000787ff7812 */ /* 0x000fe200078cc0ff */
[----:B------:R-:W-:Y:S01]  /*11200*/  BSSY B0, `(.L_x_876) ;  /* 0x0000048000007945 */ /* 0x000fe20003800000 */
[----:B------:R-:W-:Y:S01]  /*11210*/  LEA.HI R11, R11, R135, RZ, 0x3 ;  /* 0x000000870b0b7211 */ /* 0x000fe200078f18ff */
[----:B------:R-:W4:Y:S03]  /*11220*/  LDC.U8 R4, c[0x0][0x3d8] ;  /* 0x0000f600ff047b82 */ /* 0x000f260000000000 */
[----:B------:R-:W-:-:S02]  /*11230*/  LOP3.LUT R8, R11, 0x1ffffff8, RZ, 0xc0, !PT ;  /* 0x1ffffff80b087812 */ /* 0x000fc400078ec0ff */
[----:B-1----:R-:W-:Y:S02]  /*11240*/  ISETP.NE.AND P0, PT, R0, RZ, PT ;  /* 0x000000ff0000720c */ /* 0x002fe40003f05270 */
[C---:B----4-:R-:W-:Y:S02]  /*11250*/  ISETP.NE.AND P3, PT, R4.reuse, RZ, PT ;  /* 0x000000ff0400720c */ /* 0x050fe40003f65270 */
[----:B------:R-:W-:Y:S02]  /*11260*/  ISETP.NE.AND P1, PT, R4, RZ, !P0 ;  /* 0x000000ff0400720c */ /* 0x000fe40004725270 */
[----:B------:R-:W-:-:S07]  /*11270*/  ISETP.NE.OR P3, PT, R0, RZ, !P3 ;  /* 0x000000ff0000720c */ /* 0x000fce0005f65670 */
[----:B------:R-:W1:Y:S08]  /*11280*/  @!P0 LDC R10, c[0x0][0x2c4] ;  /* 0x0000b100ff0a8b82 */ /* 0x000e700000000800 */
[----:B------:R-:W4:Y:S08]  /*11290*/  @!P0 LDC R14, c[0x0][0x270] ;  /* 0x00009c00ff0e8b82 */ /* 0x000f300000000800 */
[----:B------:R-:W5:Y:S08]  /*112a0*/  @!P3 LDC R9, c[0x0][0x2c4] ;  /* 0x0000b100ff09bb82 */ /* 0x000f700000000800 */
[----:B-1----:R-:W1:Y:S08]  /*112b0*/  @P1 LDC R10, c[0x0][0x2e4] ;  /* 0x0000b900ff0a1b82 */ /* 0x002e700000000800 */
[----:B------:R-:W2:Y:S08]  /*112c0*/  @P0 LDC.64 R12, c[0x0][0x2c0] ;  /* 0x0000b000ff0c0b82 */ /* 0x000eb00000000a00 */
[----:B------:R-:W3:Y:S01]  /*112d0*/  @P0 LDC R17, c[0x0][0x2c0] ;  /* 0x0000b000ff110b82 */ /* 0x000ee20000000800 */
[----:B--2---:R-:W-:-:S02]  /*112e0*/  @P0 IMAD R16, R13, R12, RZ ;  /* 0x0000000c0d100224 */ /* 0x004fc400078e02ff */
[----:B-1----:R-:W-:Y:S02]  /*112f0*/  @!P0 IMAD.MOV.U32 R16, RZ, RZ, R10 ;  /* 0x000000ffff108224 */ /* 0x002fe400078e000a */
[----:B------:R-:W-:Y:S01]  /*11300*/  @!P0 IMAD.MOV.U32 R17, RZ, RZ, 0x1 ;  /* 0x00000001ff118424 */ /* 0x000fe200078e00ff */
[C---:B---3--:R-:W-:Y:S02]  /*11310*/  ISETP.NE.AND P4, PT, R15.reuse, -0x1, PT ;  /* 0xffffffff0f00780c */ /* 0x048fe40003f85270 */
[----:B------:R-:W-:-:S11]  /*11320*/  ISETP.NE.OR P2, PT, R15, -0x1, P3 ;  /* 0xffffffff0f00780c */ /* 0x000fd60001f45670 */
[----:B------:R-:W1:Y:S01]  /*11330*/  @!P4 LDC.64 R2, c[0x0][0x290] ;  /* 0x0000a400ff02cb82 */ /* 0x000e620000000a00 */
[----:B------:R-:W-:-:S07]  /*11340*/  @!P4 SHF.R.S32.HI R0, RZ, 0x1f, R46 ;  /* 0x0000001fff00c819 */ /* 0x000fce000001142e */
[----:B------:R-:W2:Y:S01]  /*11350*/  @P4 LDC.64 R6, c[0x0][0x298] ;  /* 0x0000a600ff064b82 */ /* 0x000ea20000000a00 */
[----:B-1----:R-:W-:-:S04]  /*11360*/  @!P4 IMAD R0, R0, R2, RZ ;  /* 0x000000020000c224 */ /* 0x002fc800078e02ff */
[C---:B------:R-:W-:Y:S02]  /*11370*/  @!P4 IMAD R0, R46.reuse, R3, R0 ;  /* 0x000000032e00c224 */ /* 0x040fe400078e0200 */
[----:B------:R-:W-:-:S04]  /*11380*/  @!P4 IMAD.WIDE.U32 R2, R46, R2, RZ ;  /* 0x000000022e02c225 */ /* 0x000fc800078e00ff */
[----:B--2---:R-:W-:-:S04]  /*11390*/  @P4 IMAD.WIDE.U32 R4, R15, R6, RZ ;  /* 0x000000060f044225 */ /* 0x004fc800078e00ff */
[----:B------:R-:W-:Y:S02]  /*113a0*/  @P4 IMAD R6, R15, R7, R5 ;  /* 0x000000070f064224 */ /* 0x000fe400078e0205 */
[----:B------:R-:W-:Y:S02]  /*113b0*/  IMAD.IADD R5, R135, 0x1, -R8 ;  /* 0x0000000187057824 */ /* 0x000fe400078e0a08 */
[----:B------:R-:W-:Y:S02]  /*113c0*/  @!P4 IMAD.MOV.U32 R4, RZ, RZ, R2 ;  /* 0x000000ffff04c224 */ /* 0x000fe400078e0002 */
[----:B------:R-:W-:Y:S02]  /*113d0*/  IMAD.SHL.U32 R5, R5, 0x8, RZ ;  /* 0x0000000805057824 */ /* 0x000fe400078e00ff */
[----:B------:R-:W-:Y:S02]  /*113e0*/  @!P4 IMAD.IADD R6, R3, 0x1, R0 ;  /* 0x000000010306c824 */ /* 0x000fe400078e0200 */
[----:B------:R-:W-:Y:S01]  /*113f0*/  @P0 IMAD.MOV.U32 R0, RZ, RZ, 0x1 ;  /* 0x00000001ff000424 */ /* 0x000fe200078e00ff */
[----:B------:R-:W-:Y:S01]  /*11400*/  IADD3 R8, P1, R5, R4, RZ ;  /* 0x0000000405087210 */ /* 0x000fe20007f3e0ff */
[----:B----4-:R-:W-:Y:S01]  /*11410*/  @!P0 IMAD R0, R10, R14, RZ ;  /* 0x0000000e0a008224 */ /* 0x010fe200078e02ff */
[----:B------:R-:W-:Y:S01]  /*11420*/  SHF.R.S32.HI R4, RZ, 0x3, R11 ;  /* 0x00000003ff047819 */ /* 0x000fe2000001140b */
[----:B------:R-:W-:-:S02]  /*11430*/  IMAD.IADD R14, R101, 0x1, -R125 ;  /* 0x00000001650e7824 */ /* 0x000fc400078e0a7d */
[C---:B-----5:R-:W-:Y:S01]  /*11440*/  @!P2 IMAD R15, R46.reuse, R9, RZ ;  /* 0x000000092e0fa224 */ /* 0x060fe200078e02ff */
[----:B------:R-:W-:Y:S01]  /*11450*/  LEA.HI.X.SX32 R9, R5, R6, 0x1, P1 ;  /* 0x0000000605097211 */ /* 0x000fe200008f0eff */
[----:B------:R-:W-:Y:S01]  /*11460*/  IMAD R0, R46, R0, RZ ;  /* 0x000000002e007224 */ /* 0x000fe200078e02ff */
[C---:B------:R-:W-:Y:S01]  /*11470*/  ISETP.GE.AND P1, PT, R4.reuse, R14, PT ;  /* 0x0000000e0400720c */ /* 0x040fe20003f26270 */
[C---:B------:R-:W-:Y:S01]  /*11480*/  VIADD R20, R4.reuse, 0x10 ;  /* 0x0000001004147836 */ /* 0x040fe20000000000 */
[----:B------:R-:W-:Y:S01]  /*11490*/  SHF.R.S32.HI R6, RZ, 0x1f, R27 ;  /* 0x0000001fff067819 */ /* 0x000fe2000001141b */
[C---:B------:R-:W-:Y:S01]  /*114a0*/  VIADD R23, R4.reuse, 0x30 ;  /* 0x0000003004177836 */ /* 0x040fe20000000000 */
[----:B------:R-:W-:Y:S01]  /*114b0*/  SHF.R.S32.HI R5, RZ, 0x1f, R4 ;  /* 0x0000001fff057819 */ /* 0x000fe20000011404 */
[C---:B------:R-:W-:Y:S01]  /*114c0*/  VIADD R25, R4.reuse, 0x40 ;  /* 0x0000004004197836 */ /* 0x040fe20000000000 */
[----:B------:R-:W-:Y:S01]  /*114d0*/  IADD3 R21, R4, 0x20, RZ ;  /* 0x0000002004157810 */ /* 0x000fe20007ffe0ff */
[----:B------:R-:W-:Y:S01]  /*114e0*/  IMAD R6, R6, UR4, RZ ;  /* 0x0000000406067c24 */ /* 0x000fe2000f8e02ff */
[----:B------:R1:W-:Y:S01]  /*114f0*/  @!P2 STL [R1+0x10], R15 ;  /* 0x0000100f0100a387 */ /* 0x0003e20000100800 */
[----:B------:R-:W-:Y:S01]  /*11500*/  IMAD.WIDE.U32 R8, R27, UR4, R8 ;  /* 0x000000041b087c25 */ /* 0x000fe2000f8e0008 */
[----:B------:R-:W-:-:S02]  /*11510*/  @!P3 SHF.R.S32.HI R19, RZ, 0x1f, R15 ;  /* 0x0000001fff13b819 */ /* 0x000fc4000001140f */
[----:B------:R-:W-:Y:S01]  /*11520*/  @!P3 MOV R18, R15 ;  /* 0x0000000f0012b202 */ /* 0x000fe20000000f00 */
[----:B------:R-:W-:Y:S01]  /*11530*/  IMAD R6, R27, UR5, R6 ;  /* 0x000000051b067c24 */ /* 0x000fe2000f8e0206 */
[-C--:B------:R-:W-:Y:S01]  /*11540*/  ISETP.GE.OR P5, PT, R4, R14.reuse, P6 ;  /* 0x0000000e0400720c */ /* 0x080fe200037a6670 */
[----:B------:R-:W-:Y:S01]  /*11550*/  IMAD.WIDE R2, R248, 0x80, R4 ;  /* 0x00000080f8027825 */ /* 0x000fe200078e0204 */
[-C--:B------:R-:W-:Y:S02]  /*11560*/  ISETP.GE.AND P2, PT, R20, R14.reuse, PT ;  /* 0x0000000e1400720c */ /* 0x080fe40003f46270 */
[-C--:B------:R-:W-:Y:S01]  /*11570*/  ISETP.GE.AND P0, PT, R21, R14.reuse, PT ;  /* 0x0000000e1500720c */ /* 0x080fe20003f06270 */
[----:B------:R-:W-:Y:S01]  /*11580*/  IMAD.IADD R7, R6, 0x1, R9 ;  /* 0x0000000106077824 */ /* 0x000fe200078e0209 */
[----:B------:R-:W-:Y:S02]  /*11590*/  ISETP.GE.AND P4, PT, R23, R14, PT ;  /* 0x0000000e1700720c */ /* 0x000fe40003f86270 */
[----:B------:R-:W-:-:S02]  /*115a0*/  IADD3 R26, R4, 0x50, RZ ;  /* 0x00000050041a7810 */ /* 0x000fc40007ffe0ff */
[----:B-1----:R-:W-:Y:S02]  /*115b0*/  SEL R15, R0, RZ, P3 ;  /* 0x000000ff000f7207 */ /* 0x002fe40001800000 */
[----:B------:R-:W-:Y:S01]  /*115c0*/  ISETP.GE.AND P3, PT, R25, R14, PT ;  /* 0x0000000e1900720c */ /* 0x000fe20003f66270 */
[----:B------:R-:W-:-:S12]  /*115d0*/  @P1 BRA `(.L_x_877) ;  /* 0x0000000000281947 */ /* 0x000fd80003800000 */
        /* <DEDUP_REMOVED lines=10> */
.L_x_877:
[----:B------:R-:W-:Y:S05]  /*11680*/  BSYNC B0 ;  /* 0x0000000000007941 */ /* 0x000fea0003800000 */
.L_x_876:
[----:B------:R-:W-:Y:S01]  /*11690*/  BSSY B0, `(.L_x_878) ;  /* 0x0000011000007945 */ /* 0x000fe20003800000 */
[----:B------:R-:W-:Y:S02]  /*116a0*/  ISETP.GE.AND P1, PT, R26, R14, PT ;  /* 0x0000000e1a00720c */ /* 0x000fe40003f26270 */
        /* <DEDUP_REMOVED lines=15> */
.L_x_879:
[----:B------:R-:W-:Y:S05]  /*117a0*/  BSYNC B0 ;  /* 0x0000000000007941 */ /* 0x000fea0003800000 */
.L_x_878:
        /* <DEDUP_REMOVED lines=17> */
.L_x_881:
[----:B------:R-:W-:Y:S05]  /*118c0*/  BSYNC B0 ;  /* 0x0000000000007941 */ /* 0x000fea0003800000 */
.L_x_880:
[----:B------:R-:W-:Y:S01]  /*118d0*/  BSSY B0, `(.L_x_882) ;  /* 0x0000010000007945 */ /* 0x000fe20003800000 */
[----:B------:R-:W-:-:S03]  /*118e0*/  ISETP.GE.AND P0, PT, R22, R14, PT ;  /* 0x0000000e1600720c */ /* 0x000fc60003f06270 */
        /* <DEDUP_REMOVED lines=14> */
.L_x_883:
[----:B------:R-:W-:Y:S05]  /*119d0*/  BSYNC B0 ;  /* 0x0000000000007941 */ /* 0x000fea0003800000 */
.L_x_882:
[----:B------:R-:W-:Y:S01]  /*119e0*/  BSSY B0, `(.L_x_884) ;  /* 0x0000010000007945 */ /* 0x000fe20003800000 */
[----:B------:R-:W-:-:S03]  /*119f0*/  ISETP.GE.OR P4, PT, R20, R14, P6 ;  /* 0x0000000e1400720c */ /* 0x000fc60003786670 */
        /* <DEDUP_REMOVED lines=14> */
.L_x_885:
[----:B------:R-:W-:Y:S05]  /*11ae0*/  BSYNC B0 ;  /* 0x0000000000007941 */ /* 0x000fea0003800000 */
.L_x_884:
[----:B------:R-:W-:Y:S01]  /*11af0*/  BSSY B0, `(.L_x_886) ;  /* 0x0000012000007945 */ /* 0x000fe20003800000 */
[----:B------:R-:W-:Y:S01]  /*11b00*/  IMAD R16, R27, R16, R15 ;  /* 0x000000101b107224 */ /* 0x000fe200078e020f */
[----:B------:R-:W-:Y:S01]  /*11b10*/  ISETP.GE.OR P3, PT, R21, R14, P6 ;  /* 0x0000000e1500720c */ /* 0x000fe20003766670 */
[----:B------:R-:W-:Y:S01]  /*11b20*/  IMAD R15, R125, R17, RZ ;  /* 0x000000117d0f7224 */ /* 0x000fe200078e02ff */
[----:B------:R-:W-:Y:S11]  /*11b30*/  @P1 BRA `(.L_x_887) ;  /* 0x0000000000341947 */ /* 0x000ff60003800000 */
        /* <DEDUP_REMOVED lines=13> */
.L_x_887:
[----:B------:R-:W-:Y:S05]  /*11c10*/  BSYNC B0 ;  /* 0x0000000000007941 */ /* 0x000fea0003800000 */
.L_x_886:
        /* <DEDUP_REMOVED lines=15> */
.L_x_889:
[----:B------:R-:W-:Y:S05]  /*11d10*/  BSYNC B0 ;  /* 0x0000000000007941 */ /* 0x000fea0003800000 */
.L_x_888:
[----:B------:R-:W-:Y:S01]  /*11d20*/  BSSY B0, `(.L_x_890) ;  /* 0x0000011000007945 */ /* 0x000fe20003800000 */
[--C-:B------:R-:W-:Y:S02]  /*11d30*/  IADD3 R10, P2, P1, R15, R18, R16.reuse ;  /* 0x000000120f0a7210 */ /* 0x100fe4000795e010 */
[----:B------:R-:W-:Y:S02]  /*11d40*/  SHF.R.S32.HI R15, RZ, 0x1f, R15 ;  /* 0x0000001fff0f7819 */ /* 0x000fe4000001140f */
[----:B------:R-:W-:Y:S01]  /*11d50*/  SHF.R.S32.HI R16, RZ, 0x1f, R16 ;  /* 0x0000001fff107819 */ /* 0x000fe20000011410 */
        /* <DEDUP_REMOVED lines=13> */
.L_x_891:
[----:B------:R-:W-:Y:S05]  /*11e30*/  BSYNC B0 ;  /* 0x0000000000007941 */ /* 0x000fea0003800000 */
.L_x_890:
[----:B------:R-:W-:Y:S01]  /*11e40*/  BSSY B0, `(.L_x_892) ;  /* 0x000000b000007945 */ /* 0x000fe20003800000 */
[----:B------:R-:W-:-:S03]  /*11e50*/  IADD3.X R6, R15, R19, R16, P2, P1 ;  /* 0x000000130f067210 */ /* 0x000fc600017e2410 */
        /* <DEDUP_REMOVED lines=9> */
.L_x_893:
[----:B------:R-:W-:Y:S05]  /*11ef0*/  BSYNC B0 ;  /* 0x0000000000007941 */ /* 0x000fea0003800000 */
.L_x_892:
[----:B------:R-:W-:Y:S01]  /*11f00*/  BSSY B0, `(.L_x_894) ;  /* 0x000000f000007945 */ /* 0x000fe20003800000 */
        /* <DEDUP_REMOVED lines=14> */
.L_x_895:
[----:B------:R-:W-:Y:S05]  /*11ff0*/  BSYNC B0 ;  /* 0x0000000000007941 */ /* 0x000fea0003800000 */
.L_x_894:
        /* <DEDUP_REMOVED lines=10> */
.L_x_897:
[----:B------:R-:W-:Y:S05]  /*120a0*/  BSYNC B0 ;  /* 0x0000000000007941 */ /* 0x000fea0003800000 */
.L_x_896:
        /* <DEDUP_REMOVED lines=10> */
.L_x_899:
[----:B------:R-:W-:Y:S05]  /*12150*/  BSYNC B0 ;  /* 0x0000000000007941 */ /* 0x000fea0003800000 */
.L_x_898:
        /* <DEDUP_REMOVED lines=10> */
.L_x_901:
[----:B------:R-:W-:Y:S05]  /*12200*/  BSYNC B0 ;  /* 0x0000000000007941 */ /* 0x000fea0003800000 */
.L_x_900:
        /* <DEDUP_REMOVED lines=10> */
.L_x_903:
[----:B------:R-:W-:Y:S05]  /*122b0*/  BSYNC B0 ;  /* 0x0000000000007941 */ /* 0x000fea0003800000 */
.L_x_902:
        /* <DEDUP_REMOVED lines=10> */
.L_x_905:
[----:B------:R-:W-:Y:S05]  /*12360*/  BSYNC B0 ;  /* 0x0000000000007941 */ /* 0x000fea0003800000 */
.L_x_904:
        /* <DEDUP_REMOVED lines=10> */
.L_x_906:
        /* <DEDUP_REMOVED lines=15> */
.L_x_1427:


//--------------------- .text._ZN5flash16flash_fwd_kernelI23Flash_fwd_kernel_traitsILi64ELi128ELi64ELi4ELb0ELb0EN7cutlass6half_tE19Flash_kernel_traitsILi64ELi128ELi64ELi4ES3_EELb1ELb1ELb0ELb1ELb0ELb0ELb0ELb0EEEvNS_16Flash_fwd_paramsE --------------------------
	.section	.text._ZN5flash16flash_fwd_kernelI23Flash_fwd_kernel_traitsILi64ELi128ELi64ELi4ELb0ELb0EN7cutlass6half_tE19Flash_kernel_traitsILi64ELi128ELi64ELi4ES3_EELb1ELb1ELb0ELb1ELb0ELb0ELb0ELb0EEEvNS_16Flash_fwd_paramsE,"ax",@progbits
	.align	128
        .global         _ZN5flash16flash_fwd_kernelI23Flash_fwd_kernel_traitsILi64ELi128ELi64ELi4ELb0ELb0EN7cutlass6half_tE19Flash_kernel_traitsILi64ELi128ELi64ELi4ES3_EELb1ELb1ELb0ELb1ELb0ELb0ELb0ELb0EEEvNS_16Flash_fwd_paramsE
        .type           _ZN5flash16flash_fwd_kernelI23Flash_fwd_kernel_traitsILi64ELi128ELi64ELi4ELb0ELb0EN7cutlass6half_tE19Flash_kernel_traitsILi64ELi128ELi64ELi4ES3_EELb1ELb1ELb0ELb1ELb0ELb0ELb0ELb0EEEvNS_16Flash_fwd_paramsE,@function
        .size           _ZN5flash16flash_fwd_kernelI23Flash_fwd_kernel_traitsILi64ELi128ELi64ELi4ELb0ELb0EN7cutlass6half_tE19Flash_kernel_traitsILi64ELi128ELi64ELi4ES3_EELb1ELb1ELb0ELb1ELb0ELb0ELb0ELb0EEEvNS_16Flash_fwd_paramsE,(.L_x_1428 - _ZN5flash16flash_fwd_kernelI23Flash_fwd_kernel_traitsILi64ELi128ELi64ELi4ELb0ELb0EN7cutlass6half_tE19Flash_kernel_traitsILi64ELi128ELi64ELi4ES3_EELb1ELb1ELb0ELb1ELb0ELb0ELb0ELb0EEEvNS_16Flash_fwd_paramsE)
        .other          _ZN5flash16flash_fwd_kernelI23Flash_fwd_kernel_traitsILi64ELi128ELi64ELi4ELb0ELb0EN7cutlass6half_tE19Flash_kernel_traitsILi64ELi128ELi64ELi4ES3_EELb1ELb1ELb0ELb1ELb0ELb0ELb0ELb0EEEvNS_16Flash_fwd_paramsE,@"STO_CUDA_ENTRY STV_DEFAULT"
_ZN5flash16flash_fwd_kernelI23Flash_fwd_kernel_traitsILi64ELi128ELi64ELi4ELb0ELb0EN7cutlass6half_tE19Flash_kernel_traitsILi64ELi128ELi64ELi4ES3_EELb1ELb1ELb0ELb1ELb0ELb0ELb0ELb0EEEvNS_16Flash_fwd_paramsE:
.text._ZN5flash16flash_fwd_kernelI23Flash_fwd_kernel_traitsILi64ELi128ELi64ELi4ELb0ELb0EN7cutlass6half_tE19Flash_kernel_traitsILi64ELi128ELi64ELi4ES3_EELb1ELb1ELb0ELb1ELb0ELb0ELb0ELb0EEEvNS_16Flash_fwd_paramsE:
        /* <DEDUP_REMOVED lines=9> */
[----:B------:R-:W3:Y:S01]  /*0090*/  S2R R127, SR_TID.X ;  /* 0x00000000007f7919 */ /* 0x000ee20000002100 */
[----:B------:R-:W-:-:S06]  /*00a0*/  ULDC.64 UR8, c[0x0][0x2f0] ;  /* 0x0000bc0000087ab9 */ /* 0x000fcc0000000a00 */
[----:B------:R-:W4:Y:S01]  /*00b0*/  @P2 LDG.E.64 R6, desc[UR16][R6.64] ;  /* 0x0000001006062981 */ /* 0x000f22000c1e1b00 */
[----:B------:R-:W-:Y:S01]  /*00c0*/  S2UR UR7, SR_CTAID.X ;  /* 0x00000000000779c3 */ /* 0x000fe20000002500 */
[----:B-1----:R-:W-:-:S07]  /*00d0*/  @P2 IMAD.MOV.U32 R2, RZ, RZ, R224 ;  /* 0x000000ffff022224 */ /* 0x002fce00078e00e0 */
[----:B------:R-:W1:Y:S01]  /*00e0*/  S2UR UR25, SR_CTAID.Y ;  /* 0x00000000001979c3 */ /* 0x000e620000002600 */
[----:B--2---:R-:W-:-:S07]  /*00f0*/  @P2 IMAD.MOV.U32 R3, RZ, RZ, R121 ;  /* 0x000000ffff032224 */ /* 0x004fce00078e0079 */
[----:B------:R-:W2:Y:S01]  /*0100*/  S2UR UR26, SR_CTAID.Z ;  /* 0x00000000001a79c3 */ /* 0x000ea20000002700 */
[----:B------:R5:W4:Y:S01]  /*0110*/  @P2 LDG.E.64 R4, desc[UR16][R2.64] ;  /* 0x0000001002042981 */ /* 0x000b22000c1e1b00 */
[----:B------:R-:W-:Y:S01]  /*0120*/  UISETP.NE.U32.AND UP2, UPT, UR8, URZ, UPT ;  /* 0x0000003f0800728c */ /* 0x000fe2000bf45070 */
[----:B------:R-:W-:-:S05]  /*0130*/  ULDC.U8 UR6, c[0x0][0x3c2] ;  /* 0x0000f08000067ab9 */ /* 0x000fca0000000000 */
[----:B------:R-:W4:Y:S01]  /*0140*/  @P2 LDC R0, c[0x0][0x3b0] ;  /* 0x0000ec00ff002b82 */ /* 0x000f220000000800 */
[----:B------:R-:W-:Y:S02]  /*0150*/  UISETP.NE.AND.EX UP2, UPT, UR9, URZ, UPT, UP2 ;  /* 0x0000003f0900728c */ /* 0x000fe4000bf45320 */
[----:B------:R-:W-:Y:S01]  /*0160*/  UISETP.NE.AND UP3, UPT, UR6, URZ, UPT ;  /* 0x0000003f0600728c */ /* 0x000fe2000bf65270 */
[----:B------:R-:W-:-:S03]  /*0170*/  ULDC.64 UR8, c[0x0][0x2f0] ;  /* 0x0000bc0000087ab9 */ /* 0x000fc60000000a00 */
[----:B------:R-:W-:Y:S01]  /*0180*/  PLOP3.LUT P0, PT, PT, PT, UP2, 0x80, 0x0 ;  /* 0x000000000000781c */ /* 0x000fe20003f0f028 */
[----:B-1----:R-:W-:Y:S02]  /*0190*/  UIMAD.WIDE UR8, UR25, 0x4, UR8 ;  /* 0x00000004190878a5 */ /* 0x002fe4000f8e0208 */
[----:B--2---:R-:W-:-:S06]  /*01a0*/  ULOP3.LUT UR4, UR26, UR7, UR25, 0xfe, !UPT ;  /* 0x000000071a047292 */ /* 0x004fcc000f8efe19 */
[----:B---3--:R-:W-:Y:S01]  /*01b0*/  LOP3.LUT P3, RZ, R127, UR4, RZ, 0xfc, !PT ;  /* 0x000000047fff7c12 */ /* 0x008fe2000f86fcff */
[----:B------:R-:W-:Y:S02]  /*01c0*/  ULDC.64 UR4, c[0x0][0x300] ;  /* 0x0000c00000047ab9 */ /* 0x000fe40000000a00 */
[----:B------:R-:W-:-:S04]  /*01d0*/  UISETP.NE.U32.AND UP1, UPT, UR4, URZ, UPT ;  /* 0x0000003f0400728c */ /* 0x000fc8000bf25070 */
[----:B------:R-:W-:-:S03]  /*01e0*/  UISETP.NE.AND.EX UP1, UPT, UR5, URZ, UPT, UP1 ;  /* 0x0000003f0500728c */ /* 0x000fc6000bf25310 */
[----:B------:R-:W-:Y:S02]  /*01f0*/  ULDC.64 UR4, c[0x0][0x2f8] ;  /* 0x0000be0000047ab9 */ /* 0x000fe40000000a00 */
[----:B------:R-:W-:Y:S01]  /*0200*/  UISETP.EQ.U32.AND UP0, UPT, UR4, URZ, UPT ;  /* 0x0000003f0400728c */ /* 0x000fe2000bf02070 */
[----:B-----5:R-:W1:Y:S03]  /*0210*/  @!P3 LDC.64 R2, c[0x0][0x3b8] ;  /* 0x0000ee00ff02bb82 */ /* 0x020e660000000a00 */
[----:B------:R-:W-:Y:S02]  /*0220*/  UISETP.EQ.OR.EX UP0, UPT, UR5, URZ, !UP3, UP0 ;  /* 0x0000003f0500728c */ /* 0x000fe4000df02700 */
[----:B------:R-:W-:Y:S02]  /*0230*/  @UP1 ULDC.64 UR10, c[0x0][0x300] ;  /* 0x0000c000000a1ab9 */ /* 0x000fe40000000a00 */
[----:B------:R-:W-:Y:S01]  /*0240*/  @UP1 UIMAD.WIDE UR10, UR25, 0x4, UR10 ;  /* 0x00000004190a18a5 */ /* 0x000fe2000f8e020a */
[----:B----4-:R-:W-:-:S02]  /*0250*/  @P2 R2UR UR28, R6 ;  /* 0x00000000061c22ca */ /* 0x010fc400000e0000 */
[----:B------:R-:W-:-:S11]  /*0260*/  @P2 R2UR UR29, R7 ;  /* 0x00000000071d22ca */ /* 0x000fd600000e0000 */
[----:B------:R-:W-:Y:S02]  /*0270*/  IMAD.U32 R6, RZ, RZ, UR28 ;  /* 0x0000001cff067e24 */ /* 0x000fe4000f8e00ff */
[----:B------:R-:W-:-:S05]  /*0280*/  IMAD.U32 R7, RZ, RZ, UR29 ;  /* 0x0000001dff077e24 */ /* 0x000fca000f8e00ff */
[----:B-1----:R1:W-:Y:S01]  /*0290*/  @!P3 STG.E.64 desc[UR16][R2.64], R6 ;  /* 0x000000060200b986 */ /* 0x0023e2000c101b10 */
[----:B------:R-:W-:Y:S01]  /*02a0*/  @P2 IADD3 R224, P1, R4, R0, RZ ;  /* 0x0000000004e02210 */ /* 0x000fe20007f3e0ff */
[----:B------:R-:W-:-:S04]  /*02b0*/  IMAD.U32 R4, RZ, RZ, UR8 ;  /* 0x00000008ff047e24 */ /* 0x000fc8000f8e00ff */
[----:B------:R-:W-:Y:S01]  /*02c0*/  @P2 IMAD.X R121, RZ, RZ, R5, P1 ;  /* 0x000000ffff792224 */ /* 0x000fe200008e0605 */
[----:B------:R-:W-:Y:S01]  /*02d0*/  PLOP3.LUT P1, PT, PT, PT, UP1, 0x80, 0x0 ;  /* 0x000000000000781c */ /* 0x000fe20003f2f018 */
[----:B------:R-:W-:Y:S01]  /*02e0*/  IMAD.U32 R5, RZ, RZ, UR9 ;  /* 0x00000009ff057e24 */ /* 0x000fe2000f8e00ff */
[----:B------:R-:W-:Y:S01]  /*02f0*/  ULDC.64 UR8, c[0x0][0x2f8] ;  /* 0x0000be0000087ab9 */ /* 0x000fe20000000a00 */
[----:B------:R-:W-:Y:S01]  /*0300*/  PLOP3.LUT P2, PT, PT, PT, UP0, 0x80, 0x0 ;  /* 0x000000000000781c */ /* 0x000fe20003f4f008 */
[----:B------:R-:W-:Y:S01]  /*0310*/  UIMAD.WIDE UR8, UR25, 0x4, UR8 ;  /* 0x00000004190878a5 */ /* 0x000fe2000f8e0208 */
[----:B-1----:R-:W-:Y:S02]  /*0320*/  @!P3 IMAD.MOV.U32 R6, RZ, RZ, R224 ;  /* 0x000000ffff06b224 */ /* 0x002fe400078e00e0 */
[----:B------:R-:W-:-:S05]  /*0330*/  @!P3 IMAD.MOV.U32 R7, RZ, RZ, R121 ;  /* 0x000000ffff07b224 */ /* 0x000fca00078e0079 */
[----:B------:R1:W-:Y:S02]  /*0340*/  @!P3 STG.E.64 desc[UR16][R2.64+0x8], R6 ;  /* 0x000008060200b986 */ /* 0x0003e4000c101b10 */
[----:B-1----:R-:W-:Y:S02]  /*0350*/  IMAD.U32 R2, RZ, RZ, UR10 ;  /* 0x0000000aff027e24 */ /* 0x002fe4000f8e00ff */
[----:B------:R-:W2:Y:S01]  /*0360*/  @P0 LDG.E R6, desc[UR16][R4.64] ;  /* 0x0000001004060981 */ /* 0x000ea2000c1e1900 */
[----:B------:R-:W-:Y:S01]  /*0370*/  IMAD.U32 R3, RZ, RZ, UR11 ;  /* 0x0000000bff037e24 */ /* 0x000fe2000f8e00ff */
[----:B------:R-:W-:Y:S01]  /*0380*/  SHF.R.S32.HI R10, RZ, 0x1f, R127 ;  /* 0x0000001fff0a7819 */ /* 0x000fe2000001147f */
[----:B------:R-:W-:Y:S01]  /*0390*/  UMOV UR13, 0xffffffff ;  /* 0xffffffff000d7882 */ /* 0x000fe20000000000 */
[----:B------:R-:W-:Y:S01]  /*03a0*/  ULDC UR11, c[0x0][0x270] ;  /* 0x00009c00000b7ab9 */ /* 0x000fe20000000800 */
[----:B------:R-:W3:Y:S04]  /*03b0*/  @P0 LDG.E R5, desc[UR16][R4.64+0x4] ;  /* 0x0000041004050981 */ /* 0x000ee8000c1e1900 */
[----:B------:R1:W4:Y:S02]  /*03c0*/  @P1 LDG.E R4, desc[UR16][R2.64] ;  /* 0x0000001002041981 */ /* 0x000324000c1e1900 */
[----:B-1----:R-:W-:-:S02]  /*03d0*/  IMAD.U32 R2, RZ, RZ, UR8 ;  /* 0x00000008ff027e24 */ /* 0x002fc4000f8e00ff */
[----:B------:R-:W-:-:S05]  /*03e0*/  IMAD.U32 R3, RZ, RZ, UR9 ;  /* 0x00000009ff037e24 */ /* 0x000fca000f8e00ff */
[----:B------:R-:W5:Y:S01]  /*03f0*/  @!P2 LDG.E R0, desc[UR16][R2.64] ;  /* 0x000000100200a981 */ /* 0x000f62000c1e1900 */
[----:B------:R-:W-:Y:S01]  /*0400*/  LEA.HI R125, R10, R127, RZ, 0x5 ;  /* 0x0000007f0a7d7211 */ /* 0x000fe200078f28ff */
[----:B------:R-:W-:Y:S01]  /*0410*/  UIMAD UR8, UR25, UR11, UR26 ;  /* 0x0000000b190872a4 */ /* 0x000fe2000f8e021a */
[----:B------:R-:W-:Y:S02]  /*0420*/  UMOV UR6, 0xffffffff ;  /* 0xffffffff00067882 */ /* 0x000fe40000000000 */
[----:B------:R-:W-:Y:S01]  /*0430*/  LOP3.LUT R14, R125, 0xffffffe0, RZ, 0xc0, !PT ;  /* 0xffffffe07d0e7812 */ /* 0x000fe200078ec0ff */
[----:B------:R-:W-:-:S04]  /*0440*/  UMOV UR10, URZ ;  /* 0x0000003f000a7c82 */ /* 0x000fc80008000000 */
[----:B------:R-:W-:Y:S01]  /*0450*/  IMAD.IADD R14, R127, 0x1, -R14 ;  /* 0x000000017f0e7824 */ /* 0x000fe200078e0a0e */
[----:B--2---:R-:W-:Y:S02]  /*0460*/  @P0 R2UR UR13, R6 ;  /* 0x00000000060d02ca */ /* 0x004fe400000e0000 */
[----:B---3--:R-:W-:Y:S02]  /*0470*/  @P0 R2UR UR20, R5 ;  /* 0x00000000051402ca */ /* 0x008fe400000e0000 */
[----:B------:R-:W-:Y:S01]  /*0480*/  ISETP.NE.U32.AND P0, PT, RZ, UR4, PT ;  /* 0x00000004ff007c0c */ /* 0x000fe2000bf05070 */
[----:B------:R-:W-:-:S10]  /*0490*/  USHF.L.U32 UR4, UR8, 0x5, URZ ;  /* 0x0000000508047899 */ /* 0x000fd4000800063f */
[----:B------:R-:W-:-:S07]  /*04a0*/  @UP2 UIADD3 UR20, UR20, -UR13, URZ ;  /* 0x8000000d14142290 */ /* 0x000fce000fffe03f */
[----:B------:R-:W-:Y:S01]  /*04b0*/  @!UP2 ULDC UR20, c[0x0][0x2c4] ;  /* 0x0000b1000014aab9 */ /* 0x000fe20000000800 */
[----:B----4-:R-:W-:Y:S02]  /*04c0*/  @P1 R2UR UR10, R4 ;  /* 0x00000000040a12ca */ /* 0x010fe400000e0000 */
[----:B-----5:R-:W-:Y:S02]  /*04d0*/  @!P2 R2UR UR6, R0 ;  /* 0x000000000006a2ca */ /* 0x020fe400000e0000 */
[----:B------:R-:W-:Y:S01]  /*04e0*/  ISETP.NE.AND.EX P2, PT, RZ, UR5, PT, P0 ;  /* 0x00000005ff007c0c */ /* 0x000fe2000bf45300 */
[----:B------:R-:W-:Y:S01]  /*04f0*/  USHF.R.S32.HI UR5, URZ, 0x1f, UR4 ;  /* 0x0000001f3f057899 */ /* 0x000fe20008011404 */
[--C-:B------:R-:W-:Y:S02]  /*0500*/  IADD3 R224, P1, P0, R224, UR4, R14.reuse ;  /* 0x00000004e0e07c10 */ /* 0x100fe4000f83e00e */
[----:B------:R-:W-:-:S04]  /*0510*/  SHF.R.S32.HI R0, RZ, 0x1f, R14 ;  /* 0x0000001fff007819 */ /* 0x000fc8000001140e */
[----:B------:R-:W-:-:S05]  /*0520*/  IADD3.X R121, R121, UR5, R0, P1, P0 ;  /* 0x0000000579797c10 */ /* 0x000fca0008fe0400 */
[----:B------:R-:W-:Y:S05]  /*0530*/  @!P2 BRA `(.L_x_907) ;  /* 0x00000000001ca947 */ /* 0x000fea0003800000 */
[----:B------:R-:W-:-:S13]  /*0540*/  PLOP3.LUT P0, PT, PT, PT, UP3, 0x80, 0x0 ;  /* 0x000000000000781c */ /* 0x000fda0003f0f038 */
[----:B------:R-:W2:Y:S04]  /*0550*/  @P0 LDG.E R0, desc[UR16][R2.64+0x4] ;  /* 0x0000041002000981 */ /* 0x000ea8000c1e1900 */
[----:B------:R-:W3:Y:S01]  /*0560*/  @!P0 LDG.E R2, desc[UR16][R2.64] ;  /* 0x0000001002028981 */ /* 0x000ee2000c1e1900 */
[----:B--2---:R-:W-:-:S13]  /*0570*/  @P0 R2UR UR8, R0 ;  /* 0x00000000000802ca */ /* 0x004fda00000e0000 */
[----:B------:R-:W-:-:S07]  /*0580*/  @UP3 UIADD3 UR8, UR8, -UR6, URZ ;  /* 0x8000000608083290 */ /* 0x000fce000fffe03f */
[----:B---3--:R-:W-:Y:S01]  /*0590*/  @!P0 R2UR UR8, R2 ;  /* 0x00000000020882ca */ /* 0x008fe200000e0000 */
[----:B------:R-:W-:-:S14]  /*05a0*/  BRA `(.L_x_908) ;  /* 0x0000000000047947 */ /* 0x000fdc0003800000 */
.L_x_907:
[----:B------:R-:W-:-:S05]  /*05b0*/  ULDC UR8, c[0x0][0x2c8] ;  /* 0x0000b20000087ab9 */ /* 0x000fca0000000800 */
.L_x_908:
        /* <DEDUP_REMOVED lines=35> */
[----:B------:R-:W-:Y:S05]  /*07f0*/  @!P0 BRA `(.L_x_909) ;  /* 0x00000160000c8947 */ /* 0x000fea0003800000 */
[----:B------:R-:W1:Y:S01]  /*0800*/  LDC R0, c[0x0][0x278] ;  /* 0x00009e00ff007b82 */ /* 0x000e620000000800 */
[----:B------:R-:W2:Y:S01]  /*0810*/  S2R R4, SR_CTAID.Z ;  /* 0x0000000000047919 */ /* 0x000ea20000002700 */
[----:B------:R-:W-:Y:S02]  /*0820*/  UISETP.NE.AND UP1, UPT, UR13, -0x1, UPT ;  /* 0xffffffff0d00788c */ /* 0x000fe4000bf25270 */
[----:B------:R-:W-:Y:S01]  /*0830*/  UISETP.NE.AND UP0, UPT, UR6, -0x1, UPT ;  /* 0xffffffff0600788c */ /* 0x000fe2000bf05270 */
[----:B------:R-:W3:Y:S01]  /*0840*/  S2R R126, SR_CTAID.X ;  /* 0x00000000007e7919 */ /* 0x000ee20000002500 */
[----:B------:R-:W-:-:S04]  /*0850*/  UIADD3 UR12, -UR18, UR20, URZ ;  /* 0x00000014120c7290 */ /* 0x000fc8000fffe13f */
[----:B------:R-:W-:-:S03]  /*0860*/  PLOP3.LUT P1, PT, PT, PT, UP0, 0x80, 0x0 ;  /* 0x000000000000781c */ /* 0x000fc60003f2f008 */
[----:B------:R-:W-:Y:S01]  /*0870*/  @UP1 ULDC.64 UR4, c[0x0][0x240] ;  /* 0x0000900000041ab9 */ /* 0x000fe20000000a00 */
[----:B------:R-:W-:Y:S02]  /*0880*/  @!UP1 USHF.R.S32.HI UR11, URZ, 0x1f, UR25 ;  /* 0x0000001f3f0b9899 */ /* 0x000fe40008011419 */
[----:B------:R-:W-:Y:S02]  /*0890*/  @UP1 UIMAD.WIDE.U32 UR30, UR13, UR4, URZ ;  /* 0x000000040d1e12a5 */ /* 0x000fe4000f8e003f */
[----:B------:R-:W-:Y:S02]  /*08a0*/  @UP0 UIADD3 UR7, UR10, UR6, URZ ;  /* 0x000000060a070290 */ /* 0x000fe4000fffe03f */
[----:B------:R-:W-:Y:S01]  /*08b0*/  @UP1 UIMAD UR27, UR13, UR5, UR31 ;  /* 0x000000050d1b12a4 */ /* 0x000fe2000f8e021f */
[----:B------:R-:W-:Y:S02]  /*08c0*/  @UP0 ULDC.64 UR8, c[0x0][0x248] ;  /* 0x0000920000080ab9 */ /* 0x000fe40000000a00 */
[----:B------:R-:W-:Y:S01]  /*08d0*/  @!UP1 ULDC.64 UR4, c[0x0][0x228] ;  /* 0x00008a0000049ab9 */ /* 0x000fe20000000a00 */
[----:B-1----:R-:W-:Y:S01]  /*08e0*/  IABS R2, R0 ;  /* 0x0000000000027213 */ /* 0x002fe20000000000 */
[----:B------:R-:W-:-:S02]  /*08f0*/  @!UP1 UIMAD.WIDE.U32 UR32, UR25, UR4, URZ ;  /* 0x00000004192092a5 */ /* 0x000fc4000f8e003f */
[----:B------:R-:W-:Y:S01]  /*0900*/  @!UP1 UIMAD UR4, UR11, UR4, URZ ;  /* 0x000000040b0492a4 */ /* 0x000fe2000f8e023f */
[----:B------:R-:W1:Y:S01]  /*0910*/  I2F.RP R6, R2 ;  /* 0x0000000200067306 */ /* 0x000e620000209400 */
[----:B------:R-:W-:Y:S02]  /*0920*/  @UP0 UIMAD.WIDE.U32 UR22, UR7, UR8, URZ ;  /* 0x00000008071602a5 */ /* 0x000fe4000f8e003f */
[----:B------:R-:W-:Y:S01]  /*0930*/  @UP0 UIMAD UR7, UR7, UR9, URZ ;  /* 0x00000009070702a4 */ /* 0x000fe2000f8e023f */
[----:B--2---:R-:W-:Y:S01]  /*0940*/  IABS R4, R4 ;  /* 0x0000000400047213 */ /* 0x004fe20000000000 */
[----:B------:R-:W-:Y:S02]  /*0950*/  @!UP1 UIMAD UR4, UR25, UR5, UR4 ;  /* 0x00000005190492a4 */ /* 0x000fe4000f8e0204 */
[----:B------:R-:W-:Y:S02]  /*0960*/  @UP0 UIADD3 UR5, UR23, UR7, URZ ;  /* 0x0000000717050290 */ /* 0x000fe4000fffe03f */
[----:B------:R-:W-:Y:S01]  /*0970*/  @!UP1 UIADD3 UR27, UR33, UR4, URZ ;  /* 0x00000004211b9290 */ /* 0x000fe2000fffe03f */
[----:B------:R-:W-:Y:S01]  /*0980*/  @!UP1 UMOV UR30, UR32 ;  /* 0x00000020001e9c82 */ /* 0x000fe20008000000 */
[----:B-1----:R-:W1:Y:S02]  /*0990*/  MUFU.RCP R6, R6 ;  /* 0x0000000600067308 */ /* 0x002e640000001000 */
[----:B-1----:R-:W-:-:S06]  /*09a0*/  VIADD R6, R6, 0xffffffe ;  /* 0x0ffffffe06067836 */ /* 0x002fcc0000000000 */
[----:B------:R-:W1:Y:S02]  /*09b0*/  F2I.FTZ.U32.TRUNC.NTZ R7, R6 ;  /* 0x0000000600077305 */ /* 0x000e64000021f000 */
[----:B-1----:R-:W-:Y:S01]  /*09c0*/  IMAD.MOV R3, RZ, RZ, -R7 ;  /* 0x000000ffff037224 */ /* 0x002fe200078e0a07 */
[----:B------:R-:W-:-:S03]  /*09d0*/  MOV R6, RZ ;  /* 0x000000ff00067202 */ /* 0x000fc60000000f00 */
[----:B------:R-:W-:Y:S01]  /*09e0*/  IMAD R234, R3, R2, RZ ;  /* 0x0000000203ea7224 */ /* 0x000fe200078e02ff */
[----:B------:R-:W-:-:S03]  /*09f0*/  LEA.HI R3, R10, R127, RZ, 0x3 ;  /* 0x0000007f0a037211 */ /* 0x000fc600078f18ff */
[----:B------:R-:W-:Y:S01]  /*0a00*/  IMAD.HI.U32 R234, R7, R234, R6 ;  /* 0x000000ea07ea7227 */ /* 0x000fe200078e0006 */
[----:B------:R-:W-:Y:S02]  /*0a10*/  SHF.R.S32.HI R20, RZ, 0x3, R3 ;  /* 0x00000003ff147819 */ /* 0x000fe40000011403 */
[----:B------:R-:W-:-:S03]  /*0a20*/  LOP3.LUT R8, R3, 0xfffffff8, RZ, 0xc0, !PT ;  /* 0xfffffff803087812 */ /* 0x000fc600078ec0ff */
[----:B------:R-:W-:Y:S02]  /*0a30*/  VIADD R5, R20, 0x40 ;  /* 0x0000004014057836 */ /* 0x000fe40000000000 */
[----:B------:R-:W-:-:S03]  /*0a40*/  IMAD.HI.U32 R234, R234, R4, RZ ;  /* 0x00000004eaea7227 */ /* 0x000fc600078e00ff */
[----:B------:R-:W-:Y:S01]  /*0a50*/  ISETP.GE.AND P4, PT, R5, UR12, PT ;  /* 0x0000000c05007c0c */ /* 0x000fe2000bf86270 */
[C---:B------:R-:W-:Y:S01]  /*0a60*/  VIADD R6, R20.reuse, 0x50 ;  /* 0x0000005014067836 */ /* 0x040fe20000000000 */
[----:B------:R-:W-:Y:S01]  /*0a70*/  IADD3 R5, R20, 0x60, RZ ;  /* 0x0000006014057810 */ /* 0x000fe20007ffe0ff */
[----:B------:R-:W-:-:S03]  /*0a80*/  IMAD.MOV R7, RZ, RZ, -R234 ;  /* 0x000000ffff077224 */ /* 0x000fc600078e0aea */
[----:B------:R-:W-:Y:S01]  /*0a90*/  ISETP.GE.AND P3, PT, R6, UR12, PT ;  /* 0x0000000c06007c0c */ /* 0x000fe2000bf66270 */
[----:B------:R-:W-:Y:S01]  /*0aa0*/  IMAD R7, R2, R7, R4 ;  /* 0x0000000702077224 */ /* 0x000fe200078e0204 */
[----:B------:R-:W-:Y:S02]  /*0ab0*/  ISETP.GE.AND P2, PT, R5, UR12, PT ;  /* 0x0000000c05007c0c */ /* 0x000fe4000bf46270 */
[----:B------:R-:W-:Y:S01]  /*0ac0*/  SHF.L.U32 R6, R20, 0x6, RZ ;  /* 0x0000000614067819 */ /* 0x000fe200000006ff */
[----:B---3--:R-:W-:Y:S10]  /*0ad0*/  @P1 BRA `(.L_x_910) ;  /* 0x0000000000301947 */ /* 0x008ff40003800000 */
        /* <DEDUP_REMOVED lines=11> */
[----:B------:R-:W-:-:S12]  /*0b90*/  UIADD3 UR5, UR23, UR5, URZ ;  /* 0x0000000517057290 */ /* 0x000fd8000fffe03f */
.L_x_910:
[----:B------:R-:W-:Y:S01]  /*0ba0*/  @UP0 UIADD3 UR21, UR10, UR6, URZ ;  /* 0x000000060a150290 */ /* 0x000fe2000fffe03f */
[----:B------:R-:W-:Y:S01]  /*0bb0*/  IMAD.IADD R8, R127, 0x1, -R8 ;  /* 0x000000017f087824 */ /* 0x000fe200078e0a08 */
[----:B------:R-:W-:Y:S01]  /*0bc0*/  LOP3.LUT R6, R6, 0x1c0, RZ, 0xc0, !PT ;  /* 0x000001c006067812 */ /* 0x000fe200078ec0ff */
[----:B------:R-:W-:Y:S01]  /*0bd0*/  @UP0 ULDC.64 UR6, c[0x0][0x250] ;  /* 0x0000940000060ab9 */ /* 0x000fe20000000a00 */
[----:B------:R-:W-:Y:S01]  /*0be0*/  USHF.R.S32.HI UR23, URZ, 0x1f, UR26 ;  /* 0x0000001f3f177899 */ /* 0x000fe2000801141a */
[----:B------:R-:W-:Y:S01]  /*0bf0*/  IMAD.SHL.U32 R214, R8, 0x8, RZ ;  /* 0x0000000808d67824 */ /* 0x000fe200078e00ff */
[----:B------:R-:W-:Y:S01]  /*0c00*/  @UP0 UIMAD.WIDE.U32 UR32, UR21, UR6, URZ ;  /* 0x00000006152002a5 */ /* 0x000fe2000f8e003f */
[----:B------:R-:W-:Y:S01]  /*0c10*/  SHF.R.U32.HI R4, RZ, 0x3, R6 ;  /* 0x00000003ff047819 */ /* 0x000fe20000011606 */
[----:B------:R-:W-:Y:S01]  /*0c20*/  @UP0 UIMAD UR21, UR21, UR7, URZ ;  /* 0x00000007151502a4 */ /* 0x000fe2000f8e023f */
[----:B------:R-:W-:Y:S02]  /*0c30*/  ISETP.GT.U32.AND P0, PT, R2, R7, PT ;  /* 0x000000070200720c */ /* 0x000fe40003f04070 */
[----:B------:R-:W-:Y:S01]  /*0c40*/  LOP3.LUT R6, R6, 0x38, R214, 0xf8, !PT ;  /* 0x0000003806067812 */ /* 0x000fe200078ef8d6 */
        /* <DEDUP_REMOVED lines=16> */
.L_x_911:
[----:B------:R-:W-:Y:S01]  /*0d50*/  @!P0 IMAD.IADD R7, R7, 0x1, -R2 ;  /* 0x0000000107078824 */ /* 0x000fe200078e0a02 */
[----:B------:R-:W1:Y:S01]  /*0d60*/  S2UR UR31, SR_CgaCtaId ;  /* 0x00000000001f79c3 */ /* 0x000e620000008800 */
[----:B------:R-:W-:Y:S01]  /*0d70*/  @!P0 VIADD R234, R234, 0x1 ;  /* 0x00000001eaea8836 */ /* 0x000fe20000000000 */
[----:B------:R-:W-:Y:S01]  /*0d80*/  ULDC.64 UR10, c[0x0][0x258] ;  /* 0x00009600000a7ab9 */ /* 0x000fe20000000a00 */
[----:B------:R-:W-:Y:S01]  /*0d90*/  VIADD R3, R20, 0x70 ;  /* 0x0000007014037836 */ /* 0x000fe20000000000 */
[----:B------:R-:W-:Y:S01]  /*0da0*/  ISETP.GE.U32.AND P6, PT, R7, R2, PT ;  /* 0x000000020700720c */ /* 0x000fe20003fc6070 */
[----:B------:R-:W-:Y:S01]  /*0db0*/  UIMAD UR4, UR23, UR10, URZ ;  /* 0x0000000a170472a4 */ /* 0x000fe2000f8e023f */
[----:B------:R-:W-:Y:S01]  /*0dc0*/  LOP3.LUT R2, R0, UR26, RZ, 0x3c, !PT ;  /* 0x0000001a00027c12 */ /* 0x000fe2000f8e3cff */
[----:B------:R-:W-:Y:S01]  /*0dd0*/  VIADD R13, R20, 0x10 ;  /* 0x00000010140d7836 */ /* 0x000fe20000000000 */
[----:B------:R-:W-:Y:S01]  /*0de0*/  SHF.R.S32.HI R215, RZ, 0x1f, R214 ;  /* 0x0000001fffd77819 */ /* 0x000fe200000114d6 */
[----:B------:R-:W-:Y:S01]  /*0df0*/  UIMAD UR11, UR26, UR11, UR4 ;  /* 0x0000000b1a0b72a4 */ /* 0x000fe2000f8e0204 */
[----:B------:R-:W-:Y:S01]  /*0e00*/  ISETP.GE.AND P5, PT, R2, RZ, PT ;  /* 0x000000ff0200720c */ /* 0x000fe20003fa6270 */
[----:B------:R-:W-:Y:S01]  /*0e10*/  BSSY B0, `(.L_x_912) ;  /* 0x0000026000007945 */ /* 0x000fe20003800000 */
[----:B------:R-:W-:Y:S01]  /*0e20*/  IADD3 R2, P0, R214, UR30, RZ ;  /* 0x0000001ed6027c10 */ /* 0x000fe2000ff1e0ff */
[----:B------:R-:W-:Y:S01]  /*0e30*/  UMOV UR4, 0x400 ;  /* 0x0000040000047882 */ /* 0x000fe20000000000 */
[----:B------:R-:W-:Y:S01]  /*0e40*/  LEA.HI R5, R10, R127, RZ, 0x6 ;  /* 0x0000007f0a057211 */ /* 0x000fe200078f30ff */
[----:B------:R-:W-:Y:S01]  /*0e50*/  VIADD R12, R20, 0x20 ;  /* 0x00000020140c7836 */ /* 0x000fe20000000000 */
[----:B------:R-:W-:Y:S01]  /*0e60*/  ISETP.GE.AND P1, PT, R3, UR12, PT ;  /* 0x0000000c03007c0c */ /* 0x000fe2000bf26270 */
[----:B------:R-:W-:Y:S01]  /*0e70*/  @P6 VIADD R234, R234, 0x1 ;  /* 0x00000001eaea6836 */ /* 0x000fe20000000000 */
[----:B------:R-:W-:Y:S01]  /*0e80*/  ISETP.GE.AND P6, PT, R20, UR12, PT ;  /* 0x0000000c14007c0c */ /* 0x000fe2000bfc6270 */
[----:B------:R-:W-:Y:S01]  /*0e90*/  IMAD.SHL.U32 R5, R5, 0x8, RZ ;  /* 0x0000000805057824 */ /* 0x000fe200078e00ff */
[----:B------:R-:W-:Y:S01]  /*0ea0*/  LOP3.LUT R4, R6, R4, RZ, 0x3c, !PT ;  /* 0x0000000406047212 */ /* 0x000fe200078e3cff */
[----:B------:R-:W-:Y:S01]  /*0eb0*/  IMAD.U32 R6, RZ, RZ, UR10 ;  /* 0x0000000aff067e24 */ /* 0x000fe2000f8e00ff */
[----:B------:R-:W-:Y:S01]  /*0ec0*/  IADD3.X R3, R215, UR27, RZ, P0, !PT ;  /* 0x0000001bd7037c10 */ /* 0x000fe200087fe4ff */
[----:B-1----:R-:W-:Y:S01]  /*0ed0*/  ULEA UR4, UR31, UR4, 0x18 ;  /* 0x000000041f047291 */ /* 0x002fe2000f8ec03f */
[----:B------:R-:W-:Y:S01]  /*0ee0*/  SHF.R.S32.HI R21, RZ, 0x1f, R20 ;  /* 0x0000001fff157819 */ /* 0x000fe20000011414 */
[----:B------:R-:W-:Y:S01]  /*0ef0*/  IMAD.WIDE.U32 R6, R6, UR26, R2 ;  /* 0x0000001a06067c25 */ /* 0x000fe2000f8e0002 */
[----:B------:R-:W-:-:S02]  /*0f00*/  LOP3.LUT R208, R4, 0xfffffe00, R5, 0xf8, !PT ;  /* 0xfffffe0004d07812 */ /* 0x000fc400078ef805 */
[----:B------:R-:W-:Y:S01]  /*0f10*/  ISETP.GE.AND P0, PT, R13, UR12, PT ;  /* 0x0000000c0d007c0c */ /* 0x000fe2000bf06270 */
[----:B------:R-:W-:Y:S01]  /*0f20*/  VIADD R17, R7, UR11 ;  /* 0x0000000b07117c36 */ /* 0x000fe20008000000 */
[----:B------:R-:W-:Y:S01]  /*0f30*/  LEA R208, R208, UR4, 0x1 ;  /* 0x00000004d0d07c11 */ /* 0x000fe2000f8e08ff */
[----:B------:R-:W-:Y:S01]  /*0f40*/  IMAD.WIDE R218, R126, 0x80, R20 ;  /* 0x000000807eda7825 */ /* 0x000fe200078e0214 */
[----:B------:R-:W-:Y:S09]  /*0f50*/  @P6 BRA `(.L_x_913) ;  /* 0x0000000000446947 */ /* 0x000ff20003800000 */
        /* <DEDUP_REMOVED lines=17> */
.L_x_913:
[----:B------:R-:W-:Y:S05]  /*1070*/  BSYNC B0 ;  /* 0x0000000000007941 */ /* 0x000fea0003800000 */
.L_x_912:
        /* <DEDUP_REMOVED lines=17> */
[----:B--2---:R-:W-:Y:S02]  /*1190*/  LEA R18, P0, R4, UR10, 0x1 ;  /* 0x0000000a04127c11 */ /* 0x004fe4000f8008ff */
[----:B------:R-:W-:-:S04]  /*11a0*/  IADD3 R2, R5, R2, RZ ;  /* 0x0000000205027210 */ /* 0x000fc80007ffe0ff */
[----:B------:R-:W-:-:S05]  /*11b0*/  LEA.HI.X R19, R4, UR11, R2, 0x1, P0 ;  /* 0x0000000b04137c11 */ /* 0x000fca00080f0c02 */
[----:B------:R-:W-:Y:S01]  /*11c0*/  @!PT LDS RZ, [RZ] ;  /* 0x00000000fffff984 */ /* 0x000fe20000000800 */
[----:B------:R-:W-:Y:S01]  /*11d0*/  @!PT LDS RZ, [RZ] ;  /* 0x00000000fffff984 */ /* 0x000fe20000000800 */
[----:B------:R-:W-:Y:S01]  /*11e0*/  @!PT LDS RZ, [RZ] ;  /* 0x00000000fffff984 */ /* 0x000fe20000000800 */
[----:B------:R4:W-:Y:S02]  /*11f0*/  LDGSTS.E.BYPASS.LTC128B.128 [R208+0x800], desc[UR16][R18.64] ;  /* 0x0080000012d07fae */ /* 0x0009e4000b901d50 */
.L_x_915:
[----:B------:R-:W-:Y:S05]  /*1200*/  BSYNC B0 ;  /* 0x0000000000007941 */ /* 0x000fea0003800000 */
.L_x_914:
[----:B------:R-:W-:Y:S01]  /*1210*/  BSSY B0, `(.L_x_916) ;  /* 0x0000017000007945 */ /* 0x000fe20003800000 */
[----:B------:R-:W-:-:S03]  /*1220*/  ISETP.GE.AND P0, PT, R11, UR12, PT ;  /* 0x0000000c0b007c0c */ /* 0x000fc6000bf06270 */
[----:B------:R-:W-:Y:S10]  /*1230*/  @P6 BRA `(.L_x_917) ;  /* 0x0000000000506947 */ /* 0x000ff40003800000 */
        /* <DEDUP_REMOVED lines=13> */
[----:B--2-4-:R-:W-:Y:S02]  /*1310*/  LEA R18, P6, R4, UR10, 0x1 ;  /* 0x0000000a04127c11 */ /* 0x014fe4000f8c08ff */
[----:B------:R-:W-:-:S04]  /*1320*/  IADD3 R2, R5, R2, RZ ;  /* 0x0000000205027210 */ /* 0x000fc80007ffe0ff */
[----:B------:R-:W-:-:S05]  /*1330*/  LEA.HI.X R19, R4, UR11, R2, 0x1, P6 ;  /* 0x0000000b04137c11 */ /* 0x000fca000b0f0c02 */
[----:B------:R-:W-:Y:S01]  /*1340*/  @!PT LDS RZ, [RZ] ;  /* 0x00000000fffff984 */ /* 0x000fe20000000800 */
[----:B------:R-:W-:Y:S01]  /*1350*/  @!PT LDS RZ, [RZ] ;  /* 0x00000000fffff984 */ /* 0x000fe20000000800 */
[----:B------:R-:W-:Y:S01]  /*1360*/  @!PT LDS RZ, [RZ] ;  /* 0x00000000fffff984 */ /* 0x000fe20000000800 */
[----:B------:R2:W-:Y:S02]  /*1370*/  LDGSTS.E.BYPASS.LTC128B.128 [R208+0x1000], desc[UR16][R18.64] ;  /* 0x0100000012d07fae */ /* 0x0005e4000b901d50 */
.L_x_917:
[----:B------:R-:W-:Y:S05]  /*1380*/  BSYNC B0 ;  /* 0x0000000000007941 */ /* 0x000fea0003800000 */
.L_x_916:
[----:B------:R-:W-:Y:S01]  /*1390*/  LEA.HI R10, R10, R127, RZ, 0x4 ;  /* 0x0000007f0a0a7211 */ /* 0x000fe200078f20ff */
[----:B------:R-:W-:Y:S01]  /*13a0*/  BSSY B0, `(.L_x_918) ;  /* 0x0000018000007945 */ /* 0x000fe20003800000 */
[----:B------:R-:W-:Y:S02]  /*13b0*/  ISETP.NE.AND P6, PT, R0, RZ, PT ;  /* 0x000000ff0000720c */ /* 0x000fe40003fc5270 */
        /* <DEDUP_REMOVED lines=8> */
[----:B--2-4-:R-:W-:Y:S01]  /*1440*/  MOV R19, R17 ;  /* 0x0000001100137202 */ /* 0x014fe20000000f00 */
        /* <DEDUP_REMOVED lines=13> */
.L_x_919:
[----:B------:R-:W-:Y:S05]  /*1520*/  BSYNC B0 ;  /* 0x0000000000007941 */ /* 0x000fea0003800000 */
.L_x_918:
        /* <DEDUP_REMOVED lines=22> */
.L_x_921:
[----:B------:R-:W-:Y:S05]  /*1690*/  BSYNC B0 ;  /* 0x0000000000007941 */ /* 0x000fea0003800000 */
.L_x_920:
        /* <DEDUP_REMOVED lines=22> */
.L_x_923:
[----:B------:R-:W-:Y:S05]  /*1800*/  BSYNC B0 ;  /* 0x0000000000007941 */ /* 0x000fea0003800000 */
.L_x_922:
        /* <DEDUP_REMOVED lines=22> */
.L_x_925:
[----:B------:R-:W-:Y:S05]  /*1970*/  BSYNC B0 ;  /* 0x0000000000007941 */ /* 0x000fea0003800000 */
.L_x_924:
        /* <DEDUP_REMOVED lines=21> */
.L_x_927:
[----:B------:R-:W-:Y:S05]  /*1ad0*/  BSYNC B0 ;  /* 0x0000000000007941 */ /* 0x000fea0003800000 */
.L_x_926:
[C---:B------:R-:W-:Y:S01]  /*1ae0*/  IMAD R3, R21.reuse, UR8, RZ ;  /* 0x0000000815037c24 */ /* 0x040fe2000f8e02ff */
[----:B------:R-:W-:Y:S01]  /*1af0*/  ULDC.64 UR10, c[0x0][0x260] ;  /* 0x00009800000a7ab9 */ /* 0x000fe20000000a00 */
[C---:B------:R-:W-:Y:S01]  /*1b00*/  IMAD.WIDE.U32 R6, R20.reuse, UR8, R214 ;  /* 0x0000000814067c25 */ /* 0x040fe2000f8e00d6 */
[----:B------:R-:W-:Y:S01]  /*1b10*/  USHF.L.U32 UR27, UR8, 0x6, URZ ;  /* 0x00000006081b7899 */ /* 0x000fe2000800063f */
[----:B------:R-:W-:Y:S02]  /*1b20*/  BSSY B0, `(.L_x_928) ;  /* 0x0000038000007945 */ /* 0x000fe40003800000 */
        /* <DEDUP_REMOVED lines=8> */
[----:B------:R-:W-:Y:S01]  /*1bb0*/  UIADD3 UR22, UR14, -0x1, URZ ;  /* 0xffffffff0e167890 */ /* 0x000fe2000fffe03f */
[----:B------:R-:W-:Y:S01]  /*1bc0*/  MOV R120, UR27 ;  /* 0x0000001b00787c02 */ /* 0x000fe20008000f00 */
[----:B------:R-:W-:Y:S01]  /*1bd0*/  IMAD R0, R20, UR7, R0 ;  /* 0x0000000714007c24 */ /* 0x000fe2000f8e0200 */
[----:B------:R-:W-:Y:S01]  /*1be0*/  IADD3 R6, P0, R6, UR24, RZ ;  /* 0x0000001806067c10 */ /* 0x000fe2000ff1e0ff */
[----:B------:R-:W-:Y:S01]  /*1bf0*/  IMAD.IADD R2, R127, 0x1, -R4 ;  /* 0x000000017f027824 */ /* 0x000fe200078e0a04 */
[----:B------:R-:W-:Y:S01]  /*1c00*/  USHF.L.U64.HI UR24, UR8, 0x6, UR9 ;  /* 0x0000000608187899 */ /* 0x000fe20008010209 */
[----:B------:R-:W-:Y:S01]  /*1c10*/  IMAD R212, R236, UR10, RZ ;  /* 0x0000000aecd47c24 */ /* 0x000fe2000f8e02ff */
[----:B------:R-:W-:Y:S01]  /*1c20*/  IADD3.X R7, R7, UR21, R0, P0, !PT ;  /* 0x0000001507077c10 */ /* 0x000fe200087fe400 */
[----:B------:R-:W-:Y:S01]  /*1c30*/  UIMAD UR21, UR22, -0x40, UR19 ;  /* 0xffffffc0161578a4 */ /* 0x000fe2000f8e0213 */
[----:B------:R-:W-:Y:S01]  /*1c40*/  SHF.R.S32.HI R4, RZ, 0x1f, R2 ;  /* 0x0000001fff047819 */ /* 0x000fe20000011402 */
[C---:B------:R-:W-:Y:S01]  /*1c50*/  IMAD R212, R234.reuse, UR11, R212 ;  /* 0x0000000bead47c24 */ /* 0x040fe2000f8e02d4 */
[----:B------:R-:W-:Y:S01]  /*1c60*/  USHF.R.S32.HI UR34, URZ, 0x1f, UR22 ;  /* 0x0000001f3f227899 */ /* 0x000fe20008011416 */
[----:B------:R-:W-:Y:S01]  /*1c70*/  IMAD.WIDE.U32 R210, R234, UR10, R210 ;  /* 0x0000000aead27c25 */ /* 0x000fe2000f8e00d2 */
[----:B------:R-:W-:Y:S01]  /*1c80*/  LEA.HI R4, R4, R2, RZ, 0x3 ;  /* 0x0000000204047211 */ /* 0x000fe200078f18ff */
[----:B------:R-:W-:Y:S01]  /*1c90*/  UIMAD UR5, UR24, UR22, URZ ;  /* 0x00000016180572a4 */ /* 0x000fe2000f8e023f */
[----:B------:R-:W-:Y:S01]  /*1ca0*/  ISETP.GE.AND P5, PT, R20, UR21, PT ;  /* 0x0000001514007c0c */ /* 0x000fe2000bfa6270 */
[----:B------:R-:W-:Y:S01]  /*1cb0*/  IMAD.IADD R213, R211, 0x1, R212 ;  /* 0x00000001d3d57824 */ /* 0x000fe200078e02d4 */
[----:B------:R-:W-:Y:S01]  /*1cc0*/  LOP3.LUT R5, R4, 0xfffffff8, RZ, 0xc0, !PT ;  /* 0xfffffff804057812 */ /* 0x000fe200078ec0ff */
[----:B------:R-:W-:Y:S01]  /*1cd0*/  IMAD.MOV.U32 R212, RZ, RZ, R210 ;  /* 0x000000ffffd47224 */ /* 0x000fe200078e00d2 */
[----:B------:R-:W-:Y:S01]  /*1ce0*/  ULDC.64 UR10, c[0x0][0x268] ;  /* 0x00009a00000a7ab9 */ /* 0x000fe20000000a00 */
[----:B------:R-:W-:Y:S01]  /*1cf0*/  ISETP.GE.AND P4, PT, R13, UR21, PT ;  /* 0x000000150d007c0c */ /* 0x000fe2000bf86270 */
[----:B------:R-:W-:Y:S01]  /*1d00*/  UIMAD UR5, UR34, UR27, UR5 ;  /* 0x0000001b220572a4 */ /* 0x000fe2000f8e0205 */
[----:B------:R-:W-:Y:S01]  /*1d10*/  IADD3 R5, R2, -R5, RZ ;  /* 0x8000000502057210 */ /* 0x000fe20007ffe0ff */
[----:B------:R-:W-:Y:S01]  /*1d20*/  IMAD R236, R236, UR10, RZ ;  /* 0x0000000aecec7c24 */ /* 0x000fe2000f8e02ff */
[----:B------:R-:W-:Y:S01]  /*1d30*/  ISETP.GE.AND P3, PT, R12, UR21, PT ;  /* 0x000000150c007c0c */ /* 0x000fe2000bf66270 */
[----:B-1----:R-:W-:Y:S01]  /*1d40*/  IMAD.WIDE.U32 R16, R120, UR22, R212 ;  /* 0x0000001678107c25 */ /* 0x002fe2000f8e00d4 */
[----:B------:R-:W-:-:S02]  /*1d50*/  ISETP.GE.AND P0, PT, R11, UR21, PT ;  /* 0x000000150b007c0c */ /* 0x000fc4000bf06270 */
[----:B------:R-:W-:Y:S01]  /*1d60*/  MOV R3, 0x20 ;  /* 0x0000002000037802 */ /* 0x000fe20000000f00 */
[----:B------:R-:W-:Y:S01]  /*1d70*/  IMAD.MOV.U32 R0, RZ, RZ, 0x10 ;  /* 0x00000010ff007424 */ /* 0x000fe200078e00ff */
[----:B------:R-:W-:Y:S01]  /*1d80*/  R2P PR, R5, 0x6 ;  /* 0x0000000605007804 */ /* 0x000fe20000000000 */
[C---:B------:R-:W-:Y:S01]  /*1d90*/  IMAD R236, R234.reuse, UR11, R236 ;  /* 0x0000000beaec7c24 */ /* 0x040fe2000f8e02ec */
[----:B--2-4-:R-:W-:Y:S01]  /*1da0*/  IADD3 R19, R17, UR5, RZ ;  /* 0x0000000511137c10 */ /* 0x014fe2000fffe0ff */
[----:B------:R-:W-:Y:S02]  /*1db0*/  IMAD.WIDE.U32 R234, R234, UR10, R6 ;  /* 0x0000000aeaea7c25 */ /* 0x000fe4000f8e0006 */
[----:B------:R-:W-:Y:S02]  /*1dc0*/  SEL R0, R0, 0xfffffff0, !P1 ;  /* 0xfffffff000007807 */ /* 0x000fe40004800000 */
[----:B------:R-:W-:Y:S01]  /*1dd0*/  SEL R2, R3, 0xffffffe0, !P2 ;  /* 0xffffffe003027807 */ /* 0x000fe20005000000 */
        /* <DEDUP_REMOVED lines=12> */
.L_x_929:
[----:B------:R-:W-:Y:S05]  /*1ea0*/  BSYNC B0 ;  /* 0x0000000000007941 */ /* 0x000fea0003800000 */
.L_x_928:
[----:B------:R-:W-:Y:S01]  /*1eb0*/  USHF.L.U64.HI UR32, UR8, 0x4, UR9 ;  /* 0x0000000408207899 */ /* 0x000fe20008010209 */
[----:B------:R-:W-:Y:S01]  /*1ec0*/  BSSY B0, `(.L_x_930) ;  /* 0x0000010000007945 */ /* 0x000fe20003800000 */
[----:B------:R-:W-:-:S03]  /*1ed0*/  USHF.L.U32 UR33, UR8, 0x4, URZ ;  /* 0x0000000408217899 */ /* 0x000fc6000800063f */
[----:B------:R-:W-:Y:S09]  /*1ee0*/  @P4 BRA `(.L_x_931) ;  /* 0x0000000000344947 */ /* 0x000ff20003800000 */
[----:B------:R-:W-:Y:S02]  /*1ef0*/  ULDC UR5, c[0x0][0x2d0] ;  /* 0x0000b40000057ab9 */ /* 0x000fe40000000800 */
[----:B------:R-:W-:-:S13]  /*1f00*/  ISETP.GE.AND P1, PT, R214, UR5, PT ;  /* 0x00000005d6007c0c */ /* 0x000fda000bf26270 */
[----:B------:R4:W-:Y:S01]  /*1f10*/  @P1 STS.128 [R208+0x4800], RZ ;  /* 0x004800ffd0001388 */ /* 0x0009e20000000c00 */
[----:B------:R-:W-:Y:S05]  /*1f20*/  @P1 BRA `(.L_x_931) ;  /* 0x0000000000241947 */ /* 0x000fea0003800000 */
[----:B--2---:R-:W-:Y:S01]  /*1f30*/  IADD3 R7, P1, R16, UR33, RZ ;  /* 0x0000002110077c10 */ /* 0x004fe2000ff3e0ff */
        /* <DEDUP_REMOVED lines=8> */
.L_x_931:
[----:B------:R-:W-:Y:S05]  /*1fc0*/  BSYNC B0 ;  /* 0x0000000000007941 */ /* 0x000fea0003800000 */
.L_x_930:
        /* <DEDUP_REMOVED lines=8> */
[----:B--2---:R-:W-:Y:S02]  /*2050*/  IMAD.U32 R7, RZ, RZ, UR8 ;  /* 0x00000008ff077e24 */ /* 0x004fe4000f8e00ff */
        /* <DEDUP_REMOVED lines=9> */
.L_x_933:
[----:B------:R-:W-:Y:S05]  /*20f0*/  BSYNC B0 ;  /* 0x0000000000007941 */ /* 0x000fea0003800000 */
.L_x_932:
[----:B------:R-:W-:Y:S04]  /*2100*/  BSSY B0, `(.L_x_934) ;  /* 0x0000012000007945 */ /* 0x000fe80003800000 */
[----:B------:R-:W-:Y:S05]  /*2110*/  @P0 BRA `(.L_x_935) ;  /* 0x0000000000400947 */ /* 0x000fea0003800000 */
[----:B------:R-:W-:Y:S02]  /*2120*/  ULDC UR5, c[0x0][0x2d0] ;  /* 0x0000b40000057ab9 */ /* 0x000fe40000000800 */
[----:B------:R-:W-:-:S13]  /*2130*/  ISETP.GE.AND P0, PT, R214, UR5, PT ;  /* 0x00000005d6007c0c */ /* 0x000fda000bf06270 */
[----:B------:R1:W-:Y:S01]  /*2140*/  @P0 STS.128 [R208+0x5800], RZ ;  /* 0x005800ffd0000388 */ /* 0x0003e20000000c00 */
[----:B------:R-:W-:Y:S05]  /*2150*/  @P0 BRA `(.L_x_935) ;  /* 0x0000000000300947 */ /* 0x000fea0003800000 */
[----:B------:R-:W-:Y:S01]  /*2160*/  MOV R18, R16 ;  /* 0x0000001000127202 */ /* 0x000fe20000000f00 */
[----:B--2---:R-:W-:Y:S01]  /*2170*/  IMAD.U32 R6, RZ, RZ, UR8 ;  /* 0x00000008ff067e24 */ /* 0x004fe2000f8e00ff */
        /* <DEDUP_REMOVED lines=10> */
.L_x_935:
[----:B------:R-:W-:Y:S05]  /*2220*/  BSYNC B0 ;  /* 0x0000000000007941 */ /* 0x000fea0003800000 */
.L_x_934:
        /* <DEDUP_REMOVED lines=11> */
[----:B------:R-:W-:-:S04]  /*22e0*/  DEPBAR.LE SB0, 0x0 ;  /* 0x000080000000791a */ /* 0x000fc80000000000 */
[----:B------:R-:W-:Y:S02]  /*22f0*/  @UP1 UIMAD UR5, UR25, UR11, UR5 ;  /* 0x0000000b190512a4 */ /* 0x000fe4000f8e0205 */
[----:B------:R-:W-:Y:S02]  /*2300*/  @UP1 ULEA UR30, UP0, UR36, UR30, 0x2 ;  /* 0x0000001e241e1291 */ /* 0x000fe4000f80103f */
[----:B------:R-:W-:-:S04]  /*2310*/  @UP1 UIADD3 UR5, UR37, UR5, URZ ;  /* 0x0000000525051290 */ /* 0x000fc8000fffe03f */
[----:B------:R-:W-:Y:S01]  /*2320*/  @UP1 ULEA.HI.X UR31, UR36, UR31, UR5, 0x2, UP0 ;  /* 0x0000001f241f1291 */ /* 0x000fe200080f1405 */
[----:B--2---:R-:W-:Y:S02]  /*2330*/  IMAD.U32 R6, RZ, RZ, UR30 ;  /* 0x0000001eff067e24 */ /* 0x004fe4000f8e00ff */
[----:B------:R-:W-:-:S03]  /*2340*/  @UP1 ULDC UR5, c[0x0][0x2e8] ;  /* 0x0000ba0000051ab9 */ /* 0x000fc60000000800 */
[----:B------:R-:W-:-:S05]  /*2350*/  IMAD.U32 R7, RZ, RZ, UR31 ;  /* 0x0000001fff077e24 */ /* 0x000fca000f8e00ff */
[----:B------:R2:W5:Y:S01]  /*2360*/  @P0 LDG.E R6, desc[UR16][R6.64] ;  /* 0x0000001006060981 */ /* 0x000562000c1e1900 */
[----:B------:R-:W-:Y:S01]  /*2370*/  SHF.R.S32.HI R199, RZ, 0x1f, R14 ;  /* 0x0000001fffc77819 */ /* 0x000fe2000001140e */
[----:B------:R-:W-:Y:S01]  /*2380*/  USHF.L.U64.HI UR23, UR6, 0x6, UR7 ;  /* 0x0000000606177899 */ /* 0x000fe20008010207 */
[----:B------:R-:W-:Y:S01]  /*2390*/  ISETP.GE.AND P4, PT, R20, UR21, PT ;  /* 0x0000001514007c0c */ /* 0x000fe2000bf86270 */
[----:B------:R-:W-:Y:S01]  /*23a0*/  BAR.SYNC.DEFER_BLOCKING 0x0 ;  /* 0x0000000000007b1d */ /* 0x000fe20000010000 */
[----:B------:R-:W-:Y:S01]  /*23b0*/  LEA.HI R199, R199, R14, RZ, 0x2 ;  /* 0x0000000ec7c77211 */ /* 0x000fe200078f10ff */
[----:B------:R-:W-:Y:S01]  /*23c0*/  IMAD.SHL.U32 R14, R8, 0x40, RZ ;  /* 0x00000040080e7824 */ /* 0x000fe200078e00ff */
[----:B------:R-:W-:Y:S01]  /*23d0*/  SHF.R.S32.HI R9, RZ, 0x4, R10 ;  /* 0x00000004ff097819 */ /* 0x000fe2000001140a */
[----:B------:R-:W-:Y:S01]  /*23e0*/  IMAD.SHL.U32 R20, R20, 0x8, RZ ;  /* 0x0000000814147824 */ /* 0x000fe200078e00ff */
[----:B------:R-:W-:Y:S01]  /*23f0*/  ISETP.GE.AND P1, PT, R11, UR21, PT ;  /* 0x000000150b007c0c */ /* 0x000fe2000bf26270 */
[----:B------:R-:W-:Y:S01]  /*2400*/  IMAD.SHL.U32 R11, R5, 0x40, RZ ;  /* 0x00000040050b7824 */ /* 0x000fe200078e00ff */
[----:B------:R-:W-:Y:S01]  /*2410*/  LEA.HI R10, R10, R9, RZ, 0x1 ;  /* 0x000000090a0a7211 */ /* 0x000fe200078f08ff */
[----:B------:R-:W-:Y:S01]  /*2420*/  IMAD.SHL.U32 R123, R4, 0x40, RZ ;  /* 0x00000040047b7824 */ /* 0x000fe200078e00ff */
[----:B------:R-:W-:Y:S01]  /*2430*/  LOP3.LUT R14, R14, 0x1c0, RZ, 0xc0, !PT ;  /* 0x000001c00e0e7812 */ /* 0x000fe200078ec0ff */
[----:B------:R-:W-:Y:S01]  /*2440*/  USHF.L.U32 UR25, UR6, 0x6, URZ ;  /* 0x0000000606197899 */ /* 0x000fe2000800063f */
[----:B------:R-:W-:Y:S01]  /*2450*/  LOP3.LUT R10, R10, 0xfffffffe, RZ, 0xc0, !PT ;  /* 0xfffffffe0a0a7812 */ /* 0x000fe200078ec0ff */
[----:B------:R-:W-:Y:S01]  /*2460*/  UIMAD UR10, UR23, UR22, URZ ;  /* 0x00000016170a72a4 */ /* 0x000fe2000f8e023f */
[----:B------:R-:W-:Y:S01]  /*2470*/  LOP3.LUT R20, R14, 0x8, R20, 0xf8, !PT ;  /* 0x000000080e147812 */ /* 0x000fe200078ef814 */
[----:B------:R-:W-:Y:S01]  /*2480*/  IMAD.IADD R237, R235, 0x1, R236 ;  /* 0x00000001ebed7824 */ /* 0x000fe200078e02ec */
[----:B------:R-:W-:Y:S01]  /*2490*/  SHF.R.U32.HI R14, RZ, 0x3, R14 ;  /* 0x00000003ff0e7819 */ /* 0x000fe2000001160e */
[----:B------:R-:W-:Y:S01]  /*24a0*/  IMAD.IADD R10, R9, 0x1, -R10 ;  /* 0x00000001090a7824 */ /* 0x000fe200078e0a0a */
[----:B------:R-:W-:Y:S01]  /*24b0*/  SHF.R.S32.HI R125, RZ, 0x5, R125 ;  /* 0x00000005ff7d7819 */ /* 0x000fe2000001147d */
[----:B------:R-:W-:Y:S01]  /*24c0*/  IMAD.MOV.U32 R236, RZ, RZ, R234 ;  /* 0x000000ffffec7224 */ /* 0x000fe200078e00ea */
[----:B------:R-:W-:Y:S01]  /*24d0*/  LOP3.LUT R14, R20, R14, RZ, 0x3c, !PT ;  /* 0x0000000e140e7212 */ /* 0x000fe200078e3cff */
[C---:B------:R-:W-:Y:S01]  /*24e0*/  IMAD.SHL.U32 R9, R10.reuse, 0x8, RZ ;  /* 0x000000080a097824 */ /* 0x040fe200078e00ff */
[----:B--2---:R-:W5:Y:S01]  /*24f0*/  @P0 MUFU.RCP R7, UR5 ;  /* 0x0000000500070d08 */ /* 0x004f620008001000 */
[----:B------:R-:W-:Y:S01]  /*2500*/  LEA R5, R125, UR18, 0x4 ;  /* 0x000000127d057c11 */ /* 0x000fe2000f8e20ff */
[----:B------:R-:W-:Y:S01]  /*2510*/  UIMAD UR10, UR34, UR25, UR10 ;  /* 0x00000019220a72a4 */ /* 0x000fe2000f8e020a */
[----:B------:R2:W-:Y:S01]  /*2520*/  @P4 STS.128 [R208+0x6000], RZ ;  /* 0x006000ffd0004388 */ /* 0x0005e20000000c00 */
[----:B------:R-:W-:Y:S01]  /*2530*/  SHF.R.S32.HI R199, RZ, 0x2, R199 ;  /* 0x00000002ffc77819 */ /* 0x000fe200000114c7 */
[----:B------:R-:W-:Y:S01]  /*2540*/  IMAD R197, R10, 0x200, R14 ;  /* 0x000002000ac57824 */ /* 0x000fe200078e020e */
[----:B------:R-:W-:Y:S01]  /*2550*/  LOP3.LUT R11, R11, 0x1c0, RZ, 0xc0, !PT ;  /* 0x000001c00b0b7812 */ /* 0x000fe200078ec0ff */
[----:B------:R-:W-:Y:S01]  /*2560*/  IMAD.U32 R10, RZ, RZ, UR22 ;  /* 0x00000016ff0a7e24 */ /* 0x000fe2000f8e00ff */
[----:B------:R-:W-:Y:S01]  /*2570*/  IADD3 R5, R5, 0x1, R199 ;  /* 0x0000000105057810 */ /* 0x000fe20007ffe0c7 */
[----:B------:R-:W-:Y:S01]  /*2580*/  UMOV UR5, URZ ;  /* 0x0000003f00057c82 */ /* 0x000fe20008000000 */
[----:B------:R-:W-:Y:S01]  /*2590*/  LOP3.LUT R9, R11, 0x8, R9, 0xf8, !PT ;  /* 0x000000080b097812 */ /* 0x000fe200078ef809 */
[----:B------:R-:W-:Y:S01]  /*25a0*/  BSSY B0, `(.L_x_936) ;  /* 0x000001d000007945 */ /* 0x000fe20003800000 */
[----:B------:R-:W-:Y:S01]  /*25b0*/  SHF.R.U32.HI R122, RZ, 0x3, R11 ;  /* 0x00000003ff7a7819 */ /* 0x000fe2000001160b */
[----:B------:R-:W-:Y:S01]  /*25c0*/  IMAD.WIDE.U32 R10, R10, UR25, R236 ;  /* 0x000000190a0a7c25 */ /* 0x000fe2000f8e00ec */
[----:B------:R-:W-:-:S02]  /*25d0*/  LOP3.LUT R123, R123, 0xfffffe00, RZ, 0xc0, !PT ;  /* 0xfffffe007b7b7812 */ /* 0x000fc400078ec0ff */
[----:B------:R-:W-:Y:S02]  /*25e0*/  LOP3.LUT R122, R9, R122, RZ, 0x3c, !PT ;  /* 0x0000007a097a7212 */ /* 0x000fe400078e3cff */
[----:B------:R-:W-:Y:S01]  /*25f0*/  ISETP.GE.AND P3, PT, R13, UR21, PT ;  /* 0x000000150d007c0c */ /* 0x000fe2000bf66270 */
[----:B------:R-:W-:Y:S01]  /*2600*/  IMAD R198, R125, 0x400, R123 ;  /* 0x000004007dc67824 */ /* 0x000fe200078e027b */
[----:B------:R-:W-:Y:S01]  /*2610*/  ISETP.GE.AND P2, PT, R12, UR21, PT ;  /* 0x000000150c007c0c */ /* 0x000fe2000bf46270 */
[----:B------:R-:W-:Y:S01]  /*2620*/  VIADD R13, R11, UR10 ;  /* 0x0000000a0b0d7c36 */ /* 0x000fe20008000000 */
[----:B------:R-:W-:Y:S01]  /*2630*/  LEA R197, R197, UR4, 0x1 ;  /* 0x00000004c5c57c11 */ /* 0x000fe2000f8e08ff */
[----:B------:R-:W-:Y:S02]  /*2640*/  IMAD.IADD R198, R122, 0x1, R198 ;  /* 0x000000017ac67824 */ /* 0x000fe400078e02c6 */
[----:B-----5:R-:W-:Y:S01]  /*2650*/  @P0 FMUL.FTZ R6, R6, R7 ;  /* 0x0000000706060220 */ /* 0x020fe20000410000 */
[----:B------:R-:W-:-:S04]  /*2660*/  IMAD.U32 R7, RZ, RZ, UR20 ;  /* 0x00000014ff077e24 */ /* 0x000fc8000f8e00ff */
[----:B------:R-:W-:Y:S02]  /*2670*/  @P0 R2UR UR11, R6 ;  /* 0x00000000060b02ca */ /* 0x000fe400000e0000 */
[----:B------:R-:W-:-:S05]  /*2680*/  IADD3 R5, R5, UR19, -R7 ;  /* 0x0000001305057c10 */ /* 0x000fca000fffe807 */
[----:B------:R-:W-:-:S06]  /*2690*/  VIADD R124, R5, UR15 ;  /* 0x0000000f057c7c36 */ /* 0x000fcc0008000000 */
[----:B------:R-:W-:Y:S01]  /*26a0*/  @UP1 UMOV UR5, UR11 ;  /* 0x0000000b00051c82 */ /* 0x000fe20008000000 */
[----:B--2---:R-:W-:Y:S05]  /*26b0*/  @P4 BRA `(.L_x_937) ;  /* 0x00000000002c4947 */ /* 0x004fea0003800000 */
        /* <DEDUP_REMOVED lines=11> */
.L_x_937:
[----:B------:R-:W-:Y:S05]  /*2770*/  BSYNC B0 ;  /* 0x0000000000007941 */ /* 0x000fea0003800000 */
.L_x_936:
[----:B------:R1:W-:Y:S01]  /*2780*/  @P3 STS.128 [R208+0x6800], RZ ;  /* 0x006800ffd0003388 */ /* 0x0003e20000000c00 */
[----:B------:R-:W-:Y:S01]  /*2790*/  USHF.L.U64.HI UR15, UR6, 0x4, UR7 ;  /* 0x00000004060f7899 */ /* 0x000fe20008010207 */
[----:B------:R-:W-:Y:S01]  /*27a0*/  BSSY B0, `(.L_x_938) ;  /* 0x0000011000007945 */ /* 0x000fe20003800000 */
[----:B------:R-:W-:Y:S01]  /*27b0*/  USHF.L.U32 UR18, UR6, 0x4, URZ ;  /* 0x0000000406127899 */ /* 0x000fe2000800063f */
[----:B------:R-:W-:Y:S02]  /*27c0*/  LEA R198, R198, UR4, 0x1 ;  /* 0x00000004c6c67c11 */ /* 0x000fe4000f8e08ff */
[----:B------:R-:W-:Y:S05]  /*27d0*/  @P3 BRA `(.L_x_939) ;  /* 0x0000000000343947 */ /* 0x000fea0003800000 */
[----:B------:R-:W-:Y:S02]  /*27e0*/  ULDC UR10, c[0x0][0x2d0] ;  /* 0x0000b400000a7ab9 */ /* 0x000fe40000000800 */
[----:B------:R-:W-:-:S13]  /*27f0*/  ISETP.GE.AND P0, PT, R214, UR10, PT ;  /* 0x0000000ad6007c0c */ /* 0x000fda000bf06270 */
[----:B------:R1:W-:Y:S01]  /*2800*/  @P0 STS.128 [R208+0x6800], RZ ;  /* 0x006800ffd0000388 */ /* 0x0003e20000000c00 */
[----:B------:R-:W-:Y:S05]  /*2810*/  @P0 BRA `(.L_x_939) ;  /* 0x0000000000240947 */ /* 0x000fea0003800000 */
[----:B-1----:R-:W-:Y:S01]  /*2820*/  IADD3 R5, P0, R10, UR18, RZ ;  /* 0x000000120a057c10 */ /* 0x002fe2000ff1e0ff */
        /* <DEDUP_REMOVED lines=8> */
.L_x_939:
[----:B------:R-:W-:Y:S05]  /*28b0*/  BSYNC B0 ;  /* 0x0000000000007941 */ /* 0x000fea0003800000 */
.L_x_938:
[----:B------:R1:W-:Y:S01]  /*28c0*/  @P2 STS.128 [R208+0x7000], RZ ;  /* 0x007000ffd0002388 */ /* 0x0003e20000000c00 */
[----:B------:R-:W-:Y:S04]  /*28d0*/  BSSY B0, `(.L_x_940) ;  /* 0x0000012000007945 */ /* 0x000fe80003800000 */
[----:B------:R-:W-:Y:S05]  /*28e0*/  @P2 BRA `(.L_x_941) ;  /* 0x0000000000402947 */ /* 0x000fea0003800000 */
[----:B------:R-:W-:Y:S02]  /*28f0*/  ULDC UR10, c[0x0][0x2d0] ;  /* 0x0000b400000a7ab9 */ /* 0x000fe40000000800 */
[----:B------:R-:W-:-:S13]  /*2900*/  ISETP.GE.AND P0, PT, R214, UR10, PT ;  /* 0x0000000ad6007c0c */ /* 0x000fda000bf06270 */
[----:B------:R1:W-:Y:S01]  /*2910*/  @P0 STS.128 [R208+0x7000], RZ ;  /* 0x007000ffd0000388 */ /* 0x0003e20000000c00 */
[----:B------:R-:W-:Y:S05]  /*2920*/  @P0 BRA `(.L_x_941) ;  /* 0x0000000000300947 */ /* 0x000fea0003800000 */
[----:B-1----:R-:W-:Y:S01]  /*2930*/  IMAD.U32 R6, RZ, RZ, UR6 ;  /* 0x00000006ff067e24 */ /* 0x002fe2000f8e00ff */
[----:B------:R-:W-:Y:S01]  /*2940*/  ULDC.64 UR10, c[0x0][0x220] ;  /* 0x00008800000a7ab9 */ /* 0x000fe20000000a00 */
[----:B------:R-:W-:Y:S02]  /*2950*/  IMAD.U32 R5, RZ, RZ, UR6 ;  /* 0x00000006ff057e24 */ /* 0x000fe4000f8e00ff */
        /* <DEDUP_REMOVED lines=9> */
.L_x_941:
[----:B------:R-:W-:Y:S05]  /*29f0*/  BSYNC B0 ;  /* 0x0000000000007941 */ /* 0x000fea0003800000 */
.L_x_940:
        /* <DEDUP_REMOVED lines=19> */
.L_x_943:
[----:B------:R-:W-:Y:S05]  /*2b30*/  BSYNC B0 ;  /* 0x0000000000007941 */ /* 0x000fea0003800000 */
.L_x_942:
[----:B-1----:R-:W-:Y:S01]  /*2b40*/  LDSM.16.M88.4 R4, [R198] ;  /* 0x00000000c604783b */ /* 0x002fe20000000200 */
[----:B------:R-:W-:Y:S01]  /*2b50*/  R2P PR, R8, 0x6 ;  /* 0x0000000608007804 */ /* 0x000fe20000000000 */
[--C-:B------:R-:W-:Y:S01]  /*2b60*/  IMAD R196, R0, 0x2, R198.reuse ;  /* 0x0000000200c47824 */ /* 0x100fe200078e02c6 */
[----:B------:R-:W-:Y:S01]  /*2b70*/  VIMNMX R231, R124, UR19, PT ;  /* 0x000000137ce77c48 */ /* 0x000fe2000bfe0100 */
[----:B------:R-:W-:Y:S01]  /*2b80*/  LDSM.16.M88.4 R16, [R198+0x2000] ;  /* 0x00200000c610783b */ /* 0x000fe20000000200 */
[----:B------:R-:W-:Y:S01]  /*2b90*/  VIADD R194, R197, 0x4040 ;  /* 0x00004040c5c27836 */ /* 0x000fe20000000000 */
[----:B------:R-:W-:Y:S01]  /*2ba0*/  SEL R3, R3, 0xffffffe0, !P1 ;  /* 0xffffffe003037807 */ /* 0x000fe20004800000 */
[----:B------:R-:W-:Y:S01]  /*2bb0*/  IMAD R195, R2, 0x2, R198 ;  /* 0x0000000202c37824 */ /* 0x000fe200078e02c6 */
[----:B------:R-:W1:Y:S01]  /*2bc0*/  LDSM.16.M88.4 R76, [R197+0x5800] ;  /* 0x00580000c54c783b */ /* 0x000e620000000200 */
[----:B------:R-:W-:Y:S01]  /*2bd0*/  IMAD.SHL.U32 R216, R127, 0x2, RZ ;  /* 0x000000027fd87824 */ /* 0x000fe200078e00ff */
[----:B------:R-:W5:Y:S01]  /*2be0*/  LDC.U8 R217, c[0x0][0x388] ;  /* 0x0000e200ffd97b82 */ /* 0x000f620000000000 */
[----:B------:R-:W-:Y:S01]  /*2bf0*/  IMAD.IADD R191, R197, 0x1, R3 ;  /* 0x00000001c5bf7824 */ /* 0x000fe200078e0203 */
[----:B------:R-:W2:Y:S01]  /*2c00*/  LDSM.16.M88.4 R56, [R197+0x4000] ;  /* 0x00400000c538783b */ /* 0x000ea20000000200 */
[----:B------:R-:W-:Y:S01]  /*2c10*/  IMAD R193, R0, 0x2, R195 ;  /* 0x0000000200c17824 */ /* 0x000fe200078e02c3 */
[----:B------:R-:W-:Y:S01]  /*2c20*/  LOP3.LUT R216, R216, 0x6, RZ, 0xc0, !PT ;  /* 0x00000006d8d87812 */ /* 0x000fe200078ec0ff */
[----:B------:R-:W-:Y:S01]  /*2c30*/  IMAD.U32 R228, RZ, RZ, UR19 ;  /* 0x00000013ffe47e24 */ /* 0x000fe2000f8e00ff */
[----:B------:R-:W3:Y:S01]  /*2c40*/  LDSM.16.M88.4 R40, [R197+0x4800] ;  /* 0x00480000c528783b */ /* 0x000ee20000000200 */
[----:B------:R-:W-:Y:S01]  /*2c50*/  UISETP.GE.AND UP0, UPT, UR14, 0x2, UPT ;  /* 0x000000020e00788c */ /* 0x000fe2000bf06270 */
[----:B------:R-:W-:Y:S01]  /*2c60*/  IMAD R227, R126, 0x8, R125 ;  /* 0x000000087ee37824 */ /* 0x000fe200078e027d */
[----:B------:R-:W-:Y:S01]  /*2c70*/  UIADD3 UR20, UR29, 0x646e171e, URZ ;  /* 0x646e171e1d147890 */ /* 0x000fe2000fffe03f */
[----:B------:R-:W4:Y:S01]  /*2c80*/  LDSM.16.M88.4 R108, [R197+0x5000] ;  /* 0x00500000c56c783b */ /* 0x000f220000000200 */
[C-C-:B------:R-:W-:Y:S01]  /*2c90*/  VIADDMNMX R230, R124.reuse, 0x8, R228.reuse, PT ;  /* 0x000000087ce67846 */ /* 0x140fe200038001e4 */
[----:B------:R-:W-:Y:S01]  /*2ca0*/  UIADD3 UR19, UR28, -0x4ab325aa, URZ ;  /* 0xb54cda561c137890 */ /* 0x000fe2000fffe03f */
[C-C-:B------:R-:W-:Y:S01]  /*2cb0*/  VIADDMNMX R229, R124.reuse, 0x40, R228.reuse, PT ;  /* 0x000000407ce57846 */ /* 0x140fe200038001e4 */
[----:B------:R-:W-:Y:S01]  /*2cc0*/  LDSM.16.M88.4 R96, [R191+0x4000] ;  /* 0x00400000bf60783b */ /* 0x000fe20000000200 */
[----:B------:R-:W-:Y:S01]  /*2cd0*/  VIADDMNMX R228, R124, 0x48, R228, PT ;  /* 0x000000487ce47846 */ /* 0x000fe200038001e4 */
[----:B------:R-:W-:-:S02]  /*2ce0*/  UMOV UR37, UR22 ;  /* 0x0000001600257c82 */ /* 0x000fc40008000000 */
[----:B------:R-:W5:Y:S04]  /*2cf0*/  LDSM.16.M88.4 R112, [R196] ;  /* 0x00000000c470783b */ /* 0x000f680000000200 */
[----:B------:R-:W5:Y:S04]  /*2d00*/  LDSM.16.M88.4 R72, [R196+0x2000] ;  /* 0x00200000c448783b */ /* 0x000f680000000200 */
[----:B------:R-:W5:Y:S04]  /*2d10*/  LDSM.16.M88.4 R12, [R191+0x4800] ;  /* 0x00480000bf0c783b */ /* 0x000f680000000200 */
[----:B------:R-:W5:Y:S04]  /*2d20*/  LDSM.16.M88.4 R8, [R191+0x5000] ;  /* 0x00500000bf08783b */ /* 0x000f680000000200 */
[----:B------:R-:W5:Y:S01]  /*2d30*/  LDSM.16.M88.4 R116, [R191+0x5800] ;  /* 0x00580000bf74783b */ /* 0x000f620000000200 */
[-C--:B-1----:R-:W-:Y:S03]  /*2d40*/  HMMA.16816.F32 R20, R16, R76.reuse, RZ ;  /* 0x0000004c1014723c */ /* 0x082fe600000018ff */
[----:B------:R-:W-:Y:S04]  /*2d50*/  LDSM.16.M88.4 R92, [R195] ;  /* 0x00000000c35c783b */ /* 0x000fe80000000200 */
[----:B------:R-:W-:Y:S01]  /*2d60*/  LDSM.16.M88.4 R88, [R195+0x2000] ;  /* 0x00200000c358783b */ /* 0x000fe20000000200 */
[C---:B------:R-:W-:Y:S03]  /*2d70*/  HMMA.16816.F32 R24, R4.reuse, R76, RZ ;  /* 0x0000004c0418723c */ /* 0x040fe600000018ff */
[----:B------:R-:W-:Y:S03]  /*2d80*/  LDSM.16.M88.4 R104, [R193+0x2000] ;  /* 0x00200000c168783b */ /* 0x000fe60000000200 */
[-C--:B--2---:R-:W-:Y:S01]  /*2d90*/  HMMA.16816.F32 R68, R4, R56.reuse, RZ ;  /* 0x000000380444723c */ /* 0x084fe200000018ff */
[----:B------:R-:W-:Y:S01]  /*2da0*/  VIADD R76, R197, 0x4000 ;  /* 0x00004000c54c7836 */ /* 0x000fe20000000000 */
[----:B------:R-:W0:Y:S03]  /*2db0*/  LDGDEPBAR ;  /* 0x00000000000079af */ /* 0x000e260000000000 */
[----:B------:R-:W-:Y:S01]  /*2dc0*/  @P2 VIADD R194, R76, 0xffffffc0 ;  /* 0xffffffc04cc22836 */ /* 0x000fe20000000000 */
[C---:B------:R-:W-:Y:S03]  /*2dd0*/  HMMA.16816.F32 R64, R16.reuse, R56, RZ ;  /* 0x000000381040723c */ /* 0x040fe600000018ff */
[----:B------:R-:W-:Y:S01]  /*2de0*/  IMAD.IADD R184, R3, 0x1, R194 ;  /* 0x0000000103b87824 */ /* 0x000fe200078e02c2 */
[----:B------:R-:W1:Y:S01]  /*2df0*/  LDSM.16.M88.4 R84, [R194] ;  /* 0x00000000c254783b */ /* 0x000e620000000200 */
[----:B------:R-:W-:Y:S01]  /*2e00*/  SHF.R.S32.HI R3, RZ, 0x1f, R125 ;  /* 0x0000001fff037819 */ /* 0x000fe2000001147d */
[----:B------:R-:W-:Y:S01]  /*2e10*/  HMMA.16816.F32 R60, R16, R58, RZ ;  /* 0x0000003a103c723c */ /* 0x000fe200000018ff */
[C---:B------:R-:W-:Y:S01]  /*2e20*/  VIADD R187, R194.reuse, 0x800 ;  /* 0x00000800c2bb7836 */ /* 0x040fe20000000000 */
[----:B------:R-:W-:Y:S01]  /*2e30*/  LDSM.16.M88.4 R100, [R184] ;  /* 0x00000000b864783b */ /* 0x000fe20000000200 */
[----:B------:R-:W-:Y:S01]  /*2e40*/  LEA.HI R3, R3, R125, RZ, 0x2 ;  /* 0x0000007d03037211 */ /* 0x000fe200078f10ff */
[----:B------:R-:W-:-:S02]  /*2e50*/  VIADD R186, R194, 0x1000 ;  /* 0x00001000c2ba7836 */ /* 0x000fc40000000000 */
[----:B---3--:R-:W-:Y:S01]  /*2e60*/  HMMA.16816.F32 R48, R16, R40, RZ ;  /* 0x000000281030723c */ /* 0x008fe200000018ff */
[----:B------:R-:W-:Y:S01]  /*2e70*/  LDSM.16.M88.4 R80, [R194+0x800] ;  /* 0x00080000c250783b */ /* 0x000fe20000000200 */
[----:B------:R-:W-:Y:S01]  /*2e80*/  LOP3.LUT R3, R3, 0xfffffffc, RZ, 0xc0, !PT ;  /* 0xfffffffc03037812 */ /* 0x000fe200078ec0ff */
[----:B------:R-:W-:-:S03]  /*2e90*/  VIADD R185, R194, 0x1800 ;  /* 0x00001800c2b97836 */ /* 0x000fc60000000000 */
[----:B----4-:R-:W-:Y:S01]  /*2ea0*/  HMMA.16816.F32 R32, R16, R108, RZ ;  /* 0x0000006c1020723c */ /* 0x010fe200000018ff */
[----:B------:R-:W-:-:S05]  /*2eb0*/  IMAD.IADD R209, R125, 0x1, -R3 ;  /* 0x000000017dd17824 */ /* 0x000fca00078e0a03 */
        /* <DEDUP_REMOVED lines=8> */
[----:B------:R-:W-:Y:S01]  /*2f40*/  HMMA.16816.F32 R4, R4, R78, RZ ;  /* 0x0000004e0404723c */ /* 0x000fe200000018ff */
[----:B------:R-:W-:Y:S05]  /*2f50*/  LDSM.16.M88.4 R76, [R194+0x1000] ;  /* 0x00100000c24c783b */ /* 0x000fea0000000200 */
[-C--:B-----5:R-:W-:Y:S06]  /*2f60*/  HMMA.16816.F32 R68, R112, R96.reuse, R68 ;  /* 0x000000607044723c */ /* 0x0a0fec0000001844 */
        /* <DEDUP_REMOVED lines=10> */
[C---:B------:R-:W-:Y:S06]  /*3010*/  HMMA.16816.F32 R36, R112.reuse, R8, R36 ;  /* 0x000000087024723c */ /* 0x040fec0000001824 */
[C---:B------:R-:W-:Y:S06]  /*3020*/  HMMA.16816.F32 R24, R112.reuse, R116, R24 ;  /* 0x000000747018723c */ /* 0x040fec0000001818 */
[C---:B------:R-:W-:Y:S01]  /*3030*/  HMMA.16816.F32 R56, R112.reuse, R98, R56 ;  /* 0x000000627038723c */ /* 0x040fe20000001838 */
[----:B------:R-:W-:Y:S05]  /*3040*/  LDSM.16.M88.4 R96, [R184+0x800] ;  /* 0x00080000b860783b */ /* 0x000fea0000000200 */
[C---:B------:R-:W-:Y:S01]  /*3050*/  HMMA.16816.F32 R40, R112.reuse, R14, R40 ;  /* 0x0000000e7028723c */ /* 0x040fe20000001828 */
[----:B------:R-:W-:Y:S05]  /*3060*/  LDSM.16.M88.4 R12, [R184+0x1000] ;  /* 0x00100000b80c783b */ /* 0x000fea0000000200 */
[C---:B------:R-:W-:Y:S01]  /*3070*/  HMMA.16816.F32 R108, R112.reuse, R10, R108 ;  /* 0x0000000a706c723c */ /* 0x040fe2000000186c */
[----:B------:R-:W-:Y:S05]  /*3080*/  LDSM.16.M88.4 R8, [R184+0x1800] ;  /* 0x00180000b808783b */ /* 0x000fea0000000200 */
[----:B------:R-:W-:Y:S01]  /*3090*/  HMMA.16816.F32 R112, R112, R118, R4 ;  /* 0x000000767070723c */ /* 0x000fe20000001804 */
[----:B------:R-:W3:Y:S01]  /*30a0*/  LDSM.16.M88.4 R4, [R193] ;  /* 0x00000000c104783b */ /* 0x000ee20000000200 */
[----:B------:R-:W-:-:S04]  /*30b0*/  DEPBAR.LE SB0, 0x0 ;  /* 0x000080000000791a */ /* 0x000fc80000000000 */
[-C--:B-1----:R-:W-:Y:S06]  /*30c0*/  HMMA.16816.F32 R68, R92, R84.reuse, R68 ;  /* 0x000000545c44723c */ /* 0x082fec0000001844 */
[----:B------:R-:W-:Y:S06]  /*30d0*/  HMMA.16816.F32 R64, R88, R84, R64 ;  /* 0x000000545840723c */ /* 0x000fec0000001840 */
[----:B------:R-:W-:Y:S06]  /*30e0*/  HMMA.16816.F32 R56, R92, R86, R56 ;  /* 0x000000565c38723c */ /* 0x000fec0000001838 */
[-C--:B--2---:R-:W-:Y:S06]  /*30f0*/  HMMA.16816.F32 R20, R88, R72.reuse, R20 ;  /* 0x000000485814723c */ /* 0x084fec0000001814 */
[----:B------:R-:W-:Y:S06]  /*3100*/  HMMA.16816.F32 R24, R92, R72, R24 ;  /* 0x000000485c18723c */ /* 0x000fec0000001818 */
[----:B------:R-:W-:Y:S06]  /*3110*/  HMMA.16816.F32 R60, R88, R86, R60 ;  /* 0x00000056583c723c */ /* 0x000fec000000183c */
[----:B---3--:R-:W-:Y:S06]  /*3120*/  HMMA.16816.F32 R68, R4, R100, R68 ;  /* 0x000000640444723c */ /* 0x008fec0000001844 */
[-C--:B------:R-:W-:Y:S06]  /*3130*/  HMMA.16816.F32 R28, R88, R78.reuse, R28 ;  /* 0x0000004e581c723c */ /* 0x080fec000000181c */
[----:B------:R-:W-:Y:S06]  /*3140*/  HMMA.16816.F32 R108, R92, R78, R108 ;  /* 0x0000004e5c6c723c */ /* 0x000fec000000186c */
[----:B------:R-:W-:Y:S01]  /*3150*/  HMMA.16816.F32 R48, R88, R80, R48 ;  /* 0x000000505830723c */ /* 0x000fe20000001830 */
[----:B------:R-:W-:-:S04]  /*3160*/  IMAD.U32 R78, RZ, RZ, UR22 ;  /* 0x00000016ff4e7e24 */ /* 0x000fc8000f8e00ff */
[----:B------:R-:W-:Y:S01]  /*3170*/  IMAD R78, R78, 0x40, R216 ;  /* 0x000000404e4e7824 */ /* 0x000fe200078e02d8 */
[C---:B------:R-:W-:Y:S03]  /*3180*/  HMMA.16816.F32 R52, R92.reuse, R80, R52 ;  /* 0x000000505c34723c */ /* 0x040fe60000001834 */
[C---:B------:R-:W-:Y:S02]  /*3190*/  VIADD R3, R78.reuse, 0x1 ;  /* 0x000000014e037836 */ /* 0x040fe40000000000 */
[----:B------:R-:W-:Y:S01]  /*31a0*/  VIADD R151, R78, 0x38 ;  /* 0x000000384e977836 */ /* 0x000fe20000000000 */
[----:B------:R-:W-:Y:S02]  /*31b0*/  HMMA.16816.F32 R40, R92, R82, R40 ;  /* 0x000000525c28723c */ /* 0x000fe40000001828 */
[C---:B------:R-:W-:Y:S02]  /*31c0*/  ISETP.GE.AND P1, PT, R3.reuse, R231, PT ;  /* 0x000000e70300720c */ /* 0x040fe40003f26270 */
[----:B------:R-:W-:-:S02]  /*31d0*/  ISETP.GE.AND P0, PT, R3, R230, PT ;  /* 0x000000e60300720c */ /* 0x000fc40003f06270 */
[----:B------:R-:W-:Y:S01]  /*31e0*/  HMMA.16816.F32 R36, R92, R76, R36 ;  /* 0x0000004c5c24723c */ /* 0x000fe20000001824 */
[C---:B------:R-:W-:Y:S02]  /*31f0*/  ISETP.GE.AND P4, PT, R3.reuse, R229, PT ;  /* 0x000000e50300720c */ /* 0x040fe40003f86270 */
[----:B------:R-:W-:-:S03]  /*3200*/  ISETP.GE.AND P2, PT, R3, R228, PT ;  /* 0x000000e40300720c */ /* 0x000fc60003f46270 */
[----:B------:R-:W-:Y:S06]  /*3210*/  HMMA.16816.F32 R112, R92, R74, R112 ;  /* 0x0000004a5c70723c */ /* 0x000fec0000001870 */
[----:B------:R-:W-:Y:S06]  /*3220*/  HMMA.16816.F32 R64, R104, R100, R64 ;  /* 0x000000646840723c */ /* 0x000fec0000001840 */
[----:B------:R-:W-:Y:S06]  /*3230*/  HMMA.16816.F32 R56, R4, R102, R56 ;  /* 0x000000660438723c */ /* 0x000fec0000001838 */
[-C--:B------:R-:W-:Y:S06]  /*3240*/  HMMA.16816.F32 R20, R104, R8.reuse, R20 ;  /* 0x000000086814723c */ /* 0x080fec0000001814 */
[----:B------:R-:W-:Y:S06]  /*3250*/  HMMA.16816.F32 R24, R4, R8, R24 ;  /* 0x000000080418723c */ /* 0x000fec0000001818 */
[----:B------:R-:W-:Y:S01]  /*3260*/  HMMA.16816.F32 R16, R88, R74, R16 ;  /* 0x0000004a5810723c */ /* 0x000fe20000001810 */
[----:B------:R-:W-:Y:S01]  /*3270*/  I2FP.F32.S32 R8, R3 ;  /* 0x0000000300087245 */ /* 0x000fe20000201400 */
[----:B------:R-:W-:-:S02]  /*3280*/  VIADD R9, R78, 0x8 ;  /* 0x000000084e097836 */ /* 0x000fc40000000000 */
[----:B------:R-:W-:Y:S02]  /*3290*/  IMAD.IADD R3, R123, 0x1, R122 ;  /* 0x000000017b037824 */ /* 0x000fe400078e027a */
[----:B------:R-:W-:Y:S01]  /*32a0*/  HMMA.16816.F32 R60, R104, R102, R60 ;  /* 0x00000066683c723c */ /* 0x000fe2000000183c */
[C---:B------:R-:W-:Y:S01]  /*32b0*/  FFMA.FTZ R69, R8.reuse, UR5, R69 ;  /* 0x0000000508457c23 */ /* 0x040fe20008010045 */
[C---:B------:R-:W-:Y:S01]  /*32c0*/  ISETP.GE.AND P6, PT, R9.reuse, R231, PT ;  /* 0x000000e70900720c */ /* 0x040fe20003fc6270 */
[C---:B------:R-:W-:Y:S01]  /*32d0*/  FFMA.FTZ R65, R8.reuse, UR5, R65 ;  /* 0x0000000508417c23 */ /* 0x040fe20008010041 */
[----:B------:R-:W-:Y:S01]  /*32e0*/  ISETP.GE.AND P5, PT, R9, R230, PT ;  /* 0x000000e60900720c */ /* 0x000fe20003fa6270 */
[----:B------:R-:W-:Y:S01]  /*32f0*/  FFMA.FTZ R67, R8, UR5, R67 ;  /* 0x0000000508437c23 */ /* 0x000fe20008010043 */
[----:B------:R-:W-:Y:S01]  /*3300*/  FSEL R79, R69, -INF , !P1 ;  /* 0xff800000454f7808 */ /* 0x000fe20004800000 */
[----:B------:R-:W-:Y:S01]  /*3310*/  HMMA.16816.F32 R32, R88, R76, R32 ;  /* 0x0000004c5820723c */ /* 0x000fe20000001820 */
[----:B------:R-:W-:-:S02]  /*3320*/  ISETP.GE.AND P3, PT, R9, R229, PT ;  /* 0x000000e50900720c */ /* 0x000fc40003f66270 */
[----:B------:R-:W-:Y:S02]  /*3330*/  ISETP.GE.AND P1, PT, R9, R228, PT ;  /* 0x000000e40900720c */ /* 0x000fe40003f26270 */
[----:B------:R-:W-:Y:S01]  /*3340*/  I2FP.F32.S32 R9, R9 ;  /* 0x0000000900097245 */ /* 0x000fe20000201400 */
[-C--:B------:R-:W-:Y:S01]  /*3350*/  HMMA.16816.F32 R28, R104, R14.reuse, R28 ;  /* 0x0000000e681c723c */ /* 0x080fe2000000181c */
[----:B------:R-:W-:Y:S01]  /*3360*/  FSEL R73, R65, -INF , !P4 ;  /* 0xff80000041497808 */ /* 0x000fe20006000000 */
[----:B------:R-:W-:Y:S02]  /*3370*/  IMAD R65, R217, 0x10000, R217 ;  /* 0x00010000d9417824 */ /* 0x000fe400078e02d9 */
[----:B------:R-:W-:Y:S01]  /*3380*/  FFMA.FTZ R76, R9, UR5, R56 ;  /* 0x00000005094c7c23 */ /* 0x000fe20008010038 */
[----:B------:R-:W-:Y:S01]  /*3390*/  FSEL R56, R67, -INF , !P2 ;  /* 0xff80000043387808 */ /* 0x000fe20005000000 */
[----:B------:R-:W-:Y:S01]  /*33a0*/  HMMA.16816.F32 R108, R4, R14, R108 ;  /* 0x0000000e046c723c */ /* 0x000fe2000000186c */
[----:B------:R-:W-:-:S02]  /*33b0*/  FFMA.FTZ R58, R9, UR5, R58 ;  /* 0x00000005093a7c23 */ /* 0x000fc4000801003a */
[----:B------:R-:W-:Y:S02]  /*33c0*/  FSEL R76, R76, -INF , !P6 ;  /* 0xff8000004c4c7808 */ /* 0x000fe40007000000 */
[C---:B------:R-:W-:Y:S01]  /*33d0*/  FFMA.FTZ R60, R9.reuse, UR5, R60 ;  /* 0x00000005093c7c23 */ /* 0x040fe2000801003c */
[-C--:B------:R-:W-:Y:S01]  /*33e0*/  HMMA.16816.F32 R48, R104, R96.reuse, R48 ;  /* 0x000000606830723c */ /* 0x080fe20000001830 */
[----:B------:R-:W-:Y:S01]  /*33f0*/  FFMA.FTZ R15, R8, UR5, R71 ;  /* 0x00000005080f7c23 */ /* 0x000fe20008010047 */
[----:B------:R-:W-:Y:S01]  /*3400*/  FFMA.FTZ R62, R9, UR5, R62 ;  /* 0x00000005093e7c23 */ /* 0x000fe2000801003e */
[----:B------:R-:W-:Y:S01]  /*3410*/  FSEL R71, R58, -INF , !P5 ;  /* 0xff8000003a477808 */ /* 0x000fe20006800000 */
[----:B------:R-:W-:Y:S01]  /*3420*/  VIADD R9, R78, 0x18 ;  /* 0x000000184e097836 */ /* 0x000fe20000000000 */
[----:B------:R-:W-:Y:S01]  /*3430*/  FSEL R74, R60, -INF , !P3 ;  /* 0xff8000003c4a7808 */ /* 0x000fe20005800000 */
[----:B------:R-:W-:Y:S01]  /*3440*/  HMMA.16816.F32 R52, R4, R96, R52 ;  /* 0x000000600434723c */ /* 0x000fe20000001834 */
[----:B------:R-:W-:-:S02]  /*3450*/  FSEL R15, R15, -INF , !P0 ;  /* 0xff8000000f0f7808 */ /* 0x000fc40004000000 */
[----:B------:R-:W-:-:S03]  /*3460*/  FSEL R72, R62, -INF , !P1 ;  /* 0xff8000003e487808 */ /* 0x000fc60004800000 */
[C---:B------:R-:W-:Y:S06]  /*3470*/  HMMA.16816.F32 R40, R4.reuse, R98, R40 ;  /* 0x000000620428723c */ /* 0x040fec0000001828 */
[C---:B------:R-:W-:Y:S06]  /*3480*/  HMMA.16816.F32 R36, R4.reuse, R12, R36 ;  /* 0x0000000c0424723c */ /* 0x040fec0000001824 */
[----:B------:R-:W-:Y:S06]  /*3490*/  HMMA.16816.F32 R112, R4, R10, R112 ;  /* 0x0000000a0470723c */ /* 0x000fec0000001870 */
[----:B------:R-:W-:Y:S01]  /*34a0*/  HMMA.16816.F32 R44, R88, R82, R44 ;  /* 0x00000052582c723c */ /* 0x000fe2000000182c */
[----:B------:R-:W-:-:S02]  /*34b0*/  VIADD R4, R78, 0x9 ;  /* 0x000000094e047836 */ /* 0x000fc40000000000 */
[C---:B------:R-:W-:Y:S02]  /*34c0*/  VIADD R5, R78.reuse, 0x11 ;  /* 0x000000114e057836 */ /* 0x040fe40000000000 */
[----:B------:R-:W-:Y:S01]  /*34d0*/  VIADD R6, R78, 0x21 ;  /* 0x000000214e067836 */ /* 0x000fe20000000000 */
[----:B------:R-:W-:Y:S01]  /*34e0*/  BAR.SYNC.DEFER_BLOCKING 0x0 ;  /* 0x0000000000007b1d */ /* 0x000fe20000010000 */
[C---:B------:R-:W-:Y:S01]  /*34f0*/  ISETP.GE.AND P0, PT, R4.reuse, R231, PT ;  /* 0x000000e70400720c */ /* 0x040fe20003f06270 */
[C---:B------:R-:W-:Y:S01]  /*3500*/  HMMA.16816.F32 R16, R104.reuse, R10, R16 ;  /* 0x0000000a6810723c */ /* 0x040fe20000001810 */
[C---:B------:R-:W-:Y:S02]  /*3510*/  ISETP.GE.AND P4, PT, R4.reuse, R230, PT ;  /* 0x000000e60400720c */ /* 0x040fe40003f86270 */
[C---:B------:R-:W-:Y:S02]  /*3520*/  ISETP.GE.AND P2, PT, R4.reuse, R229, PT ;  /* 0x000000e50400720c */ /* 0x040fe40003f46270 */
[----:B------:R-:W-:Y:S01]  /*3530*/  ISETP.GE.AND P6, PT, R4, R228, PT ;  /* 0x000000e40400720c */ /* 0x000fe20003fc6270 */
[----:B------:R-:W-:Y:S01]  /*3540*/  HMMA.16816.F32 R32, R104, R12, R32 ;  /* 0x0000000c6820723c */ /* 0x000fe20000001820 */
[----:B------:R-:W-:Y:S01]  /*3550*/  I2FP.F32.S32 R4, R4 ;  /* 0x0000000400047245 */ /* 0x000fe20000201400 */
[----:B------:R-:W-:-:S04]  /*3560*/  VIADD R11, R78, 0x10 ;  /* 0x000000104e0b7836 */ /* 0x000fc80000000000 */
[C---:B------:R-:W-:Y:S01]  /*3570*/  FFMA.FTZ R57, R4.reuse, UR5, R57 ;  /* 0x0000000504397c23 */ /* 0x040fe20008010039 */
[C---:B------:R-:W-:Y:S01]  /*3580*/  ISETP.GE.AND P5, PT, R11.reuse, R231, PT ;  /* 0x000000e70b00720c */ /* 0x040fe20003fa6270 */
[C---:B------:R-:W-:Y:S01]  /*3590*/  FFMA.FTZ R59, R4.reuse, UR5, R59 ;  /* 0x00000005043b7c23 */ /* 0x040fe2000801003b */
[----:B------:R-:W-:Y:S01]  /*35a0*/  ISETP.GE.AND P3, PT, R11, R230, PT ;  /* 0x000000e60b00720c */ /* 0x000fe20003f66270 */
[C---:B------:R-:W-:Y:S01]  /*35b0*/  FFMA.FTZ R61, R4.reuse, UR5, R61 ;  /* 0x00000005043d7c23 */ /* 0x040fe2000801003d */
[----:B------:R-:W-:Y:S01]  /*35c0*/  FSEL R77, R57, -INF , !P0 ;  /* 0xff800000394d7808 */ /* 0x000fe20004000000 */
[----:B------:R-:W-:Y:S01]  /*35d0*/  FFMA.FTZ R57, R4, UR5, R63 ;  /* 0x0000000504397c23 */ /* 0x000fe2000801003f */
[C---:B------:R-:W-:Y:S01]  /*35e0*/  ISETP.GE.AND P1, PT, R11.reuse, R229, PT ;  /* 0x000000e50b00720c */ /* 0x040fe20003f26270 */
[----:B------:R-:W-:Y:S01]  /*35f0*/  HMMA.16816.F32 R44, R104, R98, R44 ;  /* 0x00000062682c723c */ /* 0x000fe2000000182c */
[----:B------:R-:W-:Y:S02]  /*3600*/  ISETP.GE.AND P0, PT, R11, R228, PT ;  /* 0x000000e40b00720c */ /* 0x000fe40003f06270 */
[----:B------:R-:W-:-:S02]  /*3610*/  I2FP.F32.S32 R11, R11 ;  /* 0x0000000b000b7245 */ /* 0x000fc40000201400 */
[----:B------:R-:W-:Y:S02]  /*3620*/  I2FP.F32.S32 R4, R5 ;  /* 0x0000000500047245 */ /* 0x000fe40000201400 */
[----:B------:R-:W-:Y:S01]  /*3630*/  FSEL R69, R59, -INF , !P4 ;  /* 0xff8000003b457808 */ /* 0x000fe20006000000 */
[C---:B------:R-:W-:Y:S01]  /*3640*/  FFMA.FTZ R52, R11.reuse, UR5, R52 ;  /* 0x000000050b347c23 */ /* 0x040fe20008010034 */
[C---:B------:R-:W-:Y:S01]  /*3650*/  FFMA.FTZ R54, R11.reuse, UR5, R54 ;  /* 0x000000050b367c23 */ /* 0x040fe20008010036 */
[C---:B------:R-:W-:Y:S01]  /*3660*/  FFMA.FTZ R48, R11.reuse, UR5, R48 ;  /* 0x000000050b307c23 */ /* 0x040fe20008010030 */
[----:B------:R-:W-:Y:S01]  /*3670*/  FFMA.FTZ R11, R11, UR5, R50 ;  /* 0x000000050b0b7c23 */ /* 0x000fe20008010032 */
[C---:B------:R-:W-:Y:S01]  /*3680*/  FFMA.FTZ R50, R4.reuse, UR5, R53 ;  /* 0x0000000504327c23 */ /* 0x040fe20008010035 */
[----:B------:R-:W-:Y:S01]  /*3690*/  ISETP.GE.AND P4, PT, R5, R231, PT ;  /* 0x000000e70500720c */ /* 0x000fe20003f86270 */
[C---:B------:R-:W-:Y:S01]  /*36a0*/  FFMA.FTZ R55, R4.reuse, UR5, R55 ;  /* 0x0000000504377c23 */ /* 0x040fe20008010037 */
[----:B------:R-:W-:Y:S01]  /*36b0*/  FSEL R75, R61, -INF , !P2 ;  /* 0xff8000003d4b7808 */ /* 0x000fe20005000000 */
[----:B------:R-:W-:Y:S01]  /*36c0*/  FFMA.FTZ R14, R4, UR5, R49 ;  /* 0x00000005040e7c23 */ /* 0x000fe20008010031 */
[----:B------:R-:W-:Y:S01]  /*36d0*/  FSEL R59, R54, -INF , !P3 ;  /* 0xff800000363b7808 */ /* 0x000fe20005800000 */
[----:B------:R-:W-:Y:S01]  /*36e0*/  FFMA.FTZ R10, R4, UR5, R51 ;  /* 0x00000005040a7c23 */ /* 0x000fe20008010033 */
[----:B------:R-:W-:Y:S01]  /*36f0*/  FSEL R61, R48, -INF , !P1 ;  /* 0xff800000303d7808 */ /* 0x000fe20004800000 */
[----:B------:R-:W-:Y:S01]  /*3700*/  VIADD R4, R78, 0x20 ;  /* 0x000000204e047836 */ /* 0x000fe20000000000 */
        /* <DEDUP_REMOVED lines=26> */
[----:B------:R-:W-:Y:S02]  /*38b0*/  FSEL R168, R42, -INF , !P1 ;  /* 0xff8000002aa87808 */ /* 0x000fe40004800000 */
[----:B------:R-:W-:Y:S01]  /*38c0*/  FSEL R13, R13, -INF , !P0 ;  /* 0xff8000000d0d7808 */ /* 0x000fe20004000000 */
[----:B------:R-:W-:Y:S01]  /*38d0*/  FFMA.FTZ R40, R5, UR5, R41 ;  /* 0x0000000505287c23 */ /* 0x000fe20008010029 */
[----:B------:R-:W-:Y:S01]  /*38e0*/  FSEL R9, R9, -INF , !P4 ;  /* 0xff80000009097808 */ /* 0x000fe20006000000 */
[C---:B------:R-:W-:Y:S01]  /*38f0*/  FFMA.FTZ R43, R5.reuse, UR5, R43 ;  /* 0x00000005052b7c23 */ /* 0x040fe2000801002b */
[----:B------:R-:W-:Y:S01]  /*3900*/  ISETP.GE.AND P1, PT, R4, R231, PT ;  /* 0x000000e70400720c */ /* 0x000fe20003f26270 */
[C---:B------:R-:W-:Y:S01]  /*3910*/  FFMA.FTZ R12, R5.reuse, UR5, R45 ;  /* 0x00000005050c7c23 */ /* 0x040fe2000801002d */
[----:B------:R-:W-:Y:S01]  /*3920*/  FSEL R40, R40, -INF , !P2 ;  /* 0xff80000028287808 */ /* 0x000fe20005000000 */
[----:B------:R-:W-:Y:S01]  /*3930*/  FFMA.FTZ R8, R5, UR5, R47 ;  /* 0x0000000505087c23 */ /* 0x000fe2000801002f */
[----:B------:R-:W-:-:S02]  /*3940*/  ISETP.GE.AND P0, PT, R4, R230, PT ;  /* 0x000000e60400720c */ /* 0x000fc40003f06270 */
[C---:B------:R-:W-:Y:S02]  /*3950*/  ISETP.GE.AND P4, PT, R4.reuse, R229, PT ;  /* 0x000000e50400720c */ /* 0x040fe40003f86270 */
[----:B------:R-:W-:Y:S02]  /*3960*/  ISETP.GE.AND P2, PT, R4, R228, PT ;  /* 0x000000e40400720c */ /* 0x000fe40003f46270 */
[----:B------:R-:W-:Y:S02]  /*3970*/  I2FP.F32.S32 R4, R4 ;  /* 0x0000000400047245 */ /* 0x000fe40000201400 */
[----:B------:R-:W-:Y:S02]  /*3980*/  I2FP.F32.S32 R5, R6 ;  /* 0x0000000600057245 */ /* 0x000fe40000201400 */
[----:B------:R-:W-:Y:S01]  /*3990*/  FSEL R62, R43, -INF , !P6 ;  /* 0xff8000002b3e7808 */ /* 0x000fe20007000000 */
[C---:B------:R-:W-:Y:S01]  /*39a0*/  FFMA.FTZ R36, R4.reuse, UR5, R36 ;  /* 0x0000000504247c23 */ /* 0x040fe20008010024 */
[C---:B------:R-:W-:Y:S01]  /*39b0*/  FFMA.FTZ R38, R4.reuse, UR5, R38 ;  /* 0x0000000504267c23 */ /* 0x040fe20008010026 */
[C---:B------:R-:W-:Y:S01]  /*39c0*/  FFMA.FTZ R32, R4.reuse, UR5, R32 ;  /* 0x0000000504207c23 */ /* 0x040fe20008010020 */
[----:B------:R-:W-:Y:S01]  /*39d0*/  FFMA.FTZ R34, R4, UR5, R34 ;  /* 0x0000000504227c23 */ /* 0x000fe20008010022 */
[C---:B------:R-:W-:Y:S01]  /*39e0*/  FFMA.FTZ R37, R5.reuse, UR5, R37 ;  /* 0x0000000505257c23 */ /* 0x040fe20008010025 */
[-C--:B------:R-:W-:Y:S01]  /*39f0*/  ISETP.GE.AND P6, PT, R6, R231.reuse, PT ;  /* 0x000000e70600720c */ /* 0x080fe20003fc6270 */
[----:B------:R-:W-:Y:S01]  /*3a00*/  VIADD R4, R78, 0x28 ;  /* 0x000000284e047836 */ /* 0x000fe20000000000 */
[----:B------:R-:W-:Y:S01]  /*3a10*/  FSEL R153, R38, -INF , !P0 ;  /* 0xff80000026997808 */ /* 0x000fe20004000000 */
[C---:B------:R-:W-:Y:S01]  /*3a20*/  FFMA.FTZ R39, R5.reuse, UR5, R39 ;  /* 0x0000000505277c23 */ /* 0x040fe20008010027 */
[----:B------:R-:W-:Y:S01]  /*3a30*/  FSEL R166, R32, -INF , !P4 ;  /* 0xff80000020a67808 */ /* 0x000fe20006000000 */
[C---:B------:R-:W-:Y:S01]  /*3a40*/  FFMA.FTZ R33, R5.reuse, UR5, R33 ;  /* 0x0000000505217c23 */ /* 0x040fe20008010021 */
[----:B------:R-:W-:Y:S01]  /*3a50*/  FSEL R165, R34, -INF , !P2 ;  /* 0xff80000022a57808 */ /* 0x000fe20005000000 */
[----:B------:R-:W-:Y:S01]  /*3a60*/  FFMA.FTZ R35, R5, UR5, R35 ;  /* 0x0000000505237c23 */ /* 0x000fe20008010023 */
[----:B------:R-:W-:Y:S01]  /*3a70*/  FSEL R58, R37, -INF , !P6 ;  /* 0xff800000253a7808 */ /* 0x000fe20007000000 */
[----:B------:R-:W-:Y:S01]  /*3a80*/  VIADD R5, R78, 0x30 ;  /* 0x000000304e057836 */ /* 0x000fe20000000000 */
[----:B------:R-:W-:-:S02]  /*3a90*/  ISETP.GE.AND P0, PT, R4, R231, PT ;  /* 0x000000e70400720c */ /* 0x000fc40003f06270 */
[C---:B------:R-:W-:Y:S02]  /*3aa0*/  ISETP.GE.AND P4, PT, R4.reuse, R230, PT ;  /* 0x000000e60400720c */ /* 0x040fe40003f86270 */
[CC--:B------:R-:W-:Y:S02]  /*3ab0*/  ISETP.GE.AND P2, PT, R4.reuse, R229.reuse, PT ;  /* 0x000000e50400720c */ /* 0x0c0fe40003f46270 */
[----:B------:R-:W-:Y:S02]  /*3ac0*/  ISETP.GE.AND P6, PT, R4, R228, PT ;  /* 0x000000e40400720c */ /* 0x000fe40003fc6270 */
[----:B------:R-:W-:Y:S02]  /*3ad0*/  I2FP.F32.S32 R4, R4 ;  /* 0x0000000400047245 */ /* 0x000fe40000201400 */
[----:B------:R-:W-:Y:S02]  /*3ae0*/  FSEL R12, R12, -INF , !P5 ;  /* 0xff8000000c0c7808 */ /* 0x000fe40006800000 */
[----:B------:R-:W-:Y:S01]  /*3af0*/  FSEL R8, R8, -INF , !P3 ;  /* 0xff80000008087808 */ /* 0x000fe20005800000 */
[----:B------:R-:W-:Y:S01]  /*3b00*/  FFMA.FTZ R63, R4, UR5, R108 ;  /* 0x00000005043f7c23 */ /* 0x000fe2000801006c */
[----:B------:R-:W-:Y:S01]  /*3b10*/  FSEL R48, R36, -INF , !P1 ;  /* 0xff80000024307808 */ /* 0x000fe20004800000 */
[----:B------:R-:W-:Y:S01]  /*3b20*/  FFMA.FTZ R28, R4, UR5, R28 ;  /* 0x00000005041c7c23 */ /* 0x000fe2000801001c */
[----:B------:R-:W-:Y:S01]  /*3b30*/  ISETP.GE.AND P5, PT, R6, R230, PT ;  /* 0x000000e60600720c */ /* 0x000fe20003fa6270 */
[----:B------:R-:W-:Y:S01]  /*3b40*/  FFMA.FTZ R110, R4, UR5, R110 ;  /* 0x00000005046e7c23 */ /* 0x000fe2000801006e */
[----:B------:R-:W-:Y:S01]  /*3b50*/  ISETP.GE.AND P3, PT, R6, R229, PT ;  /* 0x000000e50600720c */ /* 0x000fe20003f66270 */
[----:B------:R-:W-:Y:S01]  /*3b60*/  FFMA.FTZ R30, R4, UR5, R30 ;  /* 0x00000005041e7c23 */ /* 0x000fe2000801001e */
[----:B------:R-:W-:Y:S01]  /*3b70*/  ISETP.GE.AND P1, PT, R6, R228, PT ;  /* 0x000000e40600720c */ /* 0x000fe20003f26270 */
[C---:B------:R-:W-:Y:S01]  /*3b80*/  VIADD R6, R78.reuse, 0x29 ;  /* 0x000000294e067836 */ /* 0x040fe20000000000 */
        /* <DEDUP_REMOVED lines=55> */
[----:B------:R-:W-:Y:S01]  /*3f00*/  FFMA.FTZ R18, R4, UR5, R70 ;  /* 0x0000000504127c23 */ /* 0x000fe20008010046 */
[----:B------:R-:W-:Y:S01]  /*3f10*/  ISETP.GE.AND P0, PT, R78, R230, PT ;  /* 0x000000e64e00720c */ /* 0x000fe20003f06270 */
[C---:B------:R-:W-:Y:S01]  /*3f20*/  FFMA.FTZ R20, R4.reuse, UR5, R68 ;  /* 0x0000000504147c23 */ /* 0x040fe20008010044 */
[----:B------:R-:W-:Y:S01]  /*3f30*/  FSEL R132, R27, -INF , !P1 ;  /* 0xff8000001b847808 */ /* 0x000fe20004800000 */
[C---:B------:R-:W-:Y:S01]  /*3f40*/  FFMA.FTZ R24, R4.reuse, UR5, R64 ;  /* 0x0000000504187c23 */ /* 0x040fe20008010040 */
[----:B------:R-:W-:Y:S01]  /*3f50*/  FSEL R155, R23, -INF , !P4 ;  /* 0xff800000179b7808 */ /* 0x000fe20006000000 */
[----:B------:R-:W-:Y:S01]  /*3f60*/  FFMA.FTZ R66, R4, UR5, R66 ;  /* 0x0000000504427c23 */ /* 0x000fe20008010042 */
[----:B------:R-:W-:-:S02]  /*3f70*/  FSEL R144, R112, -INF , !P2 ;  /* 0xff80000070907808 */ /* 0x000fc40005000000 */
[C---:B------:R-:W-:Y:S02]  /*3f80*/  ISETP.GE.AND P1, PT, R78.reuse, R231, PT ;  /* 0x000000e74e00720c */ /* 0x040fe40003f26270 */
[C---:B------:R-:W-:Y:S02]  /*3f90*/  ISETP.GE.AND P4, PT, R78.reuse, R229, PT ;  /* 0x000000e54e00720c */ /* 0x040fe40003f86270 */
[C---:B------:R-:W-:Y:S01]  /*3fa0*/  ISETP.GE.AND P2, PT, R78.reuse, R228, PT ;  /* 0x000000e44e00720c */ /* 0x040fe20003f46270 */
[----:B------:R-:W-:Y:S01]  /*3fb0*/  VIADD R78, R78, 0x39 ;  /* 0x000000394e4e7836 */ /* 0x000fe20000000000 */
[----:B------:R-:W-:Y:S02]  /*3fc0*/  FSEL R18, R18, -INF , !P0 ;  /* 0xff80000012127808 */ /* 0x000fe40004000000 */
[----:B------:R-:W-:Y:S02]  /*3fd0*/  PLOP3.LUT P0, PT, PT, PT, UP0, 0x80, 0x0 ;  /* 0x000000000000781c */ /* 0x000fe40003f0f008 */
[----:B------:R-:W-:-:S02]  /*3fe0*/  FSEL R140, R114, -INF , !P6 ;  /* 0xff800000728c7808 */ /* 0x000fc40007000000 */
[----:B------:R-:W-:Y:S02]  /*3ff0*/  FSEL R159, R16, -INF , !P5 ;  /* 0xff800000109f7808 */ /* 0x000fe40006800000 */
[----:B------:R-:W-:Y:S02]  /*4000*/  FSEL R151, R151, -INF , !P3 ;  /* 0xff80000097977808 */ /* 0x000fe40005800000 */
[----:B------:R-:W-:Y:S02]  /*4010*/  FSEL R20, R20, -INF , !P1 ;  /* 0xff80000014147808 */ /* 0x000fe40004800000 */
[C---:B------:R-:W-:Y:S02]  /*4020*/  ISETP.GE.AND P6, PT, R78.reuse, R231, PT ;  /* 0x000000e74e00720c */ /* 0x040fe40003fc6270 */
[C---:B------:R-:W-:Y:S02]  /*4030*/  ISETP.GE.AND P5, PT, R78.reuse, R230, PT ;  /* 0x000000e64e00720c */ /* 0x040fe40003fa6270 */
[----:B------:R-:W-:-:S02]  /*4040*/  ISETP.GE.AND P3, PT, R78, R229, PT ;  /* 0x000000e54e00720c */ /* 0x000fc40003f66270 */
[----:B------:R-:W-:Y:S02]  /*4050*/  ISETP.GE.AND P1, PT, R78, R228, PT ;  /* 0x000000e44e00720c */ /* 0x000fe40003f26270 */
[----:B------:R-:W-:Y:S02]  /*4060*/  I2FP.F32.S32 R78, R78 ;  /* 0x0000004e004e7245 */ /* 0x000fe40000201400 */
[----:B------:R-:W-:-:S03]  /*4070*/  FSEL R24, R24, -INF , !P4 ;  /* 0xff80000018187808 */ /* 0x000fc60006000000 */
[C---:B------:R-:W-:Y:S01]  /*4080*/  FFMA.FTZ R113, R78.reuse, UR5, R113 ;  /* 0x000000054e717c23 */ /* 0x040fe20008010071 */
[C---:B------:R-:W-:Y:S01]  /*4090*/  FFMA.FTZ R115, R78.reuse, UR5, R115 ;  /* 0x000000054e737c23 */ /* 0x040fe20008010073 */
[C---:B------:R-:W-:Y:S01]  /*40a0*/  FFMA.FTZ R17, R78.reuse, UR5, R17 ;  /* 0x000000054e117c23 */ /* 0x040fe20008010011 */
[----:B------:R-:W-:Y:S01]  /*40b0*/  FFMA.FTZ R150, R78, UR5, R19 ;  /* 0x000000054e967c23 */ /* 0x000fe20008010013 */
[----:B------:R-:W-:Y:S02]  /*40c0*/  FSEL R19, R66, -INF , !P2 ;  /* 0xff80000042137808 */ /* 0x000fe40005000000 */
[----:B------:R-:W-:Y:S02]  /*40d0*/  FSEL R143, R113, -INF , !P6 ;  /* 0xff800000718f7808 */ /* 0x000fe40007000000 */
[----:B------:R-:W-:Y:S02]  /*40e0*/  FSEL R138, R115, -INF , !P5 ;  /* 0xff800000738a7808 */ /* 0x000fe40006800000 */
[----:B------:R-:W-:-:S02]  /*40f0*/  FSEL R156, R17, -INF , !P3 ;  /* 0xff800000119c7808 */ /* 0x000fc40005800000 */
[----:B------:R-:W-:Y:S01]  /*4100*/  FSEL R150, R150, -INF , !P1 ;  /* 0xff80000096967808 */ /* 0x000fe20004800000 */
[----:B------:R-:W-:Y:S06]  /*4110*/  @!P0 BRA `(.L_x_944) ;  /* 0x0000000000e08947 */ /* 0x000fec0003800000 */
[----:B------:R-:W-:Y:S01]  /*4120*/  ULDC UR10, c[0x0][0x2d0] ;  /* 0x0000b400000a7ab9 */ /* 0x000fe20000000800 */
[----:B------:R-:W-:Y:S01]  /*4130*/  UIADD3 UR11, UR14, -0x2, URZ ;  /* 0xfffffffe0e0b7890 */ /* 0x000fe2000fffe03f */
[----:B------:R-:W-:Y:S01]  /*4140*/  ISETP.GE.AND P1, PT, R214, UR10, PT ;  /* 0x0000000ad6007c0c */ /* 0x000fe2000bf26270 */
[----:B------:R-:W-:Y:S01]  /*4150*/  IMAD.U32 R25, RZ, RZ, UR8 ;  /* 0x00000008ff197e24 */ /* 0x000fe2000f8e00ff */
[----:B------:R-:W-:Y:S01]  /*4160*/  BSSY B0, `(.L_x_945) ;  /* 0x0000032000007945 */ /* 0x000fe20003800000 */
[----:B------:R-:W-:Y:S01]  /*4170*/  USHF.R.S32.HI UR10, URZ, 0x1f, UR11 ;  /* 0x0000001f3f0a7899 */ /* 0x000fe2000801140b */
[----:B------:R-:W-:Y:S01]  /*4180*/  IMAD.U32 R22, RZ, RZ, UR8 ;  /* 0x00000008ff167e24 */ /* 0x000fe2000f8e00ff */
[----:B------:R-:W-:Y:S01]  /*4190*/  UIMAD UR24, UR24, UR11, URZ ;  /* 0x0000000b181872a4 */ /* 0x000fe2000f8e023f */
[----:B------:R-:W-:-:S03]  /*41a0*/  IMAD.WIDE.U32 R26, R120, UR11, R212 ;  /* 0x0000000b781a7c25 */ /* 0x000fc6000f8e00d4 */
[----:B------:R-:W-:Y:S01]  /*41b0*/  UIMAD UR10, UR10, UR27, UR24 ;  /* 0x0000001b0a0a72a4 */ /* 0x000fe2000f8e0218 */
[----:B------:R-:W-:-:S03]  /*41c0*/  IMAD.U32 R21, RZ, RZ, UR9 ;  /* 0x00000009ff157e24 */ /* 0x000fc6000f8e00ff */
[----:B------:R-:W1:Y:S01]  /*41d0*/  @!P1 LDC.64 R16, c[0x0][0x218] ;  /* 0x00008600ff109b82 */ /* 0x000e620000000a00 */
[----:B------:R-:W-:Y:S01]  /*41e0*/  @!P1 LEA R25, P3, R25, R26, 0x5 ;  /* 0x0000001a19199211 */ /* 0x000fe200078628ff */
[----:B------:R-:W-:Y:S01]  /*41f0*/  VIADD R29, R27, UR10 ;  /* 0x0000000a1b1d7c36 */ /* 0x000fe20008000000 */
[----:B------:R-:W-:Y:S01]  /*4200*/  @!P1 IADD3 R23, P2, R26, UR33, RZ ;  /* 0x000000211a179c10 */ /* 0x000fe2000ff5e0ff */
[----:B------:R2:W-:Y:S03]  /*4210*/  @P1 STS.128 [R208+0x4000], RZ ;  /* 0x004000ffd0001388 */ /* 0x0005e60000000c00 */
        /* <DEDUP_REMOVED lines=10> */
[----:B------:R-:W-:-:S03]  /*42c0*/  @!P1 IADD3.X R6, R29, UR32, RZ, P2, !PT ;  /* 0x000000201d069c10 */ /* 0x000fc600097fe4ff */
[----:B------:R2:W-:Y:S01]  /*42d0*/  @P1 STS.128 [R208+0x4800], RZ ;  /* 0x004800ffd0001388 */ /* 0x0005e20000000c00 */
[----:B------:R-:W-:Y:S02]  /*42e0*/  @!P1 LEA.HI.X R23, R23, R7, R6, 0x1, P3 ;  /* 0x0000000717179211 */ /* 0x000fe400018f0c06 */
        /* <DEDUP_REMOVED lines=25> */
.L_x_946:
[----:B------:R-:W-:Y:S05]  /*4480*/  BSYNC B0 ;  /* 0x0000000000007941 */ /* 0x000fea0003800000 */
.L_x_945:
[----:B------:R-:W0:Y:S02]  /*4490*/  LDGDEPBAR ;  /* 0x00000000000079af */ /* 0x000e240000000000 */
.L_x_944:
[----:B------:R-:W-:Y:S01]  /*44a0*/  FMNMX.FTZ R25, R20, R79, !PT ;  /* 0x0000004f14197209 */ /* 0x000fe20007810000 */
[C---:B------:R-:W-:Y:S01]  /*44b0*/  VIADD R226, R227.reuse, 0x4 ;  /* 0x00000004e3e27836 */ /* 0x040fe20000000000 */
[----:B--2---:R-:W-:Y:S01]  /*44c0*/  FMNMX.FTZ R16, R24, R73, !PT ;  /* 0x0000004918107209 */ /* 0x004fe20007810000 */
[----:B------:R-:W-:Y:S01]  /*44d0*/  IMAD.WIDE.U32 R4, R227, -0x326172a9, RZ ;  /* 0xcd9e8d57e3047825 */ /* 0x000fe200078e00ff */
[----:B------:R-:W-:Y:S01]  /*44e0*/  FMNMX.FTZ R25, R76, R25, !PT ;  /* 0x000000194c197209 */ /* 0x000fe20007810000 */
[----:B------:R-:W-:Y:S01]  /*44f0*/  USHF.L.U32 UR11, UR37, 0x1, URZ ;  /* 0x00000001250b7899 */ /* 0x000fe2000800063f */
[----:B------:R-:W-:Y:S01]  /*4500*/  FMNMX.FTZ R16, R74, R16, !PT ;  /* 0x000000104a107209 */ /* 0x000fe20007810000 */
[----:B------:R-:W-:Y:S01]  /*4510*/  IMAD.WIDE.U32 R22, R226, -0x326172a9, RZ ;  /* 0xcd9e8d57e2167825 */ /* 0x000fe200078e00ff */
[----:B------:R-:W-:Y:S01]  /*4520*/  FMNMX.FTZ R25, R77, R25, !PT ;  /* 0x000000194d197209 */ /* 0x000fe20007810000 */
[----:B------:R-:W-:Y:S01]  /*4530*/  UIADD3 UR36, UR28, -0x61c88647, URZ ;  /* 0x9e3779b91c247890 */ /* 0x000fe2000fffe03f */
[----:B------:R-:W-:Y:S01]  /*4540*/  FMNMX.FTZ R16, R75, R16, !PT ;  /* 0x000000104b107209 */ /* 0x000fe20007810000 */
[----:B------:R-:W-:Y:S01]  /*4550*/  IMAD.WIDE.U32 R172, R224, -0x2daee0ad, RZ ;  /* 0xd2511f53e0ac7825 */ /* 0x000fe200078e00ff */
[----:B------:R-:W-:Y:S01]  /*4560*/  FMNMX.FTZ R25, R52, R25, !PT ;  /* 0x0000001934197209 */ /* 0x000fe20007810000 */
[----:B------:R-:W-:Y:S01]  /*4570*/  UIADD3 UR10, UR11, 0x1, URZ ;  /* 0x000000010b0a7890 */ /* 0x000fe2000fffe03f */
[----:B------:R-:W-:Y:S01]  /*4580*/  LOP3.LUT R225, R121, UR28, RZ, 0x3c, !PT ;  /* 0x0000001c79e17c12 */ /* 0x000fe2000f8e3cff */
[----:B------:R-:W-:Y:S01]  /*4590*/  UIADD3 UR35, UR29, -0x4498517b, URZ ;  /* 0xbb67ae851d237890 */ /* 0x000fe2000fffe03f */
[----:B------:R-:W-:Y:S01]  /*45a0*/  FMNMX.FTZ R25, R50, R25, !PT ;  /* 0x0000001932197209 */ /* 0x000fe20007810000 */
[----:B------:R-:W-:Y:S01]  /*45b0*/  ULDC UR38, c[0x0][0x2ec] ;  /* 0x0000bb0000267ab9 */ /* 0x000fe20000000800 */
[----:B------:R-:W-:Y:S01]  /*45c0*/  FMNMX.FTZ R16, R61, R16, !PT ;  /* 0x000000103d107209 */ /* 0x000fe20007810000 */
[----:B------:R-:W-:Y:S01]  /*45d0*/  IMAD.U32 R26, RZ, RZ, UR10 ;  /* 0x0000000aff1a7e24 */ /* 0x000fe2000f8e00ff */
[----:B------:R-:W-:Y:S01]  /*45e0*/  FMNMX.FTZ R25, R49, R25, !PT ;  /* 0x0000001931197209 */ /* 0x000fe20007810000 */
[----:B------:R-:W-:Y:S01]  /*45f0*/  UIADD3 UR34, UR28, 0x3c6ef372, URZ ;  /* 0x3c6ef3721c227890 */ /* 0x000fe2000fffe03f */
[----:B------:R-:W-:Y:S01]  /*4600*/  LOP3.LUT R34, R5, R225, RZ, 0x3c, !PT ;  /* 0x000000e105227212 */ /* 0x000fe200078e3cff */
[----:B------:R-:W-:Y:S01]  /*4610*/  UIADD3 UR27, UR29, 0x32370b8f, URZ ;  /* 0x32370b8f1d1b7890 */ /* 0x000fe2000fffe03f */
[----:B------:R-:W-:Y:S01]  /*4620*/  FMNMX.FTZ R25, R40, R25, !PT ;  /* 0x0000001928197209 */ /* 0x000fe20007810000 */
[----:B------:R-:W-:Y:S01]  /*4630*/  UIADD3 UR31, UR29, 0x76cf5d0a, URZ ;  /* 0x76cf5d0a1d1f7890 */ /* 0x000fe2000fffe03f */
[----:B------:R-:W-:Y:S01]  /*4640*/  FMNMX.FTZ R5, R14, R16, !PT ;  /* 0x000000100e057209 */ /* 0x000fe20007810000 */
[----:B------:R-:W-:Y:S01]  /*4650*/  IMAD.U32 R16, RZ, RZ, UR11 ;  /* 0x0000000bff107e24 */ /* 0x000fe2000f8e00ff */
[----:B------:R-:W-:Y:S01]  /*4660*/  FMNMX.FTZ R25, R48, R25, !PT ;  /* 0x0000001930197209 */ /* 0x000fe20007810000 */
[----:B------:R-:W-:Y:S01]  /*4670*/  IMAD.WIDE.U32 R34, R34, -0x2daee0ad, RZ ;  /* 0xd2511f5322227825 */ /* 0x000fe200078e00ff */
[----:B------:R-:W-:Y:S01]  /*4680*/  LOP3.LUT R32, R23, R225, RZ, 0x3c, !PT ;  /* 0x000000e117207212 */ /* 0x000fe200078e3cff */
[----:B------:R-:W-:Y:S01]  /*4690*/  UIADD3 UR30, UR28, -0x255992d5, URZ ;  /* 0xdaa66d2b1c1e7890 */ /* 0x000fe2000fffe03f */
[----:B------:R-:W-:Y:S01]  /*46a0*/  FMNMX.FTZ R25, R58, R25, !PT ;  /* 0x000000193a197209 */ /* 0x000fe20007810000 */
[----:B------:R-:W-:Y:S01]  /*46b0*/  UIADD3 UR24, UR29, -0x126145ec, URZ ;  /* 0xed9eba141d187890 */ /* 0x000fe2000fffe03f */
[----:B------:R-:W-:Y:S01]  /*46c0*/  FMNMX.FTZ R23, R13, R5, !PT ;  /* 0x000000050d177209 */ /* 0x000fe20007810000 */
[----:B------:R-:W-:Y:S01]  /*46d0*/  IMAD.WIDE.U32 R32, R32, -0x2daee0ad, RZ ;  /* 0xd2511f5320207825 */ /* 0x000fe200078e00ff */
[----:B------:R-:W-:Y:S01]  /*46e0*/  FMNMX.FTZ R25, R63, R25, !PT ;  /* 0x000000193f197209 */ /* 0x000fe20007810000 */
[----:B------:R-:W-:Y:S01]  /*46f0*/  UIADD3 UR26, UR28, 0x78dde6e4, URZ ;  /* 0x78dde6e41c1a7890 */ /* 0x000fe2000fffe03f */
[----:B------:R-:W-:Y:S01]  /*4700*/  FMNMX.FTZ R23, R12, R23, !PT ;  /* 0x000000170c177209 */ /* 0x000fe20007810000 */
[----:B------:R-:W-:Y:S01]  /*4710*/  UIADD3 UR21, UR29, -0x56f99767, URZ ;  /* 0xa90668991d157890 */ /* 0x000fe2000fffe03f */
[----:B------:R-:W-:Y:S01]  /*4720*/  FMNMX.FTZ R25, R167, R25, !PT ;  /* 0x00000019a7197209 */ /* 0x000fe20007810000 */
[----:B------:R-:W-:Y:S01]  /*4730*/  UIADD3 UR22, UR28, 0x1715609d, URZ ;  /* 0x1715609d1c167890 */ /* 0x000fe2000fffe03f */
[----:B-1----:R-:W-:-:S02]  /*4740*/  FMNMX.FTZ R6, R19, R56, !PT ;  /* 0x0000003813067209 */ /* 0x002fc40007810000 */
        /* <DEDUP_REMOVED lines=16> */
[----:B------:R-:W-:Y:S02]  /*4850*/  LOP3.LUT R16, R173, UR29, R16, 0x96, !PT ;  /* 0x0000001dad107c12 */ /* 0x000fe4000f8e9610 */
[----:B------:R-:W-:Y:S02]  /*4860*/  FMNMX.FTZ R6, R8, R6, !PT ;  /* 0x0000000608067209 */ /* 0x000fe40007810000 */
[----:B------:R-:W-:Y:S01]  /*4870*/  FMNMX.FTZ R23, R159, R23, !PT ;  /* 0x000000179f177209 */ /* 0x000fe20007810000 */
[----:B------:R-:W-:Y:S01]  /*4880*/  IMAD.WIDE.U32 R16, R16, -0x326172a9, RZ ;  /* 0xcd9e8d5710107825 */ /* 0x000fe200078e00ff */
[----:B------:R-:W-:-:S02]  /*4890*/  FMNMX.FTZ R6, R165, R6, !PT ;  /* 0x00000006a5067209 */ /* 0x000fc40007810000 */
[----:B------:R-:W-:Y:S02]  /*48a0*/  FMNMX.FTZ R23, R156, R23, !PT ;  /* 0x000000179c177209 */ /* 0x000fe40007810000 */
[----:B------:R-:W-:Y:S02]  /*48b0*/  LOP3.LUT R5, R17, UR36, R4, 0x96, !PT ;  /* 0x0000002411057c12 */ /* 0x000fe4000f8e9604 */
[----:B-1----:R-:W-:Y:S01]  /*48c0*/  FMNMX.FTZ R25, R25, R7, !PT ;  /* 0x0000000719197209 */ /* 0x002fe20007810000 */
[----:B------:R-:W-:Y:S01]  /*48d0*/  SHFL.BFLY PT, R134, R23, 0x2, 0x1f ;  /* 0x0c401f0017867f89 */ /* 0x000fe200000e0000 */
[----:B------:R-:W-:Y:S01]  /*48e0*/  LOP3.LUT R28, R17, UR36, R22, 0x96, !PT ;  /* 0x00000024111c7c12 */ /* 0x000fe2000f8e9616 */
[----:B------:R-:W-:Y:S01]  /*48f0*/  IMAD.WIDE.U32 R36, R5, -0x2daee0ad, RZ ;  /* 0xd2511f5305247825 */ /* 0x000fe200078e00ff */
[----:B------:R-:W-:Y:S01]  /*4900*/  FMNMX.FTZ R6, R147, R6, !PT ;  /* 0x0000000693067209 */ /* 0x000fe20007810000 */
[----:B------:R-:W1:Y:S01]  /*4910*/  SHFL.BFLY PT, R136, R25, 0x1, 0x1f ;  /* 0x0c201f0019887f89 */ /* 0x000e6200000e0000 */
[----:B------:R-:W-:Y:S01]  /*4920*/  FMNMX.FTZ R17, R18, R15, !PT ;  /* 0x0000000f12117209 */ /* 0x000fe20007810000 */
[----:B------:R-:W-:Y:S01]  /*4930*/  IMAD.WIDE.U32 R28, R28, -0x2daee0ad, RZ ;  /* 0xd2511f531c1c7825 */ /* 0x000fe200078e00ff */
[----:B------:R-:W-:-:S02]  /*4940*/  FMNMX.FTZ R6, R146, R6, !PT ;  /* 0x0000000692067209 */ /* 0x000fc40007810000 */
[----:B------:R-:W-:Y:S02]  /*4950*/  FMNMX.FTZ R17, R71, R17, !PT ;  /* 0x0000001147117209 */ /* 0x000fe40007810000 */
[----:B------:R-:W-:Y:S02]  /*4960*/  LOP3.LUT R26, R173, UR29, R26, 0x96, !PT ;  /* 0x0000001dad1a7c12 */ /* 0x000fe4000f8e961a */
[----:B------:R-:W-:Y:S02]  /*4970*/  LOP3.LUT R174, R35, UR35, R172, 0x96, !PT ;  /* 0x0000002323ae7c12 */ /* 0x000fe4000f8e96ac */
[----:B------:R-:W-:Y:S01]  /*4980*/  FMNMX.FTZ R6, R164, R6, !PT ;  /* 0x00000006a4067209 */ /* 0x000fe20007810000 */
[----:B------:R-:W-:Y:S01]  /*4990*/  IMAD.WIDE.U32 R26, R26, -0x326172a9, RZ ;  /* 0xcd9e8d571a1a7825 */ /* 0x000fe200078e00ff */
[----:B------:R-:W-:Y:S02]  /*49a0*/  FMNMX.FTZ R17, R69, R17, !PT ;  /* 0x0000001145117209 */ /* 0x000fe40007810000 */
[----:B------:R-:W-:Y:S01]  /*49b0*/  FMNMX.FTZ R6, R148, R6, !PT ;  /* 0x0000000694067209 */ /* 0x000fe20007810000 */
[----:B------:R-:W-:Y:S01]  /*49c0*/  IMAD.WIDE.U32 R174, R174, -0x326172a9, RZ ;  /* 0xcd9e8d57aeae7825 */ /* 0x000fe200078e00ff */
[----:B------:R-:W-:-:S02]  /*49d0*/  FMNMX.FTZ R17, R59, R17, !PT ;  /* 0x000000113b117209 */ /* 0x000fc40007810000 */
[----:B------:R-:W-:Y:S02]  /*49e0*/  FMNMX.FTZ R6, R155, R6, !PT ;  /* 0x000000069b067209 */ /* 0x000fe40007810000 */
[----:B------:R-:W-:Y:S02]  /*49f0*/  FMNMX.FTZ R17, R60, R17, !PT ;  /* 0x000000113c117209 */ /* 0x000fe40007810000 */
[----:B------:R-:W-:Y:S02]  /*4a00*/  LOP3.LUT R4, R27, UR36, R4, 0x96, !PT ;  /* 0x000000241b047c12 */ /* 0x000fe4000f8e9604 */
[----:B-1----:R-:W-:Y:S02]  /*4a10*/  FMNMX.FTZ R136, R25, R136, !PT ;  /* 0x0000008819887209 */ /* 0x002fe40007810000 */
[----:B------:R-:W-:Y:S01]  /*4a20*/  LOP3.LUT R21, R175, UR34, R26, 0x96, !PT ;  /* 0x00000022af157c12 */ /* 0x000fe2000f8e961a */
[----:B------:R-:W-:Y:S01]  /*4a30*/  IMAD.WIDE.U32 R170, R4, -0x2daee0ad, RZ ;  /* 0xd2511f5304aa7825 */ /* 0x000fe200078e00ff */
[----:B------:R-:W-:-:S03]  /*4a40*/  FSETP.NEU.FTZ.AND P1, PT, R136, -INF , PT ;  /* 0xff8000008800780b */ /* 0x000fc60003f3d000 */
[----:B------:R-:W-:Y:S01]  /*4a50*/  FMUL.FTZ R145, R136, UR38 ;  /* 0x0000002688917c20 */ /* 0x000fe20008410000 */
[----:B------:R-:W-:Y:S02]  /*4a60*/  LOP3.LUT R172, R33, UR35, R172, 0x96, !PT ;  /* 0x0000002321ac7c12 */ /* 0x000fe4000f8e96ac */
[----:B------:R-:W-:Y:S02]  /*4a70*/  FMNMX.FTZ R6, R151, R6, !PT ;  /* 0x0000000697067209 */ /* 0x000fe40007810000 */
[----:B------:R-:W-:Y:S01]  /*4a80*/  FSEL R145, R145, RZ, P1 ;  /* 0x000000ff91917208 */ /* 0x000fe20000800000 */
[----:B------:R-:W-:Y:S01]  /*4a90*/  IMAD.WIDE.U32 R172, R172, -0x326172a9, RZ ;  /* 0xcd9e8d57acac7825 */ /* 0x000fe200078e00ff */
[----:B------:R-:W-:Y:S02]  /*4aa0*/  FMNMX.FTZ R17, R168, R17, !PT ;  /* 0x00000011a8117209 */ /* 0x000fe40007810000 */
[----:B------:R-:W-:Y:S01]  /*4ab0*/  FMNMX.FTZ R6, R150, R6, !PT ;  /* 0x0000000696067209 */ /* 0x000fe20007810000 */
[----:B------:R-:W-:Y:S01]  /*4ac0*/  FFMA.FTZ R55, R20, UR38, -R145 ;  /* 0x0000002614377c23 */ /* 0x000fe20008010891 */
[----:B------:R-:W-:Y:S01]  /*4ad0*/  IMAD.WIDE.U32 R20, R21, -0x2daee0ad, RZ ;  /* 0xd2511f5315147825 */ /* 0x000fe200078e00ff */
[----:B------:R-:W-:-:S03]  /*4ae0*/  FMNMX.FTZ R134, R23, R134, !PT ;  /* 0x0000008617867209 */ /* 0x000fc60007810000 */
[--C-:B------:R-:W-:Y:S01]  /*4af0*/  FFMA.FTZ R33, R50, UR38, -R145.reuse ;  /* 0x0000002632217c23 */ /* 0x100fe20008010891 */
[----:B------:R-:W-:Y:S01]  /*4b00*/  FMNMX.FTZ R17, R62, R17, !PT ;  /* 0x000000113e117209 */ /* 0x000fe20007810000 */
[----:B------:R-:W1:Y:S01]  /*4b10*/  SHFL.BFLY PT, R133, R6, 0x2, 0x1f ;  /* 0x0c401f0006857f89 */ /* 0x000e6200000e0000 */
[----:B------:R-:W-:Y:S01]  /*4b20*/  LOP3.LUT R7, R27, UR36, R22, 0x96, !PT ;  /* 0x000000241b077c12 */ /* 0x000fe2000f8e9616 */
[--C-:B------:R-:W-:Y:S01]  /*4b30*/  FFMA.FTZ R53, R76, UR38, -R145.reuse ;  /* 0x000000264c357c23 */ /* 0x100fe20008010891 */
[----:B------:R-:W-:Y:S01]  /*4b40*/  LOP3.LUT R170, R21, UR27, R170, 0x96, !PT ;  /* 0x0000001b15aa7c12 */ /* 0x000fe2000f8e96aa */
[----:B------:R-:W2:Y:S01]  /*4b50*/  SHFL.BFLY PT, R4, R134, 0x1, 0x1f ;  /* 0x0c201f0086047f89 */ /* 0x000ea200000e0000 */
[----:B------:R-:W-:Y:S01]  /*4b60*/  FMNMX.FTZ R21, R153, R17, !PT ;  /* 0x0000001199157209 */ /* 0x000fe20007810000 */
[--C-:B------:R-:W-:Y:S01]  /*4b70*/  FFMA.FTZ R43, R77, UR38, -R145.reuse ;  /* 0x000000264d2b7c23 */ /* 0x100fe20008010891 */
[----:B------:R-:W-:Y:S01]  /*4b80*/  LOP3.LUT R22, R173, UR34, R26, 0x96, !PT ;  /* 0x00000022ad167c12 */ /* 0x000fe2000f8e961a */
[--C-:B------:R-:W-:Y:S01]  /*4b90*/  FFMA.FTZ R54, R79, UR38, -R145.reuse ;  /* 0x000000264f367c23 */ /* 0x100fe20008010891 */
[--C-:B------:R-:W-:Y:S01]  /*4ba0*/  LOP3.LUT R26, R37, UR31, R34.reuse, 0x96, !PT ;  /* 0x0000001f251a7c12 */ /* 0x100fe2000f8e9622 */
[----:B------:R-:W-:Y:S01]  /*4bb0*/  FFMA.FTZ R37, R52, UR38, -R145 ;  /* 0x0000002634257c23 */ /* 0x000fe20008010891 */
[----:B------:R-:W-:Y:S01]  /*4bc0*/  LOP3.LUT R171, R171, UR31, R34, 0x96, !PT ;  /* 0x0000001fabab7c12 */ /* 0x000fe2000f8e9622 */
[----:B------:R-:W-:Y:S01]  /*4bd0*/  IMAD.WIDE.U32 R34, R7, -0x2daee0ad, RZ ;  /* 0xd2511f5307227825 */ /* 0x000fe200078e00ff */
[----:B------:R-:W-:Y:S01]  /*4be0*/  FMNMX.FTZ R7, R161, R21, !PT ;  /* 0x00000015a1077209 */ /* 0x000fe20007810000 */
[----:B------:R-:W-:Y:S01]  /*4bf0*/  MUFU.EX2 R53, R53 ;  /* 0x0000003500357308 */ /* 0x000fe20000000800 */
[----:B------:R-:W-:Y:S01]  /*4c00*/  LOP3.LUT R30, R175, UR34, R16, 0x96, !PT ;  /* 0x00000022af1e7c12 */ /* 0x000fe2000f8e9610 */
[----:B------:R-:W-:Y:S01]  /*4c10*/  IMAD.WIDE.U32 R22, R22, -0x2daee0ad, RZ ;  /* 0xd2511f5316167825 */ /* 0x000fe200078e00ff */
[----:B------:R-:W-:-:S03]  /*4c20*/  FMNMX.FTZ R7, R163, R7, !PT ;  /* 0x00000007a3077209 */ /* 0x000fc60007810000 */
        /* <DEDUP_REMOVED lines=8> */
[--C-:B------:R-:W-:Y:S01]  /*4cb0*/  FFMA.FTZ R48, R48, UR38, -R145.reuse ;  /* 0x0000002630307c23 */ /* 0x100fe20008010891 */
[----:B-1----:R-:W-:Y:S01]  /*4cc0*/  FMNMX.FTZ R133, R6, R133, !PT ;  /* 0x0000008506857209 */ /* 0x002fe20007810000 */
[----:B------:R-:W-:Y:S01]  /*4cd0*/  IMAD.WIDE.U32 R16, R16, -0x2daee0ad, RZ ;  /* 0xd2511f5310107825 */ /* 0x000fe200078e00ff */
[----:B------:R-:W-:Y:S01]  /*4ce0*/  FMNMX.FTZ R135, R132, R7, !PT ;  /* 0x0000000784877209 */ /* 0x000fe20007810000 */
[----:B------:R-:W-:Y:S01]  /*4cf0*/  MUFU.EX2 R55, R55 ;  /* 0x0000003700377308 */ /* 0x000fe20000000800 */
[----:B--2---:R-:W-:Y:S01]  /*4d00*/  FMNMX.FTZ R134, R134, R4, !PT ;  /* 0x0000000486867209 */ /* 0x004fe20007810000 */
[----:B------:R-:W-:Y:S01]  /*4d10*/  IMAD.WIDE.U32 R26, R26, -0x326172a9, RZ ;  /* 0xcd9e8d571a1a7825 */ /* 0x000fe200078e00ff */
[----:B------:R-:W-:Y:S01]  /*4d20*/  FMNMX.FTZ R135, R140, R135, !PT ;  /* 0x000000878c877209 */ /* 0x000fe20007810000 */
[----:B------:R-:W1:Y:S01]  /*4d30*/  SHFL.BFLY PT, R4, R133, 0x1, 0x1f ;  /* 0x0c201f0085047f89 */ /* 0x000e6200000e0000 */
[C---:B------:R-:W-:Y:S01]  /*4d40*/  FSETP.NEU.FTZ.AND P1, PT, R134.reuse, -INF , PT ;  /* 0xff8000008600780b */ /* 0x040fe20003f3d000 */
[----:B------:R-:W-:Y:S01]  /*4d50*/  FMUL.FTZ R157, R134, UR38 ;  /* 0x00000026869d7c20 */ /* 0x000fe20008410000 */
[----:B------:R-:W-:Y:S01]  /*4d60*/  FMNMX.FTZ R135, R138, R135, !PT ;  /* 0x000000878a877209 */ /* 0x000fe20007810000 */
[----:B------:R-:W-:Y:S01]  /*4d70*/  MUFU.EX2 R54, R54 ;  /* 0x0000003600367308 */ /* 0x000fe20000000800 */
[----:B------:R-:W-:Y:S01]  /*4d80*/  LOP3.LUT R169, R23, UR27, R34, 0x96, !PT ;  /* 0x0000001b17a97c12 */ /* 0x000fe2000f8e9622 */
[--C-:B------:R-:W-:Y:S01]  /*4d90*/  FFMA.FTZ R58, R58, UR38, -R145.reuse ;  /* 0x000000263a3a7c23 */ /* 0x100fe20008010891 */
[----:B------:R-:W-:Y:S01]  /*4da0*/  LOP3.LUT R34, R39, UR30, R172, 0x96, !PT ;  /* 0x0000001e27227c12 */ /* 0x000fe2000f8e96ac */
[----:B------:R-:W2:Y:S01]  /*4db0*/  SHFL.BFLY PT, R6, R135, 0x2, 0x1f ;  /* 0x0c401f0087067f89 */ /* 0x000ea200000e0000 */
[----:B------:R-:W-:Y:S01]  /*4dc0*/  FSEL R157, R157, RZ, P1 ;  /* 0x000000ff9d9d7208 */ /* 0x000fe20000800000 */
[----:B------:R-:W-:Y:S01]  /*4dd0*/  FFMA.FTZ R144, R144, UR38, -R145 ;  /* 0x0000002690907c23 */ /* 0x000fe20008010891 */
[----:B------:R-:W-:Y:S01]  /*4de0*/  LOP3.LUT R25, R17, UR27, R28, 0x96, !PT ;  /* 0x0000001b11197c12 */ /* 0x000fe2000f8e961c */
[----:B------:R-:W-:Y:S01]  /*4df0*/  MUFU.EX2 R37, R37 ;  /* 0x0000002500257308 */ /* 0x000fe20000000800 */
[----:B------:R-:W-:Y:S01]  /*4e00*/  LOP3.LUT R5, R31, UR27, R36, 0x96, !PT ;  /* 0x0000001b1f057c12 */ /* 0x000fe2000f8e9624 */
[----:B------:R-:W-:Y:S01]  /*4e10*/  FFMA.FTZ R52, R24, UR38, -R157 ;  /* 0x0000002618347c23 */ /* 0x000fe2000801089d */
[----:B------:R-:W-:Y:S01]  /*4e20*/  LOP3.LUT R21, R35, UR31, R32, 0x96, !PT ;  /* 0x0000001f23157c12 */ /* 0x000fe2000f8e9620 */
[----:B------:R-:W-:-:S04]  /*4e30*/  IMAD.WIDE.U32 R34, R34, -0x2daee0ad, RZ ;  /* 0xd2511f5322227825 */ /* 0x000fc800078e00ff */
[--C-:B------:R-:W-:Y:S01]  /*4e40*/  FFMA.FTZ R42, R74, UR38, -R157.reuse ;  /* 0x000000264a2a7c23 */ /* 0x100fe2000801089d */
[----:B------:R-:W-:Y:S01]  /*4e50*/  FFMA.FTZ R36, R75, UR38, -R157 ;  /* 0x000000264b247c23 */ /* 0x000fe2000801089d */
[----:B------:R-:W-:Y:S01]  /*4e60*/  FFMA.FTZ R32, R49, UR38, -R145 ;  /* 0x0000002631207c23 */ /* 0x000fe20008010891 */
[----:B------:R-:W-:Y:S01]  /*4e70*/  IMAD.WIDE.U32 R24, R25, -0x326172a9, RZ ;  /* 0xcd9e8d5719187825 */ /* 0x000fe200078e00ff */
[----:B------:R-:W-:-:S03]  /*4e80*/  LEA R192, R3, UR4, 0x1 ;  /* 0x0000000403c07c11 */ /* 0x000fc6000f8e08ff */
[----:B------:R-:W-:Y:S01]  /*4e90*/  FFMA.FTZ R51, R73, UR38, -R157 ;  /* 0x0000002649337c23 */ /* 0x000fe2000801089d */
[----:B------:R-:W-:Y:S01]  /*4ea0*/  MUFU.EX2 R42, R42 ;  /* 0x0000002a002a7308 */ /* 0x000fe20000000800 */
[----:B------:R-:W-:Y:S01]  /*4eb0*/  IMAD.WIDE.U32 R176, R5, -0x326172a9, RZ ;  /* 0xcd9e8d5705b07825 */ /* 0x000fe200078e00ff */
[----:B------:R-:W-:Y:S01]  /*4ec0*/  LOP3.LUT R5, R35, UR24, R16, 0x96, !PT ;  /* 0x0000001823057c12 */ /* 0x000fe2000f8e9610 */
[----:B------:R-:W-:Y:S01]  /*4ed0*/  LDSM.16.MT88.4 R116, [R192+0x6000] ;  /* 0x00600000c074783b */ /* 0x000fe20000004200 */
[----:B------:R-:W-:Y:S01]  /*4ee0*/  LOP3.LUT R16, R25, UR26, R38, 0x96, !PT ;  /* 0x0000001a19107c12 */ /* 0x000fe2000f8e9626 */
[--C-:B------:R-:W-:Y:S01]  /*4ef0*/  IMAD R189, R2, 0x2, R192.reuse ;  /* 0x0000000202bd7824 */ /* 0x100fe200078e02c0 */
[----:B-1----:R-:W-:Y:S01]  /*4f00*/  FMNMX.FTZ R133, R133, R4, !PT ;  /* 0x0000000485857209 */ /* 0x002fe20007810000 */
[----:B------:R-:W-:Y:S01]  /*4f10*/  IMAD R190, R0, 0x2, R192 ;  /* 0x0000000200be7824 */ /* 0x000fe200078e02c0 */
[----:B------:R-:W1:Y:S01]  /*4f20*/  MUFU.EX2 R36, R36 ;  /* 0x0000002400247308 */ /* 0x000e620000000800 */
[----:B------:R-:W-:Y:S01]  /*4f30*/  IMAD.WIDE.U32 R16, R16, -0x2daee0ad, RZ ;  /* 0xd2511f5310107825 */ /* 0x000fe200078e00ff */
[----:B--2---:R-:W-:-:S03]  /*4f40*/  FMNMX.FTZ R135, R135, R6, !PT ;  /* 0x0000000687877209 */ /* 0x004fc60007810000 */
[C---:B------:R-:W-:Y:S01]  /*4f50*/  FMUL.FTZ R152, R133.reuse, UR38 ;  /* 0x0000002685987c20 */ /* 0x040fe20008410000 */
[----:B------:R-:W-:Y:S01]  /*4f60*/  FSETP.NEU.FTZ.AND P1, PT, R133, -INF , PT ;  /* 0xff8000008500780b */ /* 0x000fe20003f3d000 */
[----:B------:R-:W-:Y:S01]  /*4f70*/  IMAD R188, R0, 0x2, R189 ;  /* 0x0000000200bc7824 */ /* 0x000fe200078e02bd */
[----:B------:R-:W-:Y:S01]  /*4f80*/  LOP3.LUT R4, R17, UR21, R34, 0x96, !PT ;  /* 0x0000001511047c12 */ /* 0x000fe2000f8e9622 */
[----:B------:R-:W-:Y:S01]  /*4f90*/  IMAD.WIDE.U32 R34, R5, -0x326172a9, RZ ;  /* 0xcd9e8d5705227825 */ /* 0x000fe200078e00ff */
[----:B------:R-:W-:Y:S01]  /*4fa0*/  FSEL R152, R152, RZ, P1 ;  /* 0x000000ff98987208 */ /* 0x000fe20000800000 */
[----:B------:R-:W-:Y:S01]  /*4fb0*/  MUFU.EX2 R52, R52 ;  /* 0x0000003400347308 */ /* 0x000fe20000000800 */
[----:B------:R-:W-:Y:S01]  /*4fc0*/  LOP3.LUT R28, R27, UR30, R174, 0x96, !PT ;  /* 0x0000001e1b1c7c12 */ /* 0x000fe2000f8e96ae */
[----:B------:R-:W-:Y:S01]  /*4fd0*/  IMAD.WIDE.U32 R6, R4, -0x326172a9, RZ ;  /* 0xcd9e8d5704067825 */ /* 0x000fe200078e00ff */
[----:B------:R-:W-:Y:S01]  /*4fe0*/  LOP3.LUT R26, R177, UR26, R26, 0x96, !PT ;  /* 0x0000001ab11a7c12 */ /* 0x000fe2000f8e961a */
[----:B------:R-:W2:Y:S02]  /*4ff0*/  SHFL.BFLY PT, R4, R135, 0x1, 0x1f ;  /* 0x0c201f0087047f89 */ /* 0x000ea400000e0000 */
[--C-:B------:R-:W-:Y:S01]  /*5000*/  FFMA.FTZ R50, R19, UR38, -R152.reuse ;  /* 0x0000002613327c23 */ /* 0x100fe20008010898 */
[----:B------:R-:W-:Y:S01]  /*5010*/  FFMA.FTZ R49, R56, UR38, -R152 ;  /* 0x0000002638317c23 */ /* 0x000fe20008010898 */
[----:B------:R-:W-:Y:S01]  /*5020*/  SHF.R.U32.HI R23, RZ, 0x10, R6 ;  /* 0x00000010ff177819 */ /* 0x000fe20000011606 */
[--C-:B------:R-:W-:Y:S01]  /*5030*/  FFMA.FTZ R45, R72, UR38, -R152.reuse ;  /* 0x00000026482d7c23 */ /* 0x100fe20008010898 */
[C---:B------:R-:W-:Y:S01]  /*5040*/  LOP3.LUT R25, R6.reuse, 0xffff, RZ, 0xc0, !PT ;  /* 0x0000ffff06197812 */ /* 0x040fe200078ec0ff */
[----:B------:R-:W-:Y:S01]  /*5050*/  FFMA.FTZ R38, R57, UR38, -R152 ;  /* 0x0000002639267c23 */ /* 0x000fe20008010898 */
[----:B------:R-:W-:Y:S01]  /*5060*/  LOP3.LUT R94, R6, 0xff, RZ, 0xc0, !PT ;  /* 0x000000ff065e7812 */ /* 0x000fe200078ec0ff */
[----:B------:R-:W-:Y:S01]  /*5070*/  MUFU.EX2 R50, R50 ;  /* 0x0000003200327308 */ /* 0x000fe20000000800 */
[----:B------:R-:W-:Y:S01]  /*5080*/  SHF.R.U32.HI R6, RZ, 0x18, R6 ;  /* 0x00000018ff067819 */ /* 0x000fe20000011606 */
[----:B------:R-:W-:Y:S01]  /*5090*/  IMAD.WIDE.U32 R28, R28, -0x2daee0ad, RZ ;  /* 0xd2511f531c1c7825 */ /* 0x000fe200078e00ff */
[----:B------:R-:W-:Y:S01]  /*50a0*/  LOP3.LUT R23, R23, 0xff, RZ, 0xc0, !PT ;  /* 0x000000ff17177812 */ /* 0x000fe200078ec0ff */
[----:B------:R-:W-:Y:S01]  /*50b0*/  LDSM.16.MT88.4 R76, [R190+0x6000] ;  /* 0x00600000be4c783b */ /* 0x000fe20000004200 */
[----:B------:R-:W-:Y:S01]  /*50c0*/  LOP3.LUT R5, R7, UR19, R34, 0x96, !PT ;  /* 0x0000001307057c12 */ /* 0x000fe2000f8e9622 */
[----:B------:R-:W-:Y:S01]  /*50d0*/  IMAD.WIDE.U32 R26, R26, -0x2daee0ad, RZ ;  /* 0xd2511f531a1a7825 */ /* 0x000fe200078e00ff */
[----:B------:R-:W-:Y:S01]  /*50e0*/  PRMT R3, R23, 0x5410, R6 ;  /* 0x0000541017037816 */ /* 0x000fe20000000006 */
[----:B------:R-:W3:Y:S01]  /*50f0*/  MUFU.EX2 R49, R49 ;  /* 0x0000003100317308 */ /* 0x000ee20000000800 */
[----:B------:R-:W-:Y:S01]  /*5100*/  SHF.R.U32.HI R6, RZ, 0x10, R5 ;  /* 0x00000010ff067819 */ /* 0x000fe20000011605 */
[----:B------:R-:W-:Y:S01]  /*5110*/  LDSM.16.MT88.4 R84, [R189+0x6000] ;  /* 0x00600000bd54783b */ /* 0x000fe20000004200 */
[----:B------:R-:W-:Y:S01]  /*5120*/  SHF.R.U32.HI R25, RZ, 0x8, R25 ;  /* 0x00000008ff197819 */ /* 0x000fe20000011619 */
[----:B------:R-:W-:Y:S01]  /*5130*/  FFMA.FTZ R2, R40, UR38, -R145 ;  /* 0x0000002628027c23 */ /* 0x000fe20008010891 */
[----:B------:R-:W-:Y:S01]  /*5140*/  LOP3.LUT R7, R5, 0xffff, RZ, 0xc0, !PT ;  /* 0x0000ffff05077812 */ /* 0x000fe200078ec0ff */
[----:B------:R-:W-:Y:S01]  /*5150*/  FFMA.FTZ R41, R61, UR38, -R157 ;  /* 0x000000263d297c23 */ /* 0x000fe2000801089d */
[----:B------:R-:W-:Y:S01]  /*5160*/  LOP3.LUT R19, R5, 0xff, RZ, 0xc0, !PT ;  /* 0x000000ff05137812 */ /* 0x000fe200078ec0ff */
[----:B------:R-:W-:Y:S01]  /*5170*/  MUFU.EX2 R45, R45 ;  /* 0x0000002d002d7308 */ /* 0x000fe20000000800 */
[----:B------:R-:W-:Y:S01]  /*5180*/  SHF.R.U32.HI R5, RZ, 0x18, R5 ;  /* 0x00000018ff057819 */ /* 0x000fe20000011605 */
[--C-:B------:R-:W-:Y:S01]  /*5190*/  FFMA.FTZ R34, R11, UR38, -R152.reuse ;  /* 0x000000260b227c23 */ /* 0x100fe20008010898 */
[----:B------:R-:W-:Y:S01]  /*51a0*/  LOP3.LUT R6, R6, 0xff, RZ, 0xc0, !PT ;  /* 0x000000ff06067812 */ /* 0x000fe200078ec0ff */
[--C-:B------:R-:W-:Y:S01]  /*51b0*/  FFMA.FTZ R40, R10, UR38, -R152.reuse ;  /* 0x000000260a287c23 */ /* 0x100fe20008010898 */
[----:B------:R-:W-:Y:S01]  /*51c0*/  PRMT R94, R94, 0x5410, R25 ;  /* 0x000054105e5e7816 */ /* 0x000fe20000000019 */
[----:B------:R-:W-:Y:S01]  /*51d0*/  FFMA.FTZ R39, R9, UR38, -R152 ;  /* 0x0000002609277c23 */ /* 0x000fe20008010898 */
[----:B------:R-:W-:Y:S01]  /*51e0*/  PRMT R0, R6, 0x5410, R5 ;  /* 0x0000541006007816 */ /* 0x000fe20000000005 */
[----:B------:R-:W4:Y:S01]  /*51f0*/  MUFU.EX2 R38, R38 ;  /* 0x0000002600267308 */ /* 0x000f220000000800 */
[----:B------:R-:W-:Y:S01]  /*5200*/  LOP3.LUT R28, R27, UR21, R28, 0x96, !PT ;  /* 0x000000151b1c7c12 */ /* 0x000fe2000f8e961c */
[--C-:B------:R-:W-:Y:S01]  /*5210*/  FFMA.FTZ R44, R8, UR38, -R152.reuse ;  /* 0x00000026082c7c23 */ /* 0x100fe20008010898 */
[----:B--2---:R-:W-:Y:S01]  /*5220*/  FMNMX.FTZ R135, R135, R4, !PT ;  /* 0x0000000487877209 */ /* 0x004fe20007810000 */
[----:B------:R-:W-:Y:S01]  /*5230*/  FFMA.FTZ R166, R166, UR38, -R157 ;  /* 0x00000026a6a67c23 */ /* 0x000fe2000801089d */
[----:B------:R-:W-:Y:S01]  /*5240*/  SHF.R.U32.HI R7, RZ, 0x8, R7 ;  /* 0x00000008ff077819 */ /* 0x000fe20000011607 */
[----:B------:R-:W-:Y:S01]  /*5250*/  FFMA.FTZ R165, R165, UR38, -R152 ;  /* 0x00000026a5a57c23 */ /* 0x000fe20008010898 */
[--C-:B------:R-:W-:Y:S01]  /*5260*/  HSET2.LE.AND R94, R94, R65.reuse, PT ;  /* 0x000000415e5e7233 */ /* 0x100fe20003803000 */
[----:B------:R-:W-:Y:S01]  /*5270*/  FMUL.FTZ R141, R135, UR38 ;  /* 0x00000026878d7c20 */ /* 0x000fe20008410000 */
[----:B-1----:R-:W-:Y:S01]  /*5280*/  F2FP.F16.F32.PACK_AB R4, R36, R42 ;  /* 0x0000002a2404723e */ /* 0x002fe200000000ff */
[----:B------:R-:W1:Y:S01]  /*5290*/  MUFU.EX2 R51, R51 ;  /* 0x0000003300337308 */ /* 0x000e620000000800 */
[----:B------:R-:W-:Y:S01]  /*52a0*/  LOP3.LUT R30, R29, UR24, R30, 0x96, !PT ;  /* 0x000000181d1e7c12 */ /* 0x000fe2000f8e961e */
[----:B------:R-:W-:Y:S01]  /*52b0*/  IMAD.WIDE.U32 R28, R28, -0x326172a9, RZ ;  /* 0xcd9e8d571c1c7825 */ /* 0x000fe200078e00ff */
[----:B------:R-:W-:-:S03]  /*52c0*/  HSET2.LE.AND R0, R0, R65, PT ;  /* 0x0000004100007233 */ /* 0x000fc60003803000 */
[----:B------:R-:W-:Y:S01]  /*52d0*/  FFMA.FTZ R137, R137, UR38, -R157 ;  /* 0x0000002689897c23 */ /* 0x000fe2000801089d */
[----:B---3--:R-:W-:Y:S01]  /*52e0*/  F2FP.F16.F32.PACK_AB R93, R49, R50 ;  /* 0x00000032315d723e */ /* 0x008fe200000000ff */
[----:B------:R-:W-:Y:S01]  /*52f0*/  IMAD.WIDE.U32 R30, R30, -0x326172a9, RZ ;  /* 0xcd9e8d571e1e7825 */ /* 0x000fe200078e00ff */
[----:B------:R-:W-:Y:S01]  /*5300*/  FSETP.NEU.FTZ.AND P1, PT, R135, -INF , PT ;  /* 0xff8000008700780b */ /* 0x000fe20003f3d000 */
[----:B------:R-:W-:Y:S01]  /*5310*/  MUFU.EX2 R41, R41 ;  /* 0x0000002900297308 */ /* 0x000fe20000000800 */
[----:B------:R-:W-:Y:S01]  /*5320*/  PRMT R19, R19, 0x5410, R7 ;  /* 0x0000541013137816 */ /* 0x000fe20000000007 */
[--C-:B------:R-:W-:Y:S01]  /*5330*/  FFMA.FTZ R139, R139, UR38, -R157.reuse ;  /* 0x000000268b8b7c23 */ /* 0x100fe2000801089d */
[----:B------:R-:W-:Y:S01]  /*5340*/  LOP3.LUT R94, R94, R4, RZ, 0xc0, !PT ;  /* 0x000000045e5e7212 */ /* 0x000fe200078ec0ff */
[--C-:B------:R-:W-:Y:S01]  /*5350*/  FFMA.FTZ R142, R142, UR38, -R157.reuse ;  /* 0x000000268e8e7c23 */ /* 0x100fe2000801089d */
[----:B------:R-:W2:Y:S01]  /*5360*/  LDSM.16.MT88.4 R4, [R188+0x6000] ;  /* 0x00600000bc04783b */ /* 0x000ea20000004200 */
[----:B------:R-:W-:Y:S01]  /*5370*/  LOP3.LUT R93, R0, R93, RZ, 0xc0, !PT ;  /* 0x0000005d005d7212 */ /* 0x000fe200078ec0ff */
[--C-:B------:R-:W-:Y:S01]  /*5380*/  FFMA.FTZ R158, R158, UR38, -R157.reuse ;  /* 0x000000269e9e7c23 */ /* 0x100fe2000801089d */
[----:B------:R-:W-:Y:S01]  /*5390*/  FSEL R141, R141, RZ, P1 ;  /* 0x000000ff8d8d7208 */ /* 0x000fe20000800000 */
[----:B------:R-:W3:Y:S01]  /*53a0*/  MUFU.EX2 R34, R34 ;  /* 0x0000002200227308 */ /* 0x000ee20000000800 */
[----:B------:R-:W-:Y:S01]  /*53b0*/  LOP3.LUT R0, R28, 0xffff, RZ, 0xc0, !PT ;  /* 0x0000ffff1c007812 */ /* 0x000fe200078ec0ff */
[----:B------:R-:W-:Y:S01]  /*53c0*/  FFMA.FTZ R159, R159, UR38, -R157 ;  /* 0x000000269f9f7c23 */ /* 0x000fe2000801089d */
[--C-:B------:R-:W-:Y:S01]  /*53d0*/  HSET2.LE.AND R3, R3, R65.reuse, PT ;  /* 0x0000004103037233 */ /* 0x100fe20003803000 */
[--C-:B------:R-:W-:Y:S01]  /*53e0*/  FFMA.FTZ R57, R18, UR38, -R141.reuse ;  /* 0x0000002612397c23 */ /* 0x100fe2000801088d */
[----:B----4-:R-:W-:Y:S01]  /*53f0*/  F2FP.F16.F32.PACK_AB R95, R38, R45 ;  /* 0x0000002d265f723e */ /* 0x010fe200000000ff */
[--C-:B------:R-:W-:Y:S01]  /*5400*/  FFMA.FTZ R56, R15, UR38, -R141.reuse ;  /* 0x000000260f387c23 */ /* 0x100fe2000801088d */
[----:B------:R-:W-:Y:S01]  /*5410*/  LOP3.LUT R98, R28, 0xff, RZ, 0xc0, !PT ;  /* 0x000000ff1c627812 */ /* 0x000fe200078ec0ff */
[--C-:B------:R-:W-:Y:S01]  /*5420*/  FFMA.FTZ R47, R71, UR38, -R141.reuse ;  /* 0x00000026472f7c23 */ /* 0x100fe2000801088d */
[----:B------:R-:W-:Y:S01]  /*5430*/  SHF.R.U32.HI R0, RZ, 0x8, R0 ;  /* 0x00000008ff007819 */ /* 0x000fe20000011600 */
[--C-:B------:R-:W-:Y:S01]  /*5440*/  FFMA.FTZ R46, R69, UR38, -R141.reuse ;  /* 0x00000026452e7c23 */ /* 0x100fe2000801088d */
[----:B------:R-:W-:Y:S01]  /*5450*/  LOP3.LUT R17, R29, UR19, R30, 0x96, !PT ;  /* 0x000000131d117c12 */ /* 0x000fe2000f8e961e */
[----:B------:R-:W-:Y:S01]  /*5460*/  MUFU.EX2 R57, R57 ;  /* 0x0000003900397308 */ /* 0x000fe20000000800 */
[----:B------:R-:W-:Y:S01]  /*5470*/  LOP3.LUT R95, R3, R95, RZ, 0xc0, !PT ;  /* 0x0000005f035f7212 */ /* 0x000fe200078ec0ff */
[--C-:B------:R-:W-:Y:S01]  /*5480*/  FFMA.FTZ R62, R62, UR38, -R141.reuse ;  /* 0x000000263e3e7c23 */ /* 0x100fe2000801088d */
[----:B------:R-:W-:Y:S01]  /*5490*/  PRMT R98, R98, 0x5410, R0 ;  /* 0x0000541062627816 */ /* 0x000fe20000000000 */
[--C-:B------:R-:W-:Y:S01]  /*54a0*/  FFMA.FTZ R59, R59, UR38, -R141.reuse ;  /* 0x000000263b3b7c23 */ /* 0x100fe2000801088d */
[----:B------:R-:W-:Y:S01]  /*54b0*/  LOP3.LUT R3, R17, 0xffff, RZ, 0xc0, !PT ;  /* 0x0000ffff11037812 */ /* 0x000fe200078ec0ff */
[----:B------:R-:W-:Y:S01]  /*54c0*/  FFMA.FTZ R160, R160, UR38, -R141 ;  /* 0x00000026a0a07c23 */ /* 0x000fe2000801088d */
[----:B------:R-:W-:Y:S01]  /*54d0*/  SHF.R.U32.HI R0, RZ, 0x10, R17 ;  /* 0x00000010ff007819 */ /* 0x000fe20000011611 */
[----:B------:R-:W-:Y:S01]  /*54e0*/  MUFU.EX2 R56, R56 ;  /* 0x0000003800387308 */ /* 0x000fe20000000800 */
[----:B------:R-:W-:Y:S01]  /*54f0*/  LOP3.LUT R24, R35, UR22, R24, 0x96, !PT ;  /* 0x0000001623187c12 */ /* 0x000fe2000f8e9618 */
[----:B------:R-:W-:Y:S01]  /*5500*/  FFMA.FTZ R35, R14, UR38, -R157 ;  /* 0x000000260e237c23 */ /* 0x000fe2000801089d */
[----:B------:R-:W-:Y:S01]  /*5510*/  LOP3.LUT R96, R17, 0xff, RZ, 0xc0, !PT ;  /* 0x000000ff11607812 */ /* 0x000fe200078ec0ff */
[----:B------:R-:W-:Y:S01]  /*5520*/  FFMA.FTZ R153, R153, UR38, -R141 ;  /* 0x0000002699997c23 */ /* 0x000fe2000801088d */
[----:B------:R-:W-:Y:S01]  /*5530*/  SHF.R.U32.HI R97, RZ, 0x18, R17 ;  /* 0x00000018ff617819 */ /* 0x000fe20000011611 */
[----:B------:R-:W-:Y:S01]  /*5540*/  IMAD.WIDE.U32 R24, R24, -0x2daee0ad, RZ ;  /* 0xd2511f5318187825 */ /* 0x000fe200078e00ff */
[----:B------:R-:W-:Y:S01]  /*5550*/  SHF.R.U32.HI R3, RZ, 0x8, R3 ;  /* 0x00000008ff037819 */ /* 0x000fe20000011603 */
[----:B------:R-:W-:Y:S01]  /*5560*/  MUFU.EX2 R47, R47 ;  /* 0x0000002f002f7308 */ /* 0x000fe20000000800 */
[----:B------:R-:W-:Y:S01]  /*5570*/  LOP3.LUT R0, R0, 0xff, RZ, 0xc0, !PT ;  /* 0x000000ff00007812 */ /* 0x000fe200078ec0ff */
[----:B------:R-:W-:Y:S01]  /*5580*/  FFMA.FTZ R221, R156, UR38, -R157 ;  /* 0x000000269cdd7c23 */ /* 0x000fe2000801089d */
[----:B------:R-:W-:Y:S01]  /*5590*/  SHF.R.U32.HI R99, RZ, 0x10, R28 ;  /* 0x00000010ff637819 */ /* 0x000fe2000001161c */
[--C-:B------:R-:W-:Y:S01]  /*55a0*/  FFMA.FTZ R151, R151, UR38, -R152.reuse ;  /* 0x0000002697977c23 */ /* 0x100fe20008010898 */
[----:B------:R-:W-:Y:S01]  /*55b0*/  PRMT R96, R96, 0x5410, R3 ;  /* 0x0000541060607816 */ /* 0x000fe20000000003 */
[----:B------:R-:W-:Y:S01]  /*55c0*/  FFMA.FTZ R3, R13, UR38, -R157 ;  /* 0x000000260d037c23 */ /* 0x000fe2000801089d */
[----:B------:R-:W-:Y:S01]  /*55d0*/  PRMT R97, R0, 0x5410, R97 ;  /* 0x0000541000617816 */ /* 0x000fe20000000061 */
[----:B------:R-:W4:Y:S01]  /*55e0*/  MUFU.EX2 R46, R46 ;  /* 0x0000002e002e7308 */ /* 0x000f220000000800 */
[--C-:B------:R-:W-:Y:S01]  /*55f0*/  HSET2.LE.AND R98, R98, R65.reuse, PT ;  /* 0x0000004162627233 */ /* 0x100fe20003803000 */
[----:B------:R-:W-:Y:S01]  /*5600*/  FFMA.FTZ R220, R150, UR38, -R152 ;  /* 0x0000002696dc7c23 */ /* 0x000fe20008010898 */
[--C-:B------:R-:W-:Y:S01]  /*5610*/  HSET2.LE.AND R19, R19, R65.reuse, PT ;  /* 0x0000004113137233 */ /* 0x100fe20003803000 */
[----:B------:R-:W-:Y:S01]  /*5620*/  FADD.FTZ R49, R50, R49 ;  /* 0x0000003132317221 */ /* 0x000fe20000010000 */
[----:B------:R-:W-:Y:S01]  /*5630*/  SHF.R.U32.HI R15, RZ, 0x18, R28 ;  /* 0x00000018ff0f7819 */ /* 0x000fe2000001161c */
[----:B------:R-:W-:Y:S01]  /*5640*/  FFMA.FTZ R223, R143, UR38, -R145 ;  /* 0x000000268fdf7c23 */ /* 0x000fe20008010891 */
[----:B------:R-:W-:Y:S01]  /*5650*/  LOP3.LUT R99, R99, 0xff, RZ, 0xc0, !PT ;  /* 0x000000ff63637812 */ /* 0x000fe200078ec0ff */
[----:B------:R-:W5:Y:S01]  /*5660*/  MUFU.EX2 R35, R35 ;  /* 0x0000002300237308 */ /* 0x000f620000000800 */
[----:B------:R-:W-:Y:S01]  /*5670*/  F2FP.F16.F32.PACK_AB R0, R43, R53 ;  /* 0x000000352b00723e */ /* 0x000fe200000000ff */
[----:B------:R-:W-:Y:S01]  /*5680*/  FADD.FTZ R49, R45, R49 ;  /* 0x000000312d317221 */ /* 0x000fe20000010000 */
[----:B-1----:R-:W-:Y:S01]  /*5690*/  F2FP.F16.F32.PACK_AB R92, R51, R52 ;  /* 0x00000034335c723e */ /* 0x002fe200000000ff */
[----:B------:R-:W-:Y:S01]  /*56a0*/  FADD.FTZ R51, R52, R51 ;  /* 0x0000003334337221 */ /* 0x000fe20000010000 */
[----:B------:R-:W-:Y:S01]  /*56b0*/  SHF.R.U32.HI R11, RZ, 0x10, R24 ;  /* 0x00000010ff0b7819 */ /* 0x000fe20000011618 */
[----:B------:R-:W-:Y:S01]  /*56c0*/  FADD.FTZ R49, R38, R49 ;  /* 0x0000003126317221 */ /* 0x000fe20000010000 */
[----:B------:R-:W-:Y:S01]  /*56d0*/  LOP3.LUT R16, R25, UR20, R16, 0x96, !PT ;  /* 0x0000001419107c12 */ /* 0x000fe2000f8e9610 */
[----:B------:R-:W1:Y:S01]  /*56e0*/  MUFU.EX2 R40, R40 ;  /* 0x0000002800287308 */ /* 0x000e620000000800 */
[----:B------:R-:W-:Y:S01]  /*56f0*/  PRMT R99, R99, 0x5410, R15 ;  /* 0x0000541063637816 */ /* 0x000fe2000000000f */
[----:B------:R-:W-:Y:S01]  /*5700*/  FADD.FTZ R51, R42, R51 ;  /* 0x000000332a337221 */ /* 0x000fe20000010000 */
[--C-:B------:R-:W-:Y:S01]  /*5710*/  HSET2.LE.AND R96, R96, R65.reuse, PT ;  /* 0x0000004160607233 */ /* 0x100fe20003803000 */
[----:B---3--:R-:W-:Y:S01]  /*5720*/  FADD.FTZ R49, R34, R49 ;  /* 0x0000003122317221 */ /* 0x008fe20000010000 */
[----:B------:R-:W-:Y:S01]  /*5730*/  LOP3.LUT R98, R98, R0, RZ, 0xc0, !PT ;  /* 0x0000000062627212 */ /* 0x000fe200078ec0ff */
[----:B------:R-:W-:Y:S01]  /*5740*/  FFMA.FTZ R0, R12, UR38, -R157 ;  /* 0x000000260c007c23 */ /* 0x000fe2000801089d */
[----:B------:R-:W-:Y:S01]  /*5750*/  LOP3.LUT R92, R19, R92, RZ, 0xc0, !PT ;  /* 0x0000005c135c7212 */ /* 0x000fe200078ec0ff */
[----:B------:R-:W-:Y:S01]  /*5760*/  MUFU.EX2 R3, R3 ;  /* 0x0000000300037308 */ /* 0x000fe20000000800 */
[----:B------:R-:W-:Y:S01]  /*5770*/  F2FP.F16.F32.PACK_AB R13, R54, R55 ;  /* 0x00000037360d723e */ /* 0x000fe200000000ff */
[----:B------:R-:W-:Y:S01]  /*5780*/  FADD.FTZ R54, R55, R54 ;  /* 0x0000003637367221 */ /* 0x000fe20000010000 */
[----:B------:R-:W-:Y:S01]  /*5790*/  LOP3.LUT R12, R24, 0xffff, RZ, 0xc0, !PT ;  /* 0x0000ffff180c7812 */ /* 0x000fe200078ec0ff */
[----:B------:R-:W-:Y:S01]  /*57a0*/  FADD.FTZ R51, R36, R51 ;  /* 0x0000003324337221 */ /* 0x000fe20000010000 */
[----:B------:R-:W-:Y:S01]  /*57b0*/  LOP3.LUT R18, R24, 0xff, RZ, 0xc0, !PT ;  /* 0x000000ff18127812 */ /* 0x000fe200078ec0ff */
[C---:B--2---:R-:W-:Y:S01]  /*57c0*/  HMMA.16816.F32 R88, R92.reuse, R4, RZ ;  /* 0x000000045c58723c */ /* 0x044fe200000018ff */
[----:B------:R-:W-:Y:S01]  /*57d0*/  SHF.R.U32.HI R19, RZ, 0x18, R24 ;  /* 0x00000018ff137819 */ /* 0x000fe20000011618 */
[----:B------:R-:W2:Y:S01]  /*57e0*/  MUFU.EX2 R0, R0 ;  /* 0x0000000000007308 */ /* 0x000ea20000000800 */
[----:B------:R-:W-:Y:S01]  /*57f0*/  LOP3.LUT R10, R11, 0xff, RZ, 0xc0, !PT ;  /* 0x000000ff0b0a7812 */ /* 0x000fe200078ec0ff */
[----:B------:R-:W-:Y:S01]  /*5800*/  FADD.FTZ R54, R53, R54 ;  /* 0x0000003635367221 */ /* 0x000fe20000010000 */
[----:B------:R-:W-:Y:S01]  /*5810*/  LOP3.LUT R11, R16, 0xffff, RZ, 0xc0, !PT ;  /* 0x0000ffff100b7812 */ /* 0x000fe200078ec0ff */
[C---:B------:R-:W-:Y:S01]  /*5820*/  HMMA.16816.F32 R124, R92.reuse, R116, RZ ;  /* 0x000000745c7c723c */ /* 0x040fe200000018ff */
[----:B------:R-:W-:Y:S01]  /*5830*/  SHF.R.U32.HI R24, RZ, 0x10, R16 ;  /* 0x00000010ff187819 */ /* 0x000fe20000011610 */
[----:B------:R-:W-:Y:S01]  /*5840*/  FADD.FTZ R54, R43, R54 ;  /* 0x000000362b367221 */ /* 0x000fe20000010000 */
[--C-:B------:R-:W-:Y:S01]  /*5850*/  HSET2.LE.AND R99, R99, R65.reuse, PT ;  /* 0x0000004163637233 */ /* 0x100fe20003803000 */
[----:B------:R-:W-:Y:S01]  /*5860*/  MUFU.EX2 R39, R39 ;  /* 0x0000002700277308 */ /* 0x000fe20000000800 */
[----:B------:R-:W-:Y:S01]  /*5870*/  LOP3.LUT R96, R96, R13, RZ, 0xc0, !PT ;  /* 0x0000000d60607212 */ /* 0x000fe200078ec0ff */
[C---:B------:R-:W-:Y:S01]  /*5880*/  HMMA.16816.F32 R72, R92.reuse, R76, RZ ;  /* 0x0000004c5c48723c */ /* 0x040fe200000018ff */
[--C-:B------:R-:W-:Y:S01]  /*5890*/  HSET2.LE.AND R97, R97, R65.reuse, PT ;  /* 0x0000004161617233 */ /* 0x100fe20003803000 */
[----:B------:R-:W-:Y:S01]  /*58a0*/  FADD.FTZ R54, R37, R54 ;  /* 0x0000003625367221 */ /* 0x000fe20000010000 */
[----:B----4-:R-:W-:Y:S01]  /*58b0*/  F2FP.F16.F32.PACK_AB R14, R46, R47 ;  /* 0x0000002f2e0e723e */ /* 0x010fe200000000ff */
[----:B------:R-:W-:Y:S01]  /*58c0*/  FADD.FTZ R51, R41, R51 ;  /* 0x0000003329337221 */ /* 0x000fe20000010000 */
[----:B------:R-:W-:Y:S01]  /*58d0*/  F2FP.F16.F32.PACK_AB R13, R56, R57 ;  /* 0x00000039380d723e */ /* 0x000fe200000000ff */
[----:B------:R-:W3:Y:S01]  /*58e0*/  MUFU.EX2 R44, R44 ;  /* 0x0000002c002c7308 */ /* 0x000ee20000000800 */
[----:B------:R-:W-:Y:S01]  /*58f0*/  LOP3.LUT R17, R16, 0xff, RZ, 0xc0, !PT ;  /* 0x000000ff10117812 */ /* 0x000fe200078ec0ff */
[C---:B------:R-:W-:Y:S01]  /*5900*/  HMMA.16816.F32 R108, R92.reuse, R84, RZ ;  /* 0x000000545c6c723c */ /* 0x040fe200000018ff */
[----:B------:R-:W-:Y:S01]  /*5910*/  SHF.R.U32.HI R9, RZ, 0x18, R16 ;  /* 0x00000018ff097819 */ /* 0x000fe20000011610 */
[----:B------:R-:W-:Y:S01]  /*5920*/  FADD.FTZ R56, R57, R56 ;  /* 0x0000003839387221 */ /* 0x000fe20000010000 */
[----:B------:R-:W-:Y:S01]  /*5930*/  SHF.R.U32.HI R11, RZ, 0x8, R11 ;  /* 0x00000008ff0b7819 */ /* 0x000fe2000001160b */
[----:B-----5:R-:W-:Y:S01]  /*5940*/  FADD.FTZ R51, R35, R51 ;  /* 0x0000003323337221 */ /* 0x020fe20000010000 */
[----:B------:R-:W-:Y:S01]  /*5950*/  LOP3.LUT R16, R24, 0xff, RZ, 0xc0, !PT ;  /* 0x000000ff18107812 */ /* 0x000fe200078ec0ff */
[C---:B------:R-:W-:Y:S01]  /*5960*/  HMMA.16816.F32 R120, R92.reuse, R118, RZ ;  /* 0x000000765c78723c */ /* 0x040fe200000018ff */
[----:B------:R-:W-:Y:S01]  /*5970*/  LOP3.LUT R176, R31, UR22, R176, 0x96, !PT ;  /* 0x000000161fb07c12 */ /* 0x000fe2000f8e96b0 */
[----:B------:R-:W-:Y:S01]  /*5980*/  MUFU.EX2 R32, R32 ;  /* 0x0000002000207308 */ /* 0x000fe20000000800 */
[----:B------:R-:W-:Y:S01]  /*5990*/  LOP3.LUT R99, R99, R14, RZ, 0xc0, !PT ;  /* 0x0000000e63637212 */ /* 0x000fe200078ec0ff */
[----:B------:R-:W-:Y:S01]  /*59a0*/  FADD.FTZ R56, R47, R56 ;  /* 0x000000382f387221 */ /* 0x000fe20000010000 */
[----:B------:R-:W-:Y:S01]  /*59b0*/  LOP3.LUT R97, R97, R13, RZ, 0xc0, !PT ;  /* 0x0000000d61617212 */ /* 0x000fe200078ec0ff */
[----:B------:R-:W-:Y:S01]  /*59c0*/  IMAD.WIDE.U32 R176, R176, -0x2daee0ad, RZ ;  /* 0xd2511f53b0b07825 */ /* 0x000fe200078e00ff */
[----:B------:R-:W-:Y:S01]  /*59d0*/  PRMT R17, R17, 0x5410, R11 ;  /* 0x0000541011117816 */ /* 0x000fe2000000000b */
[----:B------:R-:W-:Y:S01]  /*59e0*/  HMMA.16816.F32 R112, R92, R78, RZ ;  /* 0x0000004e5c70723c */ /* 0x000fe200000018ff */
[----:B------:R-:W-:Y:S01]  /*59f0*/  PRMT R16, R16, 0x5410, R9 ;  /* 0x0000541010107816 */ /* 0x000fe20000000009 */
[----:B------:R-:W-:Y:S01]  /*5a00*/  MUFU.EX2 R2, R2 ;  /* 0x0000000200027308 */ /* 0x000fe20000000800 */
[----:B------:R-:W-:Y:S01]  /*5a10*/  SHF.R.U32.HI R12, RZ, 0x8, R12 ;  /* 0x00000008ff0c7819 */ /* 0x000fe2000001160c */
[----:B------:R-:W-:Y:S01]  /*5a20*/  FADD.FTZ R56, R46, R56 ;  /* 0x000000382e387221 */ /* 0x000fe20000010000 */
[--C-:B------:R-:W-:Y:S01]  /*5a30*/  HSET2.LE.AND R17, R17, R65.reuse, PT ;  /* 0x0000004111117233 */ /* 0x100fe20003803000 */
[----:B------:R-:W-:Y:S01]  /*5a40*/  HMMA.16816.F32 R100, R96, R4, RZ ;  /* 0x000000046064723c */ /* 0x000fe200000018ff */
[--C-:B------:R-:W-:Y:S01]  /*5a50*/  HSET2.LE.AND R61, R16, R65.reuse, PT ;  /* 0x00000041103d7233 */ /* 0x100fe20003803000 */
[C---:B-1----:R-:W-:Y:S01]  /*5a60*/  FADD.FTZ R49, R40.reuse, R49 ;  /* 0x0000003128317221 */ /* 0x042fe20000010000 */
[----:B------:R-:W-:Y:S01]  /*5a70*/  F2FP.F16.F32.PACK_AB R16, R35, R41 ;  /* 0x000000292310723e */ /* 0x000fe200000000ff */
[----:B------:R-:W1:Y:S01]  /*5a80*/  MUFU.EX2 R33, R33 ;  /* 0x0000002100217308 */ /* 0x000e620000000800 */
[----:B------:R-:W-:Y:S01]  /*5a90*/  LOP3.LUT R23, R177, UR20, R26, 0x96, !PT ;  /* 0x00000014b1177c12 */ /* 0x000fe2000f8e961a */
[----:B------:R-:W-:Y:S01]  /*5aa0*/  HMMA.16816.F32 R104, R92, R86, RZ ;  /* 0x000000565c68723c */ /* 0x000fe200000018ff */
[----:B------:R-:W-:Y:S01]  /*5ab0*/  F2FP.F16.F32.PACK_AB R4, R40, R34 ;  /* 0x000000222804723e */ /* 0x000fe200000000ff */
[----:B------:R-:W-:Y:S01]  /*5ac0*/  LDSM.16.MT88.4 R24, [R189+0x6800] ;  /* 0x00680000bd18783b */ /* 0x000fe20000004200 */
[----:B------:R-:W-:Y:S01]  /*5ad0*/  PRMT R18, R18, 0x5410, R12 ;  /* 0x0000541012127816 */ /* 0x000fe2000000000c */
[----:B------:R-:W-:Y:S01]  /*5ae0*/  FFMA.FTZ R140, R140, UR38, -R141 ;  /* 0x000000268c8c7c23 */ /* 0x000fe2000801088d */
[----:B------:R-:W-:Y:S01]  /*5af0*/  LOP3.LUT R16, R17, R16, RZ, 0xc0, !PT ;  /* 0x0000001011107212 */ /* 0x000fe200078ec0ff */
[C---:B------:R-:W-:Y:S01]  /*5b00*/  HMMA.16816.F32 R128, R96.reuse, R116, RZ ;  /* 0x000000746080723c */ /* 0x040fe200000018ff */
[----:B------:R-:W4:Y:S01]  /*5b10*/  LDSM.16.MT88.4 R12, [R192+0x6800] ;  /* 0x00680000c00c783b */ /* 0x000f220000004200 */
[----:B------:R-:W-:Y:S01]  /*5b20*/  PRMT R19, R10, 0x5410, R19 ;  /* 0x000054100a137816 */ /* 0x000fe20000000013 */
[----:B------:R-:W-:Y:S01]  /*5b30*/  MUFU.EX2 R62, R62 ;  /* 0x0000003e003e7308 */ /* 0x000fe20000000800 */
[----:B------:R-:W-:Y:S01]  /*5b40*/  LOP3.LUT R17, R61, R4, RZ, 0xc0, !PT ;  /* 0x000000043d117212 */ /* 0x000fe200078ec0ff */
[--C-:B------:R-:W-:Y:S01]  /*5b50*/  FFMA.FTZ R61, R60, UR38, -R141.reuse ;  /* 0x000000263c3d7c23 */ /* 0x100fe2000801088d */
[C---:B------:R-:W-:Y:S01]  /*5b60*/  HMMA.16816.F32 R68, R96.reuse, R76, RZ ;  /* 0x0000004c6044723c */ /* 0x040fe200000018ff */
[----:B------:R-:W-:Y:S01]  /*5b70*/  FFMA.FTZ R60, R168, UR38, -R141 ;  /* 0x00000026a83c7c23 */ /* 0x000fe2000801088d */
[--C-:B------:R-:W-:Y:S01]  /*5b80*/  HSET2.LE.AND R18, R18, R65.reuse, PT ;  /* 0x0000004112127233 */ /* 0x100fe20003803000 */
[----:B------:R-:W5:Y:S01]  /*5b90*/  LDSM.16.MT88.4 R8, [R190+0x6800] ;  /* 0x00680000be08783b */ /* 0x000f620000004200 */
[----:B--2---:R-:W-:Y:S01]  /*5ba0*/  F2FP.F16.F32.PACK_AB R28, R0, R3 ;  /* 0x00000003001c723e */ /* 0x004fe200000000ff */
[----:B------:R-:W2:Y:S01]  /*5bb0*/  MUFU.EX2 R59, R59 ;  /* 0x0000003b003b7308 */ /* 0x000ea20000000800 */
[----:B------:R-:W-:Y:S01]  /*5bc0*/  HMMA.16816.F32 R80, R96, R84, RZ ;  /* 0x000000546050723c */ /* 0x000fe200000018ff */
[----:B------:R-:W-:Y:S01]  /*5bd0*/  HSET2.LE.AND R19, R19, R65, PT ;  /* 0x0000004113137233 */ /* 0x000fe20003803000 */
[----:B------:R-:W-:Y:S01]  /*5be0*/  IMAD.WIDE.U32 R168, R169, -0x326172a9, RZ ;  /* 0xcd9e8d57a9a87825 */ /* 0x000fe200078e00ff */
[----:B---3--:R-:W-:-:S03]  /*5bf0*/  F2FP.F16.F32.PACK_AB R64, R44, R39 ;  /* 0x000000272c40723e */ /* 0x008fc600000000ff */
[----:B-1----:R-:W-:Y:S01]  /*5c00*/  FADD.FTZ R54, R33, R54 ;  /* 0x0000003621367221 */ /* 0x002fe20000010000 */
[----:B------:R-:W-:Y:S01]  /*5c10*/  LOP3.LUT R66, R176, 0xffff, RZ, 0xc0, !PT ;  /* 0x0000ffffb0427812 */ /* 0x000fe200078ec0ff */
[C---:B------:R-:W-:Y:S01]  /*5c20*/  HMMA.16816.F32 R116, R96.reuse, R118, RZ ;  /* 0x000000766074723c */ /* 0x040fe200000018ff */
[----:B------:R-:W-:Y:S01]  /*5c30*/  LOP3.LUT R4, R23, 0xff, RZ, 0xc0, !PT ;  /* 0x000000ff17047812 */ /* 0x000fe200078ec0ff */
[----:B------:R-:W-:Y:S01]  /*5c40*/  MUFU.EX2 R60, R60 ;  /* 0x0000003c003c7308 */ /* 0x000fe20000000800 */
[----:B------:R-:W-:Y:S01]  /*5c50*/  LOP3.LUT R18, R18, R28, RZ, 0xc0, !PT ;  /* 0x0000001c12127212 */ /* 0x000fe200078ec0ff */
[----:B------:R-:W-:Y:S01]  /*5c60*/  FFMA.FTZ R222, R138, UR38, -R141 ;  /* 0x000000268ade7c23 */ /* 0x000fe2000801088d */
[----:B------:R-:W1:Y:S01]  /*5c70*/  LDSM.16.MT88.4 R28, [R188+0x6800] ;  /* 0x00680000bc1c783b */ /* 0x000e620000004200 */
[C---:B------:R-:W-:Y:S01]  /*5c80*/  HMMA.16816.F32 R76, R96.reuse, R78, RZ ;  /* 0x0000004e604c723c */ /* 0x040fe200000018ff */
[----:B------:R-:W-:Y:S01]  /*5c90*/  LOP3.LUT R19, R19, R64, RZ, 0xc0, !PT ;  /* 0x0000004013137212 */ /* 0x000fe200078ec0ff */
[--C-:B------:R-:W-:Y:S01]  /*5ca0*/  FFMA.FTZ R149, R149, UR38, -R145.reuse ;  /* 0x0000002695957c23 */ /* 0x100fe20008010891 */
[----:B------:R-:W-:Y:S01]  /*5cb0*/  SHF.R.U32.HI R66, RZ, 0x8, R66 ;  /* 0x00000008ff427819 */ /* 0x000fe20000011642 */
[----:B------:R-:W3:Y:S01]  /*5cc0*/  MUFU.EX2 R61, R61 ;  /* 0x0000003d003d7308 */ /* 0x000ee20000000800 */
[--C-:B------:R-:W-:Y:S01]  /*5cd0*/  SHF.R.U32.HI R64, RZ, 0x10, R176.reuse ;  /* 0x00000010ff407819 */ /* 0x100fe200000116b0 */
[----:B------:R-:W-:Y:S01]  /*5ce0*/  HMMA.16816.F32 R84, R96, R86, RZ ;  /* 0x000000566054723c */ /* 0x000fe200000018ff */
[----:B------:R-:W-:Y:S01]  /*5cf0*/  SHF.R.U32.HI R5, RZ, 0x18, R176 ;  /* 0x00000018ff057819 */ /* 0x000fe200000116b0 */
[----:B--2---:R-:W-:Y:S01]  /*5d00*/  FADD.FTZ R56, R59, R56 ;  /* 0x000000383b387221 */ /* 0x004fe20000010000 */
[----:B------:R-:W-:Y:S01]  /*5d10*/  LOP3.LUT R64, R64, 0xff, RZ, 0xc0, !PT ;  /* 0x000000ff40407812 */ /* 0x000fe200078ec0ff */
[----:B------:R-:W-:Y:S01]  /*5d20*/  FFMA.FTZ R154, R154, UR38, -R145 ;  /* 0x000000269a9a7c23 */ /* 0x000fe20008010891 */
[--C-:B------:R-:W-:Y:S01]  /*5d30*/  FFMA.FTZ R148, R148, UR38, -R152.reuse ;  /* 0x0000002694947c23 */ /* 0x100fe20008010898 */
[-C--:B------:R-:W-:Y:S01]  /*5d40*/  HMMA.16816.F32 R92, R92, R6.reuse, RZ ;  /* 0x000000065c5c723c */ /* 0x080fe200000018ff */
[----:B------:R-:W-:Y:S01]  /*5d50*/  PRMT R5, R64, 0x5410, R5 ;  /* 0x0000541040057816 */ /* 0x000fe20000000005 */
[----:B------:R-:W-:Y:S01]  /*5d60*/  MUFU.EX2 R137, R137 ;  /* 0x0000008900897308 */ /* 0x000fe20000000800 */
[----:B------:R-:W-:Y:S01]  /*5d70*/  F2FP.F16.F32.PACK_AB R64, R2, R32 ;  /* 0x000000200240723e */ /* 0x000fe200000000ff */
[----:B------:R-:W-:Y:S01]  /*5d80*/  FFMA.FTZ R155, R155, UR38, -R152 ;  /* 0x000000269b9b7c23 */ /* 0x000fe20008010898 */
[--C-:B------:R-:W-:Y:S01]  /*5d90*/  FFMA.FTZ R67, R67, UR38, -R141.reuse ;  /* 0x0000002643437c23 */ /* 0x100fe2000801088d */
[----:B------:R-:W-:Y:S01]  /*5da0*/  HMMA.16816.F32 R96, R96, R6, RZ ;  /* 0x000000066060723c */ /* 0x000fe200000018ff */
[--C-:B------:R-:W-:Y:S01]  /*5db0*/  HSET2.LE.AND R5, R5, R65.reuse, PT ;  /* 0x0000004105057233 */ /* 0x100fe20003803000 */
[----:B------:R-:W-:Y:S01]  /*5dc0*/  FFMA.FTZ R132, R132, UR38, -R141 ;  /* 0x0000002684847c23 */ /* 0x000fe2000801088d */
[----:B---3--:R-:W-:Y:S01]  /*5dd0*/  FADD.FTZ R56, R61, R56 ;  /* 0x000000383d387221 */ /* 0x008fe20000010000 */
[----:B------:R-:W-:Y:S01]  /*5de0*/  MUFU.EX2 R63, R63 ;  /* 0x0000003f003f7308 */ /* 0x000fe20000000800 */
[----:B------:R-:W-:Y:S01]  /*5df0*/  FADD.FTZ R54, R32, R54 ;  /* 0x0000003620367221 */ /* 0x000fe20000010000 */
[C---:B----4-:R-:W-:Y:S01]  /*5e00*/  HMMA.16816.F32 R124, R16.reuse, R12, R124 ;  /* 0x0000000c107c723c */ /* 0x050fe2000000187c */
[----:B------:R-:W-:Y:S01]  /*5e10*/  LOP3.LUT R7, R23, 0xffff, RZ, 0xc0, !PT ;  /* 0x0000ffff17077812 */ /* 0x000fe200078ec0ff */
[----:B------:R-:W-:Y:S01]  /*5e20*/  FADD.FTZ R56, R60, R56 ;  /* 0x000000383c387221 */ /* 0x000fe20000010000 */
[----:B------:R-:W-:Y:S01]  /*5e30*/  LOP3.LUT R6, R176, 0xff, RZ, 0xc0, !PT ;  /* 0x000000ffb0067812 */ /* 0x000fe200078ec0ff */
[----:B------:R-:W-:Y:S01]  /*5e40*/  IMAD.WIDE.U32 R176, R171, -0x326172a9, RZ ;  /* 0xcd9e8d57abb07825 */ /* 0x000fe200078e00ff */
[----:B------:R-:W-:Y:S01]  /*5e50*/  SHF.R.U32.HI R7, RZ, 0x8, R7 ;  /* 0x00000008ff077819 */ /* 0x000fe20000011607 */
[C---:B-----5:R-:W-:Y:S01]  /*5e60*/  HMMA.16816.F32 R72, R16.reuse, R8, R72 ;  /* 0x000000081048723c */ /* 0x060fe20000001848 */
[----:B------:R-:W-:Y:S01]  /*5e70*/  PRMT R6, R6, 0x5410, R66 ;  /* 0x0000541006067816 */ /* 0x000fe20000000042 */
[----:B------:R-:W-:Y:S01]  /*5e80*/  IMAD.WIDE.U32 R170, R170, -0x326172a9, RZ ;  /* 0xcd9e8d57aaaa7825 */ /* 0x000fe200078e00ff */
[----:B------:R-:W-:Y:S01]  /*5e90*/  PRMT R4, R4, 0x5410, R7 ;  /* 0x0000541004047816 */ /* 0x000fe20000000007 */
[----:B------:R-:W-:Y:S01]  /*5ea0*/  MUFU.EX2 R160, R160 ;  /* 0x000000a000a07308 */ /* 0x000fe20000000800 */
[--C-:B------:R-:W-:Y:S01]  /*5eb0*/  SHF.R.U32.HI R7, RZ, 0x10, R23.reuse ;  /* 0x00000010ff077819 */ /* 0x100fe20000011617 */
[C---:B------:R-:W-:Y:S01]  /*5ec0*/  HMMA.16816.F32 R108, R16.reuse, R24, R108 ;  /* 0x00000018106c723c */ /* 0x040fe2000000186c */
[----:B------:R-:W-:Y:S01]  /*5ed0*/  SHF.R.U32.HI R23, RZ, 0x18, R23 ;  /* 0x00000018ff177819 */ /* 0x000fe20000011617 */
[----:B------:R-:W-:Y:S01]  /*5ee0*/  FADD.FTZ R51, R3, R51 ;  /* 0x0000003303337221 */ /* 0x000fe20000010000 */
[----:B------:R-:W-:Y:S01]  /*5ef0*/  LOP3.LUT R7, R7, 0xff, RZ, 0xc0, !PT ;  /* 0x000000ff07077812 */ /* 0x000fe200078ec0ff */
[----:B------:R-:W-:Y:S01]  /*5f00*/  FADD.FTZ R49, R39, R49 ;  /* 0x0000003127317221 */ /* 0x000fe20000010000 */
[--C-:B------:R-:W-:Y:S01]  /*5f10*/  HSET2.LE.AND R6, R6, R65.reuse, PT ;  /* 0x0000004106067233 */ /* 0x100fe20003803000 */
[C---:B-1----:R-:W-:Y:S01]  /*5f20*/  HMMA.16816.F32 R88, R16.reuse, R28, R88 ;  /* 0x0000001c1058723c */ /* 0x042fe20000001858 */
[----:B------:R-:W-:Y:S01]  /*5f30*/  PRMT R7, R7, 0x5410, R23 ;  /* 0x0000541007077816 */ /* 0x000fe20000000017 */
[----:B------:R-:W1:Y:S01]  /*5f40*/  MUFU.EX2 R48, R48 ;  /* 0x0000003000307308 */ /* 0x000e620000000800 */
[--C-:B------:R-:W-:Y:S01]  /*5f50*/  HSET2.LE.AND R4, R4, R65.reuse, PT ;  /* 0x0000004104047233 */ /* 0x100fe20003803000 */
[----:B------:R-:W-:Y:S01]  /*5f60*/  FADD.FTZ R54, R2, R54 ;  /* 0x0000003602367221 */ /* 0x000fe20000010000 */
[----:B------:R-:W-:Y:S01]  /*5f70*/  LOP3.LUT R6, R6, R64, RZ, 0xc0, !PT ;  /* 0x0000004006067212 */ /* 0x000fe200078ec0ff */
[----:B------:R-:W-:Y:S01]  /*5f80*/  FFMA.FTZ R64, R167, UR38, -R145 ;  /* 0x00000026a7407c23 */ /* 0x000fe20008010891 */
[----:B------:R-:W-:Y:S01]  /*5f90*/  HSET2.LE.AND R23, R7, R65, PT ;  /* 0x0000004107177233 */ /* 0x000fe20003803000 */
[C---:B------:R-:W-:Y:S01]  /*5fa0*/  HMMA.16816.F32 R120, R16.reuse, R14, R120 ;  /* 0x0000000e1078723c */ /* 0x040fe20000001878 */
[----:B------:R-:W-:Y:S01]  /*5fb0*/  F2FP.F16.F32.PACK_AB R66, R33, R37 ;  /* 0x000000252142723e */ /* 0x000fe200000000ff */
[----:B------:R-:W2:Y:S01]  /*5fc0*/  MUFU.EX2 R58, R58 ;  /* 0x0000003a003a7308 */ /* 0x000ea20000000800 */
[C---:B------:R-:W-:Y:S01]  /*5fd0*/  F2FP.F16.F32.PACK_AB R7, R62.reuse, R60 ;  /* 0x0000003c3e07723e */ /* 0x040fe200000000ff */
[----:B------:R-:W-:Y:S01]  /*5fe0*/  FADD.FTZ R56, R62, R56 ;  /* 0x000000383e387221 */ /* 0x000fe20000010000 */
[----:B------:R-:W-:Y:S01]  /*5ff0*/  F2FP.F16.F32.PACK_AB R167, R61, R59 ;  /* 0x0000003b3da7723e */ /* 0x000fe200000000ff */
[C---:B------:R-:W-:Y:S01]  /*6000*/  HMMA.16816.F32 R112, R16.reuse, R10, R112 ;  /* 0x0000000a1070723c */ /* 0x040fe20000001870 */
[----:B------:R-:W-:Y:S01]  /*6010*/  LOP3.LUT R7, R5, R7, RZ, 0xc0, !PT ;  /* 0x0000000705077212 */ /* 0x000fe200078ec0ff */
[----:B------:R-:W-:Y:S01]  /*6020*/  FADD.FTZ R51, R0, R51 ;  /* 0x0000003300337221 */ /* 0x000fe20000010000 */
[----:B------:R-:W-:Y:S01]  /*6030*/  LOP3.LUT R4, R4, R66, RZ, 0xc0, !PT ;  /* 0x0000004204047212 */ /* 0x000fe200078ec0ff */
[----:B------:R-:W3:Y:S01]  /*6040*/  MUFU.EX2 R64, R64 ;  /* 0x0000004000407308 */ /* 0x000ee20000000800 */
[----:B------:R-:W-:Y:S01]  /*6050*/  LOP3.LUT R5, R23, R167, RZ, 0xc0, !PT ;  /* 0x000000a717057212 */ /* 0x000fe200078ec0ff */
[----:B------:R-:W-:Y:S01]  /*6060*/  HMMA.16816.F32 R104, R16, R26, R104 ;  /* 0x0000001a1068723c */ /* 0x000fe20000001868 */
[----:B------:R-:W-:Y:S01]  /*6070*/  LOP3.LUT R174, R177, UR30, R174, 0x96, !PT ;  /* 0x0000001eb1ae7c12 */ /* 0x000fe2000f8e96ae */
[----:B------:R-:W-:Y:S01]  /*6080*/  FADD.FTZ R49, R44, R49 ;  /* 0x000000312c317221 */ /* 0x000fe20000010000 */
[----:B-1----:R-:W-:-:S03]  /*6090*/  FADD.FTZ R54, R48, R54 ;  /* 0x0000003630367221 */ /* 0x002fc60000010000 */
[----:B------:R1:W4:Y:S01]  /*60a0*/  MUFU.EX2 R66, R166 ;  /* 0x000000a600427308 */ /* 0x0003220000000800 */
[----:B------:R-:W-:Y:S01]  /*60b0*/  HMMA.16816.F32 R128, R4, R12, R128 ;  /* 0x0000000c0480723c */ /* 0x000fe20000001880 */
[----:B--2---:R-:W-:-:S04]  /*60c0*/  FADD.FTZ R54, R58, R54 ;  /* 0x000000363a367221 */ /* 0x004fc80000010000 */
[----:B------:R-:W-:Y:S01]  /*60d0*/  FADD.FTZ R54, R63, R54 ;  /* 0x000000363f367221 */ /* 0x000fe20000010000 */
[----:B------:R-:W-:Y:S01]  /*60e0*/  HMMA.16816.F32 R68, R4, R8, R68 ;  /* 0x000000080444723c */ /* 0x000fe20000001844 */
[----:B------:R-:W2:Y:S02]  /*60f0*/  MUFU.EX2 R139, R139 ;  /* 0x0000008b008b7308 */ /* 0x000ea40000000800 */
[----:B---3--:R-:W-:-:S03]  /*6100*/  FADD.FTZ R54, R64, R54 ;  /* 0x0000003640367221 */ /* 0x008fc60000010000 */
[----:B------:R-:W-:Y:S03]  /*6110*/  HMMA.16816.F32 R92, R16, R30, R92 ;  /* 0x0000001e105c723c */ /* 0x000fe6000000185c */
[----:B------:R-:W-:Y:S01]  /*6120*/  MUFU.EX2 R142, R142 ;  /* 0x0000008e008e7308 */ /* 0x000fe20000000800 */
[----:B-1----:R-:W-:-:S04]  /*6130*/  IMAD.WIDE.U32 R166, R21, -0x326172a9, RZ ;  /* 0xcd9e8d5715a67825 */ /* 0x002fc800078e00ff */
[----:B----4-:R-:W-:Y:S01]  /*6140*/  FADD.FTZ R51, R66, R51 ;  /* 0x0000003342337221 */ /* 0x010fe20000010000 */
[C---:B------:R-:W-:Y:S01]  /*6150*/  HMMA.16816.F32 R100, R4.reuse, R28, R100 ;  /* 0x0000001c0464723c */ /* 0x040fe20000001864 */
[----:B------:R-:W-:Y:S02]  /*6160*/  LOP3.LUT R172, R167, UR30, R172, 0x96, !PT ;  /* 0x0000001ea7ac7c12 */ /* 0x000fe4000f8e96ac */
[----:B------:R-:W-:Y:S01]  /*6170*/  FADD.FTZ R51, R137, R51 ;  /* 0x0000003389337221 */ /* 0x000fe20000010000 */
[----:B------:R-:W-:Y:S01]  /*6180*/  LOP3.LUT R166, R169, UR26, R166, 0x96, !PT ;  /* 0x0000001aa9a67c12 */ /* 0x000fe2000f8e96a6 */
[----:B------:R-:W1:Y:S02]  /*6190*/  MUFU.EX2 R29, R165 ;  /* 0x000000a5001d7308 */ /* 0x000e640000000800 */
[----:B------:R-:W-:Y:S01]  /*61a0*/  FFMA.FTZ R28, R147, UR38, -R152 ;  /* 0x00000026931c7c23 */ /* 0x000fe20008010898 */
[----:B------:R-:W-:Y:S01]  /*61b0*/  IMAD.WIDE.U32 R12, R172, -0x2daee0ad, RZ ;  /* 0xd2511f53ac0c7825 */ /* 0x000fe200078e00ff */
[----:B------:R-:W-:Y:S01]  /*61c0*/  LOP3.LUT R172, R171, UR26, R176, 0x96, !PT ;  /* 0x0000001aabac7c12 */ /* 0x000fe2000f8e96b0 */
[C---:B------:R-:W-:Y:S02]  /*61d0*/  HMMA.16816.F32 R116, R4.reuse, R14, R116 ;  /* 0x0000000e0474723c */ /* 0x040fe40000001874 */
[----:B------:R-:W-:Y:S01]  /*61e0*/  FFMA.FTZ R147, R146, UR38, -R152 ;  /* 0x0000002692937c23 */ /* 0x000fe20008010898 */
[----:B------:R-:W-:Y:S01]  /*61f0*/  IMAD.WIDE.U32 R166, R166, -0x2daee0ad, RZ ;  /* 0xd2511f53a6a67825 */ /* 0x000fe200078e00ff */
[----:B------:R-:W-:Y:S01]  /*6200*/  LOP3.LUT R175, R13, UR24, R22, 0x96, !PT ;  /* 0x000000180daf7c12 */ /* 0x000fe2000f8e9616 */
[----:B------:R-:W3:Y:S02]  /*6210*/  MUFU.EX2 R28, R28 ;  /* 0x0000001c001c7308 */ /* 0x000ee40000000800 */
[----:B------:R-:W-:Y:S01]  /*6220*/  FFMA.FTZ R146, R164, UR38, -R152 ;  /* 0x00000026a4927c23 */ /* 0x000fe20008010898 */
[----:B------:R-:W-:Y:S01]  /*6230*/  IMAD.WIDE.U32 R172, R172, -0x2daee0ad, RZ ;  /* 0xd2511f53acac7825 */ /* 0x000fe200078e00ff */
[----:B------:R-:W-:Y:S01]  /*6240*/  LOP3.LUT R8, R167, UR21, R12, 0x96, !PT ;  /* 0x00000015a7087c12 */ /* 0x000fe2000f8e960c */
[C---:B------:R-:W-:Y:S02]  /*6250*/  HMMA.16816.F32 R80, R4.reuse, R24, R80 ;  /* 0x000000180450723c */ /* 0x040fe40000001850 */
[----:B--2---:R-:W-:Y:S01]  /*6260*/  FADD.FTZ R51, R139, R51 ;  /* 0x000000338b337221 */ /* 0x004fe20000010000 */
[----:B------:R-:W-:Y:S01]  /*6270*/  IMAD.WIDE.U32 R12, R174, -0x2daee0ad, RZ ;  /* 0xd2511f53ae0c7825 */ /* 0x000fe200078e00ff */
[----:B------:R-:W2:Y:S03]  /*6280*/  MUFU.EX2 R147, R147 ;  /* 0x0000009300937308 */ /* 0x000ea60000000800 */
[----:B-1----:R-:W-:Y:S01]  /*6290*/  FADD.FTZ R49, R29, R49 ;  /* 0x000000311d317221 */ /* 0x002fe20000010000 */
[----:B------:R-:W-:Y:S01]  /*62a0*/  IMAD.WIDE.U32 R16, R8, -0x326172a9, RZ ;  /* 0xcd9e8d5708107825 */ /* 0x000fe200078e00ff */
[----:B------:R-:W-:Y:S01]  /*62b0*/  LOP3.LUT R167, R173, UR21, R12, 0x96, !PT ;  /* 0x00000015ada77c12 */ /* 0x000fe2000f8e960c */
[C---:B------:R-:W-:Y:S01]  /*62c0*/  HMMA.16816.F32 R76, R4.reuse, R10, R76 ;  /* 0x0000000a044c723c */ /* 0x040fe2000000184c */
[----:B------:R-:W-:Y:S01]  /*62d0*/  LOP3.LUT R169, R13, UR24, R20, 0x96, !PT ;  /* 0x000000180da97c12 */ /* 0x000fe2000f8e9614 */
[----:B------:R-:W-:Y:S01]  /*62e0*/  IMAD.WIDE.U32 R174, R175, -0x326172a9, RZ ;  /* 0xcd9e8d57afae7825 */ /* 0x000fe200078e00ff */
[C---:B------:R-:W-:Y:S01]  /*62f0*/  LOP3.LUT R8, R16.reuse, 0xffff, RZ, 0xc0, !PT ;  /* 0x0000ffff10087812 */ /* 0x040fe200078ec0ff */
[----:B------:R-:W1:Y:S01]  /*6300*/  LDSM.16.MT88.4 R20, [R192+0x7000] ;  /* 0x00700000c014783b */ /* 0x000e620000004200 */
[----:B------:R-:W-:Y:S01]  /*6310*/  LOP3.LUT R171, R16, 0xff, RZ, 0xc0, !PT ;  /* 0x000000ff10ab7812 */ /* 0x000fe200078ec0ff */
[----:B------:R-:W-:Y:S01]  /*6320*/  IMAD.WIDE.U32 R176, R167, -0x326172a9, RZ ;  /* 0xcd9e8d57a7b07825 */ /* 0x000fe200078e00ff */
[----:B------:R-:W-:Y:S01]  /*6330*/  SHF.R.U32.HI R9, RZ, 0x8, R8 ;  /* 0x00000008ff097819 */ /* 0x000fe20000011608 */
[C---:B------:R-:W-:Y:S01]  /*6340*/  HMMA.16816.F32 R84, R4.reuse, R26, R84 ;  /* 0x0000001a0454723c */ /* 0x040fe20000001854 */
[----:B------:R-:W-:Y:S01]  /*6350*/  SHF.R.U32.HI R8, RZ, 0x10, R16 ;  /* 0x00000010ff087819 */ /* 0x000fe20000011610 */
[----:B------:R-:W4:Y:S01]  /*6360*/  MUFU.EX2 R146, R146 ;  /* 0x0000009200927308 */ /* 0x000f220000000800 */
[----:B------:R-:W-:Y:S01]  /*6370*/  LOP3.LUT R12, R17, UR19, R174, 0x96, !PT ;  /* 0x00000013110c7c12 */ /* 0x000fe2000f8e96ae */
[----:B---3--:R-:W-:Y:S01]  /*6380*/  FADD.FTZ R49, R28, R49 ;  /* 0x000000311c317221 */ /* 0x008fe20000010000 */
[----:B------:R-:W-:Y:S01]  /*6390*/  PRMT R171, R171, 0x5410, R9 ;  /* 0x00005410abab7816 */ /* 0x000fe20000000009 */
[----:B------:R-:W-:Y:S01]  /*63a0*/  HMMA.16816.F32 R96, R4, R30, R96 ;  /* 0x0000001e0460723c */ /* 0x000fe20000001860 */
[----:B------:R-:W-:Y:S01]  /*63b0*/  LOP3.LUT R9, R8, 0xff, RZ, 0xc0, !PT ;  /* 0x000000ff08097812 */ /* 0x000fe200078ec0ff */
[----:B--2---:R-:W-:Y:S01]  /*63c0*/  FADD.FTZ R49, R147, R49 ;  /* 0x0000003193317221 */ /* 0x004fe20000010000 */
[--C-:B------:R-:W-:Y:S01]  /*63d0*/  SHF.R.U32.HI R8, RZ, 0x10, R12.reuse ;  /* 0x00000010ff087819 */ /* 0x100fe2000001160c */
[----:B------:R-:W2:Y:S01]  /*63e0*/  MUFU.EX2 R153, R153 ;  /* 0x0000009900997308 */ /* 0x000ea20000000800 */
[----:B------:R-:W-:Y:S01]  /*63f0*/  LOP3.LUT R14, R12, 0xffff, RZ, 0xc0, !PT ;  /* 0x0000ffff0c0e7812 */ /* 0x000fe200078ec0ff */
[----:B------:R-:W-:Y:S01]  /*6400*/  FADD.FTZ R51, R142, R51 ;  /* 0x000000338e337221 */ /* 0x000fe20000010000 */
[----:B------:R-:W-:Y:S01]  /*6410*/  LOP3.LUT R13, R12, 0xff, RZ, 0xc0, !PT ;  /* 0x000000ff0c0d7812 */ /* 0x000fe200078ec0ff */
[--C-:B------:R-:W-:Y:S01]  /*6420*/  FFMA.FTZ R31, R163, UR38, -R141.reuse ;  /* 0x00000026a31f7c23 */ /* 0x100fe2000801088d */
[----:B------:R-:W-:Y:S01]  /*6430*/  SHF.R.U32.HI R12, RZ, 0x18, R12 ;  /* 0x00000018ff0c7819 */ /* 0x000fe2000001160c */
[----:B------:R-:W-:Y:S01]  /*6440*/  FFMA.FTZ R30, R161, UR38, -R141 ;  /* 0x00000026a11e7c23 */ /* 0x000fe2000801088d */
[----:B------:R-:W-:Y:S01]  /*6450*/  LOP3.LUT R8, R8, 0xff, RZ, 0xc0, !PT ;  /* 0x000000ff08087812 */ /* 0x000fe200078ec0ff */
[----:B------:R-:W3:Y:S01]  /*6460*/  MUFU.EX2 R158, R158 ;  /* 0x0000009e009e7308 */ /* 0x000ee20000000800 */
[----:B------:R-:W-:Y:S01]  /*6470*/  SHF.R.U32.HI R173, RZ, 0x18, R16 ;  /* 0x00000018ffad7819 */ /* 0x000fe20000011610 */
[----:B----4-:R-:W-:Y:S01]  /*6480*/  FADD.FTZ R49, R146, R49 ;  /* 0x0000003192317221 */ /* 0x010fe20000010000 */
[----:B------:R-:W-:Y:S01]  /*6490*/  PRMT R8, R8, 0x5410, R12 ;  /* 0x0000541008087816 */ /* 0x000fe2000000000c */
[----:B------:R-:W4:Y:S01]  /*64a0*/  LDSM.16.MT88.4 R16, [R190+0x7000] ;  /* 0x00700000be10783b */ /* 0x000f220000004200 */
[----:B------:R-:W-:-:S02]  /*64b0*/  SHF.R.U32.HI R14, RZ, 0x8, R14 ;  /* 0x00000008ff0e7819 */ /* 0x000fc4000001160e */
[----:B------:R-:W-:Y:S01]  /*64c0*/  PRMT R173, R9, 0x5410, R173 ;  /* 0x0000541009ad7816 */ /* 0x000fe200000000ad */
[----:B------:R-:W-:Y:S01]  /*64d0*/  MUFU.EX2 R31, R31 ;  /* 0x0000001f001f7308 */ /* 0x000fe20000000800 */
[--C-:B------:R-:W-:Y:S01]  /*64e0*/  HSET2.LE.AND R25, R8, R65.reuse, PT ;  /* 0x0000004108197233 */ /* 0x100fe20003803000 */
[----:B--2---:R-:W-:Y:S01]  /*64f0*/  FADD.FTZ R56, R153, R56 ;  /* 0x0000003899387221 */ /* 0x004fe20000010000 */
[----:B------:R-:W-:Y:S02]  /*6500*/  F2FP.F16.F32.PACK_AB R164, R28, R29 ;  /* 0x0000001d1ca4723e */ /* 0x000fe400000000ff */
[----:B------:R-:W-:Y:S02]  /*6510*/  PRMT R9, R13, 0x5410, R14 ;  /* 0x000054100d097816 */ /* 0x000fe4000000000e */
[----:B------:R-:W-:Y:S01]  /*6520*/  LOP3.LUT R25, R25, R164, RZ, 0xc0, !PT ;  /* 0x000000a419197212 */ /* 0x000fe200078ec0ff */
[----:B------:R-:W-:Y:S01]  /*6530*/  IMAD.WIDE.U32 R164, R169, -0x326172a9, RZ ;  /* 0xcd9e8d57a9a47825 */ /* 0x000fe200078e00ff */
[----:B------:R-:W-:Y:S01]  /*6540*/  F2FP.F16.F32.PACK_AB R24, R137, R66 ;  /* 0x000000428918723e */ /* 0x000fe200000000ff */
[----:B------:R-:W2:Y:S01]  /*6550*/  LDSM.16.MT88.4 R12, [R189+0x7000] ;  /* 0x00700000bd0c783b */ /* 0x000ea20000004200 */
[----:B------:R-:W-:Y:S01]  /*6560*/  HSET2.LE.AND R9, R9, R65, PT ;  /* 0x0000004109097233 */ /* 0x000fe20003803000 */
[----:B------:R-:W5:Y:S01]  /*6570*/  MUFU.EX2 R30, R30 ;  /* 0x0000001e001e7308 */ /* 0x000f620000000800 */
[----:B------:R-:W-:Y:S01]  /*6580*/  LOP3.LUT R4, R177, UR19, R164, 0x96, !PT ;  /* 0x00000013b1047c12 */ /* 0x000fe2000f8e96a4 */
[----:B---3--:R-:W-:Y:S01]  /*6590*/  FADD.FTZ R51, R158, R51 ;  /* 0x000000339e337221 */ /* 0x008fe20000010000 */
[----:B------:R-:W-:-:S02]  /*65a0*/  SHF.R.U32.HI R7, RZ, 0x10, R176 ;  /* 0x00000010ff077819 */ /* 0x000fc400000116b0 */
[----:B------:R-:W-:Y:S02]  /*65b0*/  LOP3.LUT R24, R9, R24, RZ, 0xc0, !PT ;  /* 0x0000001809187212 */ /* 0x000fe400078ec0ff */
[----:B------:R-:W3:Y:S01]  /*65c0*/  LDSM.16.MT88.4 R8, [R188+0x7000] ;  /* 0x00700000bc08783b */ /* 0x000ee20000004200 */
[----:B------:R-:W-:Y:S01]  /*65d0*/  LOP3.LUT R163, R4, 0xffff, RZ, 0xc0, !PT ;  /* 0x0000ffff04a37812 */ /* 0x000fe200078ec0ff */
[----:B------:R-:W-:Y:S01]  /*65e0*/  MUFU.EX2 R159, R159 ;  /* 0x0000009f009f7308 */ /* 0x000fe20000000800 */
[----:B------:R-:W-:Y:S02]  /*65f0*/  LOP3.LUT R164, R176, 0xffff, RZ, 0xc0, !PT ;  /* 0x0000ffffb0a47812 */ /* 0x000fe400078ec0ff */
[----:B------:R-:W-:Y:S02]  /*6600*/  SHF.R.U32.HI R5, RZ, 0x18, R176 ;  /* 0x00000018ff057819 */ /* 0x000fe400000116b0 */
[----:B------:R-:W-:Y:S02]  /*6610*/  LOP3.LUT R7, R7, 0xff, RZ, 0xc0, !PT ;  /* 0x000000ff07077812 */ /* 0x000fe400078ec0ff */
[----:B------:R-:W-:Y:S01]  /*6620*/  LOP3.LUT R161, R4, 0xff, RZ, 0xc0, !PT ;  /* 0x000000ff04a17812 */ /* 0x000fe200078ec0ff */
[----:B------:R-:W-:Y:S01]  /*6630*/  MUFU.EX2 R221, R221 ;  /* 0x000000dd00dd7308 */ /* 0x000fe20000000800 */
[----:B------:R-:W-:Y:S01]  /*6640*/  SHF.R.U32.HI R163, RZ, 0x8, R163 ;  /* 0x00000008ffa37819 */ /* 0x000fe200000116a3 */
[----:B-----5:R-:W-:Y:S01]  /*6650*/  FADD.FTZ R56, R30, R56 ;  /* 0x000000381e387221 */ /* 0x020fe20000010000 */
[----:B------:R-:W-:-:S02]  /*6660*/  LOP3.LUT R6, R176, 0xff, RZ, 0xc0, !PT ;  /* 0x000000ffb0067812 */ /* 0x000fc400078ec0ff */
[----:B------:R-:W-:Y:S01]  /*6670*/  SHF.R.U32.HI R164, RZ, 0x8, R164 ;  /* 0x00000008ffa47819 */ /* 0x000fe200000116a4 */
[----:B------:R-:W-:Y:S01]  /*6680*/  FADD.FTZ R56, R31, R56 ;  /* 0x000000381f387221 */ /* 0x000fe20000010000 */
[----:B------:R-:W-:Y:S01]  /*6690*/  PRMT R5, R7, 0x5410, R5 ;  /* 0x0000541007057816 */ /* 0x000fe20000000005 */
[----:B------:R-:W-:Y:S01]  /*66a0*/  MUFU.EX2 R151, R151 ;  /* 0x0000009700977308 */ /* 0x000fe20000000800 */
[----:B------:R-:W-:Y:S01]  /*66b0*/  PRMT R7, R161, 0x5410, R163 ;  /* 0x00005410a1077816 */ /* 0x000fe200000000a3 */
[----:B------:R-:W-:Y:S01]  /*66c0*/  FADD.FTZ R56, R160, R56 ;  /* 0x00000038a0387221 */ /* 0x000fe20000010000 */
[----:B------:R-:W-:Y:S02]  /*66d0*/  SHF.R.U32.HI R163, RZ, 0x10, R4 ;  /* 0x00000010ffa37819 */ /* 0x000fe40000011604 */
[----:B------:R-:W-:Y:S02]  /*66e0*/  PRMT R6, R6, 0x5410, R164 ;  /* 0x0000541006067816 */ /* 0x000fe400000000a4 */
[----:B------:R-:W-:Y:S01]  /*66f0*/  SHF.R.U32.HI R4, RZ, 0x18, R4 ;  /* 0x00000018ff047819 */ /* 0x000fe20000011604 */
[----:B------:R-:W-:Y:S01]  /*6700*/  MUFU.EX2 R220, R220 ;  /* 0x000000dc00dc7308 */ /* 0x000fe20000000800 */
[----:B------:R-:W-:-:S02]  /*6710*/  LOP3.LUT R163, R163, 0xff, RZ, 0xc0, !PT ;  /* 0x000000ffa3a37812 */ /* 0x000fc400078ec0ff */
[--C-:B------:R-:W-:Y:S02]  /*6720*/  HSET2.LE.AND R6, R6, R65.reuse, PT ;  /* 0x0000004106067233 */ /* 0x100fe40003803000 */
[----:B------:R-:W-:Y:S02]  /*6730*/  F2FP.F16.F32.PACK_AB R161, R64, R63 ;  /* 0x0000003f40a1723e */ /* 0x000fe400000000ff */
[----:B------:R-:W-:Y:S01]  /*6740*/  PRMT R163, R163, 0x5410, R4 ;  /* 0x00005410a3a37816 */ /* 0x000fe20000000004 */
[----:B------:R-:W-:Y:S01]  /*6750*/  MUFU.EX2 R144, R144 ;  /* 0x0000009000907308 */ /* 0x000fe20000000800 */
[--C-:B------:R-:W-:Y:S02]  /*6760*/  HSET2.LE.AND R27, R173, R65.reuse, PT ;  /* 0x00000041ad1b7233 */ /* 0x100fe40003803000 */
[----:B------:R-:W-:Y:S01]  /*6770*/  LOP3.LUT R6, R6, R161, RZ, 0xc0, !PT ;  /* 0x000000a106067212 */ /* 0x000fe200078ec0ff */
[----:B------:R-:W-:Y:S01]  /*6780*/  FFMA.FTZ R161, R162, UR38, -R157 ;  /* 0x00000026a2a17c23 */ /* 0x000fe2000801089d */
[----:B------:R-:W-:-:S02]  /*6790*/  HSET2.LE.AND R5, R5, R65, PT ;  /* 0x0000004105057233 */ /* 0x000fc40003803000 */
[--C-:B------:R-:W-:Y:S01]  /*67a0*/  HSET2.LE.AND R4, R7, R65.reuse, PT ;  /* 0x0000004107047233 */ /* 0x100fe20003803000 */
[----:B------:R-:W-:Y:S01]  /*67b0*/  MUFU.EX2 R223, R223 ;  /* 0x000000df00df7308 */ /* 0x000fe20000000800 */
[--C-:B------:R-:W-:Y:S02]  /*67c0*/  HSET2.LE.AND R26, R171, R65.reuse, PT ;  /* 0x00000041ab1a7233 */ /* 0x100fe40003803000 */
[----:B------:R-:W-:Y:S02]  /*67d0*/  F2FP.F16.F32.PACK_AB R169, R146, R147 ;  /* 0x0000009392a9723e */ /* 0x000fe400000000ff */
[----:B------:R-:W-:Y:S02]  /*67e0*/  HSET2.LE.AND R163, R163, R65, PT ;  /* 0x00000041a3a37233 */ /* 0x000fe40003803000 */
[----:B------:R-:W-:Y:S01]  /*67f0*/  F2FP.F16.F32.PACK_AB R7, R160, R31 ;  /* 0x0000001fa007723e */ /* 0x000fe200000000ff */
[----:B------:R-:W5:Y:S01]  /*6800*/  MUFU.EX2 R161, R161 ;  /* 0x000000a100a17308 */ /* 0x000f620000000800 */
[----:B------:R-:W-:-:S02]  /*6810*/  LOP3.LUT R168, R175, UR22, R168, 0x96, !PT ;  /* 0x00000016afa87c12 */ /* 0x000fc4000f8e96a8 */
[----:B------:R-:W-:Y:S02]  /*6820*/  F2FP.F16.F32.PACK_AB R171, R142, R139 ;  /* 0x0000008b8eab723e */ /* 0x000fe400000000ff */
[----:B------:R-:W-:Y:S02]  /*6830*/  F2FP.F16.F32.PACK_AB R162, R58, R48 ;  /* 0x000000303aa2723e */ /* 0x000fe400000000ff */
[----:B------:R-:W-:Y:S01]  /*6840*/  F2FP.F16.F32.PACK_AB R164, R30, R153 ;  /* 0x000000991ea4723e */ /* 0x000fe200000000ff */
[----:B------:R-:W-:Y:S01]  /*6850*/  MUFU.EX2 R140, R140 ;  /* 0x0000008c008c7308 */ /* 0x000fe20000000800 */
[----:B------:R-:W-:Y:S01]  /*6860*/  LOP3.LUT R27, R27, R169, RZ, 0xc0, !PT ;  /* 0x000000a91b1b7212 */ /* 0x000fe200078ec0ff */
[----:B------:R-:W-:Y:S01]  /*6870*/  IMAD.WIDE.U32 R168, R168, -0x2daee0ad, RZ ;  /* 0xd2511f53a8a87825 */ /* 0x000fe200078e00ff */
[----:B------:R-:W-:Y:S02]  /*6880*/  LOP3.LUT R7, R5, R7, RZ, 0xc0, !PT ;  /* 0x0000000705077212 */ /* 0x000fe400078ec0ff */
[----:B------:R-:W-:-:S02]  /*6890*/  LOP3.LUT R26, R26, R171, RZ, 0xc0, !PT ;  /* 0x000000ab1a1a7212 */ /* 0x000fc400078ec0ff */
[----:B------:R-:W-:Y:S01]  /*68a0*/  LOP3.LUT R4, R4, R162, RZ, 0xc0, !PT ;  /* 0x000000a204047212 */ /* 0x000fe200078ec0ff */
[----:B------:R-:W-:Y:S01]  /*68b0*/  MUFU.EX2 R222, R222 ;  /* 0x000000de00de7308 */ /* 0x000fe20000000800 */
[----:B------:R-:W-:Y:S01]  /*68c0*/  LOP3.LUT R5, R163, R164, RZ, 0xc0, !PT ;  /* 0x000000a4a3057212 */ /* 0x000fe200078ec0ff */
[----:B-----5:R-:W-:Y:S01]  /*68d0*/  FADD.FTZ R51, R161, R51 ;  /* 0x00000033a1337221 */ /* 0x020fe20000010000 */
[----:B------:R-:W-:Y:S01]  /*68e0*/  LOP3.LUT R166, R169, UR20, R166, 0x96, !PT ;  /* 0x00000014a9a67c12 */ /* 0x000fe2000f8e96a6 */
[C---:B-1----:R-:W-:Y:S01]  /*68f0*/  HMMA.16816.F32 R124, R24.reuse, R20, R124 ;  /* 0x00000014187c723c */ /* 0x042fe2000000187c */
[----:B------:R-:W-:Y:S01]  /*6900*/  LOP3.LUT R156, R165, UR22, R170, 0x96, !PT ;  /* 0x00000016a59c7c12 */ /* 0x000fe2000f8e96aa */
[----:B------:R-:W-:Y:S02]  /*6910*/  FADD.FTZ R51, R159, R51 ;  /* 0x000000339f337221 */ /* 0x000fe40000010000 */
[----:B------:R-:W1:Y:S02]  /*6920*/  MUFU.EX2 R149, R149 ;  /* 0x0000009500957308 */ /* 0x000e640000000800 */
[----:B----4-:R-:W-:Y:S01]  /*6930*/  HMMA.16816.F32 R72, R24, R16, R72 ;  /* 0x000000101848723c */ /* 0x010fe20000001848 */
[----:B------:R-:W-:-:S05]  /*6940*/  IMAD.WIDE.U32 R156, R156, -0x2daee0ad, RZ ;  /* 0xd2511f539c9c7825 */ /* 0x000fca00078e00ff */
[C---:B------:R-:W-:Y:S01]  /*6950*/  HMMA.16816.F32 R128, R4.reuse, R20, R128 ;  /* 0x000000140480723c */ /* 0x040fe20000001880 */
[----:B------:R-:W-:Y:S01]  /*6960*/  LOP3.LUT R172, R157, UR20, R172, 0x96, !PT ;  /* 0x000000149dac7c12 */ /* 0x000fe2000f8e96ac */
[----:B------:R-:W4:Y:S03]  /*6970*/  MUFU.EX2 R154, R154 ;  /* 0x0000009a009a7308 */ /* 0x000f260000000800 */
[----:B------:R-:W-:Y:S01]  /*6980*/  LOP3.LUT R138, R172, 0xffff, RZ, 0xc0, !PT ;  /* 0x0000ffffac8a7812 */ /* 0x000fe200078ec0ff */
[----:B------:R-:W-:Y:S01]  /*6990*/  HMMA.16816.F32 R68, R4, R16, R68 ;  /* 0x000000100444723c */ /* 0x000fe20000001844 */
[----:B------:R-:W-:Y:S02]  /*69a0*/  LOP3.LUT R20, R168, 0xffff, RZ, 0xc0, !PT ;  /* 0x0000ffffa8147812 */ /* 0x000fe400078ec0ff */
[----:B------:R-:W-:Y:S01]  /*69b0*/  SHF.R.U32.HI R141, RZ, 0x10, R172 ;  /* 0x00000010ff8d7819 */ /* 0x000fe200000116ac */
[----:B------:R-:W5:Y:S01]  /*69c0*/  MUFU.EX2 R148, R148 ;  /* 0x0000009400947308 */ /* 0x000f620000000800 */
[----:B------:R-:W-:Y:S01]  /*69d0*/  SHF.R.U32.HI R20, RZ, 0x8, R20 ;  /* 0x00000008ff147819 */ /* 0x000fe20000011614 */
[----:B--2---:R-:W-:Y:S01]  /*69e0*/  HMMA.16816.F32 R108, R24, R12, R108 ;  /* 0x0000000c186c723c */ /* 0x004fe2000000186c */
[----:B------:R-:W-:Y:S01]  /*69f0*/  SHF.R.U32.HI R16, RZ, 0x10, R168 ;  /* 0x00000010ff107819 */ /* 0x000fe200000116a8 */
[----:B-1----:R-:W-:Y:S01]  /*6a00*/  FADD.FTZ R54, R149, R54 ;  /* 0x0000003695367221 */ /* 0x002fe20000010000 */
[----:B------:R-:W-:-:S02]  /*6a10*/  LOP3.LUT R17, R166, 0xffff, RZ, 0xc0, !PT ;  /* 0x0000ffffa6117812 */ /* 0x000fc400078ec0ff */
[----:B------:R-:W-:Y:S01]  /*6a20*/  SHF.R.U32.HI R138, RZ, 0x8, R138 ;  /* 0x00000008ff8a7819 */ /* 0x000fe2000001168a */
[----:B------:R-:W-:Y:S01]  /*6a30*/  HMMA.16816.F32 R80, R4, R12, R80 ;  /* 0x0000000c0450723c */ /* 0x000fe20000001850 */
[----:B------:R-:W-:Y:S01]  /*6a40*/  SHF.R.U32.HI R17, RZ, 0x8, R17 ;  /* 0x00000008ff117819 */ /* 0x000fe20000011611 */
[----:B------:R-:W1:Y:S01]  /*6a50*/  MUFU.EX2 R155, R155 ;  /* 0x0000009b009b7308 */ /* 0x000e620000000800 */
[----:B------:R-:W-:Y:S01]  /*6a60*/  LOP3.LUT R141, R141, 0xff, RZ, 0xc0, !PT ;  /* 0x000000ff8d8d7812 */ /* 0x000fe200078ec0ff */
[----:B----4-:R-:W-:Y:S02]  /*6a70*/  FADD.FTZ R54, R154, R54 ;  /* 0x000000369a367221 */ /* 0x010fe40000010000 */
[C---:B---3--:R-:W-:Y:S01]  /*6a80*/  HMMA.16816.F32 R88, R24.reuse, R8, R88 ;  /* 0x000000081858723c */ /* 0x048fe20000001858 */
[----:B------:R-:W-:Y:S01]  /*6a90*/  SHF.R.U32.HI R12, RZ, 0x10, R166 ;  /* 0x00000010ff0c7819 */ /* 0x000fe200000116a6 */
[----:B------:R-:W-:Y:S01]  /*6aa0*/  FADD.FTZ R54, R144, R54 ;  /* 0x0000003690367221 */ /* 0x000fe20000010000 */
[----:B-----5:R-:W-:Y:S01]  /*6ab0*/  FADD.FTZ R49, R148, R49 ;  /* 0x0000003194317221 */ /* 0x020fe20000010000 */
[----:B------:R-:W2:Y:S01]  /*6ac0*/  MUFU.EX2 R67, R67 ;  /* 0x0000004300437308 */ /* 0x000ea20000000800 */
[----:B------:R-:W-:Y:S01]  /*6ad0*/  LOP3.LUT R13, R12, 0xff, RZ, 0xc0, !PT ;  /* 0x000000ff0c0d7812 */ /* 0x000fe200078ec0ff */
[----:B------:R-:W-:Y:S01]  /*6ae0*/  HMMA.16816.F32 R120, R24, R22, R120 ;  /* 0x000000161878723c */ /* 0x000fe20000001878 */
[----:B------:R-:W-:-:S05]  /*6af0*/  F2FP.F16.F32.PACK_AB R12, R161, R158 ;  /* 0x0000009ea10c723e */ /* 0x000fca00000000ff */
[----:B------:R-:W-:Y:S01]  /*6b00*/  HMMA.16816.F32 R112, R24, R18, R112 ;  /* 0x000000121870723c */ /* 0x000fe20000001870 */
[----:B------:R-:W3:Y:S01]  /*6b10*/  MUFU.EX2 R132, R132 ;  /* 0x0000008400847308 */ /* 0x000ee20000000800 */
[C---:B-1----:R-:W-:Y:S01]  /*6b20*/  F2FP.F16.F32.PACK_AB R143, R155.reuse, R148 ;  /* 0x000000949b8f723e */ /* 0x042fe200000000ff */
[----:B------:R-:W-:-:S03]  /*6b30*/  FADD.FTZ R49, R155, R49 ;  /* 0x000000319b317221 */ /* 0x000fc60000010000 */
[----:B------:R-:W-:Y:S01]  /*6b40*/  HMMA.16816.F32 R104, R24, R14, R104 ;  /* 0x0000000e1868723c */ /* 0x000fe20000001868 */
[----:B------:R-:W-:Y:S01]  /*6b50*/  FADD.FTZ R49, R151, R49 ;  /* 0x0000003197317221 */ /* 0x000fe20000010000 */
[----:B--2---:R-:W-:-:S04]  /*6b60*/  FADD.FTZ R56, R67, R56 ;  /* 0x0000003843387221 */ /* 0x004fc80000010000 */
[----:B------:R-:W-:Y:S06]  /*6b70*/  HMMA.16816.F32 R92, R24, R10, R92 ;  /* 0x0000000a185c723c */ /* 0x000fec000000185c */
[C---:B------:R-:W-:Y:S01]  /*6b80*/  HMMA.16816.F32 R76, R4.reuse, R18, R76 ;  /* 0x00000012044c723c */ /* 0x040fe2000000184c */
[----:B------:R-:W-:Y:S01]  /*6b90*/  LOP3.LUT R25, R168, 0xff, RZ, 0xc0, !PT ;  /* 0x000000ffa8197812 */ /* 0x000fe200078ec0ff */
[----:B---3--:R-:W-:Y:S01]  /*6ba0*/  FADD.FTZ R56, R132, R56 ;  /* 0x0000003884387221 */ /* 0x008fe20000010000 */
[----:B------:R-:W-:Y:S02]  /*6bb0*/  SHF.R.U32.HI R26, RZ, 0x18, R168 ;  /* 0x00000018ff1a7819 */ /* 0x000fe400000116a8 */
[----:B------:R-:W-:Y:S01]  /*6bc0*/  SHF.R.U32.HI R27, RZ, 0x18, R166 ;  /* 0x00000018ff1b7819 */ /* 0x000fe200000116a6 */
[----:B------:R-:W-:Y:S01]  /*6bd0*/  HMMA.16816.F32 R100, R4, R8, R100 ;  /* 0x000000080464723c */ /* 0x000fe20000001864 */
[----:B------:R-:W-:Y:S01]  /*6be0*/  LOP3.LUT R18, R16, 0xff, RZ, 0xc0, !PT ;  /* 0x000000ff10127812 */ /* 0x000fe200078ec0ff */
[----:B------:R-:W-:Y:S01]  /*6bf0*/  FADD.FTZ R56, R140, R56 ;  /* 0x000000388c387221 */ /* 0x000fe20000010000 */
[----:B------:R-:W-:-:S02]  /*6c00*/  LOP3.LUT R16, R166, 0xff, RZ, 0xc0, !PT ;  /* 0x000000ffa6107812 */ /* 0x000fc400078ec0ff */
[----:B------:R-:W-:Y:S01]  /*6c10*/  PRMT R25, R25, 0x5410, R20 ;  /* 0x0000541019197816 */ /* 0x000fe20000000014 */
[C---:B------:R-:W-:Y:S01]  /*6c20*/  HMMA.16816.F32 R116, R4.reuse, R22, R116 ;  /* 0x000000160474723c */ /* 0x040fe20000001874 */
[----:B------:R-:W-:Y:S01]  /*6c30*/  PRMT R26, R18, 0x5410, R26 ;  /* 0x00005410121a7816 */ /* 0x000fe2000000001a */
[----:B------:R-:W1:Y:S01]  /*6c40*/  LDSM.16.MT88.4 R20, [R192+0x7800] ;  /* 0x00780000c014783b */ /* 0x000e620000004200 */
[----:B------:R-:W-:Y:S02]  /*6c50*/  PRMT R16, R16, 0x5410, R17 ;  /* 0x0000541010107816 */ /* 0x000fe40000000011 */
[----:B------:R-:W-:Y:S01]  /*6c60*/  PRMT R27, R13, 0x5410, R27 ;  /* 0x000054100d1b7816 */ /* 0x000fe2000000001b */
[----:B------:R-:W-:Y:S01]  /*6c70*/  HMMA.16816.F32 R84, R4, R14, R84 ;  /* 0x0000000e0454723c */ /* 0x000fe20000001854 */
[--C-:B------:R-:W-:Y:S02]  /*6c80*/  HSET2.LE.AND R9, R25, R65.reuse, PT ;  /* 0x0000004119097233 */ /* 0x100fe40003803000 */
[----:B------:R-:W-:-:S02]  /*6c90*/  HSET2.LE.AND R24, R16, R65, PT ;  /* 0x0000004110187233 */ /* 0x000fc40003803000 */
[--C-:B------:R-:W-:Y:S01]  /*6ca0*/  HSET2.LE.AND R8, R26, R65.reuse, PT ;  /* 0x000000411a087233 */ /* 0x100fe20003803000 */
[----:B------:R-:W-:Y:S01]  /*6cb0*/  HMMA.16816.F32 R96, R4, R10, R96 ;  /* 0x0000000a0460723c */ /* 0x000fe20000001860 */
[----:B------:R-:W-:Y:S01]  /*6cc0*/  HSET2.LE.AND R25, R27, R65, PT ;  /* 0x000000411b197233 */ /* 0x000fe20003803000 */
[----:B------:R-:W2:Y:S01]  /*6cd0*/  LDSM.16.MT88.4 R16, [R190+0x7800] ;  /* 0x00780000be10783b */ /* 0x000ea20000004200 */
[C---:B------:R-:W-:Y:S01]  /*6ce0*/  F2FP.F16.F32.PACK_AB R26, R221.reuse, R159 ;  /* 0x0000009fdd1a723e */ /* 0x040fe200000000ff */
[----:B------:R-:W-:Y:S01]  /*6cf0*/  FADD.FTZ R221, R221, R51 ;  /* 0x00000033dddd7221 */ /* 0x000fe20000010000 */
[C---:B------:R-:W-:Y:S01]  /*6d00*/  F2FP.F16.F32.PACK_AB R27, R220.reuse, R151 ;  /* 0x00000097dc1b723e */ /* 0x040fe200000000ff */
[----:B------:R-:W-:Y:S01]  /*6d10*/  FADD.FTZ R220, R220, R49 ;  /* 0x00000031dcdc7221 */ /* 0x000fe20000010000 */
[----:B------:R-:W-:Y:S02]  /*6d20*/  LOP3.LUT R24, R24, R12, RZ, 0xc0, !PT ;  /* 0x0000000c18187212 */ /* 0x000fe400078ec0ff */
[----:B------:R-:W-:Y:S01]  /*6d30*/  LOP3.LUT R26, R9, R26, RZ, 0xc0, !PT ;  /* 0x0000001a091a7212 */ /* 0x000fe200078ec0ff */
[----:B------:R-:W3:Y:S01]  /*6d40*/  LDSM.16.MT88.4 R12, [R189+0x7800] ;  /* 0x00780000bd0c783b */ /* 0x000ee20000004200 */
[----:B------:R-:W-:-:S02]  /*6d50*/  LOP3.LUT R27, R8, R27, RZ, 0xc0, !PT ;  /* 0x0000001b081b7212 */ /* 0x000fc400078ec0ff */
[--C-:B------:R-:W-:Y:S01]  /*6d60*/  SHF.R.U32.HI R5, RZ, 0x10, R156.reuse ;  /* 0x00000010ff057819 */ /* 0x100fe2000001169c */
[----:B------:R-:W4:Y:S01]  /*6d70*/  LDSM.16.MT88.4 R8, [R188+0x7800] ;  /* 0x00780000bc08783b */ /* 0x000f220000004200 */
[C---:B------:R-:W-:Y:S02]  /*6d80*/  LOP3.LUT R6, R156.reuse, 0xffff, RZ, 0xc0, !PT ;  /* 0x0000ffff9c067812 */ /* 0x040fe400078ec0ff */
[----:B------:R-:W-:Y:S02]  /*6d90*/  LOP3.LUT R4, R156, 0xff, RZ, 0xc0, !PT ;  /* 0x000000ff9c047812 */ /* 0x000fe400078ec0ff */
[----:B------:R-:W-:Y:S02]  /*6da0*/  SHF.R.U32.HI R156, RZ, 0x18, R156 ;  /* 0x00000018ff9c7819 */ /* 0x000fe4000001169c */
[----:B------:R-:W-:Y:S02]  /*6db0*/  LOP3.LUT R5, R5, 0xff, RZ, 0xc0, !PT ;  /* 0x000000ff05057812 */ /* 0x000fe400078ec0ff */
[----:B------:R-:W-:-:S02]  /*6dc0*/  LOP3.LUT R7, R172, 0xff, RZ, 0xc0, !PT ;  /* 0x000000ffac077812 */ /* 0x000fc400078ec0ff */
[----:B------:R-:W-:Y:S02]  /*6dd0*/  SHF.R.U32.HI R6, RZ, 0x8, R6 ;  /* 0x00000008ff067819 */ /* 0x000fe40000011606 */
[----:B------:R-:W-:Y:S02]  /*6de0*/  SHF.R.U32.HI R172, RZ, 0x18, R172 ;  /* 0x00000018ffac7819 */ /* 0x000fe400000116ac */
[----:B------:R-:W-:Y:S02]  /*6df0*/  PRMT R5, R5, 0x5410, R156 ;  /* 0x0000541005057816 */ /* 0x000fe4000000009c */
[----:B------:R-:W-:Y:S02]  /*6e00*/  PRMT R6, R4, 0x5410, R6 ;  /* 0x0000541004067816 */ /* 0x000fe40000000006 */
[----:B------:R-:W-:Y:S02]  /*6e10*/  PRMT R7, R7, 0x5410, R138 ;  /* 0x0000541007077816 */ /* 0x000fe4000000008a */
[----:B------:R-:W-:-:S02]  /*6e20*/  PRMT R141, R141, 0x5410, R172 ;  /* 0x000054108d8d7816 */ /* 0x000fc400000000ac */
[--C-:B------:R-:W-:Y:S02]  /*6e30*/  HSET2.LE.AND R4, R5, R65.reuse, PT ;  /* 0x0000004105047233 */ /* 0x100fe40003803000 */
[--C-:B------:R-:W-:Y:S02]  /*6e40*/  HSET2.LE.AND R6, R6, R65.reuse, PT ;  /* 0x0000004106067233 */ /* 0x100fe40003803000 */
[--C-:B------:R-:W-:Y:S02]  /*6e50*/  HSET2.LE.AND R138, R7, R65.reuse, PT ;  /* 0x00000041078a7233 */ /* 0x100fe40003803000 */
[----:B------:R-:W-:Y:S02]  /*6e60*/  HSET2.LE.AND R5, R141, R65, PT ;  /* 0x000000418d057233 */ /* 0x000fe40003803000 */
[C---:B------:R-:W-:Y:S01]  /*6e70*/  F2FP.F16.F32.PACK_AB R65, R223.reuse, R144 ;  /* 0x00000090df41723e */ /* 0x040fe200000000ff */
[----:B------:R-:W-:Y:S01]  /*6e80*/  FADD.FTZ R223, R223, R54 ;  /* 0x00000036dfdf7221 */ /* 0x000fe20000010000 */
[C---:B------:R-:W-:Y:S01]  /*6e90*/  F2FP.F16.F32.PACK_AB R7, R222.reuse, R140 ;  /* 0x0000008cde07723e */ /* 0x040fe200000000ff */
[----:B------:R-:W-:Y:S01]  /*6ea0*/  FADD.FTZ R222, R222, R56 ;  /* 0x00000038dede7221 */ /* 0x000fe20000010000 */
[----:B------:R-:W-:-:S02]  /*6eb0*/  LOP3.LUT R6, R6, R65, RZ, 0xc0, !PT ;  /* 0x0000004106067212 */ /* 0x000fc400078ec0ff */
        /* <DEDUP_REMOVED lines=8> */
[C---:B--2---:R-:W-:Y:S06]  /*6f40*/  HMMA.16816.F32 R72, R24.reuse, R16, R72 ;  /* 0x000000101848723c */ /* 0x044fec0000001848 */
[C---:B------:R-:W-:Y:S06]  /*6f50*/  HMMA.16816.F32 R112, R24.reuse, R18, R112 ;  /* 0x000000121870723c */ /* 0x040fec0000001870 */
[C---:B---3--:R-:W-:Y:S06]  /*6f60*/  HMMA.16816.F32 R108, R24.reuse, R12, R108 ;  /* 0x0000000c186c723c */ /* 0x048fec000000186c */
        /* <DEDUP_REMOVED lines=13> */
[----:B------:R-:W-:Y:S01]  /*7040*/  ULDC UR4, c[0x0][0x2d0] ;  /* 0x0000b40000047ab9 */ /* 0x000fe20000000800 */
[----:B------:R-:W-:Y:S01]  /*7050*/  UIADD3 UR37, UR14, -0x2, URZ ;  /* 0xfffffffe0e257890 */ /* 0x000fe2000fffe03f */
[----:B------:R-:W-:Y:S01]  /*7060*/  ISETP.GE.AND P1, PT, R214, UR4, PT ;  /* 0x00000004d6007c0c */ /* 0x000fe2000bf26270 */
[----:B------:R-:W-:-:S04]  /*7070*/  DEPBAR.LE SB0, 0x0 ;  /* 0x000080000000791a */ /* 0x000fc80000000000 */
[----:B------:R-:W-:Y:S01]  /*7080*/  BAR.SYNC.DEFER_BLOCKING 0x0 ;  /* 0x0000000000007b1d */ /* 0x000fe20000010000 */
[----:B------:R-:W-:Y:S01]  /*7090*/  USHF.R.S32.HI UR11, URZ, 0x1f, UR37 ;  /* 0x0000001f3f0b7899 */ /* 0x000fe20008011425 */
[----:B------:R-:W-:Y:S01]  /*70a0*/  IMAD.U32 R14, RZ, RZ, UR37 ;  /* 0x00000025ff0e7e24 */ /* 0x000fe2000f8e00ff */
[----:B------:R-:W-:Y:S01]  /*70b0*/  UIMAD UR10, UR23, UR37, URZ ;  /* 0x00000025170a72a4 */ /* 0x000fe2000f8e023f */
[----:B------:R-:W-:Y:S01]  /*70c0*/  IMAD.U32 R0, RZ, RZ, UR6 ;  /* 0x00000006ff007e24 */ /* 0x000fe2000f8e00ff */
[----:B------:R-:W-:Y:S01]  /*70d0*/  USHF.L.U32 UR4, UR7, 0x5, URZ ;  /* 0x0000000507047899 */ /* 0x000fe2000800063f */
[----:B------:R-:W-:Y:S01]  /*70e0*/  IMAD.WIDE.U32 R14, R14, UR25, R236 ;  /* 0x000000190e0e7c25 */ /* 0x000fe2000f8e00ec */
[----:B------:R-:W-:Y:S01]  /*70f0*/  UIMAD UR10, UR11, UR25, UR10 ;  /* 0x000000190b0a72a4 */ /* 0x000fe2000f8e020a */
[----:B------:R-:W1:Y:S01]  /*7100*/  @!P1 LDC.64 R8, c[0x0][0x220] ;  /* 0x00008800ff089b82 */ /* 0x000e620000000a00 */
[----:B------:R-:W-:Y:S01]  /*7110*/  UIMAD.WIDE.U32 UR40, UR6, 0x20, URZ ;  /* 0x00000020062878a5 */ /* 0x000fe2000f8e003f */
[----:B------:R-:W-:Y:S01]  /*7120*/  VOTEU.ALL UP0, P1 ;  /* 0x00000000003f7886 */ /* 0x000fe20000800000 */
[----:B------:R-:W-:Y:S01]  /*7130*/  IMAD.U32 R10, RZ, RZ, UR4 ;  /* 0x00000004ff0a7e24 */ /* 0x000fe2000f8e00ff */
[----:B------:R-:W-:Y:S01]  /*7140*/  @!P1 IADD3 R11, P2, R14, UR18, RZ ;  /* 0x000000120e0b9c10 */ /* 0x000fe2000ff5e0ff */
[----:B------:R-:W-:-:S02]  /*7150*/  VIADD R15, R15, UR10 ;  /* 0x0000000a0f0f7c36 */ /* 0x000fc40008000000 */
[----:B------:R-:W-:Y:S01]  /*7160*/  @!P1 IADD3 R12, P0, R14, UR40, RZ ;  /* 0x000000280e0c9c10 */ /* 0x000fe2000ff1e0ff */
[----:B------:R-:W2:Y:S01]  /*7170*/  @!P1 LDC.64 R4, c[0x0][0x220] ;  /* 0x00008800ff049b82 */ /* 0x000ea20000000a00 */
[----:B------:R-:W-:Y:S01]  /*7180*/  @!UP0 UIMAD UR4, UR7, 0x30, URZ ;  /* 0x00000030070488a4 */ /* 0x000fe2000f8e023f */
[----:B------:R-:W-:Y:S01]  /*7190*/  @!P1 IMAD.WIDE.U32 R18, R0, 0x30, R14 ;  /* 0x0000003000129825 */ /* 0x000fe200078e000e */
[----:B------:R-:W-:Y:S01]  /*71a0*/  @!P1 IADD3.X R10, R15, UR41, R10, P0, !PT ;  /* 0x000000290f0a9c10 */ /* 0x000fe200087fe40a */
[----:B------:R-:W-:-:S03]  /*71b0*/  UISETP.GE.AND UP1, UPT, UR14, 0x3, UPT ;  /* 0x000000030e00788c */ /* 0x000fc6000bf26270 */
[----:B------:R-:W-:Y:S01]  /*71c0*/  @!P1 VIADD R0, R19, UR4 ;  /* 0x0000000413009c36 */ /* 0x000fe20008000000 */
[----:B------:R-:W3:Y:S01]  /*71d0*/  @!P1 LDC.64 R6, c[0x0][0x220] ;  /* 0x00008800ff069b82 */ /* 0x000ee20000000a00 */
[----:B------:R-:W-:Y:S07]  /*71e0*/  @P1 STS.128 [R208+0x6000], RZ ;  /* 0x006000ffd0001388 */ /* 0x000fee0000000c00 */
[----:B------:R-:W4:Y:S01]  /*71f0*/  @!P1 LDC.64 R2, c[0x0][0x220] ;  /* 0x00008800ff029b82 */ /* 0x000f220000000a00 */
[----:B-1----:R-:W-:-:S02]  /*7200*/  @!P1 LEA R16, P3, R14, R8, 0x1 ;  /* 0x000000080e109211 */ /* 0x002fc400078608ff */
[----:B------:R-:W-:Y:S02]  /*7210*/  @!P1 IADD3.X R8, R15, UR15, RZ, P2, !PT ;  /* 0x0000000f0f089c10 */ /* 0x000fe400097fe4ff */
[----:B------:R-:W-:Y:S02]  /*7220*/  @!P1 LEA.HI.X R17, R14, R9, R15, 0x1, P3 ;  /* 0x000000090e119211 */ /* 0x000fe400018f0c0f */
[----:B--2---:R-:W-:-:S03]  /*7230*/  @!P1 LEA R4, P0, R12, R4, 0x1 ;  /* 0x000000040c049211 */ /* 0x004fc600078008ff */
[----:B------:R-:W-:Y:S01]  /*7240*/  @!PT LDS RZ, [RZ] ;  /* 0x00000000fffff984 */ /* 0x000fe20000000800 */
[----:B------:R-:W-:Y:S01]  /*7250*/  @!PT LDS RZ, [RZ] ;  /* 0x00000000fffff984 */ /* 0x000fe20000000800 */
[----:B------:R-:W-:Y:S01]  /*7260*/  @!PT LDS RZ, [RZ] ;  /* 0x00000000fffff984 */ /* 0x000fe20000000800 */
[----:B------:R-:W-:Y:S01]  /*7270*/  @!P1 LDGSTS.E.BYPASS.LTC128B.128 [R208+0x6000], desc[UR16][R16.64] ;  /* 0x0600000010d09fae */ /* 0x000fe2000b901d50 */
[----:B------:R-:W-:-:S03]  /*7280*/  @!P1 LEA.HI.X R5, R12, R5, R10, 0x1, P0 ;  /* 0x000000050c059211 */ /* 0x000fc600000f0c0a */
[----:B------:R-:W-:Y:S01]  /*7290*/  @P1 STS.128 [R208+0x6800], RZ ;  /* 0x006800ffd0001388 */ /* 0x000fe20000000c00 */
[----:B---3--:R-:W-:-:S04]  /*72a0*/  @!P1 LEA R6, P2, R11, R6, 0x1 ;  /* 0x000000060b069211 */ /* 0x008fc800078408ff */
[----:B------:R-:W-:Y:S02]  /*72b0*/  @!P1 LEA.HI.X R7, R11, R7, R8, 0x1, P2 ;  /* 0x000000070b079211 */ /* 0x000fe400010f0c08 */
        /* <DEDUP_REMOVED lines=16> */
[----:B------:R-:W-:Y:S04]  /*73c0*/  LDSM.16.M88.4 R156, [R198] ;  /* 0x00000000c69c783b */ /* 0x000fe80000000200 */
[----:B------:R-:W2:Y:S04]  /*73d0*/  LDSM.16.M88.4 R44, [R197+0x4000] ;  /* 0x00400000c52c783b */ /* 0x000ea80000000200 */
[----:B------:R-:W3:Y:S04]  /*73e0*/  LDSM.16.M88.4 R12, [R198+0x2000] ;  /* 0x00200000c60c783b */ /* 0x000ee80000000200 */
[----:B------:R-:W4:Y:S04]  /*73f0*/  LDSM.16.M88.4 R168, [R197+0x4800] ;  /* 0x00480000c5a8783b */ /* 0x000f280000000200 */
[----:B------:R-:W5:Y:S04]  /*7400*/  LDSM.16.M88.4 R164, [R197+0x5000] ;  /* 0x00500000c5a4783b */ /* 0x000f680000000200 */
[----:B------:R-:W5:Y:S01]  /*7410*/  LDSM.16.M88.4 R8, [R197+0x5800] ;  /* 0x00580000c508783b */ /* 0x000f620000000200 */
[----:B-1----:R-:W-:-:S03]  /*7420*/  IMAD.U32 R2, RZ, RZ, UR37 ;  /* 0x00000025ff027e24 */ /* 0x002fc6000f8e00ff */
[----:B------:R-:W-:Y:S01]  /*7430*/  LDSM.16.M88.4 R204, [R191+0x4000] ;  /* 0x00400000bfcc783b */ /* 0x000fe20000000200 */
[----:B------:R-:W-:-:S03]  /*7440*/  IMAD R2, R2, 0x40, R216 ;  /* 0x0000004002027824 */ /* 0x000fc600078e02d8 */
[----:B------:R-:W1:Y:S01]  /*7450*/  LDSM.16.M88.4 R176, [R196] ;  /* 0x00000000c4b0783b */ /* 0x000e620000000200 */
[----:B------:R-:W-:-:S03]  /*7460*/  VIADD R3, R2, 0x8 ;  /* 0x0000000802037836 */ /* 0x000fc60000000000 */
[----:B------:R-:W1:Y:S04]  /*7470*/  LDSM.16.M88.4 R4, [R196+0x2000] ;  /* 0x00200000c404783b */ /* 0x000e680000000200 */
[----:B------:R-:W1:Y:S01]  /*7480*/  LDSM.16.M88.4 R200, [R191+0x4800] ;  /* 0x00480000bfc8783b */ /* 0x000e620000000200 */
[C---:B------:R-:W-:Y:S02]  /*7490*/  ISETP.GE.AND P0, PT, R3.reuse, R231, PT ;  /* 0x000000e70300720c */ /* 0x040fe40003f06270 */
[----:B------:R-:W-:Y:S01]  /*74a0*/  ISETP.GE.AND P3, PT, R3, R230, PT ;  /* 0x000000e60300720c */ /* 0x000fe20003f66270 */
[----:B------:R-:W1:Y:S04]  /*74b0*/  LDSM.16.M88.4 R180, [R191+0x5000] ;  /* 0x00500000bfb4783b */ /* 0x000e680000000200 */
[----:B------:R-:W1:Y:S01]  /*74c0*/  LDSM.16.M88.4 R172, [R191+0x5800] ;  /* 0x00580000bfac783b */ /* 0x000e620000000200 */
[-C--:B--2---:R-:W-:Y:S03]  /*74d0*/  HMMA.16816.F32 R56, R156, R44.reuse, RZ ;  /* 0x0000002c9c38723c */ /* 0x084fe600000018ff */
[----:B------:R-:W-:Y:S03]  /*74e0*/  LDSM.16.M88.4 R144, [R194] ;  /* 0x00000000c290783b */ /* 0x000fe60000000200 */
[C---:B---3--:R-:W-:Y:S01]  /*74f0*/  HMMA.16816.F32 R52, R12.reuse, R44, RZ ;  /* 0x0000002c0c34723c */ /* 0x048fe200000018ff */
[----:B------:R-:W2:Y:S04]  /*7500*/  LDSM.16.M88.4 R152, [R195] ;  /* 0x00000000c398783b */ /* 0x000ea80000000200 */
[----:B------:R-:W3:Y:S01]  /*7510*/  LDSM.16.M88.4 R148, [R195+0x2000] ;  /* 0x00200000c394783b */ /* 0x000ee20000000200 */
[C---:B------:R-:W-:Y:S03]  /*7520*/  HMMA.16816.F32 R48, R12.reuse, R46, RZ ;  /* 0x0000002e0c30723c */ /* 0x040fe600000018ff */
[----:B------:R-:W-:Y:S03]  /*7530*/  LDSM.16.M88.4 R140, [R187] ;  /* 0x00000000bb8c783b */ /* 0x000fe60000000200 */
[C---:B----4-:R-:W-:Y:S01]  /*7540*/  HMMA.16816.F32 R36, R12.reuse, R168, RZ ;  /* 0x000000a80c24723c */ /* 0x050fe200000018ff */
[----:B------:R-:W-:Y:S04]  /*7550*/  LDSM.16.M88.4 R64, [R186] ;  /* 0x00000000ba40783b */ /* 0x000fe80000000200 */
[----:B------:R-:W-:Y:S01]  /*7560*/  LDSM.16.M88.4 R60, [R185] ;  /* 0x00000000b93c783b */ /* 0x000fe20000000200 */
[C---:B-----5:R-:W-:Y:S03]  /*7570*/  HMMA.16816.F32 R24, R12.reuse, R164, RZ ;  /* 0x000000a40c18723c */ /* 0x060fe600000018ff */
[----:B------:R-:W0:Y:S03]  /*7580*/  LDGDEPBAR ;  /* 0x00000000000079af */ /* 0x000e260000000000 */
[C---:B------:R-:W-:Y:S06]  /*7590*/  HMMA.16816.F32 R16, R12.reuse, R8, RZ ;  /* 0x000000080c10723c */ /* 0x040fec00000018ff */
[C---:B------:R-:W-:Y:S06]  /*75a0*/  HMMA.16816.F32 R32, R12.reuse, R170, RZ ;  /* 0x000000aa0c20723c */ /* 0x040fec00000018ff */
[C---:B------:R-:W-:Y:S06]  /*75b0*/  HMMA.16816.F32 R20, R12.reuse, R166, RZ ;  /* 0x000000a60c14723c */ /* 0x040fec00000018ff */
[----:B------:R-:W-:Y:S06]  /*75c0*/  HMMA.16816.F32 R12, R12, R10, RZ ;  /* 0x0000000a0c0c723c */ /* 0x000fec00000018ff */
        /* <DEDUP_REMOVED lines=8> */
[----:B------:R-:W-:Y:S05]  /*7650*/  LDSM.16.M88.4 R8, [R193] ;  /* 0x00000000c108783b */ /* 0x000fea0000000200 */
        /* <DEDUP_REMOVED lines=11> */
[----:B------:R-:W-:Y:S01]  /*7710*/  HMMA.16816.F32 R180, R176, R182, R164 ;  /* 0x000000b6b0b4723c */ /* 0x000fe200000018a4 */
[----:B------:R-:W4:Y:S05]  /*7720*/  LDSM.16.M88.4 R164, [R193+0x2000] ;  /* 0x00200000c1a4783b */ /* 0x000f2a0000000200 */
[-C--:B--2---:R-:W-:Y:S06]  /*7730*/  HMMA.16816.F32 R56, R152, R144.reuse, R56 ;  /* 0x000000909838723c */ /* 0x084fec0000001838 */
[----:B---3--:R-:W-:Y:S06]  /*7740*/  HMMA.16816.F32 R52, R148, R144, R52 ;  /* 0x000000909434723c */ /* 0x008fec0000001834 */
[----:B------:R-:W-:Y:S06]  /*7750*/  HMMA.16816.F32 R40, R176, R200, R40 ;  /* 0x000000c8b028723c */ /* 0x000fec0000001828 */
[-C--:B------:R-:W-:Y:S06]  /*7760*/  HMMA.16816.F32 R44, R152, R146.reuse, R44 ;  /* 0x00000092982c723c */ /* 0x080fec000000182c */
[----:B------:R-:W-:Y:S01]  /*7770*/  HMMA.16816.F32 R48, R148, R146, R48 ;  /* 0x000000929430723c */ /* 0x000fe20000001830 */
[----:B------:R-:W2:Y:S05]  /*7780*/  LDSM.16.M88.4 R144, [R184+0x800] ;  /* 0x00080000b890783b */ /* 0x000eaa0000000200 */
[----:B-1----:R-:W-:Y:S06]  /*7790*/  HMMA.16816.F32 R56, R8, R4, R56 ;  /* 0x000000040838723c */ /* 0x002fec0000001838 */
[----:B------:R-:W-:Y:S06]  /*77a0*/  HMMA.16816.F32 R168, R176, R202, R168 ;  /* 0x000000cab0a8723c */ /* 0x000fec00000018a8 */
[----:B----4-:R-:W-:Y:S06]  /*77b0*/  HMMA.16816.F32 R52, R164, R4, R52 ;  /* 0x00000004a434723c */ /* 0x010fec0000001834 */
[----:B------:R-:W-:Y:S01]  /*77c0*/  HMMA.16816.F32 R40, R152, R140, R40 ;  /* 0x0000008c9828723c */ /* 0x000fe20000001828 */
[----:B------:R-:W-:-:S05]  /*77d0*/  VIADD R4, R2, 0x1 ;  /* 0x0000000102047836 */ /* 0x000fca0000000000 */
[-C--:B------:R-:W-:Y:S01]  /*77e0*/  HMMA.16816.F32 R44, R8, R6.reuse, R44 ;  /* 0x00000006082c723c */ /* 0x080fe2000000182c */
[----:B------:R-:W-:Y:S02]  /*77f0*/  I2FP.F32.S32 R0, R4 ;  /* 0x0000000400007245 */ /* 0x000fe40000201400 */
[C---:B------:R-:W-:Y:S02]  /*7800*/  ISETP.GE.AND P6, PT, R4.reuse, R231, PT ;  /* 0x000000e70400720c */ /* 0x040fe40003fc6270 */
[----:B------:R-:W-:Y:S01]  /*7810*/  ISETP.GE.AND P5, PT, R4, R230, PT ;  /* 0x000000e60400720c */ /* 0x000fe20003fa6270 */
[----:B------:R-:W-:Y:S01]  /*7820*/  HMMA.16816.F32 R48, R164, R6, R48 ;  /* 0x00000006a430723c */ /* 0x000fe20000001830 */
[C---:B------:R-:W-:Y:S01]  /*7830*/  FFMA.FTZ R57, R0.reuse, UR5, R57 ;  /* 0x0000000500397c23 */ /* 0x040fe20008010039 */
[----:B------:R-:W-:Y:S01]  /*7840*/  FFMA.FTZ R59, R0, UR5, R59 ;  /* 0x00000005003b7c23 */ /* 0x000fe2000801003b */
[CC--:B------:R-:W-:Y:S02]  /*7850*/  ISETP.GE.AND P4, PT, R4.reuse, R229.reuse, PT ;  /* 0x000000e50400720c */ /* 0x0c0fe40003f86270 */
[----:B------:R-:W-:Y:S01]  /*7860*/  ISETP.GE.AND P2, PT, R4, R228, PT ;  /* 0x000000e40400720c */ /* 0x000fe20003f46270 */
[----:B------:R-:W-:Y:S01]  /*7870*/  HMMA.16816.F32 R36, R148, R140, R36 ;  /* 0x0000008c9424723c */ /* 0x000fe20000001824 */
[----:B------:R-:W-:Y:S01]  /*7880*/  FSEL R139, R57, -INF , !P6 ;  /* 0xff800000398b7808 */ /* 0x000fe20007000000 */
[C---:B------:R-:W-:Y:S01]  /*7890*/  FFMA.FTZ R53, R0.reuse, UR5, R53 ;  /* 0x0000000500357c23 */ /* 0x040fe20008010035 */
[----:B------:R-:W-:Y:S01]  /*78a0*/  ISETP.GE.AND P6, PT, R3, R229, PT ;  /* 0x000000e50300720c */ /* 0x000fe20003fc6270 */
[----:B------:R-:W-:Y:S01]  /*78b0*/  FFMA.FTZ R55, R0, UR5, R55 ;  /* 0x0000000500377c23 */ /* 0x000fe20008010037 */
[----:B------:R-:W-:Y:S01]  /*78c0*/  VIADD R4, R2, 0x9 ;  /* 0x0000000902047836 */ /* 0x000fe20000000000 */
[----:B------:R-:W-:Y:S01]  /*78d0*/  HMMA.16816.F32 R160, R176, R172, R160 ;  /* 0x000000acb0a0723c */ /* 0x000fe200000018a0 */
[----:B------:R-:W-:-:S03]  /*78e0*/  FSEL R0, R53, -INF , !P4 ;  /* 0xff80000035007808 */ /* 0x000fc60006000000 */
[----:B------:R-:W-:Y:S02]  /*78f0*/  ISETP.GE.AND P4, PT, R4, R231, PT ;  /* 0x000000e70400720c */ /* 0x000fe40003f86270 */
[----:B------:R-:W-:Y:S06]  /*7900*/  HMMA.16816.F32 R156, R176, R174, R156 ;  /* 0x000000aeb09c723c */ /* 0x000fec000000189c */
[----:B------:R-:W-:Y:S01]  /*7910*/  HMMA.16816.F32 R168, R152, R142, R168 ;  /* 0x0000008e98a8723c */ /* 0x000fe200000018a8 */
[----:B------:R-:W-:Y:S02]  /*7920*/  FSEL R177, R59, -INF , !P5 ;  /* 0xff8000003bb17808 */ /* 0x000fe40006800000 */
[----:B------:R-:W-:-:S02]  /*7930*/  ISETP.GE.AND P5, PT, R3, R228, PT ;  /* 0x000000e40300720c */ /* 0x000fc40003fa6270 */
[----:B------:R-:W-:Y:S01]  /*7940*/  I2FP.F32.S32 R3, R3 ;  /* 0x0000000300037245 */ /* 0x000fe20000201400 */
[----:B--2---:R-:W-:Y:S04]  /*7950*/  HMMA.16816.F32 R40, R8, R144, R40 ;  /* 0x000000900828723c */ /* 0x004fe80000001828 */
[C---:B------:R-:W-:Y:S01]  /*7960*/  FFMA.FTZ R179, R3.reuse, UR5, R44 ;  /* 0x0000000503b37c23 */ /* 0x040fe2000801002c */
[----:B------:R-:W-:Y:S01]  /*7970*/  FFMA.FTZ R46, R3, UR5, R46 ;  /* 0x00000005032e7c23 */ /* 0x000fe2000801002e */
[----:B------:R-:W-:Y:S01]  /*7980*/  FSEL R44, R55, -INF , !P2 ;  /* 0xff800000372c7808 */ /* 0x000fe20005000000 */
[----:B------:R-:W-:Y:S01]  /*7990*/  FFMA.FTZ R48, R3, UR5, R48 ;  /* 0x0000000503307c23 */ /* 0x000fe20008010030 */
[----:B------:R-:W-:Y:S01]  /*79a0*/  ISETP.GE.AND P2, PT, R4, R230, PT ;  /* 0x000000e60400720c */ /* 0x000fe20003f46270 */
[----:B------:R-:W-:Y:S01]  /*79b0*/  HMMA.16816.F32 R32, R148, R142, R32 ;  /* 0x0000008e9420723c */ /* 0x000fe20000001820 */
[----:B------:R-:W-:Y:S01]  /*79c0*/  FSEL R179, R179, -INF , !P0 ;  /* 0xff800000b3b37808 */ /* 0x000fe20004000000 */
[----:B------:R-:W-:Y:S01]  /*79d0*/  FFMA.FTZ R50, R3, UR5, R50 ;  /* 0x0000000503327c23 */ /* 0x000fe20008010032 */
[----:B------:R-:W-:Y:S01]  /*79e0*/  FSEL R53, R46, -INF , !P3 ;  /* 0xff8000002e357808 */ /* 0x000fe20005800000 */
[----:B------:R-:W-:Y:S01]  /*79f0*/  VIADD R3, R2, 0x10 ;  /* 0x0000001002037836 */ /* 0x000fe20000000000 */
[C---:B------:R-:W-:Y:S01]  /*7a00*/  ISETP.GE.AND P0, PT, R4.reuse, R229, PT ;  /* 0x000000e50400720c */ /* 0x040fe20003f06270 */
[----:B------:R-:W-:Y:S01]  /*7a10*/  HMMA.16816.F32 R36, R164, R144, R36 ;  /* 0x00000090a424723c */ /* 0x000fe20000001824 */
[----:B------:R-:W-:-:S02]  /*7a20*/  ISETP.GE.AND P3, PT, R4, R228, PT ;  /* 0x000000e40400720c */ /* 0x000fc40003f66270 */
[----:B------:R-:W-:Y:S02]  /*7a30*/  I2FP.F32.S32 R46, R4 ;  /* 0x00000004002e7245 */ /* 0x000fe40000201400 */
[----:B------:R-:W1:Y:S01]  /*7a40*/  LDSM.16.M88.4 R4, [R184+0x1000] ;  /* 0x00100000b804783b */ /* 0x000e620000000200 */
[-C--:B------:R-:W-:Y:S02]  /*7a50*/  HMMA.16816.F32 R24, R148, R64.reuse, R24 ;  /* 0x000000409418723c */ /* 0x080fe40000001818 */
[C---:B------:R-:W-:Y:S01]  /*7a60*/  FFMA.FTZ R55, R46.reuse, UR5, R45 ;  /* 0x000000052e377c23 */ /* 0x040fe2000801002d */
[----:B------:R-:W-:Y:S01]  /*7a70*/  FFMA.FTZ R47, R46, UR5, R47 ;  /* 0x000000052e2f7c23 */ /* 0x000fe2000801002f */
[----:B------:R-:W-:Y:S02]  /*7a80*/  VIADD R45, R2, 0x11 ;  /* 0x00000011022d7836 */ /* 0x000fe40000000000 */
[C---:B------:R-:W-:Y:S01]  /*7a90*/  FFMA.FTZ R49, R46.reuse, UR5, R49 ;  /* 0x000000052e317c23 */ /* 0x040fe20008010031 */
[----:B------:R-:W-:Y:S01]  /*7aa0*/  HMMA.16816.F32 R28, R152, R64, R28 ;  /* 0x00000040981c723c */ /* 0x000fe2000000181c */
[----:B------:R-:W-:Y:S01]  /*7ab0*/  FFMA.FTZ R46, R46, UR5, R51 ;  /* 0x000000052e2e7c23 */ /* 0x000fe20008010033 */
[----:B------:R-:W-:-:S02]  /*7ac0*/  FSEL R47, R47, -INF , !P2 ;  /* 0xff8000002f2f7808 */ /* 0x000fc40005000000 */
[----:B------:R-:W-:Y:S02]  /*7ad0*/  ISETP.GE.AND P2, PT, R3, R228, PT ;  /* 0x000000e40300720c */ /* 0x000fe40003f46270 */
[-C--:B------:R-:W-:Y:S01]  /*7ae0*/  HMMA.16816.F32 R168, R8, R146.reuse, R168 ;  /* 0x0000009208a8723c */ /* 0x080fe200000018a8 */
[----:B------:R-:W-:Y:S02]  /*7af0*/  FSEL R65, R48, -INF , !P6 ;  /* 0xff80000030417808 */ /* 0x000fe40007000000 */
[----:B------:R-:W-:Y:S02]  /*7b00*/  FSEL R48, R50, -INF , !P5 ;  /* 0xff80000032307808 */ /* 0x000fe40006800000 */
[----:B------:R-:W-:Y:S01]  /*7b10*/  FSEL R50, R55, -INF , !P4 ;  /* 0xff80000037327808 */ /* 0x000fe20006000000 */
[----:B------:R-:W-:Y:S01]  /*7b20*/  HMMA.16816.F32 R32, R164, R146, R32 ;  /* 0x00000092a420723c */ /* 0x000fe20000001820 */
[C---:B------:R-:W-:Y:S02]  /*7b30*/  ISETP.GE.AND P6, PT, R3.reuse, R231, PT ;  /* 0x000000e70300720c */ /* 0x040fe40003fc6270 */
[----:B------:R-:W-:-:S02]  /*7b40*/  ISETP.GE.AND P5, PT, R3, R230, PT ;  /* 0x000000e60300720c */ /* 0x000fc40003fa6270 */
[----:B------:R-:W-:Y:S01]  /*7b50*/  ISETP.GE.AND P4, PT, R3, R229, PT ;  /* 0x000000e50300720c */ /* 0x000fe20003f86270 */
[C---:B------:R-:W-:Y:S01]  /*7b60*/  HMMA.16816.F32 R16, R148.reuse, R60, R16 ;  /* 0x0000003c9410723c */ /* 0x040fe20000001810 */
[----:B------:R-:W-:Y:S02]  /*7b70*/  I2FP.F32.S32 R3, R3 ;  /* 0x0000000300037245 */ /* 0x000fe40000201400 */
[----:B------:R-:W-:Y:S02]  /*7b80*/  FSEL R51, R49, -INF , !P0 ;  /* 0xff80000031337808 */ /* 0x000fe40004000000 */
[----:B------:R-:W-:Y:S01]  /*7b90*/  FSEL R49, R46, -INF , !P3 ;  /* 0xff8000002e317808 */ /* 0x000fe20005800000 */
[C---:B------:R-:W-:Y:S01]  /*7ba0*/  FFMA.FTZ R40, R3.reuse, UR5, R40 ;  /* 0x0000000503287c23 */ /* 0x040fe20008010028 */
[C---:B------:R-:W-:Y:S01]  /*7bb0*/  FFMA.FTZ R42, R3.reuse, UR5, R42 ;  /* 0x00000005032a7c23 */ /* 0x040fe2000801002a */
[C---:B------:R-:W-:Y:S01]  /*7bc0*/  FFMA.FTZ R36, R3.reuse, UR5, R36 ;  /* 0x0000000503247c23 */ /* 0x040fe20008010024 */
[----:B------:R-:W-:Y:S01]  /*7bd0*/  FFMA.FTZ R38, R3, UR5, R38 ;  /* 0x0000000503267c23 */ /* 0x000fe20008010026 */
[----:B------:R-:W-:Y:S01]  /*7be0*/  ISETP.GE.AND P0, PT, R45, R231, PT ;  /* 0x000000e72d00720c */ /* 0x000fe20003f06270 */
[----:B------:R-:W-:Y:S01]  /*7bf0*/  VIADD R3, R2, 0x18 ;  /* 0x0000001802037836 */ /* 0x000fe20000000000 */
[----:B------:R-:W-:Y:S01]  /*7c00*/  FSEL R201, R40, -INF , !P6 ;  /* 0xff80000028c97808 */ /* 0x000fe20007000000 */
[----:B------:R-:W-:Y:S01]  /*7c10*/  HMMA.16816.F32 R20, R148, R66, R20 ;  /* 0x000000429414723c */ /* 0x000fe20000001814 */
[----:B------:R-:W-:-:S02]  /*7c20*/  I2FP.F32.S32 R40, R45 ;  /* 0x0000002d00287245 */ /* 0x000fc40000201400 */
[C---:B------:R-:W-:Y:S02]  /*7c30*/  ISETP.GE.AND P3, PT, R45.reuse, R230, PT ;  /* 0x000000e62d00720c */ /* 0x040fe40003f66270 */
[----:B------:R-:W-:Y:S01]  /*7c40*/  FSEL R140, R42, -INF , !P5 ;  /* 0xff8000002a8c7808 */ /* 0x000fe20006800000 */
[C---:B------:R-:W-:Y:S01]  /*7c50*/  FFMA.FTZ R41, R40.reuse, UR5, R41 ;  /* 0x0000000528297c23 */ /* 0x040fe20008010029 */
[C---:B------:R-:W-:Y:S01]  /*7c60*/  FFMA.FTZ R43, R40.reuse, UR5, R43 ;  /* 0x00000005282b7c23 */ /* 0x040fe2000801002b */
[C---:B------:R-:W-:Y:S01]  /*7c70*/  FFMA.FTZ R37, R40.reuse, UR5, R37 ;  /* 0x0000000528257c23 */ /* 0x040fe20008010025 */
[----:B------:R-:W-:Y:S01]  /*7c80*/  FFMA.FTZ R39, R40, UR5, R39 ;  /* 0x0000000528277c23 */ /* 0x000fe20008010027 */
[C---:B------:R-:W-:Y:S01]  /*7c90*/  ISETP.GE.AND P6, PT, R45.reuse, R229, PT ;  /* 0x000000e52d00720c */ /* 0x040fe20003fc6270 */
[----:B------:R-:W-:Y:S01]  /*7ca0*/  HMMA.16816.F32 R12, R148, R62, R12 ;  /* 0x0000003e940c723c */ /* 0x000fe2000000180c */
[----:B------:R-:W-:Y:S02]  /*7cb0*/  ISETP.GE.AND P5, PT, R45, R228, PT ;  /* 0x000000e42d00720c */ /* 0x000fe40003fa6270 */
[----:B------:R-:W-:-:S02]  /*7cc0*/  FSEL R132, R36, -INF , !P4 ;  /* 0xff80000024847808 */ /* 0x000fc40006000000 */
[----:B------:R-:W-:Y:S01]  /*7cd0*/  FSEL R145, R38, -INF , !P2 ;  /* 0xff80000026917808 */ /* 0x000fe20005000000 */
[----:B------:R-:W-:Y:S01]  /*7ce0*/  HMMA.16816.F32 R180, R152, R66, R180 ;  /* 0x0000004298b4723c */ /* 0x000fe200000018b4 */
[----:B------:R-:W-:Y:S02]  /*7cf0*/  FSEL R178, R41, -INF , !P0 ;  /* 0xff80000029b27808 */ /* 0x000fe40004000000 */
[----:B------:R-:W-:Y:S02]  /*7d00*/  FSEL R144, R43, -INF , !P3 ;  /* 0xff8000002b907808 */ /* 0x000fe40005800000 */
[C---:B------:R-:W-:Y:S01]  /*7d10*/  ISETP.GE.AND P4, PT, R3.reuse, R231, PT ;  /* 0x000000e70300720c */ /* 0x040fe20003f86270 */
[----:B-1----:R-:W-:Y:S01]  /*7d20*/  HMMA.16816.F32 R28, R8, R4, R28 ;  /* 0x00000004081c723c */ /* 0x002fe2000000181c */
[C---:B------:R-:W-:Y:S02]  /*7d30*/  ISETP.GE.AND P2, PT, R3.reuse, R230, PT ;  /* 0x000000e60300720c */ /* 0x040fe40003f46270 */
[----:B------:R-:W-:-:S02]  /*7d40*/  ISETP.GE.AND P0, PT, R3, R229, PT ;  /* 0x000000e50300720c */ /* 0x000fc40003f06270 */
[----:B------:R-:W-:Y:S01]  /*7d50*/  ISETP.GE.AND P3, PT, R3, R228, PT ;  /* 0x000000e40300720c */ /* 0x000fe20003f66270 */
[----:B------:R-:W-:Y:S01]  /*7d60*/  HMMA.16816.F32 R24, R164, R4, R24 ;  /* 0x00000004a418723c */ /* 0x000fe20000001818 */
[----:B------:R-:W-:Y:S02]  /*7d70*/  I2FP.F32.S32 R3, R3 ;  /* 0x0000000300037245 */ /* 0x000fe40000201400 */
[----:B------:R-:W-:Y:S02]  /*7d80*/  FSEL R175, R37, -INF , !P6 ;  /* 0xff80000025af7808 */ /* 0x000fe40007000000 */
[----:B------:R-:W-:Y:S01]  /*7d90*/  FSEL R148, R39, -INF , !P5 ;  /* 0xff80000027947808 */ /* 0x000fe20006800000 */
[C---:B------:R-:W-:Y:S01]  /*7da0*/  FFMA.FTZ R66, R3.reuse, UR5, R168 ;  /* 0x0000000503427c23 */ /* 0x040fe200080100a8 */
[----:B------:R-:W1:Y:S01]  /*7db0*/  LDSM.16.M88.4 R36, [R184+0x1800] ;  /* 0x00180000b824783b */ /* 0x000e620000000200 */
[C---:B------:R-:W-:Y:S01]  /*7dc0*/  FFMA.FTZ R170, R3.reuse, UR5, R170 ;  /* 0x0000000503aa7c23 */ /* 0x040fe200080100aa */
[----:B------:R-:W-:Y:S01]  /*7dd0*/  VIADD R5, R2, 0x19 ;  /* 0x0000001902057836 */ /* 0x000fe20000000000 */
[----:B------:R-:W-:Y:S01]  /*7de0*/  HMMA.16816.F32 R160, R152, R60, R160 ;  /* 0x0000003c98a0723c */ /* 0x000fe200000018a0 */
[----:B------:R-:W-:Y:S01]  /*7df0*/  FSEL R66, R66, -INF , !P4 ;  /* 0xff80000042427808 */ /* 0x000fe20006000000 */
[C---:B------:R-:W-:Y:S01]  /*7e00*/  FFMA.FTZ R32, R3.reuse, UR5, R32 ;  /* 0x0000000503207c23 */ /* 0x040fe20008010020 */
[----:B------:R-:W-:Y:S01]  /*7e10*/  FSEL R170, R170, -INF , !P2 ;  /* 0xff800000aaaa7808 */ /* 0x000fe20005000000 */
[----:B------:R-:W-:Y:S01]  /*7e20*/  FFMA.FTZ R34, R3, UR5, R34 ;  /* 0x0000000503227c23 */ /* 0x000fe20008010022 */
[C---:B------:R-:W-:Y:S01]  /*7e30*/  ISETP.GE.AND P6, PT, R5.reuse, R231, PT ;  /* 0x000000e70500720c */ /* 0x040fe20003fc6270 */
[C---:B------:R-:W-:Y:S01]  /*7e40*/  VIADD R3, R2.reuse, 0x20 ;  /* 0x0000002002037836 */ /* 0x040fe20000000000 */
[C---:B------:R-:W-:Y:S01]  /*7e50*/  ISETP.GE.AND P5, PT, R5.reuse, R230, PT ;  /* 0x000000e60500720c */ /* 0x040fe20003fa6270 */
[----:B------:R-:W-:Y:S01]  /*7e60*/  HMMA.16816.F32 R180, R8, R6, R180 ;  /* 0x0000000608b4723c */ /* 0x000fe200000018b4 */
[C---:B------:R-:W-:Y:S01]  /*7e70*/  ISETP.GE.AND P4, PT, R5.reuse, R229, PT ;  /* 0x000000e50500720c */ /* 0x040fe20003f86270 */
[----:B------:R-:W-:Y:S01]  /*7e80*/  VIADD R4, R2, 0x21 ;  /* 0x0000002102047836 */ /* 0x000fe20000000000 */
[----:B------:R-:W-:Y:S01]  /*7e90*/  ISETP.GE.AND P2, PT, R5, R228, PT ;  /* 0x000000e40500720c */ /* 0x000fe20003f46270 */
[----:B------:R-:W-:-:S04]  /*7ea0*/  DEPBAR.LE SB0, 0x0 ;  /* 0x000080000000791a */ /* 0x000fc80000000000 */
[----:B------:R-:W-:Y:S01]  /*7eb0*/  I2FP.F32.S32 R5, R5 ;  /* 0x0000000500057245 */ /* 0x000fe20000201400 */
[----:B------:R-:W-:Y:S01]  /*7ec0*/  HMMA.16816.F32 R20, R164, R6, R20 ;  /* 0x00000006a414723c */ /* 0x000fe20000001814 */
[----:B------:R-:W-:Y:S02]  /*7ed0*/  FSEL R174, R32, -INF , !P0 ;  /* 0xff80000020ae7808 */ /* 0x000fe40004000000 */
[----:B------:R-:W-:Y:S01]  /*7ee0*/  FSEL R147, R34, -INF , !P3 ;  /* 0xff80000022937808 */ /* 0x000fe20005800000 */
[C---:B------:R-:W-:Y:S01]  /*7ef0*/  FFMA.FTZ R169, R5.reuse, UR5, R169 ;  /* 0x0000000505a97c23 */ /* 0x040fe200080100a9 */
[----:B------:R-:W-:Y:S01]  /*7f00*/  FFMA.FTZ R168, R5, UR5, R171 ;  /* 0x0000000505a87c23 */ /* 0x000fe200080100ab */
[----:B------:R-:W-:Y:S01]  /*7f10*/  ISETP.GE.AND P0, PT, R3, R231, PT ;  /* 0x000000e70300720c */ /* 0x000fe20003f06270 */
[----:B------:R-:W-:Y:S01]  /*7f20*/  FFMA.FTZ R33, R5, UR5, R33 ;  /* 0x0000000505217c23 */ /* 0x000fe20008010021 */
[----:B------:R-:W-:Y:S01]  /*7f30*/  ISETP.GE.AND P3, PT, R3, R230, PT ;  /* 0x000000e60300720c */ /* 0x000fe20003f66270 */
[----:B------:R-:W-:Y:S01]  /*7f40*/  FFMA.FTZ R35, R5, UR5, R35 ;  /* 0x0000000505237c23 */ /* 0x000fe20008010023 */
[----:B------:R-:W-:Y:S01]  /*7f50*/  FSEL R176, R169, -INF , !P6 ;  /* 0xff800000a9b07808 */ /* 0x000fe20007000000 */
[----:B------:R-:W-:Y:S01]  /*7f60*/  HMMA.16816.F32 R156, R152, R62, R156 ;  /* 0x0000003e989c723c */ /* 0x000fe2000000189c */
[----:B------:R-:W-:Y:S01]  /*7f70*/  FSEL R168, R168, -INF , !P5 ;  /* 0xff800000a8a87808 */ /* 0x000fe20006800000 */
[----:B------:R-:W-:Y:S01]  /*7f80*/  VIADD R5, R2, 0x29 ;  /* 0x0000002902057836 */ /* 0x000fe20000000000 */
[C---:B------:R-:W-:Y:S01]  /*7f90*/  ISETP.GE.AND P6, PT, R3.reuse, R229, PT ;  /* 0x000000e50300720c */ /* 0x040fe20003fc6270 */
[----:B------:R-:W-:Y:S01]  /*7fa0*/  BAR.SYNC.DEFER_BLOCKING 0x0 ;  /* 0x0000000000007b1d */ /* 0x000fe20000010000 */
[----:B------:R-:W-:-:S02]  /*7fb0*/  ISETP.GE.AND P5, PT, R3, R228, PT ;  /* 0x000000e40300720c */ /* 0x000fc40003fa6270 */
[----:B------:R-:W-:Y:S02]  /*7fc0*/  I2FP.F32.S32 R3, R3 ;  /* 0x0000000300037245 */ /* 0x000fe40000201400 */
[----:B------:R-:W-:Y:S01]  /*7fd0*/  FSEL R146, R33, -INF , !P4 ;  /* 0xff80000021927808 */ /* 0x000fe20006000000 */
[-C--:B-1----:R-:W-:Y:S01]  /*7fe0*/  HMMA.16816.F32 R160, R8, R36.reuse, R160 ;  /* 0x0000002408a0723c */ /* 0x082fe200000018a0 */
[----:B------:R-:W-:Y:S01]  /*7ff0*/  FSEL R152, R35, -INF , !P2 ;  /* 0xff80000023987808 */ /* 0x000fe20005000000 */
[C---:B------:R-:W-:Y:S01]  /*8000*/  FFMA.FTZ R28, R3.reuse, UR5, R28 ;  /* 0x00000005031c7c23 */ /* 0x040fe2000801001c */
[C---:B------:R-:W-:Y:S01]  /*8010*/  FFMA.FTZ R30, R3.reuse, UR5, R30 ;  /* 0x00000005031e7c23 */ /* 0x040fe2000801001e */
[C---:B------:R-:W-:Y:S01]  /*8020*/  ISETP.GE.AND P4, PT, R4.reuse, R231, PT ;  /* 0x000000e70400720c */ /* 0x040fe20003f86270 */
[C---:B------:R-:W-:Y:S01]  /*8030*/  FFMA.FTZ R24, R3.reuse, UR5, R24 ;  /* 0x0000000503187c23 */ /* 0x040fe20008010018 */
[----:B------:R-:W-:Y:S01]  /*8040*/  ISETP.GE.AND P2, PT, R4, R230, PT ;  /* 0x000000e60400720c */ /* 0x000fe20003f46270 */
[----:B------:R-:W-:Y:S01]  /*8050*/  FFMA.FTZ R26, R3, UR5, R26 ;  /* 0x00000005031a7c23 */ /* 0x000fe2000801001a */
[----:B------:R-:W-:Y:S01]  /*8060*/  FSEL R151, R28, -INF , !P0 ;  /* 0xff8000001c977808 */ /* 0x000fe20004000000 */
[----:B------:R-:W-:Y:S01]  /*8070*/  VIADD R3, R2, 0x28 ;  /* 0x0000002802037836 */ /* 0x000fe20000000000 */
[----:B------:R-:W-:Y:S01]  /*8080*/  FSEL R59, R30, -INF , !P3 ;  /* 0xff8000001e3b7808 */ /* 0x000fe20005800000 */
[----:B------:R-:W-:Y:S01]  /*8090*/  HMMA.16816.F32 R16, R164, R36, R16 ;  /* 0x00000024a410723c */ /* 0x000fe20000001810 */
[----:B------:R-:W-:-:S02]  /*80a0*/  ISETP.GE.AND P0, PT, R4, R229, PT ;  /* 0x000000e50400720c */ /* 0x000fc40003f06270 */
[----:B------:R-:W-:Y:S02]  /*80b0*/  ISETP.GE.AND P3, PT, R4, R228, PT ;  /* 0x000000e40400720c */ /* 0x000fe40003f66270 */
[----:B------:R-:W-:Y:S01]  /*80c0*/  I2FP.F32.S32 R4, R4 ;  /* 0x0000000400047245 */ /* 0x000fe20000201400 */
[-C--:B------:R-:W-:Y:S01]  /*80d0*/  HMMA.16816.F32 R12, R164, R38.reuse, R12 ;  /* 0x00000026a40c723c */ /* 0x080fe2000000180c */
[----:B------:R-:W-:Y:S02]  /*80e0*/  FSEL R169, R24, -INF , !P6 ;  /* 0xff80000018a97808 */ /* 0x000fe40007000000 */
        /* <DEDUP_REMOVED lines=8> */
[----:B------:R-:W-:Y:S01]  /*8170*/  HMMA.16816.F32 R156, R8, R38, R156 ;  /* 0x00000026089c723c */ /* 0x000fe2000000189c */
[----:B------:R-:W-:-:S02]  /*8180*/  FSEL R62, R31, -INF , !P2 ;  /* 0xff8000001f3e7808 */ /* 0x000fc40005000000 */
[C---:B------:R-:W-:Y:S02]  /*8190*/  ISETP.GE.AND P4, PT, R3.reuse, R229, PT ;  /* 0x000000e50300720c */ /* 0x040fe40003f86270 */
[----:B------:R-:W-:Y:S02]  /*81a0*/  ISETP.GE.AND P2, PT, R3, R228, PT ;  /* 0x000000e40300720c */ /* 0x000fe40003f46270 */
[----:B------:R-:W-:Y:S02]  /*81b0*/  I2FP.F32.S32 R3, R3 ;  /* 0x0000000300037245 */ /* 0x000fe40000201400 */
[----:B------:R-:W-:Y:S02]  /*81c0*/  I2FP.F32.S32 R4, R5 ;  /* 0x0000000500047245 */ /* 0x000fe40000201400 */
[----:B------:R-:W-:Y:S01]  /*81d0*/  FSEL R171, R25, -INF , !P0 ;  /* 0xff80000019ab7808 */ /* 0x000fe20004000000 */
[C---:B------:R-:W-:Y:S01]  /*81e0*/  FFMA.FTZ R155, R3.reuse, UR5, R180 ;  /* 0x00000005039b7c23 */ /* 0x040fe200080100b4 */
[----:B------:R-:W-:Y:S01]  /*81f0*/  FFMA.FTZ R67, R3, UR5, R182 ;  /* 0x0000000503437c23 */ /* 0x000fe200080100b6 */
[----:B------:R-:W-:Y:S01]  /*8200*/  FSEL R153, R27, -INF , !P3 ;  /* 0xff8000001b997808 */ /* 0x000fe20005800000 */
[C---:B------:R-:W-:Y:S01]  /*8210*/  FFMA.FTZ R20, R3.reuse, UR5, R20 ;  /* 0x0000000503147c23 */ /* 0x040fe20008010014 */
[----:B------:R-:W-:Y:S01]  /*8220*/  FFMA.FTZ R22, R3, UR5, R22 ;  /* 0x0000000503167c23 */ /* 0x000fe20008010016 */
[C---:B------:R-:W-:Y:S01]  /*8230*/  FFMA.FTZ R166, R4.reuse, UR5, R181 ;  /* 0x0000000504a67c23 */ /* 0x040fe200080100b5 */
[----:B------:R-:W-:Y:S01]  /*8240*/  FFMA.FTZ R137, R4, UR5, R183 ;  /* 0x0000000504897c23 */ /* 0x000fe200080100b7 */
[C---:B------:R-:W-:Y:S01]  /*8250*/  ISETP.GE.AND P0, PT, R5.reuse, R231, PT ;  /* 0x000000e70500720c */ /* 0x040fe20003f06270 */
[----:B------:R-:W-:Y:S01]  /*8260*/  VIADD R3, R2, 0x30 ;  /* 0x0000003002037836 */ /* 0x000fe20000000000 */
[----:B------:R-:W-:Y:S01]  /*8270*/  ISETP.GE.AND P3, PT, R5, R230, PT ;  /* 0x000000e60500720c */ /* 0x000fe20003f66270 */
[----:B------:R-:W-:Y:S01]  /*8280*/  FFMA.FTZ R21, R4, UR5, R21 ;  /* 0x0000000504157c23 */ /* 0x000fe20008010015 */
        /* <DEDUP_REMOVED lines=26> */
[----:B------:R-:W-:Y:S02]  /*8430*/  I2FP.F32.S32 R4, R5 ;  /* 0x0000000500047245 */ /* 0x000fe40000201400 */
[----:B------:R-:W-:Y:S01]  /*8440*/  ISETP.GE.AND P2, PT, R5, R228, PT ;  /* 0x000000e40500720c */ /* 0x000fe20003f46270 */
[----:B------:R-:W-:Y:S01]  /*8450*/  VIADD R5, R2, 0x38 ;  /* 0x0000003802057836 */ /* 0x000fe20000000000 */
[----:B------:R-:W-:Y:S01]  /*8460*/  FSEL R142, R16, -INF , !P0 ;  /* 0xff800000108e7808 */ /* 0x000fe20004000000 */
[----:B------:R-:W-:Y:S01]  /*8470*/  FFMA.FTZ R17, R4, UR5, R17 ;  /* 0x0000000504117c23 */ /* 0x000fe20008010011 */
[----:B------:R-:W-:Y:S01]  /*8480*/  FSEL R61, R18, -INF , !P3 ;  /* 0xff800000123d7808 */ /* 0x000fe20005800000 */
[C---:B------:R-:W-:Y:S01]  /*8490*/  FFMA.FTZ R19, R4.reuse, UR5, R19 ;  /* 0x0000000504137c23 */ /* 0x040fe20008010013 */
[----:B------:R-:W-:Y:S01]  /*84a0*/  I2FP.F32.S32 R3, R5 ;  /* 0x0000000500037245 */ /* 0x000fe20000201400 */
[C---:B------:R-:W-:Y:S01]  /*84b0*/  FFMA.FTZ R161, R4.reuse, UR5, R161 ;  /* 0x0000000504a17c23 */ /* 0x040fe200080100a1 */
[C---:B------:R-:W-:Y:S01]  /*84c0*/  ISETP.GE.AND P0, PT, R5.reuse, R231, PT ;  /* 0x000000e70500720c */ /* 0x040fe20003f06270 */
[----:B------:R-:W-:Y:S01]  /*84d0*/  FFMA.FTZ R28, R4, UR5, R163 ;  /* 0x00000005041c7c23 */ /* 0x000fe200080100a3 */
[----:B------:R-:W-:Y:S01]  /*84e0*/  ISETP.GE.AND P3, PT, R5, R230, PT ;  /* 0x000000e60500720c */ /* 0x000fe20003f66270 */
[C---:B------:R-:W-:Y:S01]  /*84f0*/  FFMA.FTZ R12, R3.reuse, UR5, R12 ;  /* 0x00000005030c7c23 */ /* 0x040fe2000801000c */
[C---:B------:R-:W-:Y:S01]  /*8500*/  FFMA.FTZ R55, R3.reuse, UR5, R156 ;  /* 0x0000000503377c23 */ /* 0x040fe2000801009c */
[C---:B------:R-:W-:Y:S01]  /*8510*/  FFMA.FTZ R46, R3.reuse, UR5, R158 ;  /* 0x00000005032e7c23 */ /* 0x040fe2000801009e */
[----:B------:R-:W-:Y:S01]  /*8520*/  FFMA.FTZ R14, R3, UR5, R14 ;  /* 0x00000005030e7c23 */ /* 0x000fe2000801000e */
[----:B------:R-:W-:-:S02]  /*8530*/  I2FP.F32.S32 R3, R2 ;  /* 0x0000000200037245 */ /* 0x000fc40000201400 */
[----:B------:R-:W-:Y:S02]  /*8540*/  FSEL R55, R55, -INF , !P0 ;  /* 0xff80000037377808 */ /* 0x000fe40004000000 */
[----:B------:R-:W-:Y:S01]  /*8550*/  ISETP.GE.AND P0, PT, R2, R229, PT ;  /* 0x000000e50200720c */ /* 0x000fe20003f06270 */
[----:B------:R-:W-:Y:S01]  /*8560*/  FFMA.FTZ R9, R3, UR5, R52 ;  /* 0x0000000503097c23 */ /* 0x000fe20008010034 */
[----:B------:R-:W-:Y:S01]  /*8570*/  FSEL R143, R17, -INF , !P4 ;  /* 0xff800000118f7808 */ /* 0x000fe20006000000 */
[----:B------:R-:W-:Y:S01]  /*8580*/  FFMA.FTZ R11, R3, UR5, R56 ;  /* 0x00000005030b7c23 */ /* 0x000fe20008010038 */
[----:B------:R-:W-:Y:S01]  /*8590*/  FSEL R64, R19, -INF , !P2 ;  /* 0xff80000013407808 */ /* 0x000fe20005000000 */
[C---:B------:R-:W-:Y:S01]  /*85a0*/  FFMA.FTZ R10, R3.reuse, UR5, R58 ;  /* 0x00000005030a7c23 */ /* 0x040fe2000801003a */
[----:B------:R-:W-:Y:S01]  /*85b0*/  FSEL R46, R46, -INF , !P3 ;  /* 0xff8000002e2e7808 */ /* 0x000fe20005800000 */
[----:B------:R-:W-:Y:S01]  /*85c0*/  FFMA.FTZ R8, R3, UR5, R54 ;  /* 0x0000000503087c23 */ /* 0x000fe20008010036 */
[----:B------:R-:W-:-:S02]  /*85d0*/  ISETP.GE.AND P4, PT, R2, R231, PT ;  /* 0x000000e70200720c */ /* 0x000fc40003f86270 */
[C---:B------:R-:W-:Y:S02]  /*85e0*/  ISETP.GE.AND P2, PT, R2.reuse, R230, PT ;  /* 0x000000e60200720c */ /* 0x040fe40003f46270 */
[C---:B------:R-:W-:Y:S01]  /*85f0*/  ISETP.GE.AND P3, PT, R2.reuse, R228, PT ;  /* 0x000000e40200720c */ /* 0x040fe20003f66270 */
[----:B------:R-:W-:Y:S01]  /*8600*/  VIADD R2, R2, 0x39 ;  /* 0x0000003902027836 */ /* 0x000fe20000000000 */
[----:B------:R-:W-:Y:S02]  /*8610*/  FSEL R9, R9, -INF , !P0 ;  /* 0xff80000009097808 */ /* 0x000fe40004000000 */
[----:B------:R-:W-:Y:S02]  /*8620*/  PLOP3.LUT P0, PT, PT, PT, UP1, 0x80, 0x0 ;  /* 0x000000000000781c */ /* 0x000fe40003f0f018 */
[----:B------:R-:W-:Y:S02]  /*8630*/  FSEL R161, R161, -INF , !P6 ;  /* 0xff800000a1a17808 */ /* 0x000fe40007000000 */
[----:B------:R-:W-:-:S02]  /*8640*/  FSEL R28, R28, -INF , !P5 ;  /* 0xff8000001c1c7808 */ /* 0x000fc40006800000 */
[----:B------:R-:W-:Y:S02]  /*8650*/  I2FP.F32.S32 R4, R2 ;  /* 0x0000000200047245 */ /* 0x000fe40000201400 */
[C---:B------:R-:W-:Y:S02]  /*8660*/  ISETP.GE.AND P6, PT, R5.reuse, R229, PT ;  /* 0x000000e50500720c */ /* 0x040fe40003fc6270 */
        /* <DEDUP_REMOVED lines=8> */
[----:B------:R-:W-:-:S02]  /*86f0*/  FSEL R10, R10, -INF , !P2 ;  /* 0xff8000000a0a7808 */ /* 0x000fc40005000000 */
[C---:B------:R-:W-:Y:S02]  /*8700*/  ISETP.GE.AND P6, PT, R2.reuse, R231, PT ;  /* 0x000000e70200720c */ /* 0x040fe40003fc6270 */
[C---:B------:R-:W-:Y:S02]  /*8710*/  ISETP.GE.AND P5, PT, R2.reuse, R230, PT ;  /* 0x000000e60200720c */ /* 0x040fe40003fa6270 */
[C---:B------:R-:W-:Y:S02]  /*8720*/  ISETP.GE.AND P4, PT, R2.reuse, R229, PT ;  /* 0x000000e50200720c */ /* 0x040fe40003f86270 */
[----:B------:R-:W-:Y:S02]  /*8730*/  ISETP.GE.AND P2, PT, R2, R228, PT ;  /* 0x000000e40200720c */ /* 0x000fe40003f46270 */
[----:B------:R-:W-:Y:S02]  /*8740*/  FSEL R8, R8, -INF , !P3 ;  /* 0xff80000008087808 */ /* 0x000fe40005800000 */
[----:B------:R-:W-:-:S02]  /*8750*/  FSEL R56, R56, -INF , !P6 ;  /* 0xff80000038387808 */ /* 0x000fc40007000000 */
[----:B------:R-:W-:Y:S02]  /*8760*/  FSEL R45, R45, -INF , !P5 ;  /* 0xff8000002d2d7808 */ /* 0x000fe40006800000 */
[----:B------:R-:W-:Y:S02]  /*8770*/  FSEL R138, R13, -INF , !P4 ;  /* 0xff8000000d8a7808 */ /* 0x000fe40006000000 */
[----:B------:R-:W-:Y:S01]  /*8780*/  FSEL R63, R15, -INF , !P2 ;  /* 0xff8000000f3f7808 */ /* 0x000fe20005000000 */
[----:B------:R-:W-:Y:S06]  /*8790*/  @!P0 BRA `(.L_x_948) ;  /* 0x0000000000e88947 */ /* 0x000fec0003800000 */
[----:B------:R-:W-:Y:S01]  /*87a0*/  UIADD3 UR10, UR14, -0x3, URZ ;  /* 0xfffffffd0e0a7890 */ /* 0x000fe2000fffe03f */
[----:B------:R-:W1:Y:S01]  /*87b0*/  @!P1 LDC.64 R6, c[0x0][0x218] ;  /* 0x00008600ff069b82 */ /* 0x000e620000000a00 */
[----:B------:R-:W-:Y:S01]  /*87c0*/  IMAD.U32 R15, RZ, RZ, UR8 ;  /* 0x00000008ff0f7e24 */ /* 0x000fe2000f8e00ff */
[----:B------:R2:W-:Y:S01]  /*87d0*/  @P1 STS.128 [R208+0x4000], RZ ;  /* 0x004000ffd0001388 */ /* 0x0005e20000000c00 */
[----:B------:R-:W-:Y:S01]  /*87e0*/  USHF.R.S32.HI UR4, URZ, 0x1f, UR10 ;  /* 0x0000001f3f047899 */ /* 0x000fe2000801140a */
[----:B------:R-:W-:Y:S01]  /*87f0*/  BSSY B0, `(.L_x_949) ;  /* 0x0000033000007945 */ /* 0x000fe20003800000 */
[----:B------:R-:W-:Y:S02]  /*8800*/  UIMAD.WIDE.U32 UR40, UR10, UR8, URZ ;  /* 0x000000080a2872a5 */ /* 0x000fe4000f8e003f */
[----:B------:R-:W-:Y:S01]  /*8810*/  UIMAD UR4, UR4, UR8, URZ ;  /* 0x00000008040472a4 */ /* 0x000fe2000f8e023f */
[----:B------:R-:W3:Y:S03]  /*8820*/  @!P1 LDC.64 R4, c[0x0][0x218] ;  /* 0x00008600ff049b82 */ /* 0x000ee60000000a00 */
[----:B------:R-:W-:Y:S01]  /*8830*/  UIMAD UR4, UR10, UR9, UR4 ;  /* 0x000000090a0472a4 */ /* 0x000fe2000f8e0204 */
[----:B------:R-:W-:-:S02]  /*8840*/  IMAD.U32 R16, RZ, RZ, UR40 ;  /* 0x00000028ff107e24 */ /* 0x000fc4000f8e00ff */
[----:B------:R-:W-:Y:S01]  /*8850*/  IMAD.U32 R13, RZ, RZ, UR40 ;  /* 0x00000028ff0d7e24 */ /* 0x000fe2000f8e00ff */
[----:B------:R-:W-:Y:S01]  /*8860*/  UIADD3 UR4, UR41, UR4, URZ ;  /* 0x0000000429047290 */ /* 0x000fe2000fffe03f */
[----:B------:R-:W4:Y:S01]  /*8870*/  @!P1 LDC.64 R2, c[0x0][0x218] ;  /* 0x00008600ff029b82 */ /* 0x000f220000000a00 */
[----:B------:R-:W-:-:S04]  /*8880*/  LEA R16, P2, R16, R210, 0x6 ;  /* 0x000000d210107211 */ /* 0x000fc800078430ff */
[----:B------:R-:W-:Y:S01]  /*8890*/  IMAD.U32 R12, RZ, RZ, UR4 ;  /* 0x00000004ff0c7e24 */ /* 0x000fe2000f8e00ff */
[----:B------:R-:W-:Y:S02]  /*88a0*/  @!P1 LEA R15, P3, R15, R16, 0x5 ;  /* 0x000000100f0f9211 */ /* 0x000fe400078628ff */
[C---:B-1----:R-:W-:Y:S02]  /*88b0*/  @!P1 LEA R6, P4, R16.reuse, R6, 0x1 ;  /* 0x0000000610069211 */ /* 0x042fe400078808ff */
[----:B------:R-:W-:Y:S01]  /*88c0*/  LEA.HI.X R17, R13, R213, R12, 0x6, P2 ;  /* 0x000000d50d117211 */ /* 0x000fe200010f340c */
[----:B------:R-:W-:Y:S01]  /*88d0*/  IMAD.U32 R13, RZ, RZ, UR8 ;  /* 0x00000008ff0d7e24 */ /* 0x000fe2000f8e00ff */
[C---:B------:R-:W-:Y:S01]  /*88e0*/  @!P1 IADD3 R14, P2, R16.reuse, UR33, RZ ;  /* 0x00000021100e9c10 */ /* 0x040fe2000ff5e0ff */
[----:B------:R-:W-:Y:S01]  /*88f0*/  IMAD.U32 R12, RZ, RZ, UR9 ;  /* 0x00000009ff0c7e24 */ /* 0x000fe2000f8e00ff */
[----:B------:R-:W-:-:S04]  /*8900*/  @!P1 LEA.HI.X R7, R16, R7, R17, 0x1, P4 ;  /* 0x0000000710079211 */ /* 0x000fc800020f0c11 */
[----:B------:R-:W-:Y:S01]  /*8910*/  @!P1 LEA.HI.X R12, R13, R17, R12, 0x5, P3 ;  /* 0x000000110d0c9211 */ /* 0x000fe200018f2c0c */
[----:B------:R-:W-:Y:S01]  /*8920*/  @!PT LDS RZ, [RZ] ;  /* 0x00000000fffff984 */ /* 0x000fe20000000800 */
[----:B------:R-:W-:Y:S01]  /*8930*/  @!PT LDS RZ, [RZ] ;  /* 0x00000000fffff984 */ /* 0x000fe20000000800 */
[----:B------:R-:W-:Y:S01]  /*8940*/  @!PT LDS RZ, [RZ] ;  /* 0x00000000fffff984 */ /* 0x000fe20000000800 */
[----:B------:R2:W-:Y:S01]  /*8950*/  @!P1 LDGSTS.E.BYPASS.LTC128B.128 [R208+0x4000], desc[UR16][R6.64] ;  /* 0x0400000006d09fae */ /* 0x0005e2000b901d50 */
[C---:B---3--:R-:W-:Y:S02]  /*8960*/  @!P1 LEA R18, P3, R14.reuse, R4, 0x1 ;  /* 0x000000040e129211 */ /* 0x048fe400078608ff */
[----:B------:R-:W-:Y:S01]  /*8970*/  @!P1 IADD3.X R4, R17, UR32, RZ, P2, !PT ;  /* 0x0000002011049c10 */ /* 0x000fe200097fe4ff */
[----:B------:R2:W-:Y:S01]  /*8980*/  @P1 STS.128 [R208+0x4800], RZ ;  /* 0x004800ffd0001388 */ /* 0x0005e20000000c00 */
[C---:B----4-:R-:W-:Y:S02]  /*8990*/  @!P1 LEA R2, P2, R15.reuse, R2, 0x1 ;  /* 0x000000020f029211 */ /* 0x050fe400078408ff */
[----:B------:R-:W-:Y:S02]  /*89a0*/  @!P1 LEA.HI.X R19, R14, R5, R4, 0x1, P3 ;  /* 0x000000050e139211 */ /* 0x000fe400018f0c04 */
        /* <DEDUP_REMOVED lines=12> */
[----:B--2---:R-:W-:Y:S01]  /*8a70*/  IMAD.U32 R2, RZ, RZ, UR8 ;  /* 0x00000008ff027e24 */ /* 0x004fe2000f8e00ff */
        /* <DEDUP_REMOVED lines=10> */
.L_x_950:
[----:B------:R-:W-:Y:S05]  /*8b20*/  BSYNC B0 ;  /* 0x0000000000007941 */ /* 0x000fea0003800000 */
.L_x_949:
[----:B------:R-:W0:Y:S02]  /*8b30*/  LDGDEPBAR ;  /* 0x00000000000079af */ /* 0x000e240000000000 */
.L_x_948:
[----:B--2---:R-:W-:Y:S01]  /*8b40*/  FMNMX.FTZ R2, R136, R11, !PT ;  /* 0x0000000b88027209 */ /* 0x004fe20007810000 */
[----:B------:R-:W-:Y:S01]  /*8b50*/  IMAD.WIDE.U32 R12, R226, -0x326172a9, RZ ;  /* 0xcd9e8d57e20c7825 */ /* 0x000fe200078e00ff */
[----:B-1----:R-:W-:Y:S01]  /*8b60*/  FMNMX.FTZ R4, R135, R10, !PT ;  /* 0x0000000a87047209 */ /* 0x002fe20007810000 */
[----:B------:R-:W-:Y:S01]  /*8b70*/  USHF.L.U32 UR10, UR37, 0x1, URZ ;  /* 0x00000001250a7899 */ /* 0x000fe2000800063f */
[----:B------:R-:W-:Y:S01]  /*8b80*/  FMNMX.FTZ R2, R139, R2, !PT ;  /* 0x000000028b027209 */ /* 0x000fe20007810000 */
[----:B------:R-:W-:Y:S01]  /*8b90*/  IMAD.WIDE.U32 R14, R227, -0x326172a9, RZ ;  /* 0xcd9e8d57e30e7825 */ /* 0x000fe200078e00ff */
[----:B------:R-:W-:Y:S01]  /*8ba0*/  FMNMX.FTZ R3, R134, R9, !PT ;  /* 0x0000000986037209 */ /* 0x000fe20007810000 */
[----:B------:R-:W-:Y:S01]  /*8bb0*/  UIADD3 UR4, UR10, 0x1, URZ ;  /* 0x000000010a047890 */ /* 0x000fe2000fffe03f */
[----:B------:R-:W-:Y:S01]  /*8bc0*/  FMNMX.FTZ R2, R179, R2, !PT ;  /* 0x00000002b3027209 */ /* 0x000fe20007810000 */
[----:B------:R-:W-:Y:S01]  /*8bd0*/  IMAD.U32 R206, RZ, RZ, UR29 ;  /* 0x0000001dffce7e24 */ /* 0x000fe2000f8e00ff */
[----:B------:R-:W-:Y:S01]  /*8be0*/  FMNMX.FTZ R4, R177, R4, !PT ;  /* 0x00000004b1047209 */ /* 0x000fe20007810000 */
[----:B------:R-:W-:Y:S01]  /*8bf0*/  IMAD.WIDE.U32 R202, R224, -0x2daee0ad, RZ ;  /* 0xd2511f53e0ca7825 */ /* 0x000fe200078e00ff */
[----:B------:R-:W-:-:S02]  /*8c00*/  FMNMX.FTZ R2, R50, R2, !PT ;  /* 0x0000000232027209 */ /* 0x000fc40007810000 */
[----:B------:R-:W-:Y:S01]  /*8c10*/  FMNMX.FTZ R3, R0, R3, !PT ;  /* 0x0000000300037209 */ /* 0x000fe20007810000 */
[----:B------:R-:W-:Y:S01]  /*8c20*/  IMAD.U32 R240, RZ, RZ, UR29 ;  /* 0x0000001dfff07e24 */ /* 0x000fe2000f8e00ff */
        /* <DEDUP_REMOVED lines=29> */
[----:B------:R-:W-:-:S02]  /*8e00*/  LOP3.LUT R232, R13, R225, RZ, 0x3c, !PT ;  /* 0x000000e10de87212 */ /* 0x000fc400078e3cff */
[----:B------:R-:W-:Y:S02]  /*8e10*/  FMNMX.FTZ R4, R67, R4, !PT ;  /* 0x0000000443047209 */ /* 0x000fe40007810000 */
[----:B------:R-:W-:Y:S01]  /*8e20*/  FMNMX.FTZ R3, R164, R3, !PT ;  /* 0x00000003a4037209 */ /* 0x000fe20007810000 */
[----:B------:R-:W-:Y:S01]  /*8e30*/  IMAD.WIDE.U32 R232, R232, -0x2daee0ad, RZ ;  /* 0xd2511f53e8e87825 */ /* 0x000fe200078e00ff */
        /* <DEDUP_REMOVED lines=18> */
[----:B------:R-:W-:Y:S01]  /*8f60*/  LOP3.LUT R238, R15, R225, RZ, 0x3c, !PT ;  /* 0x000000e10fee7212 */ /* 0x000fe200078e3cff */
[----:B------:R-:W3:Y:S01]  /*8f70*/  SHFL.BFLY PT, R2, R3, 0x2, 0x1f ;  /* 0x0c401f0003027f89 */ /* 0x000ee200000e0000 */
[----:B------:R-:W-:Y:S02]  /*8f80*/  FMNMX.FTZ R13, R148, R13, !PT ;  /* 0x0000000d940d7209 */ /* 0x000fe40007810000 */
[----:B------:R-:W-:Y:S01]  /*8f90*/  LOP3.LUT R206, R203, UR10, R206, 0x96, !PT ;  /* 0x0000000acbce7c12 */ /* 0x000fe2000f8e96ce */
[----:B------:R-:W-:Y:S01]  /*8fa0*/  IMAD.WIDE.U32 R238, R238, -0x2daee0ad, RZ ;  /* 0xd2511f53eeee7825 */ /* 0x000fe200078e00ff */
[----:B------:R-:W-:Y:S02]  /*8fb0*/  FMNMX.FTZ R13, R147, R13, !PT ;  /* 0x0000000d930d7209 */ /* 0x000fe40007810000 */
[----:B------:R-:W-:Y:S01]  /*8fc0*/  LOP3.LUT R240, R203, UR4, R240, 0x96, !PT ;  /* 0x00000004cbf07c12 */ /* 0x000fe2000f8e96f0 */
[----:B------:R-:W-:Y:S01]  /*8fd0*/  IMAD.WIDE.U32 R206, R206, -0x326172a9, RZ ;  /* 0xcd9e8d57cece7825 */ /* 0x000fe200078e00ff */
[----:B------:R-:W-:-:S02]  /*8fe0*/  FMNMX.FTZ R13, R152, R13, !PT ;  /* 0x0000000d980d7209 */ /* 0x000fc40007810000 */
[----:B------:R-:W-:Y:S01]  /*8ff0*/  LOP3.LUT R172, R239, UR35, R202, 0x96, !PT ;  /* 0x00000023efac7c12 */ /* 0x000fe2000f8e96ca */
[----:B------:R-:W-:Y:S01]  /*9000*/  IMAD.WIDE.U32 R240, R240, -0x326172a9, RZ ;  /* 0xcd9e8d57f0f07825 */ /* 0x000fe200078e00ff */
[----:B------:R-:W-:Y:S02]  /*9010*/  FMNMX.FTZ R13, R149, R13, !PT ;  /* 0x0000000d950d7209 */ /* 0x000fe40007810000 */
[----:B------:R-:W-:Y:S01]  /*9020*/  LOP3.LUT R6, R207, UR36, R14, 0x96, !PT ;  /* 0x00000024cf067c12 */ /* 0x000fe2000f8e960e */
[----:B------:R-:W-:Y:S01]  /*9030*/  IMAD.WIDE.U32 R172, R172, -0x326172a9, RZ ;  /* 0xcd9e8d57acac7825 */ /* 0x000fe200078e00ff */
[----:B------:R-:W-:Y:S02]  /*9040*/  FMNMX.FTZ R13, R153, R13, !PT ;  /* 0x0000000d990d7209 */ /* 0x000fe40007810000 */
[----:B-1----:R-:W-:Y:S01]  /*9050*/  FMNMX.FTZ R200, R7, R200, !PT ;  /* 0x000000c807c87209 */ /* 0x002fe20007810000 */
[----:B------:R-:W-:Y:S01]  /*9060*/  IMAD.WIDE.U32 R6, R6, -0x2daee0ad, RZ ;  /* 0xd2511f5306067825 */ /* 0x000fe200078e00ff */
[----:B------:R-:W-:-:S02]  /*9070*/  FMNMX.FTZ R13, R154, R13, !PT ;  /* 0x0000000d9a0d7209 */ /* 0x000fc40007810000 */
[----:B------:R-:W-:Y:S01]  /*9080*/  LOP3.LUT R180, R173, UR34, R206, 0x96, !PT ;  /* 0x00000022adb47c12 */ /* 0x000fe2000f8e96ce */
[----:B------:R-:W-:Y:S01]  /*9090*/  FMUL.FTZ R57, R200, UR38 ;  /* 0x00000026c8397c20 */ /* 0x000fe20008410000 */
[----:B------:R-:W-:Y:S02]  /*90a0*/  FMNMX.FTZ R13, R162, R13, !PT ;  /* 0x0000000da20d7209 */ /* 0x000fe40007810000 */
[----:B--2---:R-:W-:Y:S01]  /*90b0*/  FMNMX.FTZ R5, R4, R5, !PT ;  /* 0x0000000504057209 */ /* 0x004fe20007810000 */
[----:B------:R-:W-:Y:S01]  /*90c0*/  IMAD.WIDE.U32 R180, R180, -0x2daee0ad, RZ ;  /* 0xd2511f53b4b47825 */ /* 0x000fe200078e00ff */
[----:B------:R-:W-:Y:S02]  /*90d0*/  FMNMX.FTZ R13, R61, R13, !PT ;  /* 0x0000000d3d0d7209 */ /* 0x000fe40007810000 */
[----:B---3--:R-:W-:Y:S02]  /*90e0*/  FMNMX.FTZ R2, R3, R2, !PT ;  /* 0x0000000203027209 */ /* 0x008fe40007810000 */
[----:B------:R-:W-:Y:S01]  /*90f0*/  FMNMX.FTZ R13, R64, R13, !PT ;  /* 0x0000000d400d7209 */ /* 0x000fe20007810000 */
[----:B------:R-:W-:Y:S01]  /*9100*/  SHFL.BFLY PT, R3, R5, 0x1, 0x1f ;  /* 0x0c201f0005037f89 */ /* 0x000fe200000e0000 */
[----:B------:R-:W-:-:S02]  /*9110*/  LOP3.LUT R182, R181, UR27, R6, 0x96, !PT ;  /* 0x0000001bb5b67c12 */ /* 0x000fc4000f8e9606 */
[----:B------:R-:W-:Y:S01]  /*9120*/  FMNMX.FTZ R13, R60, R13, !PT ;  /* 0x0000000d3c0d7209 */ /* 0x000fe20007810000 */
[----:B------:R-:W1:Y:S01]  /*9130*/  SHFL.BFLY PT, R6, R2, 0x1, 0x1f ;  /* 0x0c201f0002067f89 */ /* 0x000e6200000e0000 */
[----:B------:R-:W-:Y:S01]  /*9140*/  LOP3.LUT R202, R233, UR35, R202, 0x96, !PT ;  /* 0x00000023e9ca7c12 */ /* 0x000fe2000f8e96ca */
[----:B------:R-:W-:Y:S01]  /*9150*/  IMAD.WIDE.U32 R182, R182, -0x326172a9, RZ ;  /* 0xcd9e8d57b6b67825 */ /* 0x000fe200078e00ff */
[----:B------:R-:W-:Y:S02]  /*9160*/  FMNMX.FTZ R13, R63, R13, !PT ;  /* 0x0000000d3f0d7209 */ /* 0x000fe40007810000 */
[----:B------:R-:W-:Y:S01]  /*9170*/  LOP3.LUT R204, R207, UR36, R12, 0x96, !PT ;  /* 0x00000024cfcc7c12 */ /* 0x000fe2000f8e960c */
[----:B------:R-:W-:Y:S01]  /*9180*/  IMAD.WIDE.U32 R202, R202, -0x326172a9, RZ ;  /* 0xcd9e8d57caca7825 */ /* 0x000fe200078e00ff */
[----:B------:R-:W-:Y:S01]  /*9190*/  LOP3.LUT R158, R7, UR31, R238, 0x96, !PT ;  /* 0x0000001f079e7c12 */ /* 0x000fe2000f8e96ee */
[----:B------:R-:W2:Y:S01]  /*91a0*/  SHFL.BFLY PT, R4, R13, 0x2, 0x1f ;  /* 0x0c401f000d047f89 */ /* 0x000ea200000e0000 */
[----:B------:R-:W-:Y:S01]  /*91b0*/  FSETP.NEU.FTZ.AND P5, PT, R200, -INF , PT ;  /* 0xff800000c800780b */ /* 0x000fe20003fbd000 */
[----:B------:R-:W-:Y:S01]  /*91c0*/  IMAD.WIDE.U32 R204, R204, -0x2daee0ad, RZ ;  /* 0xd2511f53cccc7825 */ /* 0x000fe200078e00ff */
[----:B------:R-:W-:-:S02]  /*91d0*/  LOP3.LUT R206, R203, UR34, R206, 0x96, !PT ;  /* 0x00000022cbce7c12 */ /* 0x000fc4000f8e96ce */
[----:B------:R-:W-:Y:S01]  /*91e0*/  FSEL R57, R57, RZ, P5 ;  /* 0x000000ff39397208 */ /* 0x000fe20002800000 */
[----:B------:R-:W-:Y:S01]  /*91f0*/  IMAD.WIDE.U32 R158, R158, -0x326172a9, RZ ;  /* 0xcd9e8d579e9e7825 */ /* 0x000fe200078e00ff */
[----:B------:R-:W-:Y:S02]  /*9200*/  LOP3.LUT R156, R205, UR31, R232, 0x96, !PT ;  /* 0x0000001fcd9c7c12 */ /* 0x000fe4000f8e96e8 */
[----:B------:R-:W-:Y:S01]  /*9210*/  LOP3.LUT R163, R241, UR36, R14, 0x96, !PT ;  /* 0x00000024f1a37c12 */ /* 0x000fe2000f8e960e */
[----:B------:R-:W-:-:S04]  /*9220*/  IMAD.WIDE.U32 R206, R206, -0x2daee0ad, RZ ;  /* 0xd2511f53cece7825 */ /* 0x000fc800078e00ff */
[--C-:B------:R-:W-:Y:S01]  /*9230*/  FFMA.FTZ R41, R139, UR38, -R57.reuse ;  /* 0x000000268b297c23 */ /* 0x100fe20008010839 */
[----:B------:R-:W-:Y:S01]  /*9240*/  LOP3.LUT R7, R159, UR30, R172, 0x96, !PT ;  /* 0x0000001e9f077c12 */ /* 0x000fe2000f8e96ac */
[----:B------:R-:W-:Y:S01]  /*9250*/  FFMA.FTZ R39, R50, UR38, -R57 ;  /* 0x0000002632277c23 */ /* 0x000fe20008010839 */
[----:B------:R-:W-:Y:S01]  /*9260*/  IMAD.WIDE.U32 R156, R156, -0x326172a9, RZ ;  /* 0xcd9e8d579c9c7825 */ /* 0x000fe200078e00ff */
[----:B------:R-:W-:-:S03]  /*9270*/  LOP3.LUT R204, R207, UR27, R204, 0x96, !PT ;  /* 0x0000001bcfcc7c12 */ /* 0x000fc6000f8e96cc */
[----:B------:R-:W-:Y:S01]  /*9280*/  FFMA.FTZ R42, R11, UR38, -R57 ;  /* 0x000000260b2a7c23 */ /* 0x000fe20008010839 */
[----:B-1----:R-:W-:Y:S01]  /*9290*/  FMNMX.FTZ R2, R2, R6, !PT ;  /* 0x0000000602027209 */ /* 0x002fe20007810000 */
[----:B------:R-:W-:Y:S01]  /*92a0*/  IMAD.WIDE.U32 R16, R7, -0x2daee0ad, RZ ;  /* 0xd2511f5307107825 */ /* 0x000fe200078e00ff */
[----:B------:R-:W-:-:S03]  /*92b0*/  FMNMX.FTZ R3, R5, R3, !PT ;  /* 0x0000000305037209 */ /* 0x000fc60007810000 */
[----:B------:R-:W-:Y:S01]  /*92c0*/  FFMA.FTZ R40, R179, UR38, -R57 ;  /* 0x00000026b3287c23 */ /* 0x000fe20008010839 */
[C---:B------:R-:W-:Y:S01]  /*92d0*/  FSETP.NEU.FTZ.AND P3, PT, R2.reuse, -INF , PT ;  /* 0xff8000000200780b */ /* 0x040fe20003f7d000 */
[----:B------:R-:W-:Y:S01]  /*92e0*/  FMUL.FTZ R139, R2, UR38 ;  /* 0x00000026028b7c20 */ /* 0x000fe20008410000 */
[----:B------:R-:W-:Y:S01]  /*92f0*/  IMAD.WIDE.U32 R204, R204, -0x326172a9, RZ ;  /* 0xcd9e8d57cccc7825 */ /* 0x000fe200078e00ff */
[----:B--2---:R-:W-:-:S03]  /*9300*/  FMNMX.FTZ R13, R13, R4, !PT ;  /* 0x000000040d0d7209 */ /* 0x004fc60007810000 */
[----:B------:R-:W-:Y:S01]  /*9310*/  FMUL.FTZ R50, R3, UR38 ;  /* 0x0000002603327c20 */ /* 0x000fe20008410000 */
[----:B------:R-:W-:Y:S01]  /*9320*/  LOP3.LUT R158, R183, UR26, R158, 0x96, !PT ;  /* 0x0000001ab79e7c12 */ /* 0x000fe2000f8e969e */
[----:B------:R-:W-:Y:S01]  /*9330*/  MUFU.EX2 R40, R40 ;  /* 0x0000002800287308 */ /* 0x000fe20000000800 */
[----:B------:R-:W-:Y:S01]  /*9340*/  FSEL R139, R139, RZ, P3 ;  /* 0x000000ff8b8b7208 */ /* 0x000fe20001800000 */
[----:B------:R-:W1:Y:S01]  /*9350*/  SHFL.BFLY PT, R6, R13, 0x1, 0x1f ;  /* 0x0c201f000d067f89 */ /* 0x000e6200000e0000 */
[----:B------:R-:W-:Y:S01]  /*9360*/  LOP3.LUT R7, R157, UR30, R202, 0x96, !PT ;  /* 0x0000001e9d077c12 */ /* 0x000fe2000f8e96ca */
[----:B------:R-:W-:Y:S01]  /*9370*/  IMAD.WIDE.U32 R158, R158, -0x2daee0ad, RZ ;  /* 0xd2511f539e9e7825 */ /* 0x000fe200078e00ff */
[----:B------:R-:W-:-:S03]  /*9380*/  LOP3.LUT R156, R205, UR26, R156, 0x96, !PT ;  /* 0x0000001acd9c7c12 */ /* 0x000fc6000f8e969c */
[----:B------:R-:W-:Y:S01]  /*9390*/  FFMA.FTZ R35, R0, UR38, -R139 ;  /* 0x0000002600237c23 */ /* 0x000fe2000801088b */
[----:B------:R-:W-:Y:S01]  /*93a0*/  FSETP.NEU.FTZ.AND P4, PT, R3, -INF , PT ;  /* 0xff8000000300780b */ /* 0x000fe20003f9d000 */
[----:B------:R-:W-:Y:S01]  /*93b0*/  IMAD.WIDE.U32 R14, R7, -0x2daee0ad, RZ ;  /* 0xd2511f53070e7825 */ /* 0x000fe200078e00ff */
[----:B------:R-:W-:-:S03]  /*93c0*/  LOP3.LUT R180, R17, UR24, R180, 0x96, !PT ;  /* 0x0000001811b47c12 */ /* 0x000fc6000f8e96b4 */
[----:B------:R-:W-:Y:S01]  /*93d0*/  FFMA.FTZ R34, R65, UR38, -R139 ;  /* 0x0000002641227c23 */ /* 0x000fe2000801088b */
[----:B------:R-:W-:Y:S01]  /*93e0*/  FSEL R50, R50, RZ, P4 ;  /* 0x000000ff32327208 */ /* 0x000fe20002000000 */
[----:B------:R-:W-:Y:S01]  /*93f0*/  IMAD.WIDE.U32 R156, R156, -0x2daee0ad, RZ ;  /* 0xd2511f539c9c7825 */ /* 0x000fe200078e00ff */
[----:B------:R-:W-:-:S03]  /*9400*/  LOP3.LUT R5, R159, UR21, R16, 0x96, !PT ;  /* 0x000000159f057c12 */ /* 0x000fc6000f8e9610 */
[----:B------:R-:W-:Y:S01]  /*9410*/  FFMA.FTZ R36, R9, UR38, -R139 ;  /* 0x0000002609247c23 */ /* 0x000fe2000801088b */
[----:B------:R-:W-:Y:S01]  /*9420*/  LOP3.LUT R206, R15, UR24, R206, 0x96, !PT ;  /* 0x000000180fce7c12 */ /* 0x000fe2000f8e96ce */
[----:B------:R-:W-:Y:S01]  /*9430*/  FFMA.FTZ R37, R10, UR38, -R50 ;  /* 0x000000260a257c23 */ /* 0x000fe20008010832 */
[----:B------:R-:W-:Y:S01]  /*9440*/  LOP3.LUT R4, R157, UR21, R14, 0x96, !PT ;  /* 0x000000159d047c12 */ /* 0x000fe2000f8e960e */
[----:B------:R-:W-:Y:S01]  /*9450*/  IMAD.WIDE.U32 R180, R180, -0x326172a9, RZ ;  /* 0xcd9e8d57b4b47825 */ /* 0x000fe200078e00ff */
[----:B------:R-:W-:-:S03]  /*9460*/  LOP3.LUT R157, R241, UR36, R12, 0x96, !PT ;  /* 0x00000024f19d7c12 */ /* 0x000fc6000f8e960c */
[----:B------:R-:W-:Y:S01]  /*9470*/  FFMA.FTZ R33, R51, UR38, -R139 ;  /* 0x0000002633217c23 */ /* 0x000fe2000801088b */
[----:B------:R-:W2:Y:S01]  /*9480*/  MUFU.EX2 R39, R39 ;  /* 0x0000002700277308 */ /* 0x000ea20000000800 */
[----:B------:R-:W-:Y:S01]  /*9490*/  IMAD.WIDE.U32 R10, R5, -0x326172a9, RZ ;  /* 0xcd9e8d57050a7825 */ /* 0x000fe200078e00ff */
[----:B------:R-:W-:Y:S01]  /*94a0*/  PRMT R52, R217, 0x7054, R217 ;  /* 0x00007054d9347816 */ /* 0x000fe200000000d9 */
[----:B------:R-:W3:Y:S01]  /*94b0*/  LDSM.16.MT88.4 R16, [R192+0x6000] ;  /* 0x00600000c010783b */ /* 0x000ee20000004200 */
[----:B------:R-:W-:Y:S01]  /*94c0*/  FSEL R54, R3, RZ, P4 ;  /* 0x000000ff03367208 */ /* 0x000fe20002000000 */
[----:B------:R-:W-:Y:S01]  /*94d0*/  IMAD.WIDE.U32 R4, R4, -0x326172a9, RZ ;  /* 0xcd9e8d5704047825 */ /* 0x000fe200078e00ff */
[----:B-1----:R-:W-:-:S03]  /*94e0*/  FMNMX.FTZ R0, R13, R6, !PT ;  /* 0x000000060d007209 */ /* 0x002fc60007810000 */
[----:B------:R-:W-:Y:S01]  /*94f0*/  FFMA.FTZ R47, R47, UR38, -R50 ;  /* 0x000000262f2f7c23 */ /* 0x000fe20008010832 */
[----:B------:R-:W-:Y:S01]  /*9500*/  LOP3.LUT R21, R11, UR19, R180, 0x96, !PT ;  /* 0x000000130b157c12 */ /* 0x000fe2000f8e96b4 */
[----:B------:R-:W-:Y:S01]  /*9510*/  IMAD.WIDE.U32 R206, R206, -0x326172a9, RZ ;  /* 0xcd9e8d57cece7825 */ /* 0x000fe200078e00ff */
[----:B------:R-:W-:-:S03]  /*9520*/  FSETP.NEU.FTZ.AND P2, PT, R0, -INF , PT ;  /* 0xff8000000000780b */ /* 0x000fc60003f5d000 */
[----:B------:R-:W-:Y:S01]  /*9530*/  FMUL.FTZ R65, R0, UR38 ;  /* 0x0000002600417c20 */ /* 0x000fe20008410000 */
[----:B------:R-:W-:Y:S01]  /*9540*/  LOP3.LUT R14, R10, 0xffff, RZ, 0xc0, !PT ;  /* 0x0000ffff0a0e7812 */ /* 0x000fe200078ec0ff */
[----:B------:R-:W-:Y:S01]  /*9550*/  MUFU.EX2 R36, R36 ;  /* 0x0000002400247308 */ /* 0x000fe20000000800 */
[----:B------:R-:W-:Y:S01]  /*9560*/  LOP3.LUT R11, R4, 0xffff, RZ, 0xc0, !PT ;  /* 0x0000ffff040b7812 */ /* 0x000fe200078ec0ff */
[----:B------:R-:W-:Y:S01]  /*9570*/  FADD.FTZ R54, R135, -R54 ;  /* 0x8000003687367221 */ /* 0x000fe20000010000 */
[----:B------:R-:W-:Y:S01]  /*9580*/  FSEL R65, R65, RZ, P2 ;  /* 0x000000ff41417208 */ /* 0x000fe20001000000 */
[----:B------:R-:W-:Y:S01]  /*9590*/  FFMA.FTZ R132, R132, UR38, -R139 ;  /* 0x0000002684847c23 */ /* 0x000fe2000801088b */
[----:B------:R-:W-:Y:S01]  /*95a0*/  SHF.R.U32.HI R9, RZ, 0x10, R4 ;  /* 0x00000010ff097819 */ /* 0x000fe20000011604 */
[----:B------:R-:W-:Y:S01]  /*95b0*/  FMUL.FTZ R54, R54, UR38 ;  /* 0x0000002636367c20 */ /* 0x000fe20008410000 */
[----:B------:R-:W-:Y:S01]  /*95c0*/  LOP3.LUT R7, R10, 0xff, RZ, 0xc0, !PT ;  /* 0x000000ff0a077812 */ /* 0x000fe200078ec0ff */
[--C-:B------:R-:W-:Y:S01]  /*95d0*/  FFMA.FTZ R32, R8, UR38, -R65.reuse ;  /* 0x0000002608207c23 */ /* 0x100fe20008010841 */
[--C-:B------:R-:W-:Y:S01]  /*95e0*/  FFMA.FTZ R31, R44, UR38, -R65.reuse ;  /* 0x000000262c1f7c23 */ /* 0x100fe20008010841 */
[--C-:B------:R-:W-:Y:S01]  /*95f0*/  FFMA.FTZ R30, R48, UR38, -R65.reuse ;  /* 0x00000026301e7c23 */ /* 0x100fe20008010841 */
[----:B------:R-:W-:Y:S01]  /*9600*/  FFMA.FTZ R43, R49, UR38, -R65 ;  /* 0x00000026312b7c23 */ /* 0x000fe20008010841 */
[--C-:B------:R-:W-:Y:S01]  /*9610*/  SHF.R.U32.HI R12, RZ, 0x10, R10.reuse ;  /* 0x00000010ff0c7819 */ /* 0x100fe2000001160a */
[----:B------:R-:W-:Y:S01]  /*9620*/  MUFU.EX2 R35, R35 ;  /* 0x0000002300237308 */ /* 0x000fe20000000800 */
[----:B------:R-:W-:Y:S01]  /*9630*/  SHF.R.U32.HI R23, RZ, 0x18, R10 ;  /* 0x00000018ff177819 */ /* 0x000fe2000001160a */
[----:B------:R-:W-:Y:S01]  /*9640*/  FFMA.FTZ R49, R177, UR38, -R50 ;  /* 0x00000026b1317c23 */ /* 0x000fe20008010832 */
[----:B------:R-:W-:Y:S01]  /*9650*/  LOP3.LUT R10, R5, UR19, R206, 0x96, !PT ;  /* 0x00000013050a7c12 */ /* 0x000fe2000f8e96ce */
[----:B------:R-:W-:Y:S01]  /*9660*/  FFMA.FTZ R48, R53, UR38, -R50 ;  /* 0x0000002635307c23 */ /* 0x000fe20008010832 */
        /* <DEDUP_REMOVED lines=9> */
[----:B------:R-:W-:Y:S01]  /*9700*/  FFMA.FTZ R140, R140, UR38, -R50 ;  /* 0x000000268c8c7c23 */ /* 0x000fe20008010832 */
[----:B------:R-:W-:Y:S01]  /*9710*/  LOP3.LUT R20, R21, 0xff, RZ, 0xc0, !PT ;  /* 0x000000ff15147812 */ /* 0x000fe200078ec0ff */
[----:B------:R-:W1:Y:S01]  /*9720*/  MUFU.EX2 R33, R33 ;  /* 0x0000002100217308 */ /* 0x000e620000000800 */
[----:B------:R-:W-:Y:S01]  /*9730*/  SHF.R.U32.HI R6, RZ, 0x8, R6 ;  /* 0x00000008ff067819 */ /* 0x000fe20000011606 */
[----:B------:R-:W-:Y:S01]  /*9740*/  FFMA.FTZ R144, R144, UR38, -R50 ;  /* 0x0000002690907c23 */ /* 0x000fe20008010832 */
[----:B------:R-:W-:Y:S01]  /*9750*/  PRMT R8, R5, 0x5410, R11 ;  /* 0x0000541005087816 */ /* 0x000fe2000000000b */
[----:B------:R-:W-:Y:S01]  /*9760*/  FFMA.FTZ R169, R169, UR38, -R139 ;  /* 0x00000026a9a97c23 */ /* 0x000fe2000801088b */
[----:B------:R-:W-:Y:S01]  /*9770*/  PRMT R4, R9, 0x5410, R4 ;  /* 0x0000541009047816 */ /* 0x000fe20000000004 */
[--C-:B------:R-:W-:Y:S01]  /*9780*/  FFMA.FTZ R154, R154, UR38, -R65.reuse ;  /* 0x000000269a9a7c23 */ /* 0x100fe20008010841 */
[----:B------:R-:W-:Y:S01]  /*9790*/  LOP3.LUT R9, R10, 0xffff, RZ, 0xc0, !PT ;  /* 0x0000ffff0a097812 */ /* 0x000fe200078ec0ff */
[----:B------:R-:W-:Y:S01]  /*97a0*/  MUFU.EX2 R32, R32 ;  /* 0x0000002000207308 */ /* 0x000fe20000000800 */
[----:B------:R-:W-:Y:S01]  /*97b0*/  SHF.R.U32.HI R5, RZ, 0x10, R10 ;  /* 0x00000010ff057819 */ /* 0x000fe2000001160a */
[----:B------:R-:W-:Y:S01]  /*97c0*/  FFMA.FTZ R162, R162, UR38, -R65 ;  /* 0x00000026a2a27c23 */ /* 0x000fe20008010841 */
[----:B------:R-:W-:Y:S01]  /*97d0*/  PRMT R20, R20, 0x5410, R6 ;  /* 0x0000541014147816 */ /* 0x000fe20000000006 */
[----:B------:R-:W-:Y:S01]  /*97e0*/  FFMA.FTZ R171, R171, UR38, -R139 ;  /* 0x00000026abab7c23 */ /* 0x000fe2000801088b */
[----:B------:R-:W-:Y:S01]  /*97f0*/  LOP3.LUT R6, R10, 0xff, RZ, 0xc0, !PT ;  /* 0x000000ff0a067812 */ /* 0x000fe200078ec0ff */
[----:B------:R-:W-:Y:S01]  /*9800*/  FFMA.FTZ R149, R149, UR38, -R65 ;  /* 0x0000002695957c23 */ /* 0x000fe20008010841 */
[----:B------:R-:W-:Y:S01]  /*9810*/  SHF.R.U32.HI R14, RZ, 0x8, R14 ;  /* 0x00000008ff0e7819 */ /* 0x000fe2000001160e */
[----:B------:R-:W-:Y:S01]  /*9820*/  MUFU.EX2 R31, R31 ;  /* 0x0000001f001f7308 */ /* 0x000fe20000000800 */
[----:B------:R-:W-:Y:S01]  /*9830*/  SHF.R.U32.HI R9, RZ, 0x8, R9 ;  /* 0x00000008ff097819 */ /* 0x000fe20000011609 */
[----:B------:R-:W-:Y:S01]  /*9840*/  FFMA.FTZ R153, R153, UR38, -R65 ;  /* 0x0000002699997c23 */ /* 0x000fe20008010841 */
[----:B------:R-:W-:Y:S01]  /*9850*/  SHF.R.U32.HI R10, RZ, 0x18, R10 ;  /* 0x00000018ff0a7819 */ /* 0x000fe2000001160a */
[--C-:B------:R-:W-:Y:S01]  /*9860*/  FFMA.FTZ R67, R67, UR38, -R50.reuse ;  /* 0x0000002643437c23 */ /* 0x100fe20008010832 */
[----:B------:R-:W-:Y:S01]  /*9870*/  LOP3.LUT R5, R5, 0xff, RZ, 0xc0, !PT ;  /* 0x000000ff05057812 */ /* 0x000fe200078ec0ff */
[----:B------:R-:W-:Y:S01]  /*9880*/  FFMA.FTZ R137, R137, UR38, -R50 ;  /* 0x0000002689897c23 */ /* 0x000fe20008010832 */
[----:B------:R-:W-:Y:S01]  /*9890*/  PRMT R7, R7, 0x5410, R14 ;  /* 0x0000541007077816 */ /* 0x000fe2000000000e */
[----:B------:R-:W-:Y:S01]  /*98a0*/  MUFU.EX2 R30, R30 ;  /* 0x0000001e001e7308 */ /* 0x000fe20000000800 */
[----:B------:R-:W-:Y:S01]  /*98b0*/  PRMT R6, R6, 0x5410, R9 ;  /* 0x0000541006067816 */ /* 0x000fe20000000009 */
[----:B------:R-:W-:Y:S01]  /*98c0*/  FFMA.FTZ R59, R59, UR38, -R50 ;  /* 0x000000263b3b7c23 */ /* 0x000fe20008010832 */
[----:B------:R-:W-:Y:S01]  /*98d0*/  PRMT R5, R5, 0x5410, R10 ;  /* 0x0000541005057816 */ /* 0x000fe2000000000a */
[----:B------:R-:W-:Y:S01]  /*98e0*/  FFMA.FTZ R62, R62, UR38, -R50 ;  /* 0x000000263e3e7c23 */ /* 0x000fe20008010832 */
[----:B------:R-:W-:Y:S01]  /*98f0*/  SHF.R.U32.HI R11, RZ, 0x10, R21 ;  /* 0x00000010ff0b7819 */ /* 0x000fe20000011615 */
[--C-:B------:R-:W-:Y:S01]  /*9900*/  FFMA.FTZ R142, R142, UR38, -R139.reuse ;  /* 0x000000268e8e7c23 */ /* 0x100fe2000801088b */
[----:B------:R-:W-:Y:S01]  /*9910*/  LOP3.LUT R12, R12, 0xff, RZ, 0xc0, !PT ;  /* 0x000000ff0c0c7812 */ /* 0x000fe200078ec0ff */
[----:B------:R-:W4:Y:S01]  /*9920*/  MUFU.EX2 R43, R43 ;  /* 0x0000002b002b7308 */ /* 0x000f220000000800 */
[----:B------:R-:W-:Y:S01]  /*9930*/  LOP3.LUT R11, R11, 0xff, RZ, 0xc0, !PT ;  /* 0x000000ff0b0b7812 */ /* 0x000fe200078ec0ff */
[--C-:B------:R-:W-:Y:S01]  /*9940*/  FFMA.FTZ R143, R143, UR38, -R139.reuse ;  /* 0x000000268f8f7c23 */ /* 0x100fe2000801088b */
[----:B------:R-:W-:Y:S01]  /*9950*/  FSEL R9, R200, RZ, P5 ;  /* 0x000000ffc8097208 */ /* 0x000fe20002800000 */
[--C-:B------:R-:W-:Y:S01]  /*9960*/  FFMA.FTZ R141, R141, UR38, -R139.reuse ;  /* 0x000000268d8d7c23 */ /* 0x100fe2000801088b */
[--C-:B------:R-:W-:Y:S01]  /*9970*/  HSET2.LE.AND R7, R7, R52.reuse, PT ;  /* 0x0000003407077233 */ /* 0x100fe20003803000 */
[----:B------:R-:W-:Y:S01]  /*9980*/  FFMA.FTZ R138, R138, UR38, -R139 ;  /* 0x000000268a8a7c23 */ /* 0x000fe2000801088b */
[--C-:B------:R-:W-:Y:S01]  /*9990*/  HSET2.LE.AND R8, R8, R52.reuse, PT ;  /* 0x0000003408087233 */ /* 0x100fe20003803000 */
[----:B------:R-:W-:Y:S01]  /*99a0*/  FADD.FTZ R136, R136, -R9 ;  /* 0x8000000988887221 */ /* 0x000fe20000010000 */
[--C-:B------:R-:W-:Y:S01]  /*99b0*/  HSET2.LE.AND R4, R4, R52.reuse, PT ;  /* 0x0000003404047233 */ /* 0x100fe20003803000 */
[----:B------:R-:W-:Y:S01]  /*99c0*/  MUFU.EX2 R42, R42 ;  /* 0x0000002a002a7308 */ /* 0x000fe20000000800 */
[--C-:B------:R-:W-:Y:S01]  /*99d0*/  HSET2.LE.AND R6, R6, R52.reuse, PT ;  /* 0x0000003406067233 */ /* 0x100fe20003803000 */
[----:B------:R-:W-:Y:S01]  /*99e0*/  FMUL.FTZ R53, R136, UR38 ;  /* 0x0000002688357c20 */ /* 0x000fe20008410000 */
[--C-:B------:R-:W-:Y:S01]  /*99f0*/  HSET2.LE.AND R5, R5, R52.reuse, PT ;  /* 0x0000003405057233 */ /* 0x100fe20003803000 */
[----:B------:R-:W-:Y:S01]  /*9a00*/  FFMA.FTZ R136, R146, UR38, -R139 ;  /* 0x0000002692887c23 */ /* 0x000fe2000801088b */
[----:B------:R-:W-:Y:S01]  /*9a10*/  SHF.R.U32.HI R21, RZ, 0x18, R21 ;  /* 0x00000018ff157819 */ /* 0x000fe20000011615 */
[--C-:B------:R-:W-:Y:S01]  /*9a20*/  FFMA.FTZ R146, R145, UR38, -R65.reuse ;  /* 0x0000002691927c23 */ /* 0x100fe20008010841 */
[----:B--2---:R-:W-:Y:S01]  /*9a30*/  F2FP.F16.F32.PACK_AB R22, R39, R40 ;  /* 0x000000282716723e */ /* 0x004fe200000000ff */
[----:B------:R-:W2:Y:S01]  /*9a40*/  MUFU.EX2 R41, R41 ;  /* 0x0000002900297308 */ /* 0x000ea20000000800 */
[----:B-1----:R-:W-:Y:S01]  /*9a50*/  F2FP.F16.F32.PACK_AB R26, R33, R34 ;  /* 0x00000022211a723e */ /* 0x002fe200000000ff */
[--C-:B------:R-:W-:Y:S01]  /*9a60*/  FFMA.FTZ R145, R148, UR38, -R65.reuse ;  /* 0x0000002694917c23 */ /* 0x100fe20008010841 */
[----:B----4-:R-:W-:Y:S01]  /*9a70*/  F2FP.F16.F32.PACK_AB R27, R43, R30 ;  /* 0x0000001e2b1b723e */ /* 0x010fe200000000ff */
[--C-:B------:R-:W-:Y:S01]  /*9a80*/  FFMA.FTZ R148, R147, UR38, -R65.reuse ;  /* 0x0000002693947c23 */ /* 0x100fe20008010841 */
[----:B------:R-:W-:Y:S01]  /*9a90*/  F2FP.F16.F32.PACK_AB R24, R35, R36 ;  /* 0x000000242318723e */ /* 0x000fe200000000ff */
[----:B------:R-:W-:Y:S01]  /*9aa0*/  FFMA.FTZ R147, R152, UR38, -R65 ;  /* 0x0000002698937c23 */ /* 0x000fe20008010841 */
[----:B------:R-:W-:Y:S01]  /*9ab0*/  F2FP.F16.F32.PACK_AB R25, R31, R32 ;  /* 0x000000201f19723e */ /* 0x000fe200000000ff */
[----:B------:R-:W-:Y:S01]  /*9ac0*/  MUFU.EX2 R37, R37 ;  /* 0x0000002500257308 */ /* 0x000fe20000000800 */
[----:B------:R-:W-:Y:S01]  /*9ad0*/  PRMT R23, R12, 0x5410, R23 ;  /* 0x000054100c177816 */ /* 0x000fe20000000017 */
[----:B------:R-:W-:Y:S01]  /*9ae0*/  FFMA.FTZ R152, R151, UR38, -R57 ;  /* 0x0000002697987c23 */ /* 0x000fe20008010839 */
[----:B------:R-:W-:Y:S01]  /*9af0*/  PRMT R21, R11, 0x5410, R21 ;  /* 0x000054100b157816 */ /* 0x000fe20000000015 */
[----:B------:R-:W1:Y:S01]  /*9b00*/  LDSM.16.MT88.4 R12, [R190+0x6000] ;  /* 0x00600000be0c783b */ /* 0x000e620000004200 */
[----:B------:R-:W-:Y:S01]  /*9b10*/  LOP3.LUT R22, R7, R22, RZ, 0xc0, !PT ;  /* 0x0000001607167212 */ /* 0x000fe200078ec0ff */
[--C-:B------:R-:W-:Y:S01]  /*9b20*/  FFMA.FTZ R151, R150, UR38, -R57.reuse ;  /* 0x0000002696977c23 */ /* 0x100fe20008010839 */
[----:B------:R-:W-:Y:S01]  /*9b30*/  LOP3.LUT R26, R8, R26, RZ, 0xc0, !PT ;  /* 0x0000001a081a7212 */ /* 0x000fe200078ec0ff */
[----:B------:R-:W4:Y:S01]  /*9b40*/  MUFU.EX2 R49, R49 ;  /* 0x0000003100317308 */ /* 0x000f220000000800 */
[----:B------:R-:W-:Y:S01]  /*9b50*/  LOP3.LUT R27, R4, R27, RZ, 0xc0, !PT ;  /* 0x0000001b041b7212 */ /* 0x000fe200078ec0ff */
[----:B------:R-:W5:Y:S01]  /*9b60*/  LDSM.16.MT88.4 R8, [R189+0x6000] ;  /* 0x00600000bd08783b */ /* 0x000f620000004200 */
[----:B------:R-:W-:Y:S01]  /*9b70*/  LOP3.LUT R24, R6, R24, RZ, 0xc0, !PT ;  /* 0x0000001806187212 */ /* 0x000fe200078ec0ff */
[----:B------:R-:W-:Y:S01]  /*9b80*/  FFMA.FTZ R150, R155, UR38, -R57 ;  /* 0x000000269b967c23 */ /* 0x000fe20008010839 */
[----:B------:R-:W-:Y:S01]  /*9b90*/  LOP3.LUT R25, R5, R25, RZ, 0xc0, !PT ;  /* 0x0000001905197212 */ /* 0x000fe200078ec0ff */
[--C-:B------:R-:W-:Y:S01]  /*9ba0*/  FFMA.FTZ R61, R61, UR38, -R65.reuse ;  /* 0x000000263d3d7c23 */ /* 0x100fe20008010841 */
[----:B------:R-:W5:Y:S01]  /*9bb0*/  LDSM.16.MT88.4 R4, [R188+0x6000] ;  /* 0x00600000bc04783b */ /* 0x000f620000004200 */
[----:B------:R-:W-:Y:S01]  /*9bc0*/  FSEL R44, R2, RZ, P3 ;  /* 0x000000ff022c7208 */ /* 0x000fe20001800000 */
[----:B------:R-:W-:Y:S01]  /*9bd0*/  MUFU.EX2 R48, R48 ;  /* 0x0000003000307308 */ /* 0x000fe20000000800 */
[----:B------:R-:W-:Y:S01]  /*9be0*/  FSEL R51, R0, RZ, P2 ;  /* 0x000000ff00337208 */ /* 0x000fe20001000000 */
[----:B------:R-:W-:Y:S01]  /*9bf0*/  FFMA.FTZ R64, R64, UR38, -R65 ;  /* 0x0000002640407c23 */ /* 0x000fe20008010841 */
[--C-:B------:R-:W-:Y:S01]  /*9c00*/  HSET2.LE.AND R20, R20, R52.reuse, PT ;  /* 0x0000003414147233 */ /* 0x100fe20003803000 */
[----:B------:R-:W-:Y:S01]  /*9c10*/  FADD.FTZ R44, R134, -R44 ;  /* 0x8000002c862c7221 */ /* 0x000fe20000010000 */
[----:B------:R-:W-:Y:S01]  /*9c20*/  LOP3.LUT R177, R203, UR34, R240, 0x96, !PT ;  /* 0x00000022cbb17c12 */ /* 0x000fe2000f8e96f0 */
[----:B------:R-:W-:Y:S01]  /*9c30*/  FADD.FTZ R51, R133, -R51 ;  /* 0x8000003385337221 */ /* 0x000fe20000010000 */
[----:B--2---:R-:W-:Y:S01]  /*9c40*/  F2FP.F16.F32.PACK_AB R133, R41, R42 ;  /* 0x0000002a2985723e */ /* 0x004fe200000000ff */
[----:B------:R-:W-:Y:S01]  /*9c50*/  FMUL.FTZ R44, R44, UR38 ;  /* 0x000000262c2c7c20 */ /* 0x000fe20008410000 */
[----:B------:R-:W2:Y:S01]  /*9c60*/  MUFU.EX2 R47, R47 ;  /* 0x0000002f002f7308 */ /* 0x000ea20000000800 */
[----:B------:R-:W-:Y:S01]  /*9c70*/  FMUL.FTZ R51, R51, UR38 ;  /* 0x0000002633337c20 */ /* 0x000fe20008410000 */
[----:B------:R-:W-:Y:S01]  /*9c80*/  LOP3.LUT R204, R207, UR22, R204, 0x96, !PT ;  /* 0x00000016cfcc7c12 */ /* 0x000fe2000f8e96cc */
[--C-:B------:R-:W-:Y:S01]  /*9c90*/  FFMA.FTZ R60, R60, UR38, -R65.reuse ;  /* 0x000000263c3c7c23 */ /* 0x100fe20008010841 */
[--C-:B------:R-:W-:Y:S01]  /*9ca0*/  HSET2.LE.AND R23, R23, R52.reuse, PT ;  /* 0x0000003417177233 */ /* 0x100fe20003803000 */
[----:B------:R-:W-:Y:S01]  /*9cb0*/  FFMA.FTZ R63, R63, UR38, -R65 ;  /* 0x000000263f3f7c23 */ /* 0x000fe20008010841 */
[----:B------:R-:W-:Y:S01]  /*9cc0*/  HSET2.LE.AND R21, R21, R52, PT ;  /* 0x0000003415157233 */ /* 0x000fe20003803000 */
[----:B------:R-:W-:Y:S01]  /*9cd0*/  IMAD.WIDE.U32 R204, R204, -0x2daee0ad, RZ ;  /* 0xd2511f53cccc7825 */ /* 0x000fe200078e00ff */
[----:B------:R-:W3:Y:S01]  /*9ce0*/  MUFU.EX2 R44, R44 ;  /* 0x0000002c002c7308 */ /* 0x000ee20000000800 */
[----:B----4-:R-:W-:-:S02]  /*9cf0*/  F2FP.F16.F32.PACK_AB R135, R49, R37 ;  /* 0x000000253187723e */ /* 0x010fc400000000ff */
[--C-:B------:R-:W-:Y:S01]  /*9d00*/  FFMA.FTZ R55, R55, UR38, -R57.reuse ;  /* 0x0000002637377c23 */ /* 0x100fe20008010839 */
[----:B------:R-:W-:Y:S01]  /*9d10*/  LOP3.LUT R20, R20, R133, RZ, 0xc0, !PT ;  /* 0x0000008514147212 */ /* 0x000fe200078ec0ff */
[----:B------:R-:W-:Y:S01]  /*9d20*/  FFMA.FTZ R133, R176, UR38, -R57 ;  /* 0x00000026b0857c23 */ /* 0x000fe20008010839 */
[----:B------:R-:W-:Y:S01]  /*9d30*/  IMAD.WIDE.U32 R176, R177, -0x2daee0ad, RZ ;  /* 0xd2511f53b1b07825 */ /* 0x000fe200078e00ff */
[----:B------:R-:W-:-:S03]  /*9d40*/  LOP3.LUT R21, R21, R135, RZ, 0xc0, !PT ;  /* 0x0000008715157212 */ /* 0x000fc600078ec0ff */
[----:B------:R-:W-:Y:S01]  /*9d50*/  FFMA.FTZ R135, R174, UR38, -R139 ;  /* 0x00000026ae877c23 */ /* 0x000fe2000801088b */
[----:B------:R-:W4:Y:S01]  /*9d60*/  MUFU.EX2 R51, R51 ;  /* 0x0000003300337308 */ /* 0x000f220000000800 */
[----:B--2---:R-:W-:Y:S01]  /*9d70*/  F2FP.F16.F32.PACK_AB R134, R47, R48 ;  /* 0x000000302f86723e */ /* 0x004fe200000000ff */
[--C-:B------:R-:W-:Y:S01]  /*9d80*/  FFMA.FTZ R56, R56, UR38, -R57.reuse ;  /* 0x0000002638387c23 */ /* 0x100fe20008010839 */
[----:B------:R-:W-:Y:S01]  /*9d90*/  LOP3.LUT R156, R205, UR20, R156, 0x96, !PT ;  /* 0x00000014cd9c7c12 */ /* 0x000fe2000f8e969c */
[----:B------:R-:W-:Y:S01]  /*9da0*/  FFMA.FTZ R160, R160, UR38, -R57 ;  /* 0x00000026a0a07c23 */ /* 0x000fe20008010839 */
[----:B------:R-:W-:Y:S01]  /*9db0*/  LOP3.LUT R23, R23, R134, RZ, 0xc0, !PT ;  /* 0x0000008617177212 */ /* 0x000fe200078ec0ff */
[----:B------:R-:W-:Y:S01]  /*9dc0*/  FFMA.FTZ R134, R175, UR38, -R139 ;  /* 0x00000026af867c23 */ /* 0x000fe2000801088b */
[----:B------:R-:W-:Y:S01]  /*9dd0*/  LOP3.LUT R178, R173, UR34, R240, 0x96, !PT ;  /* 0x00000022adb27c12 */ /* 0x000fe2000f8e96f0 */
[----:B------:R-:W2:Y:S01]  /*9de0*/  MUFU.EX2 R53, R53 ;  /* 0x0000003500357308 */ /* 0x000ea20000000800 */
        /* <DEDUP_REMOVED lines=33> */
[C---:B------:R-:W-:Y:S01]  /*a000*/  HMMA.16816.F32 R124, R24.reuse, R16, R124 ;  /* 0x00000010187c723c */ /* 0x040fe2000000187c */
[-C--:B--2---:R-:W-:Y:S01]  /*a010*/  FMUL.FTZ R80, R80, R53.reuse ;  /* 0x0000003550507220 */ /* 0x084fe20000410000 */
[-C--:B------:R-:W-:Y:S01]  /*a020*/  FMUL.FTZ R81, R81, R53.reuse ;  /* 0x0000003551517220 */ /* 0x080fe20000410000 */
[-C--:B---3--:R-:W-:Y:S01]  /*a030*/  FMUL.FTZ R82, R82, R54.reuse ;  /* 0x0000003652527220 */ /* 0x088fe20000410000 */
[-C--:B------:R-:W-:Y:S01]  /*a040*/  FMUL.FTZ R83, R83, R54.reuse ;  /* 0x0000003653537220 */ /* 0x080fe20000410000 */
[-C--:B------:R-:W-:Y:S01]  /*a050*/  FMUL.FTZ R68, R68, R53.reuse ;  /* 0x0000003544447220 */ /* 0x080fe20000410000 */
[C---:B------:R-:W-:Y:S01]  /*a060*/  HMMA.16816.F32 R120, R24.reuse, R18, R120 ;  /* 0x000000121878723c */ /* 0x040fe20000001878 */
[-C--:B------:R-:W-:Y:S01]  /*a070*/  FMUL.FTZ R69, R69, R53.reuse ;  /* 0x0000003545457220 */ /* 0x080fe20000410000 */
[-C--:B------:R-:W-:Y:S01]  /*a080*/  FMUL.FTZ R70, R70, R54.reuse ;  /* 0x0000003646467220 */ /* 0x080fe20000410000 */
[-C--:B------:R-:W-:Y:S01]  /*a090*/  FMUL.FTZ R71, R71, R54.reuse ;  /* 0x0000003647477220 */ /* 0x080fe20000410000 */
[----:B------:R-:W-:Y:S01]  /*a0a0*/  MUFU.EX2 R132, R132 ;  /* 0x0000008400847308 */ /* 0x000fe20000000800 */
[-C--:B------:R-:W-:Y:S01]  /*a0b0*/  FMUL.FTZ R100, R100, R53.reuse ;  /* 0x0000003564647220 */ /* 0x080fe20000410000 */
[C---:B-1----:R-:W-:Y:S01]  /*a0c0*/  HMMA.16816.F32 R72, R24.reuse, R12, R72 ;  /* 0x0000000c1848723c */ /* 0x042fe20000001848 */
[-C--:B------:R-:W-:Y:S01]  /*a0d0*/  FMUL.FTZ R101, R101, R53.reuse ;  /* 0x0000003565657220 */ /* 0x080fe20000410000 */
[-C--:B------:R-:W-:Y:S01]  /*a0e0*/  FMUL.FTZ R102, R102, R54.reuse ;  /* 0x0000003666667220 */ /* 0x080fe20000410000 */
[-C--:B------:R-:W-:Y:S01]  /*a0f0*/  FMUL.FTZ R103, R103, R54.reuse ;  /* 0x0000003667677220 */ /* 0x080fe20000410000 */
[-C--:B------:R-:W-:Y:S01]  /*a100*/  FMUL.FTZ R128, R128, R53.reuse ;  /* 0x0000003580807220 */ /* 0x080fe20000410000 */
[----:B------:R-:W-:Y:S01]  /*a110*/  FMUL.FTZ R129, R129, R53 ;  /* 0x0000003581817220 */ /* 0x000fe20000410000 */
[----:B------:R-:W-:Y:S01]  /*a120*/  HMMA.16816.F32 R112, R24, R14, R112 ;  /* 0x0000000e1870723c */ /* 0x000fe20000001870 */
[----:B------:R-:W1:Y:S01]  /*a130*/  MUFU.EX2 R134, R134 ;  /* 0x0000008600867308 */ /* 0x000e620000000800 */
[-C--:B------:R-:W-:Y:S01]  /*a140*/  FMUL.FTZ R130, R130, R54.reuse ;  /* 0x0000003682827220 */ /* 0x080fe20000410000 */
[----:B------:R-:W-:Y:S01]  /*a150*/  FMUL.FTZ R131, R131, R54 ;  /* 0x0000003683837220 */ /* 0x000fe20000410000 */
[----:B------:R-:W-:-:S04]  /*a160*/  IMAD.WIDE.U32 R178, R178, -0x2daee0ad, RZ ;  /* 0xd2511f53b2b27825 */ /* 0x000fc800078e00ff */
[-C--:B------:R-:W-:Y:S01]  /*a170*/  FMUL.FTZ R116, R116, R53.reuse ;  /* 0x0000003574747220 */ /* 0x080fe20000410000 */
[C---:B-----5:R-:W-:Y:S01]  /*a180*/  HMMA.16816.F32 R108, R24.reuse, R8, R108 ;  /* 0x00000008186c723c */ /* 0x060fe2000000186c */
[-C--:B------:R-:W-:Y:S01]  /*a190*/  FMUL.FTZ R117, R117, R53.reuse ;  /* 0x0000003575757220 */ /* 0x080fe20000410000 */
[-C--:B------:R-:W-:Y:S01]  /*a1a0*/  FMUL.FTZ R118, R118, R54.reuse ;  /* 0x0000003676767220 */ /* 0x080fe20000410000 */
[----:B------:R-:W-:Y:S01]  /*a1b0*/  MUFU.EX2 R148, R148 ;  /* 0x0000009400947308 */ /* 0x000fe20000000800 */
[-C--:B------:R-:W-:Y:S01]  /*a1c0*/  FMUL.FTZ R119, R119, R54.reuse ;  /* 0x0000003677777220 */ /* 0x080fe20000410000 */
[-C--:B------:R-:W-:Y:S01]  /*a1d0*/  FMUL.FTZ R76, R76, R53.reuse ;  /* 0x000000354c4c7220 */ /* 0x080fe20000410000 */
[C---:B------:R-:W-:Y:S01]  /*a1e0*/  HMMA.16816.F32 R104, R24.reuse, R10, R104 ;  /* 0x0000000a1868723c */ /* 0x040fe20000001868 */
[-C--:B------:R-:W-:Y:S01]  /*a1f0*/  FMUL.FTZ R77, R77, R53.reuse ;  /* 0x000000354d4d7220 */ /* 0x080fe20000410000 */
[-C--:B------:R-:W-:Y:S01]  /*a200*/  FMUL.FTZ R78, R78, R54.reuse ;  /* 0x000000364e4e7220 */ /* 0x080fe20000410000 */
[-C--:B------:R-:W-:Y:S01]  /*a210*/  FMUL.FTZ R79, R79, R54.reuse ;  /* 0x000000364f4f7220 */ /* 0x080fe20000410000 */
[-C--:B------:R-:W-:Y:S01]  /*a220*/  FMUL.FTZ R84, R84, R53.reuse ;  /* 0x0000003554547220 */ /* 0x080fe20000410000 */
[----:B------:R-:W2:Y:S01]  /*a230*/  MUFU.EX2 R147, R147 ;  /* 0x0000009300937308 */ /* 0x000ea20000000800 */
[C---:B------:R-:W-:Y:S01]  /*a240*/  HMMA.16816.F32 R88, R24.reuse, R4, R88 ;  /* 0x000000041858723c */ /* 0x040fe20000001858 */
[-C--:B------:R-:W-:Y:S01]  /*a250*/  FMUL.FTZ R85, R85, R53.reuse ;  /* 0x0000003555557220 */ /* 0x080fe20000410000 */
[-C--:B------:R-:W-:Y:S01]  /*a260*/  FMUL.FTZ R86, R86, R54.reuse ;  /* 0x0000003656567220 */ /* 0x080fe20000410000 */
[-C--:B------:R-:W-:Y:S01]  /*a270*/  FMUL.FTZ R87, R87, R54.reuse ;  /* 0x0000003657577220 */ /* 0x080fe20000410000 */
[-C--:B------:R-:W-:Y:S01]  /*a280*/  FMUL.FTZ R96, R96, R53.reuse ;  /* 0x0000003560607220 */ /* 0x080fe20000410000 */
[-C--:B------:R-:W-:Y:S01]  /*a290*/  FMUL.FTZ R97, R97, R53.reuse ;  /* 0x0000003561617220 */ /* 0x080fe20000410000 */
[----:B------:R-:W-:Y:S01]  /*a2a0*/  HMMA.16816.F32 R92, R24, R6, R92 ;  /* 0x00000006185c723c */ /* 0x000fe2000000185c */
[----:B------:R-:W-:Y:S01]  /*a2b0*/  MUFU.EX2 R135, R135 ;  /* 0x0000008700877308 */ /* 0x000fe20000000800 */
[-C--:B------:R-:W-:Y:S01]  /*a2c0*/  FMUL.FTZ R98, R98, R54.reuse ;  /* 0x0000003662627220 */ /* 0x080fe20000410000 */
[----:B------:R-:W-:Y:S01]  /*a2d0*/  FMUL.FTZ R99, R99, R54 ;  /* 0x0000003663637220 */ /* 0x000fe20000410000 */
[----:B------:R-:W-:Y:S01]  /*a2e0*/  LOP3.LUT R180, R181, UR22, R182, 0x96, !PT ;  /* 0x00000016b5b47c12 */ /* 0x000fe2000f8e96b6 */
[----:B------:R-:W-:Y:S01]  /*a2f0*/  FFMA.FTZ R42, R223, R53, R42 ;  /* 0x00000035df2a7223 */ /* 0x000fe2000001002a */
[----:B------:R-:W-:Y:S01]  /*a300*/  HMMA.16816.F32 R80, R20, R8, R80 ;  /* 0x000000081450723c */ /* 0x000fe20000001850 */
[----:B------:R-:W-:-:S04]  /*a310*/  IMAD.WIDE.U32 R24, R157, -0x2daee0ad, RZ ;  /* 0xd2511f539d187825 */ /* 0x000fc800078e00ff */
[----:B------:R-:W-:Y:S01]  /*a320*/  FFMA.FTZ R37, R222, R54, R37 ;  /* 0x00000036de257223 */ /* 0x000fe20000010025 */
[----:B------:R-:W3:Y:S01]  /*a330*/  MUFU.EX2 R136, R136 ;  /* 0x0000008800887308 */ /* 0x000ee20000000800 */
[----:B------:R-:W-:Y:S01]  /*a340*/  FFMA.FTZ R36, R221, R44, R36 ;  /* 0x0000002cdd247223 */ /* 0x000fe20000010024 */
[----:B------:R-:W-:Y:S01]  /*a350*/  IMAD.WIDE.U32 R26, R163, -0x2daee0ad, RZ ;  /* 0xd2511f53a31a7825 */ /* 0x000fe200078e00ff */
[----:B------:R-:W-:Y:S01]  /*a360*/  LOP3.LUT R175, R177, UR27, R24, 0x96, !PT ;  /* 0x0000001bb1af7c12 */ /* 0x000fe2000f8e9618 */
[C---:B------:R-:W-:Y:S01]  /*a370*/  HMMA.16816.F32 R68, R20.reuse, R12, R68 ;  /* 0x0000000c1444723c */ /* 0x040fe20000001844 */
[--C-:B------:R-:W-:Y:S01]  /*a380*/  SHF.R.U32.HI R24, RZ, 0x10, R204.reuse ;  /* 0x00000010ff187819 */ /* 0x100fe200000116cc */
[----:B------:R-:W-:Y:S01]  /*a390*/  IMAD.WIDE.U32 R180, R180, -0x2daee0ad, RZ ;  /* 0xd2511f53b4b47825 */ /* 0x000fe200078e00ff */
[----:B------:R-:W-:Y:S01]  /*a3a0*/  SHF.R.U32.HI R9, RZ, 0x18, R204 ;  /* 0x00000018ff097819 */ /* 0x000fe200000116cc */
[----:B------:R-:W-:Y:S01]  /*a3b0*/  MUFU.EX2 R146, R146 ;  /* 0x0000009200927308 */ /* 0x000fe20000000800 */
[----:B------:R-:W-:Y:S01]  /*a3c0*/  LOP3.LUT R24, R24, 0xff, RZ, 0xc0, !PT ;  /* 0x000000ff18187812 */ /* 0x000fe200078ec0ff */
[----:B------:R-:W-:Y:S01]  /*a3d0*/  HMMA.16816.F32 R100, R20, R4, R100 ;  /* 0x000000041464723c */ /* 0x000fe20000001864 */
[----:B------:R-:W-:Y:S01]  /*a3e0*/  LOP3.LUT R159, R27, UR31, R238, 0x96, !PT ;  /* 0x0000001f1b9f7c12 */ /* 0x000fe2000f8e96ee */
[----:B------:R-:W-:Y:S01]  /*a3f0*/  IMAD.WIDE.U32 R174, R175, -0x326172a9, RZ ;  /* 0xcd9e8d57afae7825 */ /* 0x000fe200078e00ff */
[----:B------:R-:W-:-:S03]  /*a400*/  PRMT R24, R24, 0x5410, R9 ;  /* 0x0000541018187816 */ /* 0x000fc60000000009 */
[----:B------:R-:W-:Y:S01]  /*a410*/  FFMA.FTZ R32, R220, R51, R32 ;  /* 0x00000033dc207223 */ /* 0x000fe20000010020 */
[----:B------:R-:W-:Y:S01]  /*a420*/  LOP3.LUT R9, R156, 0xffff, RZ, 0xc0, !PT ;  /* 0x0000ffff9c097812 */ /* 0x000fe200078ec0ff */
[----:B------:R-:W4:Y:S01]  /*a430*/  MUFU.EX2 R145, R145 ;  /* 0x0000009100917308 */ /* 0x000f220000000800 */
[----:B------:R-:W-:Y:S01]  /*a440*/  SHF.R.U32.HI R27, RZ, 0x10, R156 ;  /* 0x00000010ff1b7819 */ /* 0x000fe2000001169c */
[C---:B------:R-:W-:Y:S01]  /*a450*/  HMMA.16816.F32 R128, R20.reuse, R16, R128 ;  /* 0x000000101480723c */ /* 0x040fe20000001880 */
[----:B------:R-:W-:Y:S01]  /*a460*/  LOP3.LUT R12, R204, 0xffff, RZ, 0xc0, !PT ;  /* 0x0000ffffcc0c7812 */ /* 0x000fe200078ec0ff */
[----:B------:R-:W-:Y:S01]  /*a470*/  FADD.FTZ R42, R41, R42 ;  /* 0x0000002a292a7221 */ /* 0x000fe20000010000 */
[----:B------:R-:W-:Y:S01]  /*a480*/  LOP3.LUT R232, R25, UR31, R232, 0x96, !PT ;  /* 0x0000001f19e87c12 */ /* 0x000fe2000f8e96e8 */
[----:B------:R-:W-:Y:S01]  /*a490*/  FADD.FTZ R37, R49, R37 ;  /* 0x0000002531257221 */ /* 0x000fe20000010000 */
[----:B------:R-:W-:Y:S01]  /*a4a0*/  LOP3.LUT R25, R156, 0xff, RZ, 0xc0, !PT ;  /* 0x000000ff9c197812 */ /* 0x000fe200078ec0ff */
[C---:B------:R-:W-:Y:S01]  /*a4b0*/  HMMA.16816.F32 R116, R20.reuse, R18, R116 ;  /* 0x000000121474723c */ /* 0x040fe20000001874 */
[----:B------:R-:W-:Y:S01]  /*a4c0*/  SHF.R.U32.HI R9, RZ, 0x8, R9 ;  /* 0x00000008ff097819 */ /* 0x000fe20000011609 */
[----:B------:R-:W-:Y:S01]  /*a4d0*/  IMAD.WIDE.U32 R16, R232, -0x326172a9, RZ ;  /* 0xcd9e8d57e8107825 */ /* 0x000fe200078e00ff */
[----:B------:R-:W-:Y:S01]  /*a4e0*/  SHF.R.U32.HI R156, RZ, 0x18, R156 ;  /* 0x00000018ff9c7819 */ /* 0x000fe2000001169c */
[----:B------:R-:W-:Y:S01]  /*a4f0*/  MUFU.EX2 R66, R66 ;  /* 0x0000004200427308 */ /* 0x000fe20000000800 */
[----:B------:R-:W-:Y:S01]  /*a500*/  LOP3.LUT R27, R27, 0xff, RZ, 0xc0, !PT ;  /* 0x000000ff1b1b7812 */ /* 0x000fe200078ec0ff */
[C---:B------:R-:W-:Y:S01]  /*a510*/  HMMA.16816.F32 R76, R20.reuse, R14, R76 ;  /* 0x0000000e144c723c */ /* 0x040fe2000000184c */
[----:B------:R-:W-:Y:S01]  /*a520*/  LOP3.LUT R8, R204, 0xff, RZ, 0xc0, !PT ;  /* 0x000000ffcc087812 */ /* 0x000fe200078ec0ff */
[----:B------:R-:W-:Y:S01]  /*a530*/  FADD.FTZ R36, R35, R36 ;  /* 0x0000002423247221 */ /* 0x000fe20000010000 */
[----:B------:R-:W-:Y:S01]  /*a540*/  SHF.R.U32.HI R12, RZ, 0x8, R12 ;  /* 0x00000008ff0c7819 */ /* 0x000fe2000001160c */
[----:B------:R-:W-:Y:S01]  /*a550*/  FADD.FTZ R32, R31, R32 ;  /* 0x000000201f207221 */ /* 0x000fe20000010000 */
[----:B------:R-:W-:Y:S01]  /*a560*/  PRMT R25, R25, 0x5410, R9 ;  /* 0x0000541019197816 */ /* 0x000fe20000000009 */
[C---:B------:R-:W-:Y:S01]  /*a570*/  HMMA.16816.F32 R84, R20.reuse, R10, R84 ;  /* 0x0000000a1454723c */ /* 0x040fe20000001854 */
[----:B------:R-:W-:Y:S01]  /*a580*/  PRMT R27, R27, 0x5410, R156 ;  /* 0x000054101b1b7816 */ /* 0x000fe2000000009c */
[----:B------:R-:W-:Y:S01]  /*a590*/  FFMA.FTZ R156, R168, UR38, -R50 ;  /* 0x00000026a89c7c23 */ /* 0x000fe20008010832 */
[----:B------:R-:W-:Y:S01]  /*a5a0*/  PRMT R8, R8, 0x5410, R12 ;  /* 0x0000541008087816 */ /* 0x000fe2000000000c */
[----:B------:R-:W-:Y:S01]  /*a5b0*/  MUFU.EX2 R133, R133 ;  /* 0x0000008500857308 */ /* 0x000fe20000000800 */
[--C-:B------:R-:W-:Y:S01]  /*a5c0*/  HSET2.LE.AND R4, R25, R52.reuse, PT ;  /* 0x0000003419047233 */ /* 0x100fe20003803000 */
[----:B------:R-:W-:Y:S01]  /*a5d0*/  HMMA.16816.F32 R96, R20, R6, R96 ;  /* 0x000000061460723c */ /* 0x000fe20000001860 */
[--C-:B------:R-:W-:Y:S01]  /*a5e0*/  HSET2.LE.AND R24, R24, R52.reuse, PT ;  /* 0x0000003418187233 */ /* 0x100fe20003803000 */
[----:B------:R-:W5:Y:S01]  /*a5f0*/  LDSM.16.MT88.4 R12, [R190+0x6800] ;  /* 0x00680000be0c783b */ /* 0x000f620000004200 */
[--C-:B------:R-:W-:Y:S01]  /*a600*/  HSET2.LE.AND R25, R27, R52.reuse, PT ;  /* 0x000000341b197233 */ /* 0x100fe20003803000 */
[----:B------:R-:W-:Y:S01]  /*a610*/  FADD.FTZ R42, R40, R42 ;  /* 0x0000002a282a7221 */ /* 0x000fe20000010000 */
[----:B------:R-:W-:Y:S01]  /*a620*/  LOP3.LUT R163, R179, UR27, R26, 0x96, !PT ;  /* 0x0000001bb3a37c12 */ /* 0x000fe2000f8e961a */
[----:B------:R-:W-:Y:S01]  /*a630*/  MUFU.EX2 R156, R156 ;  /* 0x0000009c009c7308 */ /* 0x000fe20000000800 */
[--C-:B------:R-:W-:Y:S01]  /*a640*/  HSET2.LE.AND R8, R8, R52.reuse, PT ;  /* 0x0000003408087233 */ /* 0x100fe20003803000 */
[----:B------:R-:W-:Y:S01]  /*a650*/  FADD.FTZ R37, R48, R37 ;  /* 0x0000002530257221 */ /* 0x000fe20000010000 */
[----:B-1----:R-:W-:Y:S01]  /*a660*/  F2FP.F16.F32.PACK_AB R5, R134, R132 ;  /* 0x000000848605723e */ /* 0x002fe200000000ff */
[----:B------:R-:W-:Y:S01]  /*a670*/  FADD.FTZ R36, R34, R36 ;  /* 0x0000002422247221 */ /* 0x000fe20000010000 */
[----:B--2---:R-:W-:Y:S01]  /*a680*/  F2FP.F16.F32.PACK_AB R27, R147, R148 ;  /* 0x00000094931b723e */ /* 0x004fe200000000ff */
[----:B------:R-:W-:Y:S01]  /*a690*/  FADD.FTZ R32, R30, R32 ;  /* 0x000000201e207221 */ /* 0x000fe20000010000 */
[----:B---3--:R-:W-:Y:S01]  /*a6a0*/  F2FP.F16.F32.PACK_AB R26, R136, R135 ;  /* 0x00000087881a723e */ /* 0x008fe200000000ff */
[----:B------:R-:W1:Y:S01]  /*a6b0*/  MUFU.EX2 R38, R38 ;  /* 0x0000002600267308 */ /* 0x000e620000000800 */
[----:B------:R-:W-:Y:S01]  /*a6c0*/  LOP3.LUT R27, R24, R27, RZ, 0xc0, !PT ;  /* 0x0000001b181b7212 */ /* 0x000fe200078ec0ff */
[----:B------:R-:W-:Y:S01]  /*a6d0*/  FADD.FTZ R42, R39, R42 ;  /* 0x0000002a272a7221 */ /* 0x000fe20000010000 */
[----:B------:R-:W-:Y:S01]  /*a6e0*/  LOP3.LUT R167, R17, UR30, R202, 0x96, !PT ;  /* 0x0000001e11a77c12 */ /* 0x000fe2000f8e96ca */
[----:B------:R-:W-:Y:S01]  /*a6f0*/  FADD.FTZ R37, R47, R37 ;  /* 0x000000252f257221 */ /* 0x000fe20000010000 */
[----:B------:R-:W-:Y:S01]  /*a700*/  LOP3.LUT R173, R175, UR26, R16, 0x96, !PT ;  /* 0x0000001aafad7c12 */ /* 0x000fe2000f8e9610 */
[----:B------:R-:W-:Y:S01]  /*a710*/  FADD.FTZ R36, R33, R36 ;  /* 0x0000002421247221 */ /* 0x000fe20000010000 */
[----:B------:R-:W-:Y:S01]  /*a720*/  LOP3.LUT R26, R8, R26, RZ, 0xc0, !PT ;  /* 0x0000001a081a7212 */ /* 0x000fe200078ec0ff */
[----:B------:R-:W2:Y:S01]  /*a730*/  LDSM.16.MT88.4 R16, [R192+0x6800] ;  /* 0x00680000c010783b */ /* 0x000ea20000004200 */
[----:B------:R-:W-:Y:S01]  /*a740*/  LOP3.LUT R24, R4, R5, RZ, 0xc0, !PT ;  /* 0x0000000504187212 */ /* 0x000fe200078ec0ff */
[----:B------:R-:W3:Y:S01]  /*a750*/  MUFU.EX2 R58, R58 ;  /* 0x0000003a003a7308 */ /* 0x000ee20000000800 */
[----:B----4-:R-:W-:Y:S01]  /*a760*/  F2FP.F16.F32.PACK_AB R155, R145, R146 ;  /* 0x00000092919b723e */ /* 0x010fe200000000ff */
[----:B------:R-:W4:Y:S01]  /*a770*/  LDSM.16.MT88.4 R8, [R189+0x6800] ;  /* 0x00680000bd08783b */ /* 0x000f220000004200 */
[----:B------:R-:W-:Y:S01]  /*a780*/  LOP3.LUT R22, R180, 0xffff, RZ, 0xc0, !PT ;  /* 0x0000ffffb4167812 */ /* 0x000fe200078ec0ff */
[----:B------:R-:W-:Y:S01]  /*a790*/  FADD.FTZ R32, R43, R32 ;  /* 0x000000202b207221 */ /* 0x000fe20000010000 */
[----:B------:R-:W-:Y:S01]  /*a7a0*/  LOP3.LUT R25, R25, R155, RZ, 0xc0, !PT ;  /* 0x0000009b19197212 */ /* 0x000fe200078ec0ff */
[----:B------:R-:W4:Y:S01]  /*a7b0*/  LDSM.16.MT88.4 R4, [R188+0x6800] ;  /* 0x00680000bc04783b */ /* 0x000f220000004200 */
[----:B------:R-:W-:Y:S01]  /*a7c0*/  FFMA.FTZ R155, R170, UR38, -R50 ;  /* 0x00000026aa9b7c23 */ /* 0x000fe20008010832 */
[----:B------:R-:W-:Y:S01]  /*a7d0*/  LOP3.LUT R158, R181, UR20, R158, 0x96, !PT ;  /* 0x00000014b59e7c12 */ /* 0x000fe2000f8e969e */
[----:B------:R-:W3:Y:S01]  /*a7e0*/  MUFU.EX2 R140, R140 ;  /* 0x0000008c008c7308 */ /* 0x000ee20000000800 */
[----:B------:R-:W-:Y:S01]  /*a7f0*/  LOP3.LUT R21, R180, 0xff, RZ, 0xc0, !PT ;  /* 0x000000ffb4157812 */ /* 0x000fe200078ec0ff */
[----:B-1----:R-:W-:Y:S01]  /*a800*/  FADD.FTZ R42, R38, R42 ;  /* 0x0000002a262a7221 */ /* 0x002fe20000010000 */
[----:B------:R-:W-:Y:S01]  /*a810*/  SHF.R.U32.HI R22, RZ, 0x8, R22 ;  /* 0x00000008ff167819 */ /* 0x000fe20000011616 */
[----:B------:R-:W-:Y:S01]  /*a820*/  FADD.FTZ R36, R132, R36 ;  /* 0x0000002484247221 */ /* 0x000fe20000010000 */
[----:B------:R-:W-:Y:S01]  /*a830*/  SHF.R.U32.HI R20, RZ, 0x10, R180 ;  /* 0x00000010ff147819 */ /* 0x000fe200000116b4 */
[----:B------:R-:W-:Y:S01]  /*a840*/  FADD.FTZ R32, R146, R32 ;  /* 0x0000002092207221 */ /* 0x000fe20000010000 */
[----:B------:R-:W-:Y:S01]  /*a850*/  LOP3.LUT R23, R158, 0xffff, RZ, 0xc0, !PT ;  /* 0x0000ffff9e177812 */ /* 0x000fe200078ec0ff */
[----:B------:R-:W1:Y:S01]  /*a860*/  MUFU.EX2 R155, R155 ;  /* 0x0000009b009b7308 */ /* 0x000e620000000800 */
[----:B------:R-:W-:Y:S01]  /*a870*/  PRMT R21, R21, 0x5410, R22 ;  /* 0x0000541015157816 */ /* 0x000fe20000000016 */
[C---:B-----5:R-:W-:Y:S01]  /*a880*/  HMMA.16816.F32 R72, R24.reuse, R12, R72 ;  /* 0x0000000c1848723c */ /* 0x060fe20000001848 */
[----:B------:R-:W-:Y:S01]  /*a890*/  SHF.R.U32.HI R180, RZ, 0x18, R180 ;  /* 0x00000018ffb47819 */ /* 0x000fe200000116b4 */
[----:B---3--:R-:W-:Y:S01]  /*a8a0*/  FADD.FTZ R42, R58, R42 ;  /* 0x0000002a3a2a7221 */ /* 0x008fe20000010000 */
[----:B------:R-:W-:Y:S01]  /*a8b0*/  LOP3.LUT R22, R20, 0xff, RZ, 0xc0, !PT ;  /* 0x000000ff14167812 */ /* 0x000fe200078ec0ff */
[----:B------:R-:W-:Y:S01]  /*a8c0*/  FADD.FTZ R36, R134, R36 ;  /* 0x0000002486247221 */ /* 0x000fe20000010000 */
[----:B------:R-:W-:Y:S01]  /*a8d0*/  LOP3.LUT R20, R158, 0xff, RZ, 0xc0, !PT ;  /* 0x000000ff9e147812 */ /* 0x000fe200078ec0ff */
[----:B------:R-:W3:Y:S01]  /*a8e0*/  MUFU.EX2 R144, R144 ;  /* 0x0000009000907308 */ /* 0x000ee20000000800 */
[----:B------:R-:W-:Y:S01]  /*a8f0*/  SHF.R.U32.HI R23, RZ, 0x8, R23 ;  /* 0x00000008ff177819 */ /* 0x000fe20000011617 */
[C---:B------:R-:W-:Y:S01]  /*a900*/  HMMA.16816.F32 R112, R24.reuse, R14, R112 ;  /* 0x0000000e1870723c */ /* 0x040fe20000001870 */
[----:B------:R-:W-:Y:S01]  /*a910*/  SHF.R.U32.HI R157, RZ, 0x10, R158 ;  /* 0x00000010ff9d7819 */ /* 0x000fe2000001169e */
[----:B------:R-:W-:Y:S01]  /*a920*/  FADD.FTZ R37, R140, R37 ;  /* 0x000000258c257221 */ /* 0x000fe20000010000 */
[----:B------:R-:W-:Y:S01]  /*a930*/  PRMT R22, R22, 0x5410, R180 ;  /* 0x0000541016167816 */ /* 0x000fe200000000b4 */
[----:B------:R-:W-:Y:S01]  /*a940*/  IMAD.WIDE.U32 R180, R159, -0x326172a9, RZ ;  /* 0xcd9e8d579fb47825 */ /* 0x000fe200078e00ff */
[----:B------:R-:W-:Y:S01]  /*a950*/  PRMT R20, R20, 0x5410, R23 ;  /* 0x0000541014147816 */ /* 0x000fe20000000017 */
[----:B------:R-:W-:Y:S01]  /*a960*/  MUFU.EX2 R154, R154 ;  /* 0x0000009a009a7308 */ /* 0x000fe20000000800 */
[----:B------:R-:W-:Y:S01]  /*a970*/  SHF.R.U32.HI R158, RZ, 0x18, R158 ;  /* 0x00000018ff9e7819 */ /* 0x000fe2000001169e */
[----:B------:R-:W-:Y:S01]  /*a980*/  FADD.FTZ R32, R145, R32 ;  /* 0x0000002091207221 */ /* 0x000fe20000010000 */
[----:B------:R-:W-:Y:S01]  /*a990*/  LOP3.LUT R23, R157, 0xff, RZ, 0xc0, !PT ;  /* 0x000000ff9d177812 */ /* 0x000fe200078ec0ff */
[----:B------:R-:W-:Y:S01]  /*a9a0*/  FFMA.FTZ R157, R166, UR38, -R57 ;  /* 0x00000026a69d7c23 */ /* 0x000fe20008010839 */
[--C-:B------:R-:W-:Y:S01]  /*a9b0*/  HSET2.LE.AND R168, R21, R52.reuse, PT ;  /* 0x0000003415a87233 */ /* 0x100fe20003803000 */
[C---:B--2---:R-:W-:Y:S01]  /*a9c0*/  HMMA.16816.F32 R124, R24.reuse, R16, R124 ;  /* 0x00000010187c723c */ /* 0x044fe2000000187c */
[--C-:B------:R-:W-:Y:S01]  /*a9d0*/  HSET2.LE.AND R21, R22, R52.reuse, PT ;  /* 0x0000003416157233 */ /* 0x100fe20003803000 */
[----:B------:R-:W-:Y:S01]  /*a9e0*/  MUFU.EX2 R162, R162 ;  /* 0x000000a200a27308 */ /* 0x000fe20000000800 */
[----:B-1----:R-:W-:Y:S01]  /*a9f0*/  F2FP.F16.F32.PACK_AB R166, R156, R155 ;  /* 0x0000009b9ca6723e */ /* 0x002fe200000000ff */
[----:B---3--:R-:W-:Y:S01]  /*aa00*/  FADD.FTZ R37, R144, R37 ;  /* 0x0000002590257221 */ /* 0x008fe20000010000 */
[----:B------:R-:W-:Y:S01]  /*aa10*/  PRMT R158, R23, 0x5410, R158 ;  /* 0x00005410179e7816 */ /* 0x000fe2000000009e */
[C---:B------:R-:W-:Y:S01]  /*aa20*/  HMMA.16816.F32 R120, R24.reuse, R18, R120 ;  /* 0x000000121878723c */ /* 0x040fe20000001878 */
[----:B------:R-:W-:Y:S01]  /*aa30*/  F2FP.F16.F32.PACK_AB R22, R133, R66 ;  /* 0x000000428516723e */ /* 0x000fe200000000ff */
[----:B------:R-:W-:Y:S01]  /*aa40*/  FFMA.FTZ R161, R161, UR38, -R57 ;  /* 0x00000026a1a17c23 */ /* 0x000fe20008010839 */
[----:B------:R-:W-:Y:S01]  /*aa50*/  LOP3.LUT R23, R21, R166, RZ, 0xc0, !PT ;  /* 0x000000a615177212 */ /* 0x000fe200078ec0ff */
[----:B------:R-:W-:Y:S01]  /*aa60*/  MUFU.EX2 R159, R171 ;  /* 0x000000ab009f7308 */ /* 0x000fe20000000800 */
[----:B------:R-:W-:Y:S01]  /*aa70*/  LOP3.LUT R22, R168, R22, RZ, 0xc0, !PT ;  /* 0x00000016a8167212 */ /* 0x000fe200078ec0ff */
[C---:B----4-:R-:W-:Y:S01]  /*aa80*/  HMMA.16816.F32 R108, R24.reuse, R8, R108 ;  /* 0x00000008186c723c */ /* 0x050fe2000000186c */
[--C-:B------:R-:W-:Y:S01]  /*aa90*/  HSET2.LE.AND R20, R20, R52.reuse, PT ;  /* 0x0000003414147233 */ /* 0x100fe20003803000 */
[--C-:B------:R-:W-:Y:S01]  /*aaa0*/  FFMA.FTZ R46, R46, UR38, -R50.reuse ;  /* 0x000000262e2e7c23 */ /* 0x100fe20008010832 */
[----:B------:R-:W-:Y:S01]  /*aab0*/  HSET2.LE.AND R21, R158, R52, PT ;  /* 0x000000349e157233 */ /* 0x000fe20003803000 */
[----:B------:R-:W-:Y:S01]  /*aac0*/  FFMA.FTZ R29, R29, UR38, -R50 ;  /* 0x000000261d1d7c23 */ /* 0x000fe20008010832 */
[----:B------:R-:W-:Y:S01]  /*aad0*/  F2FP.F16.F32.PACK_AB R166, R58, R38 ;  /* 0x000000263aa6723e */ /* 0x000fe200000000ff */
[C---:B------:R-:W-:Y:S01]  /*aae0*/  HMMA.16816.F32 R104, R24.reuse, R10, R104 ;  /* 0x0000000a1868723c */ /* 0x040fe20000001868 */
[----:B------:R-:W-:Y:S01]  /*aaf0*/  F2FP.F16.F32.PACK_AB R168, R144, R140 ;  /* 0x0000008c90a8723e */ /* 0x000fe200000000ff */
[----:B------:R-:W1:Y:S01]  /*ab00*/  MUFU.EX2 R158, R169 ;  /* 0x000000a9009e7308 */ /* 0x000e620000000800 */
[----:B------:R-:W-:Y:S01]  /*ab10*/  LOP3.LUT R20, R20, R166, RZ, 0xc0, !PT ;  /* 0x000000a614147212 */ /* 0x000fe200078ec0ff */
[----:B------:R-:W-:Y:S01]  /*ab20*/  FADD.FTZ R42, R66, R42 ;  /* 0x0000002a422a7221 */ /* 0x000fe20000010000 */
[----:B------:R-:W-:Y:S01]  /*ab30*/  LOP3.LUT R21, R21, R168, RZ, 0xc0, !PT ;  /* 0x000000a815157212 */ /* 0x000fe200078ec0ff */
[C---:B------:R-:W-:Y:S01]  /*ab40*/  HMMA.16816.F32 R88, R24.reuse, R4, R88 ;  /* 0x000000041858723c */ /* 0x040fe20000001858 */
[----:B------:R-:W-:Y:S01]  /*ab50*/  LOP3.LUT R172, R181, UR30, R172, 0x96, !PT ;  /* 0x0000001eb5ac7c12 */ /* 0x000fe2000f8e96ac */
[----:B------:R-:W-:Y:S01]  /*ab60*/  FADD.FTZ R37, R155, R37 ;  /* 0x000000259b257221 */ /* 0x000fe20000010000 */
[----:B------:R-:W-:Y:S01]  /*ab70*/  FADD.FTZ R36, R135, R36 ;  /* 0x0000002487247221 */ /* 0x000fe20000010000 */
[----:B------:R-:W2:Y:S01]  /*ab80*/  MUFU.EX2 R149, R149 ;  /* 0x0000009500957308 */ /* 0x000ea20000000800 */
[----:B------:R-:W-:Y:S01]  /*ab90*/  FADD.FTZ R32, R148, R32 ;  /* 0x0000002094207221 */ /* 0x000fe20000010000 */
[----:B------:R-:W-:Y:S01]  /*aba0*/  HMMA.16816.F32 R92, R24, R6, R92 ;  /* 0x00000006185c723c */ /* 0x000fe2000000185c */
[----:B------:R-:W-:Y:S01]  /*abb0*/  FADD.FTZ R42, R133, R42 ;  /* 0x0000002a852a7221 */ /* 0x000fe20000010000 */
[----:B------:R-:W-:Y:S01]  /*abc0*/  FADD.FTZ R37, R156, R37 ;  /* 0x000000259c257221 */ /* 0x000fe20000010000 */
[----:B------:R-:W-:Y:S01]  /*abd0*/  FADD.FTZ R36, R136, R36 ;  /* 0x0000002488247221 */ /* 0x000fe20000010000 */
[----:B------:R-:W-:Y:S01]  /*abe0*/  FADD.FTZ R32, R147, R32 ;  /* 0x0000002093207221 */ /* 0x000fe20000010000 */
[----:B------:R-:W-:Y:S01]  /*abf0*/  IMAD.MOV.U32 R135, RZ, RZ, R3 ;  /* 0x000000ffff877224 */ /* 0x000fe200078e0003 */
[C---:B------:R-:W-:Y:S01]  /*ac00*/  HMMA.16816.F32 R128, R20.reuse, R16, R128 ;  /* 0x000000101480723c */ /* 0x040fe20000001880 */
[----:B------:R-:W-:Y:S01]  /*ac10*/  IMAD.WIDE.U32 R24, R167, -0x2daee0ad, RZ ;  /* 0xd2511f53a7187825 */ /* 0x000fe200078e00ff */
[----:B------:R-:W3:Y:S03]  /*ac20*/  MUFU.EX2 R153, R153 ;  /* 0x0000009900997308 */ /* 0x000ee60000000800 */
[----:B-1----:R-:W-:Y:S01]  /*ac30*/  FADD.FTZ R36, R158, R36 ;  /* 0x000000249e247221 */ /* 0x002fe20000010000 */
[----:B------:R-:W-:Y:S01]  /*ac40*/  IMAD.WIDE.U32 R166, R173, -0x2daee0ad, RZ ;  /* 0xd2511f53ada67825 */ /* 0x000fe200078e00ff */
[----:B------:R-:W-:Y:S01]  /*ac50*/  LOP3.LUT R173, R25, UR24, R176, 0x96, !PT ;  /* 0x0000001819ad7c12 */ /* 0x000fe2000f8e96b0 */
[----:B------:R-:W-:Y:S02]  /*ac60*/  HMMA.16816.F32 R116, R20, R18, R116 ;  /* 0x000000121474723c */ /* 0x000fe40000001874 */
[----:B------:R-:W-:Y:S01]  /*ac70*/  FADD.FTZ R36, R159, R36 ;  /* 0x000000249f247221 */ /* 0x000fe20000010000 */
[----:B------:R-:W-:Y:S01]  /*ac80*/  IMAD.WIDE.U32 R168, R163, -0x326172a9, RZ ;  /* 0xcd9e8d57a3a87825 */ /* 0x000fe200078e00ff */
[----:B------:R-:W-:-:S03]  /*ac90*/  LOP3.LUT R16, R167, UR21, R24, 0x96, !PT ;  /* 0x00000015a7107c12 */ /* 0x000fc6000f8e9618 */
[--C-:B------:R-:W-:Y:S01]  /*aca0*/  FFMA.FTZ R163, R164, UR38, -R139.reuse ;  /* 0x00000026a4a37c23 */ /* 0x100fe2000801088b */
[----:B------:R-:W-:Y:S01]  /*acb0*/  FFMA.FTZ R164, R165, UR38, -R139 ;  /* 0x00000026a5a47c23 */ /* 0x000fe2000801088b */
[----:B------:R-:W-:Y:S01]  /*acc0*/  IMAD.WIDE.U32 R24, R172, -0x2daee0ad, RZ ;  /* 0xd2511f53ac187825 */ /* 0x000fe200078e00ff */
[----:B------:R-:W-:Y:S01]  /*acd0*/  LOP3.LUT R170, R169, UR26, R180, 0x96, !PT ;  /* 0x0000001aa9aa7c12 */ /* 0x000fe2000f8e96b4 */
[----:B------:R-:W-:Y:S01]  /*ace0*/  HMMA.16816.F32 R68, R20, R12, R68 ;  /* 0x0000000c1444723c */ /* 0x000fe20000001844 */
[----:B------:R-:W-:Y:S01]  /*acf0*/  MUFU.EX2 R150, R150 ;  /* 0x0000009600967308 */ /* 0x000fe20000000800 */
[----:B------:R-:W-:Y:S01]  /*ad00*/  IMAD.WIDE.U32 R18, R16, -0x326172a9, RZ ;  /* 0xcd9e8d5710127825 */ /* 0x000fe200078e00ff */
[----:B------:R-:W-:-:S03]  /*ad10*/  LOP3.LUT R176, R25, UR24, R178, 0x96, !PT ;  /* 0x0000001819b07c12 */ /* 0x000fc6000f8e96b2 */
[----:B--2---:R-:W-:Y:S01]  /*ad20*/  FADD.FTZ R32, R149, R32 ;  /* 0x0000002095207221 */ /* 0x004fe20000010000 */
[----:B------:R-:W-:Y:S01]  /*ad30*/  IMAD.WIDE.U32 R172, R173, -0x326172a9, RZ ;  /* 0xcd9e8d57adac7825 */ /* 0x000fe200078e00ff */
[----:B------:R-:W-:Y:S01]  /*ad40*/  SHF.R.U32.HI R12, RZ, 0x10, R18 ;  /* 0x00000010ff0c7819 */ /* 0x000fe20000011612 */
[----:B------:R-:W-:Y:S01]  /*ad50*/  HMMA.16816.F32 R76, R20, R14, R76 ;  /* 0x0000000e144c723c */ /* 0x000fe2000000184c */
[----:B------:R-:W1:Y:S01]  /*ad60*/  MUFU.EX2 R163, R163 ;  /* 0x000000a300a37308 */ /* 0x000e620000000800 */
[----:B------:R-:W-:Y:S01]  /*ad70*/  IMAD.WIDE.U32 R170, R170, -0x2daee0ad, RZ ;  /* 0xd2511f53aaaa7825 */ /* 0x000fe200078e00ff */
[----:B------:R-:W-:-:S03]  /*ad80*/  LOP3.LUT R13, R19, UR19, R172, 0x96, !PT ;  /* 0x00000013130d7c12 */ /* 0x000fc6000f8e96ac */
[----:B---3--:R-:W-:Y:S01]  /*ad90*/  FADD.FTZ R32, R153, R32 ;  /* 0x0000002099207221 */ /* 0x008fe20000010000 */
[----:B------:R-:W-:Y:S01]  /*ada0*/  SHF.R.U32.HI R165, RZ, 0x18, R18 ;  /* 0x00000018ffa57819 */ /* 0x000fe20000011612 */
[C---:B------:R-:W-:Y:S01]  /*adb0*/  HMMA.16816.F32 R80, R20.reuse, R8, R80 ;  /* 0x000000081450723c */ /* 0x040fe20000001850 */
[----:B------:R-:W-:Y:S01]  /*adc0*/  LOP3.LUT R25, R12, 0xff, RZ, 0xc0, !PT ;  /* 0x000000ff0c197812 */ /* 0x000fe200078ec0ff */
[----:B------:R-:W-:Y:S01]  /*add0*/  IMAD.WIDE.U32 R176, R176, -0x326172a9, RZ ;  /* 0xcd9e8d57b0b07825 */ /* 0x000fe200078e00ff */
[----:B------:R-:W2:Y:S01]  /*ade0*/  MUFU.EX2 R164, R164 ;  /* 0x000000a400a47308 */ /* 0x000ea20000000800 */
[----:B------:R-:W-:Y:S02]  /*adf0*/  LOP3.LUT R16, R18, 0xffff, RZ, 0xc0, !PT ;  /* 0x0000ffff12107812 */ /* 0x000fe400078ec0ff */
[----:B------:R-:W-:Y:S01]  /*ae00*/  FADD.FTZ R32, R154, R32 ;  /* 0x000000209a207221 */ /* 0x000fe20000010000 */
[----:B------:R-:W-:Y:S01]  /*ae10*/  LOP3.LUT R15, R13, 0xffff, RZ, 0xc0, !PT ;  /* 0x0000ffff0d0f7812 */ /* 0x000fe200078ec0ff */
[C---:B------:R-:W-:Y:S01]  /*ae20*/  HMMA.16816.F32 R100, R20.reuse, R4, R100 ;  /* 0x000000041464723c */ /* 0x040fe20000001864 */
[----:B------:R-:W-:Y:S01]  /*ae30*/  SHF.R.U32.HI R26, RZ, 0x10, R13 ;  /* 0x00000010ff1a7819 */ /* 0x000fe2000001160d */
[----:B------:R-:W-:Y:S01]  /*ae40*/  FADD.FTZ R32, R162, R32 ;  /* 0x00000020a2207221 */ /* 0x000fe20000010000 */
[----:B------:R-:W-:Y:S01]  /*ae50*/  LOP3.LUT R27, R171, UR21, R24, 0x96, !PT ;  /* 0x00000015ab1b7c12 */ /* 0x000fe2000f8e9618 */
[----:B------:R-:W-:Y:S01]  /*ae60*/  MUFU.EX2 R157, R157 ;  /* 0x0000009d009d7308 */ /* 0x000fe20000000800 */
[----:B------:R-:W-:Y:S01]  /*ae70*/  PRMT R165, R25, 0x5410, R165 ;  /* 0x0000541019a57816 */ /* 0x000fe200000000a5 */
[----:B------:R-:W-:Y:S01]  /*ae80*/  HMMA.16816.F32 R84, R20, R10, R84 ;  /* 0x0000000a1454723c */ /* 0x000fe20000001854 */
[----:B------:R-:W-:Y:S01]  /*ae90*/  LOP3.LUT R24, R18, 0xff, RZ, 0xc0, !PT ;  /* 0x000000ff12187812 */ /* 0x000fe200078ec0ff */
[----:B------:R-:W-:Y:S01]  /*aea0*/  IMAD.WIDE.U32 R178, R27, -0x326172a9, RZ ;  /* 0xcd9e8d571bb27825 */ /* 0x000fe200078e00ff */
[----:B------:R-:W-:-:S03]  /*aeb0*/  SHF.R.U32.HI R16, RZ, 0x8, R16 ;  /* 0x00000008ff107819 */ /* 0x000fc60000011610 */
[----:B-1----:R-:W-:Y:S01]  /*aec0*/  FADD.FTZ R36, R163, R36 ;  /* 0x00000024a3247221 */ /* 0x002fe20000010000 */
[----:B------:R-:W-:Y:S01]  /*aed0*/  LOP3.LUT R14, R13, 0xff, RZ, 0xc0, !PT ;  /* 0x000000ff0d0e7812 */ /* 0x000fe200078ec0ff */
[----:B------:R-:W-:Y:S01]  /*aee0*/  HMMA.16816.F32 R96, R20, R6, R96 ;  /* 0x000000061460723c */ /* 0x000fe20000001860 */
[----:B------:R-:W-:Y:S01]  /*aef0*/  SHF.R.U32.HI R15, RZ, 0x8, R15 ;  /* 0x00000008ff0f7819 */ /* 0x000fe2000001160f */
[----:B------:R-:W-:Y:S01]  /*af00*/  MUFU.EX2 R67, R67 ;  /* 0x0000004300437308 */ /* 0x000fe20000000800 */
[----:B------:R-:W-:Y:S01]  /*af10*/  SHF.R.U32.HI R13, RZ, 0x18, R13 ;  /* 0x00000018ff0d7819 */ /* 0x000fe2000001160d */
[----:B------:R-:W-:Y:S01]  /*af20*/  LDSM.16.MT88.4 R20, [R188+0x7000] ;  /* 0x00700000bc14783b */ /* 0x000fe20000004200 */
[----:B------:R-:W-:Y:S01]  /*af30*/  LOP3.LUT R12, R26, 0xff, RZ, 0xc0, !PT ;  /* 0x000000ff1a0c7812 */ /* 0x000fe200078ec0ff */
[----:B--2---:R-:W-:Y:S01]  /*af40*/  FADD.FTZ R36, R164, R36 ;  /* 0x00000024a4247221 */ /* 0x004fe20000010000 */
[----:B------:R-:W-:Y:S01]  /*af50*/  PRMT R24, R24, 0x5410, R16 ;  /* 0x0000541018187816 */ /* 0x000fe20000000010 */
[----:B------:R-:W-:Y:S01]  /*af60*/  IMAD.MOV.U32 R136, RZ, RZ, R200 ;  /* 0x000000ffff887224 */ /* 0x000fe200078e00c8 */
[--C-:B------:R-:W-:Y:S01]  /*af70*/  HSET2.LE.AND R165, R165, R52.reuse, PT ;  /* 0x00000034a5a57233 */ /* 0x100fe20003803000 */
[----:B------:R-:W1:Y:S01]  /*af80*/  LDSM.16.MT88.4 R16, [R192+0x7000] ;  /* 0x00700000c010783b */ /* 0x000e620000004200 */
[----:B------:R-:W-:Y:S01]  /*af90*/  PRMT R8, R14, 0x5410, R15 ;  /* 0x000054100e087816 */ /* 0x000fe2000000000f */
[----:B------:R-:W-:Y:S01]  /*afa0*/  MUFU.EX2 R137, R137 ;  /* 0x0000008900897308 */ /* 0x000fe20000000800 */
[----:B------:R-:W-:Y:S01]  /*afb0*/  F2FP.F16.F32.PACK_AB R4, R162, R154 ;  /* 0x0000009aa204723e */ /* 0x000fe200000000ff */
[----:B------:R-:W-:Y:S01]  /*afc0*/  IMAD.MOV.U32 R133, RZ, RZ, R0 ;  /* 0x000000ffff857224 */ /* 0x000fe200078e0000 */
[----:B------:R-:W-:Y:S01]  /*afd0*/  PRMT R9, R12, 0x5410, R13 ;  /* 0x000054100c097816 */ /* 0x000fe2000000000d */
[----:B------:R-:W-:Y:S01]  /*afe0*/  IMAD.MOV.U32 R134, RZ, RZ, R2 ;  /* 0x000000ffff867224 */ /* 0x000fe200078e0002 */
[----:B------:R-:W2:Y:S01]  /*aff0*/  LDSM.16.MT88.4 R12, [R190+0x7000] ;  /* 0x00700000be0c783b */ /* 0x000ea20000004200 */
[----:B------:R-:W-:-:S02]  /*b000*/  HSET2.LE.AND R26, R24, R52, PT ;  /* 0x00000034181a7233 */ /* 0x000fc40003803000 */
[----:B------:R-:W-:Y:S01]  /*b010*/  LOP3.LUT R27, R165, R4, RZ, 0xc0, !PT ;  /* 0x00000004a51b7212 */ /* 0x000fe200078ec0ff */
[----:B------:R-:W3:Y:S01]  /*b020*/  MUFU.EX2 R152, R152 ;  /* 0x0000009800987308 */ /* 0x000ee20000000800 */
[--C-:B------:R-:W-:Y:S02]  /*b030*/  HSET2.LE.AND R24, R8, R52.reuse, PT ;  /* 0x0000003408187233 */ /* 0x100fe40003803000 */
[----:B------:R-:W-:Y:S02]  /*b040*/  LOP3.LUT R4, R179, UR19, R176, 0x96, !PT ;  /* 0x00000013b3047c12 */ /* 0x000fe4000f8e96b0 */
[----:B------:R-:W-:Y:S02]  /*b050*/  HSET2.LE.AND R9, R9, R52, PT ;  /* 0x0000003409097233 */ /* 0x000fe40003803000 */
[----:B------:R-:W-:Y:S01]  /*b060*/  F2FP.F16.F32.PACK_AB R10, R159, R158 ;  /* 0x0000009e9f0a723e */ /* 0x000fe200000000ff */
[----:B------:R-:W4:Y:S01]  /*b070*/  MUFU.EX2 R151, R151 ;  /* 0x0000009700977308 */ /* 0x000f220000000800 */
[----:B------:R-:W-:-:S02]  /*b080*/  F2FP.F16.F32.PACK_AB R8, R164, R163 ;  /* 0x000000a3a408723e */ /* 0x000fc400000000ff */
[----:B------:R-:W-:Y:S02]  /*b090*/  F2FP.F16.F32.PACK_AB R25, R153, R149 ;  /* 0x000000959919723e */ /* 0x000fe400000000ff */
[----:B------:R-:W-:Y:S02]  /*b0a0*/  SHF.R.U32.HI R7, RZ, 0x10, R178 ;  /* 0x00000010ff077819 */ /* 0x000fe400000116b2 */
[----:B------:R-:W-:Y:S01]  /*b0b0*/  LOP3.LUT R167, R4, 0xffff, RZ, 0xc0, !PT ;  /* 0x0000ffff04a77812 */ /* 0x000fe200078ec0ff */
[----:B------:R-:W5:Y:S01]  /*b0c0*/  MUFU.EX2 R59, R59 ;  /* 0x0000003b003b7308 */ /* 0x000f620000000800 */
[----:B------:R-:W-:Y:S01]  /*b0d0*/  LOP3.LUT R24, R24, R10, RZ, 0xc0, !PT ;  /* 0x0000000a18187212 */ /* 0x000fe200078ec0ff */
[----:B---3--:R-:W-:Y:S01]  /*b0e0*/  FADD.FTZ R42, R152, R42 ;  /* 0x0000002a982a7221 */ /* 0x008fe20000010000 */
[----:B------:R-:W-:Y:S02]  /*b0f0*/  LOP3.LUT R25, R9, R25, RZ, 0xc0, !PT ;  /* 0x0000001909197212 */ /* 0x000fe400078ec0ff */
[----:B------:R-:W-:-:S02]  /*b100*/  LOP3.LUT R26, R26, R8, RZ, 0xc0, !PT ;  /* 0x000000081a1a7212 */ /* 0x000fc400078ec0ff */
[----:B------:R-:W3:Y:S01]  /*b110*/  LDSM.16.MT88.4 R8, [R189+0x7000] ;  /* 0x00700000bd08783b */ /* 0x000ee20000004200 */
[----:B------:R-:W-:Y:S01]  /*b120*/  SHF.R.U32.HI R5, RZ, 0x18, R178 ;  /* 0x00000018ff057819 */ /* 0x000fe200000116b2 */
[----:B------:R-:W2:Y:S01]  /*b130*/  MUFU.EX2 R62, R62 ;  /* 0x0000003e003e7308 */ /* 0x000ea20000000800 */
[----:B------:R-:W-:Y:S01]  /*b140*/  LOP3.LUT R7, R7, 0xff, RZ, 0xc0, !PT ;  /* 0x000000ff07077812 */ /* 0x000fe200078ec0ff */
[----:B----4-:R-:W-:Y:S01]  /*b150*/  FADD.FTZ R42, R151, R42 ;  /* 0x0000002a972a7221 */ /* 0x010fe20000010000 */
[----:B------:R-:W-:Y:S01]  /*b160*/  LOP3.LUT R169, R178, 0xffff, RZ, 0xc0, !PT ;  /* 0x0000ffffb2a97812 */ /* 0x000fe200078ec0ff */
[C---:B-1----:R-:W-:Y:S01]  /*b170*/  HMMA.16816.F32 R124, R24.reuse, R16, R124 ;  /* 0x00000010187c723c */ /* 0x042fe2000000187c */
[----:B------:R-:W-:Y:S01]  /*b180*/  LOP3.LUT R165, R4, 0xff, RZ, 0xc0, !PT ;  /* 0x000000ff04a57812 */ /* 0x000fe200078ec0ff */
[----:B------:R-:W-:Y:S01]  /*b190*/  FADD.FTZ R42, R150, R42 ;  /* 0x0000002a962a7221 */ /* 0x000fe20000010000 */
[----:B------:R-:W-:Y:S01]  /*b1a0*/  SHF.R.U32.HI R167, RZ, 0x8, R167 ;  /* 0x00000008ffa77819 */ /* 0x000fe200000116a7 */
[----:B------:R-:W1:Y:S01]  /*b1b0*/  MUFU.EX2 R142, R142 ;  /* 0x0000008e008e7308 */ /* 0x000e620000000800 */
[----:B------:R-:W-:Y:S01]  /*b1c0*/  PRMT R5, R7, 0x5410, R5 ;  /* 0x0000541007057816 */ /* 0x000fe20000000005 */
[C---:B------:R-:W-:Y:S01]  /*b1d0*/  HMMA.16816.F32 R120, R24.reuse, R18, R120 ;  /* 0x000000121878723c */ /* 0x040fe20000001878 */
[----:B------:R-:W-:Y:S01]  /*b1e0*/  LOP3.LUT R6, R178, 0xff, RZ, 0xc0, !PT ;  /* 0x000000ffb2067812 */ /* 0x000fe200078ec0ff */
[----:B-----5:R-:W-:Y:S01]  /*b1f0*/  FADD.FTZ R37, R59, R37 ;  /* 0x000000253b257221 */ /* 0x020fe20000010000 */
[----:B------:R-:W-:Y:S01]  /*b200*/  SHF.R.U32.HI R169, RZ, 0x8, R169 ;  /* 0x00000008ffa97819 */ /* 0x000fe200000116a9 */
[----:B------:R-:W-:Y:S01]  /*b210*/  FADD.FTZ R42, R157, R42 ;  /* 0x0000002a9d2a7221 */ /* 0x000fe20000010000 */
[----:B------:R-:W-:Y:S01]  /*b220*/  PRMT R7, R165, 0x5410, R167 ;  /* 0x00005410a5077816 */ /* 0x000fe200000000a7 */
[----:B------:R-:W4:Y:S01]  /*b230*/  MUFU.EX2 R143, R143 ;  /* 0x0000008f008f7308 */ /* 0x000f220000000800 */
[--C-:B------:R-:W-:Y:S01]  /*b240*/  SHF.R.U32.HI R165, RZ, 0x10, R4.reuse ;  /* 0x00000010ffa57819 */ /* 0x100fe20000011604 */
[----:B--2---:R-:W-:Y:S01]  /*b250*/  HMMA.16816.F32 R72, R24, R12, R72 ;  /* 0x0000000c1848723c */ /* 0x004fe20000001848 */
[----:B------:R-:W-:Y:S01]  /*b260*/  PRMT R6, R6, 0x5410, R169 ;  /* 0x0000541006067816 */ /* 0x000fe200000000a9 */
[----:B------:R-:W-:Y:S01]  /*b270*/  FADD.FTZ R37, R62, R37 ;  /* 0x000000253e257221 */ /* 0x000fe20000010000 */
[----:B------:R-:W-:-:S02]  /*b280*/  SHF.R.U32.HI R4, RZ, 0x18, R4 ;  /* 0x00000018ff047819 */ /* 0x000fc40000011604 */
[----:B------:R-:W-:Y:S01]  /*b290*/  LOP3.LUT R165, R165, 0xff, RZ, 0xc0, !PT ;  /* 0x000000ffa5a57812 */ /* 0x000fe200078ec0ff */
[C---:B------:R-:W-:Y:S01]  /*b2a0*/  HMMA.16816.F32 R112, R24.reuse, R14, R112 ;  /* 0x0000000e1870723c */ /* 0x040fe20000001870 */
[--C-:B------:R-:W-:Y:S01]  /*b2b0*/  HSET2.LE.AND R6, R6, R52.reuse, PT ;  /* 0x0000003406067233 */ /* 0x100fe20003803000 */
[----:B------:R-:W2:Y:S01]  /*b2c0*/  MUFU.EX2 R141, R141 ;  /* 0x0000008d008d7308 */ /* 0x000ea20000000800 */
[----:B------:R-:W-:Y:S01]  /*b2d0*/  PRMT R165, R165, 0x5410, R4 ;  /* 0x00005410a5a57816 */ /* 0x000fe20000000004 */
[----:B------:R-:W-:Y:S01]  /*b2e0*/  FADD.FTZ R37, R67, R37 ;  /* 0x0000002543257221 */ /* 0x000fe20000010000 */
[----:B------:R-:W-:Y:S01]  /*b2f0*/  F2FP.F16.F32.PACK_AB R167, R157, R150 ;  /* 0x000000969da7723e */ /* 0x000fe200000000ff */
[C---:B------:R-:W-:Y:S01]  /*b300*/  HMMA.16816.F32 R88, R24.reuse, R20, R88 ;  /* 0x000000141858723c */ /* 0x040fe20000001858 */
[--C-:B------:R-:W-:Y:S01]  /*b310*/  HSET2.LE.AND R5, R5, R52.reuse, PT ;  /* 0x0000003405057233 */ /* 0x100fe20003803000 */
[C---:B------:R-:W-:Y:S01]  /*b320*/  FADD.FTZ R37, R137.reuse, R37 ;  /* 0x0000002589257221 */ /* 0x040fe20000010000 */
[--C-:B------:R-:W-:Y:S01]  /*b330*/  HSET2.LE.AND R4, R7, R52.reuse, PT ;  /* 0x0000003407047233 */ /* 0x100fe20003803000 */
[----:B------:R-:W-:Y:S01]  /*b340*/  MUFU.EX2 R138, R138 ;  /* 0x0000008a008a7308 */ /* 0x000fe20000000800 */
[----:B------:R-:W-:Y:S01]  /*b350*/  LOP3.LUT R6, R6, R167, RZ, 0xc0, !PT ;  /* 0x000000a706067212 */ /* 0x000fe200078ec0ff */
[----:B------:R-:W-:Y:S01]  /*b360*/  HMMA.16816.F32 R92, R24, R22, R92 ;  /* 0x00000016185c723c */ /* 0x000fe2000000185c */
[----:B------:R-:W-:Y:S01]  /*b370*/  HSET2.LE.AND R165, R165, R52, PT ;  /* 0x00000034a5a57233 */ /* 0x000fe20003803000 */
[----:B-1----:R-:W-:Y:S01]  /*b380*/  FADD.FTZ R36, R142, R36 ;  /* 0x000000248e247221 */ /* 0x002fe20000010000 */
[----:B------:R-:W-:-:S02]  /*b390*/  F2FP.F16.F32.PACK_AB R7, R137, R67 ;  /* 0x000000438907723e */ /* 0x000fc400000000ff */
[----:B------:R-:W-:Y:S01]  /*b3a0*/  LOP3.LUT R172, R173, UR22, R174, 0x96, !PT ;  /* 0x00000016adac7c12 */ /* 0x000fe2000f8e96ae */
[C---:B---3--:R-:W-:Y:S01]  /*b3b0*/  HMMA.16816.F32 R108, R24.reuse, R8, R108 ;  /* 0x00000008186c723c */ /* 0x048fe2000000186c */
[----:B------:R-:W-:Y:S01]  /*b3c0*/  F2FP.F16.F32.PACK_AB R167, R151, R152 ;  /* 0x0000009897a7723e */ /* 0x000fe200000000ff */
[----:B------:R-:W1:Y:S01]  /*b3d0*/  MUFU.EX2 R61, R61 ;  /* 0x0000003d003d7308 */ /* 0x000e620000000800 */
[----:B------:R-:W-:Y:S01]  /*b3e0*/  F2FP.F16.F32.PACK_AB R169, R62, R59 ;  /* 0x0000003b3ea9723e */ /* 0x000fe200000000ff */
[----:B------:R-:W-:Y:S01]  /*b3f0*/  IMAD.WIDE.U32 R172, R172, -0x2daee0ad, RZ ;  /* 0xd2511f53acac7825 */ /* 0x000fe200078e00ff */
[----:B------:R-:W-:Y:S01]  /*b400*/  LOP3.LUT R7, R5, R7, RZ, 0xc0, !PT ;  /* 0x0000000705077212 */ /* 0x000fe200078ec0ff */
[----:B------:R-:W-:Y:S01]  /*b410*/  HMMA.16816.F32 R104, R24, R10, R104 ;  /* 0x0000000a1868723c */ /* 0x000fe20000001868 */
[----:B------:R-:W-:Y:S01]  /*b420*/  LOP3.LUT R4, R4, R167, RZ, 0xc0, !PT ;  /* 0x000000a704047212 */ /* 0x000fe200078ec0ff */
[----:B----4-:R-:W-:Y:S01]  /*b430*/  FADD.FTZ R36, R143, R36 ;  /* 0x000000248f247221 */ /* 0x010fe20000010000 */
[----:B------:R-:W-:Y:S01]  /*b440*/  LOP3.LUT R5, R165, R169, RZ, 0xc0, !PT ;  /* 0x000000a9a5057212 */ /* 0x000fe200078ec0ff */
[----:B------:R-:W3:Y:S01]  /*b450*/  MUFU.EX2 R64, R64 ;  /* 0x0000004000407308 */ /* 0x000ee20000000800 */
[----:B------:R-:W-:Y:S01]  /*b460*/  LOP3.LUT R166, R173, UR20, R166, 0x96, !PT ;  /* 0x00000014ada67c12 */ /* 0x000fe2000f8e96a6 */
[----:B--2---:R-:W-:Y:S01]  /*b470*/  FADD.FTZ R36, R141, R36 ;  /* 0x000000248d247221 */ /* 0x004fe20000010000 */
[----:B------:R-:W-:-:S02]  /*b480*/  LOP3.LUT R25, R172, 0xff, RZ, 0xc0, !PT ;  /* 0x000000ffac197812 */ /* 0x000fc400078ec0ff */
[----:B------:R-:W-:Y:S01]  /*b490*/  SHF.R.U32.HI R26, RZ, 0x18, R172 ;  /* 0x00000018ff1a7819 */ /* 0x000fe200000116ac */
[C---:B------:R-:W-:Y:S01]  /*b4a0*/  HMMA.16816.F32 R68, R4.reuse, R12, R68 ;  /* 0x0000000c0444723c */ /* 0x040fe20000001844 */
[----:B------:R-:W-:Y:S01]  /*b4b0*/  SHF.R.U32.HI R27, RZ, 0x18, R166 ;  /* 0x00000018ff1b7819 */ /* 0x000fe200000116a6 */
[----:B------:R-:W2:Y:S01]  /*b4c0*/  MUFU.EX2 R60, R60 ;  /* 0x0000003c003c7308 */ /* 0x000ea20000000800 */
[----:B------:R-:W-:Y:S01]  /*b4d0*/  LOP3.LUT R168, R177, UR22, R168, 0x96, !PT ;  /* 0x00000016b1a87c12 */ /* 0x000fe2000f8e96a8 */
[----:B-1----:R-:W-:Y:S01]  /*b4e0*/  FADD.FTZ R32, R61, R32 ;  /* 0x000000203d207221 */ /* 0x002fe20000010000 */
[----:B------:R-:W-:Y:S01]  /*b4f0*/  FADD.FTZ R221, R138, R36 ;  /* 0x000000248add7221 */ /* 0x000fe20000010000 */
[C---:B------:R-:W-:Y:S01]  /*b500*/  HMMA.16816.F32 R76, R4.reuse, R14, R76 ;  /* 0x0000000e044c723c */ /* 0x040fe2000000184c */
[----:B------:R-:W-:Y:S01]  /*b510*/  SHF.R.U32.HI R12, RZ, 0x10, R172 ;  /* 0x00000010ff0c7819 */ /* 0x000fe200000116ac */
[----:B------:R-:W-:Y:S01]  /*b520*/  IMAD.WIDE.U32 R168, R168, -0x2daee0ad, RZ ;  /* 0xd2511f53a8a87825 */ /* 0x000fe200078e00ff */
[----:B------:R-:W-:Y:S01]  /*b530*/  LOP3.LUT R13, R166, 0xffff, RZ, 0xc0, !PT ;  /* 0x0000ffffa60d7812 */ /* 0x000fe200078ec0ff */
[----:B------:R-:W1:Y:S01]  /*b540*/  MUFU.EX2 R63, R63 ;  /* 0x0000003f003f7308 */ /* 0x000e620000000800 */
[----:B---3--:R-:W-:Y:S01]  /*b550*/  F2FP.F16.F32.PACK_AB R57, R64, R61 ;  /* 0x0000003d4039723e */ /* 0x008fe200000000ff */
[----:B------:R-:W-:Y:S01]  /*b560*/  HMMA.16816.F32 R80, R4, R8, R80 ;  /* 0x000000080450723c */ /* 0x000fe20000001850 */
[----:B------:R-:W-:Y:S01]  /*b570*/  LOP3.LUT R14, R12, 0xff, RZ, 0xc0, !PT ;  /* 0x000000ff0c0e7812 */ /* 0x000fe200078ec0ff */
[----:B------:R-:W-:Y:S01]  /*b580*/  FADD.FTZ R32, R64, R32 ;  /* 0x0000002040207221 */ /* 0x000fe20000010000 */
[----:B------:R-:W-:-:S02]  /*b590*/  LOP3.LUT R12, R166, 0xff, RZ, 0xc0, !PT ;  /* 0x000000ffa60c7812 */ /* 0x000fc400078ec0ff */
[----:B------:R-:W-:Y:S01]  /*b5a0*/  SHF.R.U32.HI R13, RZ, 0x8, R13 ;  /* 0x00000008ff0d7819 */ /* 0x000fe2000001160d */
[C---:B------:R-:W-:Y:S01]  /*b5b0*/  HMMA.16816.F32 R128, R4.reuse, R16, R128 ;  /* 0x000000100480723c */ /* 0x040fe20000001880 */
[----:B------:R-:W-:Y:S01]  /*b5c0*/  SHF.R.U32.HI R8, RZ, 0x10, R166 ;  /* 0x00000010ff087819 */ /* 0x000fe200000116a6 */
[----:B------:R-:W-:Y:S01]  /*b5d0*/  MUFU.EX2 R55, R55 ;  /* 0x0000003700377308 */ /* 0x000fe20000000800 */
[----:B------:R-:W-:Y:S01]  /*b5e0*/  PRMT R12, R12, 0x5410, R13 ;  /* 0x000054100c0c7816 */ /* 0x000fe2000000000d */
[----:B--2---:R-:W-:Y:S01]  /*b5f0*/  FADD.FTZ R32, R60, R32 ;  /* 0x000000203c207221 */ /* 0x004fe20000010000 */
[----:B------:R-:W-:Y:S01]  /*b600*/  LOP3.LUT R9, R8, 0xff, RZ, 0xc0, !PT ;  /* 0x000000ff08097812 */ /* 0x000fe200078ec0ff */
[C---:B------:R-:W-:Y:S01]  /*b610*/  HMMA.16816.F32 R116, R4.reuse, R18, R116 ;  /* 0x000000120474723c */ /* 0x040fe20000001874 */
[----:B------:R-:W-:Y:S02]  /*b620*/  LOP3.LUT R16, R172, 0xffff, RZ, 0xc0, !PT ;  /* 0x0000ffffac107812 */ /* 0x000fe400078ec0ff */
[----:B------:R-:W-:Y:S01]  /*b630*/  HSET2.LE.AND R24, R12, R52, PT ;  /* 0x000000340c187233 */ /* 0x000fe20003803000 */
[----:B------:R-:W-:Y:S01]  /*b640*/  MUFU.EX2 R56, R56 ;  /* 0x0000003800387308 */ /* 0x000fe20000000800 */
[----:B------:R-:W-:Y:S01]  /*b650*/  SHF.R.U32.HI R16, RZ, 0x8, R16 ;  /* 0x00000008ff107819 */ /* 0x000fe20000011610 */
[----:B------:R-:W-:Y:S01]  /*b660*/  HMMA.16816.F32 R84, R4, R10, R84 ;  /* 0x0000000a0454723c */ /* 0x000fe20000001854 */
[----:B------:R-:W-:Y:S01]  /*b670*/  F2FP.F16.F32.PACK_AB R8, R143, R142 ;  /* 0x0000008e8f08723e */ /* 0x000fe200000000ff */
[----:B-1----:R-:W-:Y:S01]  /*b680*/  FADD.FTZ R220, R63, R32 ;  /* 0x000000203fdc7221 */ /* 0x002fe20000010000 */
[----:B------:R-:W-:-:S02]  /*b690*/  PRMT R25, R25, 0x5410, R16 ;  /* 0x0000541019197816 */ /* 0x000fc40000000010 */
[----:B------:R-:W-:Y:S01]  /*b6a0*/  PRMT R26, R14, 0x5410, R26 ;  /* 0x000054100e1a7816 */ /* 0x000fe2000000001a */
[C---:B------:R-:W-:Y:S01]  /*b6b0*/  HMMA.16816.F32 R100, R4.reuse, R20, R100 ;  /* 0x000000140464723c */ /* 0x040fe20000001864 */
[----:B------:R-:W-:Y:S01]  /*b6c0*/  PRMT R27, R9, 0x5410, R27 ;  /* 0x00005410091b7816 */ /* 0x000fe2000000001b */
[----:B------:R-:W1:Y:S01]  /*b6d0*/  LDSM.16.MT88.4 R16, [R192+0x7800] ;  /* 0x00780000c010783b */ /* 0x000e620000004200 */
[----:B------:R-:W-:Y:S01]  /*b6e0*/  LOP3.LUT R24, R24, R8, RZ, 0xc0, !PT ;  /* 0x0000000818187212 */ /* 0x000fe200078ec0ff */
[----:B------:R-:W-:Y:S01]  /*b6f0*/  MUFU.EX2 R46, R46 ;  /* 0x0000002e002e7308 */ /* 0x000fe20000000800 */
[----:B------:R-:W-:Y:S01]  /*b700*/  LOP3.LUT R170, R169, UR20, R170, 0x96, !PT ;  /* 0x00000014a9aa7c12 */ /* 0x000fe2000f8e96aa */
[----:B------:R-:W-:Y:S01]  /*b710*/  HMMA.16816.F32 R96, R4, R22, R96 ;  /* 0x000000160460723c */ /* 0x000fe20000001860 */
[----:B------:R-:W2:Y:S01]  /*b720*/  LDSM.16.MT88.4 R12, [R190+0x7800] ;  /* 0x00780000be0c783b */ /* 0x000ea20000004200 */
[--C-:B------:R-:W-:Y:S02]  /*b730*/  HSET2.LE.AND R21, R25, R52.reuse, PT ;  /* 0x0000003419157233 */ /* 0x100fe40003803000 */
[--C-:B------:R-:W-:Y:S01]  /*b740*/  HSET2.LE.AND R20, R26, R52.reuse, PT ;  /* 0x000000341a147233 */ /* 0x100fe20003803000 */
[----:B------:R-:W3:Y:S01]  /*b750*/  LDSM.16.MT88.4 R8, [R189+0x7800] ;  /* 0x00780000bd08783b */ /* 0x000ee20000004200 */
[----:B------:R-:W-:Y:S01]  /*b760*/  HSET2.LE.AND R25, R27, R52, PT ;  /* 0x000000341b197233 */ /* 0x000fe20003803000 */
[--C-:B------:R-:W-:Y:S01]  /*b770*/  FFMA.FTZ R23, R45, UR38, -R50.reuse ;  /* 0x000000262d177c23 */ /* 0x100fe20008010832 */
[----:B------:R-:W-:Y:S01]  /*b780*/  F2FP.F16.F32.PACK_AB R26, R138, R141 ;  /* 0x0000008d8a1a723e */ /* 0x000fe200000000ff */
[----:B------:R-:W4:Y:S01]  /*b790*/  LDSM.16.MT88.4 R4, [R188+0x7800] ;  /* 0x00780000bc04783b */ /* 0x000f220000004200 */
[----:B------:R-:W-:Y:S01]  /*b7a0*/  FFMA.FTZ R45, R28, UR38, -R50 ;  /* 0x000000261c2d7c23 */ /* 0x000fe20008010832 */
[----:B------:R-:W-:Y:S01]  /*b7b0*/  F2FP.F16.F32.PACK_AB R27, R63, R60 ;  /* 0x0000003c3f1b723e */ /* 0x000fe200000000ff */
[----:B------:R5:W-:Y:S01]  /*b7c0*/  MUFU.EX2 R28, R23 ;  /* 0x00000017001c7308 */ /* 0x000be20000000800 */
[----:B------:R-:W-:-:S02]  /*b7d0*/  LOP3.LUT R26, R21, R26, RZ, 0xc0, !PT ;  /* 0x0000001a151a7212 */ /* 0x000fc400078ec0ff */
[----:B------:R-:W-:Y:S02]  /*b7e0*/  LOP3.LUT R25, R25, R57, RZ, 0xc0, !PT ;  /* 0x0000003919197212 */ /* 0x000fe400078ec0ff */
[----:B------:R-:W-:Y:S02]  /*b7f0*/  SHF.R.U32.HI R21, RZ, 0x10, R168 ;  /* 0x00000010ff157819 */ /* 0x000fe400000116a8 */
[----:B------:R-:W-:Y:S01]  /*b800*/  LOP3.LUT R22, R168, 0xffff, RZ, 0xc0, !PT ;  /* 0x0000ffffa8167812 */ /* 0x000fe200078ec0ff */
[----:B------:R-:W1:Y:S01]  /*b810*/  MUFU.EX2 R160, R160 ;  /* 0x000000a000a07308 */ /* 0x000e620000000800 */
[----:B------:R-:W-:Y:S02]  /*b820*/  LOP3.LUT R50, R170, 0xffff, RZ, 0xc0, !PT ;  /* 0x0000ffffaa327812 */ /* 0x000fe400078ec0ff */
[----:B------:R-:W-:Y:S02]  /*b830*/  SHF.R.U32.HI R57, RZ, 0x10, R170 ;  /* 0x00000010ff397819 */ /* 0x000fe400000116aa */
[----:B------:R-:W-:-:S02]  /*b840*/  LOP3.LUT R27, R20, R27, RZ, 0xc0, !PT ;  /* 0x0000001b141b7212 */ /* 0x000fc400078ec0ff */
[----:B------:R-:W-:Y:S01]  /*b850*/  LOP3.LUT R20, R168, 0xff, RZ, 0xc0, !PT ;  /* 0x000000ffa8147812 */ /* 0x000fe200078ec0ff */
[----:B------:R-:W2:Y:S01]  /*b860*/  MUFU.EX2 R161, R161 ;  /* 0x000000a100a17308 */ /* 0x000ea20000000800 */
[----:B------:R-:W-:Y:S02]  /*b870*/  SHF.R.U32.HI R168, RZ, 0x18, R168 ;  /* 0x00000018ffa87819 */ /* 0x000fe400000116a8 */
[----:B------:R-:W-:Y:S02]  /*b880*/  LOP3.LUT R21, R21, 0xff, RZ, 0xc0, !PT ;  /* 0x000000ff15157812 */ /* 0x000fe400078ec0ff */
[----:B-----5:R-:W-:Y:S02]  /*b890*/  LOP3.LUT R23, R170, 0xff, RZ, 0xc0, !PT ;  /* 0x000000ffaa177812 */ /* 0x020fe400078ec0ff */
[----:B------:R-:W-:Y:S01]  /*b8a0*/  SHF.R.U32.HI R22, RZ, 0x8, R22 ;  /* 0x00000008ff167819 */ /* 0x000fe20000011616 */
[----:B------:R-:W5:Y:S01]  /*b8b0*/  MUFU.EX2 R29, R29 ;  /* 0x0000001d001d7308 */ /* 0x000f620000000800 */
[----:B------:R-:W-:Y:S01]  /*b8c0*/  SHF.R.U32.HI R170, RZ, 0x18, R170 ;  /* 0x00000018ffaa7819 */ /* 0x000fe200000116aa */
[----:B-1----:R-:W-:Y:S01]  /*b8d0*/  FADD.FTZ R42, R160, R42 ;  /* 0x0000002aa02a7221 */ /* 0x002fe20000010000 */
[----:B------:R-:W-:Y:S01]  /*b8e0*/  SHF.R.U32.HI R50, RZ, 0x8, R50 ;  /* 0x00000008ff327819 */ /* 0x000fe20000011632 */
[----:B------:R-:W-:Y:S01]  /*b8f0*/  HMMA.16816.F32 R124, R24, R16, R124 ;  /* 0x00000010187c723c */ /* 0x000fe2000000187c */
[----:B------:R-:W-:-:S02]  /*b900*/  LOP3.LUT R57, R57, 0xff, RZ, 0xc0, !PT ;  /* 0x000000ff39397812 */ /* 0x000fc400078ec0ff */
[----:B------:R-:W-:Y:S01]  /*b910*/  PRMT R21, R21, 0x5410, R168 ;  /* 0x0000541015157816 */ /* 0x000fe200000000a8 */
[----:B------:R-:W1:Y:S01]  /*b920*/  MUFU.EX2 R45, R45 ;  /* 0x0000002d002d7308 */ /* 0x000e620000000800 */
[----:B------:R-:W-:Y:S01]  /*b930*/  PRMT R22, R20, 0x5410, R22 ;  /* 0x0000541014167816 */ /* 0x000fe20000000016 */
[----:B--2---:R-:W-:Y:S01]  /*b940*/  FADD.FTZ R42, R161, R42 ;  /* 0x0000002aa12a7221 */ /* 0x004fe20000010000 */
[----:B------:R-:W-:Y:S01]  /*b950*/  PRMT R23, R23, 0x5410, R50 ;  /* 0x0000541017177816 */ /* 0x000fe20000000032 */
[C---:B------:R-:W-:Y:S01]  /*b960*/  HMMA.16816.F32 R120, R24.reuse, R18, R120 ;  /* 0x000000121878723c */ /* 0x040fe20000001878 */
[----:B------:R-:W-:Y:S01]  /*b970*/  PRMT R57, R57, 0x5410, R170 ;  /* 0x0000541039397816 */ /* 0x000fe200000000aa */
[----:B------:R-:W-:Y:S01]  /*b980*/  FADD.FTZ R42, R55, R42 ;  /* 0x0000002a372a7221 */ /* 0x000fe20000010000 */
[--C-:B------:R-:W-:Y:S02]  /*b990*/  HSET2.LE.AND R20, R21, R52.reuse, PT ;  /* 0x0000003415147233 */ /* 0x100fe40003803000 */
[--C-:B------:R-:W-:Y:S01]  /*b9a0*/  HSET2.LE.AND R22, R22, R52.reuse, PT ;  /* 0x0000003416167233 */ /* 0x100fe20003803000 */
[----:B-----5:R-:W-:Y:S01]  /*b9b0*/  FADD.FTZ R37, R29, R37 ;  /* 0x000000251d257221 */ /* 0x020fe20000010000 */
[--C-:B------:R-:W-:Y:S01]  /*b9c0*/  HSET2.LE.AND R50, R23, R52.reuse, PT ;  /* 0x0000003417327233 */ /* 0x100fe20003803000 */
[----:B------:R-:W-:Y:S01]  /*b9d0*/  HMMA.16816.F32 R72, R24, R12, R72 ;  /* 0x0000000c1848723c */ /* 0x000fe20000001848 */
[----:B------:R-:W-:Y:S01]  /*b9e0*/  HSET2.LE.AND R21, R57, R52, PT ;  /* 0x0000003439157233 */ /* 0x000fe20003803000 */
[C---:B------:R-:W-:Y:S01]  /*b9f0*/  FADD.FTZ R223, R56.reuse, R42 ;  /* 0x0000002a38df7221 */ /* 0x040fe20000010000 */
[----:B------:R-:W-:-:S02]  /*ba00*/  F2FP.F16.F32.PACK_AB R52, R56, R55 ;  /* 0x000000373834723e */ /* 0x000fc400000000ff */
[----:B------:R-:W-:Y:S01]  /*ba10*/  F2FP.F16.F32.PACK_AB R23, R28, R46 ;  /* 0x0000002e1c17723e */ /* 0x000fe200000000ff */
[----:B-1----:R-:W-:Y:S01]  /*ba20*/  FADD.FTZ R37, R45, R37 ;  /* 0x000000252d257221 */ /* 0x002fe20000010000 */
[----:B------:R-:W-:Y:S01]  /*ba30*/  LOP3.LUT R22, R22, R52, RZ, 0xc0, !PT ;  /* 0x0000003416167212 */ /* 0x000fe200078ec0ff */
[C---:B------:R-:W-:Y:S01]  /*ba40*/  HMMA.16816.F32 R112, R24.reuse, R14, R112 ;  /* 0x0000000e1870723c */ /* 0x040fe20000001870 */
[----:B------:R-:W-:Y:S01]  /*ba50*/  F2FP.F16.F32.PACK_AB R57, R161, R160 ;  /* 0x000000a0a139723e */ /* 0x000fe200000000ff */
[----:B------:R-:W-:Y:S01]  /*ba60*/  FADD.FTZ R37, R46, R37 ;  /* 0x000000252e257221 */ /* 0x000fe20000010000 */
[----:B------:R-:W-:Y:S02]  /*ba70*/  F2FP.F16.F32.PACK_AB R52, R45, R29 ;  /* 0x0000001d2d34723e */ /* 0x000fe400000000ff */
[----:B------:R-:W-:Y:S01]  /*ba80*/  LOP3.LUT R23, R20, R23, RZ, 0xc0, !PT ;  /* 0x0000001714177212 */ /* 0x000fe200078ec0ff */
[----:B---3--:R-:W-:Y:S01]  /*ba90*/  HMMA.16816.F32 R108, R24, R8, R108 ;  /* 0x00000008186c723c */ /* 0x008fe2000000186c */
[----:B------:R-:W-:Y:S01]  /*baa0*/  LOP3.LUT R20, R50, R57, RZ, 0xc0, !PT ;  /* 0x0000003932147212 */ /* 0x000fe200078ec0ff */
[----:B------:R-:W-:Y:S01]  /*bab0*/  FADD.FTZ R222, R28, R37 ;  /* 0x000000251cde7221 */ /* 0x000fe20000010000 */
[----:B------:R-:W-:-:S03]  /*bac0*/  LOP3.LUT R21, R21, R52, RZ, 0xc0, !PT ;  /* 0x0000003415157212 */ /* 0x000fc600078ec0ff */
        /* <DEDUP_REMOVED lines=13> */
[----:B------:R-:W-:Y:S01]  /*bba0*/  UIADD3 UR37, UR14, -0x3, URZ ;  /* 0xfffffffd0e257890 */ /* 0x000fe2000fffe03f */
[----:B------:R-:W1:Y:S01]  /*bbb0*/  @!P1 LDC.64 R6, c[0x0][0x220] ;  /* 0x00008800ff069b82 */ /* 0x000e620000000a00 */
[----:B------:R-:W-:-:S04]  /*bbc0*/  DEPBAR.LE SB0, 0x0 ;  /* 0x000080000000791a */ /* 0x000fc80000000000 */
[----:B------:R-:W-:-:S03]  /*bbd0*/  USHF.R.S32.HI UR4, URZ, 0x1f, UR37 ;  /* 0x0000001f3f047899 */ /* 0x000fc60008011425 */
[----:B------:R-:W-:Y:S01]  /*bbe0*/  BAR.SYNC.DEFER_BLOCKING 0x0 ;  /* 0x0000000000007b1d */ /* 0x000fe20000010000 */
[----:B------:R-:W-:Y:S01]  /*bbf0*/  UIMAD.WIDE.U32 UR10, UR37, UR6, URZ ;  /* 0x00000006250a72a5 */ /* 0x000fe2000f8e003f */
[----:B------:R-:W-:Y:S01]  /*bc00*/  IMAD.U32 R15, RZ, RZ, UR6 ;  /* 0x00000006ff0f7e24 */ /* 0x000fe2000f8e00ff */
[----:B------:R-:W-:-:S05]  /*bc10*/  UIMAD UR4, UR4, UR6, URZ ;  /* 0x00000006040472a4 */ /* 0x000fca000f8e023f */
[----:B------:R-:W2:Y:S01]  /*bc20*/  @!P1 LDC.64 R10, c[0x0][0x220] ;  /* 0x00008800ff0a9b82 */ /* 0x000ea20000000a00 */
[----:B------:R-:W-:Y:S01]  /*bc30*/  UIMAD UR4, UR37, UR7, UR4 ;  /* 0x00000007250472a4 */ /* 0x000fe2000f8e0204 */
[----:B------:R-:W-:Y:S02]  /*bc40*/  IMAD.U32 R12, RZ, RZ, UR10 ;  /* 0x0000000aff0c7e24 */ /* 0x000fe4000f8e00ff */
[----:B------:R-:W-:Y:S01]  /*bc50*/  IMAD.U32 R13, RZ, RZ, UR11 ;  /* 0x0000000bff0d7e24 */ /* 0x000fe2000f8e00ff */
[----:B------:R-:W-:Y:S01]  /*bc60*/  UIADD3 UR4, UR11, UR4, URZ ;  /* 0x000000040b047290 */ /* 0x000fe2000fffe03f */
[----:B------:R-:W-:Y:S01]  /*bc70*/  IMAD.U32 R13, RZ, RZ, UR6 ;  /* 0x00000006ff0d7e24 */ /* 0x000fe2000f8e00ff */
[----:B------:R-:W-:Y:S01]  /*bc80*/  LEA R16, P0, R12, R234, 0x6 ;  /* 0x000000ea0c107211 */ /* 0x000fe200078030ff */
[----:B------:R-:W3:Y:S03]  /*bc90*/  @!P1 LDC.64 R8, c[0x0][0x220] ;  /* 0x00008800ff089b82 */ /* 0x000ee60000000a00 */
[----:B------:R-:W-:Y:S01]  /*bca0*/  IMAD.U32 R4, RZ, RZ, UR4 ;  /* 0x00000004ff047e24 */ /* 0x000fe2000f8e00ff */
[----:B------:R-:W-:Y:S01]  /*bcb0*/  @!P1 IADD3 R14, P3, R16, UR18, RZ ;  /* 0x00000012100e9c10 */ /* 0x000fe2000ff7e0ff */
[----:B------:R-:W-:-:S02]  /*bcc0*/  @!UP0 UIMAD UR4, UR7, 0x30, URZ ;  /* 0x00000030070488a4 */ /* 0x000fc4000f8e023f */
[----:B------:R-:W-:Y:S01]  /*bcd0*/  UISETP.GE.AND UP0, UPT, UR14, 0x4, UPT ;  /* 0x000000040e00788c */ /* 0x000fe2000bf06270 */
[----:B------:R-:W-:Y:S01]  /*bce0*/  LEA.HI.X R17, R12, R237, R4, 0x6, P0 ;  /* 0x000000ed0c117211 */ /* 0x000fe200000f3404 */
[----:B------:R-:W-:Y:S01]  /*bcf0*/  IMAD.U32 R12, RZ, RZ, UR7 ;  /* 0x00000007ff0c7e24 */ /* 0x000fe2000f8e00ff */
[----:B------:R-:W4:Y:S01]  /*bd00*/  @!P1 LDC.64 R4, c[0x0][0x220] ;  /* 0x00008800ff049b82 */ /* 0x000f220000000a00 */
[----:B------:R-:W-:Y:S01]  /*bd10*/  @!P1 LEA R15, P0, R15, R16, 0x5 ;  /* 0x000000100f0f9211 */ /* 0x000fe200078028ff */
[----:B------:R-:W-:Y:S03]  /*bd20*/  @P1 STS.128 [R208+0x6000], RZ ;  /* 0x006000ffd0001388 */ /* 0x000fe60000000c00 */
[----:B------:R-:W-:Y:S01]  /*bd30*/  @!P1 LEA.HI.X R13, R13, R17, R12, 0x5, P0 ;  /* 0x000000110d0d9211 */ /* 0x000fe200000f2c0c */
[----:B------:R-:W-:Y:S01]  /*bd40*/  IMAD.U32 R12, RZ, RZ, UR6 ;  /* 0x00000006ff0c7e24 */ /* 0x000fe2000f8e00ff */
[----:B-1----:R-:W-:-:S02]  /*bd50*/  @!P1 LEA R18, P0, R15, R6, 0x1 ;  /* 0x000000060f129211 */ /* 0x002fc400078008ff */
[----:B--2---:R-:W-:Y:S01]  /*bd60*/  @!P1 LEA R10, P4, R16, R10, 0x1 ;  /* 0x0000000a100a9211 */ /* 0x004fe200078808ff */
[----:B------:R-:W-:Y:S01]  /*bd70*/  @!P1 IMAD.WIDE.U32 R20, R12, 0x30, R16 ;  /* 0x000000300c149825 */ /* 0x000fe200078e0010 */
[----:B------:R-:W-:Y:S02]  /*bd80*/  @!P1 IADD3.X R6, R17, UR15, RZ, P3, !PT ;  /* 0x0000000f11069c10 */ /* 0x000fe40009ffe4ff */
[----:B------:R-:W-:Y:S02]  /*bd90*/  @!P1 LEA.HI.X R11, R16, R11, R17, 0x1, P4 ;  /* 0x0000000b100b9211 */ /* 0x000fe400020f0c11 */
[C---:B---3--:R-:W-:Y:S02]  /*bda0*/  @!P1 LEA R8, P2, R14.reuse, R8, 0x1 ;  /* 0x000000080e089211 */ /* 0x048fe400078408ff */
[----:B------:R-:W-:Y:S01]  /*bdb0*/  @!P1 LEA.HI.X R19, R15, R7, R13, 0x1, P0 ;  /* 0x000000070f139211 */ /* 0x000fe200000f0c0d */
[----:B------:R-:W-:Y:S01]  /*bdc0*/  @!PT LDS RZ, [RZ] ;  /* 0x00000000fffff984 */ /* 0x000fe20000000800 */
[----:B------:R-:W-:Y:S01]  /*bdd0*/  @!PT LDS RZ, [RZ] ;  /* 0x00000000fffff984 */ /* 0x000fe20000000800 */
[----:B------:R-:W-:Y:S01]  /*bde0*/  @!PT LDS RZ, [RZ] ;  /* 0x00000000fffff984 */ /* 0x000fe20000000800 */
[----:B------:R-:W-:Y:S01]  /*bdf0*/  @!P1 LDGSTS.E.BYPASS.LTC128B.128 [R208+0x6000], desc[UR16][R10.64] ;  /* 0x060000000ad09fae */ /* 0x000fe2000b901d50 */
[----:B------:R-:W-:Y:S01]  /*be00*/  @!P1 LEA.HI.X R9, R14, R9, R6, 0x1, P2 ;  /* 0x000000090e099211 */ /* 0x000fe200010f0c06 */
[----:B------:R-:W-:-:S02]  /*be10*/  @!P1 VIADD R6, R21, UR4 ;  /* 0x0000000415069c36 */ /* 0x000fc40008000000 */
        /* <DEDUP_REMOVED lines=21> */
[----:B------:R-:W1:Y:S04]  /*bf70*/  LDSM.16.M88.4 R48, [R197+0x5800] ;  /* 0x00580000c530783b */ /* 0x000e680000000200 */
[----:B------:R-:W5:Y:S04]  /*bf80*/  LDSM.16.M88.4 R172, [R198+0x2000] ;  /* 0x00200000c6ac783b */ /* 0x000f680000000200 */
[----:B------:R-:W-:Y:S04]  /*bf90*/  LDSM.16.M88.4 R44, [R196] ;  /* 0x00000000c42c783b */ /* 0x000fe80000000200 */
[----:B------:R-:W5:Y:S04]  /*bfa0*/  LDSM.16.M88.4 R40, [R191+0x4000] ;  /* 0x00400000bf28783b */ /* 0x000f680000000200 */
[----:B------:R-:W5:Y:S04]  /*bfb0*/  LDSM.16.M88.4 R36, [R191+0x4800] ;  /* 0x00480000bf24783b */ /* 0x000f680000000200 */
[----:B------:R-:W5:Y:S04]  /*bfc0*/  LDSM.16.M88.4 R32, [R191+0x5000] ;  /* 0x00500000bf20783b */ /* 0x000f680000000200 */
[----:B------:R-:W5:Y:S04]  /*bfd0*/  LDSM.16.M88.4 R180, [R191+0x5800] ;  /* 0x00580000bfb4783b */ /* 0x000f680000000200 */
[----:B------:R-:W5:Y:S01]  /*bfe0*/  LDSM.16.M88.4 R176, [R196+0x2000] ;  /* 0x00200000c4b0783b */ /* 0x000f620000000200 */
[C---:B--2---:R-:W-:Y:S03]  /*bff0*/  HMMA.16816.F32 R24, R52.reuse, R142, RZ ;  /* 0x0000008e3418723c */ /* 0x044fe600000018ff */
[----:B------:R-:W-:Y:S03]  /*c000*/  LDSM.16.M88.4 R160, [R194] ;  /* 0x00000000c2a0783b */ /* 0x000fe60000000200 */
[C---:B------:R-:W-:Y:S01]  /*c010*/  HMMA.16816.F32 R28, R52.reuse, R140, RZ ;  /* 0x0000008c341c723c */ /* 0x040fe200000018ff */
[----:B------:R-:W2:Y:S04]  /*c020*/  LDSM.16.M88.4 R168, [R195] ;  /* 0x00000000c3a8783b */ /* 0x000ea80000000200 */
[----:B------:R-:W2:Y:S01]  /*c030*/  LDSM.16.M88.4 R156, [R187] ;  /* 0x00000000bb9c783b */ /* 0x000ea20000000200 */
[C---:B---3--:R-:W-:Y:S03]  /*c040*/  HMMA.16816.F32 R20, R52.reuse, R132, RZ ;  /* 0x000000843414723c */ /* 0x048fe600000018ff */
[----:B------:R-:W3:Y:S03]  /*c050*/  LDSM.16.M88.4 R152, [R186] ;  /* 0x00000000ba98783b */ /* 0x000ee60000000200 */
[C---:B----4-:R-:W-:Y:S01]  /*c060*/  HMMA.16816.F32 R12, R52.reuse, R60, RZ ;  /* 0x0000003c340c723c */ /* 0x050fe200000018ff */
[----:B------:R-:W4:Y:S04]  /*c070*/  LDSM.16.M88.4 R148, [R185] ;  /* 0x00000000b994783b */ /* 0x000f280000000200 */
[----:B------:R-:W-:Y:S01]  /*c080*/  LDSM.16.M88.4 R164, [R195+0x2000] ;  /* 0x00200000c3a4783b */ /* 0x000fe20000000200 */
[C---:B-1----:R-:W-:Y:S03]  /*c090*/  HMMA.16816.F32 R4, R52.reuse, R48, RZ ;  /* 0x000000303404723c */ /* 0x042fe600000018ff */
[----:B------:R-:W0:Y:S03]  /*c0a0*/  LDGDEPBAR ;  /* 0x00000000000079af */ /* 0x000e260000000000 */
[C---:B------:R-:W-:Y:S06]  /*c0b0*/  HMMA.16816.F32 R16, R52.reuse, R134, RZ ;  /* 0x000000863410723c */ /* 0x040fec00000018ff */
[C---:B------:R-:W-:Y:S06]  /*c0c0*/  HMMA.16816.F32 R8, R52.reuse, R62, RZ ;  /* 0x0000003e3408723c */ /* 0x040fec00000018ff */
[----:B------:R-:W-:Y:S06]  /*c0d0*/  HMMA.16816.F32 R52, R52, R50, RZ ;  /* 0x000000323434723c */ /* 0x000fec00000018ff */
[C---:B-----5:R-:W-:Y:S06]  /*c0e0*/  HMMA.16816.F32 R144, R172.reuse, R140, RZ ;  /* 0x0000008cac90723c */ /* 0x060fec00000018ff */
[----:B------:R-:W-:Y:S06]  /*c0f0*/  HMMA.16816.F32 R140, R172, R142, RZ ;  /* 0x0000008eac8c723c */ /* 0x000fec00000018ff */
[C---:B------:R-:W-:Y:S06]  /*c100*/  HMMA.16816.F32 R24, R44.reuse, R42, R24 ;  /* 0x0000002a2c18723c */ /* 0x040fec0000001818 */
[----:B------:R-:W-:Y:S06]  /*c110*/  HMMA.16816.F32 R28, R44, R40, R28 ;  /* 0x000000282c1c723c */ /* 0x000fec000000181c */
[C---:B------:R-:W-:Y:S06]  /*c120*/  HMMA.16816.F32 R136, R172.reuse, R132, RZ ;  /* 0x00000084ac88723c */ /* 0x040fec00000018ff */
[C---:B------:R-:W-:Y:S06]  /*c130*/  HMMA.16816.F32 R64, R172.reuse, R60, RZ ;  /* 0x0000003cac40723c */ /* 0x040fec00000018ff */
[C---:B------:R-:W-:Y:S06]  /*c140*/  HMMA.16816.F32 R132, R172.reuse, R134, RZ ;  /* 0x00000086ac84723c */ /* 0x040fec00000018ff */
[C---:B------:R-:W-:Y:S06]  /*c150*/  HMMA.16816.F32 R60, R172.reuse, R62, RZ ;  /* 0x0000003eac3c723c */ /* 0x040fec00000018ff */
[----:B------:R-:W-:Y:S06]  /*c160*/  HMMA.16816.F32 R56, R172, R48, RZ ;  /* 0x00000030ac38723c */ /* 0x000fec00000018ff */
[----:B------:R-:W-:Y:S06]  /*c170*/  HMMA.16816.F32 R20, R44, R36, R20 ;  /* 0x000000242c14723c */ /* 0x000fec0000001814 */
[----:B------:R-:W-:Y:S01]  /*c180*/  HMMA.16816.F32 R172, R172, R50, RZ ;  /* 0x00000032acac723c */ /* 0x000fe200000018ff */
[----:B------:R-:W-:Y:S05]  /*c190*/  LDSM.16.M88.4 R48, [R193] ;  /* 0x00000000c130783b */ /* 0x000fea0000000200 */
        /* <DEDUP_REMOVED lines=8> */
[----:B------:R-:W5:Y:S05]  /*c220*/  LDSM.16.M88.4 R40, [R184+0x800] ;  /* 0x00080000b828783b */ /* 0x000f6a0000000200 */
[C---:B--2---:R-:W-:Y:S06]  /*c230*/  HMMA.16816.F32 R24, R168.reuse, R162, R24 ;  /* 0x000000a2a818723c */ /* 0x044fec0000001818 */
[----:B------:R-:W-:Y:S06]  /*c240*/  HMMA.16816.F32 R28, R168, R160, R28 ;  /* 0x000000a0a81c723c */ /* 0x000fec000000181c */
[C---:B------:R-:W-:Y:S06]  /*c250*/  HMMA.16816.F32 R136, R176.reuse, R36, R136 ;  /* 0x00000024b088723c */ /* 0x040fec0000001888 */
[C---:B------:R-:W-:Y:S06]  /*c260*/  HMMA.16816.F32 R64, R176.reuse, R32, R64 ;  /* 0x00000020b040723c */ /* 0x040fec0000001840 */
[C---:B------:R-:W-:Y:S01]  /*c270*/  HMMA.16816.F32 R132, R176.reuse, R38, R132 ;  /* 0x00000026b084723c */ /* 0x040fe20000001884 */
[----:B------:R-:W2:Y:S05]  /*c280*/  LDSM.16.M88.4 R36, [R184+0x1000] ;  /* 0x00100000b824783b */ /* 0x000eaa0000000200 */
[----:B------:R-:W-:Y:S01]  /*c290*/  HMMA.16816.F32 R60, R176, R34, R60 ;  /* 0x00000022b03c723c */ /* 0x000fe2000000183c */
[----:B------:R-:W2:Y:S05]  /*c2a0*/  LDSM.16.M88.4 R32, [R184+0x1800] ;  /* 0x00180000b820783b */ /* 0x000eaa0000000200 */
[C---:B------:R-:W-:Y:S06]  /*c2b0*/  HMMA.16816.F32 R20, R168.reuse, R156, R20 ;  /* 0x0000009ca814723c */ /* 0x040fec0000001814 */
[C---:B------:R-:W-:Y:S06]  /*c2c0*/  HMMA.16816.F32 R16, R168.reuse, R158, R16 ;  /* 0x0000009ea810723c */ /* 0x040fec0000001810 */
[C---:B---3--:R-:W-:Y:S06]  /*c2d0*/  HMMA.16816.F32 R12, R168.reuse, R152, R12 ;  /* 0x00000098a80c723c */ /* 0x048fec000000180c */
[C---:B------:R-:W-:Y:S06]  /*c2e0*/  HMMA.16816.F32 R8, R168.reuse, R154, R8 ;  /* 0x0000009aa808723c */ /* 0x040fec0000001808 */
[C---:B----4-:R-:W-:Y:S06]  /*c2f0*/  HMMA.16816.F32 R4, R168.reuse, R148, R4 ;  /* 0x00000094a804723c */ /* 0x050fec0000001804 */
[----:B------:R-:W-:Y:S06]  /*c300*/  HMMA.16816.F32 R52, R168, R150, R52 ;  /* 0x00000096a834723c */ /* 0x000fec0000001834 */
[C---:B-1----:R-:W-:Y:S06]  /*c310*/  HMMA.16816.F32 R24, R48.reuse, R46, R24 ;  /* 0x0000002e3018723c */ /* 0x042fec0000001818 */
[----:B------:R-:W-:Y:S06]  /*c320*/  HMMA.16816.F32 R28, R48, R44, R28 ;  /* 0x0000002c301c723c */ /* 0x000fec000000181c */
[----:B------:R-:W-:Y:S06]  /*c330*/  HMMA.16816.F32 R172, R176, R182, R172 ;  /* 0x000000b6b0ac723c */ /* 0x000fec00000018ac */
[----:B-----5:R-:W-:Y:S01]  /*c340*/  HMMA.16816.F32 R20, R48, R40, R20 ;  /* 0x000000283014723c */ /* 0x020fe20000001814 */
[----:B------:R-:W-:-:S04]  /*c350*/  IMAD.U32 R182, RZ, RZ, UR37 ;  /* 0x00000025ffb67e24 */ /* 0x000fc8000f8e00ff */
[----:B------:R-:W-:Y:S01]  /*c360*/  IMAD R182, R182, 0x40, R216 ;  /* 0x00000040b6b67824 */ /* 0x000fe200078e02d8 */
[C---:B------:R-:W-:Y:S03]  /*c370*/  HMMA.16816.F32 R16, R48.reuse, R42, R16 ;  /* 0x0000002a3010723c */ /* 0x040fe60000001810 */
[C---:B------:R-:W-:Y:S01]  /*c380*/  VIADD R250, R182.reuse, 0x8 ;  /* 0x00000008b6fa7836 */ /* 0x040fe20000000000 */
[----:B------:R-:W-:Y:S01]  /*c390*/  I2FP.F32.S32 R249, R182 ;  /* 0x000000b600f97245 */ /* 0x000fe20000201400 */
[C---:B------:R-:W-:Y:S01]  /*c3a0*/  VIADD R251, R182.reuse, 0x1 ;  /* 0x00000001b6fb7836 */ /* 0x040fe20000000000 */
[C---:B--2---:R-:W-:Y:S01]  /*c3b0*/  HMMA.16816.F32 R12, R48.reuse, R36, R12 ;  /* 0x00000024300c723c */ /* 0x044fe2000000180c */
[C---:B------:R-:W-:Y:S01]  /*c3c0*/  VIADD R246, R182.reuse, 0x10 ;  /* 0x00000010b6f67836 */ /* 0x040fe20000000000 */
[----:B------:R-:W-:Y:S01]  /*c3d0*/  I2FP.F32.S32 R244, R250 ;  /* 0x000000fa00f47245 */ /* 0x000fe20000201400 */
[C---:B------:R-:W-:Y:S01]  /*c3e0*/  VIADD R239, R182.reuse, 0x19 ;  /* 0x00000019b6ef7836 */ /* 0x040fe20000000000 */
[----:B------:R-:W-:Y:S01]  /*c3f0*/  I2FP.F32.S32 R248, R251 ;  /* 0x000000fb00f87245 */ /* 0x000fe20000201400 */
[----:B------:R-:W-:Y:S01]  /*c400*/  VIADD R243, R182, 0x11 ;  /* 0x00000011b6f37836 */ /* 0x000fe20000000000 */
[C---:B------:R-:W-:Y:S01]  /*c410*/  HMMA.16816.F32 R8, R48.reuse, R38, R8 ;  /* 0x000000263008723c */ /* 0x040fe20000001808 */
[----:B------:R-:W-:Y:S01]  /*c420*/  FFMA.FTZ R24, R244, UR5, R24 ;  /* 0x00000005f4187c23 */ /* 0x000fe20008010018 */
[-C--:B------:R-:W-:Y:S01]  /*c430*/  ISETP.GE.AND P4, PT, R250, R231.reuse, PT ;  /* 0x000000e7fa00720c */ /* 0x080fe20003f86270 */
[----:B------:R-:W-:Y:S01]  /*c440*/  FFMA.FTZ R29, R248, UR5, R29 ;  /* 0x00000005f81d7c23 */ /* 0x000fe2000801001d */
[----:B------:R-:W-:Y:S01]  /*c450*/  I2FP.F32.S32 R240, R246 ;  /* 0x000000f600f07245 */ /* 0x000fe20000201400 */
[C---:B------:R-:W-:Y:S01]  /*c460*/  VIADD R204, R182.reuse, 0x28 ;  /* 0x00000028b6cc7836 */ /* 0x040fe20000000000 */
[C---:B------:R-:W-:Y:S01]  /*c470*/  HMMA.16816.F32 R4, R48.reuse, R32, R4 ;  /* 0x000000203004723c */ /* 0x040fe20000001804 */
[----:B------:R-:W-:Y:S01]  /*c480*/  ISETP.GE.AND P0, PT, R251, R231, PT ;  /* 0x000000e7fb00720c */ /* 0x000fe20003f06270 */
[C---:B------:R-:W-:Y:S01]  /*c490*/  VIADD R247, R182.reuse, 0x9 ;  /* 0x00000009b6f77836 */ /* 0x040fe20000000000 */
[----:B------:R-:W-:Y:S01]  /*c4a0*/  I2FP.F32.S32 R238, R239 ;  /* 0x000000ef00ee7245 */ /* 0x000fe20000201400 */
[----:B------:R-:W-:Y:S01]  /*c4b0*/  VIADD R232, R182, 0x20 ;  /* 0x00000020b6e87836 */ /* 0x000fe20000000000 */
[----:B------:R-:W-:Y:S01]  /*c4c0*/  I2FP.F32.S32 R242, R243 ;  /* 0x000000f300f27245 */ /* 0x000fe20000201400 */
[----:B------:R-:W-:Y:S01]  /*c4d0*/  HMMA.16816.F32 R52, R48, R34, R52 ;  /* 0x000000223034723c */ /* 0x000fe20000001834 */
[----:B------:R-:W1:Y:S01]  /*c4e0*/  LDSM.16.M88.4 R48, [R193+0x2000] ;  /* 0x00200000c130783b */ /* 0x000e620000000200 */
[----:B------:R-:W-:Y:S01]  /*c4f0*/  FFMA.FTZ R17, R238, UR5, R17 ;  /* 0x00000005ee117c23 */ /* 0x000fe20008010011 */
[----:B------:R-:W-:-:S02]  /*c500*/  VIADD R241, R182, 0x18 ;  /* 0x00000018b6f17836 */ /* 0x000fc40000000000 */
[----:B------:R-:W-:Y:S01]  /*c510*/  FFMA.FTZ R28, R249, UR5, R28 ;  /* 0x00000005f91c7c23 */ /* 0x000fe2000801001c */
[----:B------:R-:W-:Y:S01]  /*c520*/  I2FP.F32.S32 R245, R247 ;  /* 0x000000f700f57245 */ /* 0x000fe20000201400 */
[----:B------:R-:W-:Y:S01]  /*c530*/  HMMA.16816.F32 R56, R176, R180, R56 ;  /* 0x000000b4b038723c */ /* 0x000fe20000001838 */
[CC--:B------:R-:W-:Y:S01]  /*c540*/  ISETP.GE.AND P6, PT, R182.reuse, R231.reuse, PT ;  /* 0x000000e7b600720c */ /* 0x0c0fe20003fc6270 */
[C---:B------:R-:W-:Y:S01]  /*c550*/  VIADD R205, R182.reuse, 0x21 ;  /* 0x00000021b6cd7836 */ /* 0x040fe20000000000 */
[----:B------:R-:W-:Y:S01]  /*c560*/  I2FP.F32.S32 R206, R232 ;  /* 0x000000e800ce7245 */ /* 0x000fe20000201400 */
[----:B------:R-:W-:Y:S02]  /*c570*/  VIADD R201, R182, 0x31 ;  /* 0x00000031b6c97836 */ /* 0x000fe40000000000 */
[----:B------:R-:W-:Y:S01]  /*c580*/  FFMA.FTZ R25, R245, UR5, R25 ;  /* 0x00000005f5197c23 */ /* 0x000fe20008010019 */
[C---:B------:R-:W-:Y:S01]  /*c590*/  HMMA.16816.F32 R144, R164.reuse, R160, R144 ;  /* 0x000000a0a490723c */ /* 0x040fe20000001890 */
[----:B------:R-:W-:Y:S01]  /*c5a0*/  FSEL R179, R24, -INF , !P4 ;  /* 0xff80000018b37808 */ /* 0x000fe20006000000 */
[----:B------:R-:W-:Y:S01]  /*c5b0*/  FFMA.FTZ R24, R240, UR5, R20 ;  /* 0x00000005f0187c23 */ /* 0x000fe20008010014 */
[----:B------:R-:W-:Y:S01]  /*c5c0*/  FSEL R180, R29, -INF , !P0 ;  /* 0xff8000001db47808 */ /* 0x000fe20004000000 */
[----:B------:R-:W-:Y:S01]  /*c5d0*/  FFMA.FTZ R20, R242, UR5, R21 ;  /* 0x00000005f2147c23 */ /* 0x000fe20008010015 */
[-C--:B------:R-:W-:Y:S01]  /*c5e0*/  ISETP.GE.AND P0, PT, R246, R231.reuse, PT ;  /* 0x000000e7f600720c */ /* 0x080fe20003f06270 */
[C---:B------:R-:W-:Y:S01]  /*c5f0*/  HMMA.16816.F32 R140, R164.reuse, R162, R140 ;  /* 0x000000a2a48c723c */ /* 0x040fe2000000188c */
[----:B------:R-:W-:Y:S01]  /*c600*/  FSEL R181, R28, -INF , !P6 ;  /* 0xff8000001cb57808 */ /* 0x000fe20007000000 */
[----:B------:R-:W-:Y:S01]  /*c610*/  FFMA.FTZ R12, R206, UR5, R12 ;  /* 0x00000005ce0c7c23 */ /* 0x000fe2000801000c */
[----:B------:R-:W-:Y:S01]  /*c620*/  FSEL R24, R24, -INF , !P0 ;  /* 0xff80000018187808 */ /* 0x000fe20004000000 */
[C---:B------:R-:W-:Y:S01]  /*c630*/  VIADD R202, R182.reuse, 0x30 ;  /* 0x00000030b6ca7836 */ /* 0x040fe20000000000 */
[-C--:B------:R-:W-:Y:S01]  /*c640*/  ISETP.GE.AND P0, PT, R239, R231.reuse, PT ;  /* 0x000000e7ef00720c */ /* 0x080fe20003f06270 */
[C---:B------:R-:W-:Y:S01]  /*c650*/  HMMA.16816.F32 R136, R164.reuse, R156, R136 ;  /* 0x0000009ca488723c */ /* 0x040fe20000001888 */
[----:B------:R-:W-:Y:S01]  /*c660*/  ISETP.GE.AND P4, PT, R243, R231, PT ;  /* 0x000000e7f300720c */ /* 0x000fe20003f86270 */
[----:B------:R-:W-:Y:S01]  /*c670*/  VIADD R203, R182, 0x29 ;  /* 0x00000029b6cb7836 */ /* 0x000fe20000000000 */
[----:B------:R-:W-:Y:S01]  /*c680*/  FSEL R177, R17, -INF , !P0 ;  /* 0xff80000011b17808 */ /* 0x000fe20004000000 */
[----:B------:R-:W-:Y:S01]  /*c690*/  FFMA.FTZ R31, R248, UR5, R31 ;  /* 0x00000005f81f7c23 */ /* 0x000fe2000801001f */
[----:B------:R-:W-:Y:S01]  /*c6a0*/  I2FP.F32.S32 R17, R204 ;  /* 0x000000cc00117245 */ /* 0x000fe20000201400 */
[C---:B------:R-:W-:Y:S01]  /*c6b0*/  HMMA.16816.F32 R132, R164.reuse, R158, R132 ;  /* 0x0000009ea484723c */ /* 0x040fe20000001884 */
[----:B------:R-:W-:Y:S01]  /*c6c0*/  I2FP.F32.S32 R233, R241 ;  /* 0x000000f100e97245 */ /* 0x000fe20000201400 */
[----:B------:R-:W-:Y:S01]  /*c6d0*/  VIADD R183, R182, 0x38 ;  /* 0x00000038b6b77836 */ /* 0x000fe20000000000 */
[-C--:B------:R-:W-:Y:S01]  /*c6e0*/  ISETP.GE.AND P0, PT, R204, R231.reuse, PT ;  /* 0x000000e7cc00720c */ /* 0x080fe20003f06270 */
[----:B------:R-:W-:Y:S01]  /*c6f0*/  FFMA.FTZ R8, R17, UR5, R8 ;  /* 0x0000000511087c23 */ /* 0x000fe20008010008 */
[-C--:B------:R-:W-:Y:S01]  /*c700*/  ISETP.GE.AND P6, PT, R247, R231.reuse, PT ;  /* 0x000000e7f700720c */ /* 0x080fe20003fc6270 */
[----:B------:R-:W-:Y:S01]  /*c710*/  FFMA.FTZ R16, R233, UR5, R16 ;  /* 0x00000005e9107c23 */ /* 0x000fe20008010010 */
[----:B------:R-:W-:Y:S01]  /*c720*/  FSEL R20, R20, -INF , !P4 ;  /* 0xff80000014147808 */ /* 0x000fe20006000000 */
[C---:B------:R-:W-:Y:S01]  /*c730*/  HMMA.16816.F32 R60, R164.reuse, R154, R60 ;  /* 0x0000009aa43c723c */ /* 0x040fe2000000183c */
[----:B------:R-:W-:Y:S01]  /*c740*/  FSEL R169, R8, -INF , !P0 ;  /* 0xff80000008a97808 */ /* 0x000fe20004000000 */
[----:B------:R-:W-:Y:S01]  /*c750*/  FFMA.FTZ R156, R17, UR5, R10 ;  /* 0x00000005119c7c23 */ /* 0x000fe2000801000a */
[----:B------:R-:W-:Y:S01]  /*c760*/  FSEL R25, R25, -INF , !P6 ;  /* 0xff80000019197808 */ /* 0x000fe20007000000 */
[----:B------:R-:W-:Y:S01]  /*c770*/  FFMA.FTZ R22, R240, UR5, R22 ;  /* 0x00000005f0167c23 */ /* 0x000fe20008010016 */
[----:B------:R-:W-:Y:S01]  /*c780*/  ISETP.GE.AND P4, PT, R232, R231, PT ;  /* 0x000000e7e800720c */ /* 0x000fe20003f86270 */
[----:B------:R-:W-:Y:S01]  /*c790*/  HMMA.16816.F32 R56, R164, R148, R56 ;  /* 0x00000094a438723c */ /* 0x000fe20000001838 */
[----:B------:R-:W-:Y:S01]  /*c7a0*/  I2FP.F32.S32 R207, R205 ;  /* 0x000000cd00cf7245 */ /* 0x000fe20000201400 */
[----:B------:R-:W-:Y:S01]  /*c7b0*/  FFMA.FTZ R30, R249, UR5, R30 ;  /* 0x00000005f91e7c23 */ /* 0x000fe2000801001e */
[----:B------:R-:W-:Y:S01]  /*c7c0*/  I2FP.F32.S32 R8, R201 ;  /* 0x000000c900087245 */ /* 0x000fe20000201400 */
[----:B------:R-:W-:Y:S01]  /*c7d0*/  FFMA.FTZ R19, R238, UR5, R19 ;  /* 0x00000005ee137c23 */ /* 0x000fe20008010013 */
[-C--:B------:R-:W-:Y:S01]  /*c7e0*/  ISETP.GE.AND P6, PT, R241, R231.reuse, PT ;  /* 0x000000e7f100720c */ /* 0x080fe20003fc6270 */
[----:B------:R-:W-:Y:S01]  /*c7f0*/  FFMA.FTZ R13, R207, UR5, R13 ;  /* 0x00000005cf0d7c23 */ /* 0x000fe2000801000d */
[----:B------:R-:W-:Y:S01]  /*c800*/  FSEL R171, R12, -INF , !P4 ;  /* 0xff8000000cab7808 */ /* 0x000fe20006000000 */
[----:B------:R-:W-:Y:S01]  /*c810*/  FFMA.FTZ R5, R8, UR5, R5 ;  /* 0x0000000508057c23 */ /* 0x000fe20008010005 */
[----:B------:R-:W-:Y:S01]  /*c820*/  FSEL R178, R16, -INF , !P6 ;  /* 0xff80000010b27808 */ /* 0x000fe20007000000 */
[----:B-1----:R-:W-:Y:S01]  /*c830*/  HMMA.16816.F32 R144, R48, R44, R144 ;  /* 0x0000002c3090723c */ /* 0x002fe20000001890 */
[----:B------:R-:W-:Y:S01]  /*c840*/  I2FP.F32.S32 R12, R202 ;  /* 0x000000ca000c7245 */ /* 0x000fe20000201400 */
[----:B------:R-:W-:Y:S01]  /*c850*/  FFMA.FTZ R21, R245, UR5, R27 ;  /* 0x00000005f5157c23 */ /* 0x000fe2000801001b */
[-C--:B------:R-:W-:Y:S01]  /*c860*/  ISETP.GE.AND P6, PT, R205, R231.reuse, PT ;  /* 0x000000e7cd00720c */ /* 0x080fe20003fc6270 */
[----:B------:R-:W-:Y:S01]  /*c870*/  FFMA.FTZ R26, R244, UR5, R26 ;  /* 0x00000005f41a7c23 */ /* 0x000fe2000801001a */
[----:B------:R-:W-:Y:S01]  /*c880*/  ISETP.GE.AND P0, PT, R201, R231, PT ;  /* 0x000000e7c900720c */ /* 0x000fe20003f06270 */
[----:B------:R-:W-:Y:S01]  /*c890*/  FFMA.FTZ R4, R12, UR5, R4 ;  /* 0x000000050c047c23 */ /* 0x000fe20008010004 */
[----:B------:R-:W-:Y:S01]  /*c8a0*/  FSEL R168, R13, -INF , !P6 ;  /* 0xff8000000da87808 */ /* 0x000fe20007000000 */
[----:B------:R-:W-:Y:S01]  /*c8b0*/  HMMA.16816.F32 R64, R164, R152, R64 ;  /* 0x00000098a440723c */ /* 0x000fe20000001840 */
[----:B------:R-:W-:Y:S01]  /*c8c0*/  FSEL R160, R5, -INF , !P0 ;  /* 0xff80000005a07808 */ /* 0x000fe20004000000 */
[----:B------:R-:W-:Y:S01]  /*c8d0*/  FFMA.FTZ R18, R233, UR5, R18 ;  /* 0x00000005e9127c23 */ /* 0x000fe20008010012 */
[----:B------:R-:W-:Y:S01]  /*c8e0*/  I2FP.F32.S32 R16, R203 ;  /* 0x000000cb00107245 */ /* 0x000fe20000201400 */
[----:B------:R-:W-:Y:S01]  /*c8f0*/  FFMA.FTZ R162, R242, UR5, R23 ;  /* 0x00000005f2a27c23 */ /* 0x000fe20008010017 */
[----:B------:R-:W-:Y:S01]  /*c900*/  ISETP.GE.AND P6, PT, R202, R231, PT ;  /* 0x000000e7ca00720c */ /* 0x000fe20003fc6270 */
[C---:B------:R-:W-:Y:S01]  /*c910*/  HMMA.16816.F32 R140, R48.reuse, R46, R140 ;  /* 0x0000002e308c723c */ /* 0x040fe2000000188c */
[-C--:B------:R-:W-:Y:S01]  /*c920*/  ISETP.GE.AND P0, PT, R251, R230.reuse, PT ;  /* 0x000000e6fb00720c */ /* 0x080fe20003f06270 */
[----:B------:R-:W-:Y:S01]  /*c930*/  FFMA.FTZ R9, R16, UR5, R9 ;  /* 0x0000000510097c23 */ /* 0x000fe20008010009 */
[----:B------:R-:W-:Y:S01]  /*c940*/  FSEL R157, R4, -INF , !P6 ;  /* 0xff800000049d7808 */ /* 0x000fe20007000000 */
[----:B------:R-:W-:Y:S01]  /*c950*/  FFMA.FTZ R7, R8, UR5, R7 ;  /* 0x0000000508077c23 */ /* 0x000fe20008010007 */
[----:B------:R-:W-:Y:S01]  /*c960*/  FSEL R10, R31, -INF , !P0 ;  /* 0xff8000001f0a7808 */ /* 0x000fe20004000000 */
[C---:B------:R-:W-:Y:S01]  /*c970*/  HMMA.16816.F32 R136, R48.reuse, R40, R136 ;  /* 0x000000283088723c */ /* 0x040fe20000001888 */
[----:B------:R-:W-:Y:S01]  /*c980*/  I2FP.F32.S32 R4, R183 ;  /* 0x000000b700047245 */ /* 0x000fe20000201400 */
[----:B------:R-:W-:Y:S01]  /*c990*/  FFMA.FTZ R14, R206, UR5, R14 ;  /* 0x00000005ce0e7c23 */ /* 0x000fe2000801000e */
[-C--:B------:R-:W-:Y:S01]  /*c9a0*/  ISETP.GE.AND P0, PT, R246, R230.reuse, PT ;  /* 0x000000e6f600720c */ /* 0x080fe20003f06270 */
[----:B------:R-:W-:Y:S01]  /*c9b0*/  FFMA.FTZ R15, R207, UR5, R15 ;  /* 0x00000005cf0f7c23 */ /* 0x000fe2000801000f */
[-C--:B------:R-:W-:Y:S01]  /*c9c0*/  ISETP.GE.AND P4, PT, R203, R231.reuse, PT ;  /* 0x000000e7cb00720c */ /* 0x080fe20003f86270 */
[----:B------:R-:W-:Y:S01]  /*c9d0*/  FFMA.FTZ R44, R4, UR5, R52 ;  /* 0x00000005042c7c23 */ /* 0x000fe20008010034 */
[-C--:B------:R-:W-:Y:S01]  /*c9e0*/  ISETP.GE.AND P5, PT, R182, R230.reuse, PT ;  /* 0x000000e6b600720c */ /* 0x080fe20003fa6270 */
[----:B------:R-:W-:Y:S01]  /*c9f0*/  HMMA.16816.F32 R132, R48, R42, R132 ;  /* 0x0000002a3084723c */ /* 0x000fe20000001884 */
[----:B------:R-:W-:Y:S01]  /*ca00*/  FSEL R163, R22, -INF , !P0 ;  /* 0xff80000016a37808 */ /* 0x000fe20004000000 */
[----:B------:R-:W-:Y:S01]  /*ca10*/  FFMA.FTZ R52, R16, UR5, R11 ;  /* 0x0000000510347c23 */ /* 0x000fe2000801000b */
[----:B------:R-:W-:Y:S01]  /*ca20*/  FSEL R161, R9, -INF , !P4 ;  /* 0xff80000009a17808 */ /* 0x000fe20006000000 */
[----:B------:R-:W-:Y:S01]  /*ca30*/  FFMA.FTZ R6, R12, UR5, R6 ;  /* 0x000000050c067c23 */ /* 0x000fe20008010006 */
[----:B------:R-:W-:Y:S01]  /*ca40*/  ISETP.GE.AND P0, PT, R239, R230, PT ;  /* 0x000000e6ef00720c */ /* 0x000fe20003f06270 */
[----:B------:R-:W-:Y:S01]  /*ca50*/  HMMA.16816.F32 R172, R164, R150, R172 ;  /* 0x00000096a4ac723c */ /* 0x000fe200000018ac */
[----:B------:R-:W-:Y:S01]  /*ca60*/  ISETP.GE.AND P4, PT, R183, R231, PT ;  /* 0x000000e7b700720c */ /* 0x000fe20003f86270 */
[----:B------:R-:W-:Y:S01]  /*ca70*/  FFMA.FTZ R13, R249, UR5, R146 ;  /* 0x00000005f90d7c23 */ /* 0x000fe20008010092 */
[----:B------:R-:W-:Y:S01]  /*ca80*/  ISETP.GE.AND P3, PT, R182, R229, PT ;  /* 0x000000e5b600720c */ /* 0x000fe20003f66270 */
[----:B------:R-:W-:Y:S01]  /*ca90*/  FFMA.FTZ R31, R4, UR5, R54 ;  /* 0x00000005041f7c23 */ /* 0x000fe20008010036 */
[C---:B------:R-:W-:Y:S01]  /*caa0*/  ISETP.GE.AND P2, PT, R182.reuse, R228, PT ;  /* 0x000000e4b600720c */ /* 0x040fe20003f46270 */
[----:B------:R-:W-:Y:S01]  /*cab0*/  VIADD R182, R182, 0x39 ;  /* 0x00000039b6b67836 */ /* 0x000fe20000000000 */
[----:B------:R-:W-:Y:S01]  /*cac0*/  FSEL R11, R30, -INF , !P5 ;  /* 0xff8000001e0b7808 */ /* 0x000fe20006800000 */
[C---:B------:R-:W-:Y:S01]  /*cad0*/  HMMA.16816.F32 R60, R48.reuse, R38, R60 ;  /* 0x00000026303c723c */ /* 0x040fe2000000183c */
[-C--:B------:R-:W-:Y:S01]  /*cae0*/  ISETP.GE.AND P5, PT, R247, R230.reuse, PT ;  /* 0x000000e6f700720c */ /* 0x080fe20003fa6270 */
[----:B------:R-:W-:Y:S01]  /*caf0*/  FFMA.FTZ R136, R240, UR5, R136 ;  /* 0x00000005f0887c23 */ /* 0x000fe20008010088 */
[----:B------:R-:W-:Y:S01]  /*cb00*/  FSEL R170, R19, -INF , !P0 ;  /* 0xff80000013aa7808 */ /* 0x000fe20004000000 */
[----:B------:R-:W-:Y:S01]  /*cb10*/  FFMA.FTZ R137, R242, UR5, R137 ;  /* 0x00000005f2897c23 */ /* 0x000fe20008010089 */
[----:B------:R-:W-:Y:S01]  /*cb20*/  FSEL R44, R44, -INF , !P4 ;  /* 0xff8000002c2c7808 */ /* 0x000fe20006000000 */
[C---:B------:R-:W-:Y:S01]  /*cb30*/  HMMA.16816.F32 R56, R48.reuse, R32, R56 ;  /* 0x000000203038723c */ /* 0x040fe20000001838 */
[-C--:B------:R-:W-:Y:S01]  /*cb40*/  ISETP.GE.AND P0, PT, R204, R230.reuse, PT ;  /* 0x000000e6cc00720c */ /* 0x080fe20003f06270 */
[----:B------:R-:W-:Y:S01]  /*cb50*/  FFMA.FTZ R19, R244, UR5, R142 ;  /* 0x00000005f4137c23 */ /* 0x000fe2000801008e */
[----:B------:R-:W-:Y:S01]  /*cb60*/  ISETP.GE.AND P4, PT, R250, R230, PT ;  /* 0x000000e6fa00720c */ /* 0x000fe20003f86270 */
[----:B------:R-:W-:Y:S01]  /*cb70*/  FFMA.FTZ R133, R238, UR5, R133 ;  /* 0x00000005ee857c23 */ /* 0x000fe20008010085 */
[----:B------:R-:W-:Y:S01]  /*cb80*/  FSEL R21, R21, -INF , !P5 ;  /* 0xff80000015157808 */ /* 0x000fe20006800000 */
[C---:B------:R-:W-:Y:S01]  /*cb90*/  HMMA.16816.F32 R64, R48.reuse, R36, R64 ;  /* 0x000000243040723c */ /* 0x040fe20000001840 */
[----:B------:R-:W-:Y:S01]  /*cba0*/  I2FP.F32.S32 R5, R182 ;  /* 0x000000b600057245 */ /* 0x000fe20000201400 */
[----:B------:R-:W-:Y:S01]  /*cbb0*/  FFMA.FTZ R27, R245, UR5, R141 ;  /* 0x00000005f51b7c23 */ /* 0x000fe2000801008d */
[-C--:B------:R-:W-:Y:S01]  /*cbc0*/  ISETP.GE.AND P5, PT, R241, R230.reuse, PT ;  /* 0x000000e6f100720c */ /* 0x080fe20003fa6270 */
[----:B------:R-:W-:Y:S01]  /*cbd0*/  FFMA.FTZ R22, R245, UR5, R143 ;  /* 0x00000005f5167c23 */ /* 0x000fe2000801008f */
[----:B------:R-:W-:Y:S01]  /*cbe0*/  FSEL R156, R156, -INF , !P0 ;  /* 0xff8000009c9c7808 */ /* 0x000fe20004000000 */
[----:B------:R-:W-:Y:S01]  /*cbf0*/  FFMA.FTZ R45, R5, UR5, R53 ;  /* 0x00000005052d7c23 */ /* 0x000fe20008010035 */
[----:B------:R-:W-:Y:S01]  /*cc00*/  FSEL R23, R26, -INF , !P4 ;  /* 0xff8000001a177808 */ /* 0x000fe20006000000 */
[----:B------:R-:W-:Y:S01]  /*cc10*/  FFMA.FTZ R26, R244, UR5, R140 ;  /* 0x00000005f41a7c23 */ /* 0x000fe2000801008c */
[-C--:B------:R-:W-:Y:S01]  /*cc20*/  ISETP.GE.AND P0, PT, R201, R230.reuse, PT ;  /* 0x000000e6c900720c */ /* 0x080fe20003f06270 */
[----:B------:R-:W-:Y:S01]  /*cc30*/  FFMA.FTZ R30, R5, UR5, R55 ;  /* 0x00000005051e7c23 */ /* 0x000fe20008010037 */
[-C--:B------:R-:W-:Y:S01]  /*cc40*/  ISETP.GE.AND P4, PT, R243, R230.reuse, PT ;  /* 0x000000e6f300720c */ /* 0x080fe20003f86270 */
[----:B------:R-:W-:Y:S01]  /*cc50*/  HMMA.16816.F32 R172, R48, R34, R172 ;  /* 0x0000002230ac723c */ /* 0x000fe200000018ac */
[----:B------:R-:W-:Y:S01]  /*cc60*/  FSEL R176, R18, -INF , !P5 ;  /* 0xff80000012b07808 */ /* 0x000fe20006800000 */
[----:B------:R-:W-:Y:S01]  /*cc70*/  FFMA.FTZ R18, R248, UR5, R145 ;  /* 0x00000005f8127c23 */ /* 0x000fe20008010091 */
[----:B------:R-:W-:Y:S01]  /*cc80*/  ISETP.GE.AND P6, PT, R182, R231, PT ;  /* 0x000000e7b600720c */ /* 0x000fe20003fc6270 */
        /* <DEDUP_REMOVED lines=8> */
[----:B------:R-:W-:Y:S01]  /*cd10*/  FFMA.FTZ R132, R233, UR5, R132 ;  /* 0x00000005e9847c23 */ /* 0x000fe20008010084 */
[-C--:B------:R-:W-:Y:S01]  /*cd20*/  ISETP.GE.AND P5, PT, R205, R230.reuse, PT ;  /* 0x000000e6cd00720c */ /* 0x080fe20003fa6270 */
[----:B------:R-:W-:Y:S01]  /*cd30*/  FFMA.FTZ R134, R233, UR5, R134 ;  /* 0x00000005e9867c23 */ /* 0x000fe20008010086 */
[----:B------:R-:W-:Y:S01]  /*cd40*/  FSEL R45, R45, -INF , !P6 ;  /* 0xff8000002d2d7808 */ /* 0x000fe20007000000 */
[----:B------:R-:W-:Y:S01]  /*cd50*/  FFMA.FTZ R64, R206, UR5, R64 ;  /* 0x00000005ce407c23 */ /* 0x000fe20008010040 */
[-C--:B------:R-:W-:Y:S01]  /*cd60*/  ISETP.GE.AND P6, PT, R250, R229.reuse, PT ;  /* 0x000000e5fa00720c */ /* 0x080fe20003fc6270 */
[----:B------:R-:W-:Y:S01]  /*cd70*/  FFMA.FTZ R135, R238, UR5, R135 ;  /* 0x00000005ee877c23 */ /* 0x000fe20008010087 */
[----:B------:R-:W-:Y:S01]  /*cd80*/  FSEL R18, R18, -INF , !P0 ;  /* 0xff80000012127808 */ /* 0x000fe20004000000 */
        /* <DEDUP_REMOVED lines=9> */
[----:B------:R-:W-:Y:S01]  /*ce20*/  ISETP.GE.AND P5, PT, R202, R230, PT ;  /* 0x000000e6ca00720c */ /* 0x000fe20003fa6270 */
        /* <DEDUP_REMOVED lines=11> */
[----:B------:R-:W-:Y:S01]  /*cee0*/  ISETP.GE.AND P0, PT, R239, R229, PT ;  /* 0x000000e5ef00720c */ /* 0x000fe20003f06270 */
[----:B------:R-:W-:-:S04]  /*cef0*/  DEPBAR.LE SB0, 0x0 ;  /* 0x000080000000791a */ /* 0x000fc80000000000 */
[----:B------:R-:W-:Y:S01]  /*cf00*/  BAR.SYNC.DEFER_BLOCKING 0x0 ;  /* 0x0000000000007b1d */ /* 0x000fe20000010000 */
        /* <DEDUP_REMOVED lines=8> */
[-C--:B------:R-:W-:Y:S02]  /*cf90*/  ISETP.GE.AND P0, PT, R204, R229.reuse, PT ;  /* 0x000000e5cc00720c */ /* 0x080fe40003f06270 */
[-C--:B------:R-:W-:Y:S02]  /*cfa0*/  ISETP.GE.AND P4, PT, R251, R228.reuse, PT ;  /* 0x000000e4fb00720c */ /* 0x080fe40003f86270 */
[----:B------:R-:W-:Y:S02]  /*cfb0*/  ISETP.GE.AND P5, PT, R250, R228, PT ;  /* 0x000000e4fa00720c */ /* 0x000fe40003fa6270 */
[----:B------:R-:W-:-:S02]  /*cfc0*/  ISETP.GE.AND P3, PT, R247, R229, PT ;  /* 0x000000e5f700720c */ /* 0x000fc40003f66270 */
[----:B------:R-:W-:Y:S02]  /*cfd0*/  ISETP.GE.AND P2, PT, R247, R228, PT ;  /* 0x000000e4f700720c */ /* 0x000fe40003f46270 */
[----:B------:R-:W-:Y:S01]  /*cfe0*/  FSEL R167, R60, -INF , !P0 ;  /* 0xff8000003ca77808 */ /* 0x000fe20004000000 */
[----:B------:R-:W-:Y:S01]  /*cff0*/  FFMA.FTZ R60, R4, UR5, R174 ;  /* 0x00000005043c7c23 */ /* 0x000fe200080100ae */
[----:B------:R-:W-:Y:S02]  /*d000*/  FSEL R14, R14, -INF , !P4 ;  /* 0xff8000000e0e7808 */ /* 0x000fe40006000000 */
[----:B------:R-:W-:Y:S02]  /*d010*/  FSEL R19, R19, -INF , !P5 ;  /* 0xff80000013137808 */ /* 0x000fe40006800000 */
[----:B------:R-:W-:Y:S02]  /*d020*/  FSEL R27, R27, -INF , !P3 ;  /* 0xff8000001b1b7808 */ /* 0x000fe40005800000 */
[----:B------:R-:W-:-:S02]  /*d030*/  FSEL R22, R22, -INF , !P2 ;  /* 0xff80000016167808 */ /* 0x000fc40005000000 */
[-C--:B------:R-:W-:Y:S02]  /*d040*/  ISETP.GE.AND P0, PT, R201, R229.reuse, PT ;  /* 0x000000e5c900720c */ /* 0x080fe40003f06270 */
[-C--:B------:R-:W-:Y:S02]  /*d050*/  ISETP.GE.AND P4, PT, R246, R228.reuse, PT ;  /* 0x000000e4f600720c */ /* 0x080fe40003f86270 */
[-C--:B------:R-:W-:Y:S02]  /*d060*/  ISETP.GE.AND P5, PT, R243, R228.reuse, PT ;  /* 0x000000e4f300720c */ /* 0x080fe40003fa6270 */
[CC--:B------:R-:W-:Y:S02]  /*d070*/  ISETP.GE.AND P3, PT, R241.reuse, R229.reuse, PT ;  /* 0x000000e5f100720c */ /* 0x0c0fe40003f66270 */
[----:B------:R-:W-:Y:S02]  /*d080*/  ISETP.GE.AND P2, PT, R241, R228, PT ;  /* 0x000000e4f100720c */ /* 0x000fe40003f46270 */
[----:B------:R-:W-:Y:S01]  /*d090*/  FSEL R140, R57, -INF , !P0 ;  /* 0xff800000398c7808 */ /* 0x000fe20004000000 */
[----:B------:R-:W-:Y:S01]  /*d0a0*/  FFMA.FTZ R57, R5, UR5, R175 ;  /* 0x0000000505397c23 */ /* 0x000fe200080100af */
[----:B------:R-:W-:Y:S01]  /*d0b0*/  FSEL R141, R138, -INF , !P4 ;  /* 0xff8000008a8d7808 */ /* 0x000fe20006000000 */
[----:B------:R-:W-:Y:S01]  /*d0c0*/  FFMA.FTZ R138, R4, UR5, R172 ;  /* 0x00000005048a7c23 */ /* 0x000fe200080100ac */
[----:B------:R-:W-:-:S02]  /*d0d0*/  ISETP.GE.AND P6, PT, R232, R229, PT ;  /* 0x000000e5e800720c */ /* 0x000fc40003fc6270 */
[----:B------:R-:W-:Y:S02]  /*d0e0*/  FSEL R144, R139, -INF , !P5 ;  /* 0xff8000008b907808 */ /* 0x000fe40006800000 */
[----:B------:R-:W-:Y:S02]  /*d0f0*/  FSEL R132, R132, -INF , !P3 ;  /* 0xff80000084847808 */ /* 0x000fe40005800000 */
[----:B------:R-:W-:Y:S02]  /*d100*/  FSEL R145, R134, -INF , !P2 ;  /* 0xff80000086917808 */ /* 0x000fe40005000000 */
[----:B------:R-:W-:Y:S02]  /*d110*/  PLOP3.LUT P0, PT, PT, PT, UP0, 0x80, 0x0 ;  /* 0x000000000000781c */ /* 0x000fe40003f0f008 */
[-C--:B------:R-:W-:Y:S02]  /*d120*/  ISETP.GE.AND P4, PT, R239, R228.reuse, PT ;  /* 0x000000e4ef00720c */ /* 0x080fe40003f86270 */
[----:B------:R-:W-:-:S02]  /*d130*/  ISETP.GE.AND P5, PT, R232, R228, PT ;  /* 0x000000e4e800720c */ /* 0x000fc40003fa6270 */
[CC--:B------:R-:W-:Y:S02]  /*d140*/  ISETP.GE.AND P3, PT, R205.reuse, R229.reuse, PT ;  /* 0x000000e5cd00720c */ /* 0x0c0fe40003f66270 */
[----:B------:R-:W-:Y:S02]  /*d150*/  ISETP.GE.AND P2, PT, R205, R228, PT ;  /* 0x000000e4cd00720c */ /* 0x000fe40003f46270 */
[----:B------:R-:W-:Y:S02]  /*d160*/  FSEL R166, R64, -INF , !P6 ;  /* 0xff80000040a67808 */ /* 0x000fe40007000000 */
[----:B------:R-:W-:Y:S02]  /*d170*/  FSEL R143, R135, -INF , !P4 ;  /* 0xff800000878f7808 */ /* 0x000fe40006000000 */
[----:B------:R-:W-:Y:S02]  /*d180*/  ISETP.GE.AND P6, PT, R203, R229, PT ;  /* 0x000000e5cb00720c */ /* 0x000fe40003fc6270 */
[----:B------:R-:W-:Y:S01]  /*d190*/  FSEL R153, R66, -INF , !P5 ;  /* 0xff80000042997808 */ /* 0x000fe20006800000 */
[----:B------:R-:W-:Y:S01]  /*d1a0*/  FFMA.FTZ R66, R5, UR5, R173 ;  /* 0x0000000505427c23 */ /* 0x000fe200080100ad */
        /* <DEDUP_REMOVED lines=8> */
[----:B------:R-:W-:Y:S02]  /*d230*/  FSEL R152, R63, -INF , !P5 ;  /* 0xff8000003f987808 */ /* 0x000fe40006800000 */
[----:B------:R-:W-:Y:S02]  /*d240*/  FSEL R139, R56, -INF , !P3 ;  /* 0xff800000388b7808 */ /* 0x000fe40005800000 */
[----:B------:R-:W-:Y:S02]  /*d250*/  FSEL R61, R58, -INF , !P2 ;  /* 0xff8000003a3d7808 */ /* 0x000fe40005000000 */
[----:B------:R-:W-:Y:S02]  /*d260*/  ISETP.GE.AND P4, PT, R201, R228, PT ;  /* 0x000000e4c900720c */ /* 0x000fe40003f86270 */
[----:B------:R-:W-:-:S02]  /*d270*/  ISETP.GE.AND P6, PT, R183, R229, PT ;  /* 0x000000e5b700720c */ /* 0x000fc40003fc6270 */
[C---:B------:R-:W-:Y:S02]  /*d280*/  ISETP.GE.AND P5, PT, R182.reuse, R229, PT ;  /* 0x000000e5b600720c */ /* 0x040fe40003fa6270 */
[-C--:B------:R-:W-:Y:S02]  /*d290*/  ISETP.GE.AND P3, PT, R183, R228.reuse, PT ;  /* 0x000000e4b700720c */ /* 0x080fe40003f66270 */
[----:B------:R-:W-:Y:S02]  /*d2a0*/  ISETP.GE.AND P2, PT, R182, R228, PT ;  /* 0x000000e4b600720c */ /* 0x000fe40003f46270 */
[----:B------:R-:W-:Y:S02]  /*d2b0*/  FSEL R64, R59, -INF , !P4 ;  /* 0xff8000003b407808 */ /* 0x000fe40006000000 */
[----:B------:R-:W-:Y:S02]  /*d2c0*/  FSEL R138, R138, -INF , !P6 ;  /* 0xff8000008a8a7808 */ /* 0x000fe40007000000 */
[----:B------:R-:W-:-:S02]  /*d2d0*/  FSEL R66, R66, -INF , !P5 ;  /* 0xff80000042427808 */ /* 0x000fc40006800000 */
        /* <DEDUP_REMOVED lines=20> */
[----:B-1----:R-:W-:Y:S02]  /*d420*/  @!P1 LEA R8, P4, R34, R8, 0x1 ;  /* 0x0000000822089211 */ /* 0x002fe400078808ff */
        /* <DEDUP_REMOVED lines=10> */
[----:B---3--:R-:W-:Y:S02]  /*d4d0*/  @!P1 LEA R16, P3, R17, R6, 0x1 ;  /* 0x0000000611109211 */ /* 0x008fe400078608ff */
        /* <DEDUP_REMOVED lines=27> */
.L_x_953:
[----:B------:R-:W-:Y:S05]  /*d690*/  BSYNC B0 ;  /* 0x0000000000007941 */ /* 0x000fea0003800000 */
.L_x_952:
[----:B------:R-:W0:Y:S02]  /*d6a0*/  LDGDEPBAR ;  /* 0x00000000000079af */ /* 0x000e240000000000 */
.L_x_951:
[----:B-1----:R-:W-:Y:S01]  /*d6b0*/  FMNMX.FTZ R6, R200, R181, !PT ;  /* 0x000000b5c8067209 */ /* 0x002fe20007810000 */
[----:B--2---:R-:W-:Y:S01]  /*d6c0*/  IMAD.WIDE.U32 R8, R227, -0x326172a9, RZ ;  /* 0xcd9e8d57e3087825 */ /* 0x004fe200078e00ff */
[----:B------:R-:W-:Y:S01]  /*d6d0*/  FMNMX.FTZ R4, R2, R15, !PT ;  /* 0x0000000f02047209 */ /* 0x000fe20007810000 */
[----:B------:R-:W-:Y:S01]  /*d6e0*/  USHF.L.U32 UR10, UR37, 0x1, URZ ;  /* 0x00000001250a7899 */ /* 0x000fe2000800063f */
[----:B------:R-:W-:Y:S01]  /*d6f0*/  FMNMX.FTZ R6, R180, R6, !PT ;  /* 0x00000006b4067209 */ /* 0x000fe20007810000 */
[----:B------:R-:W-:Y:S01]  /*d700*/  IMAD.U32 R228, RZ, RZ, UR29 ;  /* 0x0000001dffe47e24 */ /* 0x000fe2000f8e00ff */
[----:B------:R-:W-:Y:S01]  /*d710*/  FMNMX.FTZ R5, R3, R11, !PT ;  /* 0x0000000b03057209 */ /* 0x000fe20007810000 */
[----:B------:R-:W-:Y:S01]  /*d720*/  UIADD3 UR4, UR10, 0x1, URZ ;  /* 0x000000010a047890 */ /* 0x000fe2000fffe03f */
[----:B------:R-:W-:Y:S01]  /*d730*/  FMNMX.FTZ R6, R179, R6, !PT ;  /* 0x00000006b3067209 */ /* 0x000fe20007810000 */
[----:B------:R-:W-:Y:S01]  /*d740*/  IMAD.U32 R232, RZ, RZ, UR29 ;  /* 0x0000001dffe87e24 */ /* 0x000fe2000f8e00ff */
[----:B------:R-:W-:Y:S01]  /*d750*/  FMNMX.FTZ R4, R18, R4, !PT ;  /* 0x0000000412047209 */ /* 0x000fe20007810000 */
[----:B------:R-:W-:Y:S01]  /*d760*/  IMAD.WIDE.U32 R174, R224, -0x2daee0ad, RZ ;  /* 0xd2511f53e0ae7825 */ /* 0x000fe200078e00ff */
[----:B------:R-:W-:Y:S01]  /*d770*/  FMNMX.FTZ R6, R25, R6, !PT ;  /* 0x0000000619067209 */ /* 0x000fe20007810000 */
[----:B------:R-:W-:Y:S01]  /*d780*/  @UP0 UIADD3 UR14, UR14, -0x4, URZ ;  /* 0xfffffffc0e0e0890 */ /* 0x000fe2000fffe03f */
[----:B------:R-:W-:Y:S01]  /*d790*/  FMNMX.FTZ R5, R10, R5, !PT ;  /* 0x000000050a057209 */ /* 0x000fe20007810000 */
[----:B------:R-:W-:Y:S01]  /*d7a0*/  IMAD.WIDE.U32 R62, R226, -0x326172a9, RZ ;  /* 0xcd9e8d57e23e7825 */ /* 0x000fe200078e00ff */
        /* <DEDUP_REMOVED lines=53> */
[----:B-1----:R-:W-:Y:S01]  /*db00*/  FMNMX.FTZ R7, R6, R7, !PT ;  /* 0x0000000706077209 */ /* 0x002fe20007810000 */
[----:B------:R-:W1:Y:S01]  /*db10*/  SHFL.BFLY PT, R135, R5, 0x2, 0x1f ;  /* 0x0c401f0005877f89 */ /* 0x000e6200000e0000 */
[----:B------:R-:W-:Y:S02]  /*db20*/  FMNMX.FTZ R133, R152, R133, !PT ;  /* 0x0000008598857209 */ /* 0x000fe40007810000 */
[----:B------:R-:W-:Y:S01]  /*db30*/  LOP3.LUT R230, R9, R225, RZ, 0x3c, !PT ;  /* 0x000000e109e67212 */ /* 0x000fe200078e3cff */
[----:B------:R-:W3:Y:S01]  /*db40*/  SHFL.BFLY PT, R136, R7, 0x1, 0x1f ;  /* 0x0c201f0007887f89 */ /* 0x000ee200000e0000 */
[----:B------:R-:W-:-:S02]  /*db50*/  FMNMX.FTZ R133, R61, R133, !PT ;  /* 0x000000853d857209 */ /* 0x000fc40007810000 */
[C---:B------:R-:W-:Y:S01]  /*db60*/  LOP3.LUT R228, R175.reuse, UR10, R228, 0x96, !PT ;  /* 0x0000000aafe47c12 */ /* 0x040fe2000f8e96e4 */
[----:B------:R-:W-:Y:S01]  /*db70*/  IMAD.WIDE.U32 R230, R230, -0x2daee0ad, RZ ;  /* 0xd2511f53e6e67825 */ /* 0x000fe200078e00ff */
[----:B------:R-:W-:Y:S02]  /*db80*/  FMNMX.FTZ R133, R64, R133, !PT ;  /* 0x0000008540857209 */ /* 0x000fe40007810000 */
[----:B------:R-:W-:Y:S01]  /*db90*/  LOP3.LUT R232, R175, UR4, R232, 0x96, !PT ;  /* 0x00000004afe87c12 */ /* 0x000fe2000f8e96e8 */
[----:B------:R-:W-:Y:S01]  /*dba0*/  IMAD.WIDE.U32 R228, R228, -0x326172a9, RZ ;  /* 0xcd9e8d57e4e47825 */ /* 0x000fe200078e00ff */
[----:B------:R-:W-:Y:S02]  /*dbb0*/  FMNMX.FTZ R133, R60, R133, !PT ;  /* 0x000000853c857209 */ /* 0x000fe40007810000 */
[----:B------:R-:W-:Y:S01]  /*dbc0*/  LOP3.LUT R172, R231, UR35, R174, 0x96, !PT ;  /* 0x00000023e7ac7c12 */ /* 0x000fe2000f8e96ae */
[----:B------:R-:W-:Y:S01]  /*dbd0*/  IMAD.WIDE.U32 R232, R232, -0x326172a9, RZ ;  /* 0xcd9e8d57e8e87825 */ /* 0x000fe200078e00ff */
[----:B------:R-:W-:-:S02]  /*dbe0*/  FMNMX.FTZ R133, R57, R133, !PT ;  /* 0x0000008539857209 */ /* 0x000fc40007810000 */
[----:B------:R-:W-:Y:S01]  /*dbf0*/  LOP3.LUT R182, R63, R225, RZ, 0x3c, !PT ;  /* 0x000000e13fb67212 */ /* 0x000fe200078e3cff */
[----:B------:R-:W-:Y:S01]  /*dc00*/  IMAD.WIDE.U32 R172, R172, -0x326172a9, RZ ;  /* 0xcd9e8d57acac7825 */ /* 0x000fe200078e00ff */
[----:B--2---:R-:W-:Y:S02]  /*dc10*/  FMNMX.FTZ R134, R4, R134, !PT ;  /* 0x0000008604867209 */ /* 0x004fe40007810000 */
[----:B------:R-:W2:Y:S01]  /*dc20*/  SHFL.BFLY PT, R4, R133, 0x2, 0x1f ;  /* 0x0c401f0085047f89 */ /* 0x000ea200000e0000 */
[----:B------:R-:W-:Y:S01]  /*dc30*/  IMAD.WIDE.U32 R182, R182, -0x2daee0ad, RZ ;  /* 0xd2511f53b6b67825 */ /* 0x000fe200078e00ff */
[--C-:B------:R-:W-:Y:S02]  /*dc40*/  LOP3.LUT R6, R229, UR36, R8.reuse, 0x96, !PT ;  /* 0x00000024e5067c12 */ /* 0x100fe4000f8e9608 */
[----:B------:R-:W-:Y:S02]  /*dc50*/  LOP3.LUT R59, R233, UR36, R8, 0x96, !PT ;  /* 0x00000024e93b7c12 */ /* 0x000fe4000f8e9608 */
[----:B-1----:R-:W-:-:S02]  /*dc60*/  FMNMX.FTZ R135, R5, R135, !PT ;  /* 0x0000008705877209 */ /* 0x002fc40007810000 */
[----:B------:R-:W-:Y:S01]  /*dc70*/  LOP3.LUT R8, R173, UR34, R228, 0x96, !PT ;  /* 0x00000022ad087c12 */ /* 0x000fe2000f8e96e4 */
[----:B------:R-:W1:Y:S01]  /*dc80*/  SHFL.BFLY PT, R5, R134, 0x1, 0x1f ;  /* 0x0c201f0086057f89 */ /* 0x000e6200000e0000 */
[----:B------:R-:W-:Y:S02]  /*dc90*/  LOP3.LUT R174, R183, UR35, R174, 0x96, !PT ;  /* 0x00000023b7ae7c12 */ /* 0x000fe4000f8e96ae */
[----:B---3--:R-:W-:Y:S01]  /*dca0*/  FMNMX.FTZ R136, R7, R136, !PT ;  /* 0x0000008807887209 */ /* 0x008fe20007810000 */
[----:B------:R-:W-:Y:S01]  /*dcb0*/  IMAD.WIDE.U32 R6, R6, -0x2daee0ad, RZ ;  /* 0xd2511f5306067825 */ /* 0x000fe200078e00ff */
[----:B------:R-:W-:Y:S02]  /*dcc0*/  LOP3.LUT R206, R229, UR36, R62, 0x96, !PT ;  /* 0x00000024e5ce7c12 */ /* 0x000fe4000f8e963e */
[----:B------:R-:W-:Y:S01]  /*dcd0*/  FSETP.NEU.FTZ.AND P4, PT, R136, -INF , PT ;  /* 0xff8000008800780b */ /* 0x000fe20003f9d000 */
[----:B------:R-:W-:Y:S01]  /*dce0*/  IMAD.WIDE.U32 R8, R8, -0x2daee0ad, RZ ;  /* 0xd2511f5308087825 */ /* 0x000fe200078e00ff */
[----:B------:R-:W-:-:S03]  /*dcf0*/  LOP3.LUT R202, R7, UR31, R230, 0x96, !PT ;  /* 0x0000001f07ca7c12 */ /* 0x000fc6000f8e96e6 */
[----:B------:R-:W-:Y:S01]  /*dd00*/  FMUL.FTZ R55, R136, UR38 ;  /* 0x0000002688377c20 */ /* 0x000fe20008410000 */
[----:B------:R-:W-:Y:S01]  /*dd10*/  PRMT R51, R217, 0x7054, R217 ;  /* 0x00007054d9337816 */ /* 0x000fe200000000d9 */
[----:B------:R-:W-:Y:S01]  /*dd20*/  IMAD.WIDE.U32 R174, R174, -0x326172a9, RZ ;  /* 0xcd9e8d57aeae7825 */ /* 0x000fe200078e00ff */
[----:B------:R-:W-:Y:S02]  /*dd30*/  LOP3.LUT R204, R9, UR27, R6, 0x96, !PT ;  /* 0x0000001b09cc7c12 */ /* 0x000fe4000f8e9606 */
[----:B------:R-:W3:Y:S01]  /*dd40*/  SHFL.BFLY PT, R6, R135, 0x1, 0x1f ;  /* 0x0c201f0087067f89 */ /* 0x000ee200000e0000 */
[----:B------:R-:W-:Y:S01]  /*dd50*/  IMAD.WIDE.U32 R206, R206, -0x2daee0ad, RZ ;  /* 0xd2511f53cece7825 */ /* 0x000fe200078e00ff */
[----:B------:R-:W-:Y:S02]  /*dd60*/  LOP3.LUT R228, R175, UR34, R228, 0x96, !PT ;  /* 0x00000022afe47c12 */ /* 0x000fe4000f8e96e4 */
[----:B--2---:R-:W-:Y:S01]  /*dd70*/  FMNMX.FTZ R133, R133, R4, !PT ;  /* 0x0000000485857209 */ /* 0x004fe20007810000 */
[----:B------:R-:W-:Y:S01]  /*dd80*/  IMAD.WIDE.U32 R202, R202, -0x326172a9, RZ ;  /* 0xcd9e8d57caca7825 */ /* 0x000fe200078e00ff */
[----:B------:R-:W-:-:S02]  /*dd90*/  LOP3.LUT R148, R207, UR31, R182, 0x96, !PT ;  /* 0x0000001fcf947c12 */ /* 0x000fc4000f8e96b6 */
[----:B------:R-:W-:Y:S01]  /*dda0*/  FSEL R55, R55, RZ, P4 ;  /* 0x000000ff37377208 */ /* 0x000fe20002000000 */
[----:B------:R-:W-:Y:S01]  /*ddb0*/  IMAD.WIDE.U32 R228, R228, -0x2daee0ad, RZ ;  /* 0xd2511f53e4e47825 */ /* 0x000fe200078e00ff */
[----:B-1----:R-:W-:Y:S02]  /*ddc0*/  FMNMX.FTZ R134, R134, R5, !PT ;  /* 0x0000000586867209 */ /* 0x002fe40007810000 */
[----:B------:R-:W1:Y:S01]  /*ddd0*/  SHFL.BFLY PT, R5, R133, 0x1, 0x1f ;  /* 0x0c201f0085057f89 */ /* 0x000e6200000e0000 */
[----:B------:R-:W-:Y:S01]  /*dde0*/  IMAD.WIDE.U32 R204, R204, -0x326172a9, RZ ;  /* 0xcd9e8d57cccc7825 */ /* 0x000fe200078e00ff */
[----:B------:R-:W-:-:S03]  /*ddf0*/  LOP3.LUT R206, R229, UR27, R206, 0x96, !PT ;  /* 0x0000001be5ce7c12 */ /* 0x000fc6000f8e96ce */
[----:B------:R-:W-:Y:S01]  /*de00*/  FFMA.FTZ R43, R180, UR38, -R55 ;  /* 0x00000026b42b7c23 */ /* 0x000fe20008010837 */
[----:B------:R-:W-:Y:S01]  /*de10*/  LOP3.LUT R7, R203, UR30, R172, 0x96, !PT ;  /* 0x0000001ecb077c12 */ /* 0x000fe2000f8e96ac */
[----:B------:R-:W-:Y:S01]  /*de20*/  IMAD.WIDE.U32 R148, R148, -0x326172a9, RZ ;  /* 0xcd9e8d5794947825 */ /* 0x000fe200078e00ff */
[----:B------:R-:W-:-:S03]  /*de30*/  LOP3.LUT R202, R205, UR26, R202, 0x96, !PT ;  /* 0x0000001acdca7c12 */ /* 0x000fc6000f8e96ca */
[----:B------:R-:W-:Y:S01]  /*de40*/  FFMA.FTZ R46, R181, UR38, -R55 ;  /* 0x00000026b52e7c23 */ /* 0x000fe20008010837 */
[----:B------:R-:W-:Y:S01]  /*de50*/  FMUL.FTZ R67, R134, UR38 ;  /* 0x0000002686437c20 */ /* 0x000fe20008410000 */
[----:B------:R-:W-:Y:S01]  /*de60*/  IMAD.WIDE.U32 R206, R206, -0x326172a9, RZ ;  /* 0xcd9e8d57cece7825 */ /* 0x000fe200078e00ff */
[----:B------:R-:W-:-:S03]  /*de70*/  FSETP.NEU.FTZ.AND P2, PT, R134, -INF , PT ;  /* 0xff8000008600780b */ /* 0x000fc60003f5d000 */
[----:B------:R-:W-:Y:S01]  /*de80*/  FFMA.FTZ R42, R179, UR38, -R55 ;  /* 0x00000026b32a7c23 */ /* 0x000fe20008010837 */
[----:B---3--:R-:W-:Y:S01]  /*de90*/  FMNMX.FTZ R135, R135, R6, !PT ;  /* 0x0000000687877209 */ /* 0x008fe20007810000 */
[----:B------:R-:W-:Y:S01]  /*dea0*/  IMAD.WIDE.U32 R16, R7, -0x2daee0ad, RZ ;  /* 0xd2511f5307107825 */ /* 0x000fe200078e00ff */
[----:B------:R-:W-:-:S03]  /*deb0*/  LOP3.LUT R7, R149, UR30, R174, 0x96, !PT ;  /* 0x0000001e95077c12 */ /* 0x000fc6000f8e96ae */
[----:B------:R-:W-:Y:S01]  /*dec0*/  FFMA.FTZ R41, R25, UR38, -R55 ;  /* 0x0000002619297c23 */ /* 0x000fe20008010837 */
[----:B------:R-:W-:Y:S01]  /*ded0*/  LOP3.LUT R148, R207, UR26, R148, 0x96, !PT ;  /* 0x0000001acf947c12 */ /* 0x000fe2000f8e9694 */
[----:B------:R-:W-:Y:S01]  /*dee0*/  IMAD.WIDE.U32 R202, R202, -0x2daee0ad, RZ ;  /* 0xd2511f53caca7825 */ /* 0x000fe200078e00ff */
[----:B------:R-:W-:-:S03]  /*def0*/  LOP3.LUT R180, R17, UR24, R8, 0x96, !PT ;  /* 0x0000001811b47c12 */ /* 0x000fc6000f8e9608 */
[C---:B------:R-:W-:Y:S01]  /*df00*/  FMUL.FTZ R49, R135.reuse, UR38 ;  /* 0x0000002687317c20 */ /* 0x040fe20008410000 */
[----:B------:R-:W-:Y:S01]  /*df10*/  FSETP.NEU.FTZ.AND P3, PT, R135, -INF , PT ;  /* 0xff8000008700780b */ /* 0x000fe20003f7d000 */
[----:B------:R-:W-:Y:S01]  /*df20*/  IMAD.WIDE.U32 R8, R7, -0x2daee0ad, RZ ;  /* 0xd2511f5307087825 */ /* 0x000fe200078e00ff */
[----:B------:R-:W-:Y:S01]  /*df30*/  LOP3.LUT R6, R203, UR21, R16, 0x96, !PT ;  /* 0x00000015cb067c12 */ /* 0x000fe2000f8e9610 */
[----:B------:R-:W-:Y:S01]  /*df40*/  MUFU.EX2 R42, R42 ;  /* 0x0000002a002a7308 */ /* 0x000fe20000000800 */
[----:B------:R-:W-:Y:S01]  /*df50*/  FSEL R67, R67, RZ, P2 ;  /* 0x000000ff43437208 */ /* 0x000fe20001000000 */
[----:B------:R-:W-:Y:S01]  /*df60*/  IMAD.WIDE.U32 R148, R148, -0x2daee0ad, RZ ;  /* 0xd2511f5394947825 */ /* 0x000fe200078e00ff */
[----:B------:R-:W-:-:S03]  /*df70*/  LOP3.LUT R228, R9, UR24, R228, 0x96, !PT ;  /* 0x0000001809e47c12 */ /* 0x000fc6000f8e96e4 */
[----:B------:R-:W-:Y:S01]  /*df80*/  FFMA.FTZ R40, R24, UR38, -R55 ;  /* 0x0000002618287c23 */ /* 0x000fe20008010837 */
[----:B------:R-:W-:Y:S01]  /*df90*/  FSEL R49, R49, RZ, P3 ;  /* 0x000000ff31317208 */ /* 0x000fe20001800000 */
[----:B------:R-:W-:Y:S01]  /*dfa0*/  IMAD.WIDE.U32 R180, R180, -0x326172a9, RZ ;  /* 0xcd9e8d57b4b47825 */ /* 0x000fe200078e00ff */
[----:B------:R-:W-:-:S03]  /*dfb0*/  LOP3.LUT R4, R149, UR21, R8, 0x96, !PT ;  /* 0x0000001595047c12 */ /* 0x000fc6000f8e9608 */
[----:B------:R-:W-:Y:S01]  /*dfc0*/  FFMA.FTZ R38, R15, UR38, -R67 ;  /* 0x000000260f267c23 */ /* 0x000fe20008010843 */
[----:B-1----:R-:W-:Y:S01]  /*dfd0*/  FMNMX.FTZ R133, R133, R5, !PT ;  /* 0x0000000585857209 */ /* 0x002fe20007810000 */
[----:B------:R-:W-:-:S04]  /*dfe0*/  IMAD.WIDE.U32 R6, R6, -0x326172a9, RZ ;  /* 0xcd9e8d5706067825 */ /* 0x000fc800078e00ff */
[----:B------:R-:W-:Y:S01]  /*dff0*/  FFMA.FTZ R39, R11, UR38, -R49 ;  /* 0x000000260b277c23 */ /* 0x000fe20008010831 */
[----:B------:R-:W-:Y:S01]  /*e000*/  FFMA.FTZ R37, R18, UR38, -R67 ;  /* 0x0000002612257c23 */ /* 0x000fe20008010843 */
[----:B------:R-:W-:Y:S01]  /*e010*/  FSETP.NEU.FTZ.AND P1, PT, R133, -INF , PT ;  /* 0xff8000008500780b */ /* 0x000fe20003f3d000 */
[----:B------:R-:W-:Y:S01]  /*e020*/  IMAD.WIDE.U32 R16, R4, -0x326172a9, RZ ;  /* 0xcd9e8d5704107825 */ /* 0x000fe200078e00ff */
[----:B------:R-:W-:-:S03]  /*e030*/  LOP3.LUT R63, R7, UR19, R180, 0x96, !PT ;  /* 0x00000013073f7c12 */ /* 0x000fc6000f8e96b4 */
[----:B------:R-:W-:Y:S01]  /*e040*/  FMUL.FTZ R58, R133, UR38 ;  /* 0x00000026853a7c20 */ /* 0x000fe20008410000 */
[----:B------:R-:W-:Y:S01]  /*e050*/  LOP3.LUT R15, R6, 0xffff, RZ, 0xc0, !PT ;  /* 0x0000ffff060f7812 */ /* 0x000fe200078ec0ff */
[----:B------:R-:W-:Y:S01]  /*e060*/  IMAD.WIDE.U32 R228, R228, -0x326172a9, RZ ;  /* 0xcd9e8d57e4e47825 */ /* 0x000fe200078e00ff */
[----:B------:R-:W-:-:S03]  /*e070*/  LOP3.LUT R5, R63, 0xffff, RZ, 0xc0, !PT ;  /* 0x0000ffff3f057812 */ /* 0x000fc600078ec0ff */
[--C-:B------:R-:W-:Y:S01]  /*e080*/  FFMA.FTZ R36, R26, UR38, -R67.reuse ;  /* 0x000000261a247c23 */ /* 0x100fe20008010843 */
[----:B------:R-:W-:Y:S01]  /*e090*/  LOP3.LUT R7, R6, 0xff, RZ, 0xc0, !PT ;  /* 0x000000ff06077812 */ /* 0x000fe200078ec0ff */
[----:B------:R-:W-:Y:S01]  /*e0a0*/  FFMA.FTZ R35, R27, UR38, -R67 ;  /* 0x000000261b237c23 */ /* 0x000fe20008010843 */
[--C-:B------:R-:W-:Y:S01]  /*e0b0*/  SHF.R.U32.HI R12, RZ, 0x10, R6.reuse ;  /* 0x00000010ff0c7819 */ /* 0x100fe20000011606 */
[----:B------:R-:W-:Y:S01]  /*e0c0*/  MUFU.EX2 R41, R41 ;  /* 0x0000002900297308 */ /* 0x000fe20000000800 */
[----:B------:R-:W-:Y:S01]  /*e0d0*/  SHF.R.U32.HI R47, RZ, 0x18, R6 ;  /* 0x00000018ff2f7819 */ /* 0x000fe20000011606 */
[----:B------:R-:W-:Y:S01]  /*e0e0*/  FFMA.FTZ R48, R10, UR38, -R49 ;  /* 0x000000260a307c23 */ /* 0x000fe20008010831 */
[----:B------:R-:W-:Y:S01]  /*e0f0*/  LOP3.LUT R11, R16, 0xffff, RZ, 0xc0, !PT ;  /* 0x0000ffff100b7812 */ /* 0x000fe200078ec0ff */
[----:B------:R-:W-:Y:S01]  /*e100*/  FFMA.FTZ R56, R20, UR38, -R55 ;  /* 0x0000002614387c23 */ /* 0x000fe20008010837 */
[----:B------:R-:W-:Y:S01]  /*e110*/  SHF.R.U32.HI R6, RZ, 0x10, R16 ;  /* 0x00000010ff067819 */ /* 0x000fe20000011610 */
[----:B------:R-:W-:Y:S01]  /*e120*/  FFMA.FTZ R132, R132, UR38, -R67 ;  /* 0x0000002684847c23 */ /* 0x000fe20008010843 */
[----:B------:R-:W-:Y:S01]  /*e130*/  LOP3.LUT R65, R63, 0xff, RZ, 0xc0, !PT ;  /* 0x000000ff3f417812 */ /* 0x000fe200078ec0ff */
[----:B------:R-:W-:Y:S01]  /*e140*/  MUFU.EX2 R38, R38 ;  /* 0x0000002600267308 */ /* 0x000fe20000000800 */
[----:B------:R-:W-:Y:S01]  /*e150*/  SHF.R.U32.HI R5, RZ, 0x8, R5 ;  /* 0x00000008ff057819 */ /* 0x000fe20000011605 */
[----:B------:R-:W-:Y:S01]  /*e160*/  FFMA.FTZ R137, R137, UR38, -R67 ;  /* 0x0000002689897c23 */ /* 0x000fe20008010843 */
[----:B------:R-:W-:Y:S01]  /*e170*/  LOP3.LUT R9, R17, UR19, R228, 0x96, !PT ;  /* 0x0000001311097c12 */ /* 0x000fe2000f8e96e4 */
[--C-:B------:R-:W-:Y:S01]  /*e180*/  FFMA.FTZ R149, R170, UR38, -R49.reuse ;  /* 0x00000026aa957c23 */ /* 0x100fe20008010831 */
[----:B------:R-:W-:Y:S01]  /*e190*/  LOP3.LUT R8, R16, 0xff, RZ, 0xc0, !PT ;  /* 0x000000ff10087812 */ /* 0x000fe200078ec0ff */
[----:B------:R-:W-:Y:S01]  /*e1a0*/  FFMA.FTZ R150, R163, UR38, -R49 ;  /* 0x00000026a3967c23 */ /* 0x000fe20008010831 */
[----:B------:R-:W-:Y:S01]  /*e1b0*/  SHF.R.U32.HI R4, RZ, 0x18, R16 ;  /* 0x00000018ff047819 */ /* 0x000fe20000011610 */
[----:B------:R-:W-:Y:S01]  /*e1c0*/  MUFU.EX2 R37, R37 ;  /* 0x0000002500257308 */ /* 0x000fe20000000800 */
[----:B------:R-:W-:Y:S01]  /*e1d0*/  SHF.R.U32.HI R11, RZ, 0x8, R11 ;  /* 0x00000008ff0b7819 */ /* 0x000fe2000001160b */
[----:B------:R-:W-:Y:S01]  /*e1e0*/  FFMA.FTZ R155, R162, UR38, -R49 ;  /* 0x00000026a29b7c23 */ /* 0x000fe20008010831 */
[----:B------:R-:W-:Y:S01]  /*e1f0*/  LOP3.LUT R6, R6, 0xff, RZ, 0xc0, !PT ;  /* 0x000000ff06067812 */ /* 0x000fe200078ec0ff */
[----:B------:R-:W-:Y:S01]  /*e200*/  FFMA.FTZ R165, R165, UR38, -R67 ;  /* 0x00000026a5a57c23 */ /* 0x000fe20008010843 */
[----:B------:R-:W-:Y:S01]  /*e210*/  PRMT R65, R65, 0x5410, R5 ;  /* 0x0000541041417816 */ /* 0x000fe20000000005 */
[----:B------:R-:W-:Y:S01]  /*e220*/  FFMA.FTZ R161, R161, UR38, -R55 ;  /* 0x00000026a1a17c23 */ /* 0x000fe20008010837 */
[----:B------:R-:W-:Y:S01]  /*e230*/  SHF.R.U32.HI R5, RZ, 0x10, R9 ;  /* 0x00000010ff057819 */ /* 0x000fe20000011609 */
[----:B------:R-:W-:Y:S01]  /*e240*/  MUFU.EX2 R36, R36 ;  /* 0x0000002400247308 */ /* 0x000fe20000000800 */
[----:B------:R-:W-:Y:S01]  /*e250*/  PRMT R8, R8, 0x5410, R11 ;  /* 0x0000541008087816 */ /* 0x000fe2000000000b */
[--C-:B------:R-:W-:Y:S01]  /*e260*/  FFMA.FTZ R156, R156, UR38, -R49.reuse ;  /* 0x000000269c9c7c23 */ /* 0x100fe20008010831 */
[----:B------:R-:W-:Y:S01]  /*e270*/  PRMT R4, R6, 0x5410, R4 ;  /* 0x0000541006047816 */ /* 0x000fe20000000004 */
[--C-:B------:R-:W-:Y:S01]  /*e280*/  FFMA.FTZ R52, R52, UR38, -R49.reuse ;  /* 0x0000002634347c23 */ /* 0x100fe20008010831 */
[----:B------:R-:W-:Y:S01]  /*e290*/  LOP3.LUT R11, R9, 0xffff, RZ, 0xc0, !PT ;  /* 0x0000ffff090b7812 */ /* 0x000fe200078ec0ff */
[--C-:B------:R-:W-:Y:S01]  /*e2a0*/  FFMA.FTZ R159, R159, UR38, -R49.reuse ;  /* 0x000000269f9f7c23 */ /* 0x100fe20008010831 */
[----:B------:R-:W-:Y:S01]  /*e2b0*/  LOP3.LUT R6, R9, 0xff, RZ, 0xc0, !PT ;  /* 0x000000ff09067812 */ /* 0x000fe200078ec0ff */
[----:B------:R-:W1:Y:S01]  /*e2c0*/  MUFU.EX2 R35, R35 ;  /* 0x0000002300237308 */ /* 0x000e620000000800 */
[----:B------:R-:W-:Y:S01]  /*e2d0*/  FSEL R58, R58, RZ, P1 ;  /* 0x000000ff3a3a7208 */ /* 0x000fe20000800000 */
[----:B------:R-:W-:Y:S01]  /*e2e0*/  FFMA.FTZ R158, R158, UR38, -R49 ;  /* 0x000000269e9e7c23 */ /* 0x000fe20008010831 */
[----:B------:R-:W-:Y:S01]  /*e2f0*/  SHF.R.U32.HI R9, RZ, 0x18, R9 ;  /* 0x00000018ff097819 */ /* 0x000fe20000011609 */
[----:B------:R-:W-:Y:S01]  /*e300*/  FFMA.FTZ R139, R139, UR38, -R67 ;  /* 0x000000268b8b7c23 */ /* 0x000fe20008010843 */
[----:B------:R-:W-:Y:S01]  /*e310*/  LOP3.LUT R5, R5, 0xff, RZ, 0xc0, !PT ;  /* 0x000000ff05057812 */ /* 0x000fe200078ec0ff */
[--C-:B------:R-:W-:Y:S01]  /*e320*/  FFMA.FTZ R34, R13, UR38, -R58.reuse ;  /* 0x000000260d227c23 */ /* 0x100fe2000801083a */
[--C-:B------:R-:W-:Y:S01]  /*e330*/  FFMA.FTZ R33, R14, UR38, -R58.reuse ;  /* 0x000000260e217c23 */ /* 0x100fe2000801083a */
[--C-:B------:R-:W-:Y:S01]  /*e340*/  FFMA.FTZ R32, R19, UR38, -R58.reuse ;  /* 0x0000002613207c23 */ /* 0x100fe2000801083a */
[----:B------:R-:W-:Y:S01]  /*e350*/  PRMT R5, R5, 0x5410, R9 ;  /* 0x0000541005057816 */ /* 0x000fe20000000009 */
[--C-:B------:R-:W-:Y:S01]  /*e360*/  FFMA.FTZ R22, R22, UR38, -R58.reuse ;  /* 0x0000002616167c23 */ /* 0x100fe2000801083a */
[----:B------:R-:W-:Y:S01]  /*e370*/  FSEL R9, R134, RZ, P2 ;  /* 0x000000ff86097208 */ /* 0x000fe20001000000 */
[----:B------:R-:W-:Y:S01]  /*e380*/  MUFU.EX2 R34, R34 ;  /* 0x0000002200227308 */ /* 0x000fe20000000800 */
[----:B------:R-:W-:Y:S01]  /*e390*/  SHF.R.U32.HI R15, RZ, 0x8, R15 ;  /* 0x00000008ff0f7819 */ /* 0x000fe2000001160f */
[----:B------:R-:W2:Y:S01]  /*e3a0*/  LDSM.16.MT88.4 R16, [R192+0x6000] ;  /* 0x00600000c010783b */ /* 0x000ea20000004200 */
[----:B------:R-:W-:Y:S01]  /*e3b0*/  LOP3.LUT R12, R12, 0xff, RZ, 0xc0, !PT ;  /* 0x000000ff0c0c7812 */ /* 0x000fe200078ec0ff */
[----:B------:R-:W-:Y:S01]  /*e3c0*/  FADD.FTZ R9, R2, -R9 ;  /* 0x8000000902097221 */ /* 0x000fe20000010000 */
[----:B------:R-:W-:Y:S01]  /*e3d0*/  SHF.R.U32.HI R11, RZ, 0x8, R11 ;  /* 0x00000008ff0b7819 */ /* 0x000fe2000001160b */
[--C-:B------:R-:W-:Y:S01]  /*e3e0*/  FFMA.FTZ R143, R143, UR38, -R58.reuse ;  /* 0x000000268f8f7c23 */ /* 0x100fe2000801083a */
[----:B------:R-:W-:Y:S01]  /*e3f0*/  PRMT R7, R7, 0x5410, R15 ;  /* 0x0000541007077816 */ /* 0x000fe2000000000f */
[----:B------:R-:W3:Y:S01]  /*e400*/  MUFU.EX2 R33, R33 ;  /* 0x0000002100217308 */ /* 0x000ee20000000800 */
[----:B------:R-:W-:Y:S01]  /*e410*/  PRMT R47, R12, 0x5410, R47 ;  /* 0x000054100c2f7816 */ /* 0x000fe2000000002f */
[--C-:B------:R-:W-:Y:S01]  /*e420*/  FFMA.FTZ R154, R154, UR38, -R58.reuse ;  /* 0x000000269a9a7c23 */ /* 0x100fe2000801083a */
[----:B------:R-:W-:Y:S01]  /*e430*/  PRMT R6, R6, 0x5410, R11 ;  /* 0x0000541006067816 */ /* 0x000fe2000000000b */
[--C-:B------:R-:W-:Y:S01]  /*e440*/  FFMA.FTZ R152, R152, UR38, -R58.reuse ;  /* 0x0000002698987c23 */ /* 0x100fe2000801083a */
[----:B------:R-:W-:Y:S01]  /*e450*/  SHF.R.U32.HI R12, RZ, 0x10, R63 ;  /* 0x00000010ff0c7819 */ /* 0x000fe2000001163f */
[--C-:B------:R-:W-:Y:S01]  /*e460*/  FFMA.FTZ R153, R153, UR38, -R58.reuse ;  /* 0x0000002699997c23 */ /* 0x100fe2000801083a */
[----:B------:R-:W-:Y:S01]  /*e470*/  FSEL R50, R133, RZ, P1 ;  /* 0x000000ff85327208 */ /* 0x000fe20000800000 */
[----:B------:R-:W-:Y:S01]  /*e480*/  MUFU.EX2 R32, R32 ;  /* 0x0000002000207308 */ /* 0x000fe20000000800 */
[----:B------:R-:W-:Y:S01]  /*e490*/  LOP3.LUT R12, R12, 0xff, RZ, 0xc0, !PT ;  /* 0x000000ff0c0c7812 */ /* 0x000fe200078ec0ff */
[----:B------:R-:W-:Y:S01]  /*e4a0*/  FFMA.FTZ R151, R151, UR38, -R58 ;  /* 0x0000002697977c23 */ /* 0x000fe2000801083a */
[--C-:B------:R-:W-:Y:S01]  /*e4b0*/  HSET2.LE.AND R7, R7, R51.reuse, PT ;  /* 0x0000003307077233 */ /* 0x100fe20003803000 */
[----:B------:R-:W-:Y:S01]  /*e4c0*/  FADD.FTZ R50, R0, -R50 ;  /* 0x8000003200327221 */ /* 0x000fe20000010000 */
[--C-:B------:R-:W-:Y:S01]  /*e4d0*/  HSET2.LE.AND R8, R8, R51.reuse, PT ;  /* 0x0000003308087233 */ /* 0x100fe20003803000 */
[----:B------:R-:W-:Y:S01]  /*e4e0*/  FMUL.FTZ R0, R9, UR38 ;  /* 0x0000002609007c20 */ /* 0x000fe20008410000 */
[--C-:B------:R-:W-:Y:S01]  /*e4f0*/  HSET2.LE.AND R4, R4, R51.reuse, PT ;  /* 0x0000003304047233 */ /* 0x100fe20003803000 */
[----:B------:R4:W5:Y:S01]  /*e500*/  MUFU.EX2 R2, R22 ;  /* 0x0000001600027308 */ /* 0x0009620000000800 */
[--C-:B------:R-:W-:Y:S01]  /*e510*/  HSET2.LE.AND R6, R6, R51.reuse, PT ;  /* 0x0000003306067233 */ /* 0x100fe20003803000 */
[----:B------:R-:W-:Y:S01]  /*e520*/  FMUL.FTZ R50, R50, UR38 ;  /* 0x0000002632327c20 */ /* 0x000fe20008410000 */
[--C-:B------:R-:W-:Y:S01]  /*e530*/  HSET2.LE.AND R5, R5, R51.reuse, PT ;  /* 0x0000003305057233 */ /* 0x100fe20003803000 */
[----:B------:R-:W-:Y:S01]  /*e540*/  FFMA.FTZ R140, R140, UR38, -R67 ;  /* 0x000000268c8c7c23 */ /* 0x000fe20008010843 */
[----:B------:R-:W-:Y:S01]  /*e550*/  SHF.R.U32.HI R63, RZ, 0x18, R63 ;  /* 0x00000018ff3f7819 */ /* 0x000fe2000001163f */
[--C-:B------:R-:W-:Y:S01]  /*e560*/  FFMA.FTZ R138, R138, UR38, -R67.reuse ;  /* 0x000000268a8a7c23 */ /* 0x100fe20008010843 */
[----:B-1----:R-:W-:Y:S01]  /*e570*/  F2FP.F16.F32.PACK_AB R26, R35, R36 ;  /* 0x00000024231a723e */ /* 0x002fe200000000ff */
[----:B------:R-:W1:Y:S01]  /*e580*/  MUFU.EX2 R0, R0 ;  /* 0x0000000000007308 */ /* 0x000e620000000800 */
[----:B------:R-:W-:Y:S01]  /*e590*/  F2FP.F16.F32.PACK_AB R24, R37, R38 ;  /* 0x000000262518723e */ /* 0x000fe200000000ff */
[----:B------:R-:W-:Y:S01]  /*e5a0*/  FFMA.FTZ R66, R66, UR38, -R67 ;  /* 0x0000002642427c23 */ /* 0x000fe20008010843 */
[----:B---3--:R-:W-:Y:S01]  /*e5b0*/  F2FP.F16.F32.PACK_AB R25, R33, R34 ;  /* 0x000000222119723e */ /* 0x008fe200000000ff */
[--C-:B------:R-:W-:Y:S01]  /*e5c0*/  FFMA.FTZ R61, R61, UR38, -R58.reuse ;  /* 0x000000263d3d7c23 */ /* 0x100fe2000801083a */
[----:B------:R-:W-:Y:S01]  /*e5d0*/  PRMT R63, R12, 0x5410, R63 ;  /* 0x000054100c3f7816 */ /* 0x000fe2000000003f */
[--C-:B------:R-:W-:Y:S01]  /*e5e0*/  FFMA.FTZ R64, R64, UR38, -R58.reuse ;  /* 0x0000002640407c23 */ /* 0x100fe2000801083a */
[----:B------:R-:W-:Y:S01]  /*e5f0*/  LOP3.LUT R26, R8, R26, RZ, 0xc0, !PT ;  /* 0x0000001a081a7212 */ /* 0x000fe200078ec0ff */
[----:B------:R-:W3:Y:S01]  /*e600*/  LDSM.16.MT88.4 R12, [R190+0x6000] ;  /* 0x00600000be0c783b */ /* 0x000ee20000004200 */
[----:B----4-:R-:W-:Y:S01]  /*e610*/  F2FP.F16.F32.PACK_AB R22, R41, R42 ;  /* 0x0000002a2916723e */ /* 0x010fe200000000ff */
[----:B------:R-:W4:Y:S01]  /*e620*/  MUFU.EX2 R50, R50 ;  /* 0x0000003200327308 */ /* 0x000f220000000800 */
[----:B-----5:R-:W-:Y:S01]  /*e630*/  F2FP.F16.F32.PACK_AB R27, R2, R32 ;  /* 0x00000020021b723e */ /* 0x020fe200000000ff */
[----:B------:R-:W5:Y:S01]  /*e640*/  LDSM.16.MT88.4 R8, [R189+0x6000] ;  /* 0x00600000bd08783b */ /* 0x000f620000004200 */
[----:B------:R-:W-:Y:S01]  /*e650*/  LOP3.LUT R22, R7, R22, RZ, 0xc0, !PT ;  /* 0x0000001607167212 */ /* 0x000fe200078ec0ff */
[--C-:B------:R-:W-:Y:S01]  /*e660*/  FFMA.FTZ R60, R60, UR38, -R58.reuse ;  /* 0x000000263c3c7c23 */ /* 0x100fe2000801083a */
[----:B------:R-:W-:Y:S01]  /*e670*/  LOP3.LUT R27, R4, R27, RZ, 0xc0, !PT ;  /* 0x0000001b041b7212 */ /* 0x000fe200078ec0ff */
[----:B------:R-:W-:Y:S01]  /*e680*/  FFMA.FTZ R57, R57, UR38, -R58 ;  /* 0x0000002639397c23 */ /* 0x000fe2000801083a */
[----:B------:R-:W-:Y:S01]  /*e690*/  LOP3.LUT R24, R6, R24, RZ, 0xc0, !PT ;  /* 0x0000001806187212 */ /* 0x000fe200078ec0ff */
[----:B------:R-:W-:Y:S01]  /*e6a0*/  MUFU.EX2 R46, R46 ;  /* 0x0000002e002e7308 */ /* 0x000fe20000000800 */
[----:B------:R-:W-:Y:S01]  /*e6b0*/  LOP3.LUT R25, R5, R25, RZ, 0xc0, !PT ;  /* 0x0000001905197212 */ /* 0x000fe200078ec0ff */
[-C--:B-1----:R-:W-:Y:S01]  /*e6c0*/  FMUL.FTZ R124, R124, R0.reuse ;  /* 0x000000007c7c7220 */ /* 0x082fe20000410000 */
[----:B------:R-:W1:Y:S01]  /*e6d0*/  LDSM.16.MT88.4 R4, [R188+0x6000] ;  /* 0x00600000bc04783b */ /* 0x000e620000004200 */
[----:B------:R-:W-:Y:S01]  /*e6e0*/  FSEL R54, R135, RZ, P3 ;  /* 0x000000ff87367208 */ /* 0x000fe20001800000 */
[-C--:B------:R-:W-:Y:S01]  /*e6f0*/  FMUL.FTZ R125, R125, R0.reuse ;  /* 0x000000007d7d7220 */ /* 0x080fe20000410000 */
[----:B------:R-:W-:Y:S01]  /*e700*/  FSEL R53, R136, RZ, P4 ;  /* 0x000000ff88357208 */ /* 0x000fe20002000000 */
[----:B------:R-:W-:Y:S01]  /*e710*/  FMUL.FTZ R120, R120, R0 ;  /* 0x0000000078787220 */ /* 0x000fe20000410000 */
[----:B------:R-:W-:Y:S01]  /*e720*/  MUFU.EX2 R43, R43 ;  /* 0x0000002b002b7308 */ /* 0x000fe20000000800 */
[----:B------:R-:W-:Y:S01]  /*e730*/  FADD.FTZ R54, R3, -R54 ;  /* 0x8000003603367221 */ /* 0x000fe20000010000 */
[----:B------:R-:W-:Y:S01]  /*e740*/  FFMA.FTZ R3, R23, UR38, -R49 ;  /* 0x0000002617037c23 */ /* 0x000fe20008010831 */
[----:B------:R-:W-:Y:S01]  /*e750*/  HSET2.LE.AND R23, R47, R51, PT ;  /* 0x000000332f177233 */ /* 0x000fe20003803000 */
[----:B------:R-:W-:Y:S01]  /*e760*/  FADD.FTZ R53, R200, -R53 ;  /* 0x80000035c8357221 */ /* 0x000fe20000010000 */
[----:B------:R-:W-:Y:S01]  /*e770*/  FMUL.FTZ R54, R54, UR38 ;  /* 0x0000002636367c20 */ /* 0x000fe20008410000 */
[-C--:B----4-:R-:W-:Y:S01]  /*e780*/  FMUL.FTZ R126, R126, R50.reuse ;  /* 0x000000327e7e7220 */ /* 0x090fe20000410000 */
[----:B------:R-:W-:Y:S01]  /*e790*/  FMUL.FTZ R127, R127, R50 ;  /* 0x000000327f7f7220 */ /* 0x000fe20000410000 */
[----:B------:R4:W-:Y:S01]  /*e7a0*/  MUFU.EX2 R47, R3 ;  /* 0x00000003002f7308 */ /* 0x0009e20000000800 */
[----:B------:R-:W-:Y:S01]  /*e7b0*/  FMUL.FTZ R53, R53, UR38 ;  /* 0x0000002635357c20 */ /* 0x000fe20008410000 */
[----:B------:R-:W-:Y:S01]  /*e7c0*/  FMUL.FTZ R121, R121, R0 ;  /* 0x0000000079797220 */ /* 0x000fe20000410000 */
[-C--:B------:R-:W-:Y:S01]  /*e7d0*/  FMUL.FTZ R122, R122, R50.reuse ;  /* 0x000000327a7a7220 */ /* 0x080fe20000410000 */
[----:B------:R-:W-:Y:S01]  /*e7e0*/  FMUL.FTZ R123, R123, R50 ;  /* 0x000000327b7b7220 */ /* 0x000fe20000410000 */
[-C--:B------:R-:W-:Y:S01]  /*e7f0*/  FMUL.FTZ R72, R72, R0.reuse ;  /* 0x0000000048487220 */ /* 0x080fe20000410000 */
[----:B------:R-:W-:Y:S01]  /*e800*/  FMUL.FTZ R73, R73, R0 ;  /* 0x0000000049497220 */ /* 0x000fe20000410000 */
[-C--:B------:R-:W-:Y:S01]  /*e810*/  FMUL.FTZ R74, R74, R50.reuse ;  /* 0x000000324a4a7220 */ /* 0x080fe20000410000 */
[----:B------:R-:W-:Y:S01]  /*e820*/  MUFU.EX2 R39, R39 ;  /* 0x0000002700277308 */ /* 0x000fe20000000800 */
[----:B------:R-:W-:Y:S01]  /*e830*/  FMUL.FTZ R75, R75, R50 ;  /* 0x000000324b4b7220 */ /* 0x000fe20000410000 */
[-C--:B------:R-:W-:Y:S01]  /*e840*/  FMUL.FTZ R112, R112, R0.reuse ;  /* 0x0000000070707220 */ /* 0x080fe20000410000 */
[----:B------:R-:W-:Y:S01]  /*e850*/  FMUL.FTZ R113, R113, R0 ;  /* 0x0000000071717220 */ /* 0x000fe20000410000 */
[-C--:B------:R-:W-:Y:S01]  /*e860*/  FMUL.FTZ R114, R114, R50.reuse ;  /* 0x0000003272727220 */ /* 0x080fe20000410000 */
[----:B------:R-:W-:Y:S01]  /*e870*/  FMUL.FTZ R115, R115, R50 ;  /* 0x0000003273737220 */ /* 0x000fe20000410000 */
[-C--:B------:R-:W-:Y:S01]  /*e880*/  FMUL.FTZ R108, R108, R0.reuse ;  /* 0x000000006c6c7220 */ /* 0x080fe20000410000 */
[----:B------:R-:W-:Y:S01]  /*e890*/  FMUL.FTZ R109, R109, R0 ;  /* 0x000000006d6d7220 */ /* 0x000fe20000410000 */
[----:B------:R-:W-:Y:S01]  /*e8a0*/  MUFU.EX2 R48, R48 ;  /* 0x0000003000307308 */ /* 0x000fe20000000800 */
[----:B----4-:R-:W-:Y:S01]  /*e8b0*/  FFMA.FTZ R3, R21, UR38, -R49 ;  /* 0x0000002615037c23 */ /* 0x010fe20008010831 */
[-C--:B------:R-:W-:Y:S01]  /*e8c0*/  FMUL.FTZ R110, R110, R50.reuse ;  /* 0x000000326e6e7220 */ /* 0x080fe20000410000 */
[----:B------:R-:W-:Y:S01]  /*e8d0*/  FMUL.FTZ R111, R111, R50 ;  /* 0x000000326f6f7220 */ /* 0x000fe20000410000 */
[-C--:B------:R-:W-:Y:S01]  /*e8e0*/  FMUL.FTZ R104, R104, R0.reuse ;  /* 0x0000000068687220 */ /* 0x080fe20000410000 */
[----:B------:R-:W-:Y:S01]  /*e8f0*/  FMUL.FTZ R105, R105, R0 ;  /* 0x0000000069697220 */ /* 0x000fe20000410000 */
[-C--:B------:R-:W-:Y:S01]  /*e900*/  FMUL.FTZ R106, R106, R50.reuse ;  /* 0x000000326a6a7220 */ /* 0x080fe20000410000 */
[----:B------:R-:W-:Y:S01]  /*e910*/  FMUL.FTZ R107, R107, R50 ;  /* 0x000000326b6b7220 */ /* 0x000fe20000410000 */
[----:B------:R-:W4:Y:S01]  /*e920*/  MUFU.EX2 R3, R3 ;  /* 0x0000000300037308 */ /* 0x000f220000000800 */
[-C--:B------:R-:W-:Y:S01]  /*e930*/  FMUL.FTZ R88, R88, R0.reuse ;  /* 0x0000000058587220 */ /* 0x080fe20000410000 */
[----:B------:R-:W-:Y:S01]  /*e940*/  FMUL.FTZ R89, R89, R0 ;  /* 0x0000000059597220 */ /* 0x000fe20000410000 */
[-C--:B------:R-:W-:Y:S01]  /*e950*/  FMUL.FTZ R90, R90, R50.reuse ;  /* 0x000000325a5a7220 */ /* 0x080fe20000410000 */
[----:B------:R-:W-:Y:S01]  /*e960*/  FMUL.FTZ R91, R91, R50 ;  /* 0x000000325b5b7220 */ /* 0x000fe20000410000 */
[-C--:B------:R-:W-:Y:S01]  /*e970*/  FMUL.FTZ R92, R92, R0.reuse ;  /* 0x000000005c5c7220 */ /* 0x080fe20000410000 */
[----:B------:R-:W-:Y:S01]  /*e980*/  FMUL.FTZ R93, R93, R0 ;  /* 0x000000005d5d7220 */ /* 0x000fe20000410000 */
[-C--:B------:R-:W-:Y:S01]  /*e990*/  FMUL.FTZ R94, R94, R50.reuse ;  /* 0x000000325e5e7220 */ /* 0x080fe20000410000 */
[----:B------:R-:W5:Y:S01]  /*e9a0*/  MUFU.EX2 R53, R53 ;  /* 0x0000003500357308 */ /* 0x000f620000000800 */
[----:B------:R-:W-:Y:S01]  /*e9b0*/  FMUL.FTZ R95, R95, R50 ;  /* 0x000000325f5f7220 */ /* 0x000fe20000410000 */
[----:B------:R-:W-:Y:S01]  /*e9c0*/  LOP3.LUT R62, R233, UR36, R62, 0x96, !PT ;  /* 0x00000024e93e7c12 */ /* 0x000fe2000f8e963e */
[----:B--2---:R-:W-:Y:S01]  /*e9d0*/  HMMA.16816.F32 R124, R24, R16, R124 ;  /* 0x00000010187c723c */ /* 0x004fe2000000187c */
[----:B------:R-:W-:Y:S01]  /*e9e0*/  LOP3.LUT R183, R175, UR34, R232, 0x96, !PT ;  /* 0x00000022afb77c12 */ /* 0x000fe2000f8e96e8 */
[----:B------:R-:W-:Y:S01]  /*e9f0*/  IMAD.WIDE.U32 R200, R59, -0x2daee0ad, RZ ;  /* 0xd2511f533bc87825 */ /* 0x000fe200078e00ff */
[----:B------:R-:W-:-:S03]  /*ea00*/  LOP3.LUT R206, R229, UR22, R206, 0x96, !PT ;  /* 0x00000016e5ce7c12 */ /* 0x000fc6000f8e96ce */
[----:B------:R-:W-:Y:S01]  /*ea10*/  FFMA.FTZ R0, R221, R0, R38 ;  /* 0x00000000dd007223 */ /* 0x000fe20000010026 */
[----:B------:R-:W2:Y:S01]  /*ea20*/  MUFU.EX2 R54, R54 ;  /* 0x0000003600367308 */ /* 0x000ea20000000800 */
[----:B------:R-:W-:Y:S01]  /*ea30*/  HMMA.16816.F32 R120, R24, R18, R120 ;  /* 0x000000121878723c */ /* 0x000fe20000001878 */
[--C-:B------:R-:W-:Y:S01]  /*ea40*/  HSET2.LE.AND R65, R65, R51.reuse, PT ;  /* 0x0000003341417233 */ /* 0x100fe20003803000 */
[----:B------:R-:W-:Y:S01]  /*ea50*/  IMAD.WIDE.U32 R206, R206, -0x2daee0ad, RZ ;  /* 0xd2511f53cece7825 */ /* 0x000fe200078e00ff */
[----:B------:R-:W-:-:S03]  /*ea60*/  HSET2.LE.AND R63, R63, R51, PT ;  /* 0x000000333f3f7233 */ /* 0x000fc60003803000 */
[----:B------:R-:W-:Y:S01]  /*ea70*/  FFMA.FTZ R34, R220, R50, R34 ;  /* 0x00000032dc227223 */ /* 0x000fe20000010022 */
[----:B----4-:R-:W-:Y:S01]  /*ea80*/  F2FP.F16.F32.PACK_AB R21, R3, R47 ;  /* 0x0000002f0315723e */ /* 0x010fe200000000ff */
[C---:B---3--:R-:W-:Y:S01]  /*ea90*/  HMMA.16816.F32 R72, R24.reuse, R12, R72 ;  /* 0x0000000c1848723c */ /* 0x048fe20000001848 */
[----:B------:R-:W-:Y:S01]  /*eaa0*/  F2FP.F16.F32.PACK_AB R20, R43, R46 ;  /* 0x0000002e2b14723e */ /* 0x000fe200000000ff */
[----:B-----5:R-:W-:Y:S01]  /*eab0*/  FMUL.FTZ R80, R80, R53 ;  /* 0x0000003550507220 */ /* 0x020fe20000410000 */
[----:B------:R-:W-:Y:S01]  /*eac0*/  F2FP.F16.F32.PACK_AB R147, R48, R39 ;  /* 0x000000273093723e */ /* 0x000fe200000000ff */
[----:B------:R-:W-:Y:S01]  /*ead0*/  FMUL.FTZ R81, R81, R53 ;  /* 0x0000003551517220 */ /* 0x000fe20000410000 */
[----:B------:R-:W-:Y:S01]  /*eae0*/  LOP3.LUT R23, R23, R21, RZ, 0xc0, !PT ;  /* 0x0000001517177212 */ /* 0x000fe200078ec0ff */
[C---:B------:R-:W-:Y:S01]  /*eaf0*/  HMMA.16816.F32 R112, R24.reuse, R14, R112 ;  /* 0x0000000e1870723c */ /* 0x040fe20000001870 */
[----:B------:R-:W-:Y:S01]  /*eb00*/  LOP3.LUT R20, R65, R20, RZ, 0xc0, !PT ;  /* 0x0000001441147212 */ /* 0x000fe200078ec0ff */
[----:B------:R-:W-:Y:S01]  /*eb10*/  FFMA.FTZ R65, R142, UR38, -R67 ;  /* 0x000000268e417c23 */ /* 0x000fe20008010843 */
[----:B------:R-:W-:Y:S01]  /*eb20*/  LOP3.LUT R21, R63, R147, RZ, 0xc0, !PT ;  /* 0x000000933f157212 */ /* 0x000fe200078ec0ff */
[-C--:B--2---:R-:W-:Y:S01]  /*eb30*/  FMUL.FTZ R82, R82, R54.reuse ;  /* 0x0000003652527220 */ /* 0x084fe20000410000 */
[-C--:B------:R-:W-:Y:S01]  /*eb40*/  FMUL.FTZ R83, R83, R54.reuse ;  /* 0x0000003653537220 */ /* 0x080fe20000410000 */
[C---:B------:R-:W-:Y:S01]  /*eb50*/  HMMA.16816.F32 R108, R24.reuse, R8, R108 ;  /* 0x00000008186c723c */ /* 0x040fe2000000186c */
[--C-:B------:R-:W-:Y:S01]  /*eb60*/  FFMA.FTZ R142, R141, UR38, -R58.reuse ;  /* 0x000000268d8e7c23 */ /* 0x100fe2000801083a */
[--C-:B------:R-:W-:Y:S01]  /*eb70*/  FFMA.FTZ R141, R144, UR38, -R58.reuse ;  /* 0x00000026908d7c23 */ /* 0x100fe2000801083a */
[----:B------:R-:W-:Y:S01]  /*eb80*/  FFMA.FTZ R144, R145, UR38, -R58 ;  /* 0x0000002691907c23 */ /* 0x000fe2000801083a */
        /* <DEDUP_REMOVED lines=8> */
[C---:B-1----:R-:W-:Y:S01]  /*ec10*/  HMMA.16816.F32 R88, R24.reuse, R4, R88 ;  /* 0x000000041858723c */ /* 0x042fe20000001858 */
[-C--:B------:R-:W-:Y:S01]  /*ec20*/  FMUL.FTZ R131, R131, R54.reuse ;  /* 0x0000003683837220 */ /* 0x080fe20000410000 */
[----:B------:R-:W-:Y:S01]  /*ec30*/  LOP3.LUT R148, R207, UR20, R148, 0x96, !PT ;  /* 0x00000014cf947c12 */ /* 0x000fe2000f8e9694 */
[----:B------:R-:W-:Y:S01]  /*ec40*/  MUFU.EX2 R65, R65 ;  /* 0x0000004100417308 */ /* 0x000fe20000000800 */
[-C--:B------:R-:W-:Y:S01]  /*ec50*/  FMUL.FTZ R100, R100, R53.reuse ;  /* 0x0000003564647220 */ /* 0x080fe20000410000 */
[-C--:B------:R-:W-:Y:S01]  /*ec60*/  FMUL.FTZ R101, R101, R53.reuse ;  /* 0x0000003565657220 */ /* 0x080fe20000410000 */
[----:B------:R-:W-:Y:S01]  /*ec70*/  HMMA.16816.F32 R92, R24, R6, R92 ;  /* 0x00000006185c723c */ /* 0x000fe2000000185c */
[-C--:B------:R-:W-:Y:S01]  /*ec80*/  FMUL.FTZ R102, R102, R54.reuse ;  /* 0x0000003666667220 */ /* 0x080fe20000410000 */
[----:B------:R-:W-:Y:S01]  /*ec90*/  FMUL.FTZ R103, R103, R54 ;  /* 0x0000003667677220 */ /* 0x000fe20000410000 */
[----:B------:R-:W-:Y:S01]  /*eca0*/  FFMA.FTZ R63, R177, UR38, -R55 ;  /* 0x00000026b13f7c23 */ /* 0x000fe20008010837 */
[----:B------:R-:W-:Y:S01]  /*ecb0*/  FMUL.FTZ R116, R116, R53 ;  /* 0x0000003574747220 */ /* 0x000fe20000410000 */
[----:B------:R-:W-:Y:S01]  /*ecc0*/  MUFU.EX2 R144, R144 ;  /* 0x0000009000907308 */ /* 0x000fe20000000800 */
[----:B------:R-:W-:Y:S01]  /*ecd0*/  HMMA.16816.F32 R80, R20, R8, R80 ;  /* 0x000000081450723c */ /* 0x000fe20000001850 */
[----:B------:R-:W-:-:S04]  /*ece0*/  IMAD.WIDE.U32 R24, R62, -0x2daee0ad, RZ ;  /* 0xd2511f533e187825 */ /* 0x000fc800078e00ff */
[----:B------:R-:W-:Y:S01]  /*ecf0*/  FFMA.FTZ R62, R146, UR38, -R67 ;  /* 0x00000026923e7c23 */ /* 0x000fe20008010843 */
[----:B------:R-:W-:Y:S01]  /*ed00*/  SHF.R.U32.HI R27, RZ, 0x10, R148 ;  /* 0x00000010ff1b7819 */ /* 0x000fe20000011694 */
[----:B------:R-:W-:Y:S01]  /*ed10*/  FFMA.FTZ R26, R178, UR38, -R55 ;  /* 0x00000026b21a7c23 */ /* 0x000fe20008010837 */
[----:B------:R-:W-:Y:S01]  /*ed20*/  LOP3.LUT R178, R173, UR34, R232, 0x96, !PT ;  /* 0x00000022adb27c12 */ /* 0x000fe2000f8e96e8 */
[C---:B------:R-:W-:Y:S01]  /*ed30*/  HMMA.16816.F32 R68, R20.reuse, R12, R68 ;  /* 0x0000000c1444723c */ /* 0x040fe20000001844 */
[----:B------:R-:W-:Y:S01]  /*ed40*/  LOP3.LUT R25, R25, UR31, R182, 0x96, !PT ;  /* 0x0000001f19197c12 */ /* 0x000fe2000f8e96b6 */
[----:B------:R-:W-:Y:S01]  /*ed50*/  IMAD.WIDE.U32 R182, R183, -0x2daee0ad, RZ ;  /* 0xd2511f53b7b67825 */ /* 0x000fe200078e00ff */
[----:B------:R-:W-:Y:S01]  /*ed60*/  SHF.R.U32.HI R9, RZ, 0x18, R206 ;  /* 0x00000018ff097819 */ /* 0x000fe200000116ce */
[----:B------:R-:W1:Y:S01]  /*ed70*/  MUFU.EX2 R62, R62 ;  /* 0x0000003e003e7308 */ /* 0x000e620000000800 */
[----:B------:R-:W-:Y:S01]  /*ed80*/  LOP3.LUT R27, R27, 0xff, RZ, 0xc0, !PT ;  /* 0x000000ff1b1b7812 */ /* 0x000fe200078ec0ff */
[C---:B------:R-:W-:Y:S01]  /*ed90*/  HMMA.16816.F32 R128, R20.reuse, R16, R128 ;  /* 0x000000101480723c */ /* 0x040fe20000001880 */
[----:B------:R-:W-:Y:S01]  /*eda0*/  LOP3.LUT R175, R183, UR27, R24, 0x96, !PT ;  /* 0x0000001bb7af7c12 */ /* 0x000fe2000f8e9618 */
[-C--:B------:R-:W-:Y:S01]  /*edb0*/  FMUL.FTZ R117, R117, R53.reuse ;  /* 0x0000003575757220 */ /* 0x080fe20000410000 */
[----:B------:R-:W-:Y:S01]  /*edc0*/  SHF.R.U32.HI R24, RZ, 0x10, R206 ;  /* 0x00000010ff187819 */ /* 0x000fe200000116ce */
[-C--:B------:R-:W-:Y:S01]  /*edd0*/  FMUL.FTZ R118, R118, R54.reuse ;  /* 0x0000003676767220 */ /* 0x080fe20000410000 */
[----:B------:R-:W-:Y:S01]  /*ede0*/  LOP3.LUT R12, R206, 0xffff, RZ, 0xc0, !PT ;  /* 0x0000ffffce0c7812 */ /* 0x000fe200078ec0ff */
[----:B------:R-:W2:Y:S01]  /*edf0*/  MUFU.EX2 R143, R143 ;  /* 0x0000008f008f7308 */ /* 0x000ea20000000800 */
[----:B------:R-:W-:Y:S01]  /*ee00*/  LOP3.LUT R24, R24, 0xff, RZ, 0xc0, !PT ;  /* 0x000000ff18187812 */ /* 0x000fe200078ec0ff */
[----:B------:R-:W-:Y:S01]  /*ee10*/  IMAD.WIDE.U32 R16, R25, -0x326172a9, RZ ;  /* 0xcd9e8d5719107825 */ /* 0x000fe200078e00ff */
[----:B------:R-:W-:Y:S01]  /*ee20*/  LOP3.LUT R25, R148, 0xff, RZ, 0xc0, !PT ;  /* 0x000000ff94197812 */ /* 0x000fe200078ec0ff */
[C---:B------:R-:W-:Y:S01]  /*ee30*/  HMMA.16816.F32 R100, R20.reuse, R4, R100 ;  /* 0x000000041464723c */ /* 0x040fe20000001864 */
[----:B------:R-:W-:Y:S01]  /*ee40*/  PRMT R24, R24, 0x5410, R9 ;  /* 0x0000541018187816 */ /* 0x000fe20000000009 */
[-C--:B------:R-:W-:Y:S01]  /*ee50*/  FMUL.FTZ R119, R119, R54.reuse ;  /* 0x0000003677777220 */ /* 0x080fe20000410000 */
[----:B------:R-:W-:Y:S01]  /*ee60*/  LOP3.LUT R9, R148, 0xffff, RZ, 0xc0, !PT ;  /* 0x0000ffff94097812 */ /* 0x000fe200078ec0ff */
[----:B------:R-:W-:Y:S01]  /*ee70*/  MUFU.EX2 R132, R132 ;  /* 0x0000008400847308 */ /* 0x000fe20000000800 */
[----:B------:R-:W-:Y:S01]  /*ee80*/  SHF.R.U32.HI R148, RZ, 0x18, R148 ;  /* 0x00000018ff947819 */ /* 0x000fe20000011694 */
[-C--:B------:R-:W-:Y:S01]  /*ee90*/  FMUL.FTZ R76, R76, R53.reuse ;  /* 0x000000354c4c7220 */ /* 0x080fe20000410000 */
[----:B------:R-:W-:Y:S01]  /*eea0*/  SHF.R.U32.HI R9, RZ, 0x8, R9 ;  /* 0x00000008ff097819 */ /* 0x000fe20000011609 */
[-C--:B------:R-:W-:Y:S01]  /*eeb0*/  FMUL.FTZ R77, R77, R53.reuse ;  /* 0x000000354d4d7220 */ /* 0x080fe20000410000 */
[----:B------:R-:W-:Y:S01]  /*eec0*/  LOP3.LUT R8, R206, 0xff, RZ, 0xc0, !PT ;  /* 0x000000ffce087812 */ /* 0x000fe200078ec0ff */
[-C--:B------:R-:W-:Y:S01]  /*eed0*/  FMUL.FTZ R78, R78, R54.reuse ;  /* 0x000000364e4e7220 */ /* 0x080fe20000410000 */
[----:B------:R-:W-:Y:S01]  /*eee0*/  SHF.R.U32.HI R12, RZ, 0x8, R12 ;  /* 0x00000008ff0c7819 */ /* 0x000fe2000001160c */
[----:B------:R-:W-:Y:S01]  /*eef0*/  MUFU.EX2 R137, R137 ;  /* 0x0000008900897308 */ /* 0x000fe20000000800 */
[----:B------:R-:W-:Y:S01]  /*ef00*/  PRMT R25, R25, 0x5410, R9 ;  /* 0x0000541019197816 */ /* 0x000fe20000000009 */
[-C--:B------:R-:W-:Y:S01]  /*ef10*/  FMUL.FTZ R79, R79, R54.reuse ;  /* 0x000000364f4f7220 */ /* 0x080fe20000410000 */
[----:B------:R-:W-:Y:S01]  /*ef20*/  PRMT R27, R27, 0x5410, R148 ;  /* 0x000054101b1b7816 */ /* 0x000fe20000000094 */
[-C--:B------:R-:W-:Y:S01]  /*ef30*/  FMUL.FTZ R84, R84, R53.reuse ;  /* 0x0000003554547220 */ /* 0x080fe20000410000 */
[----:B------:R-:W-:Y:S01]  /*ef40*/  PRMT R8, R8, 0x5410, R12 ;  /* 0x0000541008087816 */ /* 0x000fe2000000000c */
[-C--:B------:R-:W-:Y:S01]  /*ef50*/  FMUL.FTZ R85, R85, R53.reuse ;  /* 0x0000003555557220 */ /* 0x080fe20000410000 */
[-C--:B------:R-:W-:Y:S01]  /*ef60*/  FMUL.FTZ R86, R86, R54.reuse ;  /* 0x0000003656567220 */ /* 0x080fe20000410000 */
[----:B------:R-:W-:Y:S01]  /*ef70*/  MUFU.EX2 R142, R142 ;  /* 0x0000008e008e7308 */ /* 0x000fe20000000800 */
[-C--:B------:R-:W-:Y:S01]  /*ef80*/  FMUL.FTZ R87, R87, R54.reuse ;  /* 0x0000003657577220 */ /* 0x080fe20000410000 */
[--C-:B------:R-:W-:Y:S01]  /*ef90*/  HSET2.LE.AND R4, R25, R51.reuse, PT ;  /* 0x0000003319047233 */ /* 0x100fe20003803000 */
[-C--:B------:R-:W-:Y:S01]  /*efa0*/  FMUL.FTZ R96, R96, R53.reuse ;  /* 0x0000003560607220 */ /* 0x080fe20000410000 */
[----:B------:R-:W-:Y:S01]  /*efb0*/  FMUL.FTZ R97, R97, R53 ;  /* 0x0000003561617220 */ /* 0x000fe20000410000 */
[-C--:B------:R-:W-:Y:S01]  /*efc0*/  FMUL.FTZ R98, R98, R54.reuse ;  /* 0x0000003662627220 */ /* 0x080fe20000410000 */
[----:B------:R-:W-:Y:S01]  /*efd0*/  FMUL.FTZ R99, R99, R54 ;  /* 0x0000003663637220 */ /* 0x000fe20000410000 */
[----:B------:R-:W-:Y:S01]  /*efe0*/  IMAD.WIDE.U32 R178, R178, -0x2daee0ad, RZ ;  /* 0xd2511f53b2b27825 */ /* 0x000fe200078e00ff */
[----:B------:R-:W3:Y:S01]  /*eff0*/  MUFU.EX2 R141, R141 ;  /* 0x0000008d008d7308 */ /* 0x000ee20000000800 */
[----:B------:R-:W-:Y:S01]  /*f000*/  LOP3.LUT R177, R17, UR30, R174, 0x96, !PT ;  /* 0x0000001e11b17c12 */ /* 0x000fe2000f8e96ae */
[----:B------:R-:W-:Y:S01]  /*f010*/  HMMA.16816.F32 R116, R20, R18, R116 ;  /* 0x000000121474723c */ /* 0x000fe20000001874 */
[--C-:B------:R-:W-:Y:S01]  /*f020*/  HSET2.LE.AND R24, R24, R51.reuse, PT ;  /* 0x0000003318187233 */ /* 0x100fe20003803000 */
[----:B------:R-:W-:Y:S01]  /*f030*/  IMAD.WIDE.U32 R174, R175, -0x326172a9, RZ ;  /* 0xcd9e8d57afae7825 */ /* 0x000fe200078e00ff */
[----:B------:R-:W-:-:S03]  /*f040*/  HSET2.LE.AND R25, R27, R51, PT ;  /* 0x000000331b197233 */ /* 0x000fc60003803000 */
[--C-:B------:R-:W-:Y:S01]  /*f050*/  FFMA.FTZ R147, R168, UR38, -R55.reuse ;  /* 0x00000026a8937c23 */ /* 0x100fe20008010837 */
[----:B------:R-:W-:Y:S01]  /*f060*/  HSET2.LE.AND R8, R8, R51, PT ;  /* 0x0000003308087233 */ /* 0x000fe20003803000 */
[----:B------:R4:W-:Y:S01]  /*f070*/  MUFU.EX2 R59, R26 ;  /* 0x0000001a003b7308 */ /* 0x0009e20000000800 */
[----:B-1----:R-:W-:Y:S01]  /*f080*/  F2FP.F16.F32.PACK_AB R5, R65, R62 ;  /* 0x0000003e4105723e */ /* 0x002fe200000000ff */
[C---:B------:R-:W-:Y:S01]  /*f090*/  HMMA.16816.F32 R76, R20.reuse, R14, R76 ;  /* 0x0000000e144c723c */ /* 0x040fe2000000184c */
[----:B--2---:R-:W-:Y:S01]  /*f0a0*/  F2FP.F16.F32.PACK_AB R27, R143, R144 ;  /* 0x000000908f1b723e */ /* 0x004fe200000000ff */
[----:B------:R-:W1:Y:S01]  /*f0b0*/  LDSM.16.MT88.4 R12, [R190+0x6800] ;  /* 0x00680000be0c783b */ /* 0x000e620000004200 */
[----:B------:R-:W-:Y:S01]  /*f0c0*/  LOP3.LUT R173, R179, UR27, R200, 0x96, !PT ;  /* 0x0000001bb3ad7c12 */ /* 0x000fe2000f8e96c8 */
[--C-:B------:R-:W-:Y:S01]  /*f0d0*/  FFMA.FTZ R146, R169, UR38, -R55.reuse ;  /* 0x00000026a9927c23 */ /* 0x100fe20008010837 */
[----:B------:R-:W-:Y:S01]  /*f0e0*/  LOP3.LUT R27, R24, R27, RZ, 0xc0, !PT ;  /* 0x0000001b181b7212 */ /* 0x000fe200078ec0ff */
[C---:B------:R-:W-:Y:S01]  /*f0f0*/  HMMA.16816.F32 R84, R20.reuse, R10, R84 ;  /* 0x0000000a1454723c */ /* 0x040fe20000001854 */
[----:B------:R-:W-:Y:S01]  /*f100*/  LOP3.LUT R200, R181, UR22, R204, 0x96, !PT ;  /* 0x00000016b5c87c12 */ /* 0x000fe2000f8e96cc */
[----:B------:R-:W2:Y:S01]  /*f110*/  MUFU.EX2 R63, R63 ;  /* 0x0000003f003f7308 */ /* 0x000ea20000000800 */
[----:B------:R-:W-:Y:S01]  /*f120*/  LOP3.LUT R175, R175, UR26, R16, 0x96, !PT ;  /* 0x0000001aafaf7c12 */ /* 0x000fe2000f8e9610 */
[----:B------:R-:W-:Y:S01]  /*f130*/  IMAD.WIDE.U32 R168, R173, -0x326172a9, RZ ;  /* 0xcd9e8d57ada87825 */ /* 0x000fe200078e00ff */
[----:B------:R-:W-:Y:S01]  /*f140*/  LOP3.LUT R24, R4, R5, RZ, 0xc0, !PT ;  /* 0x0000000504187212 */ /* 0x000fe200078ec0ff */
[----:B------:R-:W-:Y:S01]  /*f150*/  HMMA.16816.F32 R96, R20, R6, R96 ;  /* 0x000000061460723c */ /* 0x000fe20000001860 */
[----:B------:R-:W5:Y:S01]  /*f160*/  LDSM.16.MT88.4 R16, [R192+0x6800] ;  /* 0x00680000c010783b */ /* 0x000f620000004200 */
[----:B---3--:R-:W-:Y:S01]  /*f170*/  F2FP.F16.F32.PACK_AB R148, R141, R142 ;  /* 0x0000008e8d94723e */ /* 0x008fe200000000ff */
[----:B------:R-:W-:Y:S01]  /*f180*/  FFMA.FTZ R145, R171, UR38, -R55 ;  /* 0x00000026ab917c23 */ /* 0x000fe20008010837 */
[----:B----4-:R-:W-:Y:S01]  /*f190*/  F2FP.F16.F32.PACK_AB R26, R137, R132 ;  /* 0x00000084891a723e */ /* 0x010fe200000000ff */
[----:B------:R-:W-:Y:S01]  /*f1a0*/  LDSM.16.MT88.4 R4, [R188+0x6800] ;  /* 0x00680000bc04783b */ /* 0x000fe20000004200 */
[----:B------:R-:W-:Y:S01]  /*f1b0*/  LOP3.LUT R180, R201, UR31, R230, 0x96, !PT ;  /* 0x0000001fc9b47c12 */ /* 0x000fe2000f8e96e6 */
[----:B------:R-:W-:Y:S01]  /*f1c0*/  IMAD.WIDE.U32 R200, R200, -0x2daee0ad, RZ ;  /* 0xd2511f53c8c87825 */ /* 0x000fe200078e00ff */
[----:B------:R-:W-:Y:S01]  /*f1d0*/  LOP3.LUT R26, R8, R26, RZ, 0xc0, !PT ;  /* 0x0000001a081a7212 */ /* 0x000fe200078ec0ff */
[----:B------:R-:W-:Y:S01]  /*f1e0*/  MUFU.EX2 R149, R149 ;  /* 0x0000009500957308 */ /* 0x000fe20000000800 */
[----:B------:R-:W3:Y:S01]  /*f1f0*/  LDSM.16.MT88.4 R8, [R189+0x6800] ;  /* 0x00680000bd08783b */ /* 0x000ee20000004200 */
[----:B------:R-:W-:Y:S01]  /*f200*/  LOP3.LUT R25, R25, R148, RZ, 0xc0, !PT ;  /* 0x0000009419197212 */ /* 0x000fe200078ec0ff */
[----:B------:R-:W-:Y:S01]  /*f210*/  FFMA.FTZ R148, R176, UR38, -R49 ;  /* 0x00000026b0947c23 */ /* 0x000fe20008010831 */
[----:B------:R-:W-:Y:S01]  /*f220*/  LOP3.LUT R22, R200, 0xffff, RZ, 0xc0, !PT ;  /* 0x0000ffffc8167812 */ /* 0x000fe200078ec0ff */
[----:B------:R-:W-:Y:S01]  /*f230*/  IMAD.WIDE.U32 R180, R180, -0x326172a9, RZ ;  /* 0xcd9e8d57b4b47825 */ /* 0x000fe200078e00ff */
[----:B------:R-:W-:-:S03]  /*f240*/  LOP3.LUT R202, R201, UR20, R202, 0x96, !PT ;  /* 0x00000014c9ca7c12 */ /* 0x000fc6000f8e96ca */
[----:B------:R-:W-:Y:S01]  /*f250*/  FFMA.FTZ R46, R223, R53, R46 ;  /* 0x00000035df2e7223 */ /* 0x000fe2000001002e */
[----:B------:R-:W-:Y:S01]  /*f260*/  LOP3.LUT R21, R200, 0xff, RZ, 0xc0, !PT ;  /* 0x000000ffc8157812 */ /* 0x000fe200078ec0ff */
[----:B------:R-:W4:Y:S01]  /*f270*/  MUFU.EX2 R148, R148 ;  /* 0x0000009400947308 */ /* 0x000f220000000800 */
[----:B------:R-:W-:Y:S01]  /*f280*/  SHF.R.U32.HI R22, RZ, 0x8, R22 ;  /* 0x00000008ff167819 */ /* 0x000fe20000011616 */
[----:B------:R-:W-:Y:S01]  /*f290*/  FFMA.FTZ R39, R222, R54, R39 ;  /* 0x00000036de277223 */ /* 0x000fe20000010027 */
[----:B------:R-:W-:Y:S01]  /*f2a0*/  SHF.R.U32.HI R20, RZ, 0x10, R200 ;  /* 0x00000010ff147819 */ /* 0x000fe200000116c8 */
[----:B------:R-:W-:Y:S01]  /*f2b0*/  FADD.FTZ R46, R43, R46 ;  /* 0x0000002e2b2e7221 */ /* 0x000fe20000010000 */
[----:B------:R-:W-:Y:S01]  /*f2c0*/  LOP3.LUT R23, R202, 0xffff, RZ, 0xc0, !PT ;  /* 0x0000ffffca177812 */ /* 0x000fe200078ec0ff */
[----:B------:R-:W-:Y:S01]  /*f2d0*/  FADD.FTZ R39, R48, R39 ;  /* 0x0000002730277221 */ /* 0x000fe20000010000 */
[----:B------:R-:W-:Y:S01]  /*f2e0*/  PRMT R21, R21, 0x5410, R22 ;  /* 0x0000541015157816 */ /* 0x000fe20000000016 */
[----:B------:R-:W-:Y:S01]  /*f2f0*/  MUFU.EX2 R40, R40 ;  /* 0x0000002800287308 */ /* 0x000fe20000000800 */
[----:B------:R-:W-:Y:S01]  /*f300*/  SHF.R.U32.HI R200, RZ, 0x18, R200 ;  /* 0x00000018ffc87819 */ /* 0x000fe200000116c8 */
[----:B------:R-:W-:Y:S01]  /*f310*/  FADD.FTZ R0, R37, R0 ;  /* 0x0000000025007221 */ /* 0x000fe20000010000 */
[----:B------:R-:W-:Y:S01]  /*f320*/  LOP3.LUT R22, R20, 0xff, RZ, 0xc0, !PT ;  /* 0x000000ff14167812 */ /* 0x000fe200078ec0ff */
[C---:B-1----:R-:W-:Y:S01]  /*f330*/  HMMA.16816.F32 R72, R24.reuse, R12, R72 ;  /* 0x0000000c1848723c */ /* 0x042fe20000001848 */
[----:B------:R-:W-:Y:S01]  /*f340*/  LOP3.LUT R20, R202, 0xff, RZ, 0xc0, !PT ;  /* 0x000000ffca147812 */ /* 0x000fe200078ec0ff */
[----:B------:R-:W-:Y:S01]  /*f350*/  FADD.FTZ R34, R33, R34 ;  /* 0x0000002221227221 */ /* 0x000fe20000010000 */
[----:B------:R-:W-:Y:S01]  /*f360*/  SHF.R.U32.HI R23, RZ, 0x8, R23 ;  /* 0x00000008ff177819 */ /* 0x000fe20000011617 */
[----:B------:R-:W1:Y:S01]  /*f370*/  MUFU.EX2 R56, R56 ;  /* 0x0000003800387308 */ /* 0x000e620000000800 */
[----:B------:R-:W-:Y:S01]  /*f380*/  SHF.R.U32.HI R163, RZ, 0x10, R202 ;  /* 0x00000010ffa37819 */ /* 0x000fe200000116ca */
[C---:B------:R-:W-:Y:S01]  /*f390*/  HMMA.16816.F32 R112, R24.reuse, R14, R112 ;  /* 0x0000000e1870723c */ /* 0x040fe20000001870 */
[----:B------:R-:W-:Y:S01]  /*f3a0*/  PRMT R22, R22, 0x5410, R200 ;  /* 0x0000541016167816 */ /* 0x000fe200000000c8 */
[----:B------:R-:W-:Y:S01]  /*f3b0*/  FADD.FTZ R46, R42, R46 ;  /* 0x0000002e2a2e7221 */ /* 0x000fe20000010000 */
[----:B------:R-:W-:Y:S01]  /*f3c0*/  PRMT R20, R20, 0x5410, R23 ;  /* 0x0000541014147816 */ /* 0x000fe20000000017 */
[----:B------:R-:W-:Y:S01]  /*f3d0*/  FADD.FTZ R39, R47, R39 ;  /* 0x000000272f277221 */ /* 0x000fe20000010000 */
[----:B------:R-:W-:Y:S01]  /*f3e0*/  SHF.R.U32.HI R202, RZ, 0x18, R202 ;  /* 0x00000018ffca7819 */ /* 0x000fe200000116ca */
[----:B------:R-:W-:Y:S01]  /*f3f0*/  MUFU.EX2 R150, R150 ;  /* 0x0000009600967308 */ /* 0x000fe20000000800 */
[----:B------:R-:W-:Y:S01]  /*f400*/  LOP3.LUT R23, R163, 0xff, RZ, 0xc0, !PT ;  /* 0x000000ffa3177812 */ /* 0x000fe200078ec0ff */
[C---:B-----5:R-:W-:Y:S01]  /*f410*/  HMMA.16816.F32 R124, R24.reuse, R16, R124 ;  /* 0x00000010187c723c */ /* 0x060fe2000000187c */
[--C-:B------:R-:W-:Y:S01]  /*f420*/  HSET2.LE.AND R162, R21, R51.reuse, PT ;  /* 0x0000003315a27233 */ /* 0x100fe20003803000 */
[----:B------:R-:W-:Y:S01]  /*f430*/  FADD.FTZ R0, R36, R0 ;  /* 0x0000000024007221 */ /* 0x000fe20000010000 */
[--C-:B------:R-:W-:Y:S01]  /*f440*/  HSET2.LE.AND R21, R22, R51.reuse, PT ;  /* 0x0000003316157233 */ /* 0x100fe20003803000 */
[----:B------:R-:W-:Y:S01]  /*f450*/  FADD.FTZ R34, R32, R34 ;  /* 0x0000002220227221 */ /* 0x000fe20000010000 */
[----:B--2---:R-:W-:Y:S01]  /*f460*/  F2FP.F16.F32.PACK_AB R22, R63, R59 ;  /* 0x0000003b3f16723e */ /* 0x004fe200000000ff */
[----:B------:R-:W2:Y:S01]  /*f470*/  MUFU.EX2 R155, R155 ;  /* 0x0000009b009b7308 */ /* 0x000ea20000000800 */
[----:B----4-:R-:W-:Y:S01]  /*f480*/  F2FP.F16.F32.PACK_AB R163, R149, R148 ;  /* 0x0000009495a3723e */ /* 0x010fe200000000ff */
[C---:B------:R-:W-:Y:S01]  /*f490*/  HMMA.16816.F32 R120, R24.reuse, R18, R120 ;  /* 0x000000121878723c */ /* 0x040fe20000001878 */
[----:B------:R-:W-:Y:S01]  /*f4a0*/  PRMT R202, R23, 0x5410, R202 ;  /* 0x0000541017ca7816 */ /* 0x000fe200000000ca */
[----:B------:R-:W-:Y:S01]  /*f4b0*/  FADD.FTZ R46, R41, R46 ;  /* 0x0000002e292e7221 */ /* 0x000fe20000010000 */
[----:B------:R-:W-:Y:S01]  /*f4c0*/  LOP3.LUT R22, R162, R22, RZ, 0xc0, !PT ;  /* 0x00000016a2167212 */ /* 0x000fe200078ec0ff */
[----:B------:R-:W-:Y:S01]  /*f4d0*/  FFMA.FTZ R162, R166, UR38, -R67 ;  /* 0x00000026a6a27c23 */ /* 0x000fe20008010843 */
[----:B------:R-:W-:Y:S01]  /*f4e0*/  LOP3.LUT R23, R21, R163, RZ, 0xc0, !PT ;  /* 0x000000a315177212 */ /* 0x000fe200078ec0ff */
[C---:B---3--:R-:W-:Y:S01]  /*f4f0*/  HMMA.16816.F32 R108, R24.reuse, R8, R108 ;  /* 0x00000008186c723c */ /* 0x048fe2000000186c */
[--C-:B------:R-:W-:Y:S01]  /*f500*/  HSET2.LE.AND R20, R20, R51.reuse, PT ;  /* 0x0000003314147233 */ /* 0x100fe20003803000 */
[----:B------:R-:W-:Y:S01]  /*f510*/  MUFU.EX2 R154, R154 ;  /* 0x0000009a009a7308 */ /* 0x000fe20000000800 */
[----:B------:R-:W-:Y:S01]  /*f520*/  HSET2.LE.AND R21, R202, R51, PT ;  /* 0x00000033ca157233 */ /* 0x000fe20003803000 */
[----:B------:R-:W-:Y:S01]  /*f530*/  FADD.FTZ R39, R3, R39 ;  /* 0x0000002703277221 */ /* 0x000fe20000010000 */
[----:B-1----:R-:W-:Y:S01]  /*f540*/  F2FP.F16.F32.PACK_AB R163, R56, R40 ;  /* 0x0000002838a3723e */ /* 0x002fe200000000ff */
[C---:B------:R-:W-:Y:S01]  /*f550*/  HMMA.16816.F32 R104, R24.reuse, R10, R104 ;  /* 0x0000000a1868723c */ /* 0x040fe20000001868 */
[----:B------:R-:W-:Y:S01]  /*f560*/  LOP3.LUT R172, R181, UR30, R172, 0x96, !PT ;  /* 0x0000001eb5ac7c12 */ /* 0x000fe2000f8e96ac */
[----:B------:R-:W-:Y:S01]  /*f570*/  FADD.FTZ R0, R35, R0 ;  /* 0x0000000023007221 */ /* 0x000fe20000010000 */
[----:B--2---:R-:W-:Y:S01]  /*f580*/  F2FP.F16.F32.PACK_AB R166, R155, R150 ;  /* 0x000000969ba6723e */ /* 0x004fe200000000ff */
[----:B------:R-:W1:Y:S01]  /*f590*/  MUFU.EX2 R152, R152 ;  /* 0x0000009800987308 */ /* 0x000e620000000800 */
[----:B------:R-:W-:Y:S01]  /*f5a0*/  LOP3.LUT R20, R20, R163, RZ, 0xc0, !PT ;  /* 0x000000a314147212 */ /* 0x000fe200078ec0ff */
[--C-:B------:R-:W-:Y:S01]  /*f5b0*/  FFMA.FTZ R163, R164, UR38, -R67.reuse ;  /* 0x00000026a4a37c23 */ /* 0x100fe20008010843 */
[----:B------:R-:W-:Y:S01]  /*f5c0*/  LOP3.LUT R21, R21, R166, RZ, 0xc0, !PT ;  /* 0x000000a615157212 */ /* 0x000fe200078ec0ff */
[C---:B------:R-:W-:Y:S01]  /*f5d0*/  HMMA.16816.F32 R88, R24.reuse, R4, R88 ;  /* 0x000000041858723c */ /* 0x040fe20000001858 */
[----:B------:R-:W-:Y:S01]  /*f5e0*/  FFMA.FTZ R164, R167, UR38, -R67 ;  /* 0x00000026a7a47c23 */ /* 0x000fe20008010843 */
[----:B------:R-:W-:Y:S01]  /*f5f0*/  IMAD.WIDE.U32 R166, R175, -0x2daee0ad, RZ ;  /* 0xd2511f53afa67825 */ /* 0x000fe200078e00ff */
[----:B------:R-:W-:Y:S01]  /*f600*/  LOP3.LUT R170, R169, UR26, R180, 0x96, !PT ;  /* 0x0000001aa9aa7c12 */ /* 0x000fe2000f8e96b4 */
[----:B------:R-:W-:Y:S02]  /*f610*/  MUFU.EX2 R162, R162 ;  /* 0x000000a200a27308 */ /* 0x000fe40000000800 */
[----:B------:R-:W-:Y:S01]  /*f620*/  FADD.FTZ R34, R2, R34 ;  /* 0x0000002202227221 */ /* 0x000fe20000010000 */
[----:B------:R-:W-:Y:S01]  /*f630*/  HMMA.16816.F32 R92, R24, R6, R92 ;  /* 0x00000006185c723c */ /* 0x000fe2000000185c */
[----:B------:R-:W-:Y:S01]  /*f640*/  FADD.FTZ R46, R40, R46 ;  /* 0x0000002e282e7221 */ /* 0x000fe20000010000 */
[----:B------:R-:W-:-:S04]  /*f650*/  IMAD.WIDE.U32 R170, R170, -0x2daee0ad, RZ ;  /* 0xd2511f53aaaa7825 */ /* 0x000fc800078e00ff */
[----:B------:R-:W-:Y:S01]  /*f660*/  FADD.FTZ R39, R150, R39 ;  /* 0x0000002796277221 */ /* 0x000fe20000010000 */
[----:B------:R-:W-:Y:S01]  /*f670*/  FADD.FTZ R0, R62, R0 ;  /* 0x000000003e007221 */ /* 0x000fe20000010000 */
[----:B------:R-:W-:Y:S01]  /*f680*/  FADD.FTZ R34, R142, R34 ;  /* 0x000000228e227221 */ /* 0x000fe20000010000 */
[C---:B------:R-:W-:Y:S01]  /*f690*/  HMMA.16816.F32 R128, R20.reuse, R16, R128 ;  /* 0x000000101480723c */ /* 0x040fe20000001880 */
[----:B------:R-:W-:Y:S01]  /*f6a0*/  IMAD.WIDE.U32 R24, R177, -0x2daee0ad, RZ ;  /* 0xd2511f53b1187825 */ /* 0x000fe200078e00ff */
[----:B------:R-:W2:Y:S03]  /*f6b0*/  MUFU.EX2 R163, R163 ;  /* 0x000000a300a37308 */ /* 0x000ea60000000800 */
[--C-:B------:R-:W-:Y:S01]  /*f6c0*/  FFMA.FTZ R44, R44, UR38, -R55.reuse ;  /* 0x000000262c2c7c23 */ /* 0x100fe20008010837 */
[----:B------:R-:W-:Y:S01]  /*f6d0*/  FFMA.FTZ R45, R45, UR38, -R55 ;  /* 0x000000262d2d7c23 */ /* 0x000fe20008010837 */
[----:B------:R-:W-:Y:S01]  /*f6e0*/  FADD.FTZ R46, R56, R46 ;  /* 0x0000002e382e7221 */ /* 0x000fe20000010000 */
[----:B------:R-:W-:Y:S01]  /*f6f0*/  LOP3.LUT R173, R25, UR24, R182, 0x96, !PT ;  /* 0x0000001819ad7c12 */ /* 0x000fe2000f8e96b6 */
[C---:B------:R-:W-:Y:S01]  /*f700*/  HMMA.16816.F32 R116, R20.reuse, R18, R116 ;  /* 0x000000121474723c */ /* 0x040fe20000001874 */
[----:B------:R-:W-:Y:S01]  /*f710*/  LOP3.LUT R16, R167, UR21, R24, 0x96, !PT ;  /* 0x00000015a7107c12 */ /* 0x000fe2000f8e9618 */
[----:B------:R-:W-:Y:S01]  /*f720*/  IMAD.WIDE.U32 R24, R172, -0x2daee0ad, RZ ;  /* 0xd2511f53ac187825 */ /* 0x000fe200078e00ff */
[----:B------:R-:W-:Y:S03]  /*f730*/  MUFU.EX2 R164, R164 ;  /* 0x000000a400a47308 */ /* 0x000fe60000000800 */
[----:B------:R-:W-:Y:S01]  /*f740*/  FADD.FTZ R39, R155, R39 ;  /* 0x000000279b277221 */ /* 0x000fe20000010000 */
[----:B------:R-:W-:Y:S01]  /*f750*/  FADD.FTZ R0, R65, R0 ;  /* 0x0000000041007221 */ /* 0x000fe20000010000 */
[----:B------:R-:W-:Y:S01]  /*f760*/  IMAD.WIDE.U32 R172, R173, -0x326172a9, RZ ;  /* 0xcd9e8d57adac7825 */ /* 0x000fe200078e00ff */
[----:B------:R-:W-:Y:S01]  /*f770*/  HMMA.16816.F32 R68, R20, R12, R68 ;  /* 0x0000000c1444723c */ /* 0x000fe20000001844 */
[----:B------:R-:W-:-:S02]  /*f780*/  LOP3.LUT R176, R25, UR24, R178, 0x96, !PT ;  /* 0x0000001819b07c12 */ /* 0x000fc4000f8e96b2 */
[----:B------:R-:W-:Y:S01]  /*f790*/  FADD.FTZ R34, R141, R34 ;  /* 0x000000228d227221 */ /* 0x000fe20000010000 */
[----:B------:R-:W-:Y:S01]  /*f7a0*/  IMAD.WIDE.U32 R18, R16, -0x326172a9, RZ ;  /* 0xcd9e8d5710127825 */ /* 0x000fe200078e00ff */
[----:B------:R-:W3:Y:S01]  /*f7b0*/  MUFU.EX2 R165, R165 ;  /* 0x000000a500a57308 */ /* 0x000ee20000000800 */
[----:B------:R-:W-:Y:S01]  /*f7c0*/  LOP3.LUT R27, R171, UR21, R24, 0x96, !PT ;  /* 0x00000015ab1b7c12 */ /* 0x000fe2000f8e9618 */
[----:B------:R-:W-:Y:S01]  /*f7d0*/  HMMA.16816.F32 R76, R20, R14, R76 ;  /* 0x0000000e144c723c */ /* 0x000fe2000000184c */
[----:B------:R-:W-:Y:S01]  /*f7e0*/  IMAD.WIDE.U32 R176, R176, -0x326172a9, RZ ;  /* 0xcd9e8d57b0b07825 */ /* 0x000fe200078e00ff */
[----:B------:R-:W-:-:S03]  /*f7f0*/  SHF.R.U32.HI R12, RZ, 0x10, R18 ;  /* 0x00000010ff0c7819 */ /* 0x000fc60000011612 */
[--C-:B------:R-:W-:Y:S01]  /*f800*/  FFMA.FTZ R157, R157, UR38, -R55.reuse ;  /* 0x000000269d9d7c23 */ /* 0x100fe20008010837 */
[----:B------:R-:W-:Y:S01]  /*f810*/  LOP3.LUT R13, R19, UR19, R172, 0x96, !PT ;  /* 0x00000013130d7c12 */ /* 0x000fe2000f8e96ac */
[----:B------:R-:W-:Y:S01]  /*f820*/  IMAD.WIDE.U32 R178, R27, -0x326172a9, RZ ;  /* 0xcd9e8d571bb27825 */ /* 0x000fe200078e00ff */
[----:B------:R-:W4:Y:S01]  /*f830*/  MUFU.EX2 R153, R153 ;  /* 0x0000009900997308 */ /* 0x000f220000000800 */
[----:B------:R-:W-:Y:S01]  /*f840*/  SHF.R.U32.HI R167, RZ, 0x18, R18 ;  /* 0x00000018ffa77819 */ /* 0x000fe20000011612 */
[C---:B------:R-:W-:Y:S01]  /*f850*/  HMMA.16816.F32 R80, R20.reuse, R8, R80 ;  /* 0x000000081450723c */ /* 0x040fe20000001850 */
[----:B------:R-:W-:Y:S01]  /*f860*/  LOP3.LUT R25, R12, 0xff, RZ, 0xc0, !PT ;  /* 0x000000ff0c197812 */ /* 0x000fe200078ec0ff */
[----:B------:R-:W-:Y:S01]  /*f870*/  FFMA.FTZ R160, R160, UR38, -R55 ;  /* 0x00000026a0a07c23 */ /* 0x000fe20008010837 */
[C---:B------:R-:W-:Y:S01]  /*f880*/  LOP3.LUT R16, R18.reuse, 0xffff, RZ, 0xc0, !PT ;  /* 0x0000ffff12107812 */ /* 0x040fe200078ec0ff */
[----:B------:R-:W-:Y:S01]  /*f890*/  FFMA.FTZ R31, R31, UR38, -R49 ;  /* 0x000000261f1f7c23 */ /* 0x000fe20008010831 */
[----:B------:R-:W-:Y:S01]  /*f8a0*/  LOP3.LUT R15, R13, 0xffff, RZ, 0xc0, !PT ;  /* 0x0000ffff0d0f7812 */ /* 0x000fe200078ec0ff */
[----:B------:R-:W5:Y:S01]  /*f8b0*/  MUFU.EX2 R151, R151 ;  /* 0x0000009700977308 */ /* 0x000f620000000800 */
[----:B------:R-:W-:Y:S01]  /*f8c0*/  SHF.R.U32.HI R26, RZ, 0x10, R13 ;  /* 0x00000010ff1a7819 */ /* 0x000fe2000001160d */
[C---:B------:R-:W-:Y:S01]  /*f8d0*/  HMMA.16816.F32 R100, R20.reuse, R4, R100 ;  /* 0x000000041464723c */ /* 0x040fe20000001864 */
[----:B------:R-:W-:Y:S01]  /*f8e0*/  PRMT R167, R25, 0x5410, R167 ;  /* 0x0000541019a77816 */ /* 0x000fe200000000a7 */
[----:B------:R-:W-:Y:S01]  /*f8f0*/  FFMA.FTZ R29, R29, UR38, -R49 ;  /* 0x000000261d1d7c23 */ /* 0x000fe20008010831 */
[----:B------:R-:W-:Y:S01]  /*f900*/  LOP3.LUT R24, R18, 0xff, RZ, 0xc0, !PT ;  /* 0x000000ff12187812 */ /* 0x000fe200078ec0ff */
[----:B------:R-:W-:Y:S01]  /*f910*/  FADD.FTZ R46, R59, R46 ;  /* 0x0000002e3b2e7221 */ /* 0x000fe20000010000 */
[----:B------:R-:W-:Y:S01]  /*f920*/  SHF.R.U32.HI R16, RZ, 0x8, R16 ;  /* 0x00000008ff107819 */ /* 0x000fe20000011610 */
[C---:B------:R-:W-:Y:S01]  /*f930*/  HMMA.16816.F32 R84, R20.reuse, R10, R84 ;  /* 0x0000000a1454723c */ /* 0x040fe20000001854 */
[----:B------:R-:W-:Y:S01]  /*f940*/  LOP3.LUT R14, R13, 0xff, RZ, 0xc0, !PT ;  /* 0x000000ff0d0e7812 */ /* 0x000fe200078ec0ff */
[----:B------:R-:W-:Y:S01]  /*f950*/  MUFU.EX2 R146, R146 ;  /* 0x0000009200927308 */ /* 0x000fe20000000800 */
[----:B------:R-:W-:Y:S01]  /*f960*/  SHF.R.U32.HI R15, RZ, 0x8, R15 ;  /* 0x00000008ff0f7819 */ /* 0x000fe2000001160f */
[----:B------:R-:W-:Y:S01]  /*f970*/  FADD.FTZ R39, R148, R39 ;  /* 0x0000002794277221 */ /* 0x000fe20000010000 */
[----:B------:R-:W-:Y:S01]  /*f980*/  SHF.R.U32.HI R13, RZ, 0x18, R13 ;  /* 0x00000018ff0d7819 */ /* 0x000fe2000001160d */
[----:B------:R-:W-:Y:S01]  /*f990*/  HMMA.16816.F32 R96, R20, R6, R96 ;  /* 0x000000061460723c */ /* 0x000fe20000001860 */
[----:B------:R-:W-:Y:S01]  /*f9a0*/  LOP3.LUT R12, R26, 0xff, RZ, 0xc0, !PT ;  /* 0x000000ff1a0c7812 */ /* 0x000fe200078ec0ff */
[----:B------:R-:W-:Y:S01]  /*f9b0*/  LDSM.16.MT88.4 R20, [R188+0x7000] ;  /* 0x00700000bc14783b */ /* 0x000fe20000004200 */
[----:B------:R-:W-:Y:S01]  /*f9c0*/  PRMT R24, R24, 0x5410, R16 ;  /* 0x0000541018187816 */ /* 0x000fe20000000010 */
[----:B------:R-:W-:Y:S01]  /*f9d0*/  MUFU.EX2 R161, R161 ;  /* 0x000000a100a17308 */ /* 0x000fe20000000800 */
[--C-:B------:R-:W-:Y:S01]  /*f9e0*/  HSET2.LE.AND R167, R167, R51.reuse, PT ;  /* 0x00000033a7a77233 */ /* 0x100fe20003803000 */
[----:B------:R-:W5:Y:S01]  /*f9f0*/  LDSM.16.MT88.4 R16, [R192+0x7000] ;  /* 0x00700000c010783b */ /* 0x000f620000004200 */
[----:B------:R-:W-:Y:S01]  /*fa00*/  PRMT R8, R14, 0x5410, R15 ;  /* 0x000054100e087816 */ /* 0x000fe2000000000f */
[----:B------:R-:W-:Y:S01]  /*fa10*/  FADD.FTZ R0, R132, R0 ;  /* 0x0000000084007221 */ /* 0x000fe20000010000 */
[----:B-1----:R-:W-:Y:S01]  /*fa20*/  F2FP.F16.F32.PACK_AB R4, R152, R154 ;  /* 0x0000009a9804723e */ /* 0x002fe200000000ff */
[----:B------:R-:W-:Y:S01]  /*fa30*/  FADD.FTZ R34, R144, R34 ;  /* 0x0000002290227221 */ /* 0x000fe20000010000 */
[----:B------:R-:W-:Y:S01]  /*fa40*/  PRMT R9, R12, 0x5410, R13 ;  /* 0x000054100c097816 */ /* 0x000fe2000000000d */
[----:B------:R-:W-:Y:S01]  /*fa50*/  MUFU.EX2 R156, R156 ;  /* 0x0000009c009c7308 */ /* 0x000fe20000000800 */
[----:B------:R-:W1:Y:S01]  /*fa60*/  LDSM.16.MT88.4 R12, [R190+0x7000] ;  /* 0x00700000be0c783b */ /* 0x000e620000004200 */
[--C-:B------:R-:W-:Y:S01]  /*fa70*/  HSET2.LE.AND R26, R24, R51.reuse, PT ;  /* 0x00000033181a7233 */ /* 0x100fe20003803000 */
[----:B------:R-:W-:Y:S01]  /*fa80*/  FADD.FTZ R46, R63, R46 ;  /* 0x0000002e3f2e7221 */ /* 0x000fe20000010000 */
[----:B------:R-:W-:Y:S01]  /*fa90*/  LOP3.LUT R27, R167, R4, RZ, 0xc0, !PT ;  /* 0x00000004a71b7212 */ /* 0x000fe200078ec0ff */
[----:B------:R-:W-:Y:S01]  /*faa0*/  FADD.FTZ R39, R149, R39 ;  /* 0x0000002795277221 */ /* 0x000fe20000010000 */
[--C-:B------:R-:W-:Y:S01]  /*fab0*/  HSET2.LE.AND R24, R8, R51.reuse, PT ;  /* 0x0000003308187233 */ /* 0x100fe20003803000 */
[----:B------:R-:W-:Y:S01]  /*fac0*/  FADD.FTZ R0, R137, R0 ;  /* 0x0000000089007221 */ /* 0x000fe20000010000 */
[----:B------:R-:W-:Y:S01]  /*fad0*/  LOP3.LUT R4, R179, UR19, R176, 0x96, !PT ;  /* 0x00000013b3047c12 */ /* 0x000fe2000f8e96b0 */
[----:B------:R-:W-:Y:S01]  /*fae0*/  MUFU.EX2 R52, R52 ;  /* 0x0000003400347308 */ /* 0x000fe20000000800 */
[----:B------:R-:W-:Y:S01]  /*faf0*/  HSET2.LE.AND R9, R9, R51, PT ;  /* 0x0000003309097233 */ /* 0x000fe20003803000 */
[----:B------:R-:W-:Y:S01]  /*fb00*/  FADD.FTZ R34, R143, R34 ;  /* 0x000000228f227221 */ /* 0x000fe20000010000 */
[----:B--2---:R-:W-:Y:S01]  /*fb10*/  F2FP.F16.F32.PACK_AB R10, R163, R162 ;  /* 0x000000a2a30a723e */ /* 0x004fe200000000ff */
[----:B------:R-:W-:Y:S01]  /*fb20*/  FADD.FTZ R0, R162, R0 ;  /* 0x00000000a2007221 */ /* 0x000fe20000010000 */
[----:B---3--:R-:W-:Y:S01]  /*fb30*/  F2FP.F16.F32.PACK_AB R8, R165, R164 ;  /* 0x000000a4a508723e */ /* 0x008fe200000000ff */
[----:B----4-:R-:W-:Y:S01]  /*fb40*/  FADD.FTZ R34, R153, R34 ;  /* 0x0000002299227221 */ /* 0x010fe20000010000 */
[----:B-----5:R-:W-:Y:S01]  /*fb50*/  F2FP.F16.F32.PACK_AB R25, R151, R153 ;  /* 0x000000999719723e */ /* 0x020fe200000000ff */
[----:B------:R-:W2:Y:S01]  /*fb60*/  MUFU.EX2 R145, R145 ;  /* 0x0000009100917308 */ /* 0x000ea20000000800 */
[----:B------:R-:W-:Y:S01]  /*fb70*/  SHF.R.U32.HI R7, RZ, 0x10, R178 ;  /* 0x00000010ff077819 */ /* 0x000fe200000116b2 */
[----:B------:R-:W-:Y:S01]  /*fb80*/  FADD.FTZ R0, R163, R0 ;  /* 0x00000000a3007221 */ /* 0x000fe20000010000 */
[----:B------:R-:W-:Y:S01]  /*fb90*/  LOP3.LUT R169, R4, 0xffff, RZ, 0xc0, !PT ;  /* 0x0000ffff04a97812 */ /* 0x000fe200078ec0ff */
[----:B------:R-:W-:Y:S01]  /*fba0*/  FADD.FTZ R34, R151, R34 ;  /* 0x0000002297227221 */ /* 0x000fe20000010000 */
[----:B------:R-:W-:Y:S01]  /*fbb0*/  LOP3.LUT R24, R24, R10, RZ, 0xc0, !PT ;  /* 0x0000000a18187212 */ /* 0x000fe200078ec0ff */
[----:B------:R-:W-:Y:S01]  /*fbc0*/  FADD.FTZ R0, R164, R0 ;  /* 0x00000000a4007221 */ /* 0x000fe20000010000 */
[----:B------:R-:W-:Y:S01]  /*fbd0*/  LOP3.LUT R25, R9, R25, RZ, 0xc0, !PT ;  /* 0x0000001909197212 */ /* 0x000fe200078ec0ff */
[----:B------:R-:W3:Y:S01]  /*fbe0*/  MUFU.EX2 R147, R147 ;  /* 0x0000009300937308 */ /* 0x000ee20000000800 */
[----:B------:R-:W-:Y:S01]  /*fbf0*/  LOP3.LUT R26, R26, R8, RZ, 0xc0, !PT ;  /* 0x000000081a1a7212 */ /* 0x000fe200078ec0ff */
[----:B------:R-:W-:Y:S01]  /*fc00*/  FADD.FTZ R34, R154, R34 ;  /* 0x000000229a227221 */ /* 0x000fe20000010000 */
[----:B------:R-:W4:Y:S01]  /*fc10*/  LDSM.16.MT88.4 R8, [R189+0x7000] ;  /* 0x00700000bd08783b */ /* 0x000f220000004200 */
[----:B------:R-:W-:Y:S01]  /*fc20*/  SHF.R.U32.HI R5, RZ, 0x18, R178 ;  /* 0x00000018ff057819 */ /* 0x000fe200000116b2 */
[----:B------:R-:W-:Y:S01]  /*fc30*/  FADD.FTZ R0, R165, R0 ;  /* 0x00000000a5007221 */ /* 0x000fe20000010000 */
[----:B------:R-:W-:Y:S01]  /*fc40*/  LOP3.LUT R7, R7, 0xff, RZ, 0xc0, !PT ;  /* 0x000000ff07077812 */ /* 0x000fe200078ec0ff */
[----:B------:R-:W-:Y:S01]  /*fc50*/  FADD.FTZ R34, R152, R34 ;  /* 0x0000002298227221 */ /* 0x000fe20000010000 */
[----:B------:R-:W-:Y:S01]  /*fc60*/  LOP3.LUT R171, R178, 0xffff, RZ, 0xc0, !PT ;  /* 0x0000ffffb2ab7812 */ /* 0x000fe200078ec0ff */
[----:B------:R-:W5:Y:S01]  /*fc70*/  MUFU.EX2 R159, R159 ;  /* 0x0000009f009f7308 */ /* 0x000f620000000800 */
[----:B------:R-:W-:Y:S01]  /*fc80*/  LOP3.LUT R167, R4, 0xff, RZ, 0xc0, !PT ;  /* 0x000000ff04a77812 */ /* 0x000fe200078ec0ff */
[----:B------:R-:W-:Y:S01]  /*fc90*/  HMMA.16816.F32 R124, R24, R16, R124 ;  /* 0x00000010187c723c */ /* 0x000fe2000000187c */
[----:B------:R-:W-:Y:S01]  /*fca0*/  SHF.R.U32.HI R169, RZ, 0x8, R169 ;  /* 0x00000008ffa97819 */ /* 0x000fe200000116a9 */
[----:B--2---:R-:W-:Y:S01]  /*fcb0*/  FADD.FTZ R46, R145, R46 ;  /* 0x0000002e912e7221 */ /* 0x004fe20000010000 */
[----:B------:R-:W-:-:S02]  /*fcc0*/  PRMT R5, R7, 0x5410, R5 ;  /* 0x0000541007057816 */ /* 0x000fc40000000005 */
[----:B------:R-:W-:Y:S01]  /*fcd0*/  LOP3.LUT R6, R178, 0xff, RZ, 0xc0, !PT ;  /* 0x000000ffb2067812 */ /* 0x000fe200078ec0ff */
[----:B------:R-:W2:Y:S01]  /*fce0*/  MUFU.EX2 R158, R158 ;  /* 0x0000009e009e7308 */ /* 0x000ea20000000800 */
[----:B------:R-:W-:Y:S01]  /*fcf0*/  SHF.R.U32.HI R171, RZ, 0x8, R171 ;  /* 0x00000008ffab7819 */ /* 0x000fe200000116ab */
[C---:B-1----:R-:W-:Y:S01]  /*fd00*/  HMMA.16816.F32 R72, R24.reuse, R12, R72 ;  /* 0x0000000c1848723c */ /* 0x042fe20000001848 */
[----:B------:R-:W-:Y:S01]  /*fd10*/  PRMT R7, R167, 0x5410, R169 ;  /* 0x00005410a7077816 */ /* 0x000fe200000000a9 */
[----:B---3--:R-:W-:Y:S01]  /*fd20*/  FADD.FTZ R46, R147, R46 ;  /* 0x0000002e932e7221 */ /* 0x008fe20000010000 */
[--C-:B------:R-:W-:Y:S02]  /*fd30*/  SHF.R.U32.HI R167, RZ, 0x10, R4.reuse ;  /* 0x00000010ffa77819 */ /* 0x100fe40000011604 */
[----:B------:R-:W-:Y:S01]  /*fd40*/  PRMT R6, R6, 0x5410, R171 ;  /* 0x0000541006067816 */ /* 0x000fe200000000ab */
[----:B------:R-:W1:Y:S01]  /*fd50*/  MUFU.EX2 R139, R139 ;  /* 0x0000008b008b7308 */ /* 0x000e620000000800 */
[----:B------:R-:W-:Y:S01]  /*fd60*/  SHF.R.U32.HI R4, RZ, 0x18, R4 ;  /* 0x00000018ff047819 */ /* 0x000fe20000011604 */
[C---:B------:R-:W-:Y:S01]  /*fd70*/  HMMA.16816.F32 R112, R24.reuse, R14, R112 ;  /* 0x0000000e1870723c */ /* 0x040fe20000001870 */
[----:B------:R-:W-:Y:S01]  /*fd80*/  LOP3.LUT R167, R167, 0xff, RZ, 0xc0, !PT ;  /* 0x000000ffa7a77812 */ /* 0x000fe200078ec0ff */
[----:B-----5:R-:W-:Y:S01]  /*fd90*/  FADD.FTZ R39, R159, R39 ;  /* 0x000000279f277221 */ /* 0x020fe20000010000 */
[--C-:B------:R-:W-:Y:S01]  /*fda0*/  HSET2.LE.AND R6, R6, R51.reuse, PT ;  /* 0x0000003306067233 */ /* 0x100fe20003803000 */
[----:B------:R-:W-:Y:S01]  /*fdb0*/  FADD.FTZ R46, R146, R46 ;  /* 0x0000002e922e7221 */ /* 0x000fe20000010000 */
[----:B------:R-:W-:Y:S01]  /*fdc0*/  PRMT R167, R167, 0x5410, R4 ;  /* 0x00005410a7a77816 */ /* 0x000fe20000000004 */
[----:B------:R-:W3:Y:S01]  /*fdd0*/  MUFU.EX2 R140, R140 ;  /* 0x0000008c008c7308 */ /* 0x000ee20000000800 */
[C---:B------:R-:W-:Y:S01]  /*fde0*/  F2FP.F16.F32.PACK_AB R169, R161.reuse, R146 ;  /* 0x00000092a1a9723e */ /* 0x040fe200000000ff */
[C---:B------:R-:W-:Y:S01]  /*fdf0*/  HMMA.16816.F32 R120, R24.reuse, R18, R120 ;  /* 0x000000121878723c */ /* 0x040fe20000001878 */
[--C-:B------:R-:W-:Y:S01]  /*fe00*/  HSET2.LE.AND R5, R5, R51.reuse, PT ;  /* 0x0000003305057233 */ /* 0x100fe20003803000 */
[----:B--2---:R-:W-:Y:S01]  /*fe10*/  FADD.FTZ R39, R158, R39 ;  /* 0x000000279e277221 */ /* 0x004fe20000010000 */
[--C-:B------:R-:W-:Y:S01]  /*fe20*/  HSET2.LE.AND R4, R7, R51.reuse, PT ;  /* 0x0000003307047233 */ /* 0x100fe20003803000 */
[----:B------:R-:W-:Y:S01]  /*fe30*/  FADD.FTZ R46, R161, R46 ;  /* 0x0000002ea12e7221 */ /* 0x000fe20000010000 */
[----:B------:R-:W-:Y:S01]  /*fe40*/  LOP3.LUT R6, R6, R169, RZ, 0xc0, !PT ;  /* 0x000000a906067212 */ /* 0x000fe200078ec0ff */
[----:B------:R-:W2:Y:S01]  /*fe50*/  MUFU.EX2 R138, R138 ;  /* 0x0000008a008a7308 */ /* 0x000ea20000000800 */
[----:B------:R-:W-:Y:S01]  /*fe60*/  HSET2.LE.AND R167, R167, R51, PT ;  /* 0x00000033a7a77233 */ /* 0x000fe20003803000 */
[C---:B----4-:R-:W-:Y:S01]  /*fe70*/  HMMA.16816.F32 R108, R24.reuse, R8, R108 ;  /* 0x00000008186c723c */ /* 0x050fe2000000186c */
[----:B------:R-:W-:Y:S01]  /*fe80*/  F2FP.F16.F32.PACK_AB R7, R52, R156 ;  /* 0x0000009c3407723e */ /* 0x000fe200000000ff */
[----:B------:R-:W-:Y:S01]  /*fe90*/  FADD.FTZ R39, R156, R39 ;  /* 0x000000279c277221 */ /* 0x000fe20000010000 */
[----:B------:R-:W-:Y:S01]  /*fea0*/  LOP3.LUT R172, R173, UR22, R174, 0x96, !PT ;  /* 0x00000016adac7c12 */ /* 0x000fe2000f8e96ae */
[----:B-1----:R-:W-:Y:S01]  /*feb0*/  FADD.FTZ R0, R139, R0 ;  /* 0x000000008b007221 */ /* 0x002fe20000010000 */
[----:B------:R-:W-:Y:S01]  /*fec0*/  F2FP.F16.F32.PACK_AB R169, R147, R145 ;  /* 0x0000009193a9723e */ /* 0x000fe200000000ff */
[----:B------:R-:W1:Y:S01]  /*fed0*/  MUFU.EX2 R66, R66 ;  /* 0x0000004200427308 */ /* 0x000e620000000800 */
[----:B------:R-:W-:Y:S01]  /*fee0*/  F2FP.F16.F32.PACK_AB R171, R158, R159 ;  /* 0x0000009f9eab723e */ /* 0x000fe200000000ff */
[----:B------:R-:W-:Y:S01]  /*fef0*/  IMAD.WIDE.U32 R172, R172, -0x2daee0ad, RZ ;  /* 0xd2511f53acac7825 */ /* 0x000fe200078e00ff */
[----:B------:R-:W-:Y:S01]  /*ff00*/  LOP3.LUT R7, R5, R7, RZ, 0xc0, !PT ;  /* 0x0000000705077212 */ /* 0x000fe200078ec0ff */
[C---:B------:R-:W-:Y:S01]  /*ff10*/  HMMA.16816.F32 R104, R24.reuse, R10, R104 ;  /* 0x0000000a1868723c */ /* 0x040fe20000001868 */
[----:B------:R-:W-:Y:S01]  /*ff20*/  LOP3.LUT R4, R4, R169, RZ, 0xc0, !PT ;  /* 0x000000a904047212 */ /* 0x000fe200078ec0ff */
[----:B------:R-:W-:Y:S01]  /*ff30*/  FADD.FTZ R39, R52, R39 ;  /* 0x0000002734277221 */ /* 0x000fe20000010000 */
[----:B------:R-:W-:Y:S01]  /*ff40*/  LOP3.LUT R5, R167, R171, RZ, 0xc0, !PT ;  /* 0x000000aba7057212 */ /* 0x000fe200078ec0ff */
[----:B------:R-:W4:Y:S01]  /*ff50*/  MUFU.EX2 R61, R61 ;  /* 0x0000003d003d7308 */ /* 0x000f220000000800 */
[----:B------:R-:W-:Y:S01]  /*ff60*/  LOP3.LUT R166, R173, UR20, R166, 0x96, !PT ;  /* 0x00000014ada67c12 */ /* 0x000fe2000f8e96a6 */
[----:B------:R-:W-:Y:S01]  /*ff70*/  HMMA.16816.F32 R88, R24, R20, R88 ;  /* 0x000000141858723c */ /* 0x000fe20000001858 */
[----:B------:R-:W-:Y:S01]  /*ff80*/  LOP3.LUT R168, R177, UR22, R168, 0x96, !PT ;  /* 0x00000016b1a87c12 */ /* 0x000fe2000f8e96a8 */
[----:B---3--:R-:W-:-:S04]  /*ff90*/  FADD.FTZ R0, R140, R0 ;  /* 0x000000008c007221 */ /* 0x008fc80000010000 */
[----:B------:R-:W-:Y:S01]  /*ffa0*/  HMMA.16816.F32 R68, R4, R12, R68 ;  /* 0x0000000c0444723c */ /* 0x000fe20000001844 */
[----:B------:R-:W3:Y:S01]  /*ffb0*/  MUFU.EX2 R64, R64 ;  /* 0x0000004000407308 */ /* 0x000ee20000000800 */
[----:B------:R-:W-:-:S04]  /*ffc0*/  IMAD.WIDE.U32 R168, R168, -0x2daee0ad, RZ ;  /* 0xd2511f53a8a87825 */ /* 0x000fc800078e00ff */
[----:B--2---:R-:W-:Y:S01]  /*ffd0*/  FADD.FTZ R0, R138, R0 ;  /* 0x000000008a007221 */ /* 0x004fe20000010000 */
[C---:B------:R-:W-:Y:S01]  /*ffe0*/  HMMA.16816.F32 R76, R4.reuse, R14, R76 ;  /* 0x0000000e044c723c */ /* 0x040fe2000000184c */
[----:B------:R-:W-:Y:S02]  /*fff0*/  SHF.R.U32.HI R12, RZ, 0x10, R172 ;  /* 0x00000010ff0c7819 */ /* 0x000fe400000116ac */
[----:B-1----:R-:W-:Y:S01]  /*10000*/  FADD.FTZ R221, R66, R0 ;  /* 0x0000000042dd7221 */ /* 0x002fe20000010000 */
[----:B------:R-:W-:Y:S01]  /*10010*/  LOP3.LUT R13, R166, 0xffff, RZ, 0xc0, !PT ;  /* 0x0000ffffa60d7812 */ /* 0x000fe200078ec0ff */
[----:B------:R-:W1:Y:S01]  /*10020*/  MUFU.EX2 R60, R60 ;  /* 0x0000003c003c7308 */ /* 0x000e620000000800 */
[----:B------:R-:W-:Y:S01]  /*10030*/  LOP3.LUT R170, R169, UR20, R170, 0x96, !PT ;  /* 0x00000014a9aa7c12 */ /* 0x000fe2000f8e96aa */
[----:B------:R-:W-:Y:S01]  /*10040*/  HMMA.16816.F32 R80, R4, R8, R80 ;  /* 0x000000080450723c */ /* 0x000fe20000001850 */
[----:B------:R-:W-:Y:S01]  /*10050*/  LOP3.LUT R14, R12, 0xff, RZ, 0xc0, !PT ;  /* 0x000000ff0c0e7812 */ /* 0x000fe200078ec0ff */
[----:B----4-:R-:W-:Y:S01]  /*10060*/  FADD.FTZ R34, R61, R34 ;  /* 0x000000223d227221 */ /* 0x010fe20000010000 */
[----:B------:R-:W-:-:S02]  /*10070*/  LOP3.LUT R12, R166, 0xff, RZ, 0xc0, !PT ;  /* 0x000000ffa60c7812 */ /* 0x000fc400078ec0ff */
[----:B------:R-:W-:Y:S01]  /*10080*/  SHF.R.U32.HI R13, RZ, 0x8, R13 ;  /* 0x00000008ff0d7819 */ /* 0x000fe2000001160d */
[----:B------:R-:W-:Y:S01]  /*10090*/  HMMA.16816.F32 R128, R4, R16, R128 ;  /* 0x000000100480723c */ /* 0x000fe20000001880 */
[----:B------:R-:W-:Y:S01]  /*100a0*/  SHF.R.U32.HI R8, RZ, 0x10, R166 ;  /* 0x00000010ff087819 */ /* 0x000fe200000116a6 */
[----:B------:R-:W2:Y:S01]  /*100b0*/  MUFU.EX2 R57, R57 ;  /* 0x0000003900397308 */ /* 0x000ea20000000800 */
[----:B------:R-:W-:Y:S01]  /*100c0*/  PRMT R12, R12, 0x5410, R13 ;  /* 0x000054100c0c7816 */ /* 0x000fe2000000000d */
[----:B---3--:R-:W-:Y:S01]  /*100d0*/  FADD.FTZ R34, R64, R34 ;  /* 0x0000002240227221 */ /* 0x008fe20000010000 */
[----:B------:R-:W-:Y:S01]  /*100e0*/  LOP3.LUT R9, R8, 0xff, RZ, 0xc0, !PT ;  /* 0x000000ff08097812 */ /* 0x000fe200078ec0ff */
[----:B------:R-:W-:Y:S01]  /*100f0*/  HMMA.16816.F32 R92, R24, R22, R92 ;  /* 0x00000016185c723c */ /* 0x000fe2000000185c */
[----:B------:R-:W-:Y:S02]  /*10100*/  LOP3.LUT R16, R172, 0xffff, RZ, 0xc0, !PT ;  /* 0x0000ffffac107812 */ /* 0x000fe400078ec0ff */
[----:B------:R-:W-:Y:S01]  /*10110*/  F2FP.F16.F32.PACK_AB R8, R140, R139 ;  /* 0x0000008b8c08723e */ /* 0x000fe200000000ff */
[----:B------:R-:W-:Y:S01]  /*10120*/  MUFU.EX2 R44, R44 ;  /* 0x0000002c002c7308 */ /* 0x000fe20000000800 */
[----:B------:R-:W-:Y:S01]  /*10130*/  SHF.R.U32.HI R16, RZ, 0x8, R16 ;  /* 0x00000008ff107819 */ /* 0x000fe20000011610 */
[----:B------:R-:W-:Y:S01]  /*10140*/  HMMA.16816.F32 R116, R4, R18, R116 ;  /* 0x000000120474723c */ /* 0x000fe20000001874 */
[----:B------:R-:W-:Y:S01]  /*10150*/  LOP3.LUT R25, R172, 0xff, RZ, 0xc0, !PT ;  /* 0x000000ffac197812 */ /* 0x000fe200078ec0ff */
[----:B-1----:R-:W-:Y:S01]  /*10160*/  FADD.FTZ R34, R60, R34 ;  /* 0x000000223c227221 */ /* 0x002fe20000010000 */
[----:B------:R-:W-:-:S02]  /*10170*/  SHF.R.U32.HI R26, RZ, 0x18, R172 ;  /* 0x00000018ff1a7819 */ /* 0x000fc400000116ac */
[--C-:B------:R-:W-:Y:S01]  /*10180*/  HSET2.LE.AND R24, R12, R51.reuse, PT ;  /* 0x000000330c187233 */ /* 0x100fe20003803000 */
[C---:B------:R-:W-:Y:S01]  /*10190*/  HMMA.16816.F32 R84, R4.reuse, R10, R84 ;  /* 0x0000000a0454723c */ /* 0x040fe20000001854 */
[----:B------:R-:W-:Y:S01]  /*101a0*/  SHF.R.U32.HI R27, RZ, 0x18, R166 ;  /* 0x00000018ff1b7819 */ /* 0x000fe200000116a6 */
[----:B------:R-:W-:Y:S01]  /*101b0*/  MUFU.EX2 R45, R45 ;  /* 0x0000002d002d7308 */ /* 0x000fe20000000800 */
[----:B------:R-:W-:Y:S01]  /*101c0*/  PRMT R25, R25, 0x5410, R16 ;  /* 0x0000541019197816 */ /* 0x000fe20000000010 */
[----:B--2---:R-:W-:Y:S01]  /*101d0*/  FADD.FTZ R220, R57, R34 ;  /* 0x0000002239dc7221 */ /* 0x004fe20000010000 */
[----:B------:R-:W-:Y:S01]  /*101e0*/  PRMT R26, R14, 0x5410, R26 ;  /* 0x000054100e1a7816 */ /* 0x000fe2000000001a */
[C---:B------:R-:W-:Y:S01]  /*101f0*/  HMMA.16816.F32 R100, R4.reuse, R20, R100 ;  /* 0x000000140464723c */ /* 0x040fe20000001864 */
[----:B------:R-:W-:Y:S01]  /*10200*/  PRMT R27, R9, 0x5410, R27 ;  /* 0x00005410091b7816 */ /* 0x000fe2000000001b */
[----:B------:R-:W1:Y:S01]  /*10210*/  LDSM.16.MT88.4 R16, [R192+0x7800] ;  /* 0x00780000c010783b */ /* 0x000e620000004200 */
[----:B------:R-:W-:Y:S01]  /*10220*/  LOP3.LUT R24, R24, R8, RZ, 0xc0, !PT ;  /* 0x0000000818187212 */ /* 0x000fe200078ec0ff */
[----:B------:R-:W-:Y:S01]  /*10230*/  MUFU.EX2 R31, R31 ;  /* 0x0000001f001f7308 */ /* 0x000fe20000000800 */
[----:B------:R-:W-:Y:S01]  /*10240*/  F2FP.F16.F32.PACK_AB R55, R64, R61 ;  /* 0x0000003d4037723e */ /* 0x000fe200000000ff */
[----:B------:R-:W-:Y:S01]  /*10250*/  HMMA.16816.F32 R96, R4, R22, R96 ;  /* 0x000000160460723c */ /* 0x000fe20000001860 */
[----:B------:R-:W2:Y:S01]  /*10260*/  LDSM.16.MT88.4 R12, [R190+0x7800] ;  /* 0x00780000be0c783b */ /* 0x000ea20000004200 */
[----:B------:R-:W-:-:S02]  /*10270*/  HSET2.LE.AND R21, R25, R51, PT ;  /* 0x0000003319157233 */ /* 0x000fc40003803000 */
        /* <DEDUP_REMOVED lines=9> */
[----:B------:R-:W-:Y:S02]  /*10310*/  LOP3.LUT R26, R21, R26, RZ, 0xc0, !PT ;  /* 0x0000001a151a7212 */ /* 0x000fe400078ec0ff */
[----:B------:R-:W-:-:S02]  /*10320*/  LOP3.LUT R25, R25, R55, RZ, 0xc0, !PT ;  /* 0x0000003719197212 */ /* 0x000fc400078ec0ff */
[----:B------:R-:W-:Y:S02]  /*10330*/  SHF.R.U32.HI R21, RZ, 0x10, R168 ;  /* 0x00000010ff157819 */ /* 0x000fe400000116a8 */
[----:B------:R-:W-:Y:S01]  /*10340*/  LOP3.LUT R22, R168, 0xffff, RZ, 0xc0, !PT ;  /* 0x0000ffffa8167812 */ /* 0x000fe200078ec0ff */
[----:B------:R-:W1:Y:S01]  /*10350*/  MUFU.EX2 R157, R157 ;  /* 0x0000009d009d7308 */ /* 0x000e620000000800 */
[----:B------:R-:W-:Y:S02]  /*10360*/  LOP3.LUT R49, R170, 0xffff, RZ, 0xc0, !PT ;  /* 0x0000ffffaa317812 */ /* 0x000fe400078ec0ff */
[----:B------:R-:W-:Y:S02]  /*10370*/  SHF.R.U32.HI R55, RZ, 0x10, R170 ;  /* 0x00000010ff377819 */ /* 0x000fe400000116aa */
[----:B------:R-:W-:Y:S02]  /*10380*/  LOP3.LUT R27, R20, R27, RZ, 0xc0, !PT ;  /* 0x0000001b141b7212 */ /* 0x000fe400078ec0ff */
[----:B------:R-:W-:Y:S01]  /*10390*/  LOP3.LUT R20, R168, 0xff, RZ, 0xc0, !PT ;  /* 0x000000ffa8147812 */ /* 0x000fe200078ec0ff */
[----:B------:R-:W2:Y:S01]  /*103a0*/  MUFU.EX2 R160, R160 ;  /* 0x000000a000a07308 */ /* 0x000ea20000000800 */
[----:B------:R-:W-:-:S02]  /*103b0*/  SHF.R.U32.HI R168, RZ, 0x18, R168 ;  /* 0x00000018ffa87819 */ /* 0x000fc400000116a8 */
        /* <DEDUP_REMOVED lines=50> */
.L_x_947:
[----:B------:R-:W-:-:S12]  /*106e0*/  UIADD3 UR14, UR37, -0x1, URZ ;  /* 0xffffffff250e7890 */ /* 0x000fd8000fffe03f */
.L_x_954:
[----:B------:R-:W-:-:S13]  /*106f0*/  ISETP.LE.AND P0, PT, RZ, UR14, PT ;  /* 0x0000000eff007c0c */ /* 0x000fda000bf03270 */
[----:B------:R-:W-:Y:S05]  /*10700*/  @!P0 BRA `(.L_x_955) ;  /* 0x0000004000dc8947 */ /* 0x000fea0003800000 */
[----:B------:R-:W-:Y:S01]  /*10710*/  ULDC UR4, c[0x0][0x2d0] ;  /* 0x0000b40000047ab9 */ /* 0x000fe20000000800 */
[----:B------:R-:W-:Y:S01]  /*10720*/  IMAD.WIDE.U32 R230, R227, -0x326172a9, RZ ;  /* 0xcd9e8d57e3e67825 */ /* 0x000fe200078e00ff */
[----:B------:R-:W-:Y:S01]  /*10730*/  ISETP.GE.AND P0, PT, R214, UR4, PT ;  /* 0x00000004d6007c0c */ /* 0x000fe2000bf06270 */
[----:B------:R-:W-:Y:S01]  /*10740*/  USHF.L.U64.HI UR10, UR6, 0x5, UR7 ;  /* 0x00000005060a7899 */ /* 0x000fe20008010207 */
[----:B------:R-:W-:Y:S01]  /*10750*/  PRMT R217, R217, 0x7054, R217 ;  /* 0x00007054d9d97816 */ /* 0x000fe200000000d9 */
[----:B------:R-:W-:Y:S01]  /*10760*/  IMAD.WIDE.U32 R226, R226, -0x326172a9, RZ ;  /* 0xcd9e8d57e2e27825 */ /* 0x000fe200078e00ff */
[----:B------:R-:W-:Y:S01]  /*10770*/  LOP3.LUT R228, R231, R225, RZ, 0x3c, !PT ;  /* 0x000000e1e7e47212 */ /* 0x000fe200078e3cff */
[----:B------:R-:W-:Y:S01]  /*10780*/  UIMAD UR7, UR7, 0x30, URZ ;  /* 0x00000030070778a4 */ /* 0x000fe2000f8e023f */
[----:B------:R-:W-:Y:S01]  /*10790*/  MOV R132, R135 ;  /* 0x0000008700847202 */ /* 0x000fe20000000f00 */
[----:B------:R-:W-:Y:S01]  /*107a0*/  UIMAD.WIDE.U32 UR40, UR6, 0x30, URZ ;  /* 0x00000030062878a5 */ /* 0x000fe2000f8e003f */
[----:B------:R-:W-:Y:S01]  /*107b0*/  LOP3.LUT R225, R227, R225, RZ, 0x3c, !PT ;  /* 0x000000e1e3e17212 */ /* 0x000fe200078e3cff */
[----:B------:R-:W-:Y:S01]  /*107c0*/  UIMAD.WIDE.U32 UR44, UR8, 0x30, URZ ;  /* 0x00000030082c78a5 */ /* 0x000fe2000f8e003f */
[----:B------:R-:W-:Y:S01]  /*107d0*/  IMAD.WIDE.U32 R232, R224, -0x2daee0ad, RZ ;  /* 0xd2511f53e0e87825 */ /* 0x000fe200078e00ff */
[----:B------:R-:W-:Y:S01]  /*107e0*/  UIMAD UR39, UR9, 0x30, URZ ;  /* 0x00000030092778a4 */ /* 0x000fe2000f8e023f */
[----:B------:R-:W-:Y:S01]  /*107f0*/  MOV R3, R136 ;  /* 0x0000008800037202 */ /* 0x000fe20000000f00 */
[----:B------:R-:W1:Y:S01]  /*10800*/  @!P0 LDC.64 R206, c[0x0][0x220] ;  /* 0x00008800ffce8b82 */ /* 0x000e620000000a00 */
[----:B------:R-:W-:Y:S01]  /*10810*/  IMAD.MOV.U32 R0, RZ, RZ, R133 ;  /* 0x000000ffff007224 */ /* 0x000fe200078e0085 */
[----:B------:R-:W-:Y:S01]  /*10820*/  MOV R2, R134 ;  /* 0x0000008600027202 */ /* 0x000fe20000000f00 */
[----:B------:R-:W-:Y:S01]  /*10830*/  IMAD.WIDE.U32 R228, R228, -0x2daee0ad, RZ ;  /* 0xd2511f53e4e47825 */ /* 0x000fe200078e00ff */
[----:B------:R-:W-:-:S02]  /*10840*/  USHF.L.U64.HI UR37, UR8, 0x5, UR9 ;  /* 0x0000000508257899 */ /* 0x000fc40008010209 */
[----:B------:R-:W-:Y:S01]  /*10850*/  USHF.L.U32 UR11, UR6, 0x5, URZ ;  /* 0x00000005060b7899 */ /* 0x000fe2000800063f */
[----:B------:R-:W-:Y:S01]  /*10860*/  IMAD.WIDE.U32 R224, R225, -0x2daee0ad, RZ ;  /* 0xd2511f53e1e07825 */ /* 0x000fe200078e00ff */
[----:B------:R-:W2:Y:S01]  /*10870*/  @!P0 LDC.64 R204, c[0x0][0x220] ;  /* 0x00008800ffcc8b82 */ /* 0x000ea20000000a00 */
[----:B------:R-:W-:Y:S02]  /*10880*/  UIADD3 UR9, UR7, UR41, URZ ;  /* 0x0000002907097290 */ /* 0x000fe4000fffe03f */
[----:B------:R-:W-:Y:S01]  /*10890*/  IMAD.MOV.U32 R235, RZ, RZ, R237 ;  /* 0x000000ffffeb7224 */ /* 0x000fe200078e00ed */
[----:B------:R-:W-:Y:S02]  /*108a0*/  USHF.L.U32 UR38, UR8, 0x5, URZ ;  /* 0x0000000508267899 */ /* 0x000fe4000800063f */
[----:B------:R-:W-:Y:S02]  /*108b0*/  UIADD3 UR39, UR39, UR45, URZ ;  /* 0x0000002d27277290 */ /* 0x000fe4000fffe03f */
[----:B------:R-:W3:Y:S01]  /*108c0*/  @!P0 LDC.64 R202, c[0x0][0x220] ;  /* 0x00008800ffca8b82 */ /* 0x000ee20000000a00 */
[----:B------:R-:W-:Y:S01]  /*108d0*/  ULDC UR4, c[0x0][0x2ec] ;  /* 0x0000bb0000047ab9 */ /* 0x000fe20000000800 */
[----:B------:R-:W-:-:S06]  /*108e0*/  ULDC.64 UR6, c[0x0][0x248] ;  /* 0x0000920000067ab9 */ /* 0x000fcc0000000a00 */
[----:B------:R-:W4:Y:S01]  /*108f0*/  @!P0 LDC.64 R200, c[0x0][0x220] ;  /* 0x00008800ffc88b82 */ /* 0x000f220000000a00 */
[----:B------:R-:W-:Y:S05]  /*10900*/  BRA `(.L_x_956) ;  /* 0x0000000000cc7947 */ /* 0x000fea0003800000 */
.L_x_958:
[----:B------:R1:W-:Y:S01]  /*10910*/  @P0 STS.128 [R208+0x4000], RZ ;  /* 0x004000ffd0000388 */ /* 0x0003e20000000c00 */
[----:B------:R-:W2:Y:S01]  /*10920*/  @!P0 LDC.64 R140, c[0x0][0x218] ;  /* 0x00008600ff8c8b82 */ /* 0x000ea20000000a00 */
[----:B------:R-:W-:Y:S04]  /*10930*/  UIADD3 UR42, UR14, -0x1, URZ ;  /* 0xffffffff0e2a7890 */ /* 0x000fe8000fffe03f */
[----:B------:R-:W-:Y:S02]  /*10940*/  USHF.R.S32.HI UR8, URZ, 0x1f, UR42 ;  /* 0x0000001f3f087899 */ /* 0x000fe4000801142a */
[----:B------:R-:W-:Y:S01]  /*10950*/  UIMAD.WIDE.U32 UR46, UR42, UR6, URZ ;  /* 0x000000062a2e72a5 */ /* 0x000fe2000f8e003f */
[----:B------:R-:W3:Y:S01]  /*10960*/  @!P0 LDC.64 R138, c[0x0][0x218] ;  /* 0x00008600ff8a8b82 */ /* 0x000ee20000000a00 */
[----:B------:R-:W-:Y:S04]  /*10970*/  UIMAD UR8, UR8, UR6, URZ ;  /* 0x00000006080872a4 */ /* 0x000fe8000f8e023f */
[----:B------:R-:W-:Y:S01]  /*10980*/  UIMAD UR8, UR42, UR7, UR8 ;  /* 0x000000072a0872a4 */ /* 0x000fe2000f8e0208 */
[----:B------:R-:W-:Y:S02]  /*10990*/  IMAD.U32 R160, RZ, RZ, UR46 ;  /* 0x0000002effa07e24 */ /* 0x000fe4000f8e00ff */
[----:B------:R-:W4:Y:S01]  /*109a0*/  @!P0 LDC.64 R136, c[0x0][0x218] ;  /* 0x00008600ff888b82 */ /* 0x000f220000000a00 */
[----:B------:R-:W-:Y:S01]  /*109b0*/  UIADD3 UR8, UR47, UR8, URZ ;  /* 0x000000082f087290 */ /* 0x000fe2000fffe03f */
[----:B------:R-:W-:Y:S01]  /*109c0*/  IMAD.U32 R161, RZ, RZ, UR46 ;  /* 0x0000002effa17e24 */ /* 0x000fe2000f8e00ff */
[----:B------:R-:W-:Y:S04]  /*109d0*/  LEA R160, P2, R160, R210, 0x6 ;  /* 0x000000d2a0a07211 */ /* 0x000fe800078430ff */
[----:B------:R-:W-:Y:S01]  /*109e0*/  IMAD.U32 R159, RZ, RZ, UR8 ;  /* 0x00000008ff9f7e24 */ /* 0x000fe2000f8e00ff */
[----:B------:R-:W5:Y:S01]  /*109f0*/  @!P0 LDC.64 R134, c[0x0][0x218] ;  /* 0x00008600ff868b82 */ /* 0x000f620000000a00 */
[C---:B------:R-:W-:Y:S03]  /*10a00*/  @!P0 IADD3 R163, P3, R160.reuse, UR44, RZ ;  /* 0x0000002ca0a38c10 */ /* 0x040fe6000ff7e0ff */
[----:B------:R-:W-:Y:S02]  /*10a10*/  LEA.HI.X R159, R161, R213, R159, 0x6, P2 ;  /* 0x000000d5a19f7211 */ /* 0x000fe400010f349f */
[C---:B------:R-:W-:Y:S02]  /*10a20*/  @!P0 IADD3 R161, P4, R160.reuse, UR33, RZ ;  /* 0x00000021a0a18c10 */ /* 0x040fe4000ff9e0ff */
[C---:B------:R-:W-:Y:S02]  /*10a30*/  @!P0 IADD3 R162, P2, R160.reuse, UR38, RZ ;  /* 0x00000026a0a28c10 */ /* 0x040fe4000ff5e0ff */
[C---:B--2---:R-:W-:Y:S02]  /*10a40*/  @!P0 LEA R140, P6, R160.reuse, R140, 0x1 ;  /* 0x0000008ca08c8211 */ /* 0x044fe400078c08ff */
[----:B---3--:R-:W-:Y:S02]  /*10a50*/  @!P0 LEA R166, P5, R161, R138, 0x1 ;  /* 0x0000008aa1a68211 */ /* 0x008fe400078a08ff */
[----:B------:R-:W-:Y:S02]  /*10a60*/  @!P0 LEA.HI.X R141, R160, R141, R159, 0x1, P6 ;  /* 0x0000008da08d8211 */ /* 0x000fe400030f0c9f */
[----:B------:R-:W-:Y:S02]  /*10a70*/  @!P0 IADD3.X R138, R159, UR32, RZ, P4, !PT ;  /* 0x000000209f8a8c10 */ /* 0x000fe4000a7fe4ff */
[C---:B----4-:R-:W-:Y:S01]  /*10a80*/  @!P0 LEA R168, P4, R162.reuse, R136, 0x1 ;  /* 0x00000088a2a88211 */ /* 0x050fe200078808ff */
[----:B------:R-:W-:Y:S01]  /*10a90*/  @!PT LDS RZ, [RZ] ;  /* 0x00000000fffff984 */ /* 0x000fe20000000800 */
[----:B------:R-:W-:Y:S01]  /*10aa0*/  @!PT LDS RZ, [RZ] ;  /* 0x00000000fffff984 */ /* 0x000fe20000000800 */
[----:B------:R-:W-:Y:S01]  /*10ab0*/  @!PT LDS RZ, [RZ] ;  /* 0x00000000fffff984 */ /* 0x000fe20000000800 */
[----:B------:R1:W-:Y:S01]  /*10ac0*/  @!P0 LDGSTS.E.BYPASS.LTC128B.128 [R208+0x4000], desc[UR16][R140.64] ;  /* 0x040000008cd08fae */ /* 0x0003e2000b901d50 */
[----:B------:R-:W-:Y:S02]  /*10ad0*/  @!P0 LEA.HI.X R167, R161, R139, R138, 0x1, P5 ;  /* 0x0000008ba1a78211 */ /* 0x000fe400028f0c8a */
[----:B------:R-:W-:Y:S01]  /*10ae0*/  @!P0 IADD3.X R136, R159, UR37, RZ, P2, !PT ;  /* 0x000000259f888c10 */ /* 0x000fe200097fe4ff */
[----:B------:R1:W-:Y:S01]  /*10af0*/  @P0 STS.128 [R208+0x4800], RZ ;  /* 0x004800ffd0000388 */ /* 0x0003e20000000c00 */
[----:B-----5:R-:W-:Y:S02]  /*10b00*/  @!P0 LEA R170, P2, R163, R134, 0x1 ;  /* 0x00000086a3aa8211 */ /* 0x020fe400078408ff */
[----:B------:R-:W-:Y:S01]  /*10b10*/  @!P0 LEA.HI.X R169, R162, R137, R136, 0x1, P4 ;  /* 0x00000089a2a98211 */ /* 0x000fe200020f0c88 */
        /* <DEDUP_REMOVED lines=18> */
.L_x_956:
[----:B------:R-:W-:Y:S04]  /*10c40*/  DEPBAR.LE SB0, 0x0 ;  /* 0x000080000000791a */ /* 0x000fe80000000000 */
[----:B------:R-:W-:Y:S01]  /*10c50*/  BAR.SYNC.DEFER_BLOCKING 0x0 ;  /* 0x0000000000007b1d */ /* 0x000fe20000010000 */
[----:B------:R-:W-:Y:S01]  /*10c60*/  USHF.R.S32.HI UR42, URZ, 0x1f, UR14 ;  /* 0x0000001f3f2a7899 */ /* 0x000fe2000801140e */
[----:B------:R-:W-:Y:S01]  /*10c70*/  IMAD.U32 R12, RZ, RZ, UR14 ;  /* 0x0000000eff0c7e24 */ /* 0x000fe2000f8e00ff */
[----:B------:R-:W-:Y:S01]  /*10c80*/  UIMAD UR8, UR23, UR14, URZ ;  /* 0x0000000e170872a4 */ /* 0x000fe2000f8e023f */
[----:B------:R-:W-:Y:S02]  /*10c90*/  IMAD.U32 R133, RZ, RZ, UR14 ;  /* 0x0000000eff857e24 */ /* 0x000fe4000f8e00ff */
[----:B------:R-:W-:Y:S01]  /*10ca0*/  IMAD.WIDE.U32 R12, R12, UR25, R234 ;  /* 0x000000190c0c7c25 */ /* 0x000fe2000f8e00ea */
[----:B------:R-:W-:Y:S03]  /*10cb0*/  UIMAD UR8, UR42, UR25, UR8 ;  /* 0x000000192a0872a4 */ /* 0x000fe6000f8e0208 */
[----:B------:R-:W-:Y:S01]  /*10cc0*/  IMAD R133, R133, 0x40, R216 ;  /* 0x0000004085857824 */ /* 0x000fe200078e02d8 */
[C---:B-1----:R-:W-:Y:S02]  /*10cd0*/  @!P0 LEA R20, P4, R12.reuse, R206, 0x1 ;  /* 0x000000ce0c148211 */ /* 0x042fe400078808ff */
[----:B------:R-:W-:Y:S01]  /*10ce0*/  VIADD R4, R13, UR8 ;  /* 0x000000080d047c36 */ /* 0x000fe20008000000 */
[C---:B------:R-:W-:Y:S02]  /*10cf0*/  @!P0 IADD3 R6, P3, R12.reuse, UR18, RZ ;  /* 0x000000120c068c10 */ /* 0x040fe4000ff7e0ff */
[C---:B------:R-:W-:Y:S02]  /*10d00*/  @!P0 IADD3 R8, P2, R12.reuse, UR11, RZ ;  /* 0x0000000b0c088c10 */ /* 0x040fe4000ff5e0ff */
[----:B------:R-:W-:Y:S02]  /*10d10*/  @!P0 LEA.HI.X R21, R12, R207, R4, 0x1, P4 ;  /* 0x000000cf0c158211 */ /* 0x000fe400020f0c04 */
[----:B------:R-:W-:Y:S02]  /*10d20*/  @!P0 IADD3.X R5, R4, UR15, RZ, P3, !PT ;  /* 0x0000000f04058c10 */ /* 0x000fe40009ffe4ff */
[----:B--2---:R-:W-:Y:S01]  /*10d30*/  @!P0 LEA R18, P3, R6, R204, 0x1 ;  /* 0x000000cc06128211 */ /* 0x004fe200078608ff */
[----:B------:R-:W-:Y:S01]  /*10d40*/  @P0 STS.128 [R208+0x6000], RZ ;  /* 0x006000ffd0000388 */ /* 0x000fe20000000c00 */
[----:B------:R-:W-:Y:S02]  /*10d50*/  @!P0 IADD3.X R7, R4, UR10, RZ, P2, !PT ;  /* 0x0000000a04078c10 */ /* 0x000fe400097fe4ff */
[----:B------:R-:W-:Y:S02]  /*10d60*/  @!P0 LEA.HI.X R19, R6, R205, R5, 0x1, P3 ;  /* 0x000000cd06138211 */ /* 0x000fe400018f0c05 */
[----:B---3--:R-:W-:Y:S02]  /*10d70*/  @!P0 LEA R16, P2, R8, R202, 0x1 ;  /* 0x000000ca08108211 */ /* 0x008fe400078408ff */
[----:B------:R-:W-:Y:S01]  /*10d80*/  @!P0 IADD3 R10, P1, R12, UR40, RZ ;  /* 0x000000280c0a8c10 */ /* 0x000fe2000ff3e0ff */
[----:B------:R-:W-:Y:S01]  /*10d90*/  @!PT LDS RZ, [RZ] ;  /* 0x00000000fffff984 */ /* 0x000fe20000000800 */
[----:B------:R-:W-:Y:S01]  /*10da0*/  @!PT LDS RZ, [RZ] ;  /* 0x00000000fffff984 */ /* 0x000fe20000000800 */
[----:B------:R-:W-:Y:S01]  /*10db0*/  @!PT LDS RZ, [RZ] ;  /* 0x00000000fffff984 */ /* 0x000fe20000000800 */
[----:B------:R-:W-:Y:S01]  /*10dc0*/  @!P0 LDGSTS.E.BYPASS.LTC128B.128 [R208+0x6000], desc[UR16][R20.64] ;  /* 0x0600000014d08fae */ /* 0x000fe2000b901d50 */
[----:B------:R-:W-:Y:S02]  /*10dd0*/  @!P0 LEA.HI.X R17, R8, R203, R7, 0x1, P2 ;  /* 0x000000cb08118211 */ /* 0x000fe400010f0c07 */
[----:B------:R-:W-:Y:S02]  /*10de0*/  @!P0 IADD3.X R9, R4, UR9, RZ, P1, !PT ;  /* 0x0000000904098c10 */ /* 0x000fe40008ffe4ff */
[C---:B----4-:R-:W-:Y:S03]  /*10df0*/  @!P0 LEA R14, P1, R10.reuse, R200, 0x1 ;  /* 0x000000c80a0e8211 */ /* 0x050fe600078208ff */
[----:B------:R-:W-:Y:S01]  /*10e00*/  @P0 STS.128 [R208+0x6800], RZ ;  /* 0x006800ffd0000388 */ /* 0x000fe20000000c00 */
[----:B------:R-:W-:Y:S02]  /*10e10*/  @!P0 LEA.HI.X R15, R10, R201, R9, 0x1, P1 ;  /* 0x000000c90a0f8211 */ /* 0x000fe400008f0c09 */
[----:B------:R-:W-:Y:S05]  /*10e20*/  ISETP.LT.AND P1, PT, RZ, UR14, PT ;  /* 0x0000000eff007c0c */ /* 0x000fea000bf21270 */
        /* <DEDUP_REMOVED lines=15> */
[----:B-1----:R-:W1:Y:S08]  /*10f20*/  LDSM.16.M88.4 R16, [R197+0x4000] ;  /* 0x00400000c510783b */ /* 0x002e700000000200 */
[----:B------:R-:W3:Y:S08]  /*10f30*/  LDSM.16.M88.4 R60, [R198+0x2000] ;  /* 0x00200000c63c783b */ /* 0x000ef00000000200 */
[----:B------:R-:W4:Y:S08]  /*10f40*/  LDSM.16.M88.4 R32, [R197+0x4800] ;  /* 0x00480000c520783b */ /* 0x000f300000000200 */
[----:B------:R-:W0:Y:S08]  /*10f50*/  LDGDEPBAR ;  /* 0x00000000000079af */ /* 0x000e300000000000 */
[----:B------:R-:W5:Y:S08]  /*10f60*/  LDSM.16.M88.4 R48, [R197+0x5000] ;  /* 0x00500000c530783b */ /* 0x000f700000000200 */
[----:B------:R-:W5:Y:S01]  /*10f70*/  LDSM.16.M88.4 R136, [R197+0x5800] ;  /* 0x00580000c588783b */ /* 0x000f620000000200 */
[-C--:B-1----:R-:W-:Y:S07]  /*10f80*/  HMMA.16816.F32 R4, R64, R16.reuse, RZ ;  /* 0x000000104004723c */ /* 0x082fee00000018ff */
[----:B------:R-:W-:Y:S01]  /*10f90*/  LDSM.16.M88.4 R140, [R196] ;  /* 0x00000000c48c783b */ /* 0x000fe20000000200 */
[C---:B---3--:R-:W-:Y:S07]  /*10fa0*/  HMMA.16816.F32 R8, R60.reuse, R16, RZ ;  /* 0x000000103c08723c */ /* 0x048fee00000018ff */
[----:B------:R-:W1:Y:S01]  /*10fb0*/  LDSM.16.M88.4 R144, [R191+0x4000] ;  /* 0x00400000bf90783b */ /* 0x000e620000000200 */
[-C--:B--2---:R-:W-:Y:S06]  /*10fc0*/  HMMA.16816.F32 R12, R60, R18.reuse, RZ ;  /* 0x000000123c0c723c */ /* 0x084fec00000018ff */
[C---:B------:R-:W-:Y:S01]  /*10fd0*/  HMMA.16816.F32 R16, R64.reuse, R18, RZ ;  /* 0x000000124010723c */ /* 0x040fe200000018ff */
[----:B------:R-:W2:Y:S05]  /*10fe0*/  LDSM.16.M88.4 R148, [R196+0x2000] ;  /* 0x00200000c494783b */ /* 0x000eaa0000000200 */
[-C--:B----4-:R-:W-:Y:S03]  /*10ff0*/  HMMA.16816.F32 R20, R64, R32.reuse, RZ ;  /* 0x000000204014723c */ /* 0x090fe600000018ff */
[----:B------:R-:W3:Y:S03]  /*11000*/  LDSM.16.M88.4 R152, [R191+0x4800] ;  /* 0x00480000bf98783b */ /* 0x000ee60000000200 */
[C---:B------:R-:W-:Y:S05]  /*11010*/  HMMA.16816.F32 R24, R60.reuse, R32, RZ ;  /* 0x000000203c18723c */ /* 0x040fea00000018ff */
[----:B------:R-:W4:Y:S01]  /*11020*/  LDSM.16.M88.4 R156, [R191+0x5000] ;  /* 0x00500000bf9c783b */ /* 0x000f220000000200 */
[-C--:B------:R-:W-:Y:S06]  /*11030*/  HMMA.16816.F32 R28, R60, R34.reuse, RZ ;  /* 0x000000223c1c723c */ /* 0x080fec00000018ff */
[C---:B------:R-:W-:Y:S01]  /*11040*/  HMMA.16816.F32 R32, R64.reuse, R34, RZ ;  /* 0x000000224020723c */ /* 0x040fe200000018ff */
[----:B------:R-:W4:Y:S05]  /*11050*/  LDSM.16.M88.4 R160, [R191+0x5800] ;  /* 0x00580000bfa0783b */ /* 0x000f2a0000000200 */
[-C--:B-----5:R-:W-:Y:S03]  /*11060*/  HMMA.16816.F32 R36, R64, R48.reuse, RZ ;  /* 0x000000304024723c */ /* 0x0a0fe600000018ff */
[----:B------:R-:W-:Y:S03]  /*11070*/  LDSM.16.M88.4 R164, [R194] ;  /* 0x00000000c2a4783b */ /* 0x000fe60000000200 */
[C---:B------:R-:W-:Y:S05]  /*11080*/  HMMA.16816.F32 R40, R60.reuse, R48, RZ ;  /* 0x000000303c28723c */ /* 0x040fea00000018ff */
[----:B------:R-:W-:Y:S01]  /*11090*/  LDSM.16.M88.4 R168, [R195+0x2000] ;  /* 0x00200000c3a8783b */ /* 0x000fe20000000200 */
[-C--:B------:R-:W-:Y:S06]  /*110a0*/  HMMA.16816.F32 R44, R60, R50.reuse, RZ ;  /* 0x000000323c2c723c */ /* 0x080fec00000018ff */
[C---:B------:R-:W-:Y:S01]  /*110b0*/  HMMA.16816.F32 R48, R64.reuse, R50, RZ ;  /* 0x000000324030723c */ /* 0x040fe200000018ff */
[----:B------:R-:W-:Y:S05]  /*110c0*/  LDSM.16.M88.4 R172, [R193] ;  /* 0x00000000c1ac783b */ /* 0x000fea0000000200 */
[-C--:B------:R-:W-:Y:S03]  /*110d0*/  HMMA.16816.F32 R52, R64, R136.reuse, RZ ;  /* 0x000000884034723c */ /* 0x080fe600000018ff */
[----:B------:R-:W-:Y:S03]  /*110e0*/  LDSM.16.M88.4 R176, [R184] ;  /* 0x00000000b8b0783b */ /* 0x000fe60000000200 */
[C---:B------:R-:W-:Y:S05]  /*110f0*/  HMMA.16816.F32 R56, R60.reuse, R136, RZ ;  /* 0x000000883c38723c */ /* 0x040fea00000018ff */
[----:B------:R-:W-:Y:S01]  /*11100*/  LDSM.16.M88.4 R180, [R193+0x2000] ;  /* 0x00200000c1b4783b */ /* 0x000fe20000000200 */
[-C--:B------:R-:W-:Y:S06]  /*11110*/  HMMA.16816.F32 R60, R60, R138.reuse, RZ ;  /* 0x0000008a3c3c723c */ /* 0x080fec00000018ff */
[----:B------:R-:W-:Y:S01]  /*11120*/  HMMA.16816.F32 R64, R64, R138, RZ ;  /* 0x0000008a4040723c */ /* 0x000fe200000018ff */
[----:B------:R-:W5:Y:S05]  /*11130*/  LDSM.16.M88.4 R136, [R195] ;  /* 0x00000000c388783b */ /* 0x000f6a0000000200 */
        /* <DEDUP_REMOVED lines=15> */
[-C--:B------:R-:W-:Y:S06]  /*11230*/  HMMA.16816.F32 R52, R140, R160.reuse, R52 ;  /* 0x000000a08c34723c */ /* 0x080fec0000001834 */
[C---:B------:R-:W-:Y:S06]  /*11240*/  HMMA.16816.F32 R56, R148.reuse, R160, R56 ;  /* 0x000000a09438723c */ /* 0x040fec0000001838 */
[-C--:B------:R-:W-:Y:S01]  /*11250*/  HMMA.16816.F32 R60, R148, R162.reuse, R60 ;  /* 0x000000a2943c723c */ /* 0x080fe2000000183c */
[----:B------:R-:W-:Y:S05]  /*11260*/  LDSM.16.M88.4 R148, [R184+0x1000] ;  /* 0x00100000b894783b */ /* 0x000fea0000000200 */
[----:B------:R-:W-:Y:S03]  /*11270*/  HMMA.16816.F32 R64, R140, R162, R64 ;  /* 0x000000a28c40723c */ /* 0x000fe60000001840 */
[----:B------:R-:W4:Y:S03]  /*11280*/  LDSM.16.M88.4 R140, [R184+0x800] ;  /* 0x00080000b88c783b */ /* 0x000f260000000200 */
[-C--:B-----5:R-:W-:Y:S06]  /*11290*/  HMMA.16816.F32 R4, R136, R164.reuse, R4 ;  /* 0x000000a48804723c */ /* 0x0a0fec0000001804 */
[C---:B------:R-:W-:Y:S06]  /*112a0*/  HMMA.16816.F32 R8, R168.reuse, R164, R8 ;  /* 0x000000a4a808723c */ /* 0x040fec0000001808 */
[-C--:B------:R-:W-:Y:S06]  /*112b0*/  HMMA.16816.F32 R12, R168, R166.reuse, R12 ;  /* 0x000000a6a80c723c */ /* 0x080fec000000180c */
[C---:B------:R-:W-:Y:S06]  /*112c0*/  HMMA.16816.F32 R16, R136.reuse, R166, R16 ;  /* 0x000000a68810723c */ /* 0x040fec0000001810 */
[-C--:B-1----:R-:W-:Y:S06]  /*112d0*/  HMMA.16816.F32 R20, R136, R144.reuse, R20 ;  /* 0x000000908814723c */ /* 0x082fec0000001814 */
[C---:B------:R-:W-:Y:S06]  /*112e0*/  HMMA.16816.F32 R24, R168.reuse, R144, R24 ;  /* 0x00000090a818723c */ /* 0x040fec0000001818 */
[-C--:B------:R-:W-:Y:S05]  /*112f0*/  HMMA.16816.F32 R28, R168, R146.reuse, R28 ;  /* 0x00000092a81c723c */ /* 0x080fea000000181c */
[C---:B------:R-:W-:Y:S01]  /*11300*/  VIADD R144, R133.reuse, 0x8 ;  /* 0x0000000885907836 */ /* 0x040fe20000000000 */
[C---:B------:R-:W-:Y:S05]  /*11310*/  HMMA.16816.F32 R32, R136.reuse, R146, R32 ;  /* 0x000000928820723c */ /* 0x040fea0000001820 */
[----:B------:R-:W-:Y:S01]  /*11320*/  I2FP.F32.S32 R144, R144 ;  /* 0x0000009000907245 */ /* 0x000fe20000201400 */
[-C--:B--2---:R-:W-:Y:S05]  /*11330*/  HMMA.16816.F32 R36, R136, R152.reuse, R36 ;  /* 0x000000988824723c */ /* 0x084fea0000001824 */
[C---:B------:R-:W-:Y:S01]  /*11340*/  VIADD R147, R133.reuse, 0x9 ;  /* 0x0000000985937836 */ /* 0x040fe20000000000 */
[C---:B------:R-:W-:Y:S05]  /*11350*/  HMMA.16816.F32 R40, R168.reuse, R152, R40 ;  /* 0x00000098a828723c */ /* 0x040fea0000001828 */
[C---:B------:R-:W-:Y:S01]  /*11360*/  VIADD R146, R133.reuse, 0x10 ;  /* 0x0000001085927836 */ /* 0x040fe20000000000 */
[-C--:B------:R-:W-:Y:S05]  /*11370*/  HMMA.16816.F32 R44, R168, R154.reuse, R44 ;  /* 0x0000009aa82c723c */ /* 0x080fea000000182c */
[----:B------:R-:W-:Y:S01]  /*11380*/  I2FP.F32.S32 R147, R147 ;  /* 0x0000009300937245 */ /* 0x000fe20000201400 */
[C---:B------:R-:W-:Y:S05]  /*11390*/  HMMA.16816.F32 R48, R136.reuse, R154, R48 ;  /* 0x0000009a8830723c */ /* 0x040fea0000001830 */
[----:B------:R-:W-:Y:S01]  /*113a0*/  I2FP.F32.S32 R146, R146 ;  /* 0x0000009200927245 */ /* 0x000fe20000201400 */
[-C--:B---3--:R-:W-:Y:S05]  /*113b0*/  HMMA.16816.F32 R52, R136, R156.reuse, R52 ;  /* 0x0000009c8834723c */ /* 0x088fea0000001834 */
[C---:B------:R-:W-:Y:S01]  /*113c0*/  VIADD R145, R133.reuse, 0x11 ;  /* 0x0000001185917836 */ /* 0x040fe20000000000 */
[C---:B------:R-:W-:Y:S05]  /*113d0*/  HMMA.16816.F32 R56, R168.reuse, R156, R56 ;  /* 0x0000009ca838723c */ /* 0x040fea0000001838 */
[----:B------:R-:W-:Y:S01]  /*113e0*/  I2FP.F32.S32 R145, R145 ;  /* 0x0000009100917245 */ /* 0x000fe20000201400 */
[-C--:B------:R-:W-:Y:S05]  /*113f0*/  HMMA.16816.F32 R60, R168, R158.reuse, R60 ;  /* 0x0000009ea83c723c */ /* 0x080fea000000183c */
[C---:B------:R-:W-:Y:S01]  /*11400*/  VIADD R154, R133.reuse, 0x28 ;  /* 0x00000028859a7836 */ /* 0x040fe20000000000 */
[----:B------:R-:W-:Y:S01]  /*11410*/  HMMA.16816.F32 R64, R136, R158, R64 ;  /* 0x0000009e8840723c */ /* 0x000fe20000001840 */
[----:B------:R-:W1:Y:S01]  /*11420*/  LDSM.16.M88.4 R136, [R184+0x1800] ;  /* 0x00180000b888783b */ /* 0x000e620000000200 */
[----:B------:R-:W-:Y:S04]  /*11430*/  DEPBAR.LE SB0, 0x0 ;  /* 0x000080000000791a */ /* 0x000fe80000000000 */
[----:B------:R-:W-:Y:S01]  /*11440*/  I2FP.F32.S32 R154, R154 ;  /* 0x0000009a009a7245 */ /* 0x000fe20000201400 */
[-C--:B------:R-:W-:Y:S01]  /*11450*/  HMMA.16816.F32 R4, R172, R176.reuse, R4 ;  /* 0x000000b0ac04723c */ /* 0x080fe20000001804 */
[----:B------:R-:W-:Y:S04]  /*11460*/  BAR.SYNC.DEFER_BLOCKING 0x0 ;  /* 0x0000000000007b1d */ /* 0x000fe80000010000 */
[C---:B------:R-:W-:Y:S01]  /*11470*/  VIADD R153, R133.reuse, 0x29 ;  /* 0x0000002985997836 */ /* 0x040fe20000000000 */
[C---:B------:R-:W-:Y:S05]  /*11480*/  HMMA.16816.F32 R8, R180.reuse, R176, R8 ;  /* 0x000000b0b408723c */ /* 0x040fea0000001808 */
[----:B------:R-:W-:Y:S01]  /*11490*/  I2FP.F32.S32 R153, R153 ;  /* 0x0000009900997245 */ /* 0x000fe20000201400 */
[-C--:B------:R-:W-:Y:S05]  /*114a0*/  HMMA.16816.F32 R12, R180, R178.reuse, R12 ;  /* 0x000000b2b40c723c */ /* 0x080fea000000180c */
[C---:B------:R-:W-:Y:S01]  /*114b0*/  VIADD R152, R133.reuse, 0x30 ;  /* 0x0000003085987836 */ /* 0x040fe20000000000 */
[C---:B------:R-:W-:Y:S05]  /*114c0*/  HMMA.16816.F32 R16, R172.reuse, R178, R16 ;  /* 0x000000b2ac10723c */ /* 0x040fea0000001810 */
[----:B------:R-:W-:Y:S01]  /*114d0*/  I2FP.F32.S32 R152, R152 ;  /* 0x0000009800987245 */ /* 0x000fe20000201400 */
[-C--:B----4-:R-:W-:Y:S05]  /*114e0*/  HMMA.16816.F32 R20, R172, R140.reuse, R20 ;  /* 0x0000008cac14723c */ /* 0x090fea0000001814 */
[C---:B------:R-:W-:Y:S01]  /*114f0*/  VIADD R156, R133.reuse, 0x31 ;  /* 0x00000031859c7836 */ /* 0x040fe20000000000 */
[C---:B------:R-:W-:Y:S05]  /*11500*/  HMMA.16816.F32 R24, R180.reuse, R140, R24 ;  /* 0x0000008cb418723c */ /* 0x040fea0000001818 */
[----:B------:R-:W-:Y:S01]  /*11510*/  I2FP.F32.S32 R156, R156 ;  /* 0x0000009c009c7245 */ /* 0x000fe20000201400 */
[-C--:B------:R-:W-:Y:S05]  /*11520*/  HMMA.16816.F32 R28, R180, R142.reuse, R28 ;  /* 0x0000008eb41c723c */ /* 0x080fea000000181c */
[C---:B------:R-:W-:Y:S01]  /*11530*/  FFMA.FTZ R12, R144.reuse, UR5, R12 ;  /* 0x00000005900c7c23 */ /* 0x040fe2000801000c */
[C---:B------:R-:W-:Y:S05]  /*11540*/  HMMA.16816.F32 R32, R172.reuse, R142, R32 ;  /* 0x0000008eac20723c */ /* 0x040fea0000001820 */
[----:B------:R-:W-:Y:S01]  /*11550*/  FFMA.FTZ R16, R144, UR5, R16 ;  /* 0x0000000590107c23 */ /* 0x000fe20008010010 */
[-C--:B------:R-:W-:Y:S05]  /*11560*/  HMMA.16816.F32 R36, R172, R148.reuse, R36 ;  /* 0x00000094ac24723c */ /* 0x080fea0000001824 */
[----:B------:R-:W-:Y:S01]  /*11570*/  I2FP.F32.S32 R143, R133 ;  /* 0x00000085008f7245 */ /* 0x000fe20000201400 */
[C---:B------:R-:W-:Y:S05]  /*11580*/  HMMA.16816.F32 R40, R180.reuse, R148, R40 ;  /* 0x00000094b428723c */ /* 0x040fea0000001828 */
[----:B------:R-:W-:Y:S01]  /*11590*/  VIADD R142, R133, 0x1 ;  /* 0x00000001858e7836 */ /* 0x000fe20000000000 */
[-C--:B------:R-:W-:Y:S05]  /*115a0*/  HMMA.16816.F32 R44, R180, R150.reuse, R44 ;  /* 0x00000096b42c723c */ /* 0x080fea000000182c */
[----:B------:R-:W-:Y:S01]  /*115b0*/  I2FP.F32.S32 R142, R142 ;  /* 0x0000008e008e7245 */ /* 0x000fe20000201400 */
[C---:B------:R-:W-:Y:S05]  /*115c0*/  HMMA.16816.F32 R48, R172.reuse, R150, R48 ;  /* 0x00000096ac30723c */ /* 0x040fea0000001830 */
[C---:B------:R-:W-:Y:S01]  /*115d0*/  FFMA.FTZ R4, R143.reuse, UR5, R4 ;  /* 0x000000058f047c23 */ /* 0x040fe20008010004 */
[-C--:B-1----:R-:W-:Y:S05]  /*115e0*/  HMMA.16816.F32 R52, R172, R136.reuse, R52 ;  /* 0x00000088ac34723c */ /* 0x082fea0000001834 */
[C---:B------:R-:W-:Y:S01]  /*115f0*/  FFMA.FTZ R6, R143.reuse, UR5, R6 ;  /* 0x000000058f067c23 */ /* 0x040fe20008010006 */
[C---:B------:R-:W-:Y:S05]  /*11600*/  HMMA.16816.F32 R56, R180.reuse, R136, R56 ;  /* 0x00000088b438723c */ /* 0x040fea0000001838 */
[----:B------:R-:W-:Y:S01]  /*11610*/  FMNMX.FTZ R134, R6, R132, !PT ;  /* 0x0000008406867209 */ /* 0x000fe20007810000 */
[----:B------:R-:W-:Y:S01]  /*11620*/  FFMA.FTZ R8, R143, UR5, R8 ;  /* 0x000000058f087c23 */ /* 0x000fe20008010008 */
[----:B------:R-:W-:Y:S01]  /*11630*/  FMNMX.FTZ R136, R4, R3, !PT ;  /* 0x0000000304887209 */ /* 0x000fe20007810000 */
[----:B------:R-:W-:Y:S01]  /*11640*/  FFMA.FTZ R5, R142, UR5, R5 ;  /* 0x000000058e057c23 */ /* 0x000fe20008010005 */
[-C--:B------:R-:W-:Y:S03]  /*11650*/  HMMA.16816.F32 R60, R180, R138.reuse, R60 ;  /* 0x0000008ab43c723c */ /* 0x080fe6000000183c */
[----:B------:R-:W-:Y:S01]  /*11660*/  FMNMX.FTZ R135, R8, R2, !PT ;  /* 0x0000000208877209 */ /* 0x000fe20007810000 */
[C---:B------:R-:W-:Y:S01]  /*11670*/  FFMA.FTZ R7, R142.reuse, UR5, R7 ;  /* 0x000000058e077c23 */ /* 0x040fe20008010007 */
[----:B------:R-:W-:Y:S01]  /*11680*/  FMNMX.FTZ R136, R5, R136, !PT ;  /* 0x0000008805887209 */ /* 0x000fe20007810000 */
[----:B------:R-:W-:Y:S01]  /*11690*/  FFMA.FTZ R9, R142, UR5, R9 ;  /* 0x000000058e097c23 */ /* 0x000fe20008010009 */
[----:B------:R-:W-:Y:S01]  /*116a0*/  FFMA.FTZ R18, R144, UR5, R18 ;  /* 0x0000000590127c23 */ /* 0x000fe20008010012 */
[----:B------:R-:W-:Y:S01]  /*116b0*/  FFMA.FTZ R17, R147, UR5, R17 ;  /* 0x0000000593117c23 */ /* 0x000fe20008010011 */
[----:B------:R-:W-:Y:S04]  /*116c0*/  HMMA.16816.F32 R64, R172, R138, R64 ;  /* 0x0000008aac40723c */ /* 0x000fe80000001840 */
[----:B------:R-:W-:Y:S01]  /*116d0*/  FMNMX.FTZ R134, R7, R134, !PT ;  /* 0x0000008607867209 */ /* 0x000fe20007810000 */
[----:B------:R-:W-:Y:S01]  /*116e0*/  FFMA.FTZ R19, R147, UR5, R19 ;  /* 0x0000000593137c23 */ /* 0x000fe20008010013 */
[----:B------:R-:W-:Y:S01]  /*116f0*/  FMNMX.FTZ R135, R9, R135, !PT ;  /* 0x0000008709877209 */ /* 0x000fe20007810000 */
[----:B------:R-:W-:Y:S01]  /*11700*/  FFMA.FTZ R13, R147, UR5, R13 ;  /* 0x00000005930d7c23 */ /* 0x000fe2000801000d */
[----:B------:R-:W-:Y:S03]  /*11710*/  FMNMX.FTZ R136, R16, R136, !PT ;  /* 0x0000008810887209 */ /* 0x000fe60007810000 */
[----:B------:R-:W-:Y:S01]  /*11720*/  FMNMX.FTZ R134, R18, R134, !PT ;  /* 0x0000008612867209 */ /* 0x000fe20007810000 */
[----:B------:R-:W-:Y:S01]  /*11730*/  VIADD R148, R133, 0x18 ;  /* 0x0000001885947836 */ /* 0x000fe20000000000 */
[----:B------:R-:W-:Y:S01]  /*11740*/  FMNMX.FTZ R135, R12, R135, !PT ;  /* 0x000000870c877209 */ /* 0x000fe20007810000 */
[C---:B------:R-:W-:Y:S01]  /*11750*/  FFMA.FTZ R20, R146.reuse, UR5, R20 ;  /* 0x0000000592147c23 */ /* 0x040fe20008010014 */
[----:B------:R-:W-:Y:S01]  /*11760*/  FMNMX.FTZ R136, R17, R136, !PT ;  /* 0x0000008811887209 */ /* 0x000fe20007810000 */
[C---:B------:R-:W-:Y:S01]  /*11770*/  FFMA.FTZ R22, R146.reuse, UR5, R22 ;  /* 0x0000000592167c23 */ /* 0x040fe20008010016 */
[----:B------:R-:W-:Y:S01]  /*11780*/  FMNMX.FTZ R134, R19, R134, !PT ;  /* 0x0000008613867209 */ /* 0x000fe20007810000 */
[----:B------:R-:W-:Y:S01]  /*11790*/  FFMA.FTZ R24, R146, UR5, R24 ;  /* 0x0000000592187c23 */ /* 0x000fe20008010018 */
[----:B------:R-:W-:Y:S01]  /*117a0*/  FMNMX.FTZ R135, R13, R135, !PT ;  /* 0x000000870d877209 */ /* 0x000fe20007810000 */
[----:B------:R-:W-:Y:S01]  /*117b0*/  VIADD R151, R133, 0x19 ;  /* 0x0000001985977836 */ /* 0x000fe20000000000 */
[----:B------:R-:W-:Y:S01]  /*117c0*/  I2FP.F32.S32 R148, R148 ;  /* 0x0000009400947245 */ /* 0x000fe20000201400 */
        /* <DEDUP_REMOVED lines=22> */
[C---:B------:R-:W-:Y:S01]  /*11930*/  FFMA.FTZ R36, R150.reuse, UR5, R36 ;  /* 0x0000000596247c23 */ /* 0x040fe20008010024 */
[----:B------:R-:W-:Y:S01]  /*11940*/  I2FP.F32.S32 R149, R149 ;  /* 0x0000009500957245 */ /* 0x000fe20000201400 */
[C---:B------:R-:W-:Y:S01]  /*11950*/  FFMA.FTZ R38, R150.reuse, UR5, R38 ;  /* 0x0000000596267c23 */ /* 0x040fe20008010026 */
[----:B------:R-:W-:Y:S01]  /*11960*/  FMNMX.FTZ R136, R33, R136, !PT ;  /* 0x0000008821887209 */ /* 0x000fe20007810000 */
[----:B------:R-:W-:Y:S01]  /*11970*/  FFMA.FTZ R40, R150, UR5, R40 ;  /* 0x0000000596287c23 */ /* 0x000fe20008010028 */
[----:B------:R-:W-:Y:S01]  /*11980*/  FMNMX.FTZ R134, R35, R134, !PT ;  /* 0x0000008623867209 */ /* 0x000fe20007810000 */
[----:B------:R-:W-:Y:S01]  /*11990*/  FFMA.FTZ R37, R149, UR5, R37 ;  /* 0x0000000595257c23 */ /* 0x000fe20008010025 */
[----:B------:R-:W-:Y:S01]  /*119a0*/  FMNMX.FTZ R135, R29, R135, !PT ;  /* 0x000000871d877209 */ /* 0x000fe20007810000 */
        /* <DEDUP_REMOVED lines=26> */
[----:B------:R-:W-:Y:S01]  /*11b50*/  FFMA.FTZ R53, R156, UR5, R53 ;  /* 0x000000059c357c23 */ /* 0x000fe20008010035 */
[----:B------:R-:W-:Y:S01]  /*11b60*/  FMNMX.FTZ R136, R52, R136, !PT ;  /* 0x0000008834887209 */ /* 0x000fe20007810000 */
[----:B------:R-:W-:Y:S01]  /*11b70*/  FFMA.FTZ R55, R156, UR5, R55 ;  /* 0x000000059c377c23 */ /* 0x000fe20008010037 */
[----:B------:R-:W-:Y:S01]  /*11b80*/  FMNMX.FTZ R134, R54, R134, !PT ;  /* 0x0000008636867209 */ /* 0x000fe20007810000 */
[----:B------:R-:W-:Y:S01]  /*11b90*/  FFMA.FTZ R57, R156, UR5, R57 ;  /* 0x000000059c397c23 */ /* 0x000fe20008010039 */
[----:B------:R-:W-:Y:S01]  /*11ba0*/  FMNMX.FTZ R135, R56, R135, !PT ;  /* 0x0000008738877209 */ /* 0x000fe20007810000 */
[C---:B------:R-:W-:Y:S01]  /*11bb0*/  FFMA.FTZ R64, R155.reuse, UR5, R64 ;  /* 0x000000059b407c23 */ /* 0x040fe20008010040 */
        /* <DEDUP_REMOVED lines=14> */
[----:B------:R-:W-:Y:S01]  /*11ca0*/  FMNMX.FTZ R157, R61, R135, !PT ;  /* 0x000000873d9d7209 */ /* 0x000fe20007810000 */
[----:B------:R-:W-:Y:S06]  /*11cb0*/  @P1 BRA `(.L_x_958) ;  /* 0xffffffec00141947 */ /* 0x000fec000383ffff */
.L_x_957:
[--C-:B------:R-:W-:Y:S01]  /*11cc0*/  LOP3.LUT R238, R229, UR35, R232.reuse, 0x96, !PT ;  /* 0x00000023e5ee7c12 */ /* 0x100fe2000f8e96e8 */
[----:B------:R-:W2:Y:S01]  /*11cd0*/  SHFL.BFLY PT, R136, R164, 0x2, 0x1f ;  /* 0x0c401f00a4887f89 */ /* 0x000ea200000e0000 */
[----:B------:R-:W-:Y:S01]  /*11ce0*/  LOP3.LUT R236, R225, UR35, R232, 0x96, !PT ;  /* 0x00000023e1ec7c12 */ /* 0x000fe2000f8e96e8 */
[----:B------:R-:W-:Y:S01]  /*11cf0*/  FFMA.FTZ R15, R147, UR5, R15 ;  /* 0x00000005930f7c23 */ /* 0x000fe2000801000f */
[----:B------:R-:W-:Y:S05]  /*11d00*/  FFMA.FTZ R26, R146, UR5, R26 ;  /* 0x00000005921a7c23 */ /* 0x000fea000801001a */
[----:B------:R-:W3:Y:S01]  /*11d10*/  SHFL.BFLY PT, R135, R158, 0x2, 0x1f ;  /* 0x0c401f009e877f89 */ /* 0x000ee200000e0000 */
[----:B------:R-:W-:Y:S01]  /*11d20*/  FFMA.FTZ R63, R133, UR5, R63 ;  /* 0x00000005853f7c23 */ /* 0x000fe2000801003f */
        /* <DEDUP_REMOVED lines=8> */
[----:B-1----:R-:W-:Y:S01]  /*11db0*/  FMNMX.FTZ R140, R10, R0, !PT ;  /* 0x000000000a8c7209 */ /* 0x002fe20007810000 */
[----:B------:R-:W1:Y:S01]  /*11dc0*/  SHFL.BFLY PT, R134, R157, 0x2, 0x1f ;  /* 0x0c401f009d867f89 */ /* 0x000e6200000e0000 */
[----:B------:R-:W-:Y:S01]  /*11dd0*/  FFMA.FTZ R14, R144, UR5, R14 ;  /* 0x00000005900e7c23 */ /* 0x000fe2000801000e */
[----:B------:R-:W-:Y:S01]  /*11de0*/  FFMA.FTZ R27, R145, UR5, R27 ;  /* 0x00000005911b7c23 */ /* 0x000fe2000801001b */
[----:B------:R-:W-:Y:S01]  /*11df0*/  FMNMX.FTZ R140, R11, R140, !PT ;  /* 0x0000008c0b8c7209 */ /* 0x000fe20007810000 */
[----:B------:R-:W-:Y:S01]  /*11e00*/  FFMA.FTZ R30, R148, UR5, R30 ;  /* 0x00000005941e7c23 */ /* 0x000fe2000801001e */
[----:B------:R-:W-:Y:S01]  /*11e10*/  FFMA.FTZ R46, R154, UR5, R46 ;  /* 0x000000059a2e7c23 */ /* 0x000fe2000801002e */
[----:B------:R-:W-:Y:S01]  /*11e20*/  FFMA.FTZ R58, R152, UR5, R58 ;  /* 0x00000005983a7c23 */ /* 0x000fe2000801003a */
[----:B------:R-:W-:Y:S01]  /*11e30*/  FMNMX.FTZ R140, R14, R140, !PT ;  /* 0x0000008c0e8c7209 */ /* 0x000fe20007810000 */
[----:B------:R-:W-:Y:S01]  /*11e40*/  IMAD.WIDE.U32 R238, R238, -0x326172a9, RZ ;  /* 0xcd9e8d57eeee7825 */ /* 0x000fe200078e00ff */
[----:B--2---:R-:W-:Y:S01]  /*11e50*/  FMNMX.FTZ R136, R164, R136, !PT ;  /* 0x00000088a4887209 */ /* 0x004fe20007810000 */
[----:B------:R-:W-:Y:S01]  /*11e60*/  USHF.L.U32 UR8, UR14, 0x1, URZ ;  /* 0x000000010e087899 */ /* 0x000fe2000800063f */
[----:B------:R-:W-:Y:S01]  /*11e70*/  FMNMX.FTZ R140, R15, R140, !PT ;  /* 0x0000008c0f8c7209 */ /* 0x000fe20007810000 */
[----:B------:R-:W-:Y:S01]  /*11e80*/  IMAD.WIDE.U32 R236, R236, -0x326172a9, RZ ;  /* 0xcd9e8d57ecec7825 */ /* 0x000fe200078e00ff */
[----:B---3--:R-:W-:Y:S01]  /*11e90*/  FMNMX.FTZ R135, R158, R135, !PT ;  /* 0x000000879e877209 */ /* 0x008fe20007810000 */
[----:B------:R-:W2:Y:S01]  /*11ea0*/  SHFL.BFLY PT, R139, R136, 0x1, 0x1f ;  /* 0x0c201f00888b7f89 */ /* 0x000ea200000e0000 */
[----:B------:R-:W-:Y:S01]  /*11eb0*/  FMNMX.FTZ R140, R26, R140, !PT ;  /* 0x0000008c1a8c7209 */ /* 0x000fe20007810000 */
[----:B------:R-:W-:Y:S06]  /*11ec0*/  UIADD3 UR14, UR14, -0x1, URZ ;  /* 0xffffffff0e0e7890 */ /* 0x000fec000fffe03f */
[----:B------:R-:W3:Y:S01]  /*11ed0*/  SHFL.BFLY PT, R138, R135, 0x1, 0x1f ;  /* 0x0c201f00878a7f89 */ /* 0x000ee200000e0000 */
[----:B------:R-:W-:Y:S04]  /*11ee0*/  FMNMX.FTZ R140, R27, R140, !PT ;  /* 0x0000008c1b8c7209 */ /* 0x000fe80007810000 */
[----:B------:R-:W-:Y:S02]  /*11ef0*/  FMNMX.FTZ R140, R30, R140, !PT ;  /* 0x0000008c1e8c7209 */ /* 0x000fe40007810000 */
[----:B-1----:R-:W-:Y:S05]  /*11f00*/  FMNMX.FTZ R134, R157, R134, !PT ;  /* 0x000000869d867209 */ /* 0x002fea0007810000 */
[----:B------:R-:W1:Y:S01]  /*11f10*/  SHFL.BFLY PT, R137, R134, 0x1, 0x1f ;  /* 0x0c201f0086897f89 */ /* 0x000e6200000e0000 */
[----:B--2---:R-:W-:Y:S02]  /*11f20*/  FMNMX.FTZ R136, R136, R139, !PT ;  /* 0x0000008b88887209 */ /* 0x004fe40007810000 */
[----:B---3--:R-:W-:Y:S03]  /*11f30*/  FMNMX.FTZ R135, R135, R138, !PT ;  /* 0x0000008a87877209 */ /* 0x008fe60007810000 */
[C---:B------:R-:W-:Y:S01]  /*11f40*/  FADD.FTZ R133, -R136.reuse, R3 ;  /* 0x0000000388857221 */ /* 0x040fe20000010100 */
[----:B------:R-:W-:Y:S01]  /*11f50*/  FMNMX.FTZ R138, R31, R140, !PT ;  /* 0x0000008c1f8a7209 */ /* 0x000fe20007810000 */
[C---:B------:R-:W-:Y:S01]  /*11f60*/  FMUL.FTZ R183, R136.reuse, UR4 ;  /* 0x0000000488b77c20 */ /* 0x040fe20008410000 */
[----:B------:R-:W-:Y:S01]  /*11f70*/  FSETP.NEU.FTZ.AND P2, PT, R136, -INF , PT ;  /* 0xff8000008800780b */ /* 0x000fe20003f5d000 */
[----:B------:R-:W-:Y:S01]  /*11f80*/  FMUL.FTZ R133, R133, UR4 ;  /* 0x0000000485857c20 */ /* 0x000fe20008410000 */
[----:B------:R-:W-:Y:S01]  /*11f90*/  FMNMX.FTZ R138, R42, R138, !PT ;  /* 0x0000008a2a8a7209 */ /* 0x000fe20007810000 */
[----:B------:R-:W-:Y:S01]  /*11fa0*/  FADD.FTZ R3, -R135, R132 ;  /* 0x0000008487037221 */ /* 0x000fe20000010100 */
[----:B------:R-:W-:Y:S01]  /*11fb0*/  FSEL R183, R183, RZ, P2 ;  /* 0x000000ffb7b77208 */ /* 0x000fe20001000000 */
[----:B------:R2:W3:Y:S01]  /*11fc0*/  MUFU.EX2 R132, R133 ;  /* 0x0000008500847308 */ /* 0x0004e20000000800 */
[----:B------:R-:W-:Y:S01]  /*11fd0*/  FMNMX.FTZ R138, R43, R138, !PT ;  /* 0x0000008a2b8a7209 */ /* 0x000fe20007810000 */
[C---:B------:R-:W-:Y:S01]  /*11fe0*/  FMUL.FTZ R181, R135.reuse, UR4 ;  /* 0x0000000487b57c20 */ /* 0x040fe20008410000 */
[----:B-1----:R-:W-:Y:S01]  /*11ff0*/  FMNMX.FTZ R134, R134, R137, !PT ;  /* 0x0000008986867209 */ /* 0x002fe20007810000 */
[----:B------:R-:W-:Y:S01]  /*12000*/  IMAD.U32 R137, RZ, RZ, UR29 ;  /* 0x0000001dff897e24 */ /* 0x000fe2000f8e00ff */
[----:B------:R-:W-:Y:S01]  /*12010*/  FSETP.NEU.FTZ.AND P2, PT, R135, -INF , PT ;  /* 0xff8000008700780b */ /* 0x000fe20003f5d000 */
[--C-:B------:R-:W-:Y:S01]  /*12020*/  FFMA.FTZ R242, R65, UR4, -R183.reuse ;  /* 0x0000000441f27c23 */ /* 0x100fe200080108b7 */
[--C-:B------:R-:W-:Y:S01]  /*12030*/  FFMA.FTZ R167, R21, UR4, -R183.reuse ;  /* 0x0000000415a77c23 */ /* 0x100fe200080108b7 */
[----:B------:R-:W-:Y:S01]  /*12040*/  FFMA.FTZ R161, R4, UR4, -R183 ;  /* 0x0000000404a17c23 */ /* 0x000fe200080108b7 */
[----:B------:R-:W-:Y:S01]  /*12050*/  FSEL R181, R181, RZ, P2 ;  /* 0x000000ffb5b57208 */ /* 0x000fe20001000000 */
[----:B------:R-:W-:Y:S01]  /*12060*/  FMUL.FTZ R3, R3, UR4 ;  /* 0x0000000403037c20 */ /* 0x000fe20008410000 */
[C---:B------:R-:W-:Y:S01]  /*12070*/  FSETP.NEU.FTZ.AND P2, PT, R134.reuse, -INF , PT ;  /* 0xff8000008600780b */ /* 0x040fe20003f5d000 */
[----:B------:R-:W-:Y:S01]  /*12080*/  FMUL.FTZ R170, R134, UR4 ;  /* 0x0000000486aa7c20 */ /* 0x000fe20008410000 */
[----:B------:R-:W-:Y:S01]  /*12090*/  MUFU.EX2 R167, R167 ;  /* 0x000000a700a77308 */ /* 0x000fe20000000800 */
[--C-:B------:R-:W-:Y:S01]  /*120a0*/  FFMA.FTZ R243, R66, UR4, -R181.reuse ;  /* 0x0000000442f37c23 */ /* 0x100fe200080108b5 */
[--C-:B------:R-:W-:Y:S01]  /*120b0*/  FFMA.FTZ R244, R67, UR4, -R181.reuse ;  /* 0x0000000443f47c23 */ /* 0x100fe200080108b5 */
[----:B------:R-:W-:Y:S01]  /*120c0*/  FFMA.FTZ R246, R54, UR4, -R181 ;  /* 0x0000000436f67c23 */ /* 0x000fe200080108b5 */
[----:B--2---:R-:W-:Y:S01]  /*120d0*/  LOP3.LUT R133, R233, UR8, R137, 0x96, !PT ;  /* 0x00000008e9857c12 */ /* 0x004fe2000f8e9689 */
[--C-:B------:R-:W-:Y:S01]  /*120e0*/  FFMA.FTZ R153, R7, UR4, -R181.reuse ;  /* 0x0000000407997c23 */ /* 0x100fe200080108b5 */
[----:B------:R-:W-:Y:S01]  /*120f0*/  FMNMX.FTZ R137, R46, R138, !PT ;  /* 0x0000008a2e897209 */ /* 0x000fe20007810000 */
[--C-:B------:R-:W-:Y:S01]  /*12100*/  FFMA.FTZ R159, R6, UR4, -R181.reuse ;  /* 0x00000004069f7c23 */ /* 0x100fe200080108b5 */
[----:B------:R-:W-:Y:S02]  /*12110*/  FSEL R170, R170, RZ, P2 ;  /* 0x000000ffaaaa7208 */ /* 0x000fe40001000000 */
[----:B------:R-:W1:Y:S01]  /*12120*/  MUFU.EX2 R3, R3 ;  /* 0x0000000300037308 */ /* 0x000e620000000800 */
[----:B------:R-:W-:Y:S01]  /*12130*/  FMNMX.FTZ R137, R47, R137, !PT ;  /* 0x000000892f897209 */ /* 0x000fe20007810000 */
[C---:B---3--:R-:W-:Y:S01]  /*12140*/  FMUL.FTZ R84, R132.reuse, R84 ;  /* 0x0000005484547220 */ /* 0x048fe20000410000 */
[----:B------:R-:W-:Y:S01]  /*12150*/  FMUL.FTZ R85, R132, R85 ;  /* 0x0000005584557220 */ /* 0x000fe20000410000 */
[--C-:B------:R-:W-:Y:S01]  /*12160*/  FFMA.FTZ R163, R8, UR4, -R170.reuse ;  /* 0x0000000408a37c23 */ /* 0x100fe200080108aa */
[----:B------:R-:W-:Y:S01]  /*12170*/  FMNMX.FTZ R137, R58, R137, !PT ;  /* 0x000000893a897209 */ /* 0x000fe20007810000 */
[----:B------:R-:W-:Y:S04]  /*12180*/  IMAD.WIDE.U32 R164, R133, -0x326172a9, RZ ;  /* 0xcd9e8d5785a47825 */ /* 0x000fe800078e00ff */
[----:B------:R-:W-:Y:S01]  /*12190*/  FFMA.FTZ R157, R9, UR4, -R170 ;  /* 0x00000004099d7c23 */ /* 0x000fe200080108aa */
[----:B------:R-:W-:Y:S01]  /*121a0*/  MUFU.EX2 R246, R246 ;  /* 0x000000f600f67308 */ /* 0x000fe20000000800 */
[----:B------:R-:W-:Y:S01]  /*121b0*/  FMNMX.FTZ R133, R59, R137, !PT ;  /* 0x000000893b857209 */ /* 0x000fe20007810000 */
[----:B------:R-:W-:Y:S01]  /*121c0*/  FFMA.FTZ R182, R50, UR4, -R181 ;  /* 0x0000000432b67c23 */ /* 0x000fe200080108b5 */
[----:B------:R-:W-:Y:S01]  /*121d0*/  LOP3.LUT R142, R239, UR34, R164, 0x96, !PT ;  /* 0x00000022ef8e7c12 */ /* 0x000fe2000f8e96a4 */
[----:B------:R-:W-:Y:S01]  /*121e0*/  FMUL.FTZ R68, R132, R68 ;  /* 0x0000004484447220 */ /* 0x000fe20000410000 */
[----:B------:R-:W-:Y:S01]  /*121f0*/  FMNMX.FTZ R133, R62, R133, !PT ;  /* 0x000000853e857209 */ /* 0x000fe20007810000 */
[C---:B------:R-:W-:Y:S01]  /*12200*/  FMUL.FTZ R69, R132.reuse, R69 ;  /* 0x0000004584457220 */ /* 0x040fe20000410000 */
[----:B------:R-:W-:Y:S01]  /*12210*/  LOP3.LUT R138, R165, UR36, R226, 0x96, !PT ;  /* 0x00000024a58a7c12 */ /* 0x000fe2000f8e96e2 */
[----:B------:R-:W-:Y:S01]  /*12220*/  FMUL.FTZ R76, R132, R76 ;  /* 0x0000004c844c7220 */ /* 0x000fe20000410000 */
[----:B------:R-:W-:Y:S01]  /*12230*/  FMNMX.FTZ R133, R63, R133, !PT ;  /* 0x000000853f857209 */ /* 0x000fe20007810000 */
[----:B------:R-:W-:Y:S01]  /*12240*/  FFMA.FTZ R137, R16, UR4, -R183 ;  /* 0x0000000410897c23 */ /* 0x000fe200080108b7 */
[----:B------:R-:W-:Y:S01]  /*12250*/  LOP3.LUT R164, R237, UR34, R164, 0x96, !PT ;  /* 0x00000022eda47c12 */ /* 0x000fe2000f8e96a4 */
[----:B-1----:R-:W-:Y:S01]  /*12260*/  FMUL.FTZ R86, R3, R86 ;  /* 0x0000005603567220 */ /* 0x002fe20000410000 */
[----:B------:R-:W-:Y:S01]  /*12270*/  LOP3.LUT R139, R165, UR36, R230, 0x96, !PT ;  /* 0x00000024a58b7c12 */ /* 0x000fe2000f8e96e6 */
[----:B------:R-:W1:Y:S01]  /*12280*/  SHFL.BFLY PT, R16, R133, 0x2, 0x1f ;  /* 0x0c401f0085107f89 */ /* 0x000e6200000e0000 */
[C---:B------:R-:W-:Y:S01]  /*12290*/  FMUL.FTZ R87, R3.reuse, R87 ;  /* 0x0000005703577220 */ /* 0x040fe20000410000 */
[----:B------:R-:W-:Y:S04]  /*122a0*/  IMAD.WIDE.U32 R164, R164, -0x2daee0ad, RZ ;  /* 0xd2511f53a4a47825 */ /* 0x000fe800078e00ff */
[C---:B------:R-:W-:Y:S01]  /*122b0*/  FMUL.FTZ R70, R3.reuse, R70 ;  /* 0x0000004603467220 */ /* 0x040fe20000410000 */
[----:B------:R-:W-:Y:S01]  /*122c0*/  UIADD3 UR8, UR8, 0x1, URZ ;  /* 0x0000000108087890 */ /* 0x000fe2000fffe03f */
[----:B------:R-:W-:Y:S01]  /*122d0*/  FMUL.FTZ R71, R3, R71 ;  /* 0x0000004703477220 */ /* 0x000fe20000410000 */
[----:B------:R-:W-:Y:S04]  /*122e0*/  IMAD.WIDE.U32 R140, R139, -0x2daee0ad, RZ ;  /* 0xd2511f538b8c7825 */ /* 0x000fe800078e00ff */
[----:B------:R-:W-:Y:S01]  /*122f0*/  FFMA.FTZ R139, R18, UR4, -R181 ;  /* 0x00000004128b7c23 */ /* 0x000fe200080108b5 */
[----:B------:R-:W-:Y:S01]  /*12300*/  MUFU.EX2 R137, R137 ;  /* 0x0000008900897308 */ /* 0x000fe20000000800 */
[C---:B------:R-:W-:Y:S01]  /*12310*/  FMUL.FTZ R77, R132.reuse, R77 ;  /* 0x0000004d844d7220 */ /* 0x040fe20000410000 */
[C---:B------:R-:W-:Y:S01]  /*12320*/  FMUL.FTZ R78, R3.reuse, R78 ;  /* 0x0000004e034e7220 */ /* 0x040fe20000410000 */
[C---:B------:R-:W-:Y:S01]  /*12330*/  FMUL.FTZ R79, R3.reuse, R79 ;  /* 0x0000004f034f7220 */ /* 0x040fe20000410000 */
[C---:B------:R-:W-:Y:S01]  /*12340*/  FMUL.FTZ R80, R132.reuse, R80 ;  /* 0x0000005084507220 */ /* 0x040fe20000410000 */
[----:B------:R-:W-:Y:S01]  /*12350*/  FMUL.FTZ R81, R132, R81 ;  /* 0x0000005184517220 */ /* 0x000fe20000410000 */
[C---:B------:R-:W-:Y:S01]  /*12360*/  FMUL.FTZ R82, R3.reuse, R82 ;  /* 0x0000005203527220 */ /* 0x040fe20000410000 */
[C---:B------:R-:W-:Y:S01]  /*12370*/  FMUL.FTZ R83, R3.reuse, R83 ;  /* 0x0000005303537220 */ /* 0x040fe20000410000 */
[----:B------:R-:W-:Y:S01]  /*12380*/  FMUL.FTZ R50, R3, R98 ;  /* 0x0000006203327220 */ /* 0x000fe20000410000 */
[--C-:B------:R-:W-:Y:S01]  /*12390*/  FFMA.FTZ R247, R56, UR4, -R170.reuse ;  /* 0x0000000438f77c23 */ /* 0x100fe200080108aa */
[----:B------:R-:W-:Y:S01]  /*123a0*/  FFMA.FTZ R248, R57, UR4, -R170 ;  /* 0x0000000439f87c23 */ /* 0x000fe200080108aa */
[----:B------:R-:W-:Y:S01]  /*123b0*/  IMAD.WIDE.U32 R172, R138, -0x2daee0ad, RZ ;  /* 0xd2511f538aac7825 */ /* 0x000fe200078e00ff */
[----:B------:R-:W-:Y:S01]  /*123c0*/  LOP3.LUT R138, R141, UR31, R228, 0x96, !PT ;  /* 0x0000001f8d8a7c12 */ /* 0x000fe2000f8e96e4 */
[----:B------:R-:W-:Y:S02]  /*123d0*/  MUFU.EX2 R139, R139 ;  /* 0x0000008b008b7308 */ /* 0x000fe40000000800 */
[----:B------:R-:W-:Y:S01]  /*123e0*/  FADD.FTZ R2, -R134, R2 ;  /* 0x0000000286027221 */ /* 0x000fe20000010100 */
[----:B------:R-:W-:Y:S01]  /*123f0*/  IMAD.WIDE.U32 R142, R142, -0x2daee0ad, RZ ;  /* 0xd2511f538e8e7825 */ /* 0x000fe200078e00ff */
[----:B-1----:R-:W-:Y:S02]  /*12400*/  FMNMX.FTZ R4, R133, R16, !PT ;  /* 0x0000001085047209 */ /* 0x002fe40007810000 */
[----:B------:R-:W-:Y:S01]  /*12410*/  LOP3.LUT R172, R165, UR27, R172, 0x96, !PT ;  /* 0x0000001ba5ac7c12 */ /* 0x000fe2000f8e96ac */
[----:B------:R-:W-:Y:S01]  /*12420*/  IMAD.WIDE.U32 R174, R138, -0x326172a9, RZ ;  /* 0xcd9e8d578aae7825 */ /* 0x000fe200078e00ff */
[----:B------:R-:W-:Y:S01]  /*12430*/  LOP3.LUT R18, R143, UR27, R140, 0x96, !PT ;  /* 0x0000001b8f127c12 */ /* 0x000fe2000f8e968c */
[----:B------:R-:W1:Y:S02]  /*12440*/  SHFL.BFLY PT, R133, R4, 0x1, 0x1f ;  /* 0x0c201f0004857f89 */ /* 0x000e6400000e0000 */
[----:B------:R-:W-:Y:S01]  /*12450*/  FFMA.FTZ R152, R17, UR4, -R183 ;  /* 0x0000000411987c23 */ /* 0x000fe200080108b7 */
[----:B------:R-:W-:Y:S01]  /*12460*/  LOP3.LUT R17, R173, UR31, R224, 0x96, !PT ;  /* 0x0000001fad117c12 */ /* 0x000fe2000f8e96e0 */
[----:B------:R-:W-:Y:S01]  /*12470*/  FFMA.FTZ R138, R19, UR4, -R181 ;  /* 0x00000004138a7c23 */ /* 0x000fe200080108b5 */
[----:B------:R-:W-:Y:S01]  /*12480*/  LOP3.LUT R140, R175, UR30, R238, 0x96, !PT ;  /* 0x0000001eaf8c7c12 */ /* 0x000fe2000f8e96ee */
[----:B------:R-:W-:Y:S01]  /*12490*/  IMAD.WIDE.U32 R18, R18, -0x326172a9, RZ ;  /* 0xcd9e8d5712127825 */ /* 0x000fe200078e00ff */
[----:B------:R-:W-:Y:S03]  /*124a0*/  MUFU.EX2 R247, R247 ;  /* 0x000000f700f77308 */ /* 0x000fe60000000800 */
[----:B------:R-:W-:Y:S01]  /*124b0*/  FMUL.FTZ R2, R2, UR4 ;  /* 0x0000000402027c20 */ /* 0x000fe20008410000 */
[----:B------:R-:W-:Y:S01]  /*124c0*/  IMAD.WIDE.U32 R168, R17, -0x326172a9, RZ ;  /* 0xcd9e8d5711a87825 */ /* 0x000fe200078e00ff */
[----:B------:R-:W-:Y:S03]  /*124d0*/  LOP3.LUT R174, R19, UR26, R174, 0x96, !PT ;  /* 0x0000001a13ae7c12 */ /* 0x000fe6000f8e96ae */
[----:B------:R-:W-:Y:S01]  /*124e0*/  FMUL.FTZ R19, R3, R119 ;  /* 0x0000007703137220 */ /* 0x000fe20000410000 */
[----:B------:R-:W-:Y:S01]  /*124f0*/  IMAD.WIDE.U32 R172, R172, -0x326172a9, RZ ;  /* 0xcd9e8d57acac7825 */ /* 0x000fe200078e00ff */
[----:B------:R-:W-:Y:S01]  /*12500*/  LOP3.LUT R17, R169, UR30, R236, 0x96, !PT ;  /* 0x0000001ea9117c12 */ /* 0x000fe2000f8e96ec */
[----:B------:R-:W2:Y:S02]  /*12510*/  MUFU.EX2 R2, R2 ;  /* 0x0000000200027308 */ /* 0x000ea40000000800 */
[----:B------:R-:W-:Y:S01]  /*12520*/  FFMA.FTZ R156, R12, UR4, -R170 ;  /* 0x000000040c9c7c23 */ /* 0x000fe200080108aa */
[----:B------:R-:W-:Y:S01]  /*12530*/  IMAD.WIDE.U32 R140, R140, -0x2daee0ad, RZ ;  /* 0xd2511f538c8c7825 */ /* 0x000fe200078e00ff */
[----:B------:R-:W-:Y:S03]  /*12540*/  LOP3.LUT R168, R173, UR26, R168, 0x96, !PT ;  /* 0x0000001aada87c12 */ /* 0x000fe6000f8e96a8 */
[----:B------:R-:W-:Y:S01]  /*12550*/  FFMA.FTZ R173, R29, UR4, -R170 ;  /* 0x000000041dad7c23 */ /* 0x000fe200080108aa */
[----:B------:R-:W-:Y:S01]  /*12560*/  IMAD.WIDE.U32 R144, R17, -0x2daee0ad, RZ ;  /* 0xd2511f5311907825 */ /* 0x000fe200078e00ff */
[----:B------:R-:W-:Y:S01]  /*12570*/  LOP3.LUT R16, R141, UR24, R142, 0x96, !PT ;  /* 0x000000188d107c12 */ /* 0x000fe2000f8e968e */
[----:B------:R-:W-:Y:S01]  /*12580*/  MUFU.EX2 R248, R248 ;  /* 0x000000f800f87308 */ /* 0x000fe20000000800 */
[----:B-1----:R-:W-:Y:S01]  /*12590*/  FMNMX.FTZ R133, R4, R133, !PT ;  /* 0x0000008504857209 */ /* 0x002fe20007810000 */
[----:B------:R-:W-:Y:S01]  /*125a0*/  IMAD.WIDE.U32 R168, R168, -0x2daee0ad, RZ ;  /* 0xd2511f53a8a87825 */ /* 0x000fe200078e00ff */
[----:B------:R-:W-:Y:S02]  /*125b0*/  LOP3.LUT R164, R145, UR24, R164, 0x96, !PT ;  /* 0x0000001891a47c12 */ /* 0x000fe4000f8e96a4 */
[----:B------:R-:W-:Y:S01]  /*125c0*/  FSETP.NEU.FTZ.AND P2, PT, R133, -INF , PT ;  /* 0xff8000008500780b */ /* 0x000fe20003f5d000 */
[----:B------:R-:W-:Y:S01]  /*125d0*/  IMAD.WIDE.U32 R16, R16, -0x326172a9, RZ ;  /* 0xcd9e8d5710107825 */ /* 0x000fe200078e00ff */
[----:B------:R-:W-:Y:S03]  /*125e0*/  LOP3.LUT R144, R169, UR21, R144, 0x96, !PT ;  /* 0x00000015a9907c12 */ /* 0x000fe6000f8e9690 */
[----:B------:R-:W-:Y:S01]  /*125f0*/  MUFU.EX2 R138, R138 ;  /* 0x0000008a008a7308 */ /* 0x000fe20000000800 */
[C---:B--2---:R-:W-:Y:S01]  /*12600*/  FMUL.FTZ R9, R2.reuse, R125 ;  /* 0x0000007d02097220 */ /* 0x044fe20000410000 */
[----:B------:R-:W-:Y:S01]  /*12610*/  FMUL.FTZ R21, R2, R109 ;  /* 0x0000006d02157220 */ /* 0x000fe20000410000 */
[----:B------:R-:W-:Y:S01]  /*12620*/  LOP3.LUT R176, R17, UR22, R18, 0x96, !PT ;  /* 0x0000001611b07c12 */ /* 0x000fe2000f8e9612 */
[----:B------:R-:W-:Y:S01]  /*12630*/  FMUL.FTZ R166, R133, UR4 ;  /* 0x0000000485a67c20 */ /* 0x000fe20008410000 */
[----:B------:R-:W-:Y:S04]  /*12640*/  IMAD.WIDE.U32 R144, R144, -0x326172a9, RZ ;  /* 0xcd9e8d5790907825 */ /* 0x000fe800078e00ff */
[----:B------:R-:W-:Y:S01]  /*12650*/  FMUL.FTZ R17, R132, R117 ;  /* 0x0000007584117220 */ /* 0x000fe20000410000 */
[----:B------:R-:W-:Y:S01]  /*12660*/  FMUL.FTZ R18, R3, R118 ;  /* 0x0000007603127220 */ /* 0x000fe20000410000 */
[----:B------:R-:W-:Y:S01]  /*12670*/  FSEL R166, R166, RZ, P2 ;  /* 0x000000ffa6a67208 */ /* 0x000fe20001000000 */
[----:B------:R-:W-:Y:S01]  /*12680*/  IMAD.WIDE.U32 R164, R164, -0x326172a9, RZ ;  /* 0xcd9e8d57a4a47825 */ /* 0x000fe200078e00ff */
[----:B------:R-:W-:Y:S01]  /*12690*/  SHF.R.U32.HI R8, RZ, 0x10, R144 ;  /* 0x00000010ff087819 */ /* 0x000fe20000011690 */
[----:B------:R-:W-:Y:S01]  /*126a0*/  MUFU.EX2 R152, R152 ;  /* 0x0000009800987308 */ /* 0x000fe20000000800 */
[----:B------:R-:W-:Y:S01]  /*126b0*/  LOP3.LUT R7, R144, 0xffff, RZ, 0xc0, !PT ;  /* 0x0000ffff90077812 */ /* 0x000fe200078ec0ff */
[----:B------:R-:W-:Y:S01]  /*126c0*/  IMAD.WIDE.U32 R174, R174, -0x2daee0ad, RZ ;  /* 0xd2511f53aeae7825 */ /* 0x000fe200078e00ff */
[----:B------:R-:W-:Y:S02]  /*126d0*/  LOP3.LUT R4, R145, UR19, R164, 0x96, !PT ;  /* 0x0000001391047c12 */ /* 0x000fe4000f8e96a4 */
[----:B------:R-:W-:Y:S01]  /*126e0*/  LOP3.LUT R150, R144, 0xff, RZ, 0xc0, !PT ;  /* 0x000000ff90967812 */ /* 0x000fe200078ec0ff */
[----:B------:R-:W-:Y:S01]  /*126f0*/  FFMA.FTZ R160, R5, UR4, -R183 ;  /* 0x0000000405a07c23 */ /* 0x000fe200080108b7 */
[----:B------:R-:W-:Y:S01]  /*12700*/  LOP3.LUT R5, R175, UR21, R140, 0x96, !PT ;  /* 0x00000015af057c12 */ /* 0x000fe2000f8e968c */
[----:B------:R-:W-:Y:S01]  /*12710*/  FFMA.FTZ R158, R14, UR4, -R166 ;  /* 0x000000040e9e7c23 */ /* 0x000fe200080108a6 */
[----:B------:R-:W-:Y:S01]  /*12720*/  SHF.R.U32.HI R151, RZ, 0x18, R144 ;  /* 0x00000018ff977819 */ /* 0x000fe20000011690 */
[----:B------:R-:W-:Y:S01]  /*12730*/  FFMA.FTZ R164, R15, UR4, -R166 ;  /* 0x000000040fa47c23 */ /* 0x000fe200080108a6 */
[----:B------:R-:W-:Y:S01]  /*12740*/  LOP3.LUT R8, R8, 0xff, RZ, 0xc0, !PT ;  /* 0x000000ff08087812 */ /* 0x000fe200078ec0ff */
[----:B------:R-:W-:Y:S01]  /*12750*/  FADD.FTZ R0, -R133, R0 ;  /* 0x0000000085007221 */ /* 0x000fe20000010100 */
[----:B------:R-:W-:Y:S01]  /*12760*/  SHF.R.U32.HI R7, RZ, 0x8, R7 ;  /* 0x00000008ff077819 */ /* 0x000fe20000011607 */
[----:B------:R-:W-:Y:S01]  /*12770*/  IMAD.WIDE.U32 R140, R5, -0x326172a9, RZ ;  /* 0xcd9e8d57058c7825 */ /* 0x000fe200078e00ff */
[----:B------:R-:W-:Y:S01]  /*12780*/  PRMT R151, R8, 0x5410, R151 ;  /* 0x0000541008977816 */ /* 0x000fe20000000097 */
[----:B------:R-:W1:Y:S01]  /*12790*/  LDSM.16.MT88.4 R144, [R192+0x6000] ;  /* 0x00600000c090783b */ /* 0x000e620000004200 */
[----:B------:R-:W-:Y:S01]  /*127a0*/  PRMT R150, R150, 0x5410, R7 ;  /* 0x0000541096967816 */ /* 0x000fe20000000007 */
[----:B------:R-:W-:Y:S01]  /*127b0*/  FMUL.FTZ R0, R0, UR4 ;  /* 0x0000000400007c20 */ /* 0x000fe20008410000 */
        /* <DEDUP_REMOVED lines=8> */
[----:B------:R-:W-:Y:S03]  /*12840*/  SHF.R.U32.HI R5, RZ, 0x8, R5 ;  /* 0x00000008ff057819 */ /* 0x000fe60000011605 */
[----:B------:R-:W-:Y:S01]  /*12850*/  MUFU.EX2 R164, R164 ;  /* 0x000000a400a47308 */ /* 0x000fe20000000800 */
[----:B------:R-:W-:Y:S01]  /*12860*/  SHF.R.U32.HI R143, RZ, 0x18, R140 ;  /* 0x00000018ff8f7819 */ /* 0x000fe2000001168c */
[----:B------:R-:W-:Y:S01]  /*12870*/  FFMA.FTZ R155, R13, UR4, -R170 ;  /* 0x000000040d9b7c23 */ /* 0x000fe200080108aa */
[----:B------:R-:W-:Y:S01]  /*12880*/  LOP3.LUT R6, R6, 0xff, RZ, 0xc0, !PT ;  /* 0x000000ff06067812 */ /* 0x000fe200078ec0ff */
[----:B------:R-:W-:Y:S01]  /*12890*/  IMAD.U32 R8, RZ, RZ, UR29 ;  /* 0x0000001dff087e24 */ /* 0x000fe2000f8e00ff */
[----:B------:R-:W-:Y:S01]  /*128a0*/  LOP3.LUT R7, R141, 0xffff, RZ, 0xc0, !PT ;  /* 0x0000ffff8d077812 */ /* 0x000fe200078ec0ff */
[----:B------:R-:W-:Y:S01]  /*128b0*/  FFMA.FTZ R249, R62, UR4, -R166 ;  /* 0x000000043ef97c23 */ /* 0x000fe200080108a6 */
[----:B------:R-:W-:Y:S03]  /*128c0*/  SHF.R.U32.HI R149, RZ, 0x10, R4 ;  /* 0x00000010ff957819 */ /* 0x000fe60000011604 */
[----:B------:R-:W2:Y:S01]  /*128d0*/  MUFU.EX2 R0, R0 ;  /* 0x0000000000007308 */ /* 0x000ea20000000800 */
[----:B------:R-:W-:Y:S01]  /*128e0*/  PRMT R142, R142, 0x5410, R5 ;  /* 0x000054108e8e7816 */ /* 0x000fe20000000005 */
[----:B------:R-:W-:Y:S01]  /*128f0*/  FMUL.FTZ R29, R2, R105 ;  /* 0x00000069021d7220 */ /* 0x000fe20000410000 */
[----:B------:R-:W-:Y:S01]  /*12900*/  LOP3.LUT R8, R233, UR8, R8, 0x96, !PT ;  /* 0x00000008e9087c12 */ /* 0x000fe2000f8e9608 */
[--C-:B------:R-:W-:Y:S01]  /*12910*/  FFMA.FTZ R178, R27, UR4, -R166.reuse ;  /* 0x000000041bb27c23 */ /* 0x100fe200080108a6 */
[----:B------:R-:W-:Y:S01]  /*12920*/  PRMT R143, R6, 0x5410, R143 ;  /* 0x00005410068f7816 */ /* 0x000fe2000000008f */
[--C-:B------:R-:W-:Y:S01]  /*12930*/  FFMA.FTZ R240, R46, UR4, -R166.reuse ;  /* 0x000000042ef07c23 */ /* 0x100fe200080108a6 */
[C---:B------:R-:W-:Y:S03]  /*12940*/  LOP3.LUT R5, R4.reuse, 0xffff, RZ, 0xc0, !PT ;  /* 0x0000ffff04057812 */ /* 0x040fe600078ec0ff */
[----:B------:R-:W-:Y:S01]  /*12950*/  MUFU.EX2 R161, R161 ;  /* 0x000000a100a17308 */ /* 0x000fe20000000800 */
[----:B------:R-:W-:Y:S01]  /*12960*/  LOP3.LUT R148, R4, 0xff, RZ, 0xc0, !PT ;  /* 0x000000ff04947812 */ /* 0x000fe200078ec0ff */
[----:B------:R-:W-:Y:S01]  /*12970*/  FFMA.FTZ R241, R47, UR4, -R166 ;  /* 0x000000042ff17c23 */ /* 0x000fe200080108a6 */
[----:B------:R-:W-:Y:S01]  /*12980*/  LOP3.LUT R140, R141, 0xff, RZ, 0xc0, !PT ;  /* 0x000000ff8d8c7812 */ /* 0x000fe200078ec0ff */
[----:B------:R-:W-:Y:S01]  /*12990*/  IMAD.WIDE.U32 R14, R8, -0x326172a9, RZ ;  /* 0xcd9e8d57080e7825 */ /* 0x000fe200078e00ff */
[----:B------:R-:W-:Y:S02]  /*129a0*/  SHF.R.U32.HI R4, RZ, 0x18, R4 ;  /* 0x00000018ff047819 */ /* 0x000fe40000011604 */
[----:B------:R-:W-:Y:S03]  /*129b0*/  SHF.R.U32.HI R7, RZ, 0x8, R7 ;  /* 0x00000008ff077819 */ /* 0x000fe60000011607 */
[----:B------:R-:W3:Y:S01]  /*129c0*/  MUFU.EX2 R160, R160 ;  /* 0x000000a000a07308 */ /* 0x000ee20000000800 */
[----:B------:R-:W-:Y:S01]  /*129d0*/  LOP3.LUT R149, R149, 0xff, RZ, 0xc0, !PT ;  /* 0x000000ff95957812 */ /* 0x000fe200078ec0ff */
[C---:B--2---:R-:W-:Y:S01]  /*129e0*/  FMUL.FTZ R10, R0.reuse, R126 ;  /* 0x0000007e000a7220 */ /* 0x044fe20000410000 */
[----:B------:R-:W-:Y:S01]  /*129f0*/  SHF.R.U32.HI R6, RZ, 0x10, R141 ;  /* 0x00000010ff067819 */ /* 0x000fe2000001168d */
[----:B------:R-:W-:Y:S01]  /*12a00*/  FMUL.FTZ R11, R0, R127 ;  /* 0x0000007f000b7220 */ /* 0x000fe20000410000 */
[--C-:B------:R-:W-:Y:S01]  /*12a10*/  HSET2.LE.AND R151, R151, R217.reuse, PT ;  /* 0x000000d997977233 */ /* 0x100fe20003803000 */
[----:B------:R-:W-:Y:S01]  /*12a20*/  FMUL.FTZ R13, R2, R121 ;  /* 0x00000079020d7220 */ /* 0x000fe20000410000 */
[----:B------:R-:W-:Y:S03]  /*12a30*/  PRMT R140, R140, 0x5410, R7 ;  /* 0x000054108c8c7816 */ /* 0x000fe60000000007 */
[----:B------:R-:W-:Y:S01]  /*12a40*/  MUFU.EX2 R159, R159 ;  /* 0x0000009f009f7308 */ /* 0x000fe20000000800 */
[----:B------:R-:W-:Y:S01]  /*12a50*/  PRMT R149, R149, 0x5410, R4 ;  /* 0x0000541095957816 */ /* 0x000fe20000000004 */
[C---:B------:R-:W-:Y:S01]  /*12a60*/  FMUL.FTZ R72, R2.reuse, R72 ;  /* 0x0000004802487220 */ /* 0x040fe20000410000 */
[--C-:B------:R-:W-:Y:S01]  /*12a70*/  HSET2.LE.AND R143, R143, R217.reuse, PT ;  /* 0x000000d98f8f7233 */ /* 0x100fe20003803000 */
[----:B------:R-:W-:Y:S01]  /*12a80*/  FMUL.FTZ R73, R2, R73 ;  /* 0x0000004902497220 */ /* 0x000fe20000410000 */
[----:B------:R-:W-:Y:S01]  /*12a90*/  F2FP.F16.F32.PACK_AB R8, R164, R158 ;  /* 0x0000009ea408723e */ /* 0x000fe200000000ff */
[----:B------:R-:W-:Y:S01]  /*12aa0*/  FMUL.FTZ R74, R0, R74 ;  /* 0x0000004a004a7220 */ /* 0x000fe20000410000 */
[----:B------:R-:W-:Y:S03]  /*12ab0*/  SHF.R.U32.HI R141, RZ, 0x18, R141 ;  /* 0x00000018ff8d7819 */ /* 0x000fe6000001168d */
[----:B------:R-:W2:Y:S01]  /*12ac0*/  MUFU.EX2 R153, R153 ;  /* 0x0000009900997308 */ /* 0x000ea20000000800 */
[----:B------:R-:W-:Y:S01]  /*12ad0*/  LOP3.LUT R6, R6, 0xff, RZ, 0xc0, !PT ;  /* 0x000000ff06067812 */ /* 0x000fe200078ec0ff */
[----:B------:R-:W-:Y:S01]  /*12ae0*/  FMUL.FTZ R75, R0, R75 ;  /* 0x0000004b004b7220 */ /* 0x000fe20000410000 */
[----:B------:R-:W-:Y:S01]  /*12af0*/  SHF.R.U32.HI R5, RZ, 0x8, R5 ;  /* 0x00000008ff057819 */ /* 0x000fe20000011605 */
[----:B------:R-:W-:Y:S01]  /*12b00*/  IMAD.WIDE.U32 R176, R176, -0x2daee0ad, RZ ;  /* 0xd2511f53b0b07825 */ /* 0x000fe200078e00ff */
[----:B------:R-:W-:Y:S02]  /*12b10*/  F2FP.F16.F32.PACK_AB R4, R138, R139 ;  /* 0x0000008b8a04723e */ /* 0x000fe400000000ff */
[----:B------:R-:W-:Y:S03]  /*12b20*/  LOP3.LUT R151, R151, R8, RZ, 0xc0, !PT ;  /* 0x0000000897977212 */ /* 0x000fe600078ec0ff */
[----:B------:R-:W-:Y:S01]  /*12b30*/  MUFU.EX2 R163, R163 ;  /* 0x000000a300a37308 */ /* 0x000fe20000000800 */
[----:B------:R-:W-:Y:S01]  /*12b40*/  PRMT R141, R6, 0x5410, R141 ;  /* 0x00005410068d7816 */ /* 0x000fe2000000008d */
[----:B------:R-:W-:Y:S01]  /*12b50*/  FMUL.FTZ R8, R2, R124 ;  /* 0x0000007c02087220 */ /* 0x000fe20000410000 */
[----:B------:R-:W-:Y:S01]  /*12b60*/  PRMT R148, R148, 0x5410, R5 ;  /* 0x0000541094947816 */ /* 0x000fe20000000005 */
[----:B------:R-:W4:Y:S01]  /*12b70*/  LDSM.16.MT88.4 R124, [R190+0x6000] ;  /* 0x00600000be7c783b */ /* 0x000f220000004200 */
[--C-:B------:R-:W-:Y:S01]  /*12b80*/  HSET2.LE.AND R142, R142, R217.reuse, PT ;  /* 0x000000d98e8e7233 */ /* 0x100fe20003803000 */
[----:B------:R-:W-:Y:S01]  /*12b90*/  FMUL.FTZ R27, R3, R103 ;  /* 0x00000067031b7220 */ /* 0x000fe20000410000 */
[----:B------:R-:W-:Y:S03]  /*12ba0*/  LOP3.LUT R143, R143, R4, RZ, 0xc0, !PT ;  /* 0x000000048f8f7212 */ /* 0x000fe600078ec0ff */
[----:B------:R-:W5:Y:S01]  /*12bb0*/  MUFU.EX2 R157, R157 ;  /* 0x0000009d009d7308 */ /* 0x000f620000000800 */
[--C-:B------:R-:W-:Y:S01]  /*12bc0*/  HSET2.LE.AND R140, R140, R217.reuse, PT ;  /* 0x000000d98c8c7233 */ /* 0x100fe20003803000 */
[----:B------:R-:W-:Y:S01]  /*12bd0*/  FMUL.FTZ R88, R2, R88 ;  /* 0x0000005802587220 */ /* 0x000fe20000410000 */
[----:B------:R-:W-:Y:S01]  /*12be0*/  F2FP.F16.F32.PACK_AB R5, R152, R137 ;  /* 0x000000899805723e */ /* 0x000fe200000000ff */
[----:B------:R-:W-:Y:S01]  /*12bf0*/  FMUL.FTZ R89, R2, R89 ;  /* 0x0000005902597220 */ /* 0x000fe20000410000 */
[----:B---3--:R-:W-:Y:S01]  /*12c00*/  F2FP.F16.F32.PACK_AB R4, R160, R161 ;  /* 0x000000a1a004723e */ /* 0x008fe200000000ff */
[----:B------:R-:W-:Y:S01]  /*12c10*/  FMUL.FTZ R90, R0, R90 ;  /* 0x0000005a005a7220 */ /* 0x000fe20000410000 */
[----:B------:R-:W-:Y:S03]  /*12c20*/  LOP3.LUT R142, R142, R5, RZ, 0xc0, !PT ;  /* 0x000000058e8e7212 */ /* 0x000fe600078ec0ff */
[----:B------:R-:W-:Y:S01]  /*12c30*/  MUFU.EX2 R162, R162 ;  /* 0x000000a200a27308 */ /* 0x000fe20000000800 */
[----:B------:R-:W-:Y:S01]  /*12c40*/  LOP3.LUT R140, R140, R4, RZ, 0xc0, !PT ;  /* 0x000000048c8c7212 */ /* 0x000fe200078ec0ff */
[----:B------:R-:W-:Y:S01]  /*12c50*/  FMUL.FTZ R91, R0, R91 ;  /* 0x0000005b005b7220 */ /* 0x000fe20000410000 */
[--C-:B------:R-:W-:Y:S01]  /*12c60*/  HSET2.LE.AND R150, R150, R217.reuse, PT ;  /* 0x000000d996967233 */ /* 0x100fe20003803000 */
[C---:B------:R-:W-:Y:S01]  /*12c70*/  FMUL.FTZ R92, R2.reuse, R92 ;  /* 0x0000005c025c7220 */ /* 0x040fe20000410000 */
[--C-:B------:R-:W-:Y:S01]  /*12c80*/  HSET2.LE.AND R141, R141, R217.reuse, PT ;  /* 0x000000d98d8d7233 */ /* 0x100fe20003803000 */
[----:B------:R-:W-:Y:S01]  /*12c90*/  FMUL.FTZ R93, R2, R93 ;  /* 0x0000005d025d7220 */ /* 0x000fe20000410000 */
[--C-:B------:R-:W-:Y:S03]  /*12ca0*/  HSET2.LE.AND R148, R148, R217.reuse, PT ;  /* 0x000000d994947233 */ /* 0x100fe60003803000 */
[----:B------:R-:W3:Y:S01]  /*12cb0*/  MUFU.EX2 R154, R154 ;  /* 0x0000009a009a7308 */ /* 0x000ee20000000800 */
[--C-:B------:R-:W-:Y:S01]  /*12cc0*/  HSET2.LE.AND R149, R149, R217.reuse, PT ;  /* 0x000000d995957233 */ /* 0x100fe20003803000 */
[C---:B------:R-:W-:Y:S01]  /*12cd0*/  FMUL.FTZ R94, R0.reuse, R94 ;  /* 0x0000005e005e7220 */ /* 0x040fe20000410000 */
[----:B--2---:R-:W-:Y:S01]  /*12ce0*/  F2FP.F16.F32.PACK_AB R7, R153, R159 ;  /* 0x0000009f9907723e */ /* 0x004fe200000000ff */
[----:B------:R-:W-:Y:S01]  /*12cf0*/  FMUL.FTZ R95, R0, R95 ;  /* 0x0000005f005f7220 */ /* 0x000fe20000410000 */
[----:B-----5:R-:W-:Y:S01]  /*12d00*/  F2FP.F16.F32.PACK_AB R6, R157, R163 ;  /* 0x000000a39d06723e */ /* 0x020fe200000000ff */
[--C-:B------:R-:W-:Y:S01]  /*12d10*/  FFMA.FTZ R180, R48, UR4, -R183.reuse ;  /* 0x0000000430b47c23 */ /* 0x100fe200080108b7 */
[----:B------:R-:W-:Y:S03]  /*12d20*/  LOP3.LUT R141, R141, R7, RZ, 0xc0, !PT ;  /* 0x000000078d8d7212 */ /* 0x000fe600078ec0ff */
[----:B------:R-:W-:Y:S01]  /*12d30*/  MUFU.EX2 R156, R156 ;  /* 0x0000009c009c7308 */ /* 0x000fe20000000800 */
[----:B------:R-:W-:Y:S01]  /*12d40*/  LOP3.LUT R148, R148, R6, RZ, 0xc0, !PT ;  /* 0x0000000694947212 */ /* 0x000fe200078ec0ff */
[----:B------:R-:W-:Y:S01]  /*12d50*/  FMUL.FTZ R6, R3, R130 ;  /* 0x0000008203067220 */ /* 0x000fe20000410000 */
[----:B------:R-:W-:Y:S01]  /*12d60*/  LOP3.LUT R12, R15, UR36, R230, 0x96, !PT ;  /* 0x000000240f0c7c12 */ /* 0x000fe2000f8e96e6 */
[----:B------:R-:W-:Y:S01]  /*12d70*/  FMUL.FTZ R7, R3, R131 ;  /* 0x0000008303077220 */ /* 0x000fe20000410000 */
[----:B------:R-:W-:Y:S01]  /*12d80*/  LOP3.LUT R16, R239, UR34, R14, 0x96, !PT ;  /* 0x00000022ef107c12 */ /* 0x000fe2000f8e960e */
[--C-:B------:R-:W-:Y:S01]  /*12d90*/  FFMA.FTZ R179, R49, UR4, -R183.reuse ;  /* 0x0000000431b37c23 */ /* 0x100fe200080108b7 */
[----:B------:R-:W-:Y:S03]  /*12da0*/  LOP3.LUT R175, R165, UR22, R172, 0x96, !PT ;  /* 0x00000016a5af7c12 */ /* 0x000fe6000f8e96ac */
[----:B------:R-:W2:Y:S01]  /*12db0*/  MUFU.EX2 R155, R155 ;  /* 0x0000009b009b7308 */ /* 0x000ea20000000800 */
[----:B---3--:R-:W-:Y:S01]  /*12dc0*/  F2FP.F16.F32.PACK_AB R5, R154, R162 ;  /* 0x000000a29a05723e */ /* 0x008fe200000000ff */
[----:B------:R-:W-:Y:S01]  /*12dd0*/  FFMA.FTZ R165, R20, UR4, -R183 ;  /* 0x0000000414a57c23 */ /* 0x000fe200080108b7 */
[----:B------:R-:W-:Y:S01]  /*12de0*/  LOP3.LUT R169, R176, 0xffff, RZ, 0xc0, !PT ;  /* 0x0000ffffb0a97812 */ /* 0x000fe200078ec0ff */
[----:B------:R-:W-:Y:S01]  /*12df0*/  IMAD.WIDE.U32 R130, R12, -0x2daee0ad, RZ ;  /* 0xd2511f530c827825 */ /* 0x000fe200078e00ff */
[----:B------:R-:W-:Y:S03]  /*12e00*/  LOP3.LUT R149, R149, R5, RZ, 0xc0, !PT ;  /* 0x0000000595957212 */ /* 0x000fe600078ec0ff */
[----:B------:R-:W-:Y:S01]  /*12e10*/  FMUL.FTZ R5, R132, R129 ;  /* 0x0000008184057220 */ /* 0x000fe20000410000 */
[----:B------:R-:W-:Y:S01]  /*12e20*/  LOP3.LUT R129, R15, UR36, R226, 0x96, !PT ;  /* 0x000000240f817c12 */ /* 0x000fe2000f8e96e2 */
[----:B------:R-:W-:Y:S01]  /*12e30*/  FMUL.FTZ R12, R2, R120 ;  /* 0x00000078020c7220 */ /* 0x000fe20000410000 */
[----:B------:R-:W-:Y:S04]  /*12e40*/  IMAD.WIDE.U32 R120, R16, -0x2daee0ad, RZ ;  /* 0xd2511f5310787825 */ /* 0x000fe800078e00ff */
[----:B------:R-:W-:Y:S01]  /*12e50*/  FMUL.FTZ R15, R0, R123 ;  /* 0x0000007b000f7220 */ /* 0x000fe20000410000 */
[----:B------:R-:W-:Y:S01]  /*12e60*/  MUFU.EX2 R165, R165 ;  /* 0x000000a500a57308 */ /* 0x000fe20000000800 */
[----:B------:R-:W-:Y:S01]  /*12e70*/  FMUL.FTZ R16, R132, R116 ;  /* 0x0000007484107220 */ /* 0x000fe20000410000 */
[----:B------:R-:W-:Y:S01]  /*12e80*/  LOP3.LUT R123, R177, UR20, R174, 0x96, !PT ;  /* 0x00000014b17b7c12 */ /* 0x000fe2000f8e96ae */
[----:B------:R-:W3:Y:S01]  /*12e90*/  LDSM.16.MT88.4 R116, [R189+0x6000] ;  /* 0x00600000bd74783b */ /* 0x000ee20000004200 */
[----:B------:R-:W-:Y:S01]  /*12ea0*/  IMAD.WIDE.U32 R174, R175, -0x2daee0ad, RZ ;  /* 0xd2511f53afae7825 */ /* 0x000fe200078e00ff */
[----:B--2---:R-:W-:Y:S03]  /*12eb0*/  F2FP.F16.F32.PACK_AB R4, R155, R156 ;  /* 0x0000009c9b04723e */ /* 0x004fe600000000ff */
[----:B------:R-:W-:Y:S01]  /*12ec0*/  FMUL.FTZ R20, R2, R108 ;  /* 0x0000006c02147220 */ /* 0x000fe20000410000 */
[----:B------:R-:W-:Y:S01]  /*12ed0*/  SHF.R.U32.HI R172, RZ, 0x10, R176 ;  /* 0x00000010ffac7819 */ /* 0x000fe200000116b0 */
[----:B------:R-:W-:Y:S01]  /*12ee0*/  FFMA.FTZ R177, R26, UR4, -R166 ;  /* 0x000000041ab17c23 */ /* 0x000fe200080108a6 */
[----:B------:R-:W-:Y:S01]  /*12ef0*/  LOP3.LUT R150, R150, R4, RZ, 0xc0, !PT ;  /* 0x0000000496967212 */ /* 0x000fe200078ec0ff */
[----:B------:R-:W-:Y:S01]  /*12f00*/  FMUL.FTZ R4, R132, R128 ;  /* 0x0000008084047220 */ /* 0x000fe20000410000 */
[----:B------:R-:W-:Y:S01]  /*12f10*/  LOP3.LUT R128, R237, UR34, R14, 0x96, !PT ;  /* 0x00000022ed807c12 */ /* 0x000fe2000f8e960e */
[----:B------:R-:W-:Y:S01]  /*12f20*/  FMUL.FTZ R14, R0, R122 ;  /* 0x0000007a000e7220 */ /* 0x000fe20000410000 */
[----:B------:R-:W-:Y:S01]  /*12f30*/  LOP3.LUT R122, R131, UR31, R228, 0x96, !PT ;  /* 0x0000001f837a7c12 */ /* 0x000fe2000f8e96e4 */
[----:B------:R-:W-:Y:S01]  /*12f40*/  FMUL.FTZ R26, R3, R102 ;  /* 0x00000066031a7220 */ /* 0x000fe20000410000 */
[----:B------:R-:W-:Y:S01]  /*12f50*/  LOP3.LUT R131, R175, UR20, R168, 0x96, !PT ;  /* 0x00000014af837c12 */ /* 0x000fe2000f8e96a8 */
[--C-:B------:R-:W-:Y:S01]  /*12f60*/  FFMA.FTZ R168, R22, UR4, -R181.reuse ;  /* 0x0000000416a87c23 */ /* 0x100fe200080108b5 */
[-C--:B-1----:R-:W-:Y:S01]  /*12f70*/  HMMA.16816.F32 R4, R140, R144.reuse, R4 ;  /* 0x000000908c04723c */ /* 0x082fe20000001804 */
[----:B------:R-:W-:Y:S04]  /*12f80*/  MUFU.EX2 R177, R177 ;  /* 0x000000b100b17308 */ /* 0x000fe80000000800 */
[----:B------:R-:W-:Y:S01]  /*12f90*/  FMUL.FTZ R22, R0, R110 ;  /* 0x0000006e00167220 */ /* 0x000fe20000410000 */
[C---:B------:R-:W-:Y:S05]  /*12fa0*/  HMMA.16816.F32 R8, R148.reuse, R144, R8 ;  /* 0x000000909408723c */ /* 0x040fea0000001808 */
[----:B------:R-:W-:Y:S01]  /*12fb0*/  MUFU.EX2 R178, R178 ;  /* 0x000000b200b27308 */ /* 0x000fe20000000800 */
[----:B------:R-:W-:Y:S01]  /*12fc0*/  SHF.R.U32.HI R171, RZ, 0x18, R176 ;  /* 0x00000018ffab7819 */ /* 0x000fe200000116b0 */
[-C--:B------:R-:W-:Y:S04]  /*12fd0*/  HMMA.16816.F32 R12, R148, R146.reuse, R12 ;  /* 0x00000092940c723c */ /* 0x080fe8000000180c */
[----:B------:R-:W-:Y:S02]  /*12fe0*/  LOP3.LUT R121, R121, UR27, R130, 0x96, !PT ;  /* 0x0000001b79797c12 */ /* 0x000fe4000f8e9682 */
[C---:B------:R-:W-:Y:S02]  /*12ff0*/  HMMA.16816.F32 R16, R140.reuse, R146, R16 ;  /* 0x000000928c10723c */ /* 0x040fe40000001810 */
[----:B------:R-:W-:Y:S03]  /*13000*/  MUFU.EX2 R240, R240 ;  /* 0x000000f000f07308 */ /* 0x000fe60000000800 */
[----:B------:R-:W-:Y:S01]  /*13010*/  LOP3.LUT R130, R176, 0xff, RZ, 0xc0, !PT ;  /* 0x000000ffb0827812 */ /* 0x000fe200078ec0ff */
[-C--:B----4-:R-:W-:Y:S06]  /*13020*/  HMMA.16816.F32 R68, R140, R124.reuse, R68 ;  /* 0x0000007c8c44723c */ /* 0x090fec0000001844 */
[----:B------:R-:W-:Y:S01]  /*13030*/  MUFU.EX2 R173, R173 ;  /* 0x000000ad00ad7308 */ /* 0x000fe20000000800 */
[--C-:B------:R-:W-:Y:S01]  /*13040*/  FFMA.FTZ R146, R34, UR4, -R181.reuse ;  /* 0x0000000422927c23 */ /* 0x100fe200080108b5 */
[----:B------:R-:W-:Y:S03]  /*13050*/  FFMA.FTZ R147, R35, UR4, -R181 ;  /* 0x0000000423937c23 */ /* 0x000fe600080108b5 */
[--C-:B------:R-:W-:Y:S01]  /*13060*/  FFMA.FTZ R145, R32, UR4, -R183.reuse ;  /* 0x0000000420917c23 */ /* 0x100fe200080108b7 */
[----:B------:R-:W-:Y:S01]  /*13070*/  FFMA.FTZ R144, R33, UR4, -R183 ;  /* 0x0000000421907c23 */ /* 0x000fe200080108b7 */
[C---:B------:R-:W-:Y:S03]  /*13080*/  HMMA.16816.F32 R72, R148.reuse, R124, R72 ;  /* 0x0000007c9448723c */ /* 0x040fe60000001848 */
[----:B------:R-:W-:Y:S01]  /*13090*/  MUFU.EX2 R146, R146 ;  /* 0x0000009200927308 */ /* 0x000fe20000000800 */
[C---:B------:R-:W-:Y:S01]  /*130a0*/  FMUL.FTZ R32, R2.reuse, R112 ;  /* 0x0000007002207220 */ /* 0x040fe20000410000 */
[--C-:B------:R-:W-:Y:S01]  /*130b0*/  SHF.R.U32.HI R112, RZ, 0x10, R174.reuse ;  /* 0x00000010ff707819 */ /* 0x100fe200000116ae */
[----:B------:R-:W-:Y:S01]  /*130c0*/  FMUL.FTZ R33, R2, R113 ;  /* 0x0000007102217220 */ /* 0x000fe20000410000 */
[----:B------:R-:W-:Y:S01]  /*130d0*/  SHF.R.U32.HI R125, RZ, 0x8, R169 ;  /* 0x00000008ff7d7819 */ /* 0x000fe200000116a9 */
[----:B------:R-:W-:Y:S05]  /*130e0*/  FMUL.FTZ R34, R0, R114 ;  /* 0x0000007200227220 */ /* 0x000fea0000410000 */
[----:B------:R-:W-:Y:S01]  /*130f0*/  MUFU.EX2 R145, R145 ;  /* 0x0000009100917308 */ /* 0x000fe20000000800 */
[----:B------:R-:W-:Y:S01]  /*13100*/  LOP3.LUT R124, R172, 0xff, RZ, 0xc0, !PT ;  /* 0x000000ffac7c7812 */ /* 0x000fe200078ec0ff */
[----:B------:R-:W-:Y:S01]  /*13110*/  FMUL.FTZ R35, R0, R115 ;  /* 0x0000007300237220 */ /* 0x000fe20000410000 */
[C---:B------:R-:W-:Y:S01]  /*13120*/  LOP3.LUT R113, R174.reuse, 0xffff, RZ, 0xc0, !PT ;  /* 0x0000ffffae717812 */ /* 0x040fe200078ec0ff */
[----:B------:R-:W-:Y:S01]  /*13130*/  FFMA.FTZ R169, R23, UR4, -R181 ;  /* 0x0000000417a97c23 */ /* 0x000fe200080108b5 */
[----:B------:R-:W-:Y:S01]  /*13140*/  LOP3.LUT R114, R174, 0xff, RZ, 0xc0, !PT ;  /* 0x000000ffae727812 */ /* 0x000fe200078ec0ff */
[----:B------:R-:W-:Y:S01]  /*13150*/  FMUL.FTZ R23, R0, R111 ;  /* 0x0000006f00177220 */ /* 0x000fe20000410000 */
[----:B------:R-:W-:Y:S01]  /*13160*/  SHF.R.U32.HI R115, RZ, 0x18, R174 ;  /* 0x00000018ff737819 */ /* 0x000fe200000116ae */
[----:B------:R-:W1:Y:S01]  /*13170*/  LDSM.16.MT88.4 R108, [R188+0x6000] ;  /* 0x00600000bc6c783b */ /* 0x000e620000004200 */
[-C--:B------:R-:W-:Y:S01]  /*13180*/  HMMA.16816.F32 R32, R148, R126.reuse, R32 ;  /* 0x0000007e9420723c */ /* 0x080fe20000001820 */
[----:B------:R-:W2:Y:S02]  /*13190*/  MUFU.EX2 R144, R144 ;  /* 0x0000009000907308 */ /* 0x000ea40000000800 */
[----:B------:R-:W-:Y:S01]  /*131a0*/  PRMT R124, R124, 0x5410, R171 ;  /* 0x000054107c7c7816 */ /* 0x000fe200000000ab */
[----:B------:R-:W-:Y:S01]  /*131b0*/  FFMA.FTZ R174, R28, UR4, -R170 ;  /* 0x000000041cae7c23 */ /* 0x000fe200080108aa */
[----:B------:R-:W-:Y:S01]  /*131c0*/  PRMT R130, R130, 0x5410, R125 ;  /* 0x0000541082827816 */ /* 0x000fe2000000007d */
[C---:B------:R-:W-:Y:S05]  /*131d0*/  HMMA.16816.F32 R76, R140.reuse, R126, R76 ;  /* 0x0000007e8c4c723c */ /* 0x040fea000000184c */
[----:B------:R-:W4:Y:S01]  /*131e0*/  MUFU.EX2 R147, R147 ;  /* 0x0000009300937308 */ /* 0x000f220000000800 */
[--C-:B------:R-:W-:Y:S01]  /*131f0*/  HSET2.LE.AND R105, R124, R217.reuse, PT ;  /* 0x000000d97c697233 */ /* 0x100fe20003803000 */
[-C--:B---3--:R-:W-:Y:S04]  /*13200*/  HMMA.16816.F32 R80, R140, R116.reuse, R80 ;  /* 0x000000748c50723c */ /* 0x088fe80000001850 */
[C---:B------:R-:W-:Y:S02]  /*13210*/  LOP3.LUT R126, R123.reuse, 0xffff, RZ, 0xc0, !PT ;  /* 0x0000ffff7b7e7812 */ /* 0x040fe400078ec0ff */
[C---:B------:R-:W-:Y:S02]  /*13220*/  HMMA.16816.F32 R20, R148.reuse, R116, R20 ;  /* 0x000000749414723c */ /* 0x040fe40000001814 */
[----:B------:R-:W-:Y:S03]  /*13230*/  MUFU.EX2 R241, R241 ;  /* 0x000000f100f17308 */ /* 0x000fe60000000800 */
[----:B------:R-:W-:Y:S01]  /*13240*/  SHF.R.U32.HI R126, RZ, 0x8, R126 ;  /* 0x00000008ff7e7819 */ /* 0x000fe2000001167e */
[--C-:B------:R-:W-:Y:S01]  /*13250*/  FFMA.FTZ R172, R30, UR4, -R166.reuse ;  /* 0x000000041eac7c23 */ /* 0x100fe200080108a6 */
[----:B------:R-:W-:Y:S01]  /*13260*/  LOP3.LUT R116, R123, 0xff, RZ, 0xc0, !PT ;  /* 0x000000ff7b747812 */ /* 0x000fe200078ec0ff */
[----:B------:R-:W-:Y:S04]  /*13270*/  FFMA.FTZ R171, R31, UR4, -R166 ;  /* 0x000000041fab7c23 */ /* 0x000fe800080108a6 */
[----:B------:R-:W3:Y:S01]  /*13280*/  MUFU.EX2 R174, R174 ;  /* 0x000000ae00ae7308 */ /* 0x000ee20000000800 */
[----:B--2---:R-:W-:Y:S01]  /*13290*/  F2FP.F16.F32.PACK_AB R102, R144, R145 ;  /* 0x000000919066723e */ /* 0x004fe200000000ff */
[----:B------:R-:W-:Y:S01]  /*132a0*/  FMUL.FTZ R28, R2, R104 ;  /* 0x00000068021c7220 */ /* 0x000fe20000410000 */
[----:B------:R-:W-:Y:S01]  /*132b0*/  PRMT R104, R116, 0x5410, R126 ;  /* 0x0000541074687816 */ /* 0x000fe2000000007e */
[C---:B------:R-:W-:Y:S01]  /*132c0*/  FMUL.FTZ R31, R0.reuse, R107 ;  /* 0x0000006b001f7220 */ /* 0x040fe20000410000 */
[----:B----4-:R-:W-:Y:S01]  /*132d0*/  F2FP.F16.F32.PACK_AB R103, R147, R146 ;  /* 0x000000929367723e */ /* 0x010fe200000000ff */
[----:B------:R-:W-:Y:S01]  /*132e0*/  FMUL.FTZ R30, R0, R106 ;  /* 0x0000006a001e7220 */ /* 0x000fe20000410000 */
[--C-:B------:R-:W-:Y:S01]  /*132f0*/  HSET2.LE.AND R106, R130, R217.reuse, PT ;  /* 0x000000d9826a7233 */ /* 0x100fe20003803000 */
[--C-:B------:R-:W-:Y:S01]  /*13300*/  FFMA.FTZ R175, R24, UR4, -R170.reuse ;  /* 0x0000000418af7c23 */ /* 0x100fe200080108aa */
[--C-:B------:R-:W-:Y:S01]  /*13310*/  HSET2.LE.AND R104, R104, R217.reuse, PT ;  /* 0x000000d968687233 */ /* 0x100fe20003803000 */
[----:B------:R-:W-:Y:S01]  /*13320*/  FMUL.FTZ R24, R132, R100 ;  /* 0x0000006484187220 */ /* 0x000fe20000410000 */
[----:B------:R-:W-:Y:S01]  /*13330*/  F2FP.F16.F32.PACK_AB R100, R167, R165 ;  /* 0x000000a5a764723e */ /* 0x000fe200000000ff */
[----:B------:R-:W-:Y:S01]  /*13340*/  FFMA.FTZ R176, R25, UR4, -R170 ;  /* 0x0000000419b07c23 */ /* 0x000fe200080108aa */
[-C--:B------:R-:W-:Y:S01]  /*13350*/  HMMA.16816.F32 R28, R148, R118.reuse, R28 ;  /* 0x00000076941c723c */ /* 0x080fe2000000181c */
[----:B------:R-:W-:Y:S02]  /*13360*/  MUFU.EX2 R172, R172 ;  /* 0x000000ac00ac7308 */ /* 0x000fe40000000800 */
[----:B------:R-:W-:Y:S01]  /*13370*/  LOP3.LUT R102, R106, R102, RZ, 0xc0, !PT ;  /* 0x000000666a667212 */ /* 0x000fe200078ec0ff */
[----:B------:R-:W-:Y:S01]  /*13380*/  FMUL.FTZ R25, R132, R101 ;  /* 0x0000006584197220 */ /* 0x000fe20000410000 */
[----:B------:R-:W-:Y:S01]  /*13390*/  LOP3.LUT R103, R105, R103, RZ, 0xc0, !PT ;  /* 0x0000006769677212 */ /* 0x000fe200078ec0ff */
[C---:B------:R-:W-:Y:S05]  /*133a0*/  HMMA.16816.F32 R84, R140.reuse, R118, R84 ;  /* 0x000000768c54723c */ /* 0x040fea0000001854 */
[----:B------:R-:W2:Y:S01]  /*133b0*/  MUFU.EX2 R171, R171 ;  /* 0x000000ab00ab7308 */ /* 0x000ea20000000800 */
[----:B------:R-:W-:Y:S01]  /*133c0*/  LOP3.LUT R100, R104, R100, RZ, 0xc0, !PT ;  /* 0x0000006468647212 */ /* 0x000fe200078ec0ff */
[-C--:B-1----:R-:W-:Y:S01]  /*133d0*/  HMMA.16816.F32 R24, R140, R108.reuse, R24 ;  /* 0x0000006c8c18723c */ /* 0x082fe20000001818 */
[----:B------:R-:W1:Y:S03]  /*133e0*/  LDSM.16.MT88.4 R104, [R192+0x6800] ;  /* 0x00680000c068783b */ /* 0x000e660000004200 */
[----:B------:R-:W-:Y:S02]  /*133f0*/  SHF.R.U32.HI R113, RZ, 0x8, R113 ;  /* 0x00000008ff717819 */ /* 0x000fe40000011671 */
[C---:B------:R-:W-:Y:S02]  /*13400*/  HMMA.16816.F32 R88, R148.reuse, R108, R88 ;  /* 0x0000006c9458723c */ /* 0x040fe40000001858 */
[----:B------:R-:W-:Y:S03]  /*13410*/  MUFU.EX2 R168, R168 ;  /* 0x000000a800a87308 */ /* 0x000fe60000000800 */
[----:B------:R-:W-:Y:S01]  /*13420*/  LOP3.LUT R112, R112, 0xff, RZ, 0xc0, !PT ;  /* 0x000000ff70707812 */ /* 0x000fe200078ec0ff */
[-C--:B------:R-:W-:Y:S06]  /*13430*/  HMMA.16816.F32 R92, R148, R110.reuse, R92 ;  /* 0x0000006e945c723c */ /* 0x080fec000000185c */
[----:B------:R-:W4:Y:S01]  /*13440*/  MUFU.EX2 R169, R169 ;  /* 0x000000a900a97308 */ /* 0x000f220000000800 */
[----:B------:R-:W-:Y:S01]  /*13450*/  SHF.R.U32.HI R127, RZ, 0x10, R123 ;  /* 0x00000010ff7f7819 */ /* 0x000fe2000001167b */
[----:B------:R-:W-:Y:S03]  /*13460*/  FFMA.FTZ R245, R52, UR4, -R183 ;  /* 0x0000000434f57c23 */ /* 0x000fe600080108b7 */
[----:B------:R-:W-:Y:S01]  /*13470*/  PRMT R114, R114, 0x5410, R113 ;  /* 0x0000541072727816 */ /* 0x000fe20000000071 */
[----:B------:R-:W-:Y:S01]  /*13480*/  FFMA.FTZ R151, R42, UR4, -R166 ;  /* 0x000000042a977c23 */ /* 0x000fe200080108a6 */
[----:B------:R-:W-:Y:S03]  /*13490*/  PRMT R115, R112, 0x5410, R115 ;  /* 0x0000541070737816 */ /* 0x000fe60000000073 */
[----:B------:R-:W-:Y:S01]  /*134a0*/  MUFU.EX2 R175, R175 ;  /* 0x000000af00af7308 */ /* 0x000fe20000000800 */
[----:B------:R-:W-:Y:S01]  /*134b0*/  SHF.R.U32.HI R125, RZ, 0x18, R123 ;  /* 0x00000018ff7d7819 */ /* 0x000fe2000001167b */
[----:B------:R-:W-:Y:S01]  /*134c0*/  FFMA.FTZ R148, R51, UR4, -R181 ;  /* 0x0000000433947c23 */ /* 0x000fe200080108b5 */
[----:B------:R-:W-:Y:S01]  /*134d0*/  LOP3.LUT R127, R127, 0xff, RZ, 0xc0, !PT ;  /* 0x000000ff7f7f7812 */ /* 0x000fe200078ec0ff */
[----:B------:R-:W-:Y:S01]  /*134e0*/  FFMA.FTZ R150, R41, UR4, -R170 ;  /* 0x0000000429967c23 */ /* 0x000fe200080108aa */
[----:B------:R-:W-:Y:S01]  /*134f0*/  LOP3.LUT R123, R131, 0xffff, RZ, 0xc0, !PT ;  /* 0x0000ffff837b7812 */ /* 0x000fe200078ec0ff */
[----:B------:R-:W-:Y:S01]  /*13500*/  FMUL.FTZ R51, R3, R99 ;  /* 0x0000006303337220 */ /* 0x000fe20000410000 */
[----:B------:R-:W-:Y:S03]  /*13510*/  SHF.R.U32.HI R117, RZ, 0x10, R131 ;  /* 0x00000010ff757819 */ /* 0x000fe60000011683 */
[----:B------:R-:W5:Y:S01]  /*13520*/  MUFU.EX2 R176, R176 ;  /* 0x000000b000b07308 */ /* 0x000f620000000800 */
[--C-:B------:R-:W-:Y:S01]  /*13530*/  HSET2.LE.AND R114, R114, R217.reuse, PT ;  /* 0x000000d972727233 */ /* 0x100fe20003803000 */
[----:B------:R-:W-:Y:S01]  /*13540*/  IMAD.WIDE.U32 R98, R129, -0x2daee0ad, RZ ;  /* 0xd2511f5381627825 */ /* 0x000fe200078e00ff */
[--C-:B------:R-:W-:Y:S02]  /*13550*/  HSET2.LE.AND R115, R115, R217.reuse, PT ;  /* 0x000000d973737233 */ /* 0x100fe40003803000 */
[----:B---3--:R-:W-:Y:S01]  /*13560*/  F2FP.F16.F32.PACK_AB R49, R173, R174 ;  /* 0x000000aead31723e */ /* 0x008fe200000000ff */
[----:B------:R-:W-:Y:S01]  /*13570*/  FFMA.FTZ R149, R36, UR4, -R183 ;  /* 0x0000000424957c23 */ /* 0x000fe200080108b7 */
[----:B--2---:R-:W-:Y:S01]  /*13580*/  F2FP.F16.F32.PACK_AB R48, R171, R172 ;  /* 0x000000acab30723e */ /* 0x004fe200000000ff */
[----:B------:R-:W-:Y:S01]  /*13590*/  IMAD.WIDE.U32 R128, R128, -0x2daee0ad, RZ ;  /* 0xd2511f5380807825 */ /* 0x000fe200078e00ff */
[----:B------:R-:W-:Y:S01]  /*135a0*/  PRMT R116, R127, 0x5410, R125 ;  /* 0x000054107f747816 */ /* 0x000fe2000000007d */
[----:B------:R-:W-:Y:S01]  /*135b0*/  MUFU.EX2 R151, R151 ;  /* 0x0000009700977308 */ /* 0x000fe20000000800 */
[----:B------:R-:W-:Y:S01]  /*135c0*/  LOP3.LUT R117, R117, 0xff, RZ, 0xc0, !PT ;  /* 0x000000ff75757812 */ /* 0x000fe200078ec0ff */
[----:B------:R-:W-:Y:S01]  /*135d0*/  FFMA.FTZ R161, R132, R223, R161 ;  /* 0x000000df84a17223 */ /* 0x000fe200000100a1 */
[----:B------:R-:W-:Y:S01]  /*135e0*/  LOP3.LUT R112, R131, 0xff, RZ, 0xc0, !PT ;  /* 0x000000ff83707812 */ /* 0x000fe200078ec0ff */
[----:B------:R-:W-:Y:S01]  /*135f0*/  FFMA.FTZ R159, R3, R222, R159 ;  /* 0x000000de039f7223 */ /* 0x000fe2000001009f */
[----:B------:R-:W-:Y:S01]  /*13600*/  SHF.R.U32.HI R113, RZ, 0x18, R131 ;  /* 0x00000018ff717819 */ /* 0x000fe20000011683 */
[----:B------:R-:W-:Y:S01]  /*13610*/  IMAD.MOV.U32 R3, RZ, RZ, R136 ;  /* 0x000000ffff037224 */ /* 0x000fe200078e0088 */
[----:B------:R-:W-:Y:S03]  /*13620*/  SHF.R.U32.HI R123, RZ, 0x8, R123 ;  /* 0x00000008ff7b7819 */ /* 0x000fe6000001167b */
[----:B------:R-:W-:Y:S01]  /*13630*/  MUFU.EX2 R180, R180 ;  /* 0x000000b400b47308 */ /* 0x000fe20000000800 */
[----:B------:R-:W-:Y:S01]  /*13640*/  LOP3.LUT R114, R114, R49, RZ, 0xc0, !PT ;  /* 0x0000003172727212 */ /* 0x000fe200078ec0ff */
[C---:B------:R-:W-:Y:S01]  /*13650*/  FMUL.FTZ R49, R132.reuse, R97 ;  /* 0x0000006184317220 */ /* 0x040fe20000410000 */
[----:B------:R-:W-:Y:S01]  /*13660*/  LOP3.LUT R115, R115, R48, RZ, 0xc0, !PT ;  /* 0x0000003073737212 */ /* 0x000fe200078ec0ff */
[----:B------:R-:W-:Y:S01]  /*13670*/  FMUL.FTZ R48, R132, R96 ;  /* 0x0000006084307220 */ /* 0x000fe20000410000 */
[--C-:B------:R-:W-:Y:S01]  /*13680*/  HSET2.LE.AND R101, R116, R217.reuse, PT ;  /* 0x000000d974657233 */ /* 0x100fe20003803000 */
[----:B------:R-:W-:Y:S01]  /*13690*/  FFMA.FTZ R163, R2, R221, R163 ;  /* 0x000000dd02a37223 */ /* 0x000fe200000100a3 */
[----:B------:R-:W-:Y:S03]  /*136a0*/  PRMT R113, R117, 0x5410, R113 ;  /* 0x0000541075717816 */ /* 0x000fe60000000071 */
[----:B------:R-:W2:Y:S01]  /*136b0*/  MUFU.EX2 R179, R179 ;  /* 0x000000b300b37308 */ /* 0x000ea20000000800 */
[----:B----4-:R-:W-:Y:S01]  /*136c0*/  F2FP.F16.F32.PACK_AB R108, R169, R168 ;  /* 0x000000a8a96c723e */ /* 0x010fe200000000ff */
[----:B------:R-:W3:Y:S01]  /*136d0*/  LDSM.16.MT88.4 R116, [R190+0x6800] ;  /* 0x00680000be74783b */ /* 0x000ee20000004200 */
[----:B------:R-:W-:Y:S04]  /*136e0*/  HMMA.16816.F32 R48, R140, R110, R48 ;  /* 0x0000006e8c30723c */ /* 0x000fe80000001830 */
[----:B------:R-:W-:Y:S01]  /*136f0*/  PRMT R112, R112, 0x5410, R123 ;  /* 0x0000541070707816 */ /* 0x000fe2000000007b */
[----:B------:R-:W-:Y:S01]  /*13700*/  IMAD.WIDE.U32 R122, R122, -0x326172a9, RZ ;  /* 0xcd9e8d577a7a7825 */ /* 0x000fe200078e00ff */
[----:B------:R-:W-:Y:S01]  /*13710*/  LOP3.LUT R101, R101, R108, RZ, 0xc0, !PT ;  /* 0x0000006c65657212 */ /* 0x000fe200078ec0ff */
[----:B------:R-:W-:Y:S01]  /*13720*/  MUFU.EX2 R182, R182 ;  /* 0x000000b600b67308 */ /* 0x000fe20000000800 */
[--C-:B------:R-:W-:Y:S03]  /*13730*/  HSET2.LE.AND R113, R113, R217.reuse, PT ;  /* 0x000000d971717233 */ /* 0x100fe60003803000 */
[--C-:B------:R-:W-:Y:S01]  /*13740*/  HSET2.LE.AND R112, R112, R217.reuse, PT ;  /* 0x000000d970707233 */ /* 0x100fe20003803000 */
[----:B------:R-:W-:Y:S01]  /*13750*/  FFMA.FTZ R141, R38, UR4, -R181 ;  /* 0x00000004268d7c23 */ /* 0x000fe200080108b5 */
[-C--:B-1----:R-:W-:Y:S04]  /*13760*/  HMMA.16816.F32 R4, R100, R104.reuse, R4 ;  /* 0x000000686404723c */ /* 0x082fe80000001804 */
[----:B------:R-:W1:Y:S01]  /*13770*/  MUFU.EX2 R148, R148 ;  /* 0x0000009400947308 */ /* 0x000e620000000800 */
[----:B------:R-:W-:Y:S01]  /*13780*/  F2FP.F16.F32.PACK_AB R36, R178, R177 ;  /* 0x000000b1b224723e */ /* 0x000fe200000000ff */
[----:B------:R-:W-:Y:S01]  /*13790*/  FFMA.FTZ R140, R37, UR4, -R183 ;  /* 0x00000004258c7c23 */ /* 0x000fe200080108b7 */
[----:B-----5:R-:W-:Y:S01]  /*137a0*/  F2FP.F16.F32.PACK_AB R96, R176, R175 ;  /* 0x000000afb060723e */ /* 0x020fe200000000ff */
[--C-:B------:R-:W-:Y:S06]  /*137b0*/  FFMA.FTZ R142, R39, UR4, -R181.reuse ;  /* 0x00000004278e7c23 */ /* 0x100fec00080108b5 */
[----:B------:R-:W-:Y:S01]  /*137c0*/  MUFU.EX2 R149, R149 ;  /* 0x0000009500957308 */ /* 0x000fe20000000800 */
[----:B------:R-:W-:Y:S01]  /*137d0*/  LOP3.LUT R112, R112, R96, RZ, 0xc0, !PT ;  /* 0x0000006070707212 */ /* 0x000fe200078ec0ff */
[----:B------:R-:W-:Y:S01]  /*137e0*/  IMAD.WIDE.U32 R96, R121, -0x326172a9, RZ ;  /* 0xcd9e8d5779607825 */ /* 0x000fe200078e00ff */
[----:B------:R-:W-:Y:S02]  /*137f0*/  LOP3.LUT R113, R113, R36, RZ, 0xc0, !PT ;  /* 0x0000002471717212 */ /* 0x000fe400078ec0ff */
[----:B------:R-:W-:Y:S01]  /*13800*/  LOP3.LUT R36, R99, UR31, R224, 0x96, !PT ;  /* 0x0000001f63247c12 */ /* 0x000fe2000f8e96e0 */
[----:B------:R-:W-:Y:S01]  /*13810*/  FFMA.FTZ R181, R55, UR4, -R181 ;  /* 0x0000000437b57c23 */ /* 0x000fe200080108b5 */
[----:B------:R-:W-:Y:S01]  /*13820*/  LOP3.LUT R37, R129, UR27, R98, 0x96, !PT ;  /* 0x0000001b81257c12 */ /* 0x000fe2000f8e9662 */
[----:B------:R-:W-:Y:S01]  /*13830*/  FFMA.FTZ R143, R40, UR4, -R170 ;  /* 0x00000004288f7c23 */ /* 0x000fe200080108aa */
[----:B------:R-:W-:Y:S01]  /*13840*/  LOP3.LUT R108, R97, UR26, R122, 0x96, !PT ;  /* 0x0000001a616c7c12 */ /* 0x000fe2000f8e967a */
[C---:B------:R-:W-:Y:S01]  /*13850*/  HMMA.16816.F32 R8, R112.reuse, R104, R8 ;  /* 0x000000687008723c */ /* 0x040fe20000001808 */
[----:B------:R-:W4:Y:S03]  /*13860*/  MUFU.EX2 R140, R140 ;  /* 0x0000008c008c7308 */ /* 0x000f260000000800 */
[----:B------:R-:W-:Y:S01]  /*13870*/  IMAD.WIDE.U32 R98, R36, -0x326172a9, RZ ;  /* 0xcd9e8d5724627825 */ /* 0x000fe200078e00ff */
[----:B------:R-:W-:Y:S01]  /*13880*/  LOP3.LUT R238, R123, UR30, R238, 0x96, !PT ;  /* 0x0000001e7bee7c12 */ /* 0x000fe2000f8e96ee */
[-C--:B------:R-:W-:Y:S05]  /*13890*/  HMMA.16816.F32 R12, R112, R106.reuse, R12 ;  /* 0x0000006a700c723c */ /* 0x080fea000000180c */
[----:B------:R-:W-:Y:S01]  /*138a0*/  MUFU.EX2 R181, R181 ;  /* 0x000000b500b57308 */ /* 0x000fe20000000800 */
[----:B------:R-:W-:Y:S01]  /*138b0*/  IMAD.WIDE.U32 R104, R37, -0x326172a9, RZ ;  /* 0xcd9e8d5725687825 */ /* 0x000fe200078e00ff */
[C---:B------:R-:W-:Y:S01]  /*138c0*/  HMMA.16816.F32 R16, R100.reuse, R106, R16 ;  /* 0x0000006a6410723c */ /* 0x040fe20000001810 */
[----:B------:R-:W5:Y:S03]  /*138d0*/  LDSM.16.MT88.4 R36, [R189+0x6800] ;  /* 0x00680000bd24783b */ /* 0x000f660000004200 */
[----:B------:R-:W-:Y:S02]  /*138e0*/  IMAD.WIDE.U32 R238, R238, -0x2daee0ad, RZ ;  /* 0xd2511f53eeee7825 */ /* 0x000fe400078e00ff */
[-C--:B---3--:R-:W-:Y:S02]  /*138f0*/  HMMA.16816.F32 R68, R100, R116.reuse, R68 ;  /* 0x000000746444723c */ /* 0x088fe40000001844 */
[----:B------:R-:W-:Y:S03]  /*13900*/  MUFU.EX2 R141, R141 ;  /* 0x0000008d008d7308 */ /* 0x000fe60000000800 */
[----:B------:R-:W-:Y:S01]  /*13910*/  IMAD.WIDE.U32 R108, R108, -0x2daee0ad, RZ ;  /* 0xd2511f536c6c7825 */ /* 0x000fe200078e00ff */
[C---:B------:R-:W-:Y:S06]  /*13920*/  HMMA.16816.F32 R72, R112.reuse, R116, R72 ;  /* 0x000000747048723c */ /* 0x040fec0000001848 */
[----:B------:R-:W3:Y:S01]  /*13930*/  MUFU.EX2 R142, R142 ;  /* 0x0000008e008e7308 */ /* 0x000ee20000000800 */
[----:B------:R-:W-:Y:S01]  /*13940*/  LOP3.LUT R236, R99, UR30, R236, 0x96, !PT ;  /* 0x0000001e63ec7c12 */ /* 0x000fe2000f8e96ec */
[-C--:B------:R-:W-:Y:S03]  /*13950*/  HMMA.16816.F32 R32, R112, R118.reuse, R32 ;  /* 0x000000767020723c */ /* 0x080fe60000001820 */
[----:B------:R-:W-:Y:S03]  /*13960*/  LOP3.LUT R97, R105, UR26, R98, 0x96, !PT ;  /* 0x0000001a69617c12 */ /* 0x000fe6000f8e9662 */
[C---:B------:R-:W-:Y:S02]  /*13970*/  HMMA.16816.F32 R76, R100.reuse, R118, R76 ;  /* 0x00000076644c723c */ /* 0x040fe4000000184c */
[----:B------:R-:W-:Y:S03]  /*13980*/  MUFU.EX2 R242, R242 ;  /* 0x000000f200f27308 */ /* 0x000fe60000000800 */
[----:B------:R-:W-:Y:S01]  /*13990*/  LOP3.LUT R120, R239, UR24, R120, 0x96, !PT ;  /* 0x00000018ef787c12 */ /* 0x000fe2000f8e9678 */
[----:B------:R-:W-:Y:S01]  /*139a0*/  IMAD.WIDE.U32 R236, R236, -0x2daee0ad, RZ ;  /* 0xd2511f53ecec7825 */ /* 0x000fe200078e00ff */
[----:B------:R-:W-:Y:S05]  /*139b0*/  LOP3.LUT R98, R109, UR21, R238, 0x96, !PT ;  /* 0x000000156d627c12 */ /* 0x000fea000f8e96ee */
[----:B------:R-:W-:Y:S01]  /*139c0*/  MUFU.EX2 R243, R243 ;  /* 0x000000f300f37308 */ /* 0x000fe20000000800 */
[----:B------:R-:W-:Y:S01]  /*139d0*/  IMAD.WIDE.U32 R106, R97, -0x2daee0ad, RZ ;  /* 0xd2511f53616a7825 */ /* 0x000fe200078e00ff */
[----:B------:R-:W-:Y:S03]  /*139e0*/  LOP3.LUT R110, R237, UR24, R128, 0x96, !PT ;  /* 0x00000018ed6e7c12 */ /* 0x000fe6000f8e9680 */
[----:B------:R-:W-:Y:S01]  /*139f0*/  FFMA.FTZ R237, R44, UR4, -R170 ;  /* 0x000000042ced7c23 */ /* 0x000fe200080108aa */
[----:B------:R-:W-:Y:S01]  /*13a00*/  IMAD.WIDE.U32 R122, R120, -0x326172a9, RZ ;  /* 0xcd9e8d57787a7825 */ /* 0x000fe200078e00ff */
[----:B------:R-:W-:Y:S01]  /*13a10*/  LOP3.LUT R40, R107, UR21, R236, 0x96, !PT ;  /* 0x000000156b287c12 */ /* 0x000fe2000f8e96ec */
[-C--:B-----5:R-:W-:Y:S02]  /*13a20*/  HMMA.16816.F32 R80, R100, R36.reuse, R80 ;  /* 0x000000246450723c */ /* 0x0a0fe40000001850 */
[----:B------:R-:W-:Y:S01]  /*13a30*/  MUFU.EX2 R244, R244 ;  /* 0x000000f400f47308 */ /* 0x000fe20000000800 */
[----:B------:R-:W-:Y:S01]  /*13a40*/  LOP3.LUT R99, R123, UR22, R96, 0x96, !PT ;  /* 0x000000167b637c12 */ /* 0x000fe2000f8e9660 */
[----:B------:R-:W-:Y:S04]  /*13a50*/  IMAD.WIDE.U32 R120, R98, -0x326172a9, RZ ;  /* 0xcd9e8d5762787825 */ /* 0x000fe800078e00ff */
[----:B------:R-:W-:Y:S01]  /*13a60*/  FFMA.FTZ R236, R43, UR4, -R166 ;  /* 0x000000042bec7c23 */ /* 0x000fe200080108a6 */
[C---:B------:R-:W-:Y:S03]  /*13a70*/  HMMA.16816.F32 R20, R112.reuse, R36, R20 ;  /* 0x000000247014723c */ /* 0x040fe60000001814 */
[----:B------:R-:W-:Y:S01]  /*13a80*/  MUFU.EX2 R237, R237 ;  /* 0x000000ed00ed7308 */ /* 0x000fe20000000800 */
[----:B------:R-:W-:Y:S01]  /*13a90*/  LOP3.LUT R98, R121, UR19, R122, 0x96, !PT ;  /* 0x0000001379627c12 */ /* 0x000fe2000f8e967a */
[----:B------:R-:W-:Y:S01]  /*13aa0*/  IMAD.WIDE.U32 R122, R40, -0x326172a9, RZ ;  /* 0xcd9e8d57287a7825 */ /* 0x000fe200078e00ff */
[----:B------:R-:W-:Y:S01]  /*13ab0*/  LOP3.LUT R40, R120, 0xffff, RZ, 0xc0, !PT ;  /* 0x0000ffff78287812 */ /* 0x000fe200078ec0ff */
[-C--:B------:R-:W-:Y:S04]  /*13ac0*/  HMMA.16816.F32 R28, R112, R38.reuse, R28 ;  /* 0x00000026701c723c */ /* 0x080fe8000000181c */
[----:B------:R-:W-:Y:S01]  /*13ad0*/  SHF.R.U32.HI R41, RZ, 0x10, R122 ;  /* 0x00000010ff297819 */ /* 0x000fe2000001167a */
[----:B------:R-:W-:Y:S01]  /*13ae0*/  IMAD.WIDE.U32 R110, R110, -0x326172a9, RZ ;  /* 0xcd9e8d576e6e7825 */ /* 0x000fe200078e00ff */
[----:B------:R-:W-:Y:S01]  /*13af0*/  SHF.R.U32.HI R44, RZ, 0x8, R40 ;  /* 0x00000008ff2c7819 */ /* 0x000fe20000011628 */
[C---:B------:R-:W-:Y:S01]  /*13b00*/  HMMA.16816.F32 R84, R100.reuse, R38, R84 ;  /* 0x000000266454723c */ /* 0x040fe20000001854 */
[----:B------:R-:W-:Y:S03]  /*13b10*/  MUFU.EX2 R236, R236 ;  /* 0x000000ec00ec7308 */ /* 0x000fe60000000800 */
[----:B------:R-:W-:Y:S01]  /*13b20*/  LOP3.LUT R105, R123, UR19, R110, 0x96, !PT ;  /* 0x000000137b697c12 */ /* 0x000fe2000f8e966e */
[----:B------:R-:W-:Y:S01]  /*13b30*/  FFMA.FTZ R238, R45, UR4, -R170 ;  /* 0x000000042dee7c23 */ /* 0x000fe200080108aa */
[----:B------:R-:W-:Y:S01]  /*13b40*/  LOP3.LUT R110, R41, 0xff, RZ, 0xc0, !PT ;  /* 0x000000ff296e7812 */ /* 0x000fe200078ec0ff */
[--C-:B------:R-:W-:Y:S01]  /*13b50*/  FFMA.FTZ R239, R64, UR4, -R183.reuse ;  /* 0x0000000440ef7c23 */ /* 0x100fe200080108b7 */
[----:B------:R-:W5:Y:S03]  /*13b60*/  LDSM.16.MT88.4 R40, [R188+0x6800] ;  /* 0x00680000bc28783b */ /* 0x000f660000004200 */
[----:B------:R-:W-:Y:S01]  /*13b70*/  MUFU.EX2 R245, R245 ;  /* 0x000000f500f57308 */ /* 0x000fe20000000800 */
[----:B------:R-:W-:Y:S01]  /*13b80*/  LOP3.LUT R116, R122, 0xffff, RZ, 0xc0, !PT ;  /* 0x0000ffff7a747812 */ /* 0x000fe200078ec0ff */
[----:B------:R-:W-:Y:S01]  /*13b90*/  FFMA.FTZ R183, R53, UR4, -R183 ;  /* 0x0000000435b77c23 */ /* 0x000fe200080108b7 */
[----:B------:R-:W-:Y:S01]  /*13ba0*/  LOP3.LUT R96, R120, 0xff, RZ, 0xc0, !PT ;  /* 0x000000ff78607812 */ /* 0x000fe200078ec0ff */
[----:B------:R-:W-:Y:S01]  /*13bb0*/  FFMA.FTZ R162, R0, R220, R162 ;  /* 0x000000dc00a27223 */ /* 0x000fe200000100a2 */
[----:B------:R-:W-:Y:S01]  /*13bc0*/  LOP3.LUT R107, R122, 0xff, RZ, 0xc0, !PT ;  /* 0x000000ff7a6b7812 */ /* 0x000fe200078ec0ff */
[----:B------:R-:W-:Y:S01]  /*13bd0*/  IMAD.MOV.U32 R0, RZ, RZ, R133 ;  /* 0x000000ffff007224 */ /* 0x000fe200078e0085 */
[----:B------:R-:W-:Y:S03]  /*13be0*/  SHF.R.U32.HI R116, RZ, 0x8, R116 ;  /* 0x00000008ff747819 */ /* 0x000fe60000011674 */
[----:B------:R-:W-:Y:S01]  /*13bf0*/  MUFU.EX2 R238, R238 ;  /* 0x000000ee00ee7308 */ /* 0x000fe20000000800 */
[----:B------:R-:W-:Y:S01]  /*13c00*/  SHF.R.U32.HI R97, RZ, 0x18, R122 ;  /* 0x00000018ff617819 */ /* 0x000fe2000001167a */
[----:B------:R-:W-:Y:S01]  /*13c10*/  FADD.FTZ R161, R160, R161 ;  /* 0x000000a1a0a17221 */ /* 0x000fe20000010000 */
[----:B------:R-:W-:Y:S01]  /*13c20*/  PRMT R44, R96, 0x5410, R44 ;  /* 0x00005410602c7816 */ /* 0x000fe2000000002c */
[----:B------:R-:W-:Y:S01]  /*13c30*/  FADD.FTZ R159, R153, R159 ;  /* 0x0000009f999f7221 */ /* 0x000fe20000010000 */
[----:B------:R-:W-:Y:S01]  /*13c40*/  PRMT R96, R107, 0x5410, R116 ;  /* 0x000054106b607816 */ /* 0x000fe20000000074 */
[----:B------:R-:W-:Y:S01]  /*13c50*/  FADD.FTZ R163, R157, R163 ;  /* 0x000000a39da37221 */ /* 0x000fe20000010000 */
[----:B------:R-:W-:Y:S03]  /*13c60*/  PRMT R97, R110, 0x5410, R97 ;  /* 0x000054106e617816 */ /* 0x000fe60000000061 */
[----:B------:R-:W-:Y:S01]  /*13c70*/  MUFU.EX2 R239, R239 ;  /* 0x000000ef00ef7308 */ /* 0x000fe20000000800 */
[----:B------:R-:W-:Y:S01]  /*13c80*/  SHF.R.U32.HI R116, RZ, 0x10, R98 ;  /* 0x00000010ff747819 */ /* 0x000fe20000011662 */
[----:B------:R-:W-:Y:S01]  /*13c90*/  FADD.FTZ R162, R154, R162 ;  /* 0x000000a29aa27221 */ /* 0x000fe20000010000 */
[C---:B------:R-:W-:Y:S01]  /*13ca0*/  LOP3.LUT R110, R98.reuse, 0xffff, RZ, 0xc0, !PT ;  /* 0x0000ffff626e7812 */ /* 0x040fe200078ec0ff */
        /* <DEDUP_REMOVED lines=13> */
[----:B------:R-:W-:Y:S01]  /*13d80*/  SHF.R.U32.HI R47, RZ, 0x8, R110 ;  /* 0x00000008ff2f7819 */ /* 0x000fe2000001166e */
[----:B------:R-:W-:Y:S01]  /*13d90*/  FADD.FTZ R159, R138, R159 ;  /* 0x0000009f8a9f7221 */ /* 0x000fe20000010000 */
[----:B------:R-:W-:Y:S01]  /*13da0*/  LOP3.LUT R105, R116, 0xff, RZ, 0xc0, !PT ;  /* 0x000000ff74697812 */ /* 0x000fe200078ec0ff */
[----:B------:R-:W-:Y:S01]  /*13db0*/  FADD.FTZ R163, R155, R163 ;  /* 0x000000a39ba37221 */ /* 0x000fe20000010000 */
[----:B------:R-:W-:Y:S01]  /*13dc0*/  SHF.R.U32.HI R46, RZ, 0x8, R46 ;  /* 0x00000008ff2e7819 */ /* 0x000fe2000001162e */
[----:B------:R-:W-:Y:S01]  /*13dd0*/  FADD.FTZ R162, R164, R162 ;  /* 0x000000a2a4a27221 */ /* 0x000fe20000010000 */
[-C--:B-----5:R-:W-:Y:S03]  /*13de0*/  HMMA.16816.F32 R24, R100, R40.reuse, R24 ;  /* 0x000000286418723c */ /* 0x0a0fe60000001818 */
[----:B------:R-:W5:Y:S01]  /*13df0*/  MUFU.EX2 R150, R150 ;  /* 0x0000009600967308 */ /* 0x000f620000000800 */
[----:B------:R-:W-:Y:S01]  /*13e00*/  PRMT R107, R107, 0x5410, R47 ;  /* 0x000054106b6b7816 */ /* 0x000fe2000000002f */
[----:B------:R-:W-:Y:S01]  /*13e10*/  FADD.FTZ R161, R165, R161 ;  /* 0x000000a1a5a17221 */ /* 0x000fe20000010000 */
[----:B------:R-:W-:Y:S01]  /*13e20*/  PRMT R105, R105, 0x5410, R45 ;  /* 0x0000541069697816 */ /* 0x000fe2000000002d */
[C---:B------:R-:W-:Y:S06]  /*13e30*/  HMMA.16816.F32 R88, R112.reuse, R40, R88 ;  /* 0x000000287058723c */ /* 0x040fec0000001858 */
[----:B------:R-:W-:Y:S01]  /*13e40*/  MUFU.EX2 R249, R249 ;  /* 0x000000f900f97308 */ /* 0x000fe20000000800 */
[----:B------:R-:W-:Y:S01]  /*13e50*/  PRMT R64, R37, 0x5410, R46 ;  /* 0x0000541025407816 */ /* 0x000fe2000000002e */
[-C--:B------:R-:W-:Y:S03]  /*13e60*/  HMMA.16816.F32 R92, R112, R42.reuse, R92 ;  /* 0x0000002a705c723c */ /* 0x080fe6000000185c */
[--C-:B------:R-:W-:Y:S03]  /*13e70*/  HSET2.LE.AND R38, R44, R217.reuse, PT ;  /* 0x000000d92c267233 */ /* 0x100fe60003803000 */
[----:B------:R-:W-:Y:S01]  /*13e80*/  HMMA.16816.F32 R48, R100, R42, R48 ;  /* 0x0000002a6430723c */ /* 0x000fe20000001830 */
[----:B------:R-:W5:Y:S04]  /*13e90*/  LDSM.16.MT88.4 R44, [R192+0x7000] ;  /* 0x00700000c02c783b */ /* 0x000f680000004200 */
[--C-:B------:R-:W-:Y:S01]  /*13ea0*/  SHF.R.U32.HI R117, RZ, 0x10, R120.reuse ;  /* 0x00000010ff757819 */ /* 0x100fe20000011678 */
[----:B------:R-:W-:Y:S01]  /*13eb0*/  FADD.FTZ R159, R168, R159 ;  /* 0x0000009fa89f7221 */ /* 0x000fe20000010000 */
[----:B------:R-:W-:Y:S01]  /*13ec0*/  SHF.R.U32.HI R109, RZ, 0x18, R120 ;  /* 0x00000018ff6d7819 */ /* 0x000fe20000011678 */
[----:B------:R-:W-:Y:S03]  /*13ed0*/  FADD.FTZ R163, R175, R163 ;  /* 0x000000a3afa37221 */ /* 0x000fe60000010000 */
[----:B------:R-:W-:Y:S01]  /*13ee0*/  LOP3.LUT R117, R117, 0xff, RZ, 0xc0, !PT ;  /* 0x000000ff75757812 */ /* 0x000fe200078ec0ff */
[----:B------:R-:W-:Y:S01]  /*13ef0*/  FADD.FTZ R162, R177, R162 ;  /* 0x000000a2b1a27221 */ /* 0x000fe20000010000 */
[----:B------:R-:W-:Y:S01]  /*13f00*/  LOP3.LUT R98, R98, 0xff, RZ, 0xc0, !PT ;  /* 0x000000ff62627812 */ /* 0x000fe200078ec0ff */
[----:B------:R-:W-:Y:S01]  /*13f10*/  FADD.FTZ R161, R167, R161 ;  /* 0x000000a1a7a17221 */ /* 0x000fe20000010000 */
[----:B------:R-:W-:Y:S01]  /*13f20*/  PRMT R109, R117, 0x5410, R109 ;  /* 0x00005410756d7816 */ /* 0x000fe2000000006d */
[----:B------:R-:W-:Y:S01]  /*13f30*/  FADD.FTZ R159, R169, R159 ;  /* 0x0000009fa99f7221 */ /* 0x000fe20000010000 */
[--C-:B------:R-:W-:Y:S01]  /*13f40*/  HSET2.LE.AND R40, R64, R217.reuse, PT ;  /* 0x000000d940287233 */ /* 0x100fe20003803000 */
[----:B------:R-:W-:Y:S01]  /*13f50*/  LDSM.16.MT88.4 R116, [R192+0x7800] ;  /* 0x00780000c074783b */ /* 0x000fe20000004200 */
[----:B------:R-:W-:Y:S01]  /*13f60*/  PRMT R98, R98, 0x5410, R36 ;  /* 0x0000541062627816 */ /* 0x000fe20000000024 */
[----:B------:R-:W-:Y:S01]  /*13f70*/  FADD.FTZ R163, R176, R163 ;  /* 0x000000a3b0a37221 */ /* 0x000fe20000010000 */
[--C-:B------:R-:W-:Y:S01]  /*13f80*/  HSET2.LE.AND R39, R109, R217.reuse, PT ;  /* 0x000000d96d277233 */ /* 0x100fe20003803000 */
[----:B------:R-:W-:Y:S01]  /*13f90*/  FADD.FTZ R162, R178, R162 ;  /* 0x000000a2b2a27221 */ /* 0x000fe20000010000 */
[----:B--2---:R-:W-:Y:S01]  /*13fa0*/  F2FP.F16.F32.PACK_AB R36, R179, R180 ;  /* 0x000000b4b324723e */ /* 0x004fe200000000ff */
[----:B------:R-:W-:Y:S01]  /*13fb0*/  FADD.FTZ R161, R145, R161 ;  /* 0x000000a191a17221 */ /* 0x000fe20000010000 */
[----:B-1----:R-:W-:Y:S01]  /*13fc0*/  F2FP.F16.F32.PACK_AB R37, R148, R182 ;  /* 0x000000b69425723e */ /* 0x002fe200000000ff */
[----:B------:R-:W1:Y:S01]  /*13fd0*/  LDSM.16.MT88.4 R64, [R190+0x7000] ;  /* 0x00700000be40783b */ /* 0x000e620000004200 */
[----:B------:R-:W-:Y:S01]  /*13fe0*/  LOP3.LUT R38, R38, R36, RZ, 0xc0, !PT ;  /* 0x0000002426267212 */ /* 0x000fe200078ec0ff */
[----:B------:R-:W-:Y:S01]  /*13ff0*/  FADD.FTZ R159, R146, R159 ;  /* 0x0000009f929f7221 */ /* 0x000fe20000010000 */
[----:B------:R-:W-:Y:S01]  /*14000*/  LOP3.LUT R39, R39, R37, RZ, 0xc0, !PT ;  /* 0x0000002527277212 */ /* 0x000fe200078ec0ff */
[----:B------:R-:W-:Y:S01]  /*14010*/  FADD.FTZ R163, R174, R163 ;  /* 0x000000a3aea37221 */ /* 0x000fe20000010000 */
[--C-:B------:R-:W-:Y:S01]  /*14020*/  HSET2.LE.AND R36, R107, R217.reuse, PT ;  /* 0x000000d96b247233 */ /* 0x100fe20003803000 */
[----:B------:R-:W-:Y:S01]  /*14030*/  FADD.FTZ R162, R172, R162 ;  /* 0x000000a2aca27221 */ /* 0x000fe20000010000 */
[--C-:B------:R-:W-:Y:S01]  /*14040*/  HSET2.LE.AND R37, R105, R217.reuse, PT ;  /* 0x000000d969257233 */ /* 0x100fe20003803000 */
[----:B------:R-:W-:Y:S01]  /*14050*/  FADD.FTZ R161, R144, R161 ;  /* 0x000000a190a17221 */ /* 0x000fe20000010000 */
[----:B----4-:R-:W-:Y:S01]  /*14060*/  F2FP.F16.F32.PACK_AB R53, R140, R149 ;  /* 0x000000958c35723e */ /* 0x010fe200000000ff */
[----:B------:R-:W-:Y:S01]  /*14070*/  FADD.FTZ R159, R147, R159 ;  /* 0x0000009f939f7221 */ /* 0x000fe20000010000 */
[----:B---3--:R-:W-:Y:S01]  /*14080*/  F2FP.F16.F32.PACK_AB R52, R142, R141 ;  /* 0x0000008d8e34723e */ /* 0x008fe200000000ff */
[----:B------:R-:W-:Y:S01]  /*14090*/  FADD.FTZ R163, R173, R163 ;  /* 0x000000a3ada37221 */ /* 0x000fe20000010000 */
[----:B-----5:R-:W-:Y:S01]  /*140a0*/  F2FP.F16.F32.PACK_AB R41, R150, R143 ;  /* 0x0000008f9629723e */ /* 0x020fe200000000ff */
[----:B------:R-:W-:Y:S01]  /*140b0*/  FADD.FTZ R162, R171, R162 ;  /* 0x000000a2aba27221 */ /* 0x000fe20000010000 */
[----:B------:R-:W-:Y:S01]  /*140c0*/  LOP3.LUT R36, R36, R53, RZ, 0xc0, !PT ;  /* 0x0000003524247212 */ /* 0x000fe200078ec0ff */
[----:B------:R-:W-:Y:S01]  /*140d0*/  FADD.FTZ R161, R149, R161 ;  /* 0x000000a195a17221 */ /* 0x000fe20000010000 */
[----:B------:R-:W-:Y:S01]  /*140e0*/  LOP3.LUT R37, R37, R52, RZ, 0xc0, !PT ;  /* 0x0000003425257212 */ /* 0x000fe200078ec0ff */
[----:B------:R-:W-:Y:S01]  /*140f0*/  FADD.FTZ R159, R141, R159 ;  /* 0x0000009f8d9f7221 */ /* 0x000fe20000010000 */
[----:B------:R-:W-:Y:S01]  /*14100*/  LOP3.LUT R40, R40, R41, RZ, 0xc0, !PT ;  /* 0x0000002928287212 */ /* 0x000fe200078ec0ff */
[----:B------:R-:W-:Y:S01]  /*14110*/  FADD.FTZ R163, R143, R163 ;  /* 0x000000a38fa37221 */ /* 0x000fe20000010000 */
[--C-:B------:R-:W-:Y:S01]  /*14120*/  HSET2.LE.AND R96, R96, R217.reuse, PT ;  /* 0x000000d960607233 */ /* 0x100fe20003803000 */
[----:B------:R-:W-:Y:S01]  /*14130*/  FADD.FTZ R162, R151, R162 ;  /* 0x000000a297a27221 */ /* 0x000fe20000010000 */
[--C-:B------:R-:W-:Y:S01]  /*14140*/  HSET2.LE.AND R52, R97, R217.reuse, PT ;  /* 0x000000d961347233 */ /* 0x100fe20003803000 */
[-C--:B------:R-:W-:Y:S05]  /*14150*/  HMMA.16816.F32 R4, R36, R44.reuse, R4 ;  /* 0x0000002c2404723c */ /* 0x080fea0000001804 */
[--C-:B------:R-:W-:Y:S01]  /*14160*/  HSET2.LE.AND R41, R98, R217.reuse, PT ;  /* 0x000000d962297233 */ /* 0x100fe20003803000 */
[----:B------:R-:W-:Y:S01]  /*14170*/  FADD.FTZ R161, R140, R161 ;  /* 0x000000a18ca17221 */ /* 0x000fe20000010000 */
[----:B------:R-:W-:Y:S01]  /*14180*/  F2FP.F16.F32.PACK_AB R98, R236, R151 ;  /* 0x00000097ec62723e */ /* 0x000fe200000000ff */
[----:B------:R-:W-:Y:S03]  /*14190*/  FADD.FTZ R159, R142, R159 ;  /* 0x0000009f8e9f7221 */ /* 0x000fe60000010000 */
[----:B------:R-:W-:Y:S01]  /*141a0*/  F2FP.F16.F32.PACK_AB R53, R241, R240 ;  /* 0x000000f0f135723e */ /* 0x000fe200000000ff */
[----:B------:R-:W-:Y:S01]  /*141b0*/  FADD.FTZ R163, R150, R163 ;  /* 0x000000a396a37221 */ /* 0x000fe20000010000 */
[----:B------:R-:W-:Y:S01]  /*141c0*/  F2FP.F16.F32.PACK_AB R97, R238, R237 ;  /* 0x000000edee61723e */ /* 0x000fe200000000ff */
[----:B------:R-:W-:Y:S01]  /*141d0*/  FADD.FTZ R162, R236, R162 ;  /* 0x000000a2eca27221 */ /* 0x000fe20000010000 */
[----:B------:R-:W-:Y:S01]  /*141e0*/  LOP3.LUT R41, R41, R98, RZ, 0xc0, !PT ;  /* 0x0000006229297212 */ /* 0x000fe200078ec0ff */
[----:B------:R-:W-:Y:S01]  /*141f0*/  FADD.FTZ R161, R180, R161 ;  /* 0x000000a1b4a17221 */ /* 0x000fe20000010000 */
[----:B------:R-:W-:Y:S01]  /*14200*/  LOP3.LUT R42, R96, R97, RZ, 0xc0, !PT ;  /* 0x00000061602a7212 */ /* 0x000fe200078ec0ff */
[----:B------:R-:W-:Y:S01]  /*14210*/  FADD.FTZ R159, R182, R159 ;  /* 0x0000009fb69f7221 */ /* 0x000fe20000010000 */
[----:B------:R-:W-:Y:S01]  /*14220*/  LOP3.LUT R43, R52, R53, RZ, 0xc0, !PT ;  /* 0x00000035342b7212 */ /* 0x000fe200078ec0ff */
[----:B------:R-:W-:Y:S01]  /*14230*/  IMAD.WIDE.U32 R52, R99, -0x2daee0ad, RZ ;  /* 0xd2511f5363347825 */ /* 0x000fe200078e00ff */
[----:B------:R-:W-:Y:S03]  /*14240*/  LOP3.LUT R100, R111, UR22, R104, 0x96, !PT ;  /* 0x000000166f647c12 */ /* 0x000fe6000f8e9668 */
[----:B------:R-:W-:Y:S01]  /*14250*/  FADD.FTZ R163, R237, R163 ;  /* 0x000000a3eda37221 */ /* 0x000fe20000010000 */
[----:B------:R-:W-:Y:S01]  /*14260*/  IMAD.MOV.U32 R132, RZ, RZ, R135 ;  /* 0x000000ffff847224 */ /* 0x000fe200078e0087 */
[----:B------:R-:W-:Y:S01]  /*14270*/  LOP3.LUT R108, R53, UR20, R108, 0x96, !PT ;  /* 0x00000014356c7c12 */ /* 0x000fe2000f8e966c */
[C---:B------:R-:W-:Y:S04]  /*14280*/  HMMA.16816.F32 R8, R40.reuse, R44, R8 ;  /* 0x0000002c2808723c */ /* 0x040fe80000001808 */
[--C-:B------:R-:W-:Y:S01]  /*14290*/  SHF.R.U32.HI R96, RZ, 0x10, R52.reuse ;  /* 0x00000010ff607819 */ /* 0x100fe20000011634 */
[----:B------:R-:W-:Y:S01]  /*142a0*/  IMAD.WIDE.U32 R100, R100, -0x2daee0ad, RZ ;  /* 0xd2511f5364647825 */ /* 0x000fe200078e00ff */
[-C--:B------:R-:W-:Y:S05]  /*142b0*/  HMMA.16816.F32 R12, R40, R46.reuse, R12 ;  /* 0x0000002e280c723c */ /* 0x080fea000000180c */
[C---:B------:R-:W-:Y:S01]  /*142c0*/  LOP3.LUT R45, R52.reuse, 0xffff, RZ, 0xc0, !PT ;  /* 0x0000ffff342d7812 */ /* 0x040fe200078ec0ff */
[C---:B------:R-:W-:Y:S05]  /*142d0*/  HMMA.16816.F32 R16, R36.reuse, R46, R16 ;  /* 0x0000002e2410723c */ /* 0x040fea0000001810 */
[----:B------:R-:W-:Y:S01]  /*142e0*/  LOP3.LUT R98, R52, 0xff, RZ, 0xc0, !PT ;  /* 0x000000ff34627812 */ /* 0x000fe200078ec0ff */
[-C--:B-1----:R-:W-:Y:S05]  /*142f0*/  HMMA.16816.F32 R68, R36, R64.reuse, R68 ;  /* 0x000000402444723c */ /* 0x082fea0000001844 */
[----:B------:R-:W-:Y:S01]  /*14300*/  SHF.R.U32.HI R99, RZ, 0x18, R52 ;  /* 0x00000018ff637819 */ /* 0x000fe20000011634 */
[C---:B------:R-:W-:Y:S01]  /*14310*/  HMMA.16816.F32 R72, R40.reuse, R64, R72 ;  /* 0x000000402848723c */ /* 0x040fe20000001848 */
[----:B------:R-:W1:Y:S04]  /*14320*/  LDSM.16.MT88.4 R52, [R189+0x7000] ;  /* 0x00700000bd34783b */ /* 0x000e680000004200 */
[C---:B------:R-:W-:Y:S01]  /*14330*/  LOP3.LUT R46, R100.reuse, 0xffff, RZ, 0xc0, !PT ;  /* 0x0000ffff642e7812 */ /* 0x040fe200078ec0ff */
[-C--:B------:R-:W-:Y:S05]  /*14340*/  HMMA.16816.F32 R32, R40, R66.reuse, R32 ;  /* 0x000000422820723c */ /* 0x080fea0000001820 */
[----:B------:R-:W-:Y:S01]  /*14350*/  SHF.R.U32.HI R47, RZ, 0x10, R100 ;  /* 0x00000010ff2f7819 */ /* 0x000fe20000011664 */
[C---:B------:R-:W-:Y:S01]  /*14360*/  HMMA.16816.F32 R76, R36.reuse, R66, R76 ;  /* 0x00000042244c723c */ /* 0x040fe2000000184c */
[----:B------:R-:W-:Y:S04]  /*14370*/  MUFU.EX2 R66, R59 ;  /* 0x0000003b00427308 */ /* 0x000fe80000000800 */
[----:B------:R-:W-:Y:S01]  /*14380*/  LOP3.LUT R44, R100, 0xff, RZ, 0xc0, !PT ;  /* 0x000000ff642c7812 */ /* 0x000fe200078ec0ff */
[--C-:B------:R-:W-:Y:S01]  /*14390*/  FFMA.FTZ R65, R58, UR4, -R166.reuse ;  /* 0x000000043a417c23 */ /* 0x100fe200080108a6 */
[----:B------:R-:W-:Y:S01]  /*143a0*/  SHF.R.U32.HI R45, RZ, 0x8, R45 ;  /* 0x00000008ff2d7819 */ /* 0x000fe2000001162d */
[----:B------:R-:W-:Y:S03]  /*143b0*/  FFMA.FTZ R166, R63, UR4, -R166 ;  /* 0x000000043fa67c23 */ /* 0x000fe600080108a6 */
[----:B------:R-:W-:Y:S01]  /*143c0*/  SHF.R.U32.HI R46, RZ, 0x8, R46 ;  /* 0x00000008ff2e7819 */ /* 0x000fe2000001162e */
[--C-:B------:R-:W-:Y:S01]  /*143d0*/  FFMA.FTZ R67, R60, UR4, -R170.reuse ;  /* 0x000000043c437c23 */ /* 0x100fe200080108aa */
[----:B------:R-:W-:Y:S01]  /*143e0*/  LOP3.LUT R47, R47, 0xff, RZ, 0xc0, !PT ;  /* 0x000000ff2f2f7812 */ /* 0x000fe200078ec0ff */
[----:B------:R-:W-:Y:S01]  /*143f0*/  FFMA.FTZ R170, R61, UR4, -R170 ;  /* 0x000000043daa7c23 */ /* 0x000fe200080108aa */
[----:B------:R-:W-:Y:S01]  /*14400*/  SHF.R.U32.HI R100, RZ, 0x18, R100 ;  /* 0x00000018ff647819 */ /* 0x000fe20000011664 */
[----:B------:R-:W2:Y:S01]  /*14410*/  MUFU.EX2 R65, R65 ;  /* 0x0000004100417308 */ /* 0x000ea20000000800 */
[----:B------:R-:W-:Y:S01]  /*14420*/  PRMT R98, R98, 0x5410, R45 ;  /* 0x0000541062627816 */ /* 0x000fe2000000002d */
[----:B------:R-:W-:Y:S01]  /*14430*/  FADD.FTZ R162, R240, R162 ;  /* 0x000000a2f0a27221 */ /* 0x000fe20000010000 */
[----:B------:R-:W-:Y:S01]  /*14440*/  PRMT R64, R44, 0x5410, R46 ;  /* 0x000054102c407816 */ /* 0x000fe2000000002e */
[----:B------:R-:W-:Y:S01]  /*14450*/  IMAD.MOV.U32 R2, RZ, RZ, R134 ;  /* 0x000000ffff027224 */ /* 0x000fe200078e0086 */
[----:B------:R-:W-:Y:S01]  /*14460*/  PRMT R100, R47, 0x5410, R100 ;  /* 0x000054102f647816 */ /* 0x000fe20000000064 */
[----:B------:R-:W-:Y:S01]  /*14470*/  FADD.FTZ R161, R179, R161 ;  /* 0x000000a1b3a17221 */ /* 0x000fe20000010000 */
[----:B------:R-:W3:Y:S01]  /*14480*/  LDSM.16.MT88.4 R44, [R188+0x7000] ;  /* 0x00700000bc2c783b */ /* 0x000ee20000004200 */
[--C-:B------:R-:W-:Y:S02]  /*14490*/  SHF.R.U32.HI R58, RZ, 0x10, R108.reuse ;  /* 0x00000010ff3a7819 */ /* 0x100fe4000001166c */
[----:B------:R-:W4:Y:S01]  /*144a0*/  MUFU.EX2 R67, R67 ;  /* 0x0000004300437308 */ /* 0x000f220000000800 */
[----:B------:R-:W-:Y:S01]  /*144b0*/  SHF.R.U32.HI R97, RZ, 0x18, R108 ;  /* 0x00000018ff617819 */ /* 0x000fe2000001166c */
[----:B------:R-:W-:Y:S01]  /*144c0*/  FADD.FTZ R159, R148, R159 ;  /* 0x0000009f949f7221 */ /* 0x000fe20000010000 */
[----:B------:R-:W-:Y:S01]  /*144d0*/  LOP3.LUT R58, R58, 0xff, RZ, 0xc0, !PT ;  /* 0x000000ff3a3a7812 */ /* 0x000fe200078ec0ff */
[-C--:B-1----:R-:W-:Y:S03]  /*144e0*/  HMMA.16816.F32 R80, R36, R52.reuse, R80 ;  /* 0x000000342450723c */ /* 0x082fe60000001850 */
[----:B------:R-:W-:Y:S03]  /*144f0*/  PRMT R97, R58, 0x5410, R97 ;  /* 0x000054103a617816 */ /* 0x000fe60000000061 */
[----:B------:R-:W1:Y:S01]  /*14500*/  MUFU.EX2 R170, R170 ;  /* 0x000000aa00aa7308 */ /* 0x000e620000000800 */
[----:B------:R-:W-:Y:S01]  /*14510*/  LOP3.LUT R106, R101, UR20, R106, 0x96, !PT ;  /* 0x00000014656a7c12 */ /* 0x000fe2000f8e966a */
[C---:B------:R-:W-:Y:S04]  /*14520*/  HMMA.16816.F32 R20, R40.reuse, R52, R20 ;  /* 0x000000342814723c */ /* 0x040fe80000001814 */
[----:B------:R-:W-:Y:S02]  /*14530*/  LOP3.LUT R57, R106, 0xffff, RZ, 0xc0, !PT ;  /* 0x0000ffff6a397812 */ /* 0x000fe400078ec0ff */
[-C--:B------:R-:W-:Y:S02]  /*14540*/  HMMA.16816.F32 R28, R40, R54.reuse, R28 ;  /* 0x00000036281c723c */ /* 0x080fe4000000181c */
[----:B------:R-:W5:Y:S03]  /*14550*/  MUFU.EX2 R166, R166 ;  /* 0x000000a600a67308 */ /* 0x000f660000000800 */
[----:B------:R-:W-:Y:S01]  /*14560*/  LOP3.LUT R96, R96, 0xff, RZ, 0xc0, !PT ;  /* 0x000000ff60607812 */ /* 0x000fe200078ec0ff */
[C---:B------:R-:W-:Y:S05]  /*14570*/  HMMA.16816.F32 R84, R36.reuse, R54, R84 ;  /* 0x000000362454723c */ /* 0x040fea0000001854 */
[----:B------:R-:W-:Y:S01]  /*14580*/  LOP3.LUT R56, R108, 0xffff, RZ, 0xc0, !PT ;  /* 0x0000ffff6c387812 */ /* 0x000fe200078ec0ff */
[----:B------:R-:W-:Y:S01]  /*14590*/  FADD.FTZ R163, R238, R163 ;  /* 0x000000a3eea37221 */ /* 0x000fe20000010000 */
[----:B------:R-:W-:Y:S01]  /*145a0*/  PRMT R99, R96, 0x5410, R99 ;  /* 0x0000541060637816 */ /* 0x000fe20000000063 */
[----:B------:R-:W-:Y:S03]  /*145b0*/  FADD.FTZ R162, R241, R162 ;  /* 0x000000a2f1a27221 */ /* 0x000fe60000010000 */
[----:B------:R-:W-:Y:S01]  /*145c0*/  SHF.R.U32.HI R56, RZ, 0x8, R56 ;  /* 0x00000008ff387819 */ /* 0x000fe20000011638 */
[----:B------:R-:W-:Y:S01]  /*145d0*/  FADD.FTZ R161, R245, R161 ;  /* 0x000000a1f5a17221 */ /* 0x000fe20000010000 */
[----:B------:R-:W-:Y:S01]  /*145e0*/  LOP3.LUT R96, R108, 0xff, RZ, 0xc0, !PT ;  /* 0x000000ff6c607812 */ /* 0x000fe200078ec0ff */
[----:B------:R-:W-:Y:S01]  /*145f0*/  FADD.FTZ R159, R246, R159 ;  /* 0x0000009ff69f7221 */ /* 0x000fe20000010000 */
[----:B------:R-:W-:Y:S01]  /*14600*/  SHF.R.U32.HI R57, RZ, 0x8, R57 ;  /* 0x00000008ff397819 */ /* 0x000fe20000011639 */
[-C--:B---3--:R-:W-:Y:S03]  /*14610*/  HMMA.16816.F32 R24, R36, R44.reuse, R24 ;  /* 0x0000002c2418723c */ /* 0x088fe60000001818 */
[----:B------:R-:W-:Y:S01]  /*14620*/  PRMT R96, R96, 0x5410, R56 ;  /* 0x0000541060607816 */ /* 0x000fe20000000038 */
[----:B------:R-:W-:Y:S01]  /*14630*/  FADD.FTZ R163, R247, R163 ;  /* 0x000000a3f7a37221 */ /* 0x000fe20000010000 */
[--C-:B------:R-:W-:Y:S01]  /*14640*/  SHF.R.U32.HI R56, RZ, 0x10, R106.reuse ;  /* 0x00000010ff387819 */ /* 0x100fe2000001166a */
[C---:B------:R-:W-:Y:S05]  /*14650*/  HMMA.16816.F32 R88, R40.reuse, R44, R88 ;  /* 0x0000002c2858723c */ /* 0x040fea0000001858 */
[----:B------:R-:W-:Y:S01]  /*14660*/  LOP3.LUT R56, R56, 0xff, RZ, 0xc0, !PT ;  /* 0x000000ff38387812 */ /* 0x000fe200078ec0ff */
[-C--:B------:R-:W-:Y:S05]  /*14670*/  HMMA.16816.F32 R92, R40, R46.reuse, R92 ;  /* 0x0000002e285c723c */ /* 0x080fea000000185c */
[----:B------:R-:W-:Y:S01]  /*14680*/  LOP3.LUT R60, R106, 0xff, RZ, 0xc0, !PT ;  /* 0x000000ff6a3c7812 */ /* 0x000fe200078ec0ff */
[----:B------:R-:W-:Y:S05]  /*14690*/  HMMA.16816.F32 R48, R36, R46, R48 ;  /* 0x0000002e2430723c */ /* 0x000fea0000001830 */
[----:B------:R-:W-:Y:S01]  /*146a0*/  SHF.R.U32.HI R61, RZ, 0x18, R106 ;  /* 0x00000018ff3d7819 */ /* 0x000fe2000001166a */
[----:B--2---:R-:W-:Y:S01]  /*146b0*/  FADD.FTZ R162, R65, R162 ;  /* 0x000000a241a27221 */ /* 0x004fe20000010000 */
[----:B------:R-:W-:Y:S01]  /*146c0*/  PRMT R60, R60, 0x5410, R57 ;  /* 0x000054103c3c7816 */ /* 0x000fe20000000039 */
[----:B------:R-:W-:Y:S03]  /*146d0*/  FADD.FTZ R161, R183, R161 ;  /* 0x000000a1b7a17221 */ /* 0x000fe60000010000 */
[----:B------:R-:W-:Y:S01]  /*146e0*/  PRMT R61, R56, 0x5410, R61 ;  /* 0x00005410383d7816 */ /* 0x000fe2000000003d */
[----:B------:R-:W-:Y:S01]  /*146f0*/  FADD.FTZ R159, R181, R159 ;  /* 0x0000009fb59f7221 */ /* 0x000fe20000010000 */
[----:B------:R-:W2:Y:S01]  /*14700*/  LDSM.16.MT88.4 R56, [R190+0x7800] ;  /* 0x00780000be38783b */ /* 0x000ea20000004200 */
[--C-:B------:R-:W-:Y:S01]  /*14710*/  HSET2.LE.AND R98, R98, R217.reuse, PT ;  /* 0x000000d962627233 */ /* 0x100fe20003803000 */
[----:B------:R-:W-:Y:S01]  /*14720*/  FADD.FTZ R163, R248, R163 ;  /* 0x000000a3f8a37221 */ /* 0x000fe20000010000 */
[--C-:B------:R-:W-:Y:S01]  /*14730*/  HSET2.LE.AND R99, R99, R217.reuse, PT ;  /* 0x000000d963637233 */ /* 0x100fe20003803000 */
[----:B------:R-:W-:Y:S01]  /*14740*/  FADD.FTZ R162, R66, R162 ;  /* 0x000000a242a27221 */ /* 0x000fe20000010000 */
[--C-:B------:R-:W-:Y:S01]  /*14750*/  HSET2.LE.AND R96, R96, R217.reuse, PT ;  /* 0x000000d960607233 */ /* 0x100fe20003803000 */
[----:B------:R-:W-:Y:S01]  /*14760*/  FADD.FTZ R161, R239, R161 ;  /* 0x000000a1efa17221 */ /* 0x000fe20000010000 */
[--C-:B------:R-:W-:Y:S01]  /*14770*/  HSET2.LE.AND R97, R97, R217.reuse, PT ;  /* 0x000000d961617233 */ /* 0x100fe20003803000 */
[----:B------:R-:W-:Y:S01]  /*14780*/  FADD.FTZ R159, R243, R159 ;  /* 0x0000009ff39f7221 */ /* 0x000fe20000010000 */
[----:B------:R-:W-:Y:S01]  /*14790*/  F2FP.F16.F32.PACK_AB R53, R181, R246 ;  /* 0x000000f6b535723e */ /* 0x000fe200000000ff */
[----:B----4-:R-:W-:Y:S01]  /*147a0*/  FADD.FTZ R163, R67, R163 ;  /* 0x000000a343a37221 */ /* 0x010fe20000010000 */
[----:B------:R-:W-:Y:S01]  /*147b0*/  F2FP.F16.F32.PACK_AB R52, R242, R239 ;  /* 0x000000eff234723e */ /* 0x000fe200000000ff */
[----:B------:R-:W-:Y:S01]  /*147c0*/  FADD.FTZ R162, R249, R162 ;  /* 0x000000a2f9a27221 */ /* 0x000fe20000010000 */
[----:B------:R-:W-:Y:S01]  /*147d0*/  F2FP.F16.F32.PACK_AB R55, R244, R243 ;  /* 0x000000f3f437723e */ /* 0x000fe200000000ff */
[----:B------:R-:W-:Y:S01]  /*147e0*/  FADD.FTZ R223, R242, R161 ;  /* 0x000000a1f2df7221 */ /* 0x000fe20000010000 */
[----:B------:R-:W-:Y:S01]  /*147f0*/  F2FP.F16.F32.PACK_AB R54, R183, R245 ;  /* 0x000000f5b736723e */ /* 0x000fe200000000ff */
[----:B------:R-:W-:Y:S01]  /*14800*/  FADD.FTZ R222, R244, R159 ;  /* 0x0000009ff4de7221 */ /* 0x000fe20000010000 */
[----:B------:R-:W-:Y:S01]  /*14810*/  LOP3.LUT R98, R98, R52, RZ, 0xc0, !PT ;  /* 0x0000003462627212 */ /* 0x000fe200078ec0ff */
[----:B-1----:R-:W-:Y:S01]  /*14820*/  FADD.FTZ R221, R170, R163 ;  /* 0x000000a3aadd7221 */ /* 0x002fe20000010000 */
[----:B------:R-:W-:Y:S01]  /*14830*/  LOP3.LUT R99, R99, R55, RZ, 0xc0, !PT ;  /* 0x0000003763637212 */ /* 0x000fe200078ec0ff */
[----:B-----5:R-:W-:Y:S01]  /*14840*/  FADD.FTZ R220, R166, R162 ;  /* 0x000000a2a6dc7221 */ /* 0x020fe20000010000 */
[----:B------:R-:W-:Y:S02]  /*14850*/  LOP3.LUT R96, R96, R54, RZ, 0xc0, !PT ;  /* 0x0000003660607212 */ /* 0x000fe400078ec0ff */
        /* <DEDUP_REMOVED lines=34> */
.L_x_955:
[----:B------:R-:W1:Y:S01]  /*14a80*/  SHFL.BFLY PT, R0, R222, 0x2, 0x1f ;  /* 0x0c401f00de007f89 */ /* 0x000e6200000e0000 */
[----:B------:R-:W-:Y:S01]  /*14a90*/  MOV R10, 0x3f800000 ;  /* 0x3f800000000a7802 */ /* 0x000fe20000000f00 */
[----:B------:R-:W-:Y:S01]  /*14aa0*/  ULDC UR4, c[0x0][0x38c] ;  /* 0x0000e30000047ab9 */ /* 0x000fe20000000800 */
[----:B------:R-:W-:Y:S01]  /*14ab0*/  MOV R11, 0x3f800000 ;  /* 0x3f800000000b7802 */ /* 0x000fe20000000f00 */
[----:B------:R-:W2:Y:S01]  /*14ac0*/  SHFL.BFLY PT, R2, R223, 0x2, 0x1f ;  /* 0x0c401f00df027f89 */ /* 0x000ea200000e0000 */
[----:B------:R-:W-:Y:S01]  /*14ad0*/  UMOV UR5, 0x400 ;  /* 0x0000040000057882 */ /* 0x000fe20000000000 */
[----:B------:R-:W-:Y:S01]  /*14ae0*/  MOV R14, 0x20 ;  /* 0x00000020000e7802 */ /* 0x000fe20000000f00 */
[----:B------:R-:W-:Y:S01]  /*14af0*/  UISETP.NE.AND UP0, UPT, UR13, -0x1, UPT ;  /* 0xffffffff0d00788c */ /* 0x000fe2000bf05270 */
[----:B------:R-:W3:Y:S04]  /*14b00*/  SHFL.BFLY PT, R4, R221, 0x2, 0x1f ;  /* 0x0c401f00dd047f89 */ /* 0x000ee800000e0000 */
[----:B------:R-:W4:Y:S01]  /*14b10*/  SHFL.BFLY PT, R3, R220, 0x2, 0x1f ;  /* 0x0c401f00dc037f89 */ /* 0x000f2200000e0000 */
        /* <DEDUP_REMOVED lines=16> */
[--C-:B------:R-:W-:Y:S01]  /*14c20*/  SHF.R.S32.HI R9, RZ, 0x2, R7.reuse ;  /* 0x00000002ff097819 */ /* 0x100fe20000011407 */
[----:B-----5:R-:W-:Y:S01]  /*14c30*/  FADD.FTZ R12, R220, R12 ;  /* 0x0000000cdc0c7221 */ /* 0x020fe20000010000 */
[----:B------:R-:W-:Y:S02]  /*14c40*/  SHF.R.S32.HI R8, RZ, 0x1f, R7 ;  /* 0x0000001fff087819 */ /* 0x000fe40000011407 */
[----:B------:R-:W-:-:S02]  /*14c50*/  LOP3.LUT R7, R7, 0x3ffffffc, RZ, 0xc0, !PT ;  /* 0x3ffffffc07077812 */ /* 0x000fc400078ec0ff */
[----:B------:R-:W-:Y:S01]  /*14c60*/  LEA.HI R8, R8, R9, RZ, 0x3 ;  /* 0x0000000908087211 */ /* 0x000fe200078f18ff */
[----:B------:R-:W1:Y:S01]  /*14c70*/  @P5 MUFU.RCP R11, R6 ;  /* 0x00000006000b5308 */ /* 0x000e620000001000 */
[----:B------:R-:W-:Y:S02]  /*14c80*/  FSETP.NE.FTZ.AND P6, PT, R2, RZ, PT ;  /* 0x000000ff0200720b */ /* 0x000fe40003fd5000 */
[----:B------:R-:W-:Y:S02]  /*14c90*/  FSETP.NE.FTZ.AND P4, PT, R5, RZ, PT ;  /* 0x000000ff0500720b */ /* 0x000fe40003f95000 */
[----:B------:R-:W-:Y:S02]  /*14ca0*/  FSETP.NE.FTZ.AND P3, PT, R12, RZ, PT ;  /* 0x000000ff0c00720b */ /* 0x000fe40003f75000 */
[----:B------:R-:W-:Y:S02]  /*14cb0*/  SHF.R.S32.HI R3, RZ, 0x5, R4 ;  /* 0x00000005ff037819 */ /* 0x000fe40000011404 */
[----:B------:R-:W-:-:S02]  /*14cc0*/  IADD3 R7, -R7, R0, RZ ;  /* 0x0000000007077210 */ /* 0x000fc40007ffe1ff */
[----:B------:R-:W-:Y:S02]  /*14cd0*/  LOP3.LUT R8, R8, 0xfffffff8, RZ, 0xc0, !PT ;  /* 0xfffffff808087812 */ /* 0x000fe400078ec0ff */
[----:B------:R-:W-:Y:S01]  /*14ce0*/  LEA R3, R3, R7, 0x9 ;  /* 0x0000000703037211 */ /* 0x000fe200078e48ff */
[----:B------:R-:W2:Y:S01]  /*14cf0*/  @P6 MUFU.RCP R10, R2 ;  /* 0x00000002000a6308 */ /* 0x000ea20000001000 */
[----:B------:R-:W-:Y:S02]  /*14d00*/  IADD3 R8, R9, -R8, RZ ;  /* 0x8000000809087210 */ /* 0x000fe40007ffe0ff */
[----:B------:R-:W-:Y:S01]  /*14d10*/  MOV R7, 0x3f800000 ;  /* 0x3f80000000077802 */ /* 0x000fe20000000f00 */
[----:B-1----:R-:W-:Y:S01]  /*14d20*/  FMUL.FTZ R11, R11, UR4 ;  /* 0x000000040b0b7c20 */ /* 0x002fe20008410000 */
[----:B------:R-:W-:Y:S02]  /*14d30*/  MOV R9, 0x3f800000 ;  /* 0x3f80000000097802 */ /* 0x000fe40000000f00 */
[C---:B------:R-:W-:Y:S01]  /*14d40*/  SHF.L.U32 R13, R8.reuse, 0x6, RZ ;  /* 0x00000006080d7819 */ /* 0x040fe200000006ff */
[C---:B------:R-:W-:Y:S01]  /*14d50*/  FMUL.FTZ R130, R11.reuse, R130 ;  /* 0x000000820b827220 */ /* 0x040fe20000410000 */
[----:B------:R-:W1:Y:S01]  /*14d60*/  @P4 MUFU.RCP R7, R5 ;  /* 0x0000000500074308 */ /* 0x000e620000001000 */
[C---:B------:R-:W-:Y:S01]  /*14d70*/  R2P PR, R8.reuse, 0x6 ;  /* 0x0000000608007804 */ /* 0x040fe20000000000 */
[----:B------:R-:W-:Y:S01]  /*14d80*/  FMUL.FTZ R131, R11, R131 ;  /* 0x000000830b837220 */ /* 0x000fe20000410000 */
[----:B------:R-:W-:Y:S01]  /*14d90*/  LOP3.LUT R13, R13, 0x1c0, RZ, 0xc0, !PT ;  /* 0x000001c00d0d7812 */ /* 0x000fe200078ec0ff */
[C---:B------:R-:W-:Y:S01]  /*14da0*/  FMUL.FTZ R118, R11.reuse, R118 ;  /* 0x000000760b767220 */ /* 0x040fe20000410000 */
[----:B------:R-:W-:Y:S01]  /*14db0*/  LOP3.LUT R8, R8, 0x1, RZ, 0xc0, !PT ;  /* 0x0000000108087812 */ /* 0x000fe200078ec0ff */
[----:B------:R-:W-:Y:S01]  /*14dc0*/  FMUL.FTZ R119, R11, R119 ;  /* 0x000000770b777220 */ /* 0x000fe20000410000 */
[----:B------:R-:W-:Y:S01]  /*14dd0*/  LEA.HI R13, R13, R13, RZ, 0x1d ;  /* 0x0000000d0d0d7211 */ /* 0x000fe200078fe8ff */
[----:B------:R-:W3:Y:S01]  /*14de0*/  @P3 MUFU.RCP R9, R12 ;  /* 0x0000000c00093308 */ /* 0x000ee20000001000 */
[----:B--2---:R-:W-:Y:S01]  /*14df0*/  FMUL.FTZ R10, R10, UR4 ;  /* 0x000000040a0a7c20 */ /* 0x004fe20008410000 */
[----:B------:R-:W-:Y:S01]  /*14e00*/  ISETP.NE.U32.AND P0, PT, R8, 0x1, PT ;  /* 0x000000010800780c */ /* 0x000fe20003f05070 */
[----:B------:R-:W-:Y:S01]  /*14e10*/  FMUL.FTZ R70, R11, R70 ;  /* 0x000000460b467220 */ /* 0x000fe20000410000 */
[----:B------:R-:W-:Y:S01]  /*14e20*/  MOV R8, 0x10 ;  /* 0x0000001000087802 */ /* 0x000fe20000000f00 */
[C---:B------:R-:W-:Y:S01]  /*14e30*/  FMUL.FTZ R128, R10.reuse, R128 ;  /* 0x000000800a807220 */ /* 0x040fe20000410000 */
[----:B------:R-:W-:Y:S01]  /*14e40*/  LEA R3, R3, R13, 0x1 ;  /* 0x0000000d03037211 */ /* 0x000fe200078e08ff */
[C---:B------:R-:W-:Y:S01]  /*14e50*/  FMUL.FTZ R129, R10.reuse, R129 ;  /* 0x000000810a817220 */ /* 0x040fe20000410000 */
[C---:B------:R-:W-:Y:S01]  /*14e60*/  FMUL.FTZ R116, R10.reuse, R116 ;  /* 0x000000740a747220 */ /* 0x040fe20000410000 */
[----:B-1----:R-:W-:Y:S01]  /*14e70*/  FMUL.FTZ R7, R7, UR4 ;  /* 0x0000000407077c20 */ /* 0x002fe20008410000 */
[----:B------:R-:W-:Y:S01]  /*14e80*/  FMUL.FTZ R117, R10, R117 ;  /* 0x000000750a757220 */ /* 0x000fe20000410000 */
[----:B------:R-:W-:Y:S01]  /*14e90*/  SEL R8, R8, 0xfffffff0, P0 ;  /* 0xfffffff008087807 */ /* 0x000fe20000000000 */
[C---:B------:R-:W-:Y:S01]  /*14ea0*/  FMUL.FTZ R68, R10.reuse, R68 ;  /* 0x000000440a447220 */ /* 0x040fe20000410000 */
[C---:B------:R-:W-:Y:S01]  /*14eb0*/  FMUL.FTZ R124, R7.reuse, R124 ;  /* 0x0000007c077c7220 */ /* 0x040fe20000410000 */
[----:B------:R-:W-:Y:S01]  /*14ec0*/  FMUL.FTZ R125, R7, R125 ;  /* 0x0000007d077d7220 */ /* 0x000fe20000410000 */
[----:B------:R-:W-:Y:S01]  /*14ed0*/  F2FP.F16.F32.PACK_AB R128, R129, R128 ;  /* 0x000000808180723e */ /* 0x000fe200000000ff */
[----:B------:R-:W-:Y:S01]  /*14ee0*/  FMUL.FTZ R120, R7, R120 ;  /* 0x0000007807787220 */ /* 0x000fe20000410000 */
[----:B---3--:R-:W-:Y:S01]  /*14ef0*/  FMUL.FTZ R9, R9, UR4 ;  /* 0x0000000409097c20 */ /* 0x008fe20008410000 */
[----:B------:R-:W1:Y:S01]  /*14f00*/  S2UR UR4, SR_CgaCtaId ;  /* 0x00000000000479c3 */ /* 0x000e620000008800 */
[----:B------:R-:W-:Y:S01]  /*14f10*/  F2FP.F16.F32.PACK_AB R130, R131, R130 ;  /* 0x000000828382723e */ /* 0x000fe200000000ff */
[----:B------:R-:W-:Y:S01]  /*14f20*/  FMUL.FTZ R121, R7, R121 ;  /* 0x0000007907797220 */ /* 0x000fe20000410000 */
[C---:B------:R-:W-:Y:S01]  /*14f30*/  FMUL.FTZ R126, R9.reuse, R126 ;  /* 0x0000007e097e7220 */ /* 0x040fe20000410000 */
[C---:B------:R-:W-:Y:S01]  /*14f40*/  FMUL.FTZ R127, R9.reuse, R127 ;  /* 0x0000007f097f7220 */ /* 0x040fe20000410000 */
[C---:B------:R-:W-:Y:S01]  /*14f50*/  FMUL.FTZ R122, R9.reuse, R122 ;  /* 0x0000007a097a7220 */ /* 0x040fe20000410000 */
[----:B------:R-:W-:Y:S01]  /*14f60*/  FMUL.FTZ R123, R9, R123 ;  /* 0x0000007b097b7220 */ /* 0x000fe20000410000 */
[----:B------:R-:W-:Y:S01]  /*14f70*/  F2FP.F16.F32.PACK_AB R116, R117, R116 ;  /* 0x000000747574723e */ /* 0x000fe200000000ff */
[C---:B------:R-:W-:Y:S01]  /*14f80*/  FMUL.FTZ R69, R10.reuse, R69 ;  /* 0x000000450a457220 */ /* 0x040fe20000410000 */
[----:B------:R-:W-:Y:S01]  /*14f90*/  F2FP.F16.F32.PACK_AB R118, R119, R118 ;  /* 0x000000767776723e */ /* 0x000fe200000000ff */
[----:B------:R-:W-:Y:S01]  /*14fa0*/  FMUL.FTZ R71, R11, R71 ;  /* 0x000000470b477220 */ /* 0x000fe20000410000 */
[----:B------:R-:W-:Y:S01]  /*14fb0*/  F2FP.F16.F32.PACK_AB R124, R125, R124 ;  /* 0x0000007c7d7c723e */ /* 0x000fe200000000ff */
[C---:B------:R-:W-:Y:S01]  /*14fc0*/  FMUL.FTZ R76, R10.reuse, R76 ;  /* 0x0000004c0a4c7220 */ /* 0x040fe20000410000 */
[----:B------:R-:W-:Y:S01]  /*14fd0*/  F2FP.F16.F32.PACK_AB R126, R127, R126 ;  /* 0x0000007e7f7e723e */ /* 0x000fe200000000ff */
[----:B------:R-:W-:Y:S01]  /*14fe0*/  FMUL.FTZ R77, R10, R77 ;  /* 0x0000004d0a4d7220 */ /* 0x000fe20000410000 */
[C---:B------:R-:W-:Y:S01]  /*14ff0*/  FMUL.FTZ R78, R11.reuse, R78 ;  /* 0x0000004e0b4e7220 */ /* 0x040fe20000410000 */
[----:B------:R-:W-:Y:S01]  /*15000*/  FMUL.FTZ R79, R11, R79 ;  /* 0x0000004f0b4f7220 */ /* 0x000fe20000410000 */
[----:B------:R-:W-:Y:S01]  /*15010*/  SEL R15, R14, 0xffffffe0, !P1 ;  /* 0xffffffe00e0f7807 */ /* 0x000fe20004800000 */
[C---:B------:R-:W-:Y:S01]  /*15020*/  FMUL.FTZ R72, R7.reuse, R72 ;  /* 0x0000004807487220 */ /* 0x040fe20000410000 */
[----:B------:R-:W-:Y:S01]  /*15030*/  FMUL.FTZ R73, R7, R73 ;  /* 0x0000004907497220 */ /* 0x000fe20000410000 */
[C---:B------:R-:W-:Y:S01]  /*15040*/  FMUL.FTZ R74, R9.reuse, R74 ;  /* 0x0000004a094a7220 */ /* 0x040fe20000410000 */
[----:B------:R-:W-:Y:S01]  /*15050*/  FMUL.FTZ R75, R9, R75 ;  /* 0x0000004b094b7220 */ /* 0x000fe20000410000 */
[C---:B------:R-:W-:Y:S01]  /*15060*/  FMUL.FTZ R112, R7.reuse, R112 ;  /* 0x0000007007707220 */ /* 0x040fe20000410000 */
[----:B------:R-:W-:Y:S01]  /*15070*/  FMUL.FTZ R113, R7, R113 ;  /* 0x0000007107717220 */ /* 0x000fe20000410000 */
[----:B-1----:R-:W-:Y:S01]  /*15080*/  ULEA UR4, UR4, UR5, 0x18 ;  /* 0x0000000504047291 */ /* 0x002fe2000f8ec03f */
[C---:B------:R-:W-:Y:S01]  /*15090*/  FMUL.FTZ R114, R9.reuse, R114 ;  /* 0x0000007209727220 */ /* 0x040fe20000410000 */
[----:B------:R-:W-:Y:S01]  /*150a0*/  FMUL.FTZ R115, R9, R115 ;  /* 0x0000007309737220 */ /* 0x000fe20000410000 */
[C---:B------:R-:W-:Y:S01]  /*150b0*/  FMUL.FTZ R80, R10.reuse, R80 ;  /* 0x000000500a507220 */ /* 0x040fe20000410000 */
[C---:B------:R-:W-:Y:S01]  /*150c0*/  FMUL.FTZ R81, R10.reuse, R81 ;  /* 0x000000510a517220 */ /* 0x040fe20000410000 */
[----:B------:R-:W-:Y:S01]  /*150d0*/  FMUL.FTZ R82, R11, R82 ;  /* 0x000000520b527220 */ /* 0x000fe20000410000 */
[----:B------:R-:W-:Y:S01]  /*150e0*/  LEA R3, R3, UR4, 0x1 ;  /* 0x0000000403037c11 */ /* 0x000fe2000f8e08ff */
[----:B------:R-:W-:Y:S01]  /*150f0*/  FMUL.FTZ R83, R11, R83 ;  /* 0x000000530b537220 */ /* 0x000fe20000410000 */
[----:B------:R-:W-:Y:S01]  /*15100*/  F2FP.F16.F32.PACK_AB R120, R121, R120 ;  /* 0x000000787978723e */ /* 0x000fe200000000ff */
[C---:B------:R-:W-:Y:S01]  /*15110*/  FMUL.FTZ R84, R10.reuse, R84 ;  /* 0x000000540a547220 */ /* 0x040fe20000410000 */
[----:B------:R-:W-:Y:S01]  /*15120*/  IADD3 R13, R3, R8, RZ ;  /* 0x00000008030d7210 */ /* 0x000fe20007ffe0ff */
[----:B------:R-:W-:Y:S01]  /*15130*/  STS [R3], R128 ;  /* 0x0000008003007388 */ /* 0x000fe20000000800 */
[----:B------:R-:W-:Y:S01]  /*15140*/  F2FP.F16.F32.PACK_AB R122, R123, R122 ;  /* 0x0000007a7b7a723e */ /* 0x000fe200000000ff */
[C---:B------:R-:W-:Y:S01]  /*15150*/  FMUL.FTZ R85, R10.reuse, R85 ;  /* 0x000000550a557220 */ /* 0x040fe20000410000 */
[----:B------:R-:W-:Y:S01]  /*15160*/  IADD3 R14, R3, 0x40, RZ ;  /* 0x00000040030e7810 */ /* 0x000fe20007ffe0ff */
[----:B------:R-:W-:Y:S01]  /*15170*/  STS [R3+0x400], R130 ;  /* 0x0004008203007388 */ /* 0x000fe20000000800 */
[C---:B------:R-:W-:Y:S01]  /*15180*/  FMUL.FTZ R86, R11.reuse, R86 ;  /* 0x000000560b567220 */ /* 0x040fe20000410000 */
[----:B------:R-:W-:Y:S01]  /*15190*/  FMUL.FTZ R87, R11, R87 ;  /* 0x000000570b577220 */ /* 0x000fe20000410000 */
[----:B------:R-:W-:Y:S01]  /*151a0*/  F2FP.F16.F32.PACK_AB R68, R69, R68 ;  /* 0x000000444544723e */ /* 0x000fe200000000ff */
[----:B------:R-:W-:Y:S01]  /*151b0*/  STS [R13], R116 ;  /* 0x000000740d007388 */ /* 0x000fe20000000800 */
[----:B------:R-:W-:Y:S01]  /*151c0*/  F2FP.F16.F32.PACK_AB R70, R71, R70 ;  /* 0x000000464746723e */ /* 0x000fe200000000ff */
[----:B------:R-:W-:Y:S01]  /*151d0*/  FMUL.FTZ R108, R7, R108 ;  /* 0x0000006c076c7220 */ /* 0x000fe20000410000 */
[C---:B------:R-:W-:Y:S01]  /*151e0*/  IADD3 R16, R3.reuse, R15, RZ ;  /* 0x0000000f03107210 */ /* 0x040fe20007ffe0ff */
[----:B------:R-:W-:Y:S01]  /*151f0*/  STS [R13+0x400], R118 ;  /* 0x000400760d007388 */ /* 0x000fe20000000800 */
[----:B------:R-:W-:Y:S01]  /*15200*/  @P2 IADD3 R14, R3, -0x40, RZ ;  /* 0xffffffc0030e2810 */ /* 0x000fe20007ffe0ff */
[----:B------:R-:W-:Y:S01]  /*15210*/  FMUL.FTZ R109, R7, R109 ;  /* 0x0000006d076d7220 */ /* 0x000fe20000410000 */
[C---:B------:R-:W-:Y:S01]  /*15220*/  FMUL.FTZ R110, R9.reuse, R110 ;  /* 0x0000006e096e7220 */ /* 0x040fe20000410000 */
[----:B------:R-:W-:Y:S01]  /*15230*/  STS [R3+0x2000], R124 ;  /* 0x0020007c03007388 */ /* 0x000fe20000000800 */
[----:B------:R-:W-:Y:S01]  /*15240*/  FMUL.FTZ R111, R9, R111 ;  /* 0x0000006f096f7220 */ /* 0x000fe20000410000 */
[----:B------:R-:W-:Y:S01]  /*15250*/  F2FP.F16.F32.PACK_AB R76, R77, R76 ;  /* 0x0000004c4d4c723e */ /* 0x000fe200000000ff */
[----:B------:R-:W-:Y:S01]  /*15260*/  @UP0 ULDC.64 UR4, c[0x0][0x298] ;  /* 0x0000a60000040ab9 */ /* 0x000fe20000000a00 */
[----:B------:R1:W-:Y:S01]  /*15270*/  STS [R3+0x2400], R126 ;  /* 0x0024007e03007388 */ /* 0x0003e20000000800 */
[----:B------:R-:W-:Y:S01]  /*15280*/  F2FP.F16.F32.PACK_AB R78, R79, R78 ;  /* 0x0000004e4f4e723e */ /* 0x000fe200000000ff */
[----:B------:R-:W-:Y:S01]  /*15290*/  @UP0 UIMAD.WIDE.U32 UR8, UR13, UR4, URZ ;  /* 0x000000040d0802a5 */ /* 0x000fe2000f8e003f */
[----:B------:R-:W-:Y:S01]  /*152a0*/  F2FP.F16.F32.PACK_AB R72, R73, R72 ;  /* 0x000000484948723e */ /* 0x000fe200000000ff */
[----:B------:R-:W-:Y:S01]  /*152b0*/  STS [R13+0x2000], R120 ;  /* 0x002000780d007388 */ /* 0x000fe20000000800 */
[----:B------:R-:W-:Y:S01]  /*152c0*/  F2FP.F16.F32.PACK_AB R74, R75, R74 ;  /* 0x0000004a4b4a723e */ /* 0x000fe200000000ff */
[C---:B------:R-:W-:Y:S01]  /*152d0*/  FMUL.FTZ R100, R10.reuse, R100 ;  /* 0x000000640a647220 */ /* 0x040fe20000410000 */
[----:B------:R-:W-:Y:S01]  /*152e0*/  F2FP.F16.F32.PACK_AB R112, R113, R112 ;  /* 0x000000707170723e */ /* 0x000fe200000000ff */
[----:B------:R2:W-:Y:S01]  /*152f0*/  STS [R13+0x2400], R122 ;  /* 0x0024007a0d007388 */ /* 0x0005e20000000800 */
[----:B------:R-:W-:Y:S01]  /*15300*/  F2FP.F16.F32.PACK_AB R114, R115, R114 ;  /* 0x000000727372723e */ /* 0x000fe200000000ff */
[C---:B------:R-:W-:Y:S01]  /*15310*/  FMUL.FTZ R101, R10.reuse, R101 ;  /* 0x000000650a657220 */ /* 0x040fe20000410000 */
        /* <DEDUP_REMOVED lines=9> */
[----:B------:R-:W-:Y:S01]  /*153b0*/  FMUL.FTZ R103, R11, R103 ;  /* 0x000000670b677220 */ /* 0x000fe20000410000 */
[----:B------:R-:W-:Y:S01]  /*153c0*/  F2FP.F16.F32.PACK_AB R110, R111, R110 ;  /* 0x0000006e6f6e723e */ /* 0x000fe200000000ff */
[----:B------:R-:W-:Y:S01]  /*153d0*/  FMUL.FTZ R98, R11, R98 ;  /* 0x000000620b627220 */ /* 0x000fe20000410000 */
[----:B------:R-:W-:Y:S01]  /*153e0*/  PLOP3.LUT P0, PT, PT, PT, UP0, 0x80, 0x0 ;  /* 0x000000000000781c */ /* 0x000fe20003f0f008 */
[----:B------:R-:W-:Y:S01]  /*153f0*/  FMUL.FTZ R104, R7, R104 ;  /* 0x0000006807687220 */ /* 0x000fe20000410000 */
[----:B-1----:R-:W-:Y:S01]  /*15400*/  IADD3 R3, R13, R15, RZ ;  /* 0x0000000f0d037210 */ /* 0x002fe20007ffe0ff */
[C---:B------:R-:W-:Y:S01]  /*15410*/  FMUL.FTZ R105, R7.reuse, R105 ;  /* 0x0000006907697220 */ /* 0x040fe20000410000 */
[C---:B------:R-:W-:Y:S01]  /*15420*/  FMUL.FTZ R88, R7.reuse, R88 ;  /* 0x0000005807587220 */ /* 0x040fe20000410000 */
[C---:B------:R-:W-:Y:S01]  /*15430*/  FMUL.FTZ R89, R7.reuse, R89 ;  /* 0x0000005907597220 */ /* 0x040fe20000410000 */
[----:B------:R-:W-:Y:S01]  /*15440*/  FMUL.FTZ R92, R7, R92 ;  /* 0x0000005c075c7220 */ /* 0x000fe20000410000 */
[----:B------:R-:W-:Y:S01]  /*15450*/  STS [R3], R76 ;  /* 0x0000004c03007388 */ /* 0x000fe20000000800 */
[C---:B------:R-:W-:Y:S01]  /*15460*/  FMUL.FTZ R106, R9.reuse, R106 ;  /* 0x0000006a096a7220 */ /* 0x040fe20000410000 */
[C---:B------:R-:W-:Y:S01]  /*15470*/  FMUL.FTZ R107, R9.reuse, R107 ;  /* 0x0000006b096b7220 */ /* 0x040fe20000410000 */
[----:B--2---:R-:W-:Y:S01]  /*15480*/  IADD3 R13, R8, R14, RZ ;  /* 0x0000000e080d7210 */ /* 0x004fe20007ffe0ff */
[----:B------:R-:W-:Y:S01]  /*15490*/  STS [R3+0x400], R78 ;  /* 0x0004004e03007388 */ /* 0x000fe20000000800 */
[C---:B------:R-:W-:Y:S01]  /*154a0*/  FMUL.FTZ R90, R9.reuse, R90 ;  /* 0x0000005a095a7220 */ /* 0x040fe20000410000 */
[C---:B------:R-:W-:Y:S01]  /*154b0*/  FMUL.FTZ R91, R9.reuse, R91 ;  /* 0x0000005b095b7220 */ /* 0x040fe20000410000 */
[----:B------:R-:W-:Y:S01]  /*154c0*/  FMUL.FTZ R94, R9, R94 ;  /* 0x0000005e095e7220 */ /* 0x000fe20000410000 */
[----:B------:R-:W-:Y:S01]  /*154d0*/  STS [R16+0x2000], R72 ;  /* 0x0020004810007388 */ /* 0x000fe20000000800 */
[----:B------:R-:W-:Y:S01]  /*154e0*/  FMUL.FTZ R10, R10, R97 ;  /* 0x000000610a0a7220 */ /* 0x000fe20000410000 */
[----:B------:R-:W-:Y:S01]  /*154f0*/  FMUL.FTZ R11, R11, R99 ;  /* 0x000000630b0b7220 */ /* 0x000fe20000410000 */
[----:B------:R-:W-:Y:S01]  /*15500*/  FMUL.FTZ R7, R7, R93 ;  /* 0x0000005d07077220 */ /* 0x000fe20000410000 */
[----:B------:R-:W-:Y:S01]  /*15510*/  STS [R16+0x2400], R74 ;  /* 0x0024004a10007388 */ /* 0x000fe20000000800 */
[----:B------:R-:W-:Y:S01]  /*15520*/  FMUL.FTZ R9, R9, R95 ;  /* 0x0000005f09097220 */ /* 0x000fe20000410000 */
[----:B------:R-:W-:Y:S01]  /*15530*/  @UP0 UIMAD UR6, UR13, UR5, UR9 ;  /* 0x000000050d0602a4 */ /* 0x000fe2000f8e0209 */
[----:B------:R-:W-:Y:S01]  /*15540*/  F2FP.F16.F32.PACK_AB R104, R105, R104 ;  /* 0x000000686968723e */ /* 0x000fe200000000ff */
[----:B------:R-:W-:Y:S01]  /*15550*/  STS [R3+0x2000], R112 ;  /* 0x0020007003007388 */ /* 0x000fe20000000800 */
        /* <DEDUP_REMOVED lines=11> */
[----:B------:R2:W-:Y:S01]  /*15610*/  STS [R13], R84 ;  /* 0x000000540d007388 */ /* 0x0005e20000000800 */
[----:B------:R-:W-:-:S03]  /*15620*/  F2FP.F16.F32.PACK_AB R94, R9, R94 ;  /* 0x0000005e095e723e */ /* 0x000fc600000000ff */
[----:B------:R2:W-:Y:S04]  /*15630*/  STS [R13+0x400], R86 ;  /* 0x000400560d007388 */ /* 0x0005e80000000800 */
[----:B------:R2:W-:Y:S04]  /*15640*/  STS [R14+0x2000], R108 ;  /* 0x0020006c0e007388 */ /* 0x0005e80000000800 */
[----:B------:R2:W-:Y:S01]  /*15650*/  STS [R14+0x2400], R110 ;  /* 0x0024006e0e007388 */ /* 0x0005e20000000800 */
[----:B-1----:R-:W-:-:S04]  /*15660*/  IADD3 R3, R15, 0x400, R14 ;  /* 0x000004000f037810 */ /* 0x002fc80007ffe00e */
[----:B------:R-:W-:Y:S01]  /*15670*/  IADD3 R3, R8, R3, RZ ;  /* 0x0000000308037210 */ /* 0x000fe20007ffe0ff */
[----:B------:R-:W-:Y:S06]  /*15680*/  @P0 BRA `(.L_x_959) ;  /* 0x00000000001c0947 */ /* 0x000fec0003800000 */
[----:B------:R-:W1:Y:S01]  /*15690*/  S2UR UR7, SR_CTAID.Y ;  /* 0x00000000000779c3 */ /* 0x000e620000002600 */
[----:B------:R-:W-:Y:S01]  /*156a0*/  ULDC.64 UR4, c[0x0][0x290] ;  /* 0x0000a40000047ab9 */ /* 0x000fe20000000a00 */
[----:B-1----:R-:W-:Y:S02]  /*156b0*/  USHF.R.S32.HI UR6, URZ, 0x1f, UR7 ;  /* 0x0000001f3f067899 */ /* 0x002fe40008011407 */
[----:B------:R-:W-:Y:S02]  /*156c0*/  UIMAD.WIDE.U32 UR8, UR7, UR4, URZ ;  /* 0x00000004070872a5 */ /* 0x000fe4000f8e003f */
[----:B------:R-:W-:-:S04]  /*156d0*/  UIMAD UR6, UR6, UR4, URZ ;  /* 0x00000004060672a4 */ /* 0x000fc8000f8e023f */
[----:B------:R-:W-:-:S04]  /*156e0*/  UIMAD UR6, UR7, UR5, UR6 ;  /* 0x00000005070672a4 */ /* 0x000fc8000f8e0206 */
[----:B------:R-:W-:-:S12]  /*156f0*/  UIADD3 UR6, UR9, UR6, URZ ;  /* 0x0000000609067290 */ /* 0x000fd8000fffe03f */
.L_x_959:
[----:B------:R-:W-:Y:S01]  /*15700*/  ULDC.U8 UR4, c[0x0][0x3d9] ;  /* 0x0000f64000047ab9 */ /* 0x000fe20000000000 */
[C---:B--2---:R-:W-:Y:S01]  /*15710*/  IMAD.IADD R14, R15.reuse, 0x1, R14 ;  /* 0x000000010f0e7824 */ /* 0x044fe200078e020e */
[----:B------:R-:W-:Y:S01]  /*15720*/  ISETP.NE.AND P0, PT, RZ, UR4, PT ;  /* 0x00000004ff007c0c */ /* 0x000fe2000bf05270 */
[----:B------:R-:W-:Y:S01]  /*15730*/  IMAD.IADD R15, R15, 0x1, R13 ;  /* 0x000000010f0f7824 */ /* 0x000fe200078e020d */
[----:B------:R-:W-:Y:S01]  /*15740*/  STS [R13+0x2000], R104 ;  /* 0x002000680d007388 */ /* 0x000fe20000000800 */
[----:B------:R-:W-:Y:S01]  /*15750*/  ULDC.U8 UR7, c[0x0][0x3d8] ;  /* 0x0000f60000077ab9 */ /* 0x000fe20000000000 */
[----:B------:R-:W1:Y:S01]  /*15760*/  @P5 MUFU.LG2 R6, R6 ;  /* 0x0000000600065308 */ /* 0x000e620000000c00 */
[----:B------:R-:W-:Y:S01]  /*15770*/  ISETP.NE.AND P2, PT, RZ, UR7, PT ;  /* 0x00000007ff007c0c */ /* 0x000fe2000bf45270 */
[----:B------:R2:W-:Y:S03]  /*15780*/  STS [R13+0x2400], R106 ;  /* 0x0024006a0d007388 */ /* 0x0005e60000000800 */
[----:B------:R-:W-:Y:S01]  /*15790*/  ISETP.EQ.AND P2, PT, RZ, UR4, P2 ;  /* 0x00000004ff007c0c */ /* 0x000fe20009742270 */
[----:B------:R-:W-:Y:S03]  /*157a0*/  STS [R14], R100 ;  /* 0x000000640e007388 */ /* 0x000fe60000000800 */
[----:B------:R-:W3:Y:S01]  /*157b0*/  @P0 LDC.64 R8, c[0x0][0x2c0] ;  /* 0x0000b000ff080b82 */ /* 0x000ee20000000a00 */
[----:B------:R-:W-:Y:S01]  /*157c0*/  STS [R14+0x400], R102 ;  /* 0x000400660e007388 */ /* 0x000fe20000000800 */
[----:B------:R-:W-:-:S03]  /*157d0*/  @P0 IMAD.MOV.U32 R20, RZ, RZ, 0x1 ;  /* 0x00000001ff140424 */ /* 0x000fc600078e00ff */
[----:B------:R-:W-:Y:S04]  /*157e0*/  STS [R15], R10 ;  /* 0x0000000a0f007388 */ /* 0x000fe80000000800 */
[----:B------:R-:W-:Y:S01]  /*157f0*/  STS [R3], R11 ;  /* 0x0000000b03007388 */ /* 0x000fe20000000800 */
[----:B------:R-:W-:Y:S02]  /*15800*/  @!P2 PLOP3.LUT P1, PT, PT, PT, PT, 0x8, 0x0 ;  /* 0x000000000000a81c */ /* 0x000fe40003f2e170 */
[----:B------:R-:W-:Y:S01]  /*15810*/  @!P2 CS2R R24, SRZ ;  /* 0x000000000018a805 */ /* 0x000fe2000001ff00 */
[----:B------:R-:W-:Y:S04]  /*15820*/  STS [R14+0x2000], R88 ;  /* 0x002000580e007388 */ /* 0x000fe80000000800 */
[----:B------:R4:W-:Y:S04]  /*15830*/  STS [R14+0x2400], R90 ;  /* 0x0024005a0e007388 */ /* 0x0009e80000000800 */
[----:B------:R5:W-:Y:S01]  /*15840*/  STS [R15+0x2000], R7 ;  /* 0x002000070f007388 */ /* 0x000be20000000800 */
[----:B---3--:R-:W-:-:S03]  /*15850*/  @P0 IMAD R18, R9, R8, RZ ;  /* 0x0000000809120224 */ /* 0x008fc600078e02ff */
[----:B------:R3:W-:Y:S01]  /*15860*/  STS [R3+0x2000], R94 ;  /* 0x0020005e03007388 */ /* 0x0007e20000000800 */
[----:B------:R-:W1:Y:S01]  /*15870*/  S2R R17, SR_CTAID.Y ;  /* 0x0000000000117919 */ /* 0x000e620000002600 */
[----:B------:R-:W1:Y:S01]  /*15880*/  S2R R16, SR_CTAID.X ;  /* 0x0000000000107919 */ /* 0x000e620000002500 */
[----:B--2---:R-:W2:Y:S01]  /*15890*/  S2R R13, SR_TID.X ;  /* 0x00000000000d7919 */ /* 0x004ea20000002100 */
[----:B----4-:R-:W4:Y:S01]  /*158a0*/  S2R R14, SR_CTAID.Z ;  /* 0x00000000000e7919 */ /* 0x010f220000002700 */
[----:B-----5:R5:W1:Y:S01]  /*158b0*/  @P6 MUFU.LG2 R7, R2 ;  /* 0x0000000200076308 */ /* 0x020a620000000c00 */
[----:B------:R-:W1:Y:S08]  /*158c0*/  @P0 LDC R15, c[0x0][0x2c0] ;  /* 0x0000b000ff0f0b82 */ /* 0x000e700000000800 */
[----:B---3--:R-:W3:Y:S08]  /*158d0*/  @P6 LDC R3, c[0x0][0x2e8] ;  /* 0x0000ba00ff036b82 */ /* 0x008ef00000000800 */
[----:B-----5:R-:W1:Y:S01]  /*158e0*/  @P5 LDC R2, c[0x0][0x2e8] ;  /* 0x0000ba00ff025b82 */ /* 0x020e620000000800 */
[----:B------:R-:W-:Y:S05]  /*158f0*/  @!P2 BRA `(.L_x_960) ;  /* 0x000000000020a947 */ /* 0x000fea0003800000 */
[----:B------:R-:W5:Y:S01]  /*15900*/  S2UR UR4, SR_CTAID.Y ;  /* 0x00000000000479c3 */ /* 0x000f620000002600 */
[----:B------:R-:W-:Y:S01]  /*15910*/  ULDC UR5, c[0x0][0x2c4] ;  /* 0x0000b10000057ab9 */ /* 0x000fe20000000800 */
[----:B------:R-:W-:Y:S01]  /*15920*/  PLOP3.LUT P1, PT, PT, PT, PT, 0x80, 0x0 ;  /* 0x000000000000781c */ /* 0x000fe20003f2f070 */
[----:B-----5:R-:W-:-:S04]  /*15930*/  UIMAD UR4, UR4, UR5, URZ ;  /* 0x00000005040472a4 */ /* 0x020fc8000f8e023f */
[----:B------:R-:W-:-:S04]  /*15940*/  USEL UR13, UR4, UR13, !UP0 ;  /* 0x0000000d040d7287 */ /* 0x000fc8000c000000 */
[----:B------:R-:W-:Y:S02]  /*15950*/  USHF.R.S32.HI UR4, URZ, 0x1f, UR13 ;  /* 0x0000001f3f047899 */ /* 0x000fe4000801140d */
[----:B------:R-:W-:-:S04]  /*15960*/  IMAD.U32 R24, RZ, RZ, UR13 ;  /* 0x0000000dff187e24 */ /* 0x000fc8000f8e00ff */
[----:B------:R-:W-:Y:S02]  /*15970*/  MOV R25, UR4 ;  /* 0x0000000400197c02 */ /* 0x000fe40008000f00 */
.L_x_960:
[----:B------:R-:W-:Y:S05]  /*15980*/  @P0 BRA `(.L_x_961) ;  /* 0x0000000000180947 */ /* 0x000fea0003800000 */
[----:B------:R-:W5:Y:S01]  /*15990*/  LDC R18, c[0x0][0x2c4] ;  /* 0x0000b100ff127b82 */ /* 0x000f620000000800 */
[----:B------:R-:W-:Y:S02]  /*159a0*/  ISETP.NE.AND P0, PT, RZ, UR7, PT ;  /* 0x00000007ff007c0c */ /* 0x000fe4000bf05270 */
[----:B-1----:R-:W-:-:S05]  /*159b0*/  MOV R15, 0x1 ;  /* 0x00000001000f7802 */ /* 0x002fca0000000f00 */
[----:B------:R-:W1:Y:S08]  /*159c0*/  LDC R20, c[0x0][0x270] ;  /* 0x00009c00ff147b82 */ /* 0x000e700000000800 */
[----:B-----5:R-:W1:Y:S02]  /*159d0*/  @P0 LDC R18, c[0x0][0x2e4] ;  /* 0x0000b900ff120b82 */ /* 0x020e640000000800 */
[----:B-1----:R-:W-:-:S07]  /*159e0*/  IMAD R20, R18, R20, RZ ;  /* 0x0000001412147224 */ /* 0x002fce00078e02ff */
.L_x_961:
[----:B------:R-:W-:Y:S01]  /*159f0*/  BAR.SYNC.DEFER_BLOCKING 0x0 ;  /* 0x0000000000007b1d */ /* 0x000fe20000010000 */
[----:B------:R-:W-:Y:S01]  /*15a00*/  LOP3.LUT R22, R4, 0xffffffe0, RZ, 0xc0, !PT ;  /* 0xffffffe004167812 */ /* 0x000fe200078ec0ff */
[----:B-1----:R-:W-:Y:S02]  /*15a10*/  IMAD R20, R17, R20, RZ ;  /* 0x0000001411147224 */ /* 0x002fe400078e02ff */
[----:B------:R-:W-:Y:S01]  /*15a20*/  @P5 FMUL.FTZ R6, R6, 0.69314718246459960938 ;  /* 0x3f31721806065820 */ /* 0x000fe20000410000 */
[----:B------:R-:W-:Y:S01]  /*15a30*/  IMAD R16, R16, R15, RZ ;  /* 0x0000000f10107224 */ /* 0x000fe200078e02ff */
[----:B------:R-:W-:Y:S02]  /*15a40*/  IADD3 R22, -R22, R0, RZ ;  /* 0x0000000016167210 */ /* 0x000fe40007ffe1ff */
[----:B------:R-:W1:Y:S01]  /*15a50*/  @P4 LDC R19, c[0x0][0x2e8] ;  /* 0x0000ba00ff134b82 */ /* 0x000e620000000800 */
[----:B------:R-:W5:Y:S01]  /*15a60*/  @P4 MUFU.LG2 R5, R5 ;  /* 0x0000000500054308 */ /* 0x000f620000000c00 */
[----:B------:R-:W-:Y:S01]  /*15a70*/  SEL R20, R20, RZ, !P1 ;  /* 0x000000ff14147207 */ /* 0x000fe20004800000 */
[----:B------:R-:W-:Y:S01]  /*15a80*/  @P6 FMUL.FTZ R7, R7, 0.69314718246459960938 ;  /* 0x3f31721807076820 */ /* 0x000fe20000410000 */
[----:B------:R-:W-:Y:S01]  /*15a90*/  LOP3.LUT P0, RZ, R22, 0x3, RZ, 0xc0, !PT ;  /* 0x0000000316ff7812 */ /* 0x000fe2000780c0ff */
[----:B------:R-:W-:Y:S01]  /*15aa0*/  BSSY B0, `(.L_x_962) ;  /* 0x000003c000007945 */ /* 0x000fe20003800000 */
[----:B------:R-:W-:Y:S01]  /*15ab0*/  MOV R17, 0x7f800000 ;  /* 0x7f80000000117802 */ /* 0x000fe20000000f00 */
[----:B------:R-:W-:Y:S01]  /*15ac0*/  @P5 FFMA.FTZ R17, R135, R2, R6 ;  /* 0x0000000287115223 */ /* 0x000fe20000010006 */
[----:B------:R-:W1:Y:S01]  /*15ad0*/  @P3 LDC R4, c[0x0][0x2e8] ;  /* 0x0000ba00ff043b82 */ /* 0x000e620000000800 */
[----:B------:R-:W1:Y:S01]  /*15ae0*/  @P3 MUFU.LG2 R12, R12 ;  /* 0x0000000c000c3308 */ /* 0x000e620000000c00 */
[----:B----4-:R-:W-:Y:S01]  /*15af0*/  IMAD R2, R14, R18, R20 ;  /* 0x000000120e027224 */ /* 0x010fe200078e0214 */
[----:B------:R-:W-:Y:S01]  /*15b00*/  SHF.L.U32 R20, R16, 0x7, RZ ;  /* 0x0000000710147819 */ /* 0x000fe200000006ff */
[----:B------:R-:W-:Y:S01]  /*15b10*/  IMAD.MOV.U32 R18, RZ, RZ, 0x7f800000 ;  /* 0x7f800000ff127424 */ /* 0x000fe200078e00ff */
[----:B--2---:R-:W-:Y:S01]  /*15b20*/  SHF.R.S32.HI R21, RZ, 0x1f, R13 ;  /* 0x0000001fff157819 */ /* 0x004fe2000001140d */
[----:B------:R-:W-:Y:S01]  /*15b30*/  IMAD.MOV.U32 R16, RZ, RZ, 0x7f800000 ;  /* 0x7f800000ff107424 */ /* 0x000fe200078e00ff */
[----:B------:R-:W-:Y:S01]  /*15b40*/  MOV R0, 0x7f800000 ;  /* 0x7f80000000007802 */ /* 0x000fe20000000f00 */
[----:B---3--:R-:W-:Y:S01]  /*15b50*/  @P6 FFMA.FTZ R0, R136, R3, R7 ;  /* 0x0000000388006223 */ /* 0x008fe20000010007 */
[----:B------:R-:W-:Y:S01]  /*15b60*/  SHF.R.S32.HI R3, RZ, 0x1f, R20 ;  /* 0x0000001fff037819 */ /* 0x000fe20000011414 */
[----:B------:R2:W3:Y:S01]  /*15b70*/  LDS.128 R8, [R208+0x3800] ;  /* 0x00380000d0087984 */ /* 0x0004e20000000c00 */
[----:B-----5:R-:W-:Y:S01]  /*15b80*/  @P4 FMUL.FTZ R5, R5, 0.69314718246459960938 ;  /* 0x3f31721805054820 */ /* 0x020fe20000410000 */
[----:B------:R-:W-:-:S02]  /*15b90*/  IADD3 R20, P2, P1, R20, R24, R2 ;  /* 0x0000001814147210 */ /* 0x000fc4000795e002 */
[----:B------:R-:W-:Y:S02]  /*15ba0*/  LEA.HI R13, R21, R13, RZ, 0x3 ;  /* 0x0000000d150d7211 */ /* 0x000fe400078f18ff */
[----:B------:R-:W-:Y:S01]  /*15bb0*/  SHF.R.S32.HI R24, RZ, 0x1f, R2 ;  /* 0x0000001fff187819 */ /* 0x000fe20000011402 */
[----:B-1----:R-:W-:Y:S01]  /*15bc0*/  @P4 FFMA.FTZ R18, R134, R19, R5 ;  /* 0x0000001386124223 */ /* 0x002fe20000010005 */
[----:B------:R-:W-:Y:S01]  /*15bd0*/  @P3 FMUL.FTZ R12, R12, 0.69314718246459960938 ;  /* 0x3f3172180c0c3820 */ /* 0x000fe20000410000 */
[----:B------:R-:W-:Y:S02]  /*15be0*/  SHF.R.S32.HI R19, RZ, 0x3, R13 ;  /* 0x00000003ff137819 */ /* 0x000fe4000001140d */
[----:B------:R-:W-:Y:S01]  /*15bf0*/  IADD3.X R24, R3, R25, R24, P2, P1 ;  /* 0x0000001903187210 */ /* 0x000fe200017e2418 */
[----:B------:R-:W-:Y:S01]  /*15c00*/  @P3 FFMA.FTZ R16, R133, R4, R12 ;  /* 0x0000000485103223 */ /* 0x000fe2000001000c */
[----:B--2---:R-:W-:Y:S06]  /*15c10*/  @P0 BRA `(.L_x_963) ;  /* 0x0000000000900947 */ /* 0x004fec0003800000 */
        /* <DEDUP_REMOVED lines=11> */
[-C--:B------:R-:W-:Y:S01]  /*15cd0*/  @!P4 IMAD R22, R22, R15.reuse, RZ ;  /* 0x0000000f1616c224 */ /* 0x080fe200078e02ff */
[CC--:B------:R-:W-:Y:S01]  /*15ce0*/  @!P6 IADD3 R21, P0, R26.reuse, R20.reuse, RZ ;  /* 0x000000141a15e210 */ /* 0x0c0fe20007f1e0ff */
[----:B------:R-:W2:Y:S01]  /*15cf0*/  @!P5 LDC.64 R6, c[0x0][0x2b0] ;  /* 0x0000ac00ff06db82 */ /* 0x000ea20000000a00 */
[----:B------:R-:W-:Y:S01]  /*15d00*/  @!P3 IMAD R27, R27, R15, RZ ;  /* 0x0000000f1b1bb224 */ /* 0x000fe200078e02ff */
[----:B------:R-:W-:Y:S02]  /*15d10*/  @!P5 IADD3 R25, P2, R23, R20, RZ ;  /* 0x000000141719d210 */ /* 0x000fe40007f5e0ff */
[----:B------:R-:W-:Y:S02]  /*15d20*/  @!P6 LEA.HI.X.SX32 R15, R26, R24, 0x1, P0 ;  /* 0x000000181a0fe211 */ /* 0x000fe400000f0eff */
[----:B------:R-:W-:-:S02]  /*15d30*/  @!P4 IADD3 R26, P1, R22, R20, RZ ;  /* 0x00000014161ac210 */ /* 0x000fc40007f3e0ff */
[----:B------:R-:W4:Y:S01]  /*15d40*/  @!P4 LDC.64 R4, c[0x0][0x2b0] ;  /* 0x0000ac00ff04cb82 */ /* 0x000f220000000a00 */
[-C--:B------:R-:W-:Y:S02]  /*15d50*/  @!P5 LEA.HI.X.SX32 R23, R23, R24.reuse, 0x1, P2 ;  /* 0x000000181717d211 */ /* 0x080fe400010f0eff */
[----:B------:R-:W-:Y:S02]  /*15d60*/  @!P4 LEA.HI.X.SX32 R22, R22, R24, 0x1, P1 ;  /* 0x000000181616c211 */ /* 0x000fe400008f0eff */
[----:B------:R-:W-:-:S03]  /*15d70*/  @!P3 IADD3 R20, P0, R27, R20, RZ ;  /* 0x000000141b14b210 */ /* 0x000fc60007f1e0ff */
[----:B------:R-:W5:Y:S01]  /*15d80*/  @!P3 LDC.64 R2, c[0x0][0x2b0] ;  /* 0x0000ac00ff02bb82 */ /* 0x000f620000000a00 */
[----:B-1----:R-:W-:Y:S02]  /*15d90*/  @!P6 LEA R12, P2, R21, R12, 0x2 ;  /* 0x0000000c150ce211 */ /* 0x002fe400078410ff */
[----:B------:R-:W-:Y:S02]  /*15da0*/  @!P3 LEA.HI.X.SX32 R24, R27, R24, 0x1, P0 ;  /* 0x000000181b18b211 */ /* 0x000fe400000f0eff */
[----:B------:R-:W-:Y:S02]  /*15db0*/  @!P6 LEA.HI.X R13, R21, R13, R15, 0x2, P2 ;  /* 0x0000000d150de211 */ /* 0x000fe400010f140f */
[----:B--2---:R-:W-:-:S03]  /*15dc0*/  @!P5 LEA R6, P1, R25, R6, 0x2 ;  /* 0x000000061906d211 */ /* 0x004fc600078210ff */
[----:B------:R1:W-:Y:S01]  /*15dd0*/  @!P6 STG.E desc[UR16][R12.64], R0 ;  /* 0x000000000c00e986 */ /* 0x0003e2000c101910 */
[----:B------:R-:W-:Y:S02]  /*15de0*/  @!P5 LEA.HI.X R7, R25, R7, R23, 0x2, P1 ;  /* 0x000000071907d211 */ /* 0x000fe400008f1417 */
[----:B----4-:R-:W-:-:S03]  /*15df0*/  @!P4 LEA R4, P1, R26, R4, 0x2 ;  /* 0x000000041a04c211 */ /* 0x010fc600078210ff */
[----:B------:R1:W-:Y:S01]  /*15e00*/  @!P5 STG.E desc[UR16][R6.64], R17 ;  /* 0x000000110600d986 */ /* 0x0003e2000c101910 */
[----:B------:R-:W-:Y:S02]  /*15e10*/  @!P4 LEA.HI.X R5, R26, R5, R22, 0x2, P1 ;  /* 0x000000051a05c211 */ /* 0x000fe400008f1416 */
[----:B-----5:R-:W-:-:S03]  /*15e20*/  @!P3 LEA R2, P0, R20, R2, 0x2 ;  /* 0x000000021402b211 */ /* 0x020fc600078010ff */
[----:B------:R1:W-:Y:S01]  /*15e30*/  @!P4 STG.E desc[UR16][R4.64], R18 ;  /* 0x000000120400c986 */ /* 0x0003e2000c101910 */
[----:B------:R-:W-:-:S05]  /*15e40*/  @!P3 LEA.HI.X R3, R20, R3, R24, 0x2, P0 ;  /* 0x000000031403b211 */ /* 0x000fca00000f1418 */
[----:B------:R1:W-:Y:S04]  /*15e50*/  @!P3 STG.E desc[UR16][R2.64], R16 ;  /* 0x000000100200b986 */ /* 0x0003e8000c101910 */
.L_x_963:
[----:B------:R-:W-:Y:S05]  /*15e60*/  BSYNC B0 ;  /* 0x0000000000007941 */ /* 0x000fea0003800000 */
.L_x_962:
[----:B------:R-:W-:Y:S01]  /*15e70*/  ULDC UR4, c[0x0][0x2d0] ;  /* 0x0000b40000047ab9 */ /* 0x000fe20000000800 */
[C---:B-1----:R-:W-:Y:S01]  /*15e80*/  VIADD R3, R19.reuse, 0x10 ;  /* 0x0000001013037836 */ /* 0x042fe20000000000 */
[C---:B------:R-:W-:Y:S01]  /*15e90*/  ISETP.GE.AND P1, PT, R214.reuse, UR4, PT ;  /* 0x00000004d6007c0c */ /* 0x040fe2000bf26270 */
[----:B------:R-:W-:Y:S01]  /*15ea0*/  VIADD R0, R19, 0x30 ;  /* 0x0000003013007836 */ /* 0x000fe20000000000 */
[----:B------:R-:W-:Y:S01]  /*15eb0*/  IADD3 R4, P2, R214, UR8, RZ ;  /* 0x00000008d6047c10 */ /* 0x000fe2000ff5e0ff */
[----:B------:R-:W-:Y:S01]  /*15ec0*/  ULDC.64 UR4, c[0x0][0x2a0] ;  /* 0x0000a80000047ab9 */ /* 0x000fe20000000a00 */
[----:B------:R-:W-:Y:S01]  /*15ed0*/  ISETP.GE.OR P0, PT, R3, UR12, P1 ;  /* 0x0000000c03007c0c */ /* 0x000fe20008f06670 */
[----:B------:R-:W-:Y:S01]  /*15ee0*/  VIADD R2, R19, 0x20 ;  /* 0x0000002013027836 */ /* 0x000fe20000000000 */
[----:B------:R-:W-:Y:S01]  /*15ef0*/  SHF.R.S32.HI R3, RZ, 0x1f, R14 ;  /* 0x0000001fff037819 */ /* 0x000fe2000001140e */
[----:B------:R-:W-:Y:S01]  /*15f00*/  BSSY B0, `(.L_x_964) ;  /* 0x000001b000007945 */ /* 0x000fe20003800000 */
[----:B------:R-:W-:-:S02]  /*15f10*/  ISETP.GE.OR P5, PT, R0, UR12, P1 ;  /* 0x0000000c00007c0c */ /* 0x000fc40008fa6670 */
[----:B------:R-:W-:Y:S01]  /*15f20*/  IADD3 R0, R19, 0x50, RZ ;  /* 0x0000005013007810 */ /* 0x000fe20007ffe0ff */
[----:B------:R-:W-:Y:S01]  /*15f30*/  IMAD R3, R3, UR4, RZ ;  /* 0x0000000403037c24 */ /* 0x000fe2000f8e02ff */
[----:B------:R-:W-:Y:S02]  /*15f40*/  IADD3.X R5, R215, UR6, RZ, P2, !PT ;  /* 0x00000006d7057c10 */ /* 0x000fe400097fe4ff */
[----:B------:R-:W-:Y:S01]  /*15f50*/  ISETP.GE.OR P3, PT, R0, UR12, P1 ;  /* 0x0000000c00007c0c */ /* 0x000fe20008f66670 */
[C---:B------:R-:W-:Y:S01]  /*15f60*/  IMAD R0, R14.reuse, UR5, R3 ;  /* 0x000000050e007c24 */ /* 0x040fe2000f8e0203 */
[C---:B------:R-:W-:Y:S01]  /*15f70*/  ISETP.GE.OR P2, PT, R19.reuse, UR12, P1 ;  /* 0x0000000c13007c0c */ /* 0x040fe20008f46670 */
[----:B------:R-:W-:Y:S01]  /*15f80*/  IMAD.WIDE.U32 R14, R14, UR4, R4 ;  /* 0x000000040e0e7c25 */ /* 0x000fe2000f8e0004 */
[----:B------:R-:W-:Y:S01]  /*15f90*/  ISETP.GE.OR P6, PT, R2, UR12, P1 ;  /* 0x0000000c02007c0c */ /* 0x000fe20008fc6670 */
[----:B------:R1:W2:Y:S02]  /*15fa0*/  LDS.128 R4, [R208] ;  /* 0x00000000d0047984 */ /* 0x0002a40000000c00 */
[----:B------:R-:W-:Y:S01]  /*15fb0*/  VIADD R2, R19, 0x40 ;  /* 0x0000004013027836 */ /* 0x000fe20000000000 */
[----:B------:R-:W-:-:S04]  /*15fc0*/  IADD3 R13, R15, R0, RZ ;  /* 0x000000000f0d7210 */ /* 0x000fc80007ffe0ff */
[----:B------:R-:W-:Y:S01]  /*15fd0*/  ISETP.GE.OR P4, PT, R2, UR12, P1 ;  /* 0x0000000c02007c0c */ /* 0x000fe20008f86670 */
[C---:B------:R-:W-:Y:S02]  /*15fe0*/  VIADD R2, R19.reuse, 0x60 ;  /* 0x0000006013027836 */ /* 0x040fe40000000000 */
[----:B------:R-:W-:Y:S01]  /*15ff0*/  VIADD R19, R19, 0x70 ;  /* 0x0000007013137836 */ /* 0x000fe20000000000 */
        /* <DEDUP_REMOVED lines=11> */
.L_x_965:
[----:B------:R-:W-:Y:S05]  /*160b0*/  BSYNC B0 ;  /* 0x0000000000007941 */ /* 0x000fea0003800000 */
.L_x_964:
[----:B--2-4-:R2:W4:Y:S01]  /*160c0*/  LDS.128 R4, [R208+0x800] ;  /* 0x00080000d0047984 */ /* 0x0145220000000c00 */
[----:B------:R-:W-:Y:S01]  /*160d0*/  BSSY B0, `(.L_x_966) ;  /* 0x0000011000007945 */ /* 0x000fe20003800000 */
[----:B------:R-:W-:Y:S02]  /*160e0*/  ISETP.GE.OR P2, PT, R2, UR12, P1 ;  /* 0x0000000c02007c0c */ /* 0x000fe40008f46670 */
[----:B------:R-:W-:Y:S01]  /*160f0*/  ISETP.GE.OR P1, PT, R19, UR12, P1 ;  /* 0x0000000c13007c0c */ /* 0x000fe20008f26670 */
[----:B------:R-:W-:-:S12]  /*16100*/  @P0 BRA `(.L_x_967) ;  /* 0x0000000000340947 */ /* 0x000fd80003800000 */
        /* <DEDUP_REMOVED lines=12> */
[----:B----4-:R4:W-:Y:S02]  /*161d0*/  STG.E.128 desc[UR16][R2.64], R4 ;  /* 0x0000000402007986 */ /* 0x0109e4000c101d10 */
.L_x_967:
[----:B------:R-:W-:Y:S05]  /*161e0*/  BSYNC B0 ;  /* 0x0000000000007941 */ /* 0x000fea0003800000 */
.L_x_966:
[----:B----4-:R4:W1:Y:S01]  /*161f0*/  LDS.128 R4, [R208+0x1000] ;  /* 0x00100000d0047984 */ /* 0x0108620000000c00 */
        /* <DEDUP_REMOVED lines=15> */
.L_x_969:
[----:B------:R-:W-:Y:S05]  /*162f0*/  BSYNC B0 ;  /* 0x0000000000007941 */ /* 0x000fea0003800000 */
.L_x_968:
        /* <DEDUP_REMOVED lines=16> */
.L_x_971:
[----:B------:R-:W-:Y:S05]  /*16400*/  BSYNC B0 ;  /* 0x0000000000007941 */ /* 0x000fea0003800000 */
.L_x_970:
        /* <DEDUP_REMOVED lines=16> */
.L_x_973:
[----:B------:R-:W-:Y:S05]  /*16510*/  BSYNC B0 ;  /* 0x0000000000007941 */ /* 0x000fea0003800000 */
.L_x_972:
        /* <DEDUP_REMOVED lines=16> */
.L_x_975:
[----:B------:R-:W-:Y:S05]  /*16620*/  BSYNC B0 ;  /* 0x0000000000007941 */ /* 0x000fea0003800000 */
.L_x_974:
[----:B-12-4-:R-:W1:Y:S01]  /*16630*/  LDS.128 R208, [R208+0x3000] ;  /* 0x00300000d0d07984 */ /* 0x016e620000000c00 */
        /* <DEDUP_REMOVED lines=15> */
.L_x_977:
[----:B------:R-:W-:Y:S05]  /*16730*/  BSYNC B0 ;  /* 0x0000000000007941 */ /* 0x000fea0003800000 */
.L_x_976:
[----:B------:R-:W-:Y:S05]  /*16740*/  @P1 EXIT ;  /* 0x000000000000194d */ /* 0x000fea0003800000 */
[----:B------:R-:W-:Y:S01]  /*16750*/  IADD3 R0, P0, R218, 0x70, RZ ;  /* 0x00000070da007810 */ /* 0x000fe20007f1e0ff */
[----:B------:R-:W-:Y:S01]  /*16760*/  ULDC.64 UR4, c[0x0][0x298] ;  /* 0x0000a60000047ab9 */ /* 0x000fe20000000a00 */
[----:B--2---:R-:W-:Y:S01]  /*16770*/  MOV R3, R13 ;  /* 0x0000000d00037202 */ /* 0x004fe20000000f00 */
        /* <DEDUP_REMOVED lines=9> */
[----:B---3--:R-:W-:Y:S01]  /*16810*/  STG.E.128 desc[UR16][R4.64], R8 ;  /* 0x0000000804007986 */ /* 0x008fe2000c101d10 */
[----:B------:R-:W-:Y:S05]  /*16820*/  EXIT ;  /* 0x000000000000794d */ /* 0x000fea0003800000 */
.L_x_909:
[----:B------:R-:W-:Y:S01]  /*16830*/  UISETP.NE.AND UP3, UPT, UR13, -0x1, UPT ;  /* 0xffffffff0d00788c */ /* 0x000fe2000bf65270 */
[----:B------:R-:W-:Y:S01]  /*16840*/  LEA.HI R10, R10, R127, RZ, 0x3 ;  /* 0x0000007f0a0a7211 */ /* 0x000fe200078f18ff */
[----:B------:R-:W-:Y:S01]  /*16850*/  ULDC.U8 UR10, c[0x0][0x3d9] ;  /* 0x0000f640000a7ab9 */ /* 0x000fe20000000000 */
[----:B------:R-:W1:Y:S01]  /*16860*/  S2R R12, SR_CTAID.X ;  /* 0x00000000000c7919 */ /* 0x000e620000002500 */
[----:B------:R-:W-:Y:S01]  /*16870*/  UISETP.NE.AND UP2, UPT, UR10, URZ, UPT ;  /* 0x0000003f0a00728c */ /* 0x000fe2000bf45270 */
[----:B------:R-:W-:Y:S01]  /*16880*/  LOP3.LUT R0, R10, 0xfffffff8, RZ, 0xc0, !PT ;  /* 0xfffffff80a007812 */ /* 0x000fe200078ec0ff */
[----:B------:R-:W-:Y:S01]  /*16890*/  UIADD3 UR20, -UR18, UR20, URZ ;  /* 0x0000001412147290 */ /* 0x000fe2000fffe13f */
[----:B------:R-:W-:Y:S01]  /*168a0*/  SHF.R.S32.HI R14, RZ, 0x3, R10 ;  /* 0x00000003ff0e7819 */ /* 0x000fe2000001140a */
[----:B------:R-:W-:Y:S02]  /*168b0*/  BSSY B0, `(.L_x_978) ;  /* 0x000004e000007945 */ /* 0x000fe40003800000 */
[----:B------:R-:W-:Y:S01]  /*168c0*/  IMAD.IADD R127, R127, 0x1, -R0 ;  /* 0x000000017f7f7824 */ /* 0x000fe200078e0a00 */
[----:B------:R-:W-:Y:S01]  /*168d0*/  @!UP3 USHF.R.S32.HI UR12, URZ, 0x1f, UR25 ;  /* 0x0000001f3f0cb899 */ /* 0x000fe20008011419 */
[--C-:B------:R-:W-:Y:S01]  /*168e0*/  SHF.R.S32.HI R15, RZ, 0x1f, R14.reuse ;  /* 0x0000001fff0f7819 */ /* 0x100fe2000001140e */
[----:B------:R-:W-:Y:S01]  /*168f0*/  @!UP3 ULDC.64 UR6, c[0x0][0x290] ;  /* 0x0000a4000006bab9 */ /* 0x000fe20000000a00 */
[----:B------:R-:W-:Y:S01]  /*16900*/  @UP3 ULDC.64 UR8, c[0x0][0x298] ;  /* 0x0000a60000083ab9 */ /* 0x000fe20000000a00 */
[----:B------:R-:W-:Y:S01]  /*16910*/  @!UP3 UIMAD UR12, UR12, UR6, URZ ;  /* 0x000000060c0cb2a4 */ /* 0x000fe2000f8e023f */
[----:B------:R-:W-:Y:S01]  /*16920*/  IMAD.SHL.U32 R0, R127, 0x8, RZ ;  /* 0x000000087f007824 */ /* 0x000fe200078e00ff */
[----:B------:R-:W-:Y:S01]  /*16930*/  @UP3 UIMAD.WIDE.U32 UR14, UR13, UR8, URZ ;  /* 0x000000080d0e32a5 */ /* 0x000fe2000f8e003f */
[C---:B------:R-:W-:Y:S01]  /*16940*/  VIADD R9, R14.reuse, 0x10 ;  /* 0x000000100e097836 */ /* 0x040fe20000000000 */
[----:B------:R-:W-:Y:S01]  /*16950*/  @UP2 ULDC.64 UR4, c[0x0][0x2c0] ;  /* 0x0000b00000042ab9 */ /* 0x000fe20000000a00 */
[----:B------:R-:W-:Y:S01]  /*16960*/  @!UP3 UIMAD.WIDE.U32 UR22, UR25, UR6, URZ ;  /* 0x000000061916b2a5 */ /* 0x000fe2000f8e003f */
[C---:B------:R-:W-:Y:S01]  /*16970*/  VIADD R8, R14.reuse, 0x20 ;  /* 0x000000200e087836 */ /* 0x040fe20000000000 */
[----:B------:R-:W-:Y:S01]  /*16980*/  @UP3 UIMAD UR9, UR13, UR9, UR15 ;  /* 0x000000090d0932a4 */ /* 0x000fe2000f8e020f */
[C---:B------:R-:W-:Y:S01]  /*16990*/  VIADD R6, R14.reuse, 0x40 ;  /* 0x000000400e067836 */ /* 0x040fe20000000000 */
[----:B------:R-:W-:Y:S01]  /*169a0*/  @!UP3 UIMAD UR15, UR25, UR7, UR12 ;  /* 0x00000007190fb2a4 */ /* 0x000fe2000f8e020c */
[C---:B------:R-:W-:Y:S01]  /*169b0*/  VIADD R7, R14.reuse, 0x30 ;  /* 0x000000300e077836 */ /* 0x040fe20000000000 */
[----:B------:R-:W-:Y:S01]  /*169c0*/  USHF.R.S32.HI UR6, URZ, 0x1f, UR26 ;  /* 0x0000001f3f067899 */ /* 0x000fe2000801141a */
[----:B------:R-:W-:Y:S01]  /*169d0*/  VIADD R5, R14, 0x50 ;  /* 0x000000500e057836 */ /* 0x000fe20000000000 */
[----:B------:R-:W-:Y:S01]  /*169e0*/  ULDC.U8 UR12, c[0x0][0x3d8] ;  /* 0x0000f600000c7ab9 */ /* 0x000fe20000000000 */
[----:B------:R-:W-:Y:S01]  /*169f0*/  @UP2 UIMAD UR8, UR5, UR4, URZ ;  /* 0x00000004050822a4 */ /* 0x000fe2000f8e023f */
[----:B------:R-:W-:Y:S01]  /*16a00*/  ISETP.GE.AND P4, PT, R6, UR20, PT ;  /* 0x0000001406007c0c */ /* 0x000fe2000bf86270 */
[----:B------:R-:W-:Y:S01]  /*16a10*/  UISETP.NE.AND UP0, UPT, UR12, URZ, !UP2 ;  /* 0x0000003f0c00728c */ /* 0x000fe2000d705270 */
[----:B------:R-:W-:Y:S01]  /*16a20*/  VIADD R4, R14, 0x60 ;  /* 0x000000600e047836 */ /* 0x000fe20000000000 */
[----:B------:R-:W-:Y:S01]  /*16a30*/  UISETP.NE.AND UP1, UPT, UR12, URZ, UPT ;  /* 0x0000003f0c00728c */ /* 0x000fe2000bf25270 */
[----:B------:R-:W-:Y:S01]  /*16a40*/  ULDC.64 UR4, c[0x0][0x2a0] ;  /* 0x0000a80000047ab9 */ /* 0x000fe20000000a00 */
[----:B------:R-:W-:Y:S01]  /*16a50*/  @!UP3 UIADD3 UR9, UR23, UR15, URZ ;  /* 0x0000000f1709b290 */ /* 0x000fe2000fffe03f */
[----:B------:R-:W-:Y:S01]  /*16a60*/  IMAD.U32 R16, RZ, RZ, UR4 ;  /* 0x00000004ff107e24 */ /* 0x000fe2000f8e00ff */
[----:B------:R-:W-:Y:S01]  /*16a70*/  UISETP.EQ.AND UP1, UPT, UR10, URZ, UP1 ;  /* 0x0000003f0a00728c */ /* 0x000fe20008f22270 */
[----:B-1----:R-:W-:Y:S01]  /*16a80*/  IMAD.WIDE R12, R12, 0x80, R14 ;  /* 0x000000800c0c7825 */ /* 0x002fe200078e020e */
[----:B------:R-:W-:Y:S01]  /*16a90*/  UIMAD UR6, UR6, UR4, URZ ;  /* 0x00000004060672a4 */ /* 0x000fe2000f8e023f */
[----:B------:R-:W-:-:S02]  /*16aa0*/  @!UP3 UMOV UR14, UR22 ;  /* 0x00000016000ebc82 */ /* 0x000fc40008000000 */
[----:B------:R-:W-:Y:S01]  /*16ab0*/  @!UP2 ULDC UR4, c[0x0][0x2c4] ;  /* 0x0000b1000004aab9 */ /* 0x000fe20000000800 */
[----:B------:R-:W-:Y:S01]  /*16ac0*/  @UP0 ULDC UR4, c[0x0][0x2e4] ;  /* 0x0000b90000040ab9 */ /* 0x000fe20000000800 */
[----:B------:R-:W-:Y:S01]  /*16ad0*/  UISETP.NE.OR UP0, UPT, UR13, -0x1, !UP1 ;  /* 0xffffffff0d00788c */ /* 0x000fe2000cf05670 */
[C---:B------:R-:W-:Y:S01]  /*16ae0*/  IADD3 R2, P1, R0.reuse, UR14, RZ ;  /* 0x0000000e00027c10 */ /* 0x040fe2000ff3e0ff */
[----:B------:R-:W-:Y:S01]  /*16af0*/  @UP2 UMOV UR10, 0x1 ;  /* 0x00000001000a2882 */ /* 0x000fe20000000000 */
[----:B------:R-:W-:Y:S01]  /*16b00*/  @!UP2 UIMAD UR10, UR4, UR11, URZ ;  /* 0x0000000b040aa2a4 */ /* 0x000fe2000f8e023f */
[----:B------:R-:W-:Y:S01]  /*16b10*/  ULDC UR7, c[0x0][0x2d0] ;  /* 0x0000b40000077ab9 */ /* 0x000fe20000000800 */
[C---:B------:R-:W-:Y:S02]  /*16b20*/  LEA.HI.X.SX32 R3, R0.reuse, UR9, 0x1, P1 ;  /* 0x0000000900037c11 */ /* 0x040fe400088f0eff */
[----:B------:R-:W-:Y:S01]  /*16b30*/  UIMAD UR9, UR25, UR10, URZ ;  /* 0x0000000a190972a4 */ /* 0x000fe2000f8e023f */
[----:B------:R-:W-:Y:S01]  /*16b40*/  ISETP.GE.AND P0, PT, R0, UR7, PT ;  /* 0x0000000700007c0c */ /* 0x000fe2000bf06270 */
[----:B------:R-:W-:Y:S01]  /*16b50*/  @UP1 ULDC UR12, c[0x0][0x2c4] ;  /* 0x0000b100000c1ab9 */ /* 0x000fe20000000800 */
[----:B------:R-:W-:Y:S01]  /*16b60*/  UIMAD UR5, UR26, UR5, UR6 ;  /* 0x000000051a0572a4 */ /* 0x000fe2000f8e0206 */
[----:B------:R-:W-:Y:S01]  /*16b70*/  IMAD.WIDE.U32 R16, R16, UR26, R2 ;  /* 0x0000001a10107c25 */ /* 0x000fe2000f8e0002 */
[----:B------:R-:W-:Y:S01]  /*16b80*/  @!UP0 UIMAD UR13, UR25, UR12, URZ ;  /* 0x0000000c190d82a4 */ /* 0x000fe2000f8e023f */
[----:B------:R-:W-:Y:S01]  /*16b90*/  ISETP.GE.OR P2, PT, R14, UR20, P0 ;  /* 0x000000140e007c0c */ /* 0x000fe20008746670 */
[----:B------:R-:W-:Y:S01]  /*16ba0*/  @UP2 ULDC UR6, c[0x0][0x2c0] ;  /* 0x0000b00000062ab9 */ /* 0x000fe20000000800 */
[----:B------:R-:W-:Y:S01]  /*16bb0*/  USEL UR9, UR9, URZ, !UP1 ;  /* 0x0000003f09097287 */ /* 0x000fe2000c800000 */
[----:B------:R-:W-:Y:S01]  /*16bc0*/  VIADD R19, R17, UR5 ;  /* 0x0000000511137c36 */ /* 0x000fe20008000000 */
[----:B------:R-:W-:Y:S01]  /*16bd0*/  @!UP2 UMOV UR6, 0x1 ;  /* 0x000000010006a882 */ /* 0x000fe20000000000 */
[----:B------:R-:W-:Y:S01]  /*16be0*/  @!UP2 UMOV UR8, UR4 ;  /* 0x000000040008ac82 */ /* 0x000fe20008000000 */
[----:B------:R-:W-:Y:S01]  /*16bf0*/  UIMAD UR7, UR18, UR6, URZ ;  /* 0x00000006120772a4 */ /* 0x000fe2000f8e023f */
[----:B------:R-:W-:Y:S01]  /*16c00*/  ISETP.GE.OR P1, PT, R9, UR20, P0 ;  /* 0x0000001409007c0c */ /* 0x000fe20008726670 */
[----:B------:R-:W-:Y:S01]  /*16c10*/  UIMAD UR9, UR26, UR8, UR9 ;  /* 0x000000081a0972a4 */ /* 0x000fe2000f8e0209 */
[----:B------:R-:W-:Y:S01]  /*16c20*/  ISETP.GE.OR P6, PT, R8, UR20, P0 ;  /* 0x0000001408007c0c */ /* 0x000fe200087c6670 */
[----:B------:R-:W-:Y:S01]  /*16c30*/  @!UP1 UMOV UR14, URZ ;  /* 0x0000003f000e9c82 */ /* 0x000fe20008000000 */
[----:B------:R-:W-:Y:S01]  /*16c40*/  @!UP1 UMOV UR15, URZ ;  /* 0x0000003f000f9c82 */ /* 0x000fe20008000000 */
[----:B------:R-:W-:Y:S01]  /*16c50*/  @UP1 UMOV UR14, UR13 ;  /* 0x0000000d000e1c82 */ /* 0x000fe20008000000 */
[----:B------:R-:W-:Y:S01]  /*16c60*/  @UP1 USHF.R.S32.HI UR15, URZ, 0x1f, UR13 ;  /* 0x0000001f3f0f1899 */ /* 0x000fe2000801140d */
[----:B------:R-:W-:Y:S01]  /*16c70*/  ISETP.GE.OR P5, PT, R7, UR20, P0 ;  /* 0x0000001407007c0c */ /* 0x000fe200087a6670 */
[----:B------:R-:W-:Y:S01]  /*16c80*/  USHF.R.S32.HI UR4, URZ, 0x1f, UR7 ;  /* 0x0000001f3f047899 */ /* 0x000fe20008011407 */
[----:B------:R-:W-:Y:S01]  /*16c90*/  ISETP.GE.OR P3, PT, R6, UR20, P0 ;  /* 0x0000001406007c0c */ /* 0x000fe20008766670 */
[----:B------:R-:W-:Y:S01]  /*16ca0*/  USHF.R.S32.HI UR8, URZ, 0x1f, UR9 ;  /* 0x0000001f3f087899 */ /* 0x000fe20008011409 */
[----:B------:R-:W-:Y:S01]  /*16cb0*/  VIADD R0, R14, 0x70 ;  /* 0x000000700e007836 */ /* 0x000fe20000000000 */
        /* <DEDUP_REMOVED lines=13> */
.L_x_979:
[----:B------:R-:W-:Y:S05]  /*16d90*/  BSYNC B0 ;  /* 0x0000000000007941 */ /* 0x000fea0003800000 */
.L_x_978:
[----:B------:R-:W-:Y:S01]  /*16da0*/  BSSY B0, `(.L_x_980) ;  /* 0x0000010000007945 */ /* 0x000fe20003800000 */
[----:B------:R-:W-:-:S03]  /*16db0*/  ISETP.GE.AND P2, PT, R14, UR20, PT ;  /* 0x000000140e007c0c */ /* 0x000fc6000bf46270 */
        /* <DEDUP_REMOVED lines=10> */
[----:B-1----:R-:W-:Y:S02]  /*16e60*/  LEA R20, P1, R10, UR4, 0x1 ;  /* 0x000000040a147c11 */ /* 0x002fe4000f8208ff */
[----:B------:R-:W-:-:S04]  /*16e70*/  IADD3 R2, R2, R11, RZ ;  /* 0x0000000b02027210 */ /* 0x000fc80007ffe0ff */
[----:B------:R-:W-:-:S05]  /*16e80*/  LEA.HI.X R21, R10, UR5, R2, 0x1, P1 ;  /* 0x000000050a157c11 */ /* 0x000fca00088f0c02 */
[----:B------:R2:W-:Y:S02]  /*16e90*/  STG.E.128 desc[UR16][R20.64], RZ ;  /* 0x000000ff14007986 */ /* 0x0005e4000c101d10 */
.L_x_981:
[----:B------:R-:W-:Y:S05]  /*16ea0*/  BSYNC B0 ;  /* 0x0000000000007941 */ /* 0x000fea0003800000 */
.L_x_980:
        /* <DEDUP_REMOVED lines=12> */
[----:B-12---:R-:W-:Y:S02]  /*16f70*/  LEA R20, P6, R10, UR4, 0x1 ;  /* 0x000000040a147c11 */ /* 0x006fe4000f8c08ff */
[----:B------:R-:W-:-:S04]  /*16f80*/  IADD3 R2, R2, R11, RZ ;  /* 0x0000000b02027210 */ /* 0x000fc80007ffe0ff */
[----:B------:R-:W-:-:S05]  /*16f90*/  LEA.HI.X R21, R10, UR5, R2, 0x1, P6 ;  /* 0x000000050a157c11 */ /* 0x000fca000b0f0c02 */
[----:B------:R3:W-:Y:S02]  /*16fa0*/  STG.E.128 desc[UR16][R20.64], RZ ;  /* 0x000000ff14007986 */ /* 0x0007e4000c101d10 */
.L_x_983:
[----:B------:R-:W-:Y:S05]  /*16fb0*/  BSYNC B0 ;  /* 0x0000000000007941 */ /* 0x000fea0003800000 */
.L_x_982:
        /* <DEDUP_REMOVED lines=12> */
[----:B-123--:R-:W-:Y:S02]  /*17080*/  LEA R20, P5, R10, UR4, 0x1 ;  /* 0x000000040a147c11 */ /* 0x00efe4000f8a08ff */
[----:B------:R-:W-:-:S04]  /*17090*/  IADD3 R2, R2, R11, RZ ;  /* 0x0000000b02027210 */ /* 0x000fc80007ffe0ff */
[----:B------:R-:W-:-:S05]  /*170a0*/  LEA.HI.X R21, R10, UR5, R2, 0x1, P5 ;  /* 0x000000050a157c11 */ /* 0x000fca000a8f0c02 */
[----:B------:R4:W-:Y:S02]  /*170b0*/  STG.E.128 desc[UR16][R20.64], RZ ;  /* 0x000000ff14007986 */ /* 0x0009e4000c101d10 */
.L_x_985:
[----:B------:R-:W-:Y:S05]  /*170c0*/  BSYNC B0 ;  /* 0x0000000000007941 */ /* 0x000fea0003800000 */
.L_x_984:
        /* <DEDUP_REMOVED lines=12> */
[----:B-1234-:R-:W-:Y:S02]  /*17190*/  LEA R20, P3, R10, UR4, 0x1 ;  /* 0x000000040a147c11 */ /* 0x01efe4000f8608ff */
[----:B------:R-:W-:-:S04]  /*171a0*/  IADD3 R2, R2, R11, RZ ;  /* 0x0000000b02027210 */ /* 0x000fc80007ffe0ff */
[----:B------:R-:W-:-:S05]  /*171b0*/  LEA.HI.X R21, R10, UR5, R2, 0x1, P3 ;  /* 0x000000050a157c11 */ /* 0x000fca00098f0c02 */
[----:B------:R1:W-:Y:S02]  /*171c0*/  STG.E.128 desc[UR16][R20.64], RZ ;  /* 0x000000ff14007986 */ /* 0x0003e4000c101d10 */
.L_x_987:
[----:B------:R-:W-:Y:S05]  /*171d0*/  BSYNC B0 ;  /* 0x0000000000007941 */ /* 0x000fea0003800000 */
.L_x_986:
[----:B------:R-:W-:Y:S01]  /*171e0*/  ISETP.NE.OR P1, PT, R127, RZ, P1 ;  /* 0x000000ff7f00720c */ /* 0x000fe20000f25670 */
        /* <DEDUP_REMOVED lines=13> */
[----:B-1234-:R-:W-:Y:S01]  /*172c0*/  MOV R21, R19 ;  /* 0x0000001300157202 */ /* 0x01efe20000000f00 */
        /* <DEDUP_REMOVED lines=10> */
.L_x_989:
[----:B------:R-:W-:Y:S05]  /*17370*/  BSYNC B0 ;  /* 0x0000000000007941 */ /* 0x000fea0003800000 */
.L_x_988:
        /* <DEDUP_REMOVED lines=19> */
.L_x_991:
[----:B------:R-:W-:Y:S05]  /*174b0*/  BSYNC B0 ;  /* 0x0000000000007941 */ /* 0x000fea0003800000 */
.L_x_990:
[----:B------:R-:W-:Y:S01]  /*174c0*/  ISETP.GE.AND P1, PT, R0, UR20, PT ;  /* 0x0000001400007c0c */ /* 0x000fe2000bf26270 */
[----:B------:R-:W-:Y:S03]  /*174d0*/  BSSY B0, `(.L_x_992) ;  /* 0x0000010000007945 */ /* 0x000fe60003800000 */
[----:B------:R-:W-:Y:S01]  /*174e0*/  ISETP.NE.OR P1, PT, R127, RZ, P1 ;  /* 0x000000ff7f00720c */ /* 0x000fe20000f25670 */
[----:B------:R-:W-:-:S12]  /*174f0*/  @P0 BRA `(.L_x_993) ;  /* 0x0000000000340947 */ /* 0x000fd80003800000 */
[----:B------:R-:W-:Y:S01]  /*17500*/  IADD3 R2, P0, R12, 0x70, RZ ;  /* 0x000000700c027810 */ /* 0x000fe20007f1e0ff */
[----:B------:R-:W-:Y:S01]  /*17510*/  ULDC.64 UR4, c[0x0][0x298] ;  /* 0x0000a60000047ab9 */ /* 0x000fe20000000a00 */
[----:B------:R-:W-:-:S03]  /*17520*/  IMAD.MOV.U32 R12, RZ, RZ, R16 ;  /* 0x000000ffff0c7224 */ /* 0x000fc600078e0010 */
[----:B------:R-:W-:Y:S01]  /*17530*/  IMAD.X R3, RZ, RZ, R13, P0 ;  /* 0x000000ffff037224 */ /* 0x000fe200000e060d */
[----:B------:R-:W-:-:S03]  /*17540*/  MOV R13, R19 ;  /* 0x00000013000d7202 */ /* 0x000fc60000000f00 */
[----:B------:R-:W-:Y:S02]  /*17550*/  IMAD R3, R3, UR4, RZ ;  /* 0x0000000403037c24 */ /* 0x000fe4000f8e02ff */
[----:B------:R-:W-:-:S04]  /*17560*/  IMAD.WIDE.U32 R12, R2, UR4, R12 ;  /* 0x00000004020c7c25 */ /* 0x000fc8000f8e000c */
[----:B------:R-:W-:Y:S01]  /*17570*/  IMAD R3, R2, UR5, R3 ;  /* 0x0000000502037c24 */ /* 0x000fe2000f8e0203 */
[----:B------:R-:W-:Y:S02]  /*17580*/  ULDC.64 UR4, c[0x0][0x280] ;  /* 0x0000a00000047ab9 */ /* 0x000fe40000000a00 */
[----:B------:R-:W-:Y:S02]  /*17590*/  LEA R2, P0, R12, UR4, 0x1 ;  /* 0x000000040c027c11 */ /* 0x000fe4000f8008ff */
[----:B------:R-:W-:-:S04]  /*175a0*/  IADD3 R3, R3, R13, RZ ;  /* 0x0000000d03037210 */ /* 0x000fc80007ffe0ff */
[----:B------:R-:W-:-:S05]  /*175b0*/  LEA.HI.X R3, R12, UR5, R3, 0x1, P0 ;  /* 0x000000050c037c11 */ /* 0x000fca00080f0c03 */
[----:B------:R1:W-:Y:S02]  /*175c0*/  STG.E.128 desc[UR16][R2.64], RZ ;  /* 0x000000ff02007986 */ /* 0x0003e4000c101d10 */
.L_x_993:
[----:B------:R-:W-:Y:S05]  /*175d0*/  BSYNC B0 ;  /* 0x0000000000007941 */ /* 0x000fea0003800000 */
.L_x_992:
        /* <DEDUP_REMOVED lines=11> */
.L_x_995:
[----:B------:R-:W-:Y:S05]  /*17690*/  BSYNC B0 ;  /* 0x0000000000007941 */ /* 0x000fea0003800000 */
.L_x_994:
        /* <DEDUP_REMOVED lines=11> */
.L_x_997:
[----:B------:R-:W-:Y:S05]  /*17750*/  BSYNC B0 ;  /* 0x0000000000007941 */ /* 0x000fea0003800000 */
.L_x_996:
        /* <DEDUP_REMOVED lines=10> */
.L_x_999:
[----:B------:R-:W-:Y:S05]  /*17800*/  BSYNC B0 ;  /* 0x0000000000007941 */ /* 0x000fea0003800000 */
.L_x_998:
        /* <DEDUP_REMOVED lines=10> */
.L_x_1001:
[----:B------:R-:W-:Y:S05]  /*178b0*/  BSYNC B0 ;  /* 0x0000000000007941 */ /* 0x000fea0003800000 */
.L_x_1000:
        /* <DEDUP_REMOVED lines=10> */
.L_x_1003:
[----:B------:R-:W-:Y:S05]  /*17960*/  BSYNC B0 ;  /* 0x0000000000007941 */ /* 0x000fea0003800000 */
.L_x_1002:
        /* <DEDUP_REMOVED lines=10> */
.L_x_1005:
[----:B------:R-:W-:Y:S05]  /*17a10*/  BSYNC B0 ;  /* 0x0000000000007941 */ /* 0x000fea0003800000 */
.L_x_1004:
        /* <DEDUP_REMOVED lines=10> */
.L_x_1007:
[----:B------:R-:W-:Y:S05]  /*17ac0*/  BSYNC B0 ;  /* 0x0000000000007941 */ /* 0x000fea0003800000 */
.L_x_1006:
[----:B------:R-:W-:Y:S05]  /*17ad0*/  @P1 EXIT ;  /* 0x000000000000194d */ /* 0x000fea0003800000 */
[----:B------:R-:W-:Y:S01]  /*17ae0*/  IMAD R0, R0, UR6, RZ ;  /* 0x0000000600007c24 */ /* 0x000fe2000f8e02ff */
[----:B------:R-:W-:-:S04]  /*17af0*/  ULDC.64 UR4, c[0x0][0x2b0] ;  /* 0x0000ac0000047ab9 */ /* 0x000fc80000000a00 */
[----:B-1----:R-:W-:-:S04]  /*17b00*/  IADD3 R2, P0, R0, UR7, RZ ;  /* 0x0000000700027c10 */ /* 0x002fc8000ff1e0ff */
[----:B------:R-:W-:Y:S02]  /*17b10*/  LEA.HI.X.SX32 R0, R0, UR14, 0x1, P0 ;  /* 0x0000000e00007c11 */ /* 0x000fe400080f0eff */
[----:B------:R-:W-:-:S04]  /*17b20*/  LEA R4, P0, R2, UR4, 0x2 ;  /* 0x0000000402047c11 */ /* 0x000fc8000f8010ff */
[----:B------:R-:W-:Y:S01]  /*17b30*/  LEA.HI.X R5, R2, UR5, R0, 0x2, P0 ;  /* 0x0000000502057c11 */ /* 0x000fe200080f1400 */
[----:B------:R-:W-:-:S05]  /*17b40*/  IMAD.MOV.U32 R0, RZ, RZ, 0x7f800000 ;  /* 0x7f800000ff007424 */ /* 0x000fca00078e00ff */
[----:B------:R-:W-:Y:S01]  /*17b50*/  STG.E desc[UR16][R4.64], R0 ;  /* 0x0000000004007986 */ /* 0x000fe2000c101910 */
[----:B------:R-:W-:Y:S05]  /*17b60*/  EXIT ;  /* 0x000000000000794d */ /* 0x000fea0003800000 */
.L_x_1008:
        /* <DEDUP_REMOVED lines=9> */
.L_x_1428:


//--------------------- .text._ZN5flash16flash_fwd_kernelI23Flash_fwd_kernel_traitsILi64ELi128ELi64ELi4ELb0ELb0EN7cutlass6half_tE19Flash_kernel_traitsILi64ELi128ELi64ELi4ES3_EELb1ELb1ELb0ELb0ELb0ELb0ELb0ELb1EEEvNS_16Flash_fwd_paramsE --------------------------
	.section	.text._ZN5flash16flash_fwd_kernelI23Flash_fwd_kernel_traitsILi64ELi128ELi64ELi4ELb0ELb0EN7cutlass6half_tE19Flash_kernel_traitsILi64ELi128ELi64ELi4ES3_EELb1ELb1ELb0ELb0ELb0ELb0ELb0ELb1EEEvNS_16Flash_fwd_paramsE,"ax",@progbits
	.align	128
        .global         _ZN5flash16flash_fwd_kernelI23Flash_fwd_kernel_traitsILi64ELi128ELi64ELi4ELb0ELb0EN7cutlass6half_tE19Flash_kernel_traitsILi64ELi128ELi64ELi4ES3_EELb1ELb1ELb0ELb0ELb0ELb0ELb0ELb1EEEvNS_16Flash_fwd_paramsE
        .type           _ZN5flash16flash_fwd_kernelI23Flash_fwd_kernel_traitsILi64ELi128ELi64ELi4ELb0ELb0EN7cutlass6half_tE19Flash_kernel_traitsILi64ELi128ELi64ELi4ES3_EELb1ELb1ELb0ELb0ELb0ELb0ELb0ELb1EEEvNS_16Flash_fwd_paramsE,@function
        .size           _ZN5flash16flash_fwd_kernelI23Flash_fwd_kernel_traitsILi64ELi128ELi64ELi4ELb0ELb0EN7cutlass6half_tE19Flash_kernel_traitsILi64ELi128ELi64ELi4ES3_EELb1ELb1ELb0ELb0ELb0ELb0ELb0ELb1EEEvNS_16Flash_fwd_paramsE,(.L_x_1429 - _ZN5flash16flash_fwd_kernelI23Flash_fwd_kernel_traitsILi64ELi128ELi64ELi4ELb0ELb0EN7cutlass6half_tE19Flash_kernel_traitsILi64ELi128ELi64ELi4ES3_EELb1ELb1ELb0ELb0ELb0ELb0ELb0ELb1EEEvNS_16Flash_fwd_paramsE)
        .other          _ZN5flash16flash_fwd_kernelI23Flash_fwd_kernel_traitsILi64ELi128ELi64ELi4ELb0ELb0EN7cutlass6half_tE19Flash_kernel_traitsILi64ELi128ELi64ELi4ES3_EELb1ELb1ELb0ELb0ELb0ELb0ELb0ELb1EEEvNS_16Flash_fwd_paramsE,@"STO_CUDA_ENTRY STV_DEFAULT"
_ZN5flash16flash_fwd_kernelI23Flash_fwd_kernel_traitsILi64ELi128ELi64ELi4ELb0ELb0EN7cutlass6half_tE19Flash_kernel_traitsILi64ELi128ELi64ELi4ES3_EELb1ELb1ELb0ELb0ELb0ELb0ELb0ELb1EEEvNS_16Flash_fwd_paramsE:
.text._ZN5flash16flash_fwd_kernelI23Flash_fwd_kernel_traitsILi64ELi128ELi64ELi4ELb0ELb0EN7cutlass6half_tE19Flash_kernel_traitsILi64ELi128ELi64ELi4ES3_EELb1ELb1ELb0ELb0ELb0ELb0ELb0ELb1EEEvNS_16Flash_fwd_paramsE:
        /* <DEDUP_REMOVED lines=9> */
[----:B------:R-:W4:Y:S01]  /*0090*/  S2R R164, SR_TID.X ;  /* 0x0000000000a47919 */ /* 0x000f220000002100 */
[----:B------:R-:W-:Y:S01]  /*00a0*/  ULDC.64 UR6, c[0x0][0x2f0] ;  /* 0x0000bc0000067ab9 */ /* 0x000fe20000000a00 */
[----:B------:R-:W-:Y:S01]  /*00b0*/  ULDC.64 UR8, c[0x0][0x2f0] ;  /* 0x0000bc0000087ab9 */ /* 0x000fe20000000a00 */
[----:B-1----:R-:W-:-:S04]  /*00c0*/  VIADD R1, R1, 0xfffffe18 ;  /* 0xfffffe1801017836 */ /* 0x002fc80000000000 */
[----:B------:R-:W-:Y:S01]  /*00d0*/  S2UR UR14, SR_CTAID.X ;  /* 0x00000000000e79c3 */ /* 0x000fe20000002500 */
[----:B------:R2:W5:Y:S07]  /*00e0*/  @P2 LDG.E.64 R4, desc[UR26][R2.64] ;  /* 0x0000001a02042981 */ /* 0x00056e000c1e1b00 */
[----:B------:R-:W1:Y:S08]  /*00f0*/  S2UR UR17, SR_CTAID.Y ;  /* 0x00000000001179c3 */ /* 0x000e700000002600 */
[----:B------:R-:W4:Y:S01]  /*0100*/  S2UR UR16, SR_CTAID.Z ;  /* 0x00000000001079c3 */ /* 0x000f220000002700 */
[----:B------:R-:W-:Y:S01]  /*0110*/  UMOV UR13, 0xffffffff ;  /* 0xffffffff000d7882 */ /* 0x000fe20000000000 */
[----:B------:R-:W-:Y:S01]  /*0120*/  UMOV UR33, URZ ;  /* 0x0000003f00217c82 */ /* 0x000fe20008000000 */
[----:B------:R-:W-:-:S05]  /*0130*/  ULDC.U8 UR12, c[0x0][0x388] ;  /* 0x0000e200000c7ab9 */ /* 0x000fca0000000000 */
[----:B------:R-:W5:Y:S01]  /*0140*/  @P2 LDC R0, c[0x0][0x3b0] ;  /* 0x0000ec00ff002b82 */ /* 0x000f620000000800 */
[----:B--2---:R-:W-:Y:S02]  /*0150*/  @P2 IMAD.MOV.U32 R2, RZ, RZ, R8 ;  /* 0x000000ffff022224 */ /* 0x004fe400078e0008 */
[----:B---3--:R-:W-:-:S06]  /*0160*/  @P2 IMAD.MOV.U32 R3, RZ, RZ, R9 ;  /* 0x000000ffff032224 */ /* 0x008fcc00078e0009 */
[----:B------:R-:W2:Y:S01]  /*0170*/  @P2 LDG.E.64 R2, desc[UR26][R2.64] ;  /* 0x0000001a02022981 */ /* 0x000ea2000c1e1b00 */
[----:B------:R-:W-:Y:S02]  /*0180*/  UISETP.NE.U32.AND UP2, UPT, UR6, URZ, UPT ;  /* 0x0000003f0600728c */ /* 0x000fe4000bf45070 */
[----:B-1----:R-:W-:Y:S02]  /*0190*/  UIMAD.WIDE UR8, UR17, 0x4, UR8 ;  /* 0x00000004110878a5 */ /* 0x002fe4000f8e0208 */
[----:B------:R-:W-:Y:S02]  /*01a0*/  UISETP.NE.AND.EX UP2, UPT, UR7, URZ, UPT, UP2 ;  /* 0x0000003f0700728c */ /* 0x000fe4000bf45320 */
[----:B----4-:R-:W-:Y:S01]  /*01b0*/  ULOP3.LUT UR4, UR16, UR14, UR17, 0xfe, !UPT ;  /* 0x0000000e10047292 */ /* 0x010fe2000f8efe11 */
[----:B------:R-:W-:-:S03]  /*01c0*/  ULDC.U8 UR6, c[0x0][0x3c2] ;  /* 0x0000f08000067ab9 */ /* 0x000fc60000000000 */
[----:B------:R-:W-:Y:S01]  /*01d0*/  PLOP3.LUT P0, PT, PT, PT, UP2, 0x80, 0x0 ;  /* 0x000000000000781c */ /* 0x000fe20003f0f028 */
[----:B------:R-:W-:Y:S01]  /*01e0*/  UISETP.NE.AND UP3, UPT, UR6, URZ, UPT ;  /* 0x0000003f0600728c */ /* 0x000fe2000bf65270 */
[----:B------:R-:W-:Y:S01]  /*01f0*/  LOP3.LUT P3, RZ, R164, UR4, RZ, 0xfc, !PT ;  /* 0x00000004a4ff7c12 */ /* 0x000fe2000f86fcff */
[----:B------:R-:W-:Y:S01]  /*0200*/  ULDC.64 UR4, c[0x0][0x300] ;  /* 0x0000c00000047ab9 */ /* 0x000fe20000000a00 */
[----:B------:R-:W-:Y:S01]  /*0210*/  ULDC.64 UR6, c[0x0][0x2f8] ;  /* 0x0000be0000067ab9 */ /* 0x000fe20000000a00 */
[----:B------:R-:W-:-:S04]  /*0220*/  UISETP.NE.U32.AND UP1, UPT, UR4, URZ, UPT ;  /* 0x0000003f0400728c */ /* 0x000fc8000bf25070 */
[----:B------:R-:W-:-:S03]  /*0230*/  UISETP.NE.AND.EX UP1, UPT, UR5, URZ, UPT, UP1 ;  /* 0x0000003f0500728c */ /* 0x000fc6000bf25310 */
[----:B------:R-:W-:Y:S02]  /*0240*/  ULDC.64 UR4, c[0x0][0x2f8] ;  /* 0x0000be0000047ab9 */ /* 0x000fe40000000a00 */
[----:B------:R-:W-:Y:S01]  /*0250*/  UISETP.EQ.U32.AND UP0, UPT, UR4, URZ, UPT ;  /* 0x0000003f0400728c */ /* 0x000fe2000bf02070 */
[----:B------:R-:W1:Y:S03]  /*0260*/  @!P3 LDC.64 R6, c[0x0][0x3b8] ;  /* 0x0000ee00ff06bb82 */ /* 0x000e660000000a00 */
[----:B------:R-:W-:Y:S02]  /*0270*/  UISETP.EQ.OR.EX UP0, UPT, UR5, URZ, !UP3, UP0 ;  /* 0x0000003f0500728c */ /* 0x000fe4000df02700 */
[----:B------:R-:W-:Y:S01]  /*0280*/  UIMAD.WIDE UR6, UR17, 0x4, UR6 ;  /* 0x00000004110678a5 */ /* 0x000fe2000f8e0206 */
[----:B-----5:R-:W-:Y:S02]  /*0290*/  @P2 R2UR UR30, R4 ;  /* 0x00000000041e22ca */ /* 0x020fe400000e0000 */
[----:B------:R-:W-:-:S11]  /*02a0*/  @P2 R2UR UR31, R5 ;  /* 0x00000000051f22ca */ /* 0x000fd600000e0000 */
[----:B------:R-:W-:Y:S02]  /*02b0*/  IMAD.U32 R4, RZ, RZ, UR30 ;  /* 0x0000001eff047e24 */ /* 0x000fe4000f8e00ff */
[----:B------:R-:W-:-:S05]  /*02c0*/  IMAD.U32 R5, RZ, RZ, UR31 ;  /* 0x0000001fff057e24 */ /* 0x000fca000f8e00ff */
[----:B-1----:R1:W-:Y:S01]  /*02d0*/  @!P3 STG.E.64 desc[UR26][R6.64], R4 ;  /* 0x000000040600b986 */ /* 0x0023e2000c101b1a */
[----:B--2---:R-:W-:Y:S01]  /*02e0*/  @P2 IADD3 R8, P1, R2, R0, RZ ;  /* 0x0000000002082210 */ /* 0x004fe20007f3e0ff */
[----:B------:R-:W-:-:S04]  /*02f0*/  IMAD.U32 R2, RZ, RZ, UR8 ;  /* 0x00000008ff027e24 */ /* 0x000fc8000f8e00ff */
[----:B------:R-:W-:Y:S01]  /*0300*/  @P2 IMAD.X R9, RZ, RZ, R3, P1 ;  /* 0x000000ffff092224 */ /* 0x000fe200008e0603 */
[----:B------:R-:W-:Y:S01]  /*0310*/  PLOP3.LUT P1, PT, PT, PT, UP1, 0x80, 0x0 ;  /* 0x000000000000781c */ /* 0x000fe20003f2f018 */
[----:B------:R-:W-:Y:S01]  /*0320*/  IMAD.U32 R3, RZ, RZ, UR9 ;  /* 0x00000009ff037e24 */ /* 0x000fe2000f8e00ff */
[----:B------:R-:W-:Y:S02]  /*0330*/  @UP1 ULDC.64 UR8, c[0x0][0x300] ;  /* 0x0000c00000081ab9 */ /* 0x000fe40000000a00 */
[----:B------:R-:W-:Y:S01]  /*0340*/  @UP1 UIMAD.WIDE UR8, UR17, 0x4, UR8 ;  /* 0x00000004110818a5 */ /* 0x000fe2000f8e0208 */
[----:B-1----:R-:W-:Y:S02]  /*0350*/  @!P3 IMAD.MOV.U32 R4, RZ, RZ, R8 ;  /* 0x000000ffff04b224 */ /* 0x002fe400078e0008 */
[----:B------:R-:W-:-:S05]  /*0360*/  @!P3 IMAD.MOV.U32 R5, RZ, RZ, R9 ;  /* 0x000000ffff05b224 */ /* 0x000fca00078e0009 */
[----:B------:R1:W-:Y:S01]  /*0370*/  @!P3 STG.E.64 desc[UR26][R6.64+0x8], R4 ;  /* 0x000008040600b986 */ /* 0x0003e2000c101b1a */
[----:B------:R-:W-:-:S03]  /*0380*/  PLOP3.LUT P2, PT, PT, PT, UP0, 0x80, 0x0 ;  /* 0x000000000000781c */ /* 0x000fc60003f4f008 */
[----:B-1----:R-:W2:Y:S04]  /*0390*/  @P0 LDG.E R6, desc[UR26][R2.64] ;  /* 0x0000001a02060981 */ /* 0x002ea8000c1e1900 */
[----:B------:R1:W3:Y:S02]  /*03a0*/  @P0 LDG.E R5, desc[UR26][R2.64+0x4] ;  /* 0x0000041a02050981 */ /* 0x0002e4000c1e1900 */
[----:B-1----:R-:W-:Y:S02]  /*03b0*/  IMAD.U32 R2, RZ, RZ, UR8 ;  /* 0x00000008ff027e24 */ /* 0x002fe4000f8e00ff */
[----:B------:R-:W-:-:S05]  /*03c0*/  IMAD.U32 R3, RZ, RZ, UR9 ;  /* 0x00000009ff037e24 */ /* 0x000fca000f8e00ff */
[----:B------:R1:W4:Y:S02]  /*03d0*/  @P1 LDG.E R0, desc[UR26][R2.64] ;  /* 0x0000001a02001981 */ /* 0x000324000c1e1900 */
[----:B-1----:R-:W-:Y:S02]  /*03e0*/  IMAD.U32 R2, RZ, RZ, UR6 ;  /* 0x00000006ff027e24 */ /* 0x002fe4000f8e00ff */
[----:B------:R-:W-:-:S05]  /*03f0*/  IMAD.U32 R3, RZ, RZ, UR7 ;  /* 0x00000007ff037e24 */ /* 0x000fca000f8e00ff */
[----:B------:R-:W5:Y:S01]  /*0400*/  @!P2 LDG.E R4, desc[UR26][R2.64] ;  /* 0x0000001a0204a981 */ /* 0x000f62000c1e1900 */
[----:B------:R-:W-:Y:S01]  /*0410*/  SHF.R.S32.HI R15, RZ, 0x1f, R164 ;  /* 0x0000001fff0f7819 */ /* 0x000fe200000114a4 */
[----:B------:R-:W-:-:S03]  /*0420*/  UMOV UR8, 0xffffffff ;  /* 0xffffffff00087882 */ /* 0x000fc60000000000 */
[----:B------:R-:W-:Y:S02]  /*0430*/  LEA.HI R163, R15, R164, RZ, 0x5 ;  /* 0x000000a40fa37211 */ /* 0x000fe400078f28ff */
[----:B--2---:R-:W-:Y:S02]  /*0440*/  @P0 R2UR UR13, R6 ;  /* 0x00000000060d02ca */ /* 0x004fe400000e0000 */
[----:B---3--:R-:W-:Y:S02]  /*0450*/  @P0 R2UR UR15, R5 ;  /* 0x00000000050f02ca */ /* 0x008fe400000e0000 */
[----:B------:R-:W-:-:S04]  /*0460*/  ISETP.NE.U32.AND P0, PT, RZ, UR4, PT ;  /* 0x00000004ff007c0c */ /* 0x000fc8000bf05070 */
[----:B------:R-:W-:-:S07]  /*0470*/  ISETP.NE.AND.EX P0, PT, RZ, UR5, PT, P0 ;  /* 0x00000005ff007c0c */ /* 0x000fce000bf05300 */
[----:B------:R-:W-:-:S07]  /*0480*/  @UP2 UIADD3 UR15, UR15, -UR13, URZ ;  /* 0x8000000d0f0f2290 */ /* 0x000fce000fffe03f */
[----:B------:R-:W-:Y:S01]  /*0490*/  @!UP2 ULDC UR15, c[0x0][0x2c4] ;  /* 0x0000b100000faab9 */ /* 0x000fe20000000800 */
[----:B----4-:R-:W-:Y:S02]  /*04a0*/  @P1 R2UR UR33, R0 ;  /* 0x00000000002112ca */ /* 0x010fe400000e0000 */
[----:B------:R-:W-:-:S05]  /*04b0*/  LOP3.LUT R0, R163, 0xffffffe0, RZ, 0xc0, !PT ;  /* 0xffffffe0a3007812 */ /* 0x000fca00078ec0ff */
[----:B------:R-:W-:Y:S01]  /*04c0*/  IMAD.IADD R74, R164, 0x1, -R0 ;  /* 0x00000001a44a7824 */ /* 0x000fe200078e0a00 */
[----:B-----5:R-:W-:Y:S01]  /*04d0*/  @!P2 R2UR UR8, R4 ;  /* 0x000000000408a2ca */ /* 0x020fe200000e0000 */
[----:B------:R-:W-:-:S14]  /*04e0*/  @!P0 BRA `(.L_x_1009) ;  /* 0x00000000001c8947 */ /* 0x000fdc0003800000 */
[----:B------:R-:W-:-:S13]  /*04f0*/  PLOP3.LUT P0, PT, PT, PT, UP3, 0x80, 0x0 ;  /* 0x000000000000781c */ /* 0x000fda0003f0f038 */
[----:B------:R-:W2:Y:S04]  /*0500*/  @P0 LDG.E R0, desc[UR26][R2.64+0x4] ;  /* 0x0000041a02000981 */ /* 0x000ea8000c1e1900 */
[----:B------:R-:W3:Y:S01]  /*0510*/  @!P0 LDG.E R2, desc[UR26][R2.64] ;  /* 0x0000001a02028981 */ /* 0x000ee2000c1e1900 */
[----:B--2---:R-:W-:-:S13]  /*0520*/  @P0 R2UR UR6, R0 ;  /* 0x00000000000602ca */ /* 0x004fda00000e0000 */
[----:B------:R-:W-:-:S07]  /*0530*/  @UP3 UIADD3 UR6, UR6, -UR8, URZ ;  /* 0x8000000806063290 */ /* 0x000fce000fffe03f */
[----:B---3--:R-:W-:Y:S01]  /*0540*/  @!P0 R2UR UR6, R2 ;  /* 0x00000000020682ca */ /* 0x008fe200000e0000 */
[----:B------:R-:W-:-:S14]  /*0550*/  BRA `(.L_x_1010) ;  /* 0x0000000000047947 */ /* 0x000fdc0003800000 */
.L_x_1009:
[----:B------:R-:W-:-:S05]  /*0560*/  ULDC UR6, c[0x0][0x2c8] ;  /* 0x0000b20000067ab9 */ /* 0x000fca0000000800 */
.L_x_1010:
        /* <DEDUP_REMOVED lines=37> */
[----:B------:R-:W-:Y:S01]  /*07c0*/  UISETP.NE.AND UP1, UPT, UR13, -0x1, UPT ;  /* 0xffffffff0d00788c */ /* 0x000fe2000bf25270 */
[----:B------:R-:W-:Y:S01]  /*07d0*/  LEA.HI R7, R15, R164, RZ, 0x3 ;  /* 0x000000a40f077211 */ /* 0x000fe200078f18ff */
[----:B------:R-:W-:Y:S01]  /*07e0*/  ULDC UR9, c[0x0][0x270] ;  /* 0x00009c0000097ab9 */ /* 0x000fe20000000800 */
[----:B------:R-:W2:Y:S01]  /*07f0*/  S2R R17, SR_CTAID.Z ;  /* 0x0000000000117919 */ /* 0x000ea20000002700 */
[----:B------:R-:W-:Y:S01]  /*0800*/  UIMAD UR9, UR17, UR9, UR16 ;  /* 0x00000009110972a4 */ /* 0x000fe2000f8e0210 */
[----:B------:R-:W-:Y:S01]  /*0810*/  SHF.R.S32.HI R6, RZ, 0x3, R7 ;  /* 0x00000003ff067819 */ /* 0x000fe20000011407 */
[----:B------:R-:W-:Y:S01]  /*0820*/  UISETP.NE.AND UP0, UPT, UR8, -0x1, UPT ;  /* 0xffffffff0800788c */ /* 0x000fe2000bf05270 */
[----:B------:R-:W-:Y:S01]  /*0830*/  SHF.R.S32.HI R4, RZ, 0x1f, R74 ;  /* 0x0000001fff047819 */ /* 0x000fe2000001144a */
[----:B------:R-:W-:-:S03]  /*0840*/  USHF.L.U32 UR19, UR9, 0x5, URZ ;  /* 0x0000000509137899 */ /* 0x000fc6000800063f */
[----:B------:R-:W-:Y:S01]  /*0850*/  @UP1 ULDC.64 UR4, c[0x0][0x240] ;  /* 0x0000900000041ab9 */ /* 0x000fe20000000a00 */
[----:B------:R-:W-:Y:S02]  /*0860*/  @!UP1 USHF.R.S32.HI UR10, URZ, 0x1f, UR17 ;  /* 0x0000001f3f0a9899 */ /* 0x000fe40008011411 */
[----:B------:R-:W-:Y:S01]  /*0870*/  @UP1 UIMAD.WIDE.U32 UR22, UR13, UR4, URZ ;  /* 0x000000040d1612a5 */ /* 0x000fe2000f8e003f */
[----:B------:R-:W-:Y:S01]  /*0880*/  IADD3 R168, P2, P0, R8, UR19, R74 ;  /* 0x0000001308a87c10 */ /* 0x000fe2000f85e04a */
[----:B------:R-:W-:Y:S02]  /*0890*/  USHF.R.S32.HI UR11, URZ, 0x1f, UR19 ;  /* 0x0000001f3f0b7899 */ /* 0x000fe40008011413 */
[----:B------:R-:W-:Y:S02]  /*08a0*/  @UP1 UIMAD UR4, UR13, UR5, UR23 ;  /* 0x000000050d0412a4 */ /* 0x000fe4000f8e0217 */
[----:B------:R-:W-:Y:S01]  /*08b0*/  UIADD3 UR5, -UR28, UR15, URZ ;  /* 0x0000000f1c057290 */ /* 0x000fe2000fffe13f */
[----:B------:R3:W-:Y:S01]  /*08c0*/  STL [R1+0x110], R168 ;  /* 0x000110a801007387 */ /* 0x0007e20000100800 */
[----:B------:R-:W-:Y:S01]  /*08d0*/  @!UP1 ULDC.64 UR6, c[0x0][0x228] ;  /* 0x00008a0000069ab9 */ /* 0x000fe20000000a00 */
[----:B-1----:R-:W-:Y:S01]  /*08e0*/  IABS R0, R23 ;  /* 0x0000001700007213 */ /* 0x002fe20000000000 */
[----:B------:R-:W-:Y:S01]  /*08f0*/  @!UP1 UIMAD UR10, UR10, UR6, URZ ;  /* 0x000000060a0a92a4 */ /* 0x000fe2000f8e023f */
[----:B------:R-:W-:Y:S01]  /*0900*/  IADD3.X R166, R9, UR11, R4, P2, P0 ;  /* 0x0000000b09a67c10 */ /* 0x000fe200097e0404 */
[----:B------:R-:W-:Y:S01]  /*0910*/  @UP0 UIADD3 UR21, UR33, UR8, URZ ;  /* 0x0000000821150290 */ /* 0x000fe2000fffe03f */
[----:B------:R-:W-:Y:S01]  /*0920*/  PLOP3.LUT P0, PT, PT, PT, UP0, 0x80, 0x0 ;  /* 0x000000000000781c */ /* 0x000fe20003f0f008 */
[----:B------:R-:W-:Y:S01]  /*0930*/  IMAD.MOV.U32 R22, RZ, RZ, R0 ;  /* 0x000000ffff167224 */ /* 0x000fe200078e0000 */
[----:B------:R-:W-:Y:S01]  /*0940*/  @!UP1 UIMAD UR7, UR17, UR7, UR10 ;  /* 0x00000007110792a4 */ /* 0x000fe2000f8e020a */
[----:B------:R-:W-:Y:S01]  /*0950*/  VIADD R0, R6, 0x40 ;  /* 0x0000004006007836 */ /* 0x000fe20000000000 */
[----:B------:R-:W-:Y:S01]  /*0960*/  @!UP1 UIMAD.WIDE.U32 UR34, UR17, UR6, URZ ;  /* 0x00000006112292a5 */ /* 0x000fe2000f8e003f */
[----:B------:R-:W1:Y:S01]  /*0970*/  I2F.RP R2, R22 ;  /* 0x0000001600027306 */ /* 0x000e620000209400 */
[----:B------:R-:W-:Y:S01]  /*0980*/  @UP0 ULDC.64 UR10, c[0x0][0x248] ;  /* 0x00009200000a0ab9 */ /* 0x000fe20000000a00 */
[----:B------:R-:W-:Y:S01]  /*0990*/  ULDC UR6, c[0x0][0x2d4] ;  /* 0x0000b50000067ab9 */ /* 0x000fe20000000800 */
[----:B------:R-:W-:Y:S01]  /*09a0*/  ISETP.GE.AND P6, PT, R0, UR5, PT ;  /* 0x0000000500007c0c */ /* 0x000fe2000bfc6270 */
[----:B------:R-:W-:Y:S01]  /*09b0*/  @UP0 UIMAD.WIDE.U32 UR36, UR21, UR10, URZ ;  /* 0x0000000a152402a5 */ /* 0x000fe2000f8e003f */
[----:B--2---:R-:W-:Y:S01]  /*09c0*/  IABS R17, R17 ;  /* 0x0000001100117213 */ /* 0x004fe20000000000 */
[----:B------:R-:W-:-:S02]  /*09d0*/  UIMAD UR6, UR9, UR6, UR28 ;  /* 0x00000006090672a4 */ /* 0x000fc4000f8e021c */
[----:B------:R-:W-:Y:S01]  /*09e0*/  @UP0 UIMAD UR21, UR21, UR11, URZ ;  /* 0x0000000b151502a4 */ /* 0x000fe2000f8e023f */
[----:B------:R-:W-:Y:S01]  /*09f0*/  ULDC UR19, c[0x0][0x2d8] ;  /* 0x0000b60000137ab9 */ /* 0x000fe20000000800 */
[----:B------:R-:W-:Y:S01]  /*0a00*/  @UP1 UMOV UR32, UR22 ;  /* 0x0000001600201c82 */ /* 0x000fe20008000000 */
[----:B------:R-:W-:Y:S02]  /*0a10*/  UIMAD UR25, UR6, UR19, URZ ;  /* 0x00000013061972a4 */ /* 0x000fe4000f8e023f */
[----:B------:R-:W-:Y:S01]  /*0a20*/  @UP0 UIADD3 UR21, UR37, UR21, URZ ;  /* 0x0000001525150290 */ /* 0x000fe2000fffe03f */
[----:B-1----:R-:W1:Y:S01]  /*0a30*/  MUFU.RCP R2, R2 ;  /* 0x0000000200027308 */ /* 0x002e620000001000 */
[----:B------:R-:W-:Y:S01]  /*0a40*/  @UP0 UMOV UR22, UR36 ;  /* 0x0000002400160c82 */ /* 0x000fe20008000000 */
[----:B------:R-:W-:Y:S01]  /*0a50*/  @!UP1 UIADD3 UR4, UR35, UR7, URZ ;  /* 0x0000000723049290 */ /* 0x000fe2000fffe03f */
[----:B------:R-:W-:Y:S01]  /*0a60*/  @!UP1 UMOV UR32, UR34 ;  /* 0x0000002200209c82 */ /* 0x000fe20008000000 */
[----:B-1----:R-:W-:-:S04]  /*0a70*/  VIADD R2, R2, 0xffffffe ;  /* 0x0ffffffe02027836 */ /* 0x002fc80000000000 */
[----:B------:R1:W2:Y:S02]  /*0a80*/  F2I.FTZ.U32.TRUNC.NTZ R3, R2 ;  /* 0x0000000200037305 */ /* 0x0002a4000021f000 */
[----:B-1----:R-:W-:Y:S02]  /*0a90*/  VIADD R2, R6, 0x50 ;  /* 0x0000005006027836 */ /* 0x002fe40000000000 */
[----:B--2---:R-:W-:-:S03]  /*0aa0*/  IMAD.MOV R0, RZ, RZ, -R3 ;  /* 0x000000ffff007224 */ /* 0x004fc600078e0a03 */
[----:B------:R-:W-:Y:S01]  /*0ab0*/  ISETP.GE.AND P1, PT, R2, UR5, PT ;  /* 0x0000000502007c0c */ /* 0x000fe2000bf26270 */
[----:B------:R-:W-:Y:S02]  /*0ac0*/  IMAD R0, R0, R22, RZ ;  /* 0x0000001600007224 */ /* 0x000fe400078e02ff */
[----:B------:R-:W-:-:S04]  /*0ad0*/  IMAD.MOV.U32 R2, RZ, RZ, RZ ;  /* 0x000000ffff027224 */ /* 0x000fc800078e00ff */
[----:B------:R-:W-:Y:S01]  /*0ae0*/  IMAD.HI.U32 R5, R3, R0, R2 ;  /* 0x0000000003057227 */ /* 0x000fe200078e0002 */
[----:B------:R-:W-:-:S03]  /*0af0*/  LOP3.LUT R2, R7, 0xfffffff8, RZ, 0xc0, !PT ;  /* 0xfffffff807027812 */ /* 0x000fc600078ec0ff */
[----:B------:R-:W-:Y:S02]  /*0b00*/  IMAD.SHL.U32 R0, R6, 0x40, RZ ;  /* 0x0000004006007824 */ /* 0x000fe400078e00ff */
[----:B------:R-:W-:Y:S02]  /*0b10*/  IMAD.IADD R73, R164, 0x1, -R2 ;  /* 0x00000001a4497824 */ /* 0x000fe400078e0a02 */
[----:B------:R-:W-:Y:S01]  /*0b20*/  VIADD R3, R6, 0x60 ;  /* 0x0000006006037836 */ /* 0x000fe20000000000 */
[----:B------:R-:W-:Y:S01]  /*0b30*/  LOP3.LUT R0, R0, 0x1c0, RZ, 0xc0, !PT ;  /* 0x000001c000007812 */ /* 0x000fe200078ec0ff */
[----:B------:R-:W-:Y:S02]  /*0b40*/  IMAD.SHL.U32 R240, R73, 0x8, RZ ;  /* 0x0000000849f07824 */ /* 0x000fe400078e00ff */
[----:B------:R-:W-:Y:S01]  /*0b50*/  IMAD.HI.U32 R18, R5, R17, RZ ;  /* 0x0000001105127227 */ /* 0x000fe200078e00ff */
[----:B------:R-:W-:Y:S02]  /*0b60*/  SHF.R.U32.HI R4, RZ, 0x3, R0 ;  /* 0x00000003ff047819 */ /* 0x000fe40000011600 */
[----:B------:R-:W-:Y:S01]  /*0b70*/  LOP3.LUT R2, R0, 0x38, R240, 0xf8, !PT ;  /* 0x0000003800027812 */ /* 0x000fe200078ef8f0 */
[----:B---3--:R-:W-:Y:S06]  /*0b80*/  @P0 BRA `(.L_x_1012) ;  /* 0x0000000000300947 */ /* 0x008fec0003800000 */
        /* <DEDUP_REMOVED lines=12> */
.L_x_1012:
[----:B------:R-:W-:Y:S01]  /*0c50*/  @UP0 UIADD3 UR23, UR33, UR8, URZ ;  /* 0x0000000821170290 */ /* 0x000fe2000fffe03f */
[----:B------:R-:W-:Y:S01]  /*0c60*/  IMAD.MOV R0, RZ, RZ, -R18 ;  /* 0x000000ffff007224 */ /* 0x000fe200078e0a12 */
[----:B------:R-:W-:Y:S01]  /*0c70*/  USHF.R.S32.HI UR34, URZ, 0x1f, UR16 ;  /* 0x0000001f3f227899 */ /* 0x000fe20008011410 */
[----:B------:R-:W-:Y:S01]  /*0c80*/  LOP3.LUT R16, R23, UR16, RZ, 0x3c, !PT ;  /* 0x0000001017107c12 */ /* 0x000fe2000f8e3cff */
[----:B------:R-:W-:Y:S01]  /*0c90*/  @UP0 ULDC.64 UR8, c[0x0][0x250] ;  /* 0x0000940000080ab9 */ /* 0x000fe20000000a00 */
[----:B------:R-:W-:Y:S01]  /*0ca0*/  ISETP.GE.AND P4, PT, R3, UR5, PT ;  /* 0x0000000503007c0c */ /* 0x000fe2000bf86270 */
[----:B------:R-:W-:Y:S01]  /*0cb0*/  @UP0 UIMAD.WIDE.U32 UR6, UR23, UR8, URZ ;  /* 0x00000008170602a5 */ /* 0x000fe2000f8e003f */
[----:B------:R-:W-:Y:S01]  /*0cc0*/  LOP3.LUT R2, R2, R4, RZ, 0x3c, !PT ;  /* 0x0000000402027212 */ /* 0x000fe200078e3cff */
[----:B------:R-:W-:Y:S01]  /*0cd0*/  @UP0 UIMAD UR23, UR23, UR9, URZ ;  /* 0x00000009171702a4 */ /* 0x000fe2000f8e023f */
[----:B------:R-:W-:Y:S01]  /*0ce0*/  IMAD R17, R22, R0, R17 ;  /* 0x0000000016117224 */ /* 0x000fe200078e0211 */
[----:B------:R-:W-:-:S02]  /*0cf0*/  LEA.HI R3, R15, R164, RZ, 0x6 ;  /* 0x000000a40f037211 */ /* 0x000fc400078f30ff */
        /* <DEDUP_REMOVED lines=16> */
.L_x_1013:
[----:B------:R-:W1:Y:S01]  /*0e00*/  S2UR UR33, SR_CgaCtaId ;  /* 0x00000000002179c3 */ /* 0x000e620000008800 */
[----:B------:R-:W-:Y:S01]  /*0e10*/  VIADD R0, R6, 0x70 ;  /* 0x0000007006007836 */ /* 0x000fe20000000000 */
[----:B------:R-:W-:Y:S01]  /*0e20*/  SHF.R.S32.HI R241, RZ, 0x1f, R240 ;  /* 0x0000001ffff17819 */ /* 0x000fe200000114f0 */
[----:B------:R-:W-:Y:S01]  /*0e30*/  ULDC.64 UR6, c[0x0][0x258] ;  /* 0x0000960000067ab9 */ /* 0x000fe20000000a00 */
[----:B------:R-:W-:Y:S01]  /*0e40*/  IADD3 R8, P0, R240, UR32, RZ ;  /* 0x00000020f0087c10 */ /* 0x000fe2000ff1e0ff */
[----:B------:R-:W-:Y:S01]  /*0e50*/  UIMAD UR34, UR34, UR6, URZ ;  /* 0x00000006222272a4 */ /* 0x000fe2000f8e023f */
[----:B------:R-:W-:Y:S01]  /*0e60*/  ISETP.GE.AND P5, PT, R6, UR5, PT ;  /* 0x0000000506007c0c */ /* 0x000fe2000bfa6270 */
[----:B------:R-:W-:Y:S01]  /*0e70*/  IMAD.SHL.U32 R3, R3, 0x8, RZ ;  /* 0x0000000803037824 */ /* 0x000fe200078e00ff */
[----:B------:R-:W-:Y:S01]  /*0e80*/  ISETP.GT.U32.AND P3, PT, R22, R17, PT ;  /* 0x000000111600720c */ /* 0x000fe20003f64070 */
[----:B------:R-:W-:Y:S01]  /*0e90*/  UIMAD UR7, UR16, UR7, UR34 ;  /* 0x00000007100772a4 */ /* 0x000fe2000f8e0222 */
[----:B------:R-:W-:Y:S01]  /*0ea0*/  ISETP.GE.AND P2, PT, R0, UR5, PT ;  /* 0x0000000500007c0c */ /* 0x000fe2000bf46270 */
[----:B------:R-:W-:Y:S01]  /*0eb0*/  IMAD.U32 R0, RZ, RZ, UR6 ;  /* 0x00000006ff007e24 */ /* 0x000fe2000f8e00ff */
[----:B------:R-:W-:Y:S01]  /*0ec0*/  IADD3.X R9, R241, UR4, RZ, P0, !PT ;  /* 0x00000004f1097c10 */ /* 0x000fe200087fe4ff */
[----:B------:R-:W-:Y:S01]  /*0ed0*/  UMOV UR4, 0x400 ;  /* 0x0000040000047882 */ /* 0x000fe20000000000 */
[----:B------:R-:W-:Y:S01]  /*0ee0*/  LOP3.LUT R4, R2, 0xfffffe00, R3, 0xf8, !PT ;  /* 0xfffffe0002047812 */ /* 0x000fe200078ef803 */
[----:B------:R-:W-:Y:S01]  /*0ef0*/  VIADD R14, R6, 0x10 ;  /* 0x00000010060e7836 */ /* 0x000fe20000000000 */
[----:B------:R-:W-:Y:S01]  /*0f00*/  SHF.R.S32.HI R7, RZ, 0x1f, R6 ;  /* 0x0000001fff077819 */ /* 0x000fe20000011406 */
[----:B------:R-:W-:Y:S01]  /*0f10*/  IMAD.WIDE.U32 R8, R0, UR16, R8 ;  /* 0x0000001000087c25 */ /* 0x000fe2000f8e0008 */
[C---:B------:R-:W-:Y:S01]  /*0f20*/  IADD3 R19, R6.reuse, 0x20, RZ ;  /* 0x0000002006137810 */ /* 0x040fe20007ffe0ff */
[----:B------:R-:W-:Y:S01]  /*0f30*/  UIADD3 UR17, UR18, -0x1, URZ ;  /* 0xffffffff12117890 */ /* 0x000fe2000fffe03f */
[----:B------:R-:W-:Y:S01]  /*0f40*/  BSSY B0, `(.L_x_1014) ;  /* 0x000001d000007945 */ /* 0x000fe20003800000 */
[----:B------:R-:W-:Y:S01]  /*0f50*/  IMAD.U32 R2, RZ, RZ, UR14 ;  /* 0x0000000eff027e24 */ /* 0x000fe2000f8e00ff */
[----:B------:R-:W-:Y:S01]  /*0f60*/  ISETP.GE.AND P0, PT, R19, UR5, PT ;  /* 0x0000000513007c0c */ /* 0x000fe2000bf06270 */
[----:B------:R-:W-:Y:S01]  /*0f70*/  VIADD R5, R9, UR7 ;  /* 0x0000000709057c36 */ /* 0x000fe20008000000 */
[----:B-1----:R-:W-:Y:S01]  /*0f80*/  ULEA UR4, UR33, UR4, 0x18 ;  /* 0x0000000421047291 */ /* 0x002fe2000f8ec03f */
[----:B------:R-:W-:Y:S01]  /*0f90*/  @!P3 IMAD.IADD R17, R17, 0x1, -R22 ;  /* 0x000000011111b824 */ /* 0x000fe200078e0a16 */
[----:B------:R-:W-:Y:S01]  /*0fa0*/  IADD3 R21, R6, 0x30, RZ ;  /* 0x0000003006157810 */ /* 0x000fe20007ffe0ff */
[----:B------:R-:W-:Y:S01]  /*0fb0*/  @!P3 VIADD R18, R18, 0x1 ;  /* 0x000000011212b836 */ /* 0x000fe20000000000 */
[----:B------:R-:W-:Y:S01]  /*0fc0*/  ISETP.GE.AND P3, PT, R14, UR5, PT ;  /* 0x000000050e007c0c */ /* 0x000fe2000bf66270 */
[----:B------:R-:W-:Y:S01]  /*0fd0*/  IMAD.WIDE R2, R2, 0x80, R6 ;  /* 0x0000008002027825 */ /* 0x000fe200078e0206 */
[----:B------:R-:W-:Y:S01]  /*0fe0*/  LEA R191, R4, UR4, 0x1 ;  /* 0x0000000404bf7c11 */ /* 0x000fe2000f8e08ff */
        /* <DEDUP_REMOVED lines=18> */
.L_x_1015:
[----:B------:R-:W-:Y:S05]  /*1110*/  BSYNC B0 ;  /* 0x0000000000007941 */ /* 0x000fea0003800000 */
.L_x_1014:
[----:B------:R-:W-:Y:S01]  /*1120*/  UIMAD UR16, UR17, -0x40, UR29 ;  /* 0xffffffc0111078a4 */ /* 0x000fe2000f8e021d */
        /* <DEDUP_REMOVED lines=23> */
.L_x_1017:
[----:B------:R-:W-:Y:S05]  /*12a0*/  BSYNC B0 ;  /* 0x0000000000007941 */ /* 0x000fea0003800000 */
.L_x_1016:
        /* <DEDUP_REMOVED lines=24> */
.L_x_1019:
[----:B------:R-:W-:Y:S05]  /*1430*/  BSYNC B0 ;  /* 0x0000000000007941 */ /* 0x000fea0003800000 */
.L_x_1018:
[----:B------:R-:W-:Y:S01]  /*1440*/  ISETP.GE.AND P0, PT, R14, UR16, PT ;  /* 0x000000100e007c0c */ /* 0x000fe2000bf06270 */
[----:B------:R-:W-:Y:S01]  /*1450*/  BSSY B0, `(.L_x_1020) ;  /* 0x0000018000007945 */ /* 0x000fe20003800000 */
[----:B------:R-:W-:-:S05]  /*1460*/  LOP3.LUT R14, R15, 0xfffffff0, RZ, 0xc0, !PT ;  /* 0xfffffff00f0e7812 */ /* 0x000fca00078ec0ff */
[----:B------:R-:W-:Y:S01]  /*1470*/  IMAD.IADD R14, R164, 0x1, -R14 ;  /* 0x00000001a40e7824 */ /* 0x000fe200078e0a0e */
        /* <DEDUP_REMOVED lines=21> */
.L_x_1021:
[----:B------:R-:W-:Y:S05]  /*15d0*/  BSYNC B0 ;  /* 0x0000000000007941 */ /* 0x000fea0003800000 */
.L_x_1020:
[----:B------:R-:W-:Y:S01]  /*15e0*/  ISETP.GE.AND P5, PT, R16, RZ, PT ;  /* 0x000000ff1000720c */ /* 0x000fe20003fa6270 */
[----:B------:R-:W-:Y:S01]  /*15f0*/  BSSY B0, `(.L_x_1022) ;  /* 0x000001a000007945 */ /* 0x000fe20003800000 */
[----:B------:R-:W-:Y:S02]  /*1600*/  SHF.R.S32.HI R16, RZ, 0x4, R15 ;  /* 0x00000004ff107819 */ /* 0x000fe4000001140f */
[----:B------:R-:W-:Y:S02]  /*1610*/  SHF.R.S32.HI R0, RZ, 0x1f, R14 ;  /* 0x0000001fff007819 */ /* 0x000fe4000001140e */
[----:B------:R-:W-:Y:S02]  /*1620*/  LEA.HI R15, R15, R16, RZ, 0x1 ;  /* 0x000000100f0f7211 */ /* 0x000fe400078f08ff */
        /* <DEDUP_REMOVED lines=22> */
.L_x_1023:
[----:B------:R-:W-:Y:S05]  /*1790*/  BSYNC B0 ;  /* 0x0000000000007941 */ /* 0x000fea0003800000 */
.L_x_1022:
[----:B------:R-:W-:Y:S01]  /*17a0*/  LOP3.LUT R15, R15, 0xfffffffe, RZ, 0xc0, !PT ;  /* 0xfffffffe0f0f7812 */ /* 0x000fe200078ec0ff */
[----:B------:R-:W-:Y:S01]  /*17b0*/  BSSY B0, `(.L_x_1024) ;  /* 0x000001a000007945 */ /* 0x000fe20003800000 */
[----:B------:R-:W-:Y:S02]  /*17c0*/  LOP3.LUT R0, R20, 0xfffffff8, RZ, 0xc0, !PT ;  /* 0xfffffff814007812 */ /* 0x000fe400078ec0ff */
[----:B------:R-:W-:Y:S01]  /*17d0*/  ISETP.GE.U32.AND P6, PT, R17, R22, PT ;  /* 0x000000161100720c */ /* 0x000fe20003fc6070 */
[----:B------:R-:W-:Y:S02]  /*17e0*/  IMAD.IADD R17, R16, 0x1, -R15 ;  /* 0x0000000110117824 */ /* 0x000fe400078e0a0f */
        /* <DEDUP_REMOVED lines=22> */
.L_x_1025:
[----:B------:R-:W-:Y:S05]  /*1950*/  BSYNC B0 ;  /* 0x0000000000007941 */ /* 0x000fea0003800000 */
.L_x_1024:
        /* <DEDUP_REMOVED lines=22> */
.L_x_1027:
[----:B------:R-:W-:Y:S05]  /*1ac0*/  BSYNC B0 ;  /* 0x0000000000007941 */ /* 0x000fea0003800000 */
.L_x_1026:
        /* <DEDUP_REMOVED lines=21> */
.L_x_1029:
[----:B------:R-:W-:Y:S05]  /*1c20*/  BSYNC B0 ;  /* 0x0000000000007941 */ /* 0x000fea0003800000 */
.L_x_1028:
[----:B------:R-:W-:Y:S01]  /*1c30*/  ISETP.NE.AND P1, PT, R23, RZ, PT ;  /* 0x000000ff1700720c */ /* 0x000fe20003f25270 */
[----:B------:R-:W-:Y:S01]  /*1c40*/  @P6 VIADD R18, R18, 0x1 ;  /* 0x0000000112126836 */ /* 0x000fe20000000000 */
[----:B------:R-:W-:Y:S01]  /*1c50*/  SHF.L.U32 R8, R17, 0x3, RZ ;  /* 0x0000000311087819 */ /* 0x000fe200000006ff */
[----:B------:R-:W-:Y:S01]  /*1c60*/  IMAD.SHL.U32 R9, R14, 0x40, RZ ;  /* 0x000000400e097824 */ /* 0x000fe200078e00ff */
[----:B------:R-:W-:Y:S01]  /*1c70*/  ULDC.64 UR6, c[0x0][0x260] ;  /* 0x0000980000067ab9 */ /* 0x000fe20000000a00 */
[----:B------:R-:W-:Y:S01]  /*1c80*/  IMAD.MOV.U32 R0, RZ, RZ, R18 ;  /* 0x000000ffff007224 */ /* 0x000fe200078e0012 */
[----:B------:R-:W-:Y:S01]  /*1c90*/  ISETP.GE.AND P4, PT, R19, UR16, PT ;  /* 0x0000001013007c0c */ /* 0x000fe2000bf86270 */
[----:B------:R-:W-:Y:S01]  /*1ca0*/  IMAD R4, R7, UR10, RZ ;  /* 0x0000000a07047c24 */ /* 0x000fe2000f8e02ff */
[----:B------:R-:W-:Y:S01]  /*1cb0*/  LOP3.LUT R9, R9, 0x1c0, RZ, 0xc0, !PT ;  /* 0x000001c009097812 */ /* 0x000fe200078ec0ff */
[C---:B-1----:R-:W-:Y:S01]  /*1cc0*/  IMAD.WIDE.U32 R2, R6.reuse, UR10, R240 ;  /* 0x0000000a06027c25 */ /* 0x042fe2000f8e00f0 */
[----:B------:R-:W-:Y:S01]  /*1cd0*/  ISETP.GE.AND P6, PT, R19, UR16, PT ;  /* 0x0000001013007c0c */ /* 0x000fe2000bfc6270 */
[----:B------:R-:W-:Y:S01]  /*1ce0*/  USHF.R.S32.HI UR34, URZ, 0x1f, UR17 ;  /* 0x0000001f3f227899 */ /* 0x000fe20008011411 */
[----:B--2-4-:R-:W-:Y:S01]  /*1cf0*/  LOP3.LUT R12, R9, 0x8, R8, 0xf8, !PT ;  /* 0x00000008090c7812 */ /* 0x014fe200078ef808 */
[----:B------:R-:W-:Y:S01]  /*1d00*/  @!P5 IMAD.MOV R0, RZ, RZ, -R0 ;  /* 0x000000ffff00d224 */ /* 0x000fe200078e0a00 */
[----:B------:R-:W-:Y:S01]  /*1d10*/  @!P1 LOP3.LUT R0, RZ, R23, RZ, 0x33, !PT ;  /* 0x00000017ff009212 */ /* 0x000fe200078e33ff */
[----:B------:R-:W-:Y:S01]  /*1d20*/  IMAD R5, R6, UR11, R4 ;  /* 0x0000000b06057c24 */ /* 0x000fe2000f8e0204 */
[----:B------:R-:W-:Y:S01]  /*1d30*/  IADD3 R4, P2, R2, UR22, RZ ;  /* 0x0000001602047c10 */ /* 0x000fe2000ff5e0ff */
[----:B------:R-:W-:Y:S01]  /*1d40*/  IMAD R10, R7, UR8, RZ ;  /* 0x00000008070a7c24 */ /* 0x000fe2000f8e02ff */
[----:B------:R-:W-:Y:S01]  /*1d50*/  SHF.R.S32.HI R8, RZ, 0x1f, R0 ;  /* 0x0000001fff087819 */ /* 0x000fe20000011400 */
[----:B------:R-:W-:Y:S01]  /*1d60*/  USHF.L.U32 UR22, UR10, 0x6, URZ ;  /* 0x000000060a167899 */ /* 0x000fe2000800063f */
[----:B------:R-:W-:Y:S01]  /*1d70*/  IADD3.X R5, R3, UR21, R5, P2, !PT ;  /* 0x0000001503057c10 */ /* 0x000fe200097fe405 */
[C---:B------:R-:W-:Y:S01]  /*1d80*/  IMAD.WIDE.U32 R2, R6.reuse, UR8, R240 ;  /* 0x0000000806027c25 */ /* 0x040fe2000f8e00f0 */
[----:B------:R-:W-:Y:S01]  /*1d90*/  SHF.R.U32.HI R11, RZ, 0x3, R9 ;  /* 0x00000003ff0b7819 */ /* 0x000fe20000011609 */
[----:B------:R-:W-:Y:S01]  /*1da0*/  USHF.L.U64.HI UR21, UR10, 0x6, UR11 ;  /* 0x000000060a157899 */ /* 0x000fe2000801020b */
[----:B------:R-:W-:Y:S01]  /*1db0*/  BSSY B0, `(.L_x_1030) ;  /* 0x000002a000007945 */ /* 0x000fe20003800000 */
[----:B------:R-:W-:Y:S01]  /*1dc0*/  IMAD R10, R6, UR9, R10 ;  /* 0x00000009060a7c24 */ /* 0x000fe2000f8e020a */
[----:B------:R-:W-:Y:S01]  /*1dd0*/  IADD3 R2, P5, R2, UR24, RZ ;  /* 0x0000001802027c10 */ /* 0x000fe2000ffbe0ff */
[----:B------:R-:W-:Y:S01]  /*1de0*/  IMAD R9, R8, UR6, RZ ;  /* 0x0000000608097c24 */ /* 0x000fe2000f8e02ff */
[----:B------:R-:W-:Y:S01]  /*1df0*/  LOP3.LUT R161, R12, R11, RZ, 0x3c, !PT ;  /* 0x0000000b0ca17212 */ /* 0x000fe200078e3cff */
[----:B------:R-:W-:Y:S01]  /*1e00*/  IMAD.WIDE.U32 R24, R0, UR6, R4 ;  /* 0x0000000600187c25 */ /* 0x000fe2000f8e0004 */
[----:B------:R-:W-:Y:S01]  /*1e10*/  IADD3.X R3, R3, UR23, R10, P5, !PT ;  /* 0x0000001703037c10 */ /* 0x000fe2000affe40a */
[----:B------:R-:W-:Y:S01]  /*1e20*/  UIMAD UR23, UR21, UR17, URZ ;  /* 0x00000011151772a4 */ /* 0x000fe2000f8e023f */
[----:B------:R-:W-:Y:S01]  /*1e30*/  R2P PR, R14, 0x6 ;  /* 0x000000060e007804 */ /* 0x000fe20000000000 */
[C---:B------:R-:W-:Y:S01]  /*1e40*/  IMAD R9, R0.reuse, UR7, R9 ;  /* 0x0000000700097c24 */ /* 0x040fe2000f8e0209 */
[----:B------:R-:W-:Y:S01]  /*1e50*/  ULDC.64 UR6, c[0x0][0x268] ;  /* 0x00009a0000067ab9 */ /* 0x000fe20000000a00 */
[----:B------:R-:W-:Y:S01]  /*1e60*/  IMAD.MOV.U32 R172, RZ, RZ, R24 ;  /* 0x000000ffffac7224 */ /* 0x000fe200078e0018 */
[----:B------:R1:W-:Y:S01]  /*1e70*/  STL.64 [R1+0x158], R24 ;  /* 0x0001581801007387 */ /* 0x0003e20000100a00 */
[----:B------:R-:W-:Y:S01]  /*1e80*/  IMAD.WIDE.U32 R22, R0, UR6, R2 ;  /* 0x0000000600167c25 */ /* 0x000fe2000f8e0002 */
[----:B------:R-:W-:Y:S01]  /*1e90*/  IADD3 R173, R25, R9, RZ ;  /* 0x0000000919ad7210 */ /* 0x000fe20007ffe0ff */
[----:B------:R-:W-:Y:S01]  /*1ea0*/  UIMAD UR23, UR34, UR22, UR23 ;  /* 0x00000016221772a4 */ /* 0x000fe2000f8e0217 */
[----:B------:R-:W-:Y:S01]  /*1eb0*/  ISETP.GE.AND P5, PT, R6, UR16, PT ;  /* 0x0000001006007c0c */ /* 0x000fe2000bfa6270 */
[----:B------:R-:W-:Y:S01]  /*1ec0*/  IMAD R8, R8, UR6, RZ ;  /* 0x0000000608087c24 */ /* 0x000fe2000f8e02ff */
[----:B------:R-:W-:Y:S01]  /*1ed0*/  MOV R4, 0x20 ;  /* 0x0000002000047802 */ /* 0x000fe20000000f00 */
[----:B------:R1:W-:Y:S01]  /*1ee0*/  STL.64 [R1+0x150], R172 ;  /* 0x000150ac01007387 */ /* 0x0003e20000100a00 */
[----:B------:R-:W-:Y:S01]  /*1ef0*/  IMAD.U32 R14, RZ, RZ, UR17 ;  /* 0x00000011ff0e7e24 */ /* 0x000fe2000f8e00ff */
[----:B------:R-:W-:Y:S01]  /*1f00*/  SHF.R.S32.HI R165, RZ, 0x5, R163 ;  /* 0x00000005ffa57819 */ /* 0x000fe200000114a3 */
[----:B------:R-:W-:Y:S01]  /*1f10*/  IMAD R15, R0, UR7, R8 ;  /* 0x00000007000f7c24 */ /* 0x000fe2000f8e0208 */
[----:B------:R1:W-:Y:S01]  /*1f20*/  STL.64 [R1+0x108], R22 ;  /* 0x0001081601007387 */ /* 0x0003e20000100a00 */
[----:B------:R-:W-:Y:S01]  /*1f30*/  IMAD.WIDE.U32 R8, R14, UR22, R172 ;  /* 0x000000160e087c25 */ /* 0x000fe2000f8e00ac */
[----:B------:R-:W-:-:S02]  /*1f40*/  SEL R4, R4, 0xffffffe0, !P2 ;  /* 0xffffffe004047807 */ /* 0x000fc40005000000 */
[----:B------:R-:W-:Y:S01]  /*1f50*/  ISETP.GE.AND P2, PT, R21, UR16, PT ;  /* 0x0000001015007c0c */ /* 0x000fe2000bf46270 */
[----:B------:R-:W-:Y:S01]  /*1f60*/  IMAD.MOV.U32 R18, RZ, RZ, 0x10 ;  /* 0x00000010ff127424 */ /* 0x000fe200078e00ff */
[----:B------:R-:W-:-:S04]  /*1f70*/  IADD3 R11, R9, UR23, RZ ;  /* 0x00000017090b7c10 */ /* 0x000fc8000fffe0ff */
        /* <DEDUP_REMOVED lines=13> */
.L_x_1031:
[----:B------:R-:W-:Y:S05]  /*2050*/  BSYNC B0 ;  /* 0x0000000000007941 */ /* 0x000fea0003800000 */
.L_x_1030:
[----:B------:R-:W-:Y:S01]  /*2060*/  USHF.L.U64.HI UR32, UR10, 0x4, UR11 ;  /* 0x000000040a207899 */ /* 0x000fe2000801020b */
[----:B------:R-:W-:Y:S01]  /*2070*/  BSSY B0, `(.L_x_1032) ;  /* 0x0000011000007945 */ /* 0x000fe20003800000 */
[----:B------:R-:W-:Y:S01]  /*2080*/  USHF.L.U32 UR33, UR10, 0x4, URZ ;  /* 0x000000040a217899 */ /* 0x000fe2000800063f */
[----:B------:R-:W-:Y:S02]  /*2090*/  SHF.R.S32.HI R16, RZ, 0x1f, R74 ;  /* 0x0000001fff107819 */ /* 0x000fe4000001144a */
        /* <DEDUP_REMOVED lines=8> */
[----:B----4-:R-:W-:-:S04]  /*2120*/  LEA R12, P1, R0, UR6, 0x1 ;  /* 0x00000006000c7c11 */ /* 0x010fc8000f8208ff */
[----:B------:R-:W-:-:S05]  /*2130*/  LEA.HI.X R13, R0, UR7, R2, 0x1, P1 ;  /* 0x00000007000d7c11 */ /* 0x000fca00088f0c02 */
[----:B------:R-:W-:Y:S01]  /*2140*/  @!PT LDS RZ, [RZ] ;  /* 0x00000000fffff984 */ /* 0x000fe20000000800 */
[----:B------:R-:W-:Y:S01]  /*2150*/  @!PT LDS RZ, [RZ] ;  /* 0x00000000fffff984 */ /* 0x000fe20000000800 */
[----:B------:R-:W-:Y:S01]  /*2160*/  @!PT LDS RZ, [RZ] ;  /* 0x00000000fffff984 */ /* 0x000fe20000000800 */
[----:B------:R4:W-:Y:S04]  /*2170*/  LDGSTS.E.BYPASS.LTC128B.128 [R191+0x4800], desc[UR26][R12.64] ;  /* 0x048000000cbf7fae */ /* 0x0009e8000b901d5a */
.L_x_1033:
[----:B------:R-:W-:Y:S05]  /*2180*/  BSYNC B0 ;  /* 0x0000000000007941 */ /* 0x000fea0003800000 */
.L_x_1032:
        /* <DEDUP_REMOVED lines=12> */
[----:B----4-:R-:W-:-:S04]  /*2250*/  LEA R12, P1, R0, UR6, 0x1 ;  /* 0x00000006000c7c11 */ /* 0x010fc8000f8208ff */
[----:B------:R-:W-:-:S05]  /*2260*/  LEA.HI.X R13, R0, UR7, R2, 0x1, P1 ;  /* 0x00000007000d7c11 */ /* 0x000fca00088f0c02 */
[----:B------:R-:W-:Y:S01]  /*2270*/  @!PT LDS RZ, [RZ] ;  /* 0x00000000fffff984 */ /* 0x000fe20000000800 */
[----:B------:R-:W-:Y:S01]  /*2280*/  @!PT LDS RZ, [RZ] ;  /* 0x00000000fffff984 */ /* 0x000fe20000000800 */
[----:B------:R-:W-:Y:S01]  /*2290*/  @!PT LDS RZ, [RZ] ;  /* 0x00000000fffff984 */ /* 0x000fe20000000800 */
[----:B------:R4:W-:Y:S04]  /*22a0*/  LDGSTS.E.BYPASS.LTC128B.128 [R191+0x5000], desc[UR26][R12.64] ;  /* 0x050000000cbf7fae */ /* 0x0009e8000b901d5a */
.L_x_1035:
[----:B------:R-:W-:Y:S05]  /*22b0*/  BSYNC B0 ;  /* 0x0000000000007941 */ /* 0x000fea0003800000 */
.L_x_1034:
        /* <DEDUP_REMOVED lines=18> */
.L_x_1037:
[----:B------:R-:W-:Y:S05]  /*23e0*/  BSYNC B0 ;  /* 0x0000000000007941 */ /* 0x000fea0003800000 */
.L_x_1036:
[----:B------:R-:W0:Y:S01]  /*23f0*/  LDGDEPBAR ;  /* 0x00000000000079af */ /* 0x000e220000000000 */
[----:B------:R-:W-:Y:S01]  /*2400*/  ISETP.GE.AND P1, PT, R6, UR16, PT ;  /* 0x0000001006007c0c */ /* 0x000fe2000bf26270 */
[----:B------:R-:W-:Y:S01]  /*2410*/  IMAD.IADD R11, R23, 0x1, R15 ;  /* 0x00000001170b7824 */ /* 0x000fe200078e020f */
[----:B------:R-:W-:Y:S01]  /*2420*/  LEA.HI R162, R16, R74, RZ, 0x2 ;  /* 0x0000004a10a27211 */ /* 0x000fe200078f10ff */
[----:B------:R-:W-:Y:S01]  /*2430*/  IMAD.MOV.U32 R10, RZ, RZ, R22 ;  /* 0x000000ffff0a7224 */ /* 0x000fe200078e0016 */
[----:B------:R-:W-:Y:S01]  /*2440*/  USHF.L.U64.HI UR23, UR8, 0x6, UR9 ;  /* 0x0000000608177899 */ /* 0x000fe20008010209 */
[----:B------:R-:W-:Y:S01]  /*2450*/  IMAD.SHL.U32 R0, R73, 0x40, RZ ;  /* 0x0000004049007824 */ /* 0x000fe200078e00ff */
[----:B------:R-:W-:Y:S01]  /*2460*/  LEA R5, R165, UR28, 0x4 ;  /* 0x0000001ca5057c11 */ /* 0x000fe2000f8e20ff */
[----:B------:R-:W-:Y:S01]  /*2470*/  IMAD.SHL.U32 R2, R20, 0x40, RZ ;  /* 0x0000004014027824 */ /* 0x000fe200078e00ff */
[----:B------:R1:W-:Y:S01]  /*2480*/  STL.64 [R1+0x100], R10 ;  /* 0x0001000a01007387 */ /* 0x0003e20000100a00 */
[----:B------:R-:W-:Y:S01]  /*2490*/  IMAD.SHL.U32 R6, R6, 0x8, RZ ;  /* 0x0000000806067824 */ /* 0x000fe200078e00ff */
[----:B------:R-:W-:Y:S01]  /*24a0*/  LOP3.LUT R0, R0, 0x1c0, RZ, 0xc0, !PT ;  /* 0x000001c000007812 */ /* 0x000fe200078ec0ff */
[----:B------:R-:W-:Y:S01]  /*24b0*/  IMAD.U32 R7, RZ, RZ, UR29 ;  /* 0x0000001dff077e24 */ /* 0x000fe2000f8e00ff */
[----:B------:R-:W-:Y:S01]  /*24c0*/  SHF.R.S32.HI R160, RZ, 0x2, R162 ;  /* 0x00000002ffa07819 */ /* 0x000fe200000114a2 */
[----:B------:R-:W-:Y:S01]  /*24d0*/  USHF.L.U32 UR24, UR8, 0x6, URZ ;  /* 0x0000000608187899 */ /* 0x000fe2000800063f */
[----:B------:R-:W-:Y:S01]  /*24e0*/  LOP3.LUT R75, R2, 0xfffffe00, RZ, 0xc0, !PT ;  /* 0xfffffe00024b7812 */ /* 0x000fe200078ec0ff */
[----:B------:R-:W-:Y:S01]  /*24f0*/  UIMAD UR6, UR23, UR17, URZ ;  /* 0x00000011170672a4 */ /* 0x000fe2000f8e023f */
[----:B------:R-:W-:Y:S01]  /*2500*/  LOP3.LUT R6, R0, 0x8, R6, 0xf8, !PT ;  /* 0x0000000800067812 */ /* 0x000fe200078ef806 */
[----:B------:R-:W-:Y:S01]  /*2510*/  BSSY B0, `(.L_x_1038) ;  /* 0x000001d000007945 */ /* 0x000fe20003800000 */
[----:B------:R-:W-:Y:S01]  /*2520*/  IADD3 R5, R5, 0x1, R160 ;  /* 0x0000000105057810 */ /* 0x000fe20007ffe0a0 */
[----:B------:R-:W-:Y:S01]  /*2530*/  IMAD R2, R165, 0x400, R75 ;  /* 0x00000400a5027824 */ /* 0x000fe200078e024b */
[----:B------:R-:W-:Y:S01]  /*2540*/  SHF.R.U32.HI R0, RZ, 0x3, R0 ;  /* 0x00000003ff007819 */ /* 0x000fe20000011600 */
[----:B------:R-:W-:Y:S01]  /*2550*/  UIMAD UR6, UR34, UR24, UR6 ;  /* 0x00000018220672a4 */ /* 0x000fe2000f8e0206 */
[----:B------:R-:W-:Y:S01]  /*2560*/  IADD3 R5, R7, -UR15, R5 ;  /* 0x8000000f07057c10 */ /* 0x000fe2000fffe005 */
[----:B------:R-:W-:-:S04]  /*2570*/  DEPBAR.LE SB0, 0x0 ;  /* 0x000080000000791a */ /* 0x000fc80000000000 */
[----:B------:R-:W-:Y:S01]  /*2580*/  BAR.SYNC.DEFER_BLOCKING 0x0 ;  /* 0x0000000000007b1d */ /* 0x000fe20000010000 */
[----:B------:R-:W-:Y:S01]  /*2590*/  LOP3.LUT R0, R6, R0, RZ, 0x3c, !PT ;  /* 0x0000000006007212 */ /* 0x000fe200078e3cff */
[----:B------:R-:W-:Y:S01]  /*25a0*/  IMAD.WIDE.U32 R6, R14, UR24, R10 ;  /* 0x000000180e067c25 */ /* 0x000fe2000f8e000a */
[----:B------:R-:W-:-:S03]  /*25b0*/  ISETP.GE.AND P2, PT, R21, UR16, PT ;  /* 0x0000001015007c0c */ /* 0x000fc6000bf46270 */
[----:B------:R-:W-:Y:S02]  /*25c0*/  IMAD.IADD R2, R161, 0x1, R2 ;  /* 0x00000001a1027824 */ /* 0x000fe400078e0202 */
[----:B-1----:R-:W-:Y:S02]  /*25d0*/  VIADD R9, R7, UR6 ;  /* 0x0000000607097c36 */ /* 0x002fe40008000000 */
[----:B------:R-:W-:Y:S01]  /*25e0*/  IMAD R0, R17, 0x200, R0 ;  /* 0x0000020011007824 */ /* 0x000fe200078e0200 */
[----:B------:R-:W-:Y:S01]  /*25f0*/  LEA R183, R2, UR4, 0x1 ;  /* 0x0000000402b77c11 */ /* 0x000fe2000f8e08ff */
[----:B------:R-:W-:Y:S01]  /*2600*/  VIADD R72, R5, UR20 ;  /* 0x0000001405487c36 */ /* 0x000fe20008000000 */
        /* <DEDUP_REMOVED lines=13> */
.L_x_1039:
[----:B------:R-:W-:Y:S05]  /*26e0*/  BSYNC B0 ;  /* 0x0000000000007941 */ /* 0x000fea0003800000 */
.L_x_1038:
        /* <DEDUP_REMOVED lines=19> */
.L_x_1041:
[----:B------:R-:W-:Y:S05]  /*2820*/  BSYNC B0 ;  /* 0x0000000000007941 */ /* 0x000fea0003800000 */
.L_x_1040:
        /* <DEDUP_REMOVED lines=19> */
.L_x_1043:
[----:B------:R-:W-:Y:S05]  /*2960*/  BSYNC B0 ;  /* 0x0000000000007941 */ /* 0x000fea0003800000 */
.L_x_1042:
        /* <DEDUP_REMOVED lines=19> */
.L_x_1045:
[----:B------:R-:W-:Y:S05]  /*2aa0*/  BSYNC B0 ;  /* 0x0000000000007941 */ /* 0x000fea0003800000 */
.L_x_1044:
[----:B----4-:R-:W-:Y:S01]  /*2ab0*/  LDSM.16.M88.4 R12, [R183] ;  /* 0x00000000b70c783b */ /* 0x010fe20000000200 */
[----:B------:R-:W-:Y:S01]  /*2ac0*/  LOP3.LUT P0, RZ, R73, 0x2, RZ, 0xc0, !PT ;  /* 0x0000000249ff7812 */ /* 0x000fe2000780c0ff */
[----:B------:R-:W-:Y:S01]  /*2ad0*/  IMAD R186, R3, 0x2, R183 ;  /* 0x0000000203ba7824 */ /* 0x000fe200078e02b7 */
[----:B------:R-:W-:Y:S01]  /*2ae0*/  LEA R184, R4, R183, 0x1 ;  /* 0x000000b704b87211 */ /* 0x000fe200078e08ff */
[----:B------:R-:W4:Y:S01]  /*2af0*/  LDSM.16.M88.4 R20, [R176+0x4000] ;  /* 0x00400000b014783b */ /* 0x000f220000000200 */
[----:B------:R-:W-:Y:S01]  /*2b00*/  SEL R0, R18, 0xfffffff0, !P0 ;  /* 0xfffffff012007807 */ /* 0x000fe20004000000 */
[C---:B------:R-:W-:Y:S01]  /*2b10*/  VIADD R2, R176.reuse, 0x4000 ;  /* 0x00004000b0027836 */ /* 0x040fe20000000000 */
[----:B------:R-:W-:Y:S01]  /*2b20*/  LOP3.LUT P0, RZ, R73, 0x4, RZ, 0xc0, !PT ;  /* 0x0000000449ff7812 */ /* 0x000fe2000780c0ff */
[----:B-1----:R-:W1:Y:S01]  /*2b30*/  LDSM.16.M88.4 R8, [R183+0x2000] ;  /* 0x00200000b708783b */ /* 0x002e620000000200 */
[----:B------:R-:W-:Y:S01]  /*2b40*/  VIADD R187, R176, 0x4040 ;  /* 0x00004040b0bb7836 */ /* 0x000fe20000000000 */
[----:B------:R-:W-:Y:S01]  /*2b50*/  UISETP.GE.AND UP0, UPT, UR18, 0x2, UPT ;  /* 0x000000021200788c */ /* 0x000fe2000bf06270 */
[----:B------:R-:W-:Y:S01]  /*2b60*/  IMAD R182, R0, 0x2, R176 ;  /* 0x0000000200b67824 */ /* 0x000fe200078e02b0 */
[----:B------:R-:W5:Y:S01]  /*2b70*/  LDSM.16.M88.4 R28, [R176+0x4800] ;  /* 0x00480000b01c783b */ /* 0x000f620000000200 */
[----:B------:R-:W-:Y:S01]  /*2b80*/  IMAD R185, R3, 0x2, R184 ;  /* 0x0000000203b97824 */ /* 0x000fe200078e02b8 */
[----:B------:R-:W-:Y:S01]  /*2b90*/  UIADD3 UR34, UR31, 0x646e171e, URZ ;  /* 0x646e171e1f227890 */ /* 0x000fe2000fffe03f */
[----:B------:R-:W-:Y:S01]  /*2ba0*/  IMAD.SHL.U32 R164, R164, 0x2, RZ ;  /* 0x00000002a4a47824 */ /* 0x000fe200078e00ff */
[----:B------:R-:W2:Y:S01]  /*2bb0*/  LDSM.16.M88.4 R36, [R176+0x5000] ;  /* 0x00500000b024783b */ /* 0x000ea20000000200 */
[----:B------:R-:W-:-:S03]  /*2bc0*/  UIADD3 UR16, UR30, -0x4ab325aa, URZ ;  /* 0xb54cda561e107890 */ /* 0x000fc6000fffe03f */
[----:B------:R-:W3:Y:S01]  /*2bd0*/  LDSM.16.M88.4 R32, [R176+0x5800] ;  /* 0x00580000b020783b */ /* 0x000ee20000000200 */
[----:B------:R-:W-:Y:S01]  /*2be0*/  @P0 VIADD R187, R2, 0xffffffc0 ;  /* 0xffffffc002bb0836 */ /* 0x000fe20000000000 */
[----:B------:R-:W-:Y:S02]  /*2bf0*/  MOV R2, UR14 ;  /* 0x0000000e00027c02 */ /* 0x000fe40008000f00 */
[----:B------:R-:W-:Y:S01]  /*2c00*/  LDSM.16.M88.4 R48, [R182+0x4000] ;  /* 0x00400000b630783b */ /* 0x000fe20000000200 */
[----:B------:R-:W-:Y:S01]  /*2c10*/  IMAD R181, R0, 0x2, R187 ;  /* 0x0000000200b57824 */ /* 0x000fe200078e02bb */
[----:B------:R-:W-:Y:S01]  /*2c20*/  SHF.R.S32.HI R0, RZ, 0x1f, R163 ;  /* 0x0000001fff007819 */ /* 0x000fe200000114a3 */
[----:B------:R-:W-:Y:S01]  /*2c30*/  IMAD R169, R2, 0x8, R165 ;  /* 0x0000000802a97824 */ /* 0x000fe200078e02a5 */
[----:B------:R-:W3:Y:S01]  /*2c40*/  LDSM.16.M88.4 R16, [R186+0x2000] ;  /* 0x00200000ba10783b */ /* 0x000ee20000000200 */
[----:B------:R-:W-:Y:S01]  /*2c50*/  PLOP3.LUT P0, PT, PT, PT, UP0, 0x80, 0x0 ;  /* 0x000000000000781c */ /* 0x000fe20003f0f008 */
[----:B------:R-:W-:Y:S01]  /*2c60*/  IMAD.U32 R2, RZ, RZ, UR29 ;  /* 0x0000001dff027e24 */ /* 0x000fe2000f8e00ff */
[----:B------:R-:W-:Y:S01]  /*2c70*/  LEA.HI R0, R0, R165, RZ, 0x2 ;  /* 0x000000a500007211 */ /* 0x000fe200078f10ff */
[----:B------:R-:W3:Y:S01]  /*2c80*/  LDSM.16.M88.4 R44, [R182+0x4800] ;  /* 0x00480000b62c783b */ /* 0x000ee20000000200 */
[----:B------:R-:W-:Y:S01]  /*2c90*/  LOP3.LUT R170, R164, 0x6, RZ, 0xc0, !PT ;  /* 0x00000006a4aa7812 */ /* 0x000fe200078ec0ff */
[C---:B------:R-:W-:Y:S01]  /*2ca0*/  VIADD R190, R187.reuse, 0x800 ;  /* 0x00000800bbbe7836 */ /* 0x040fe20000000000 */
[----:B------:R-:W-:Y:S01]  /*2cb0*/  LOP3.LUT R0, R0, 0xffffffc, RZ, 0xc0, !PT ;  /* 0x0ffffffc00007812 */ /* 0x000fe200078ec0ff */
[----:B------:R-:W3:Y:S01]  /*2cc0*/  LDSM.16.M88.4 R60, [R182+0x5000] ;  /* 0x00500000b63c783b */ /* 0x000ee20000000200 */
[C---:B------:R-:W-:Y:S01]  /*2cd0*/  IADD3 R189, R187.reuse, 0x1000, RZ ;  /* 0x00001000bbbd7810 */ /* 0x040fe20007ffe0ff */
[----:B------:R-:W-:-:S02]  /*2ce0*/  VIADD R188, R187, 0x1800 ;  /* 0x00001800bbbc7836 */ /* 0x000fc40000000000 */
[----:B------:R-:W3:Y:S01]  /*2cf0*/  LDSM.16.M88.4 R80, [R182+0x5800] ;  /* 0x00580000b650783b */ /* 0x000ee20000000200 */
[----:B------:R-:W-:Y:S01]  /*2d00*/  IMAD.IADD R0, R165, 0x1, -R0 ;  /* 0x00000001a5007824 */ /* 0x000fe200078e0a00 */
[-C--:B----4-:R-:W-:Y:S02]  /*2d10*/  HMMA.16816.F32 R104, R12, R20.reuse, RZ ;  /* 0x000000140c68723c */ /* 0x090fe400000018ff */
[----:B------:R-:W4:Y:S04]  /*2d20*/  LDSM.16.M88.4 R24, [R186] ;  /* 0x00000000ba18783b */ /* 0x000f280000000200 */
[----:B------:R-:W0:Y:S01]  /*2d30*/  LDGDEPBAR ;  /* 0x00000000000079af */ /* 0x000e220000000000 */
[C---:B-1----:R-:W-:Y:S03]  /*2d40*/  HMMA.16816.F32 R76, R8.reuse, R20, RZ ;  /* 0x00000014084c723c */ /* 0x042fe600000018ff */
[----:B------:R-:W-:Y:S03]  /*2d50*/  STL [R1+0xc8], R169 ;  /* 0x0000c8a901007387 */ /* 0x000fe60000100800 */
[-C--:B------:R-:W-:Y:S06]  /*2d60*/  HMMA.16816.F32 R68, R8, R22.reuse, RZ ;  /* 0x000000160844723c */ /* 0x080fec00000018ff */
[----:B------:R-:W-:Y:S06]  /*2d70*/  HMMA.16816.F32 R100, R12, R22, RZ ;  /* 0x000000160c64723c */ /* 0x000fec00000018ff */
[C---:B-----5:R-:W-:Y:S06]  /*2d80*/  HMMA.16816.F32 R56, R8.reuse, R28, RZ ;  /* 0x0000001c0838723c */ /* 0x060fec00000018ff */
[C---:B--2---:R-:W-:Y:S06]  /*2d90*/  HMMA.16816.F32 R40, R8.reuse, R36, RZ ;  /* 0x000000240828723c */ /* 0x044fec00000018ff */
[C---:B---3--:R-:W-:Y:S06]  /*2da0*/  HMMA.16816.F32 R20, R8.reuse, R32, RZ ;  /* 0x000000200814723c */ /* 0x048fec00000018ff */
[C---:B------:R-:W-:Y:S06]  /*2db0*/  HMMA.16816.F32 R52, R8.reuse, R30, RZ ;  /* 0x0000001e0834723c */ /* 0x040fec00000018ff */
[C---:B------:R-:W-:Y:S06]  /*2dc0*/  HMMA.16816.F32 R64, R8.reuse, R38, RZ ;  /* 0x000000260840723c */ /* 0x040fec00000018ff */
[----:B------:R-:W-:Y:S06]  /*2dd0*/  HMMA.16816.F32 R8, R8, R34, RZ ;  /* 0x000000220808723c */ /* 0x000fec00000018ff */
[C---:B------:R-:W-:Y:S06]  /*2de0*/  HMMA.16816.F32 R92, R12.reuse, R28, RZ ;  /* 0x0000001c0c5c723c */ /* 0x040fec00000018ff */
[C---:B------:R-:W-:Y:S06]  /*2df0*/  HMMA.16816.F32 R88, R12.reuse, R36, RZ ;  /* 0x000000240c58723c */ /* 0x040fec00000018ff */
[C---:B------:R-:W-:Y:S01]  /*2e00*/  HMMA.16816.F32 R96, R12.reuse, R30, RZ ;  /* 0x0000001e0c60723c */ /* 0x040fe200000018ff */
[----:B------:R-:W-:Y:S05]  /*2e10*/  LDSM.16.M88.4 R28, [R187+0x1800] ;  /* 0x00180000bb1c783b */ /* 0x000fea0000000200 */
[C---:B------:R-:W-:Y:S01]  /*2e20*/  HMMA.16816.F32 R108, R12.reuse, R38, RZ ;  /* 0x000000260c6c723c */ /* 0x040fe200000018ff */
[----:B------:R-:W-:Y:S05]  /*2e30*/  LDSM.16.M88.4 R36, [R187+0x800] ;  /* 0x00080000bb24783b */ /* 0x000fea0000000200 */
[C---:B------:R-:W-:Y:S06]  /*2e40*/  HMMA.16816.F32 R84, R12.reuse, R32, RZ ;  /* 0x000000200c54723c */ /* 0x040fec00000018ff */
[----:B------:R-:W-:Y:S01]  /*2e50*/  HMMA.16816.F32 R12, R12, R34, RZ ;  /* 0x000000220c0c723c */ /* 0x000fe200000018ff */
[----:B------:R-:W-:Y:S05]  /*2e60*/  LDSM.16.M88.4 R32, [R187+0x1000] ;  /* 0x00100000bb20783b */ /* 0x000fea0000000200 */
[C---:B------:R-:W-:Y:S06]  /*2e70*/  HMMA.16816.F32 R112, R16.reuse, R48, R76 ;  /* 0x000000301070723c */ /* 0x040fec000000184c */
[C---:B------:R-:W-:Y:S01]  /*2e80*/  HMMA.16816.F32 R156, R16.reuse, R44, R56 ;  /* 0x0000002c109c723c */ /* 0x040fe20000001838 */
[----:B------:R-:W-:Y:S05]  /*2e90*/  LDSM.16.M88.4 R56, [R181+0x1800] ;  /* 0x00180000b538783b */ /* 0x000fea0000000200 */
[C---:B------:R-:W-:Y:S01]  /*2ea0*/  HMMA.16816.F32 R152, R16.reuse, R60, R40 ;  /* 0x0000003c1098723c */ /* 0x040fe20000001828 */
[----:B------:R-:W-:Y:S05]  /*2eb0*/  LDSM.16.M88.4 R40, [R187] ;  /* 0x00000000bb28783b */ /* 0x000fea0000000200 */
[C---:B------:R-:W-:Y:S01]  /*2ec0*/  HMMA.16816.F32 R136, R16.reuse, R80, R20 ;  /* 0x000000501088723c */ /* 0x040fe20000001814 */
[----:B------:R-:W-:Y:S05]  /*2ed0*/  LDSM.16.M88.4 R20, [R184] ;  /* 0x00000000b814783b */ /* 0x000fea0000000200 */
[C---:B------:R-:W-:Y:S06]  /*2ee0*/  HMMA.16816.F32 R148, R16.reuse, R50, R68 ;  /* 0x000000321094723c */ /* 0x040fec0000001844 */
[C---:B------:R-:W-:Y:S01]  /*2ef0*/  HMMA.16816.F32 R144, R16.reuse, R46, R52 ;  /* 0x0000002e1090723c */ /* 0x040fe20000001834 */
[----:B------:R-:W-:Y:S05]  /*2f00*/  LDSM.16.M88.4 R52, [R181] ;  /* 0x00000000b534783b */ /* 0x000fea0000000200 */
[C---:B------:R-:W-:Y:S06]  /*2f10*/  HMMA.16816.F32 R140, R16.reuse, R62, R64 ;  /* 0x0000003e108c723c */ /* 0x040fec0000001840 */
[----:B------:R-:W-:Y:S01]  /*2f20*/  HMMA.16816.F32 R120, R16, R82, R8 ;  /* 0x000000521078723c */ /* 0x000fe20000001808 */
[----:B------:R-:W1:Y:S04]  /*2f30*/  LDSM.16.M88.4 R16, [R184+0x2000] ;  /* 0x00200000b810783b */ /* 0x000e680000000200 */
[----:B------:R-:W2:Y:S01]  /*2f40*/  LDSM.16.M88.4 R8, [R185+0x2000] ;  /* 0x00200000b908783b */ /* 0x000ea20000000200 */
[C---:B----4-:R-:W-:Y:S06]  /*2f50*/  HMMA.16816.F32 R116, R24.reuse, R48, R104 ;  /* 0x000000301874723c */ /* 0x050fec0000001868 */
[C---:B------:R-:W-:Y:S01]  /*2f60*/  HMMA.16816.F32 R64, R24.reuse, R50, R100 ;  /* 0x000000321840723c */ /* 0x040fe20000001864 */
[----:B------:R-:W-:Y:S05]  /*2f70*/  LDSM.16.M88.4 R48, [R181+0x800] ;  /* 0x00080000b530783b */ /* 0x000fea0000000200 */
[C---:B------:R-:W-:Y:S06]  /*2f80*/  HMMA.16816.F32 R124, R24.reuse, R44, R92 ;  /* 0x0000002c187c723c */ /* 0x040fec000000185c */
[C---:B------:R-:W-:Y:S06]  /*2f90*/  HMMA.16816.F32 R128, R24.reuse, R60, R88 ;  /* 0x0000003c1880723c */ /* 0x040fec0000001858 */
[C---:B------:R-:W-:Y:S06]  /*2fa0*/  HMMA.16816.F32 R132, R24.reuse, R80, R84 ;  /* 0x000000501884723c */ /* 0x040fec0000001854 */
[C---:B------:R-:W-:Y:S01]  /*2fb0*/  HMMA.16816.F32 R68, R24.reuse, R46, R96 ;  /* 0x0000002e1844723c */ /* 0x040fe20000001860 */
[----:B------:R-:W-:Y:S05]  /*2fc0*/  LDSM.16.M88.4 R44, [R181+0x1000] ;  /* 0x00100000b52c783b */ /* 0x000fea0000000200 */
[C---:B------:R-:W-:Y:S06]  /*2fd0*/  HMMA.16816.F32 R76, R24.reuse, R62, R108 ;  /* 0x0000003e184c723c */ /* 0x040fec000000186c */
[----:B------:R-:W-:Y:S01]  /*2fe0*/  HMMA.16816.F32 R84, R24, R82, R12 ;  /* 0x000000521854723c */ /* 0x000fe2000000180c */
[----:B------:R-:W3:Y:S01]  /*2ff0*/  LDSM.16.M88.4 R12, [R185] ;  /* 0x00000000b90c783b */ /* 0x000ee20000000200 */
[----:B------:R-:W-:-:S04]  /*3000*/  DEPBAR.LE SB0, 0x0 ;  /* 0x000080000000791a */ /* 0x000fc80000000000 */
[C---:B-1----:R-:W-:Y:S06]  /*3010*/  HMMA.16816.F32 R112, R16.reuse, R40, R112 ;  /* 0x000000281070723c */ /* 0x042fec0000001870 */
[----:B------:R-:W-:Y:S06]  /*3020*/  HMMA.16816.F32 R108, R16, R42, R148 ;  /* 0x0000002a106c723c */ /* 0x000fec0000001894 */
[C---:B------:R-:W-:Y:S06]  /*3030*/  HMMA.16816.F32 R60, R20.reuse, R40, R116 ;  /* 0x00000028143c723c */ /* 0x040fec0000001874 */
[----:B------:R-:W-:Y:S06]  /*3040*/  HMMA.16816.F32 R64, R20, R42, R64 ;  /* 0x0000002a1440723c */ /* 0x000fec0000001840 */
        /* <DEDUP_REMOVED lines=12> */
[C---:B--2---:R-:W-:Y:S06]  /*3110*/  HMMA.16816.F32 R112, R8.reuse, R52, R112 ;  /* 0x000000340870723c */ /* 0x044fec0000001870 */
[----:B------:R-:W-:Y:S06]  /*3120*/  HMMA.16816.F32 R108, R8, R54, R108 ;  /* 0x00000036086c723c */ /* 0x000fec000000186c */
[C---:B---3--:R-:W-:Y:S06]  /*3130*/  HMMA.16816.F32 R60, R12.reuse, R52, R60 ;  /* 0x000000340c3c723c */ /* 0x048fec000000183c */
[----:B------:R-:W-:Y:S06]  /*3140*/  HMMA.16816.F32 R64, R12, R54, R64 ;  /* 0x000000360c40723c */ /* 0x000fec0000001840 */
[C---:B------:R-:W-:Y:S06]  /*3150*/  HMMA.16816.F32 R104, R8.reuse, R48, R104 ;  /* 0x000000300868723c */ /* 0x040fec0000001868 */
[----:B------:R-:W-:Y:S06]  /*3160*/  HMMA.16816.F32 R100, R8, R50, R100 ;  /* 0x000000320864723c */ /* 0x000fec0000001864 */
[----:B------:R-:W-:Y:S06]  /*3170*/  HMMA.16816.F32 R52, R12, R48, R40 ;  /* 0x000000300c34723c */ /* 0x000fec0000001828 */
[----:B------:R-:W-:Y:S01]  /*3180*/  HMMA.16816.F32 R88, R8, R56, R88 ;  /* 0x000000380858723c */ /* 0x000fe20000001858 */
[----:B------:R-:W-:-:S02]  /*3190*/  VIADDMNMX R41, R72, 0x8, R2, PT ;  /* 0x0000000848297846 */ /* 0x000fc40003800102 */
[C-C-:B------:R-:W-:Y:S02]  /*31a0*/  VIADDMNMX R42, R72.reuse, 0x40, R2.reuse, PT ;  /* 0x00000040482a7846 */ /* 0x140fe40003800102 */
[C---:B------:R-:W-:Y:S01]  /*31b0*/  VIADDMNMX R43, R72.reuse, 0x48, R2, PT ;  /* 0x00000048482b7846 */ /* 0x040fe20003800102 */
[----:B------:R-:W-:Y:S01]  /*31c0*/  HMMA.16816.F32 R84, R8, R58, R80 ;  /* 0x0000003a0854723c */ /* 0x000fe20000001850 */
[----:B------:R-:W-:-:S05]  /*31d0*/  VIMNMX R40, R72, UR29, PT ;  /* 0x0000001d48287c48 */ /* 0x000fca000bfe0100 */
[C---:B------:R-:W-:Y:S06]  /*31e0*/  HMMA.16816.F32 R48, R12.reuse, R50, R36 ;  /* 0x000000320c30723c */ /* 0x040fec0000001824 */
[----:B------:R-:W-:Y:S06]  /*31f0*/  HMMA.16816.F32 R28, R12, R56, R16 ;  /* 0x000000380c1c723c */ /* 0x000fec0000001810 */
[----:B------:R-:W-:Y:S01]  /*3200*/  HMMA.16816.F32 R96, R8, R44, R96 ;  /* 0x0000002c0860723c */ /* 0x000fe20000001860 */
[----:B------:R-:W-:Y:S01]  /*3210*/  IMAD R17, R0, 0x10, R160 ;  /* 0x0000001000117824 */ /* 0x000fe200078e02a0 */
[----:B------:R-:W-:-:S04]  /*3220*/  IADD3 R0, R75, R161, RZ ;  /* 0x000000a14b007210 */ /* 0x000fc80007ffe0ff */
[----:B------:R-:W-:Y:S06]  /*3230*/  HMMA.16816.F32 R92, R8, R46, R92 ;  /* 0x0000002e085c723c */ /* 0x000fec000000185c */
[C---:B------:R-:W-:Y:S06]  /*3240*/  HMMA.16816.F32 R36, R12.reuse, R44, R24 ;  /* 0x0000002c0c24723c */ /* 0x040fec0000001818 */
[C---:B------:R-:W-:Y:S06]  /*3250*/  HMMA.16816.F32 R32, R12.reuse, R46, R32 ;  /* 0x0000002e0c20723c */ /* 0x040fec0000001820 */
[----:B------:R-:W-:Y:S01]  /*3260*/  HMMA.16816.F32 R56, R12, R58, R20 ;  /* 0x0000003a0c38723c */ /* 0x000fe20000001814 */
[----:B------:R-:W-:Y:S06]  /*3270*/  BAR.SYNC.DEFER_BLOCKING 0x0 ;  /* 0x0000000000007b1d */ /* 0x000fec0000010000 */
[----:B------:R-:W-:-:S02]  /*3280*/  NOP ;  /* 0x0000000000007918 */ /* 0x000fc40000000000 */
[----:B------:R-:W-:-:S15]  /*3290*/  @!P0 BRA `(.L_x_1046) ;  /* 0x0000000000e48947 */ /* 0x000fde0003800000 */
[----:B------:R-:W-:Y:S01]  /*32a0*/  ULDC UR6, c[0x0][0x2d0] ;  /* 0x0000b40000067ab9 */ /* 0x000fe20000000800 */
[----:B------:R-:W-:Y:S01]  /*32b0*/  IMAD.U32 R10, RZ, RZ, UR10 ;  /* 0x0000000aff0a7e24 */ /* 0x000fe2000f8e00ff */
[----:B------:R-:W-:Y:S01]  /*32c0*/  ISETP.GE.AND P1, PT, R240, UR6, PT ;  /* 0x00000006f0007c0c */ /* 0x000fe2000bf26270 */
[----:B------:R-:W-:Y:S01]  /*32d0*/  UIADD3 UR6, UR18, -0x2, URZ ;  /* 0xfffffffe12067890 */ /* 0x000fe2000fffe03f */
[----:B------:R-:W-:Y:S01]  /*32e0*/  IMAD.U32 R8, RZ, RZ, UR11 ;  /* 0x0000000bff087e24 */ /* 0x000fe2000f8e00ff */
[----:B------:R-:W-:Y:S02]  /*32f0*/  BSSY B0, `(.L_x_1047) ;  /* 0x0000032000007945 */ /* 0x000fe40003800000 */
[----:B------:R-:W-:Y:S02]  /*3300*/  USHF.R.S32.HI UR7, URZ, 0x1f, UR6 ;  /* 0x0000001f3f077899 */ /* 0x000fe40008011406 */
[----:B------:R-:W-:Y:S01]  /*3310*/  IMAD.U32 R2, RZ, RZ, UR6 ;  /* 0x00000006ff027e24 */ /* 0x000fe2000f8e00ff */
[----:B------:R-:W-:-:S03]  /*3320*/  UIMAD UR6, UR21, UR6, URZ ;  /* 0x00000006150672a4 */ /* 0x000fc6000f8e023f */
[----:B------:R-:W-:Y:S01]  /*3330*/  IMAD.WIDE.U32 R6, R2, UR22, R172 ;  /* 0x0000001602067c25 */ /* 0x000fe2000f8e00ac */
[----:B------:R-:W-:Y:S01]  /*3340*/  UIMAD UR6, UR7, UR22, UR6 ;  /* 0x00000016070672a4 */ /* 0x000fe2000f8e0206 */
[----:B------:R-:W1:Y:S01]  /*3350*/  @!P1 LDC.64 R14, c[0x0][0x218] ;  /* 0x00008600ff0e9b82 */ /* 0x000e620000000a00 */
[----:B------:R2:W-:Y:S01]  /*3360*/  @P1 STS.128 [R191+0x4000], RZ ;  /* 0x004000ffbf001388 */ /* 0x0005e20000000c00 */
[----:B------:R-:W-:-:S03]  /*3370*/  IMAD.U32 R2, RZ, RZ, UR10 ;  /* 0x0000000aff027e24 */ /* 0x000fc6000f8e00ff */
[----:B------:R-:W-:Y:S02]  /*3380*/  VIADD R9, R7, UR6 ;  /* 0x0000000607097c36 */ /* 0x000fe40008000000 */
[----:B------:R-:W-:Y:S01]  /*3390*/  @!P1 LEA R5, P3, R2, R6, 0x5 ;  /* 0x0000000602059211 */ /* 0x000fe200078628ff */
[----:B------:R-:W3:Y:S01]  /*33a0*/  @!P1 LDC.64 R12, c[0x0][0x218] ;  /* 0x00008600ff0c9b82 */ /* 0x000ee20000000a00 */
[----:B------:R-:W-:Y:S02]  /*33b0*/  @!P1 IADD3 R2, P2, R6, UR33, RZ ;  /* 0x0000002106029c10 */ /* 0x000fe4000ff5e0ff */
[----:B------:R-:W-:Y:S02]  /*33c0*/  @!P1 LEA.HI.X R16, R10, R9, R8, 0x5, P3 ;  /* 0x000000090a109211 */ /* 0x000fe400018f2c08 */
[----:B------:R-:W-:-:S03]  /*33d0*/  @!P1 IADD3.X R11, R9, UR32, RZ, P2, !PT ;  /* 0x00000020090b9c10 */ /* 0x000fc600097fe4ff */
        /* <DEDUP_REMOVED lines=35> */
.L_x_1048:
[----:B------:R-:W-:Y:S05]  /*3610*/  BSYNC B0 ;  /* 0x0000000000007941 */ /* 0x000fea0003800000 */
.L_x_1047:
[----:B------:R-:W0:Y:S02]  /*3620*/  LDGDEPBAR ;  /* 0x00000000000079af */ /* 0x000e240000000000 */
.L_x_1046:
[----:B------:R-:W-:Y:S01]  /*3630*/  IMAD.U32 R2, RZ, RZ, UR17 ;  /* 0x00000011ff027e24 */ /* 0x000fe2000f8e00ff */
[----:B------:R-:W-:Y:S01]  /*3640*/  LOP3.LUT R6, R162, 0x7ffffffc, RZ, 0xc0, !PT ;  /* 0x7ffffffca2067812 */ /* 0x000fe200078ec0ff */
[----:B------:R-:W-:Y:S01]  /*3650*/  STL [R1+0x16c], R183 ;  /* 0x00016cb701007387 */ /* 0x000fe20000100800 */
[C---:B------:R-:W-:Y:S01]  /*3660*/  IMAD.WIDE.U32 R24, R169.reuse, -0x326172a9, RZ ;  /* 0xcd9e8d57a9187825 */ /* 0x040fe200078e00ff */
[----:B--2---:R-:W-:Y:S01]  /*3670*/  LOP3.LUT R10, R166, UR30, RZ, 0x3c, !PT ;  /* 0x0000001ea60a7c12 */ /* 0x004fe2000f8e3cff */
[----:B------:R-:W-:Y:S01]  /*3680*/  USHF.L.U32 UR6, UR17, 0x1, URZ ;  /* 0x0000000111067899 */ /* 0x000fe2000800063f */
[----:B------:R-:W-:Y:S01]  /*3690*/  STL [R1+0x168], R182 ;  /* 0x000168b601007387 */ /* 0x000fe20000100800 */
[----:B------:R-:W-:Y:S01]  /*36a0*/  IMAD R2, R2, 0x40, R170 ;  /* 0x0000004002027824 */ /* 0x000fe200078e02aa */
[----:B------:R-:W-:Y:S01]  /*36b0*/  UIADD3 UR40, UR31, -0x4498517b, URZ ;  /* 0xbb67ae851f287890 */ /* 0x000fe2000fffe03f */
[----:B------:R-:W-:Y:S01]  /*36c0*/  IMAD.IADD R7, R74, 0x1, -R6 ;  /* 0x000000014a077824 */ /* 0x000fe200078e0a06 */
[----:B------:R2:W-:Y:S01]  /*36d0*/  STL [R1+0x164], R181 ;  /* 0x000164b501007387 */ /* 0x0005e20000100800 */
[C---:B------:R-:W-:Y:S01]  /*36e0*/  VIADD R5, R2.reuse, 0x1 ;  /* 0x0000000102057836 */ /* 0x040fe20000000000 */
[CC--:B------:R-:W-:Y:S01]  /*36f0*/  ISETP.GE.AND P3, PT, R2.reuse, R41.reuse, PT ;  /* 0x000000290200720c */ /* 0x0c0fe20003f66270 */
[C---:B------:R-:W-:Y:S01]  /*3700*/  VIADD R6, R2.reuse, 0x8 ;  /* 0x0000000802067836 */ /* 0x040fe20000000000 */
[CC--:B------:R-:W-:Y:S01]  /*3710*/  ISETP.GE.AND P6, PT, R2.reuse, R40.reuse, PT ;  /* 0x000000280200720c */ /* 0x0c0fe20003fc6270 */
[----:B-1----:R-:W-:Y:S01]  /*3720*/  VIADD R9, R169, 0x4 ;  /* 0x00000004a9097836 */ /* 0x002fe20000000000 */
[C---:B------:R-:W-:Y:S01]  /*3730*/  ISETP.GE.AND P1, PT, R5.reuse, R41, PT ;  /* 0x000000290500720c */ /* 0x040fe20003f26270 */
[----:B------:R-:W-:Y:S01]  /*3740*/  ULOP3.LUT UR7, UR6, UR31, URZ, 0x3c, !UPT ;  /* 0x0000001f06077292 */ /* 0x000fe2000f8e3c3f */
[----:B------:R-:W-:Y:S01]  /*3750*/  ISETP.GE.AND P5, PT, R5, R40, PT ;  /* 0x000000280500720c */ /* 0x000fe20003fa6270 */
[----:B------:R-:W-:Y:S01]  /*3760*/  IMAD.WIDE.U32 R12, R9, -0x326172a9, RZ ;  /* 0xcd9e8d57090c7825 */ /* 0x000fe200078e00ff */
[CC--:B------:R-:W-:Y:S01]  /*3770*/  ISETP.GE.AND P2, PT, R5.reuse, R42.reuse, PT ;  /* 0x0000002a0500720c */ /* 0x0c0fe20003f46270 */
[----:B------:R-:W-:Y:S01]  /*3780*/  STL [R1+0x160], R176 ;  /* 0x000160b001007387 */ /* 0x000fe20000100800 */
[-C--:B------:R-:W-:Y:S01]  /*3790*/  ISETP.GE.AND P4, PT, R5, R43.reuse, PT ;  /* 0x0000002b0500720c */ /* 0x080fe20003f86270 */
[----:B------:R-:W-:Y:S01]  /*37a0*/  VIADD R5, R2, 0x9 ;  /* 0x0000000902057836 */ /* 0x000fe20000000000 */
[----:B------:R-:W-:Y:S01]  /*37b0*/  FSEL R45, R62, -INF , !P3 ;  /* 0xff8000003e2d7808 */ /* 0x000fe20005800000 */
[----:B------:R-:W-:Y:S01]  /*37c0*/  IMAD.WIDE.U32 R14, R9, -0x326172a9, RZ ;  /* 0xcd9e8d57090e7825 */ /* 0x000fe200078e00ff */
[----:B------:R-:W-:Y:S01]  /*37d0*/  FSEL R46, R63, -INF , !P1 ;  /* 0xff8000003f2e7808 */ /* 0x000fe20004800000 */
[----:B------:R-:W-:Y:S01]  /*37e0*/  UIADD3 UR6, UR6, 0x1, URZ ;  /* 0x0000000106067890 */ /* 0x000fe2000fffe03f */
[----:B------:R-:W-:Y:S01]  /*37f0*/  FSEL R20, R61, -INF , !P5 ;  /* 0xff8000003d147808 */ /* 0x000fe20006800000 */
[----:B------:R-:W-:Y:S01]  /*3800*/  STL [R1+0xe8], R10 ;  /* 0x0000e80a01007387 */ /* 0x000fe20000100800 */
[C---:B------:R-:W-:Y:S01]  /*3810*/  ISETP.GE.AND P3, PT, R2.reuse, R42, PT ;  /* 0x0000002a0200720c */ /* 0x040fe20003f66270 */
[----:B------:R-:W-:Y:S01]  /*3820*/  ULOP3.LUT UR6, UR6, UR31, URZ, 0x3c, !UPT ;  /* 0x0000001f06067292 */ /* 0x000fe2000f8e3c3f */
[----:B------:R-:W-:Y:S01]  /*3830*/  ISETP.GE.AND P1, PT, R2, R43, PT ;  /* 0x0000002b0200720c */ /* 0x000fe20003f26270 */
[----:B------:R1:W-:Y:S01]  /*3840*/  STL [R1+0xfc], R9 ;  /* 0x0000fc0901007387 */ /* 0x0003e20000100800 */
[-C--:B------:R-:W-:Y:S01]  /*3850*/  ISETP.GE.AND P5, PT, R6, R40.reuse, PT ;  /* 0x000000280600720c */ /* 0x080fe20003fa6270 */
[----:B------:R-:W-:Y:S01]  /*3860*/  UIADD3 UR39, UR30, 0x3c6ef372, URZ ;  /* 0x3c6ef3721e277890 */ /* 0x000fe2000fffe03f */
[----:B------:R-:W-:Y:S01]  /*3870*/  FSEL R62, R113, -INF , !P2 ;  /* 0xff800000713e7808 */ /* 0x000fe20005000000 */
[----:B------:R-:W-:Y:S01]  /*3880*/  ULDC UR42, c[0x0][0x2ec] ;  /* 0x0000bb00002a7ab9 */ /* 0x000fe20000000800 */
[C---:B------:R-:W-:Y:S01]  /*3890*/  ISETP.GE.AND P2, PT, R5.reuse, R40, PT ;  /* 0x000000280500720c */ /* 0x040fe20003f46270 */
[----:B------:R-:W-:Y:S01]  /*38a0*/  UIADD3 UR41, UR30, -0x61c88647, URZ ;  /* 0x9e3779b91e297890 */ /* 0x000fe2000fffe03f */
[----:B------:R-:W-:Y:S01]  /*38b0*/  FSEL R18, R60, -INF , !P6 ;  /* 0xff8000003c127808 */ /* 0x000fe20007000000 */
[----:B------:R-:W-:Y:S01]  /*38c0*/  UIADD3 UR38, UR31, 0x76cf5d0a, URZ ;  /* 0x76cf5d0a1f267890 */ /* 0x000fe2000fffe03f */
[----:B------:R-:W-:Y:S01]  /*38d0*/  FSEL R61, R112, -INF , !P3 ;  /* 0xff800000703d7808 */ /* 0x000fe20005800000 */
[----:B------:R-:W-:Y:S01]  /*38e0*/  UIADD3 UR36, UR31, 0x32370b8f, URZ ;  /* 0x32370b8f1f247890 */ /* 0x000fe2000fffe03f */
[----:B------:R-:W-:Y:S01]  /*38f0*/  FSEL R72, R114, -INF , !P1 ;  /* 0xff80000072487808 */ /* 0x000fe20004800000 */
[----:B------:R-:W-:Y:S01]  /*3900*/  UIADD3 UR35, UR30, 0x78dde6e4, URZ ;  /* 0x78dde6e41e237890 */ /* 0x000fe2000fffe03f */
[C---:B------:R-:W-:Y:S01]  /*3910*/  ISETP.GE.AND P6, PT, R6.reuse, R41, PT ;  /* 0x000000290600720c */ /* 0x040fe20003fc6270 */
[----:B------:R-:W-:Y:S01]  /*3920*/  UIADD3 UR37, UR30, -0x255992d5, URZ ;  /* 0xdaa66d2b1e257890 */ /* 0x000fe2000fffe03f */
[C---:B------:R-:W-:Y:S01]  /*3930*/  ISETP.GE.AND P3, PT, R6.reuse, R42, PT ;  /* 0x0000002a0600720c */ /* 0x040fe20003f66270 */
[----:B------:R-:W-:Y:S01]  /*3940*/  UIADD3 UR29, UR31, -0x56f99767, URZ ;  /* 0xa90668991f1d7890 */ /* 0x000fe2000fffe03f */
[----:B------:R-:W-:Y:S01]  /*3950*/  ISETP.GE.AND P1, PT, R6, R43, PT ;  /* 0x0000002b0600720c */ /* 0x000fe20003f26270 */
[----:B------:R-:W-:Y:S01]  /*3960*/  VIADD R6, R2, 0x10 ;  /* 0x0000001002067836 */ /* 0x000fe20000000000 */
[----:B------:R-:W-:Y:S01]  /*3970*/  FSEL R21, R64, -INF , !P5 ;  /* 0xff80000040157808 */ /* 0x000fe20006800000 */
[----:B------:R-:W-:Y:S01]  /*3980*/  UIADD3 UR33, UR31, -0x126145ec, URZ ;  /* 0xed9eba141f217890 */ /* 0x000fe2000fffe03f */
[----:B------:R-:W-:Y:S01]  /*3990*/  ISETP.GE.AND P5, PT, R5, R41, PT ;  /* 0x000000290500720c */ /* 0x000fe20003fa6270 */
[----:B------:R-:W-:Y:S01]  /*39a0*/  UIADD3 UR32, UR30, 0x1715609d, URZ ;  /* 0x1715609d1e207890 */ /* 0x000fe2000fffe03f */
[----:B------:R-:W-:-:S02]  /*39b0*/  FSEL R73, R115, -INF , !P4 ;  /* 0xff80000073497808 */ /* 0x000fc40006000000 */
[----:B------:R-:W-:Y:S02]  /*39c0*/  FSEL R22, R65, -INF , !P2 ;  /* 0xff80000041167808 */ /* 0x000fe40005000000 */
[C---:B------:R-:W-:Y:S02]  /*39d0*/  ISETP.GE.AND P2, PT, R5.reuse, R42, PT ;  /* 0x0000002a0500720c */ /* 0x040fe40003f46270 */
[----:B------:R-:W-:Y:S01]  /*39e0*/  ISETP.GE.AND P4, PT, R5, R43, PT ;  /* 0x0000002b0500720c */ /* 0x000fe20003f86270 */
[----:B------:R-:W-:Y:S01]  /*39f0*/  VIADD R5, R2, 0x11 ;  /* 0x0000001102057836 */ /* 0x000fe20000000000 */
[----:B------:R-:W-:Y:S02]  /*3a00*/  FSEL R60, R67, -INF , !P5 ;  /* 0xff800000433c7808 */ /* 0x000fe40006800000 */
[----:B------:R-:W-:Y:S02]  /*3a10*/  ISETP.GE.AND P5, PT, R6, R40, PT ;  /* 0x000000280600720c */ /* 0x000fe40003fa6270 */
[----:B------:R-:W-:-:S02]  /*3a20*/  FSEL R64, R109, -INF , !P2 ;  /* 0xff8000006d407808 */ /* 0x000fc40005000000 */
[----:B------:R-:W-:Y:S02]  /*3a30*/  FSEL R47, R66, -INF , !P6 ;  /* 0xff800000422f7808 */ /* 0x000fe40007000000 */
[----:B------:R-:W-:Y:S02]  /*3a40*/  FSEL R63, R108, -INF , !P3 ;  /* 0xff8000006c3f7808 */ /* 0x000fe40005800000 */
[----:B------:R-:W-:Y:S02]  /*3a50*/  FSEL R65, R110, -INF , !P1 ;  /* 0xff8000006e417808 */ /* 0x000fe40004800000 */
[----:B------:R-:W-:Y:S02]  /*3a60*/  ISETP.GE.AND P2, PT, R5, R40, PT ;  /* 0x000000280500720c */ /* 0x000fe40003f46270 */
[C---:B------:R-:W-:Y:S02]  /*3a70*/  ISETP.GE.AND P6, PT, R6.reuse, R41, PT ;  /* 0x000000290600720c */ /* 0x040fe40003fc6270 */
[----:B------:R-:W-:-:S02]  /*3a80*/  ISETP.GE.AND P3, PT, R6, R42, PT ;  /* 0x0000002a0600720c */ /* 0x000fc40003f66270 */
[----:B------:R-:W-:Y:S01]  /*3a90*/  ISETP.GE.AND P1, PT, R6, R43, PT ;  /* 0x0000002b0600720c */ /* 0x000fe20003f26270 */
[----:B------:R-:W-:Y:S01]  /*3aa0*/  VIADD R6, R2, 0x18 ;  /* 0x0000001802067836 */ /* 0x000fe20000000000 */
[----:B------:R-:W-:Y:S02]  /*3ab0*/  FSEL R23, R52, -INF , !P5 ;  /* 0xff80000034177808 */ /* 0x000fe40006800000 */
[----:B------:R-:W-:Y:S02]  /*3ac0*/  ISETP.GE.AND P5, PT, R5, R41, PT ;  /* 0x000000290500720c */ /* 0x000fe40003fa6270 */
[----:B------:R-:W-:Y:S02]  /*3ad0*/  FSEL R82, R111, -INF , !P4 ;  /* 0xff8000006f527808 */ /* 0x000fe40006000000 */
[----:B------:R-:W-:Y:S02]  /*3ae0*/  FSEL R26, R53, -INF , !P2 ;  /* 0xff800000351a7808 */ /* 0x000fe40005000000 */
[----:B------:R-:W-:-:S02]  /*3af0*/  ISETP.GE.AND P2, PT, R5, R42, PT ;  /* 0x0000002a0500720c */ /* 0x000fc40003f46270 */
[----:B------:R-:W-:Y:S01]  /*3b00*/  ISETP.GE.AND P4, PT, R5, R43, PT ;  /* 0x0000002b0500720c */ /* 0x000fe20003f86270 */
[----:B------:R-:W-:Y:S01]  /*3b10*/  VIADD R5, R2, 0x19 ;  /* 0x0000001902057836 */ /* 0x000fe20000000000 */
[----:B------:R-:W-:Y:S02]  /*3b20*/  FSEL R55, R55, -INF , !P5 ;  /* 0xff80000037377808 */ /* 0x000fe40006800000 */
[----:B------:R-:W-:Y:S02]  /*3b30*/  ISETP.GE.AND P5, PT, R6, R40, PT ;  /* 0x000000280600720c */ /* 0x000fe40003fa6270 */
[----:B------:R-:W-:Y:S02]  /*3b40*/  FSEL R54, R54, -INF , !P6 ;  /* 0xff80000036367808 */ /* 0x000fe40007000000 */
[----:B------:R-:W-:Y:S02]  /*3b50*/  FSEL R52, R104, -INF , !P3 ;  /* 0xff80000068347808 */ /* 0x000fe40005800000 */
[----:B------:R-:W-:-:S02]  /*3b60*/  FSEL R67, R106, -INF , !P1 ;  /* 0xff8000006a437808 */ /* 0x000fc40004800000 */
[----:B------:R-:W-:Y:S02]  /*3b70*/  FSEL R53, R105, -INF , !P2 ;  /* 0xff80000069357808 */ /* 0x000fe40005000000 */
[C---:B------:R-:W-:Y:S02]  /*3b80*/  ISETP.GE.AND P6, PT, R6.reuse, R41, PT ;  /* 0x000000290600720c */ /* 0x040fe40003fc6270 */
[C---:B------:R-:W-:Y:S02]  /*3b90*/  ISETP.GE.AND P3, PT, R6.reuse, R42, PT ;  /* 0x0000002a0600720c */ /* 0x040fe40003f66270 */
[----:B------:R-:W-:Y:S01]  /*3ba0*/  ISETP.GE.AND P1, PT, R6, R43, PT ;  /* 0x0000002b0600720c */ /* 0x000fe20003f26270 */
[----:B------:R-:W-:Y:S01]  /*3bb0*/  VIADD R6, R2, 0x20 ;  /* 0x0000002002067836 */ /* 0x000fe20000000000 */
[----:B------:R-:W-:Y:S02]  /*3bc0*/  ISETP.GE.AND P2, PT, R5, R40, PT ;  /* 0x000000280500720c */ /* 0x000fe40003f46270 */
[----:B------:R-:W-:-:S02]  /*3bd0*/  FSEL R27, R48, -INF , !P5 ;  /* 0xff800000301b7808 */ /* 0x000fc40006800000 */
[----:B------:R-:W-:Y:S02]  /*3be0*/  ISETP.GE.AND P5, PT, R5, R41, PT ;  /* 0x000000290500720c */ /* 0x000fe40003fa6270 */
[----:B------:R-:W-:Y:S02]  /*3bf0*/  FSEL R75, R107, -INF , !P4 ;  /* 0xff8000006b4b7808 */ /* 0x000fe40006000000 */
[----:B------:R-:W-:Y:S02]  /*3c00*/  FSEL R44, R49, -INF , !P2 ;  /* 0xff800000312c7808 */ /* 0x000fe40005000000 */
        /* <DEDUP_REMOVED lines=9> */
[----:B------:R-:W-:-:S02]  /*3ca0*/  ISETP.GE.AND P6, PT, R6, R41, PT ;  /* 0x000000290600720c */ /* 0x000fc40003fc6270 */
[C---:B------:R-:W-:Y:S02]  /*3cb0*/  ISETP.GE.AND P3, PT, R6.reuse, R42, PT ;  /* 0x0000002a0600720c */ /* 0x040fe40003f66270 */
[----:B------:R-:W-:Y:S01]  /*3cc0*/  ISETP.GE.AND P1, PT, R6, R43, PT ;  /* 0x0000002b0600720c */ /* 0x000fe20003f26270 */
[----:B------:R-:W-:Y:S01]  /*3cd0*/  VIADD R6, R2, 0x28 ;  /* 0x0000002802067836 */ /* 0x000fe20000000000 */
[----:B------:R-:W-:Y:S02]  /*3ce0*/  FSEL R101, R36, -INF , !P5 ;  /* 0xff80000024657808 */ /* 0x000fe40006800000 */
[C---:B------:R-:W-:Y:S02]  /*3cf0*/  ISETP.GE.AND P5, PT, R5.reuse, R41, PT ;  /* 0x000000290500720c */ /* 0x040fe40003fa6270 */
[----:B------:R-:W-:Y:S02]  /*3d00*/  ISETP.GE.AND P2, PT, R5, R40, PT ;  /* 0x000000280500720c */ /* 0x000fe40003f46270 */
[----:B------:R-:W-:-:S02]  /*3d10*/  FSEL R74, R103, -INF , !P4 ;  /* 0xff800000674a7808 */ /* 0x000fc40006000000 */
[----:B------:R-:W-:Y:S02]  /*3d20*/  FSEL R102, R38, -INF , !P6 ;  /* 0xff80000026667808 */ /* 0x000fe40007000000 */
[----:B------:R-:W-:Y:S02]  /*3d30*/  FSEL R103, R39, -INF , !P5 ;  /* 0xff80000027677808 */ /* 0x000fe40006800000 */
[----:B------:R-:W-:Y:S02]  /*3d40*/  FSEL R147, R96, -INF , !P3 ;  /* 0xff80000060937808 */ /* 0x000fe40005800000 */
[----:B------:R-:W-:Y:S02]  /*3d50*/  FSEL R149, R98, -INF , !P1 ;  /* 0xff80000062957808 */ /* 0x000fe40004800000 */
[C---:B------:R-:W-:Y:S02]  /*3d60*/  ISETP.GE.AND P5, PT, R6.reuse, R40, PT ;  /* 0x000000280600720c */ /* 0x040fe40003fa6270 */
[----:B------:R-:W-:-:S02]  /*3d70*/  ISETP.GE.AND P6, PT, R6, R41, PT ;  /* 0x000000290600720c */ /* 0x000fc40003fc6270 */
[C---:B------:R-:W-:Y:S02]  /*3d80*/  ISETP.GE.AND P3, PT, R6.reuse, R42, PT ;  /* 0x0000002a0600720c */ /* 0x040fe40003f66270 */
[-C--:B------:R-:W-:Y:S02]  /*3d90*/  ISETP.GE.AND P1, PT, R6, R43.reuse, PT ;  /* 0x0000002b0600720c */ /* 0x080fe40003f26270 */
[----:B------:R-:W-:Y:S02]  /*3da0*/  FSEL R100, R37, -INF , !P2 ;  /* 0xff80000025647808 */ /* 0x000fe40005000000 */
[----:B------:R-:W-:Y:S02]  /*3db0*/  FMNMX.FTZ R6, R18, R20, !PT ;  /* 0x0000001412067209 */ /* 0x000fe40007810000 */
[C---:B------:R-:W-:Y:S02]  /*3dc0*/  ISETP.GE.AND P2, PT, R5.reuse, R42, PT ;  /* 0x0000002a0500720c */ /* 0x040fe40003f46270 */
[----:B------:R-:W-:Y:S01]  /*3dd0*/  ISETP.GE.AND P4, PT, R5, R43, PT ;  /* 0x0000002b0500720c */ /* 0x000fe20003f86270 */
[----:B------:R-:W-:Y:S01]  /*3de0*/  VIADD R5, R2, 0x29 ;  /* 0x0000002902057836 */ /* 0x000fe20000000000 */
[----:B------:R-:W-:-:S02]  /*3df0*/  FMNMX.FTZ R6, R21, R6, !PT ;  /* 0x0000000615067209 */ /* 0x000fc40007810000 */
[----:B------:R-:W-:Y:S02]  /*3e00*/  FSEL R146, R97, -INF , !P2 ;  /* 0xff80000061927808 */ /* 0x000fe40005000000 */
[----:B------:R-:W-:Y:S02]  /*3e10*/  ISETP.GE.AND P2, PT, R5, R40, PT ;  /* 0x000000280500720c */ /* 0x000fe40003f46270 */
[----:B------:R-:W-:Y:S02]  /*3e20*/  FMNMX.FTZ R6, R22, R6, !PT ;  /* 0x0000000616067209 */ /* 0x000fe40007810000 */
[----:B------:R-:W-:Y:S02]  /*3e30*/  FSEL R148, R99, -INF , !P4 ;  /* 0xff80000063947808 */ /* 0x000fe40006000000 */
[----:B------:R-:W-:Y:S02]  /*3e40*/  FSEL R111, R32, -INF , !P5 ;  /* 0xff800000206f7808 */ /* 0x000fe40006800000 */
[----:B------:R-:W-:-:S02]  /*3e50*/  FSEL R114, R33, -INF , !P2 ;  /* 0xff80000021727808 */ /* 0x000fc40005000000 */
[C---:B------:R-:W-:Y:S02]  /*3e60*/  ISETP.GE.AND P5, PT, R5.reuse, R41, PT ;  /* 0x000000290500720c */ /* 0x040fe40003fa6270 */
[C---:B------:R-:W-:Y:S02]  /*3e70*/  ISETP.GE.AND P4, PT, R5.reuse, R42, PT ;  /* 0x0000002a0500720c */ /* 0x040fe40003f86270 */
[----:B------:R-:W-:Y:S01]  /*3e80*/  ISETP.GE.AND P2, PT, R5, R43, PT ;  /* 0x0000002b0500720c */ /* 0x000fe20003f46270 */
[----:B------:R-:W-:Y:S01]  /*3e90*/  VIADD R5, R2, 0x30 ;  /* 0x0000003002057836 */ /* 0x000fe20000000000 */
[----:B------:R-:W-:Y:S02]  /*3ea0*/  FMNMX.FTZ R6, R23, R6, !PT ;  /* 0x0000000617067209 */ /* 0x000fe40007810000 */
[----:B------:R-:W-:Y:S02]  /*3eb0*/  FSEL R117, R34, -INF , !P6 ;  /* 0xff80000022757808 */ /* 0x000fe40007000000 */
[----:B------:R-:W-:-:S02]  /*3ec0*/  FMNMX.FTZ R6, R26, R6, !PT ;  /* 0x000000061a067209 */ /* 0x000fc40007810000 */
        /* <DEDUP_REMOVED lines=10> */
[----:B------:R-:W-:Y:S02]  /*3f70*/  ISETP.GE.AND P2, PT, R5, R40, PT ;  /* 0x000000280500720c */ /* 0x000fe40003f46270 */
[----:B------:R-:W-:Y:S02]  /*3f80*/  FMNMX.FTZ R6, R44, R6, !PT ;  /* 0x000000062c067209 */ /* 0x000fe40007810000 */
[----:B------:R-:W-:-:S02]  /*3f90*/  FSEL R170, R93, -INF , !P4 ;  /* 0xff8000005daa7808 */ /* 0x000fc40006000000 */
[----:B------:R-:W-:Y:S02]  /*3fa0*/  FSEL R113, R28, -INF , !P6 ;  /* 0xff8000001c717808 */ /* 0x000fe40007000000 */
[----:B------:R-:W-:Y:S02]  /*3fb0*/  FSEL R112, R29, -INF , !P2 ;  /* 0xff8000001d707808 */ /* 0x000fe40005000000 */
[----:B------:R-:W-:Y:S02]  /*3fc0*/  FMNMX.FTZ R6, R101, R6, !PT ;  /* 0x0000000665067209 */ /* 0x000fe40007810000 */
[C---:B------:R-:W-:Y:S02]  /*3fd0*/  ISETP.GE.AND P6, PT, R5.reuse, R41, PT ;  /* 0x000000290500720c */ /* 0x040fe40003fc6270 */
[C---:B------:R-:W-:Y:S02]  /*3fe0*/  ISETP.GE.AND P4, PT, R5.reuse, R42, PT ;  /* 0x0000002a0500720c */ /* 0x040fe40003f86270 */
[----:B------:R-:W-:Y:S01]  /*3ff0*/  ISETP.GE.AND P2, PT, R5, R43, PT ;  /* 0x0000002b0500720c */ /* 0x000fe20003f46270 */
[----:B------:R-:W-:Y:S01]  /*4000*/  VIADD R5, R2, 0x38 ;  /* 0x0000003802057836 */ /* 0x000fe20000000000 */
[----:B------:R-:W-:Y:S01]  /*4010*/  FMNMX.FTZ R6, R100, R6, !PT ;  /* 0x0000000664067209 */ /* 0x000fe20007810000 */
        /* <DEDUP_REMOVED lines=9> */
[----:B------:R-:W-:Y:S01]  /*40b0*/  FMNMX.FTZ R5, R111, R6, !PT ;  /* 0x000000066f057209 */ /* 0x000fe20007810000 */
[----:B------:R-:W-:Y:S01]  /*40c0*/  IMAD.SHL.U32 R6, R7, 0x2, RZ ;  /* 0x0000000207067824 */ /* 0x000fe200078e00ff */
[----:B--2---:R-:W-:Y:S02]  /*40d0*/  FSEL R181, R91, -INF , !P2 ;  /* 0xff8000005bb57808 */ /* 0x004fe40005000000 */
[----:B------:R-:W-:Y:S01]  /*40e0*/  FMNMX.FTZ R5, R114, R5, !PT ;  /* 0x0000000572057209 */ /* 0x000fe20007810000 */
[----:B------:R-:W-:Y:S01]  /*40f0*/  IMAD R124, R17, UR19, R6 ;  /* 0x00000013117c7c24 */ /* 0x000fe2000f8e0206 */
[----:B------:R-:W-:Y:S01]  /*4100*/  ISETP.GE.AND P2, PT, R2, R40, PT ;  /* 0x000000280200720c */ /* 0x000fe20003f46270 */
[----:B------:R-:W-:Y:S01]  /*4110*/  IMAD.WIDE.U32 R6, R168, -0x2daee0ad, RZ ;  /* 0xd2511f53a8067825 */ /* 0x000fe200078e00ff */
[----:B------:R-:W-:-:S02]  /*4120*/  FMNMX.FTZ R5, R113, R5, !PT ;  /* 0x0000000571057209 */ /* 0x000fc40007810000 */
[----:B------:R-:W-:Y:S02]  /*4130*/  FSEL R116, R56, -INF , !P6 ;  /* 0xff80000038747808 */ /* 0x000fe40007000000 */
[----:B------:R-:W-:Y:S02]  /*4140*/  FMNMX.FTZ R5, R112, R5, !PT ;  /* 0x0000000570057209 */ /* 0x000fe40007810000 */
[----:B------:R-:W-:Y:S02]  /*4150*/  FSEL R175, R89, -INF , !P4 ;  /* 0xff80000059af7808 */ /* 0x000fe40006000000 */
[----:B------:R-:W-:Y:S02]  /*4160*/  FSEL R115, R57, -INF , !P2 ;  /* 0xff80000039737808 */ /* 0x000fe40005000000 */
[C---:B------:R-:W-:Y:S02]  /*4170*/  ISETP.GE.AND P6, PT, R2.reuse, R41, PT ;  /* 0x000000290200720c */ /* 0x040fe40003fc6270 */
[----:B------:R-:W-:-:S02]  /*4180*/  ISETP.GE.AND P4, PT, R2, R42, PT ;  /* 0x0000002a0200720c */ /* 0x000fc40003f86270 */
[----:B------:R-:W-:Y:S02]  /*4190*/  ISETP.GE.AND P2, PT, R2, R43, PT ;  /* 0x0000002b0200720c */ /* 0x000fe40003f46270 */
[----:B------:R-:W-:Y:S02]  /*41a0*/  FMNMX.FTZ R2, R116, R5, !PT ;  /* 0x0000000574027209 */ /* 0x000fe40007810000 */
[----:B------:R-:W-:Y:S02]  /*41b0*/  LOP3.LUT R5, R25, R10, RZ, 0x3c, !PT ;  /* 0x0000000a19057212 */ /* 0x000fe400078e3cff */
[----:B------:R-:W-:Y:S02]  /*41c0*/  FMNMX.FTZ R2, R115, R2, !PT ;  /* 0x0000000273027209 */ /* 0x000fe40007810000 */
[----:B------:R-:W-:Y:S01]  /*41d0*/  FMNMX.FTZ R8, R45, R46, !PT ;  /* 0x0000002e2d087209 */ /* 0x000fe20007810000 */
[----:B------:R-:W-:Y:S01]  /*41e0*/  IMAD.WIDE.U32 R242, R5, -0x2daee0ad, RZ ;  /* 0xd2511f5305f27825 */ /* 0x000fe200078e00ff */
[----:B-1----:R-:W-:Y:S01]  /*41f0*/  LOP3.LUT R9, R15, R10, RZ, 0x3c, !PT ;  /* 0x0000000a0f097212 */ /* 0x002fe200078e3cff */
[----:B------:R-:W1:Y:S01]  /*4200*/  SHFL.BFLY PT, R11, R2, 0x2, 0x1f ;  /* 0x0c401f00020b7f89 */ /* 0x000e6200000e0000 */
[----:B------:R-:W-:-:S02]  /*4210*/  FMNMX.FTZ R5, R47, R8, !PT ;  /* 0x000000082f057209 */ /* 0x000fc40007810000 */
[----:B------:R-:W-:Y:S01]  /*4220*/  LOP3.LUT R8, R13, R10, RZ, 0x3c, !PT ;  /* 0x0000000a0d087212 */ /* 0x000fe200078e3cff */
[----:B------:R-:W-:Y:S01]  /*4230*/  IMAD.WIDE.U32 R76, R9, -0x2daee0ad, RZ ;  /* 0xd2511f53094c7825 */ /* 0x000fe200078e00ff */
[----:B------:R-:W-:Y:S02]  /*4240*/  FMNMX.FTZ R5, R60, R5, !PT ;  /* 0x000000053c057209 */ /* 0x000fe40007810000 */
[----:B------:R-:W-:Y:S01]  /*4250*/  FSEL R109, R58, -INF , !P5 ;  /* 0xff8000003a6d7808 */ /* 0x000fe20006800000 */
[----:B------:R-:W-:Y:S01]  /*4260*/  IMAD.WIDE.U32 R80, R8, -0x2daee0ad, RZ ;  /* 0xd2511f5308507825 */ /* 0x000fe200078e00ff */
[----:B------:R-:W-:Y:S02]  /*4270*/  FMNMX.FTZ R5, R54, R5, !PT ;  /* 0x0000000536057209 */ /* 0x000fe40007810000 */
[----:B------:R-:W-:Y:S02]  /*4280*/  LOP3.LUT R10, R7, UR7, RZ, 0x3c, !PT ;  /* 0x00000007070a7c12 */ /* 0x000fe4000f8e3cff */
[----:B------:R-:W-:-:S02]  /*4290*/  FMNMX.FTZ R5, R55, R5, !PT ;  /* 0x0000000537057209 */ /* 0x000fc40007810000 */
[--C-:B------:R-:W-:Y:S02]  /*42a0*/  LOP3.LUT R16, R243, UR40, R6.reuse, 0x96, !PT ;  /* 0x00000028f3107c12 */ /* 0x100fe4000f8e9606 */
[----:B------:R-:W-:Y:S02]  /*42b0*/  FMNMX.FTZ R5, R50, R5, !PT ;  /* 0x0000000532057209 */ /* 0x000fe40007810000 */
[----:B------:R-:W-:Y:S01]  /*42c0*/  LOP3.LUT R13, R7, UR6, RZ, 0x3c, !PT ;  /* 0x00000006070d7c12 */ /* 0x000fe2000f8e3cff */
[----:B------:R-:W-:Y:S01]  /*42d0*/  IMAD.WIDE.U32 R92, R16, -0x326172a9, RZ ;  /* 0xcd9e8d57105c7825 */ /* 0x000fe200078e00ff */
[----:B------:R-:W-:Y:S02]  /*42e0*/  FMNMX.FTZ R5, R51, R5, !PT ;  /* 0x0000000533057209 */ /* 0x000fe40007810000 */
[----:B------:R-:W-:Y:S02]  /*42f0*/  LOP3.LUT R17, R81, UR40, R6, 0x96, !PT ;  /* 0x0000002851117c12 */ /* 0x000fe4000f8e9606 */
[----:B-1----:R-:W-:-:S02]  /*4300*/  FMNMX.FTZ R2, R2, R11, !PT ;  /* 0x0000000b02027209 */ /* 0x002fc40007810000 */
[----:B------:R-:W-:Y:S01]  /*4310*/  FMNMX.FTZ R5, R102, R5, !PT ;  /* 0x0000000566057209 */ /* 0x000fe20007810000 */
[----:B------:R-:W-:Y:S01]  /*4320*/  IMAD.WIDE.U32 R78, R17, -0x326172a9, RZ ;  /* 0xcd9e8d57114e7825 */ /* 0x000fe200078e00ff */
[----:B------:R-:W-:Y:S01]  /*4330*/  FSEL R108, R59, -INF , !P6 ;  /* 0xff8000003b6c7808 */ /* 0x000fe20007000000 */
[----:B------:R-:W1:Y:S01]  /*4340*/  SHFL.BFLY PT, R71, R2, 0x1, 0x1f ;  /* 0x0c201f0002477f89 */ /* 0x000e6200000e0000 */
[----:B------:R-:W-:Y:S02]  /*4350*/  FMNMX.FTZ R5, R103, R5, !PT ;  /* 0x0000000567057209 */ /* 0x000fe40007810000 */
[----:B------:R-:W-:Y:S01]  /*4360*/  LOP3.LUT R8, R7, UR6, RZ, 0x3c, !PT ;  /* 0x0000000607087c12 */ /* 0x000fe2000f8e3cff */
[----:B------:R-:W-:Y:S01]  /*4370*/  ULDC.64 UR6, c[0x0][0x2a8] ;  /* 0x0000aa0000067ab9 */ /* 0x000fe20000000a00 */
[----:B------:R-:W-:Y:S02]  /*4380*/  FMNMX.FTZ R5, R117, R5, !PT ;  /* 0x0000000575057209 */ /* 0x000fe40007810000 */
[----:B------:R-:W-:Y:S01]  /*4390*/  LOP3.LUT R15, R77, UR40, R6, 0x96, !PT ;  /* 0x000000284d0f7c12 */ /* 0x000fe2000f8e9606 */
[----:B------:R-:W-:Y:S01]  /*43a0*/  IMAD.WIDE.U32 R6, R10, -0x326172a9, RZ ;  /* 0xcd9e8d570a067825 */ /* 0x000fe200078e00ff */
[----:B------:R-:W-:-:S02]  /*43b0*/  FMNMX.FTZ R5, R119, R5, !PT ;  /* 0x0000000577057209 */ /* 0x000fc40007810000 */
[----:B------:R-:W-:Y:S01]  /*43c0*/  FSEL R176, R86, -INF , !P1 ;  /* 0xff80000056b07808 */ /* 0x000fe20004800000 */
        /* <DEDUP_REMOVED lines=8> */
[----:B------:R-:W-:Y:S02]  /*4450*/  LOP3.LUT R79, R79, UR39, R10, 0x96, !PT ;  /* 0x000000274f4f7c12 */ /* 0x000fe4000f8e960a */
[----:B-1----:R-:W-:Y:S02]  /*4460*/  FMNMX.FTZ R71, R2, R71, !PT ;  /* 0x0000004702477209 */ /* 0x002fe40007810000 */
[----:B------:R-:W-:Y:S02]  /*4470*/  FMNMX.FTZ R2, R108, R5, !PT ;  /* 0x000000056c027209 */ /* 0x000fe40007810000 */
[C---:B------:R-:W-:Y:S01]  /*4480*/  FSETP.NEU.FTZ.AND P1, PT, R71.reuse, -INF , PT ;  /* 0xff8000004700780b */ /* 0x040fe20003f3d000 */
[----:B------:R-:W-:Y:S01]  /*4490*/  FMUL.FTZ R5, R71, UR42 ;  /* 0x0000002a47057c20 */ /* 0x000fe20008410000 */
[----:B------:R-:W-:Y:S01]  /*44a0*/  FMNMX.FTZ R10, R61, R62, !PT ;  /* 0x0000003e3d0a7209 */ /* 0x000fe20007810000 */
[----:B------:R-:W1:Y:S01]  /*44b0*/  SHFL.BFLY PT, R70, R2, 0x2, 0x1f ;  /* 0x0c401f0002467f89 */ /* 0x000e6200000e0000 */
[----:B------:R-:W-:-:S02]  /*44c0*/  LOP3.LUT R81, R7, UR41, R14, 0x96, !PT ;  /* 0x0000002907517c12 */ /* 0x000fc4000f8e960e */
[----:B------:R-:W-:Y:S02]  /*44d0*/  FSEL R19, R5, RZ, P1 ;  /* 0x000000ff05137208 */ /* 0x000fe40000800000 */
[----:B------:R-:W-:Y:S02]  /*44e0*/  FMNMX.FTZ R5, R63, R10, !PT ;  /* 0x0000000a3f057209 */ /* 0x000fe40007810000 */
[C---:B------:R-:W-:Y:S02]  /*44f0*/  LOP3.LUT R134, R9.reuse, UR41, R14, 0x96, !PT ;  /* 0x0000002909867c12 */ /* 0x040fe4000f8e960e */
[----:B------:R-:W-:Y:S02]  /*4500*/  FMNMX.FTZ R5, R64, R5, !PT ;  /* 0x0000000540057209 */ /* 0x000fe40007810000 */
[----:B------:R-:W-:Y:S02]  /*4510*/  LOP3.LUT R94, R9, UR41, R24, 0x96, !PT ;  /* 0x00000029095e7c12 */ /* 0x000fe4000f8e9618 */
[----:B------:R-:W-:-:S02]  /*4520*/  FMNMX.FTZ R5, R52, R5, !PT ;  /* 0x0000000534057209 */ /* 0x000fc40007810000 */
[C---:B------:R-:W-:Y:S02]  /*4530*/  LOP3.LUT R95, R11.reuse, UR41, R24, 0x96, !PT ;  /* 0x000000290b5f7c12 */ /* 0x040fe4000f8e9618 */
[--C-:B------:R-:W-:Y:S02]  /*4540*/  LOP3.LUT R152, R11, UR41, R12.reuse, 0x96, !PT ;  /* 0x000000290b987c12 */ /* 0x100fe4000f8e960c */
[----:B------:R-:W-:Y:S02]  /*4550*/  FMNMX.FTZ R5, R53, R5, !PT ;  /* 0x0000000535057209 */ /* 0x000fe40007810000 */
[----:B------:R-:W-:Y:S02]  /*4560*/  LOP3.LUT R9, R7, UR41, R12, 0x96, !PT ;  /* 0x0000002907097c12 */ /* 0x000fe4000f8e960c */
[--C-:B------:R-:W-:Y:S02]  /*4570*/  LOP3.LUT R11, R93, UR39, R6.reuse, 0x96, !PT ;  /* 0x000000275d0b7c12 */ /* 0x100fe4000f8e9606 */
[----:B------:R-:W-:Y:S01]  /*4580*/  LOP3.LUT R14, R39, UR39, R6, 0x96, !PT ;  /* 0x00000027270e7c12 */ /* 0x000fe2000f8e9606 */
[----:B------:R-:W-:Y:S01]  /*4590*/  IMAD.WIDE.U32 R6, R13, -0x2daee0ad, RZ ;  /* 0xd2511f530d067825 */ /* 0x000fe200078e00ff */
[----:B------:R-:W-:-:S02]  /*45a0*/  FMNMX.FTZ R5, R48, R5, !PT ;  /* 0x0000000530057209 */ /* 0x000fc40007810000 */
[--C-:B------:R-:W-:Y:S01]  /*45b0*/  LOP3.LUT R77, R93, UR39, R8.reuse, 0x96, !PT ;  /* 0x000000275d4d7c12 */ /* 0x100fe2000f8e9608 */
[----:B------:R-:W-:Y:S01]  /*45c0*/  IMAD.WIDE.U32 R36, R14, -0x2daee0ad, RZ ;  /* 0xd2511f530e247825 */ /* 0x000fe200078e00ff */
[----:B------:R-:W-:Y:S02]  /*45d0*/  LOP3.LUT R128, R39, UR39, R8, 0x96, !PT ;  /* 0x0000002727807c12 */ /* 0x000fe4000f8e9608 */
[----:B-1----:R-:W-:Y:S01]  /*45e0*/  FMNMX.FTZ R70, R2, R70, !PT ;  /* 0x0000004602467209 */ /* 0x002fe20007810000 */
[----:B------:R-:W-:Y:S01]  /*45f0*/  IMAD.WIDE.U32 R8, R9, -0x2daee0ad, RZ ;  /* 0xd2511f5309087825 */ /* 0x000fe200078e00ff */
[----:B------:R-:W-:-:S03]  /*4600*/  LOP3.LUT R10, R7, UR38, R242, 0x96, !PT ;  /* 0x00000026070a7c12 */ /* 0x000fc6000f8e96f2 */
[--C-:B------:R-:W-:Y:S01]  /*4610*/  FFMA.FTZ R2, R21, UR42, -R19.reuse ;  /* 0x0000002a15027c23 */ /* 0x100fe20008010813 */
[----:B------:R-:W-:Y:S01]  /*4620*/  FMNMX.FTZ R5, R49, R5, !PT ;  /* 0x0000000531057209 */ /* 0x000fe20007810000 */
[----:B------:R-:W-:Y:S01]  /*4630*/  IMAD.WIDE.U32 R16, R11, -0x2daee0ad, RZ ;  /* 0xd2511f530b107825 */ /* 0x000fe200078e00ff */
[----:B------:R-:W-:Y:S01]  /*4640*/  LOP3.LUT R14, R9, UR38, R80, 0x96, !PT ;  /* 0x00000026090e7c12 */ /* 0x000fe2000f8e9650 */
[----:B------:R1:W-:Y:S01]  /*4650*/  MUFU.EX2 R173, R2 ;  /* 0x0000000200ad7308 */ /* 0x0003e20000000800 */
[----:B------:R-:W-:Y:S01]  /*4660*/  LOP3.LUT R15, R37, UR36, R8, 0x96, !PT ;  /* 0x00000024250f7c12 */ /* 0x000fe2000f8e9608 */
[----:B------:R-:W-:Y:S01]  /*4670*/  IMAD.WIDE.U32 R8, R10, -0x326172a9, RZ ;  /* 0xcd9e8d570a087825 */ /* 0x000fe200078e00ff */
[----:B------:R-:W-:Y:S01]  /*4680*/  LOP3.LUT R12, R7, UR38, R242, 0x96, !PT ;  /* 0x00000026070c7c12 */ /* 0x000fe2000f8e96f2 */
[----:B------:R-:W2:Y:S01]  /*4690*/  SHFL.BFLY PT, R10, R70, 0x1, 0x1f ;  /* 0x0c201f00460a7f89 */ /* 0x000ea200000e0000 */
[C-C-:B------:R-:W-:Y:S01]  /*46a0*/  LOP3.LUT R11, R17.reuse, UR36, R6.reuse, 0x96, !PT ;  /* 0x00000024110b7c12 */ /* 0x140fe2000f8e9606 */
[--C-:B------:R-:W-:Y:S01]  /*46b0*/  FFMA.FTZ R7, R18, UR42, -R19.reuse ;  /* 0x0000002a12077c23 */ /* 0x100fe20008010813 */
[----:B------:R-:W-:Y:S01]  /*46c0*/  LOP3.LUT R13, R17, UR36, R6, 0x96, !PT ;  /* 0x00000024110d7c12 */ /* 0x000fe2000f8e9606 */
[----:B------:R-:W-:Y:S01]  /*46d0*/  FFMA.FTZ R6, R20, UR42, -R19 ;  /* 0x0000002a14067c23 */ /* 0x000fe20008010813 */
[----:B------:R-:W-:Y:S01]  /*46e0*/  FSEL R252, R84, -INF , !P3 ;  /* 0xff80000054fc7808 */ /* 0x000fe20005800000 */
[----:B------:R-:W-:Y:S01]  /*46f0*/  MUFU.EX2 R179, R7 ;  /* 0x0000000700b37308 */ /* 0x000fe20000000800 */
[----:B------:R-:W-:Y:S01]  /*4700*/  FSEL R234, R85, -INF , !P4 ;  /* 0xff80000055ea7808 */ /* 0x000fe20006000000 */
[----:B------:R-:W-:Y:S01]  /*4710*/  IMAD.WIDE.U32 R24, R13, -0x326172a9, RZ ;  /* 0xcd9e8d570d187825 */ /* 0x000fe200078e00ff */
[----:B------:R-:W-:-:S02]  /*4720*/  LOP3.LUT R9, R9, UR37, R92, 0x96, !PT ;  /* 0x0000002509097c12 */ /* 0x000fc4000f8e965c */
[----:B------:R-:W-:Y:S01]  /*4730*/  FSEL R244, R87, -INF , !P2 ;  /* 0xff80000057f47808 */ /* 0x000fe20005000000 */
[----:B------:R-:W-:Y:S01]  /*4740*/  IMAD.WIDE.U32 R84, R11, -0x326172a9, RZ ;  /* 0xcd9e8d570b547825 */ /* 0x000fe200078e00ff */
[----:B-1----:R-:W-:-:S03]  /*4750*/  FMNMX.FTZ R2, R147, R5, !PT ;  /* 0x0000000593027209 */ /* 0x002fc60007810000 */
[----:B------:R-:W-:Y:S01]  /*4760*/  FFMA.FTZ R5, R22, UR42, -R19 ;  /* 0x0000002a16057c23 */ /* 0x000fe20008010813 */
[----:B------:R1:W-:Y:S01]  /*4770*/  MUFU.EX2 R172, R6 ;  /* 0x0000000600ac7308 */ /* 0x0003e20000000800 */
[----:B------:R-:W-:Y:S02]  /*4780*/  LEA R177, R0, UR4, 0x1 ;  /* 0x0000000400b17c11 */ /* 0x000fe4000f8e08ff */
[----:B------:R-:W-:Y:S02]  /*4790*/  FMNMX.FTZ R2, R146, R2, !PT ;  /* 0x0000000292027209 */ /* 0x000fe40007810000 */
[----:B------:R-:W-:Y:S01]  /*47a0*/  LOP3.LUT R20, R85, UR35, R8, 0x96, !PT ;  /* 0x0000002355147c12 */ /* 0x000fe2000f8e9608 */
[----:B------:R-:W-:Y:S01]  /*47b0*/  IMAD.WIDE.U32 R8, R9, -0x2daee0ad, RZ ;  /* 0xd2511f5309087825 */ /* 0x000fe200078e00ff */
[----:B------:R-:W-:Y:S01]  /*47c0*/  LDSM.16.MT88.4 R96, [R177+0x6000] ;  /* 0x00600000b160783b */ /* 0x000fe20000004200 */
[----:B------:R3:W-:Y:S01]  /*47d0*/  MUFU.EX2 R232, R5 ;  /* 0x0000000500e87308 */ /* 0x0007e20000000800 */
[----:B--2---:R-:W-:Y:S01]  /*47e0*/  FMNMX.FTZ R70, R70, R10, !PT ;  /* 0x0000000a46467209 */ /* 0x004fe20007810000 */
[----:B------:R-:W-:Y:S01]  /*47f0*/  IMAD.WIDE.U32 R86, R20, -0x2daee0ad, RZ ;  /* 0xd2511f5314567825 */ /* 0x000fe200078e00ff */
[----:B------:R-:W-:-:S03]  /*4800*/  LOP3.LUT R39, R9, UR33, R16, 0x96, !PT ;  /* 0x0000002109277c12 */ /* 0x000fc6000f8e9610 */
[----:B------:R-:W-:Y:S01]  /*4810*/  FFMA.FTZ R9, R44, UR42, -R19 ;  /* 0x0000002a2c097c23 */ /* 0x000fe20008010813 */
[----:B------:R-:W-:Y:S01]  /*4820*/  FSETP.NEU.FTZ.AND P1, PT, R70, -INF , PT ;  /* 0xff8000004600780b */ /* 0x000fe20003f3d000 */
[----:B------:R-:W-:Y:S01]  /*4830*/  LDSM.16.MT88.4 R88, [R177+0x6800] ;  /* 0x00680000b158783b */ /* 0x000fe20000004200 */
[----:B------:R-:W-:Y:S01]  /*4840*/  LOP3.LUT R35, R87, UR29, R8, 0x96, !PT ;  /* 0x0000001d57237c12 */ /* 0x000fe2000f8e9608 */
[----:B------:R2:W-:Y:S01]  /*4850*/  MUFU.EX2 R183, R9 ;  /* 0x0000000900b77308 */ /* 0x0005e20000000800 */
[----:B-1----:R-:W-:-:S04]  /*4860*/  IMAD.WIDE.U32 R6, R12, -0x326172a9, RZ ;  /* 0xcd9e8d570c067825 */ /* 0x002fc800078e00ff */
[----:B------:R-:W-:Y:S01]  /*4870*/  IMAD.MOV.U32 R87, RZ, RZ, R124 ;  /* 0x000000ffff577224 */ /* 0x000fe200078e007c */
[----:B------:R-:W-:Y:S02]  /*4880*/  LOP3.LUT R11, R25, UR35, R6, 0x96, !PT ;  /* 0x00000023190b7c12 */ /* 0x000fe4000f8e9606 */
[----:B------:R-:W-:Y:S02]  /*4890*/  FMNMX.FTZ R6, R72, R73, !PT ;  /* 0x0000004948067209 */ /* 0x000fe40007810000 */
[----:B---3--:R-:W-:Y:S01]  /*48a0*/  FMNMX.FTZ R5, R171, R2, !PT ;  /* 0x00000002ab057209 */ /* 0x008fe20007810000 */
[----:B------:R-:W-:Y:S01]  /*48b0*/  FFMA.FTZ R2, R23, UR42, -R19 ;  /* 0x0000002a17027c23 */ /* 0x000fe20008010813 */
[----:B------:R-:W-:Y:S01]  /*48c0*/  FMNMX.FTZ R10, R65, R6, !PT ;  /* 0x00000006410a7209 */ /* 0x000fe20007810000 */
[----:B------:R-:W-:Y:S01]  /*48d0*/  IMAD.WIDE.U32 R22, R11, -0x2daee0ad, RZ ;  /* 0xd2511f530b167825 */ /* 0x000fe200078e00ff */
[----:B------:R-:W-:Y:S01]  /*48e0*/  FMNMX.FTZ R5, R170, R5, !PT ;  /* 0x00000005aa057209 */ /* 0x000fe20007810000 */
[----:B------:R1:W-:Y:S01]  /*48f0*/  MUFU.EX2 R239, R2 ;  /* 0x0000000200ef7308 */ /* 0x0003e20000000800 */
[----:B------:R-:W-:Y:S01]  /*4900*/  LOP3.LUT R12, R7, UR37, R92, 0x96, !PT ;  /* 0x00000025070c7c12 */ /* 0x000fe2000f8e965c */
[----:B------:R-:W-:Y:S01]  /*4910*/  IMAD.WIDE.U32 R6, R14, -0x326172a9, RZ ;  /* 0xcd9e8d570e067825 */ /* 0x000fe200078e00ff */
[----:B------:R-:W-:-:S03]  /*4920*/  FMNMX.FTZ R5, R233, R5, !PT ;  /* 0x00000005e9057209 */ /* 0x000fc60007810000 */
[----:B------:R-:W-:Y:S01]  /*4930*/  IMAD.WIDE.U32 R12, R12, -0x2daee0ad, RZ ;  /* 0xd2511f530c0c7825 */ /* 0x000fe200078e00ff */
[----:B------:R-:W-:Y:S02]  /*4940*/  FMNMX.FTZ R5, R175, R5, !PT ;  /* 0x00000005af057209 */ /* 0x000fe40007810000 */
[----:B--2---:R-:W-:Y:S01]  /*4950*/  LOP3.LUT R9, R7, UR37, R78, 0x96, !PT ;  /* 0x0000002507097c12 */ /* 0x004fe2000f8e964e */
[----:B------:R-:W-:Y:S01]  /*4960*/  IMAD.WIDE.U32 R14, R15, -0x326172a9, RZ ;  /* 0xcd9e8d570f0e7825 */ /* 0x000fe200078e00ff */
[----:B------:R-:W-:-:S04]  /*4970*/  LOP3.LUT R13, R13, UR33, R16, 0x96, !PT ;  /* 0x000000210d0d7c12 */ /* 0x000fc8000f8e9610 */
[----:B------:R-:W-:Y:S01]  /*4980*/  LOP3.LUT R16, R15, UR35, R6, 0x96, !PT ;  /* 0x000000230f107c12 */ /* 0x000fe2000f8e9606 */
[----:B-1----:R-:W-:Y:S01]  /*4990*/  FFMA.FTZ R2, R26, UR42, -R19 ;  /* 0x0000002a1a027c23 */ /* 0x002fe20008010813 */
[----:B------:R-:W-:-:S03]  /*49a0*/  LOP3.LUT R15, R23, UR29, R12, 0x96, !PT ;  /* 0x0000001d170f7c12 */ /* 0x000fc6000f8e960c */
[----:B------:R1:W-:Y:S02]  /*49b0*/  MUFU.EX2 R238, R2 ;  /* 0x0000000200ee7308 */ /* 0x0003e40000000800 */
[----:B-1----:R-:W-:Y:S01]  /*49c0*/  FMNMX.FTZ R2, R252, R5, !PT ;  /* 0x00000005fc027209 */ /* 0x002fe20007810000 */
[----:B------:R-:W-:-:S03]  /*49d0*/  FFMA.FTZ R5, R27, UR42, -R19 ;  /* 0x0000002a1b057c23 */ /* 0x000fc60008010813 */
[----:B------:R-:W-:Y:S02]  /*49e0*/  FMNMX.FTZ R2, R234, R2, !PT ;  /* 0x00000002ea027209 */ /* 0x000fe40007810000 */
[----:B------:R1:W2:Y:S03]  /*49f0*/  MUFU.EX2 R29, R5 ;  /* 0x00000005001d7308 */ /* 0x0002a60000000800 */
[----:B------:R-:W3:Y:S01]  /*4a00*/  SHFL.BFLY PT, R17, R2, 0x2, 0x1f ;  /* 0x0c401f0002117f89 */ /* 0x000ee200000e0000 */
[----:B-1----:R-:W-:-:S05]  /*4a10*/  FMUL.FTZ R5, R70, UR42 ;  /* 0x0000002a46057c20 */ /* 0x002fca0008410000 */
[----:B------:R-:W-:Y:S02]  /*4a20*/  FSEL R18, R5, RZ, P1 ;  /* 0x000000ff05127208 */ /* 0x000fe40000800000 */
[----:B------:R-:W-:Y:S01]  /*4a30*/  FMNMX.FTZ R5, R82, R10, !PT ;  /* 0x0000000a52057209 */ /* 0x000fe20007810000 */
[----:B------:R-:W-:-:S04]  /*4a40*/  IMAD.WIDE.U32 R10, R13, -0x326172a9, RZ ;  /* 0xcd9e8d570d0a7825 */ /* 0x000fc800078e00ff */
[--C-:B------:R-:W-:Y:S01]  /*4a50*/  FFMA.FTZ R7, R45, UR42, -R18.reuse ;  /* 0x0000002a2d077c23 */ /* 0x100fe20008010812 */
[----:B------:R-:W-:Y:S01]  /*4a60*/  FMNMX.FTZ R5, R67, R5, !PT ;  /* 0x0000000543057209 */ /* 0x000fe20007810000 */
[----:B------:R-:W-:Y:S01]  /*4a70*/  FFMA.FTZ R6, R46, UR42, -R18 ;  /* 0x0000002a2e067c23 */ /* 0x000fe20008010812 */
[----:B---3--:R-:W-:Y:S01]  /*4a80*/  FMNMX.FTZ R2, R2, R17, !PT ;  /* 0x0000001102027209 */ /* 0x008fe20007810000 */
[----:B------:R-:W-:Y:S01]  /*4a90*/  MUFU.EX2 R168, R7 ;  /* 0x0000000700a87308 */ /* 0x000fe20000000800 */
[----:B------:R-:W-:Y:S01]  /*4aa0*/  FMNMX.FTZ R5, R75, R5, !PT ;  /* 0x000000054b057209 */ /* 0x000fe20007810000 */
[----:B------:R-:W-:Y:S01]  /*4ab0*/  IMAD.WIDE.U32 R16, R16, -0x2daee0ad, RZ ;  /* 0xd2511f5310107825 */ /* 0x000fe200078e00ff */
[----:B------:R-:W-:Y:S01]  /*4ac0*/  LOP3.LUT R20, R11, UR32, R24, 0x96, !PT ;  /* 0x000000200b147c12 */ /* 0x000fe2000f8e9618 */
[----:B------:R-:W1:Y:S01]  /*4ad0*/  SHFL.BFLY PT, R69, R2, 0x1, 0x1f ;  /* 0x0c201f0002457f89 */ /* 0x000e6200000e0000 */
[----:B------:R-:W-:Y:S01]  /*4ae0*/  FMNMX.FTZ R5, R66, R5, !PT ;  /* 0x0000000542057209 */ /* 0x000fe20007810000 */
[----:B--2---:R-:W-:-:S02]  /*4af0*/  IMAD.MOV.U32 R45, RZ, RZ, R29 ;  /* 0x000000ffff2d7224 */ /* 0x004fc400078e001d */
[----:B------:R2:W-:Y:S01]  /*4b00*/  MUFU.EX2 R141, R6 ;  /* 0x00000006008d7308 */ /* 0x0005e20000000800 */
[----:B------:R-:W-:Y:S01]  /*4b10*/  FMNMX.FTZ R8, R74, R5, !PT ;  /* 0x000000054a087209 */ /* 0x000fe20007810000 */
[----:B------:R-:W-:-:S03]  /*4b20*/  FFMA.FTZ R5, R47, UR42, -R18 ;  /* 0x0000002a2f057c23 */ /* 0x000fc60008010812 */
[----:B------:R-:W-:-:S03]  /*4b30*/  FMNMX.FTZ R8, R149, R8, !PT ;  /* 0x0000000895087209 */ /* 0x000fc60007810000 */
[----:B------:R3:W-:Y:S01]  /*4b40*/  MUFU.EX2 R139, R5 ;  /* 0x00000005008b7308 */ /* 0x0007e20000000800 */
[----:B------:R-:W-:-:S04]  /*4b50*/  FMNMX.FTZ R68, R148, R8, !PT ;  /* 0x0000000894447209 */ /* 0x000fc80007810000 */
[----:B------:R-:W-:-:S04]  /*4b60*/  FMNMX.FTZ R68, R178, R68, !PT ;  /* 0x00000044b2447209 */ /* 0x000fc80007810000 */
[----:B------:R-:W-:Y:S01]  /*4b70*/  FMNMX.FTZ R68, R174, R68, !PT ;  /* 0x00000044ae447209 */ /* 0x000fe20007810000 */
[----:B--2---:R-:W-:Y:S01]  /*4b80*/  IMAD.WIDE.U32 R6, R9, -0x2daee0ad, RZ ;  /* 0xd2511f5309067825 */ /* 0x004fe200078e00ff */
[----:B-1----:R-:W-:-:S03]  /*4b90*/  FMNMX.FTZ R69, R2, R69, !PT ;  /* 0x0000004502457209 */ /* 0x002fc60007810000 */
[----:B------:R-:W-:Y:S01]  /*4ba0*/  FFMA.FTZ R2, R50, UR42, -R18 ;  /* 0x0000002a32027c23 */ /* 0x000fe20008010812 */
[----:B------:R-:W-:Y:S01]  /*4bb0*/  FMNMX.FTZ R68, R236, R68, !PT ;  /* 0x00000044ec447209 */ /* 0x000fe20007810000 */
[----:B------:R-:W-:Y:S01]  /*4bc0*/  IMAD.WIDE.U32 R8, R15, -0x326172a9, RZ ;  /* 0xcd9e8d570f087825 */ /* 0x000fe200078e00ff */
[----:B------:R-:W-:-:S03]  /*4bd0*/  LOP3.LUT R12, R7, UR33, R36, 0x96, !PT ;  /* 0x00000021070c7c12 */ /* 0x000fc6000f8e9624 */
[----:B---3--:R-:W-:Y:S01]  /*4be0*/  FFMA.FTZ R5, R60, UR42, -R18 ;  /* 0x0000002a3c057c23 */ /* 0x008fe20008010812 */
[----:B------:R-:W-:Y:S01]  /*4bf0*/  FMNMX.FTZ R68, R181, R68, !PT ;  /* 0x00000044b5447209 */ /* 0x000fe20007810000 */
[----:B------:R1:W-:Y:S01]  /*4c00*/  MUFU.EX2 R237, R2 ;  /* 0x0000000200ed7308 */ /* 0x0003e20000000800 */
[----:B------:R-:W-:Y:S01]  /*4c10*/  FSETP.NEU.FTZ.AND P1, PT, R69, -INF , PT ;  /* 0xff8000004500780b */ /* 0x000fe20003f3d000 */
[----:B------:R-:W-:Y:S01]  /*4c20*/  IMAD.WIDE.U32 R12, R12, -0x326172a9, RZ ;  /* 0xcd9e8d570c0c7825 */ /* 0x000fe200078e00ff */
[----:B------:R-:W-:Y:S02]  /*4c30*/  FMNMX.FTZ R68, R176, R68, !PT ;  /* 0x00000044b0447209 */ /* 0x000fe40007810000 */
[----:B------:R-:W-:Y:S01]  /*4c40*/  LOP3.LUT R15, R17, UR29, R6, 0x96, !PT ;  /* 0x0000001d110f7c12 */ /* 0x000fe2000f8e9606 */
[----:B------:R-:W-:Y:S01]  /*4c50*/  IMAD.WIDE.U32 R6, R20, -0x2daee0ad, RZ ;  /* 0xd2511f5314067825 */ /* 0x000fe200078e00ff */
[----:B------:R-:W-:Y:S01]  /*4c60*/  FMNMX.FTZ R68, R244, R68, !PT ;  /* 0x00000044f4447209 */ /* 0x000fe20007810000 */
[----:B------:R2:W-:Y:S01]  /*4c70*/  MUFU.EX2 R140, R5 ;  /* 0x00000005008c7308 */ /* 0x0005e20000000800 */
[----:B------:R-:W-:-:S02]  /*4c80*/  LOP3.LUT R14, R13, UR32, R14, 0x96, !PT ;  /* 0x000000200d0e7c12 */ /* 0x000fc4000f8e960e */
[----:B------:R-:W-:Y:S01]  /*4c90*/  LOP3.LUT R11, R9, UR16, R10, 0x96, !PT ;  /* 0x00000010090b7c12 */ /* 0x000fe2000f8e960a */
[----:B------:R-:W3:Y:S01]  /*4ca0*/  SHFL.BFLY PT, R13, R68, 0x2, 0x1f ;  /* 0x0c401f00440d7f89 */ /* 0x000ee200000e0000 */
[C---:B------:R-:W-:Y:S02]  /*4cb0*/  LOP3.LUT R17, R8.reuse, 0xffff, RZ, 0xc0, !PT ;  /* 0x0000ffff08117812 */ /* 0x040fe400078ec0ff */
[----:B------:R-:W-:Y:S01]  /*4cc0*/  LOP3.LUT R31, R8, 0xff, RZ, 0xc0, !PT ;  /* 0x000000ff081f7812 */ /* 0x000fe200078ec0ff */
[----:B-1----:R-:W-:Y:S01]  /*4cd0*/  FMUL.FTZ R2, R69, UR42 ;  /* 0x0000002a45027c20 */ /* 0x002fe20008410000 */
[--C-:B------:R-:W-:Y:S02]  /*4ce0*/  SHF.R.U32.HI R32, RZ, 0x10, R8.reuse ;  /* 0x00000010ff207819 */ /* 0x100fe40000011608 */
[----:B------:R-:W-:Y:S01]  /*4cf0*/  SHF.R.U32.HI R33, RZ, 0x18, R8 ;  /* 0x00000018ff217819 */ /* 0x000fe20000011608 */
[----:B------:R-:W-:Y:S01]  /*4d00*/  IMAD.WIDE.U32 R8, R15, -0x326172a9, RZ ;  /* 0xcd9e8d570f087825 */ /* 0x000fe200078e00ff */
[----:B------:R-:W-:-:S02]  /*4d10*/  FSEL R24, R2, RZ, P1 ;  /* 0x000000ff02187208 */ /* 0x000fc40000800000 */
[----:B------:R-:W-:Y:S01]  /*4d20*/  LOP3.LUT R10, R7, UR34, R22, 0x96, !PT ;  /* 0x00000022070a7c12 */ /* 0x000fe2000f8e9616 */
[----:B--2---:R-:W-:Y:S01]  /*4d30*/  FFMA.FTZ R5, R54, UR42, -R18 ;  /* 0x0000002a36057c23 */ /* 0x004fe20008010812 */
[C---:B------:R-:W-:Y:S01]  /*4d40*/  LOP3.LUT R25, R6.reuse, 0xffff, RZ, 0xc0, !PT ;  /* 0x0000ffff06197812 */ /* 0x040fe200078ec0ff */
[----:B------:R-:W-:Y:S01]  /*4d50*/  FFMA.FTZ R2, R61, UR42, -R24 ;  /* 0x0000002a3d027c23 */ /* 0x000fe20008010818 */
[----:B------:R-:W-:Y:S01]  /*4d60*/  LOP3.LUT R28, R6, 0xff, RZ, 0xc0, !PT ;  /* 0x000000ff061c7812 */ /* 0x000fe200078ec0ff */
[----:B------:R1:W-:Y:S01]  /*4d70*/  MUFU.EX2 R169, R5 ;  /* 0x0000000500a97308 */ /* 0x0003e20000000800 */
[--C-:B------:R-:W-:Y:S02]  /*4d80*/  SHF.R.U32.HI R27, RZ, 0x10, R6.reuse ;  /* 0x00000010ff1b7819 */ /* 0x100fe40000011606 */
[----:B------:R-:W-:Y:S01]  /*4d90*/  SHF.R.U32.HI R29, RZ, 0x18, R6 ;  /* 0x00000018ff1d7819 */ /* 0x000fe20000011606 */
[----:B------:R-:W-:Y:S01]  /*4da0*/  IMAD.WIDE.U32 R6, R14, -0x2daee0ad, RZ ;  /* 0xd2511f530e067825 */ /* 0x000fe200078e00ff */
[----:B------:R-:W-:-:S02]  /*4db0*/  LOP3.LUT R20, R8, 0xffff, RZ, 0xc0, !PT ;  /* 0x0000ffff08147812 */ /* 0x000fc400078ec0ff */
[----:B---3--:R-:W-:Y:S01]  /*4dc0*/  FMNMX.FTZ R68, R68, R13, !PT ;  /* 0x0000000d44447209 */ /* 0x008fe20007810000 */
[----:B------:R2:W-:Y:S01]  /*4dd0*/  MUFU.EX2 R127, R2 ;  /* 0x00000002007f7308 */ /* 0x0005e20000000800 */
[----:B------:R-:W-:Y:S02]  /*4de0*/  LOP3.LUT R23, R8, 0xff, RZ, 0xc0, !PT ;  /* 0x000000ff08177812 */ /* 0x000fe400078ec0ff */
[--C-:B------:R-:W-:Y:S01]  /*4df0*/  SHF.R.U32.HI R21, RZ, 0x10, R8.reuse ;  /* 0x00000010ff157819 */ /* 0x100fe20000011608 */
[----:B------:R-:W3:Y:S01]  /*4e00*/  SHFL.BFLY PT, R15, R68, 0x1, 0x1f ;  /* 0x0c201f00440f7f89 */ /* 0x000ee200000e0000 */
[----:B------:R-:W-:Y:S02]  /*4e10*/  SHF.R.U32.HI R22, RZ, 0x18, R8 ;  /* 0x00000018ff167819 */ /* 0x000fe40000011608 */
[----:B------:R-:W-:Y:S01]  /*4e20*/  SHF.R.U32.HI R8, RZ, 0x8, R17 ;  /* 0x00000008ff087819 */ /* 0x000fe20000011611 */
[----:B-1----:R-:W-:Y:S01]  /*4e30*/  FFMA.FTZ R5, R55, UR42, -R18 ;  /* 0x0000002a37057c23 */ /* 0x002fe20008010812 */
[----:B------:R-:W-:-:S02]  /*4e40*/  LOP3.LUT R17, R6, 0xff, RZ, 0xc0, !PT ;  /* 0x000000ff06117812 */ /* 0x000fc400078ec0ff */
[----:B------:R-:W-:Y:S01]  /*4e50*/  SHF.R.U32.HI R26, RZ, 0x10, R6 ;  /* 0x00000010ff1a7819 */ /* 0x000fe20000011606 */
[----:B------:R1:W4:Y:S01]  /*4e60*/  MUFU.EX2 R30, R5 ;  /* 0x00000005001e7308 */ /* 0x0003220000000800 */
[----:B------:R-:W-:Y:S02]  /*4e70*/  PRMT R34, R31, 0x5410, R8 ;  /* 0x000054101f227816 */ /* 0x000fe40000000008 */
[----:B------:R-:W-:Y:S02]  /*4e80*/  LOP3.LUT R14, R32, 0xff, RZ, 0xc0, !PT ;  /* 0x000000ff200e7812 */ /* 0x000fe400078ec0ff */
[----:B--2---:R-:W-:Y:S02]  /*4e90*/  LOP3.LUT R2, R7, UR34, R16, 0x96, !PT ;  /* 0x0000002207027c12 */ /* 0x004fe4000f8e9610 */
[----:B------:R-:W-:Y:S01]  /*4ea0*/  LOP3.LUT R16, R6, 0xffff, RZ, 0xc0, !PT ;  /* 0x0000ffff06107812 */ /* 0x000fe200078ec0ff */
[----:B------:R-:W-:Y:S01]  /*4eb0*/  FFMA.FTZ R7, R62, UR42, -R24 ;  /* 0x0000002a3e077c23 */ /* 0x000fe20008010818 */
[----:B------:R-:W-:-:S02]  /*4ec0*/  LOP3.LUT R13, R11, 0xff, RZ, 0xc0, !PT ;  /* 0x000000ff0b0d7812 */ /* 0x000fc400078ec0ff */
[----:B------:R-:W-:Y:S01]  /*4ed0*/  PRMT R33, R14, 0x5410, R33 ;  /* 0x000054100e217816 */ /* 0x000fe20000000021 */
[----:B------:R2:W-:Y:S01]  /*4ee0*/  MUFU.EX2 R124, R7 ;  /* 0x00000007007c7308 */ /* 0x0005e20000000800 */
[----:B------:R-:W-:Y:S02]  /*4ef0*/  SHF.R.U32.HI R14, RZ, 0x18, R10 ;  /* 0x00000018ff0e7819 */ /* 0x000fe4000001160a */
[----:B---3--:R-:W-:Y:S01]  /*4f00*/  FMNMX.FTZ R68, R68, R15, !PT ;  /* 0x0000000f44447209 */ /* 0x008fe20007810000 */
[----:B-1----:R-:W-:Y:S01]  /*4f10*/  FFMA.FTZ R5, R51, UR42, -R18 ;  /* 0x0000002a33057c23 */ /* 0x002fe20008010812 */
[----:B----4-:R-:W-:Y:S01]  /*4f20*/  IMAD.MOV.U32 R51, RZ, RZ, R30 ;  /* 0x000000ffff337224 */ /* 0x010fe200078e001e */
[----:B------:R-:W-:Y:S02]  /*4f30*/  SHF.R.U32.HI R30, RZ, 0x18, R6 ;  /* 0x00000018ff1e7819 */ /* 0x000fe40000011606 */
[----:B------:R-:W-:Y:S01]  /*4f40*/  LOP3.LUT R6, R11, 0xffff, RZ, 0xc0, !PT ;  /* 0x0000ffff0b067812 */ /* 0x000fe200078ec0ff */
[----:B------:R1:W-:Y:S01]  /*4f50*/  MUFU.EX2 R251, R5 ;  /* 0x0000000500fb7308 */ /* 0x0003e20000000800 */
[----:B------:R-:W-:-:S02]  /*4f60*/  FSETP.NEU.FTZ.AND P1, PT, R68, -INF , PT ;  /* 0xff8000004400780b */ /* 0x000fc40003f3d000 */
[----:B------:R-:W-:Y:S02]  /*4f70*/  SHF.R.U32.HI R8, RZ, 0x8, R6 ;  /* 0x00000008ff087819 */ /* 0x000fe40000011606 */
[----:B------:R-:W-:Y:S01]  /*4f80*/  SHF.R.U32.HI R6, RZ, 0x8, R25 ;  /* 0x00000008ff067819 */ /* 0x000fe20000011619 */
[----:B--2---:R-:W-:Y:S01]  /*4f90*/  FFMA.FTZ R7, R63, UR42, -R24 ;  /* 0x0000002a3f077c23 */ /* 0x004fe20008010818 */
[----:B------:R-:W-:Y:S02]  /*4fa0*/  PRMT R31, R13, 0x5410, R8 ;  /* 0x000054100d1f7816 */ /* 0x000fe40000000008 */
[----:B------:R-:W-:Y:S01]  /*4fb0*/  PRMT R32, R28, 0x5410, R6 ;  /* 0x000054101c207816 */ /* 0x000fe20000000006 */
[----:B------:R-:W-:Y:S01]  /*4fc0*/  FFMA.FTZ R6, R52, UR42, -R24 ;  /* 0x0000002a34067c23 */ /* 0x000fe20008010818 */
[----:B------:R2:W-:Y:S01]  /*4fd0*/  MUFU.EX2 R126, R7 ;  /* 0x00000007007e7308 */ /* 0x0005e20000000800 */
[----:B------:R-:W-:Y:S02]  /*4fe0*/  LOP3.LUT R8, R27, 0xff, RZ, 0xc0, !PT ;  /* 0x000000ff1b087812 */ /* 0x000fe400078ec0ff */
[----:B------:R-:W-:-:S02]  /*4ff0*/  LOP3.LUT R15, R10, 0xff, RZ, 0xc0, !PT ;  /* 0x000000ff0a0f7812 */ /* 0x000fc400078ec0ff */
[----:B-1----:R-:W-:Y:S01]  /*5000*/  LOP3.LUT R5, R9, UR16, R12, 0x96, !PT ;  /* 0x0000001009057c12 */ /* 0x002fe2000f8e960c */
[----:B------:R-:W-:Y:S01]  /*5010*/  FFMA.FTZ R9, R64, UR42, -R24 ;  /* 0x0000002a40097c23 */ /* 0x000fe20008010818 */
[--C-:B------:R-:W-:Y:S01]  /*5020*/  SHF.R.U32.HI R12, RZ, 0x10, R11.reuse ;  /* 0x00000010ff0c7819 */ /* 0x100fe2000001160b */
[----:B------:R1:W-:Y:S01]  /*5030*/  MUFU.EX2 R132, R6 ;  /* 0x0000000600847308 */ /* 0x0003e20000000800 */
[----:B------:R-:W-:Y:S02]  /*5040*/  SHF.R.U32.HI R11, RZ, 0x18, R11 ;  /* 0x00000018ff0b7819 */ /* 0x000fe4000001160b */
[----:B------:R-:W-:Y:S02]  /*5050*/  PRMT R27, R8, 0x5410, R29 ;  /* 0x00005410081b7816 */ /* 0x000fe4000000001d */
[C---:B------:R-:W-:Y:S02]  /*5060*/  LOP3.LUT R8, R5.reuse, 0xffff, RZ, 0xc0, !PT ;  /* 0x0000ffff05087812 */ /* 0x040fe400078ec0ff */
[----:B------:R-:W-:Y:S01]  /*5070*/  LOP3.LUT R13, R5, 0xff, RZ, 0xc0, !PT ;  /* 0x000000ff050d7812 */ /* 0x000fe200078ec0ff */
[----:B------:R3:W-:Y:S01]  /*5080*/  MUFU.EX2 R125, R9 ;  /* 0x00000009007d7308 */ /* 0x0007e20000000800 */
[----:B--2---:R-:W-:-:S02]  /*5090*/  LOP3.LUT R7, R12, 0xff, RZ, 0xc0, !PT ;  /* 0x000000ff0c077812 */ /* 0x004fc400078ec0ff */
[----:B------:R-:W-:Y:S02]  /*50a0*/  LOP3.LUT R12, R26, 0xff, RZ, 0xc0, !PT ;  /* 0x000000ff1a0c7812 */ /* 0x000fe400078ec0ff */
[----:B------:R-:W-:Y:S02]  /*50b0*/  PRMT R25, R7, 0x5410, R11 ;  /* 0x0000541007197816 */ /* 0x000fe4000000000b */
[----:B------:R-:W-:Y:S02]  /*50c0*/  SHF.R.U32.HI R7, RZ, 0x8, R20 ;  /* 0x00000008ff077819 */ /* 0x000fe40000011614 */
[----:B-1----:R-:W-:Y:S02]  /*50d0*/  SHF.R.U32.HI R6, RZ, 0x8, R16 ;  /* 0x00000008ff067819 */ /* 0x002fe40000011610 */
[----:B------:R-:W-:Y:S01]  /*50e0*/  PRMT R16, R23, 0x5410, R7 ;  /* 0x0000541017107816 */ /* 0x000fe20000000007 */
[----:B------:R-:W-:Y:S01]  /*50f0*/  FFMA.FTZ R7, R53, UR42, -R24 ;  /* 0x0000002a35077c23 */ /* 0x000fe20008010818 */
[----:B------:R-:W-:Y:S01]  /*5100*/  PRMT R28, R17, 0x5410, R6 ;  /* 0x00005410111c7816 */ /* 0x000fe20000000006 */
[----:B------:R-:W-:Y:S01]  /*5110*/  FFMA.FTZ R6, R48, UR42, -R24 ;  /* 0x0000002a30067c23 */ /* 0x000fe20008010818 */
[----:B------:R-:W-:Y:S01]  /*5120*/  SHF.R.U32.HI R11, RZ, 0x10, R10 ;  /* 0x00000010ff0b7819 */ /* 0x000fe2000001160a */
[----:B------:R1:W2:Y:S01]  /*5130*/  MUFU.EX2 R50, R7 ;  /* 0x0000000700327308 */ /* 0x0002a20000000800 */
[----:B---3--:R-:W-:-:S02]  /*5140*/  LOP3.LUT R9, R21, 0xff, RZ, 0xc0, !PT ;  /* 0x000000ff15097812 */ /* 0x008fc400078ec0ff */
[----:B------:R-:W-:Y:S02]  /*5150*/  PRMT R26, R12, 0x5410, R30 ;  /* 0x000054100c1a7816 */ /* 0x000fe4000000001e */
[----:B------:R-:W-:Y:S02]  /*5160*/  PRMT R22, R9, 0x5410, R22 ;  /* 0x0000541009167816 */ /* 0x000fe40000000016 */
[----:B------:R-:W-:Y:S01]  /*5170*/  LOP3.LUT R9, R10, 0xffff, RZ, 0xc0, !PT ;  /* 0x0000ffff0a097812 */ /* 0x000fe200078ec0ff */
[----:B------:R3:W-:Y:S01]  /*5180*/  MUFU.EX2 R247, R6 ;  /* 0x0000000600f77308 */ /* 0x0007e20000000800 */
[----:B------:R-:W-:Y:S02]  /*5190*/  LOP3.LUT R10, R11, 0xff, RZ, 0xc0, !PT ;  /* 0x000000ff0b0a7812 */ /* 0x000fe400078ec0ff */
[----:B------:R-:W-:Y:S02]  /*51a0*/  SHF.R.U32.HI R9, RZ, 0x8, R9 ;  /* 0x00000008ff097819 */ /* 0x000fe40000011609 */
[----:B------:R-:W-:-:S02]  /*51b0*/  PRMT R14, R10, 0x5410, R14 ;  /* 0x000054100a0e7816 */ /* 0x000fc4000000000e */
[----:B------:R-:W-:Y:S01]  /*51c0*/  SHF.R.U32.HI R10, RZ, 0x18, R5 ;  /* 0x00000018ff0a7819 */ /* 0x000fe20000011605 */
[----:B-1----:R-:W-:Y:S01]  /*51d0*/  FFMA.FTZ R7, R49, UR42, -R24 ;  /* 0x0000002a31077c23 */ /* 0x002fe20008010818 */
[----:B------:R-:W-:Y:S02]  /*51e0*/  PRMT R15, R15, 0x5410, R9 ;  /* 0x000054100f0f7816 */ /* 0x000fe40000000009 */
[----:B------:R-:W-:Y:S01]  /*51f0*/  LOP3.LUT R11, R2, 0xff, RZ, 0xc0, !PT ;  /* 0x000000ff020b7812 */ /* 0x000fe200078ec0ff */
[----:B------:R1:W4:Y:S01]  /*5200*/  MUFU.EX2 R44, R7 ;  /* 0x00000007002c7308 */ /* 0x0003220000000800 */
[----:B--2---:R-:W-:Y:S01]  /*5210*/  F2FP.F16.F32.PACK_AB R0, R50, R132 ;  /* 0x000000843200723e */ /* 0x004fe200000000ff */
[----:B---3--:R-:W-:-:S03]  /*5220*/  FMUL.FTZ R6, R68, UR42 ;  /* 0x0000002a44067c20 */ /* 0x008fc60008410000 */
[C---:B------:R-:W-:Y:S02]  /*5230*/  PRMT R209, R0.reuse, 0x7610, R209 ;  /* 0x0000761000d17816 */ /* 0x040fe400000000d1 */
[----:B------:R-:W-:Y:S02]  /*5240*/  PRMT R208, R0, 0x7632, R208 ;  /* 0x0000763200d07816 */ /* 0x000fe400000000d0 */
[----:B------:R-:W-:Y:S02]  /*5250*/  FSEL R17, R6, RZ, P1 ;  /* 0x000000ff06117208 */ /* 0x000fe40000800000 */
[----:B------:R-:W-:Y:S02]  /*5260*/  SHF.R.U32.HI R6, RZ, 0x8, R8 ;  /* 0x00000008ff067819 */ /* 0x000fe40000011608 */
[----:B------:R-:W-:Y:S02]  /*5270*/  SHF.R.U32.HI R8, RZ, 0x10, R5 ;  /* 0x00000010ff087819 */ /* 0x000fe40000011605 */
[----:B------:R-:W-:Y:S01]  /*5280*/  LOP3.LUT R5, R2, 0xffff, RZ, 0xc0, !PT ;  /* 0x0000ffff02057812 */ /* 0x000fe200078ec0ff */
[----:B-1----:R-:W-:Y:S01]  /*5290*/  FFMA.FTZ R7, R72, UR42, -R17 ;  /* 0x0000002a48077c23 */ /* 0x002fe20008010811 */
[----:B------:R-:W-:Y:S01]  /*52a0*/  LOP3.LUT R9, R8, 0xff, RZ, 0xc0, !PT ;  /* 0x000000ff08097812 */ /* 0x000fe200078ec0ff */
[----:B----4-:R-:W-:Y:S01]  /*52b0*/  IMAD.MOV.U32 R93, RZ, RZ, R44 ;  /* 0x000000ffff5d7224 */ /* 0x010fe200078e002c */
[----:B------:R-:W-:Y:S01]  /*52c0*/  SHF.R.U32.HI R8, RZ, 0x8, R5 ;  /* 0x00000008ff087819 */ /* 0x000fe20000011605 */
[----:B------:R1:W-:Y:S01]  /*52d0*/  MUFU.EX2 R107, R7 ;  /* 0x00000007006b7308 */ /* 0x0003e20000000800 */
[----:B------:R-:W-:-:S02]  /*52e0*/  SHF.R.U32.HI R5, RZ, 0x18, R2 ;  /* 0x00000018ff057819 */ /* 0x000fc40000011602 */
[----:B------:R-:W-:Y:S01]  /*52f0*/  PRMT R13, R13, 0x5410, R6 ;  /* 0x000054100d0d7816 */ /* 0x000fe20000000006 */
[----:B------:R-:W-:Y:S01]  /*5300*/  FFMA.FTZ R6, R73, UR42, -R17 ;  /* 0x0000002a49067c23 */ /* 0x000fe20008010811 */
[----:B------:R-:W-:Y:S02]  /*5310*/  PRMT R9, R9, 0x5410, R10 ;  /* 0x0000541009097816 */ /* 0x000fe4000000000a */
[----:B------:R-:W-:Y:S01]  /*5320*/  PRMT R8, R11, 0x5410, R8 ;  /* 0x000054100b087816 */ /* 0x000fe20000000008 */
[----:B------:R2:W3:Y:S01]  /*5330*/  MUFU.EX2 R106, R6 ;  /* 0x00000006006a7308 */ /* 0x0004e20000000800 */
[----:B-1----:R-:W-:-:S04]  /*5340*/  SHF.R.U32.HI R7, RZ, 0x10, R2 ;  /* 0x00000010ff077819 */ /* 0x002fc80000011602 */
[----:B------:R-:W-:Y:S02]  /*5350*/  LOP3.LUT R2, R7, 0xff, RZ, 0xc0, !PT ;  /* 0x000000ff07027812 */ /* 0x000fe400078ec0ff */
[----:B------:R-:W-:Y:S02]  /*5360*/  F2FP.F16.F32.PACK_AB R7, R172, R179 ;  /* 0x000000b3ac07723e */ /* 0x000fe400000000ff */
[----:B------:R-:W-:Y:S01]  /*5370*/  PRMT R10, R2, 0x5410, R5 ;  /* 0x00005410020a7816 */ /* 0x000fe20000000005 */
[--C-:B------:R-:W-:Y:S01]  /*5380*/  FFMA.FTZ R5, R82, UR42, -R17.reuse ;  /* 0x0000002a52057c23 */ /* 0x100fe20008010811 */
[----:B------:R-:W-:Y:S01]  /*5390*/  F2FP.F16.F32.PACK_AB R2, R141, R168 ;  /* 0x000000a88d02723e */ /* 0x000fe200000000ff */
[----:B--2---:R-:W-:Y:S01]  /*53a0*/  FFMA.FTZ R6, R65, UR42, -R17 ;  /* 0x0000002a41067c23 */ /* 0x004fe20008010811 */
[----:B------:R-:W-:Y:S01]  /*53b0*/  PRMT R195, R7, 0x7610, R195 ;  /* 0x0000761007c37816 */ /* 0x000fe200000000c3 */
[----:B------:R1:W-:Y:S01]  /*53c0*/  MUFU.EX2 R110, R5 ;  /* 0x00000005006e7308 */ /* 0x0003e20000000800 */
[----:B------:R-:W-:-:S02]  /*53d0*/  PRMT R207, R2, 0x7632, R207 ;  /* 0x0000763202cf7816 */ /* 0x000fc400000000cf */
[----:B------:R-:W-:Y:S02]  /*53e0*/  PRMT R200, R2, 0x7610, R200 ;  /* 0x0000761002c87816 */ /* 0x000fe400000000c8 */
[----:B------:R-:W-:Y:S02]  /*53f0*/  F2FP.F16.F32.PACK_AB R2, R140, R139 ;  /* 0x0000008b8c02723e */ /* 0x000fe400000000ff */
[----:B------:R-:W-:Y:S01]  /*5400*/  PRMT R194, R7, 0x7632, R194 ;  /* 0x0000763207c27816 */ /* 0x000fe200000000c2 */
[----:B------:R2:W4:Y:S01]  /*5410*/  MUFU.EX2 R105, R6 ;  /* 0x0000000600697308 */ /* 0x0005220000000800 */
[C---:B------:R-:W-:Y:S02]  /*5420*/  PRMT R224, R2.reuse, 0x7632, R224 ;  /* 0x0000763202e07816 */ /* 0x040fe400000000e0 */
[----:B------:R-:W-:Y:S02]  /*5430*/  PRMT R222, R2, 0x7610, R222 ;  /* 0x0000761002de7816 */ /* 0x000fe400000000de */
[----:B------:R-:W-:Y:S01]  /*5440*/  F2FP.F16.F32.PACK_AB R2, R51, R169 ;  /* 0x000000a93302723e */ /* 0x000fe200000000ff */
[----:B-1----:R-:W-:-:S03]  /*5450*/  FFMA.FTZ R5, R67, UR42, -R17 ;  /* 0x0000002a43057c23 */ /* 0x002fc60008010811 */
[C---:B------:R-:W-:Y:S02]  /*5460*/  PRMT R220, R2.reuse, 0x7632, R220 ;  /* 0x0000763202dc7816 */ /* 0x040fe400000000dc */
[----:B------:R-:W-:Y:S01]  /*5470*/  PRMT R218, R2, 0x7610, R218 ;  /* 0x0000761002da7816 */ /* 0x000fe200000000da */
[----:B------:R1:W-:Y:S01]  /*5480*/  MUFU.EX2 R249, R5 ;  /* 0x0000000500f97308 */ /* 0x0003e20000000800 */
[----:B------:R-:W-:Y:S02]  /*5490*/  F2FP.F16.F32.PACK_AB R2, R251, R237 ;  /* 0x000000edfb02723e */ /* 0x000fe400000000ff */
[----:B--2---:R-:W-:Y:S02]  /*54a0*/  F2FP.F16.F32.PACK_AB R6, R232, R173 ;  /* 0x000000ade806723e */ /* 0x004fe400000000ff */
[C---:B------:R-:W-:Y:S02]  /*54b0*/  PRMT R215, R2.reuse, 0x7632, R215 ;  /* 0x0000763202d77816 */ /* 0x040fe400000000d7 */
[----:B------:R-:W-:-:S02]  /*54c0*/  PRMT R214, R2, 0x7610, R214 ;  /* 0x0000761002d67816 */ /* 0x000fc400000000d6 */
[----:B---3--:R-:W-:Y:S02]  /*54d0*/  F2FP.F16.F32.PACK_AB R2, R106, R107 ;  /* 0x0000006b6a02723e */ /* 0x008fe400000000ff */
[C---:B------:R-:W-:Y:S02]  /*54e0*/  PRMT R221, R6.reuse, 0x7610, R221 ;  /* 0x0000761006dd7816 */ /* 0x040fe400000000dd */
[----:B------:R-:W-:Y:S02]  /*54f0*/  PRMT R219, R6, 0x7632, R219 ;  /* 0x0000763206db7816 */ /* 0x000fe400000000db */
[----:B------:R-:W-:Y:S01]  /*5500*/  F2FP.F16.F32.PACK_AB R6, R238, R239 ;  /* 0x000000efee06723e */ /* 0x000fe200000000ff */
[----:B-1----:R-:W-:Y:S01]  /*5510*/  FFMA.FTZ R5, R75, UR42, -R17 ;  /* 0x0000002a4b057c23 */ /* 0x002fe20008010811 */
[C---:B------:R-:W-:Y:S02]  /*5520*/  PRMT R204, R2.reuse, 0x7610, R204 ;  /* 0x0000761002cc7816 */ /* 0x040fe400000000cc */
[----:B------:R-:W-:Y:S01]  /*5530*/  PRMT R202, R2, 0x7632, R202 ;  /* 0x0000763202ca7816 */ /* 0x000fe200000000ca */
[----:B------:R1:W2:Y:S01]  /*5540*/  MUFU.EX2 R250, R5 ;  /* 0x0000000500fa7308 */ /* 0x0002a20000000800 */
[----:B----4-:R-:W-:-:S02]  /*5550*/  F2FP.F16.F32.PACK_AB R2, R110, R105 ;  /* 0x000000696e02723e */ /* 0x010fc400000000ff */
[C---:B------:R-:W-:Y:S02]  /*5560*/  PRMT R226, R6.reuse, 0x7610, R226 ;  /* 0x0000761006e27816 */ /* 0x040fe400000000e2 */
[----:B------:R-:W-:Y:S02]  /*5570*/  PRMT R225, R6, 0x7632, R225 ;  /* 0x0000763206e17816 */ /* 0x000fe400000000e1 */
[----:B------:R-:W-:Y:S02]  /*5580*/  F2FP.F16.F32.PACK_AB R6, R183, R45 ;  /* 0x0000002db706723e */ /* 0x000fe400000000ff */
[C---:B------:R-:W-:Y:S02]  /*5590*/  PRMT R211, R2.reuse, 0x7610, R211 ;  /* 0x0000761002d37816 */ /* 0x040fe400000000d3 */
[----:B------:R-:W-:Y:S01]  /*55a0*/  PRMT R210, R2, 0x7632, R210 ;  /* 0x0000763202d27816 */ /* 0x000fe200000000d2 */
[----:B------:R-:W-:Y:S01]  /*55b0*/  IMAD.U32 R2, RZ, RZ, UR12 ;  /* 0x0000000cff027e24 */ /* 0x000fe2000f8e00ff */
[----:B------:R-:W-:-:S02]  /*55c0*/  PRMT R217, R6, 0x7610, R217 ;  /* 0x0000761006d97816 */ /* 0x000fc400000000d9 */
[----:B------:R-:W-:Y:S01]  /*55d0*/  PRMT R216, R6, 0x7632, R216 ;  /* 0x0000763206d87816 */ /* 0x000fe200000000d8 */
[----:B-1----:R-:W-:Y:S01]  /*55e0*/  FFMA.FTZ R5, R66, UR42, -R17 ;  /* 0x0000002a42057c23 */ /* 0x002fe20008010811 */
[----:B------:R-:W-:Y:S02]  /*55f0*/  F2FP.F16.F32.PACK_AB R6, R124, R127 ;  /* 0x0000007f7c06723e */ /* 0x000fe400000000ff */
[----:B------:R-:W-:Y:S01]  /*5600*/  LEA R0, R2, UR12, 0x10 ;  /* 0x0000000c02007c11 */ /* 0x000fe2000f8e80ff */
[----:B------:R1:W-:Y:S01]  /*5610*/  MUFU.EX2 R235, R5 ;  /* 0x0000000500eb7308 */ /* 0x0003e20000000800 */
[C---:B------:R-:W-:Y:S02]  /*5620*/  PRMT R197, R6.reuse, 0x7610, R197 ;  /* 0x0000761006c57816 */ /* 0x040fe400000000c5 */
[----:B------:R-:W-:Y:S02]  /*5630*/  PRMT R196, R6, 0x7632, R196 ;  /* 0x0000763206c47816 */ /* 0x000fe400000000c4 */
[----:B------:R-:W-:-:S02]  /*5640*/  F2FP.F16.F32.PACK_AB R2, R44, R247 ;  /* 0x000000f72c02723e */ /* 0x000fc400000000ff */
[----:B------:R-:W-:Y:S02]  /*5650*/  F2FP.F16.F32.PACK_AB R6, R125, R126 ;  /* 0x0000007e7d06723e */ /* 0x000fe400000000ff */
[C---:B------:R-:W-:Y:S02]  /*5660*/  PRMT R203, R2.reuse, 0x7610, R203 ;  /* 0x0000761002cb7816 */ /* 0x040fe400000000cb */
[----:B------:R-:W-:Y:S02]  /*5670*/  PRMT R201, R2, 0x7632, R201 ;  /* 0x0000763202c97816 */ /* 0x000fe400000000c9 */
[C---:B------:R-:W-:Y:S02]  /*5680*/  PRMT R213, R6.reuse, 0x7610, R213 ;  /* 0x0000761006d57816 */ /* 0x040fe400000000d5 */
[----:B------:R-:W-:Y:S01]  /*5690*/  PRMT R212, R6, 0x7632, R212 ;  /* 0x0000763206d47816 */ /* 0x000fe200000000d4 */
[----:B-1----:R-:W-:Y:S01]  /*56a0*/  FFMA.FTZ R5, R74, UR42, -R17 ;  /* 0x0000002a4a057c23 */ /* 0x002fe20008010811 */
[----:B------:R-:W-:-:S02]  /*56b0*/  HSET2.LE.AND R2, R31, R0, PT ;  /* 0x000000001f027233 */ /* 0x000fc40003803000 */
[----:B------:R-:W-:Y:S01]  /*56c0*/  PRMT R6, R195, 0x5410, R194 ;  /* 0x00005410c3067816 */ /* 0x000fe200000000c2 */
[----:B------:R2:W1:Y:S03]  /*56d0*/  MUFU.EX2 R248, R5 ;  /* 0x0000000500f87308 */ /* 0x0004660000000800 */
[----:B------:R-:W-:Y:S02]  /*56e0*/  LOP3.LUT R72, R2, R6, RZ, 0xc0, !PT ;  /* 0x0000000602487212 */ /* 0x000fe400078ec0ff */
[----:B------:R-:W-:Y:S02]  /*56f0*/  PRMT R6, R200, 0x5410, R207 ;  /* 0x00005410c8067816 */ /* 0x000fe400000000cf */
[----:B------:R-:W-:Y:S02]  /*5700*/  HSET2.LE.AND R2, R34, R0, PT ;  /* 0x0000000022027233 */ /* 0x000fe40003803000 */
[----:B--2---:R-:W-:-:S04]  /*5710*/  F2FP.F16.F32.PACK_AB R5, R250, R249 ;  /* 0x000000f9fa05723e */ /* 0x004fc800000000ff */
[C---:B------:R-:W-:Y:S02]  /*5720*/  PRMT R206, R5.reuse, 0x7610, R206 ;  /* 0x0000761005ce7816 */ /* 0x040fe400000000ce */
[----:B------:R-:W-:Y:S02]  /*5730*/  PRMT R205, R5, 0x7632, R205 ;  /* 0x0000763205cd7816 */ /* 0x000fe400000000cd */
[----:B-1----:R-:W-:-:S04]  /*5740*/  F2FP.F16.F32.PACK_AB R5, R248, R235 ;  /* 0x000000ebf805723e */ /* 0x002fc800000000ff */
[C---:B------:R-:W-:Y:S02]  /*5750*/  PRMT R199, R5.reuse, 0x7610, R199 ;  /* 0x0000761005c77816 */ /* 0x040fe400000000c7 */
[----:B------:R-:W-:Y:S02]  /*5760*/  PRMT R198, R5, 0x7632, R198 ;  /* 0x0000763205c67816 */ /* 0x000fe400000000c6 */
[----:B------:R-:W-:-:S05]  /*5770*/  HSET2.LE.AND R5, R25, R0, PT ;  /* 0x0000000019057233 */ /* 0x000fca0003803000 */
[----:B------:R-:W-:Y:S02]  /*5780*/  LOP3.LUT R73, R5, R6, RZ, 0xc0, !PT ;  /* 0x0000000605497212 */ /* 0x000fe400078ec0ff */
[----:B------:R-:W-:Y:S02]  /*5790*/  PRMT R6, R221, 0x5410, R219 ;  /* 0x00005410dd067816 */ /* 0x000fe400000000db */
[--C-:B------:R-:W-:Y:S02]  /*57a0*/  HSET2.LE.AND R5, R33, R0.reuse, PT ;  /* 0x0000000021057233 */ /* 0x100fe40003803000 */
[----:B------:R-:W-:Y:S02]  /*57b0*/  LOP3.LUT R74, R2, R6, RZ, 0xc0, !PT ;  /* 0x00000006024a7212 */ /* 0x000fe400078ec0ff */
[----:B------:R-:W-:Y:S02]  /*57c0*/  PRMT R6, R222, 0x5410, R224 ;  /* 0x00005410de067816 */ /* 0x000fe400000000e0 */
[----:B------:R-:W-:-:S02]  /*57d0*/  HSET2.LE.AND R2, R15, R0, PT ;  /* 0x000000000f027233 */ /* 0x000fc40003803000 */
[----:B------:R-:W-:Y:S02]  /*57e0*/  LOP3.LUT R75, R5, R6, RZ, 0xc0, !PT ;  /* 0x00000006054b7212 */ /* 0x000fe400078ec0ff */
[----:B------:R-:W-:Y:S02]  /*57f0*/  PRMT R6, R226, 0x5410, R225 ;  /* 0x00005410e2067816 */ /* 0x000fe400000000e1 */
[--C-:B------:R-:W-:Y:S02]  /*5800*/  HSET2.LE.AND R5, R16, R0.reuse, PT ;  /* 0x0000000010057233 */ /* 0x100fe40003803000 */
[----:B------:R-:W-:Y:S02]  /*5810*/  LOP3.LUT R64, R2, R6, RZ, 0xc0, !PT ;  /* 0x0000000602407212 */ /* 0x000fe400078ec0ff */
[----:B------:R-:W-:Y:S02]  /*5820*/  PRMT R6, R213, 0x5410, R212 ;  /* 0x00005410d5067816 */ /* 0x000fe400000000d4 */
[----:B------:R-:W-:-:S02]  /*5830*/  HSET2.LE.AND R2, R22, R0, PT ;  /* 0x0000000016027233 */ /* 0x000fc40003803000 */
[----:B------:R-:W-:Y:S01]  /*5840*/  LOP3.LUT R58, R5, R6, RZ, 0xc0, !PT ;  /* 0x00000006053a7212 */ /* 0x000fe200078ec0ff */
[----:B------:R-:W-:Y:S01]  /*5850*/  HMMA.16816.F32 R20, R72, R96, RZ ;  /* 0x000000604814723c */ /* 0x000fe200000018ff */
        /* <DEDUP_REMOVED lines=21> */
[----:B------:R-:W-:Y:S01]  /*59b0*/  LOP3.LUT R54, R5, R6, RZ, 0xc0, !PT ;  /* 0x0000000605367212 */ /* 0x000fe200078ec0ff */
[----:B------:R-:W-:Y:S01]  /*59c0*/  HMMA.16816.F32 R20, R64, R88, R20 ;  /* 0x000000584014723c */ /* 0x000fe20000001814 */
[----:B------:R-:W-:Y:S02]  /*59d0*/  PRMT R6, R199, 0x5410, R198 ;  /* 0x00005410c7067816 */ /* 0x000fe400000000c6 */
[----:B------:R-:W-:Y:S01]  /*59e0*/  HSET2.LE.AND R5, R8, R0, PT ;  /* 0x0000000008057233 */ /* 0x000fe20003803000 */
[----:B------:R-:W-:Y:S01]  /*59f0*/  IMAD.WIDE.U32 R8, R39, -0x326172a9, RZ ;  /* 0xcd9e8d5727087825 */ /* 0x000fe200078e00ff */
[----:B------:R-:W-:-:S02]  /*5a00*/  LOP3.LUT R55, R2, R6, RZ, 0xc0, !PT ;  /* 0x0000000602377212 */ /* 0x000fc400078ec0ff */
[----:B------:R-:W-:Y:S02]  /*5a10*/  PRMT R6, R209, 0x5410, R208 ;  /* 0x00005410d1067816 */ /* 0x000fe400000000d0 */
[----:B------:R-:W-:Y:S01]  /*5a20*/  HSET2.LE.AND R2, R10, R0, PT ;  /* 0x000000000a027233 */ /* 0x000fe20003803000 */
[----:B------:R-:W-:Y:S01]  /*5a30*/  IMAD.WIDE.U32 R10, R81, -0x2daee0ad, RZ ;  /* 0xd2511f53510a7825 */ /* 0x000fe200078e00ff */
[----:B------:R-:W-:Y:S02]  /*5a40*/  LOP3.LUT R52, R5, R6, RZ, 0xc0, !PT ;  /* 0x0000000605347212 */ /* 0x000fe400078ec0ff */
[----:B------:R-:W-:Y:S01]  /*5a50*/  PRMT R5, R206, 0x5410, R205 ;  /* 0x00005410ce057816 */ /* 0x000fe200000000cd */
[----:B------:R-:W-:Y:S01]  /*5a60*/  IMAD.WIDE.U32 R6, R35, -0x326172a9, RZ ;  /* 0xcd9e8d5723067825 */ /* 0x000fe200078e00ff */
[----:B------:R-:W-:Y:S02]  /*5a70*/  LOP3.LUT R27, R9, UR32, R84, 0x96, !PT ;  /* 0x00000020091b7c12 */ /* 0x000fe4000f8e9654 */
[----:B------:R-:W-:-:S02]  /*5a80*/  LOP3.LUT R53, R2, R5, RZ, 0xc0, !PT ;  /* 0x0000000502357212 */ /* 0x000fc400078ec0ff */
[----:B------:R-:W-:Y:S01]  /*5a90*/  LOP3.LUT R16, R7, UR16, R8, 0x96, !PT ;  /* 0x0000001007107c12 */ /* 0x000fe2000f8e9608 */
[----:B------:R-:W-:Y:S01]  /*5aa0*/  IMAD.WIDE.U32 R8, R94, -0x2daee0ad, RZ ;  /* 0xd2511f535e087825 */ /* 0x000fe200078e00ff */
[C---:B------:R-:W-:Y:S02]  /*5ab0*/  LOP3.LUT R26, R6.reuse, 0xff, RZ, 0xc0, !PT ;  /* 0x000000ff061a7812 */ /* 0x040fe400078ec0ff */
[----:B------:R-:W-:Y:S01]  /*5ac0*/  LOP3.LUT R39, R6, 0xffff, RZ, 0xc0, !PT ;  /* 0x0000ffff06277812 */ /* 0x000fe200078ec0ff */
[----:B------:R-:W-:Y:S01]  /*5ad0*/  HMMA.16816.F32 R12, R52, R88, R12 ;  /* 0x00000058340c723c */ /* 0x000fe2000000180c */
[----:B------:R-:W-:Y:S01]  /*5ae0*/  IMAD.MOV.U32 R62, RZ, RZ, R22 ;  /* 0x000000ffff3e7224 */ /* 0x000fe200078e0016 */
[----:B------:R-:W-:Y:S01]  /*5af0*/  LOP3.LUT R22, R37, UR36, R10, 0x96, !PT ;  /* 0x0000002425167c12 */ /* 0x000fe2000f8e960a */
[----:B------:R-:W-:Y:S01]  /*5b00*/  IMAD.MOV.U32 R61, RZ, RZ, R23 ;  /* 0x000000ffff3d7224 */ /* 0x000fe200078e0017 */
[----:B------:R-:W-:Y:S01]  /*5b10*/  LOP3.LUT R23, R11, UR38, R76, 0x96, !PT ;  /* 0x000000260b177c12 */ /* 0x000fe2000f8e964c */
[----:B------:R-:W-:Y:S01]  /*5b20*/  IMAD.WIDE.U32 R10, R77, -0x2daee0ad, RZ ;  /* 0xd2511f534d0a7825 */ /* 0x000fe200078e00ff */
[----:B------:R-:W-:-:S02]  /*5b30*/  SHF.R.U32.HI R46, RZ, 0x10, R6 ;  /* 0x00000010ff2e7819 */ /* 0x000fc40000011606 */
[----:B------:R-:W-:Y:S01]  /*5b40*/  SHF.R.U32.HI R25, RZ, 0x18, R6 ;  /* 0x00000018ff197819 */ /* 0x000fe20000011606 */
[----:B------:R-:W-:Y:S01]  /*5b50*/  IMAD.MOV.U32 R63, RZ, RZ, R21 ;  /* 0x000000ffff3f7224 */ /* 0x000fe200078e0015 */
[----:B------:R-:W-:Y:S01]  /*5b60*/  LOP3.LUT R9, R9, UR38, R242, 0x96, !PT ;  /* 0x0000002609097c12 */ /* 0x000fe2000f8e96f2 */
[----:B------:R-:W-:Y:S01]  /*5b70*/  IMAD.MOV.U32 R182, RZ, RZ, R20 ;  /* 0x000000ffffb67224 */ /* 0x000fe200078e0014 */
[----:B------:R-:W-:Y:S01]  /*5b80*/  LOP3.LUT R8, R11, UR36, R8, 0x96, !PT ;  /* 0x000000240b087c12 */ /* 0x000fe2000f8e9608 */
[----:B------:R-:W-:Y:S01]  /*5b90*/  IMAD.WIDE.U32 R6, R95, -0x2daee0ad, RZ ;  /* 0xd2511f535f067825 */ /* 0x000fe200078e00ff */
[----:B------:R-:W-:Y:S02]  /*5ba0*/  ISETP.LE.U32.AND P3, PT, R25, UR12, PT ;  /* 0x0000000c19007c0c */ /* 0x000fe4000bf63070 */
[----:B------:R-:W-:Y:S01]  /*5bb0*/  ISETP.LE.U32.AND P5, PT, R26, UR12, PT ;  /* 0x0000000c1a007c0c */ /* 0x000fe2000bfa3070 */
[----:B------:R-:W-:Y:S01]  /*5bc0*/  IMAD.WIDE.U32 R20, R83, -0x2daee0ad, RZ ;  /* 0xd2511f5353147825 */ /* 0x000fe200078e00ff */
[----:B------:R-:W-:-:S03]  /*5bd0*/  LOP3.LUT R5, R7, UR38, R242, 0x96, !PT ;  /* 0x0000002607057c12 */ /* 0x000fc6000f8e96f2 */
[----:B------:R-:W-:Y:S01]  /*5be0*/  IMAD.MOV.U32 R83, RZ, RZ, R45 ;  /* 0x000000ffff537224 */ /* 0x000fe200078e002d */
[----:B------:R-:W-:Y:S01]  /*5bf0*/  LOP3.LUT R2, R21, UR36, R6, 0x96, !PT ;  /* 0x0000002415027c12 */ /* 0x000fe2000f8e9606 */
[----:B------:R-:W-:-:S04]  /*5c00*/  IMAD.WIDE.U32 R6, R9, -0x326172a9, RZ ;  /* 0xcd9e8d5709067825 */ /* 0x000fc800078e00ff */
[----:B------:R-:W-:Y:S01]  /*5c10*/  IMAD.MOV.U32 R246, RZ, RZ, R15 ;  /* 0x000000fffff67224 */ /* 0x000fe200078e000f */
[----:B------:R-:W-:Y:S01]  /*5c20*/  LOP3.LUT R9, R7, UR37, R92, 0x96, !PT ;  /* 0x0000002507097c12 */ /* 0x000fe2000f8e965c */
[----:B------:R-:W-:Y:S02]  /*5c30*/  IMAD.MOV.U32 R82, RZ, RZ, R14 ;  /* 0x000000ffff527224 */ /* 0x000fe400078e000e */
[----:B------:R-:W-:Y:S02]  /*5c40*/  @!P5 HADD2 R130, -R221.H0_H0, -RZ.H0_H0 ;  /* 0xa00000ffdd82d230 */ /* 0x000fe40000000900 */
[----:B------:R-:W-:-:S04]  /*5c50*/  IMAD.WIDE.U32 R14, R8, -0x326172a9, RZ ;  /* 0xcd9e8d57080e7825 */ /* 0x000fc800078e00ff */
[----:B------:R-:W-:Y:S02]  /*5c60*/  @!P3 HADD2 R131, -R224.H0_H0, -RZ.H0_H0 ;  /* 0xa00000ffe083b230 */ /* 0x000fe40000000900 */
[----:B------:R-:W-:Y:S01]  /*5c70*/  IMAD.MOV.U32 R245, RZ, RZ, R12 ;  /* 0x000000fffff57224 */ /* 0x000fe200078e000c */
[----:B------:R-:W-:Y:S01]  /*5c80*/  LOP3.LUT R8, R15, UR35, R6, 0x96, !PT ;  /* 0x000000230f087c12 */ /* 0x000fe2000f8e9606 */
[----:B------:R-:W-:Y:S01]  /*5c90*/  IMAD.MOV.U32 R97, RZ, RZ, R13 ;  /* 0x000000ffff617224 */ /* 0x000fe200078e000d */
[----:B------:R-:W-:Y:S01]  /*5ca0*/  @!P5 PRMT R221, R130, 0x5410, RZ ;  /* 0x0000541082ddd816 */ /* 0x000fe200000000ff */
[----:B------:R-:W-:Y:S01]  /*5cb0*/  IMAD.WIDE.U32 R6, R5, -0x326172a9, RZ ;  /* 0xcd9e8d5705067825 */ /* 0x000fe200078e00ff */
[----:B------:R-:W-:-:S03]  /*5cc0*/  @!P3 PRMT R224, R131, 0x5410, RZ ;  /* 0x0000541083e0b816 */ /* 0x000fc600000000ff */
[----:B------:R-:W-:Y:S01]  /*5cd0*/  IMAD.WIDE.U32 R12, R2, -0x326172a9, RZ ;  /* 0xcd9e8d57020c7825 */ /* 0x000fe200078e00ff */
[----:B------:R-:W-:-:S03]  /*5ce0*/  LOP3.LUT R5, R7, UR37, R92, 0x96, !PT ;  /* 0x0000002507057c12 */ /* 0x000fc6000f8e965c */
[----:B------:R-:W-:Y:S01]  /*5cf0*/  IMAD.WIDE.U32 R34, R8, -0x2daee0ad, RZ ;  /* 0xd2511f5308227825 */ /* 0x000fe200078e00ff */
[----:B------:R-:W-:-:S03]  /*5d00*/  LOP3.LUT R2, R13, UR35, R6, 0x96, !PT ;  /* 0x000000230d027c12 */ /* 0x000fc6000f8e9606 */
[----:B------:R-:W-:-:S04]  /*5d10*/  IMAD.WIDE.U32 R6, R9, -0x2daee0ad, RZ ;  /* 0xd2511f5309067825 */ /* 0x000fc800078e00ff */
[----:B------:R-:W-:Y:S01]  /*5d20*/  IMAD.WIDE.U32 R84, R2, -0x2daee0ad, RZ ;  /* 0xd2511f5302547825 */ /* 0x000fe200078e00ff */
[----:B------:R-:W-:Y:S02]  /*5d30*/  LOP3.LUT R8, R7, UR33, R10, 0x96, !PT ;  /* 0x0000002107087c12 */ /* 0x000fe4000f8e960a */
[----:B------:R-:W-:Y:S01]  /*5d40*/  LOP3.LUT R10, R35, UR29, R6, 0x96, !PT ;  /* 0x0000001d230a7c12 */ /* 0x000fe2000f8e9606 */
[----:B------:R-:W-:-:S04]  /*5d50*/  IMAD.WIDE.U32 R6, R5, -0x2daee0ad, RZ ;  /* 0xd2511f5305067825 */ /* 0x000fc800078e00ff */
[----:B------:R-:W-:Y:S01]  /*5d60*/  IMAD.WIDE.U32 R8, R8, -0x326172a9, RZ ;  /* 0xcd9e8d5708087825 */ /* 0x000fe200078e00ff */
[----:B------:R-:W-:Y:S02]  /*5d70*/  LOP3.LUT R5, R7, UR33, R20, 0x96, !PT ;  /* 0x0000002107057c12 */ /* 0x000fe4000f8e9614 */
[----:B------:R-:W-:Y:S01]  /*5d80*/  LOP3.LUT R2, R85, UR29, R6, 0x96, !PT ;  /* 0x0000001d55027c12 */ /* 0x000fe2000f8e9606 */
[----:B------:R-:W-:Y:S01]  /*5d90*/  IMAD.WIDE.U32 R6, R10, -0x326172a9, RZ ;  /* 0xcd9e8d570a067825 */ /* 0x000fe200078e00ff */
[----:B------:R-:W-:-:S03]  /*5da0*/  LOP3.LUT R37, R9, UR32, R14, 0x96, !PT ;  /* 0x0000002009257c12 */ /* 0x000fc6000f8e960e */
[----:B------:R-:W-:Y:S01]  /*5db0*/  IMAD.MOV.U32 R94, RZ, RZ, R87 ;  /* 0x000000ffff5e7224 */ /* 0x000fe200078e0057 */
[----:B------:R-:W-:Y:S01]  /*5dc0*/  LOP3.LUT R20, R7, UR16, R8, 0x96, !PT ;  /* 0x0000001007147c12 */ /* 0x000fe2000f8e9608 */
[----:B------:R-:W-:Y:S01]  /*5dd0*/  IMAD.WIDE.U32 R8, R5, -0x326172a9, RZ ;  /* 0xcd9e8d5705087825 */ /* 0x000fe200078e00ff */
[C---:B------:R-:W-:Y:S02]  /*5de0*/  LOP3.LUT R21, R6.reuse, 0xff, RZ, 0xc0, !PT ;  /* 0x000000ff06157812 */ /* 0x040fe400078ec0ff */
[----:B------:R-:W-:Y:S01]  /*5df0*/  LOP3.LUT R60, R6, 0xffff, RZ, 0xc0, !PT ;  /* 0x0000ffff063c7812 */ /* 0x000fe200078ec0ff */
[----:B------:R-:W-:Y:S01]  /*5e00*/  IMAD.WIDE.U32 R10, R22, -0x326172a9, RZ ;  /* 0xcd9e8d57160a7825 */ /* 0x000fe200078e00ff */
[--C-:B------:R-:W-:Y:S02]  /*5e10*/  SHF.R.U32.HI R45, RZ, 0x10, R6.reuse ;  /* 0x00000010ff2d7819 */ /* 0x100fe40000011606 */
[----:B------:R-:W-:Y:S01]  /*5e20*/  SHF.R.U32.HI R13, RZ, 0x18, R6 ;  /* 0x00000018ff0d7819 */ /* 0x000fe20000011606 */
[----:B------:R-:W-:Y:S01]  /*5e30*/  IMAD.WIDE.U32 R6, R2, -0x326172a9, RZ ;  /* 0xcd9e8d5702067825 */ /* 0x000fe200078e00ff */
[----:B------:R-:W-:-:S02]  /*5e40*/  LOP3.LUT R92, R9, UR32, R12, 0x96, !PT ;  /* 0x00000020095c7c12 */ /* 0x000fc4000f8e960c */
[----:B------:R-:W-:Y:S01]  /*5e50*/  ISETP.LE.U32.AND P1, PT, R21, UR12, PT ;  /* 0x0000000c15007c0c */ /* 0x000fe2000bf23070 */
[----:B------:R-:W-:Y:S01]  /*5e60*/  IMAD.MOV.U32 R130, RZ, RZ, R239 ;  /* 0x000000ffff827224 */ /* 0x000fe200078e00ef */
[----:B------:R-:W-:Y:S02]  /*5e70*/  LOP3.LUT R30, R7, UR16, R8, 0x96, !PT ;  /* 0x00000010071e7c12 */ /* 0x000fe4000f8e9608 */
[C---:B------:R-:W-:Y:S02]  /*5e80*/  LOP3.LUT R87, R6.reuse, 0xffff, RZ, 0xc0, !PT ;  /* 0x0000ffff06577812 */ /* 0x040fe400078ec0ff */
[----:B------:R-:W-:Y:S02]  /*5e90*/  LOP3.LUT R96, R6, 0xff, RZ, 0xc0, !PT ;  /* 0x000000ff06607812 */ /* 0x000fe400078ec0ff */
[--C-:B------:R-:W-:Y:S02]  /*5ea0*/  SHF.R.U32.HI R88, RZ, 0x10, R6.reuse ;  /* 0x00000010ff587819 */ /* 0x100fe40000011606 */
[----:B------:R-:W-:Y:S01]  /*5eb0*/  SHF.R.U32.HI R95, RZ, 0x18, R6 ;  /* 0x00000018ff5f7819 */ /* 0x000fe20000011606 */
[----:B------:R-:W-:Y:S01]  /*5ec0*/  IMAD.WIDE.U32 R6, R23, -0x326172a9, RZ ;  /* 0xcd9e8d5717067825 */ /* 0x000fe200078e00ff */
[----:B------:R-:W-:-:S03]  /*5ed0*/  ISETP.LE.U32.AND P2, PT, R13, UR12, PT ;  /* 0x0000000c0d007c0c */ /* 0x000fc6000bf43070 */
[----:B------:R-:W-:Y:S01]  /*5ee0*/  IMAD.WIDE.U32 R12, R128, -0x2daee0ad, RZ ;  /* 0xd2511f53800c7825 */ /* 0x000fe200078e00ff */
[----:B------:R-:W-:Y:S02]  /*5ef0*/  LOP3.LUT R5, R7, UR37, R38, 0x96, !PT ;  /* 0x0000002507057c12 */ /* 0x000fe4000f8e9626 */
[----:B------:R-:W-:Y:S01]  /*5f00*/  LOP3.LUT R2, R11, UR35, R6, 0x96, !PT ;  /* 0x000000230b027c12 */ /* 0x000fe2000f8e9606 */
[----:B------:R-:W-:-:S04]  /*5f10*/  IMAD.WIDE.U32 R6, R27, -0x2daee0ad, RZ ;  /* 0xd2511f531b067825 */ /* 0x000fc800078e00ff */
[----:B------:R-:W-:Y:S01]  /*5f20*/  IMAD.WIDE.U32 R8, R5, -0x2daee0ad, RZ ;  /* 0xd2511f5305087825 */ /* 0x000fe200078e00ff */
[C---:B------:R-:W-:Y:S02]  /*5f30*/  LOP3.LUT R31, R6.reuse, 0xff, RZ, 0xc0, !PT ;  /* 0x000000ff061f7812 */ /* 0x040fe400078ec0ff */
[----:B------:R-:W-:Y:S01]  /*5f40*/  LOP3.LUT R32, R6, 0xffff, RZ, 0xc0, !PT ;  /* 0x0000ffff06207812 */ /* 0x000fe200078ec0ff */
[----:B------:R-:W-:Y:S01]  /*5f50*/  IMAD.WIDE.U32 R14, R2, -0x2daee0ad, RZ ;  /* 0xd2511f53020e7825 */ /* 0x000fe200078e00ff */
[----:B------:R-:W-:Y:S02]  /*5f60*/  LOP3.LUT R5, R9, UR33, R36, 0x96, !PT ;  /* 0x0000002109057c12 */ /* 0x000fe4000f8e9624 */
[----:B------:R-:W-:Y:S01]  /*5f70*/  SHF.R.U32.HI R33, RZ, 0x10, R6 ;  /* 0x00000010ff217819 */ /* 0x000fe20000011606 */
[----:B------:R-:W-:Y:S01]  /*5f80*/  IMAD.MOV.U32 R128, RZ, RZ, R236 ;  /* 0x000000ffff807224 */ /* 0x000fe200078e00ec */
[----:B------:R-:W-:Y:S01]  /*5f90*/  LOP3.LUT R2, R15, UR29, R8, 0x96, !PT ;  /* 0x0000001d0f027c12 */ /* 0x000fe2000f8e9608 */
[----:B------:R-:W-:Y:S01]  /*5fa0*/  IMAD.WIDE.U32 R8, R5, -0x326172a9, RZ ;  /* 0xcd9e8d5705087825 */ /* 0x000fe200078e00ff */
[----:B------:R-:W-:-:S02]  /*5fb0*/  LOP3.LUT R15, R7, UR34, R86, 0x96, !PT ;  /* 0x00000022070f7c12 */ /* 0x000fc4000f8e9656 */
[----:B------:R-:W-:Y:S01]  /*5fc0*/  SHF.R.U32.HI R25, RZ, 0x18, R6 ;  /* 0x00000018ff197819 */ /* 0x000fe20000011606 */
[----:B------:R-:W-:Y:S01]  /*5fd0*/  IMAD.WIDE.U32 R6, R2, -0x326172a9, RZ ;  /* 0xcd9e8d5702067825 */ /* 0x000fe200078e00ff */
[----:B------:R-:W-:Y:S02]  /*5fe0*/  LOP3.LUT R2, R16, 0xff, RZ, 0xc0, !PT ;  /* 0x000000ff10027812 */ /* 0x000fe400078ec0ff */
[----:B------:R-:W-:Y:S02]  /*5ff0*/  LOP3.LUT R11, R9, UR32, R10, 0x96, !PT ;  /* 0x00000020090b7c12 */ /* 0x000fe4000f8e960a */
[----:B------:R-:W-:Y:S02]  /*6000*/  LOP3.LUT R21, R7, UR16, R8, 0x96, !PT ;  /* 0x0000001007157c12 */ /* 0x000fe4000f8e9608 */
[C---:B------:R-:W-:Y:S02]  /*6010*/  LOP3.LUT R36, R6.reuse, 0xff, RZ, 0xc0, !PT ;  /* 0x000000ff06247812 */ /* 0x040fe400078ec0ff */
[----:B------:R-:W-:-:S02]  /*6020*/  LOP3.LUT R49, R6, 0xffff, RZ, 0xc0, !PT ;  /* 0x0000ffff06317812 */ /* 0x000fc400078ec0ff */
[--C-:B------:R-:W-:Y:S02]  /*6030*/  SHF.R.U32.HI R77, RZ, 0x10, R6.reuse ;  /* 0x00000010ff4d7819 */ /* 0x100fe40000011606 */
[----:B------:R-:W-:Y:S01]  /*6040*/  SHF.R.U32.HI R35, RZ, 0x18, R6 ;  /* 0x00000018ff237819 */ /* 0x000fe20000011606 */
[----:B------:R-:W-:Y:S01]  /*6050*/  IMAD.WIDE.U32 R6, R134, -0x2daee0ad, RZ ;  /* 0xd2511f5386067825 */ /* 0x000fe200078e00ff */
[----:B------:R-:W-:Y:S02]  /*6060*/  ISETP.LE.U32.AND P4, PT, R2, UR12, PT ;  /* 0x0000000c02007c0c */ /* 0x000fe4000bf83070 */
[----:B------:R-:W-:Y:S01]  /*6070*/  LOP3.LUT R2, R16, 0xffff, RZ, 0xc0, !PT ;  /* 0x0000ffff10027812 */ /* 0x000fe200078ec0ff */
[----:B------:R-:W-:Y:S01]  /*6080*/  IMAD.MOV.U32 R134, RZ, RZ, R249 ;  /* 0x000000ffff867224 */ /* 0x000fe200078e00f9 */
[----:B------:R-:W-:Y:S02]  /*6090*/  LOP3.LUT R5, R7, UR38, R76, 0x96, !PT ;  /* 0x0000002607057c12 */ /* 0x000fe4000f8e964c */
[----:B------:R-:W-:Y:S01]  /*60a0*/  LOP3.LUT R10, R13, UR36, R6, 0x96, !PT ;  /* 0x000000240d0a7c12 */ /* 0x000fe2000f8e9606 */
[----:B------:R-:W-:Y:S01]  /*60b0*/  IMAD.WIDE.U32 R6, R11, -0x2daee0ad, RZ ;  /* 0xd2511f530b067825 */ /* 0x000fe200078e00ff */
[----:B------:R-:W-:-:S03]  /*60c0*/  SHF.R.U32.HI R2, RZ, 0x8, R2 ;  /* 0x00000008ff027819 */ /* 0x000fc60000011602 */
[----:B------:R-:W-:Y:S01]  /*60d0*/  IMAD.WIDE.U32 R8, R5, -0x326172a9, RZ ;  /* 0xcd9e8d5705087825 */ /* 0x000fe200078e00ff */
[----:B------:R-:W-:-:S03]  /*60e0*/  LOP3.LUT R2, R2, 0xffff, RZ, 0xc0, !PT ;  /* 0x0000ffff02027812 */ /* 0x000fc600078ec0ff */
[----:B------:R-:W-:Y:S01]  /*60f0*/  @!P4 HADD2 R104, -R195.H0_H0, -RZ.H0_H0 ;  /* 0xa00000ffc368c230 */ /* 0x000fe20000000900 */
[----:B------:R-:W-:Y:S01]  /*6100*/  LOP3.LUT R23, R7, UR34, R14, 0x96, !PT ;  /* 0x0000002207177c12 */ /* 0x000fe2000f8e960e */
[----:B------:R-:W-:Y:S01]  /*6110*/  IMAD.WIDE.U32 R10, R10, -0x326172a9, RZ ;  /* 0xcd9e8d570a0a7825 */ /* 0x000fe200078e00ff */
[----:B------:R-:W-:Y:S02]  /*6120*/  LOP3.LUT R5, R9, UR37, R38, 0x96, !PT ;  /* 0x0000002509057c12 */ /* 0x000fe4000f8e9626 */
[C---:B------:R-:W-:Y:S02]  /*6130*/  LOP3.LUT R48, R6.reuse, 0xff, RZ, 0xc0, !PT ;  /* 0x000000ff06307812 */ /* 0x040fe400078ec0ff */
[----:B------:R-:W-:Y:S02]  /*6140*/  LOP3.LUT R76, R6, 0xffff, RZ, 0xc0, !PT ;  /* 0x0000ffff064c7812 */ /* 0x000fe400078ec0ff */
[--C-:B------:R-:W-:Y:S02]  /*6150*/  SHF.R.U32.HI R86, RZ, 0x10, R6.reuse ;  /* 0x00000010ff567819 */ /* 0x100fe40000011606 */
[----:B------:R-:W-:Y:S01]  /*6160*/  SHF.R.U32.HI R47, RZ, 0x18, R6 ;  /* 0x00000018ff2f7819 */ /* 0x000fe20000011606 */
[----:B------:R-:W-:Y:S01]  /*6170*/  IMAD.WIDE.U32 R6, R5, -0x2daee0ad, RZ ;  /* 0xd2511f5305067825 */ /* 0x000fe200078e00ff */
[----:B------:R-:W-:-:S02]  /*6180*/  ISETP.LE.U32.AND P6, PT, R2, UR12, PT ;  /* 0x0000000c02007c0c */ /* 0x000fc4000bfc3070 */
[----:B------:R-:W-:Y:S02]  /*6190*/  LOP3.LUT R5, R11, UR35, R8, 0x96, !PT ;  /* 0x000000230b057c12 */ /* 0x000fe4000f8e9608 */
[----:B------:R-:W-:Y:S02]  /*61a0*/  SHF.R.U32.HI R2, RZ, 0x18, R16 ;  /* 0x00000018ff027819 */ /* 0x000fe40000011610 */
[----:B------:R-:W-:Y:S01]  /*61b0*/  @!P4 PRMT R195, R104, 0x5410, RZ ;  /* 0x0000541068c3c816 */ /* 0x000fe200000000ff */
[----:B------:R-:W-:Y:S01]  /*61c0*/  IMAD.WIDE.U32 R28, R5, -0x2daee0ad, RZ ;  /* 0xd2511f53051c7825 */ /* 0x000fe200078e00ff */
[----:B------:R-:W-:Y:S02]  /*61d0*/  LOP3.LUT R7, R7, UR33, R12, 0x96, !PT ;  /* 0x0000002107077c12 */ /* 0x000fe4000f8e960c */
[----:B------:R-:W-:Y:S02]  /*61e0*/  ISETP.LE.U32.AND P4, PT, R2, UR12, PT ;  /* 0x0000000c02007c0c */ /* 0x000fe4000bf83070 */
[----:B------:R-:W-:Y:S01]  /*61f0*/  SHF.R.U32.HI R2, RZ, 0x10, R16 ;  /* 0x00000010ff027819 */ /* 0x000fe20000011610 */
[----:B------:R-:W-:Y:S01]  /*6200*/  @!P6 HADD2 R121, -R194.H0_H0, -RZ.H0_H0 ;  /* 0xa00000ffc279e230 */ /* 0x000fe20000000900 */
[----:B------:R-:W-:Y:S01]  /*6210*/  LOP3.LUT R6, R29, UR29, R6, 0x96, !PT ;  /* 0x0000001d1d067c12 */ /* 0x000fe2000f8e9606 */
[----:B------:R-:W-:Y:S01]  /*6220*/  IMAD.WIDE.U32 R8, R7, -0x326172a9, RZ ;  /* 0xcd9e8d5707087825 */ /* 0x000fe200078e00ff */
[----:B------:R-:W-:-:S02]  /*6230*/  LOP3.LUT R2, R2, 0xff, RZ, 0xc0, !PT ;  /* 0x000000ff02027812 */ /* 0x000fc400078ec0ff */
[----:B------:R-:W-:Y:S01]  /*6240*/  @!P6 PRMT R194, R121, 0x5410, RZ ;  /* 0x0000541079c2e816 */ /* 0x000fe200000000ff */
[----:B------:R-:W-:Y:S01]  /*6250*/  IMAD.WIDE.U32 R6, R6, -0x326172a9, RZ ;  /* 0xcd9e8d5706067825 */ /* 0x000fe200078e00ff */
[----:B------:R-:W-:Y:S02]  /*6260*/  ISETP.LE.U32.AND P6, PT, R2, UR12, PT ;  /* 0x0000000c02007c0c */ /* 0x000fe4000bfc3070 */
[----:B------:R-:W-:Y:S01]  /*6270*/  SHF.R.U32.HI R2, RZ, 0x8, R39 ;  /* 0x00000008ff027819 */ /* 0x000fe20000011627 */
[----:B------:R-:W-:Y:S01]  /*6280*/  @!P4 HADD2 R122, -R207.H0_H0, -RZ.H0_H0 ;  /* 0xa00000ffcf7ac230 */ /* 0x000fe20000000900 */
[----:B------:R-:W-:Y:S01]  /*6290*/  LOP3.LUT R22, R7, UR16, R8, 0x96, !PT ;  /* 0x0000001007167c12 */ /* 0x000fe2000f8e9608 */
[----:B------:R-:W-:Y:S01]  /*62a0*/  IMAD.MOV.U32 R121, RZ, RZ, R61 ;  /* 0x000000ffff797224 */ /* 0x000fe200078e003d */
[C---:B------:R-:W-:Y:S02]  /*62b0*/  LOP3.LUT R39, R6.reuse, 0xff, RZ, 0xc0, !PT ;  /* 0x000000ff06277812 */ /* 0x040fe400078ec0ff */
[----:B------:R-:W-:-:S02]  /*62c0*/  LOP3.LUT R89, R6, 0xffff, RZ, 0xc0, !PT ;  /* 0x0000ffff06597812 */ /* 0x000fc400078ec0ff */
[--C-:B------:R-:W-:Y:S02]  /*62d0*/  SHF.R.U32.HI R85, RZ, 0x10, R6.reuse ;  /* 0x00000010ff557819 */ /* 0x100fe40000011606 */
[----:B------:R-:W-:Y:S01]  /*62e0*/  SHF.R.U32.HI R38, RZ, 0x18, R6 ;  /* 0x00000018ff267819 */ /* 0x000fe20000011606 */
[----:B------:R-:W-:Y:S01]  /*62f0*/  IMAD.WIDE.U32 R6, R152, -0x2daee0ad, RZ ;  /* 0xd2511f5398067825 */ /* 0x000fe200078e00ff */
[----:B------:R-:W-:-:S03]  /*6300*/  LOP3.LUT R2, R2, 0xffff, RZ, 0xc0, !PT ;  /* 0x0000ffff02027812 */ /* 0x000fc600078ec0ff */
[----:B------:R-:W-:Y:S01]  /*6310*/  @!P6 HADD2 R123, -R200.H0_H0, -RZ.H0_H0 ;  /* 0xa00000ffc87be230 */ /* 0x000fe20000000900 */
[----:B------:R-:W-:Y:S01]  /*6320*/  @!P4 PRMT R207, R122, 0x5410, RZ ;  /* 0x000054107acfc816 */ /* 0x000fe200000000ff */
[----:B------:R-:W-:Y:S01]  /*6330*/  IMAD.MOV.U32 R122, RZ, RZ, R62 ;  /* 0x000000ffff7a7224 */ /* 0x000fe200078e003e */
[----:B------:R-:W-:Y:S02]  /*6340*/  LOP3.LUT R5, R7, UR38, R80, 0x96, !PT ;  /* 0x0000002607057c12 */ /* 0x000fe4000f8e9650 */
[----:B------:R1:W2:Y:S01]  /*6350*/  LDL.LU.S16 R80, [R1] ;  /* 0x0000000001507983 */ /* 0x0002a20000300600 */
[----:B------:R-:W-:Y:S02]  /*6360*/  ISETP.LE.U32.AND P4, PT, R2, UR12, PT ;  /* 0x0000000c02007c0c */ /* 0x000fe4000bf83070 */
[----:B------:R-:W-:Y:S02]  /*6370*/  LOP3.LUT R2, R46, 0xff, RZ, 0xc0, !PT ;  /* 0x000000ff2e027812 */ /* 0x000fe400078ec0ff */
[----:B------:R-:W-:Y:S01]  /*6380*/  @!P6 PRMT R200, R123, 0x5410, RZ ;  /* 0x000054107bc8e816 */ /* 0x000fe200000000ff */
[----:B------:R-:W-:Y:S01]  /*6390*/  IMAD.MOV.U32 R123, RZ, RZ, R63 ;  /* 0x000000ffff7b7224 */ /* 0x000fe200078e003f */
[----:B------:R-:W-:-:S02]  /*63a0*/  ISETP.LE.U32.AND P6, PT, R2, UR12, PT ;  /* 0x0000000c02007c0c */ /* 0x000fc4000bfc3070 */
[----:B------:R-:W-:Y:S02]  /*63b0*/  LOP3.LUT R2, R15, 0xffff, RZ, 0xc0, !PT ;  /* 0x0000ffff0f027812 */ /* 0x000fe400078ec0ff */
[----:B------:R-:W-:Y:S01]  /*63c0*/  LOP3.LUT R44, R9, UR32, R10, 0x96, !PT ;  /* 0x00000020092c7c12 */ /* 0x000fe2000f8e960a */
[----:B------:R-:W-:Y:S01]  /*63d0*/  IMAD.WIDE.U32 R10, R79, -0x2daee0ad, RZ ;  /* 0xd2511f534f0a7825 */ /* 0x000fe200078e00ff */
[----:B------:R-:W-:-:S03]  /*63e0*/  SHF.R.U32.HI R2, RZ, 0x8, R2 ;  /* 0x00000008ff027819 */ /* 0x000fc60000011602 */
[----:B------:R-:W-:Y:S02]  /*63f0*/  @!P4 HADD2 R129, -R219.H0_H0, -RZ.H0_H0 ;  /* 0xa00000ffdb81c230 */ /* 0x000fe40000000900 */
[----:B------:R-:W-:Y:S01]  /*6400*/  IMAD.WIDE.U32 R8, R5, -0x326172a9, RZ ;  /* 0xcd9e8d5705087825 */ /* 0x000fe200078e00ff */
[----:B------:R-:W-:Y:S02]  /*6410*/  LOP3.LUT R2, R2, 0xffff, RZ, 0xc0, !PT ;  /* 0x0000ffff02027812 */ /* 0x000fe400078ec0ff */
[----:B------:R-:W-:Y:S01]  /*6420*/  @!P4 PRMT R219, R129, 0x5410, RZ ;  /* 0x0000541081dbc816 */ /* 0x000fe200000000ff */
[----:B------:R-:W-:Y:S01]  /*6430*/  @!P6 HADD2 R133, -R222.H0_H0, -RZ.H0_H0 ;  /* 0xa00000ffde85e230 */ /* 0x000fe20000000900 */
[----:B------:R-:W-:Y:S01]  /*6440*/  ISETP.LE.U32.AND P5, PT, R2, UR12, PT ;  /* 0x0000000c02007c0c */ /* 0x000fe2000bfa3070 */
[----:B------:R-:W-:Y:S01]  /*6450*/  IMAD.MOV.U32 R129, RZ, RZ, R244 ;  /* 0x000000ffff817224 */ /* 0x000fe200078e00f4 */
[----:B------:R-:W-:Y:S02]  /*6460*/  LOP3.LUT R2, R15, 0xff, RZ, 0xc0, !PT ;  /* 0x000000ff0f027812 */ /* 0x000fe400078ec0ff */
[----:B------:R-:W-:Y:S01]  /*6470*/  LOP3.LUT R7, R11, UR36, R6, 0x96, !PT ;  /* 0x000000240b077c12 */ /* 0x000fe2000f8e9606 */
[----:B------:R-:W-:Y:S01]  /*6480*/  IMAD.MOV.U32 R11, RZ, RZ, R93 ;  /* 0x000000ffff0b7224 */ /* 0x000fe200078e005d */
[----:B------:R-:W-:-:S02]  /*6490*/  ISETP.LE.U32.AND P4, PT, R2, UR12, PT ;  /* 0x0000000c02007c0c */ /* 0x000fc4000bf83070 */
[--C-:B------:R-:W-:Y:S01]  /*64a0*/  SHF.R.U32.HI R2, RZ, 0x18, R15.reuse ;  /* 0x00000018ff027819 */ /* 0x100fe2000001160f */
[----:B------:R-:W-:Y:S01]  /*64b0*/  IMAD.WIDE.U32 R12, R7, -0x326172a9, RZ ;  /* 0xcd9e8d57070c7825 */ /* 0x000fe200078e00ff */
[----:B------:R-:W-:Y:S02]  /*64c0*/  @!P6 PRMT R222, R133, 0x5410, RZ ;  /* 0x0000541085dee816 */ /* 0x000fe400000000ff */
[----:B------:R-:W-:Y:S01]  /*64d0*/  ISETP.LE.U32.AND P3, PT, R2, UR12, PT ;  /* 0x0000000c02007c0c */ /* 0x000fe2000bf63070 */
[----:B------:R-:W-:Y:S01]  /*64e0*/  @!P5 HADD2 R135, -R225.H0_H0, -RZ.H0_H0 ;  /* 0xa00000ffe187d230 */ /* 0x000fe20000000900 */
[----:B------:R-:W-:Y:S01]  /*64f0*/  SHF.R.U32.HI R2, RZ, 0x10, R15 ;  /* 0x00000010ff027819 */ /* 0x000fe2000001160f */
[----:B------:R-:W-:Y:S01]  /*6500*/  IMAD.MOV.U32 R133, RZ, RZ, R238 ;  /* 0x000000ffff857224 */ /* 0x000fe200078e00ee */
[----:B------:R-:W-:Y:S01]  /*6510*/  LOP3.LUT R6, R9, UR37, R78, 0x96, !PT ;  /* 0x0000002509067c12 */ /* 0x000fe2000f8e964e */
[----:B------:R-:W-:Y:S01]  /*6520*/  IMAD.MOV.U32 R78, RZ, RZ, R235 ;  /* 0x000000ffff4e7224 */ /* 0x000fe200078e00eb */
[----:B------:R-:W-:Y:S01]  /*6530*/  LOP3.LUT R2, R2, 0xff, RZ, 0xc0, !PT ;  /* 0x000000ff02027812 */ /* 0x000fe200078ec0ff */
[----:B------:R-:W-:Y:S01]  /*6540*/  @!P4 HADD2 R136, -R226.H0_H0, -RZ.H0_H0 ;  /* 0xa00000ffe288c230 */ /* 0x000fe20000000900 */
[----:B------:R-:W-:Y:S01]  /*6550*/  LOP3.LUT R5, R13, UR35, R8, 0x96, !PT ;  /* 0x000000230d057c12 */ /* 0x000fe2000f8e9608 */
[----:B------:R-:W-:Y:S01]  /*6560*/  IMAD.WIDE.U32 R6, R6, -0x2daee0ad, RZ ;  /* 0xd2511f5306067825 */ /* 0x000fe200078e00ff */
[----:B------:R-:W-:-:S02]  /*6570*/  ISETP.LE.U32.AND P6, PT, R2, UR12, PT ;  /* 0x0000000c02007c0c */ /* 0x000fc4000bfc3070 */
[----:B------:R-:W-:Y:S01]  /*6580*/  LOP3.LUT R2, R45, 0xff, RZ, 0xc0, !PT ;  /* 0x000000ff2d027812 */ /* 0x000fe200078ec0ff */
[----:B------:R-:W-:Y:S01]  /*6590*/  @!P3 HADD2 R138, -R220.H0_H0, -RZ.H0_H0 ;  /* 0xa00000ffdc8ab230 */ /* 0x000fe20000000900 */
[----:B------:R-:W-:Y:S01]  /*65a0*/  @!P4 PRMT R226, R136, 0x5410, RZ ;  /* 0x0000541088e2c816 */ /* 0x000fe200000000ff */
[----:B------:R-:W-:Y:S01]  /*65b0*/  IMAD.WIDE.U32 R26, R5, -0x2daee0ad, RZ ;  /* 0xd2511f53051a7825 */ /* 0x000fe200078e00ff */
[----:B------:R-:W-:Y:S02]  /*65c0*/  ISETP.LE.U32.AND P4, PT, R31, UR12, PT ;  /* 0x0000000c1f007c0c */ /* 0x000fe4000bf83070 */
[----:B------:R-:W-:Y:S01]  /*65d0*/  @!P3 PRMT R220, R138, 0x5410, RZ ;  /* 0x000054108adcb816 */ /* 0x000fe200000000ff */
[----:B------:R-:W-:Y:S01]  /*65e0*/  IMAD.MOV.U32 R13, RZ, RZ, R51 ;  /* 0x000000ffff0d7224 */ /* 0x000fe200078e0033 */
[----:B------:R-:W-:Y:S01]  /*65f0*/  ISETP.LE.U32.AND P3, PT, R2, UR12, PT ;  /* 0x0000000c02007c0c */ /* 0x000fe2000bf63070 */
[----:B------:R-:W-:Y:S01]  /*6600*/  IMAD.MOV.U32 R31, RZ, RZ, R251 ;  /* 0x000000ffff1f7224 */ /* 0x000fe200078e00fb */
[----:B------:R-:W-:Y:S01]  /*6610*/  SHF.R.U32.HI R2, RZ, 0x8, R32 ;  /* 0x00000008ff027819 */ /* 0x000fe20000011620 */
[----:B------:R-:W-:Y:S01]  /*6620*/  @!P6 HADD2 R137, -R218.H0_H0, -RZ.H0_H0 ;  /* 0xa00000ffda89e230 */ /* 0x000fe20000000900 */
[----:B------:R-:W-:Y:S01]  /*6630*/  LOP3.LUT R7, R7, UR33, R10, 0x96, !PT ;  /* 0x0000002107077c12 */ /* 0x000fe2000f8e960a */
[----:B------:R-:W-:Y:S01]  /*6640*/  IMAD.MOV.U32 R138, RZ, RZ, R250 ;  /* 0x000000ffff8a7224 */ /* 0x000fe200078e00fa */
[----:B------:R-:W-:Y:S01]  /*6650*/  LOP3.LUT R2, R2, 0xffff, RZ, 0xc0, !PT ;  /* 0x0000ffff02027812 */ /* 0x000fe200078ec0ff */
[----:B------:R-:W-:Y:S01]  /*6660*/  IMAD.MOV.U32 R45, RZ, RZ, R247 ;  /* 0x000000ffff2d7224 */ /* 0x000fe200078e00f7 */
[----:B------:R-:W-:Y:S01]  /*6670*/  LOP3.LUT R6, R27, UR29, R6, 0x96, !PT ;  /* 0x0000001d1b067c12 */ /* 0x000fe2000f8e9606 */
[----:B------:R-:W-:Y:S01]  /*6680*/  IMAD.WIDE.U32 R8, R7, -0x326172a9, RZ ;  /* 0xcd9e8d5707087825 */ /* 0x000fe200078e00ff */
[----:B------:R-:W-:-:S02]  /*6690*/  @!P6 PRMT R218, R137, 0x5410, RZ ;  /* 0x0000541089dae816 */ /* 0x000fc400000000ff */
[----:B------:R-:W-:Y:S01]  /*66a0*/  ISETP.LE.U32.AND P6, PT, R2, UR12, PT ;  /* 0x0000000c02007c0c */ /* 0x000fe2000bfc3070 */
[----:B------:R-:W-:-:S04]  /*66b0*/  IMAD.WIDE.U32 R6, R6, -0x326172a9, RZ ;  /* 0xcd9e8d5706067825 */ /* 0x000fc800078e00ff */
[----:B------:R-:W-:Y:S01]  /*66c0*/  @!P4 HADD2 R142, -R217.H0_H0, -RZ.H0_H0 ;  /* 0xa00000ffd98ec230 */ /* 0x000fe20000000900 */
[----:B------:R-:W-:Y:S02]  /*66d0*/  LOP3.LUT R29, R9, UR32, R12, 0x96, !PT ;  /* 0x00000020091d7c12 */ /* 0x000fe4000f8e960c */
[----:B------:R-:W-:Y:S01]  /*66e0*/  LOP3.LUT R5, R33, 0xff, RZ, 0xc0, !PT ;  /* 0x000000ff21057812 */ /* 0x000fe200078ec0ff */
[----:B------:R-:W-:Y:S01]  /*66f0*/  IMAD.MOV.U32 R12, RZ, RZ, R50 ;  /* 0x000000ffff0c7224 */ /* 0x000fe200078e0032 */
[----:B------:R-:W-:Y:S01]  /*6700*/  LOP3.LUT R16, R7, UR16, R8, 0x96, !PT ;  /* 0x0000001007107c12 */ /* 0x000fe2000f8e9608 */
[----:B------:R-:W-:Y:S01]  /*6710*/  IMAD.MOV.U32 R27, RZ, RZ, R245 ;  /* 0x000000ffff1b7224 */ /* 0x000fe200078e00f5 */
[C---:B------:R-:W-:Y:S01]  /*6720*/  LOP3.LUT R46, R6.reuse, 0xffff, RZ, 0xc0, !PT ;  /* 0x0000ffff062e7812 */ /* 0x040fe200078ec0ff */
[----:B------:R-:W-:Y:S01]  /*6730*/  IMAD.MOV.U32 R137, RZ, RZ, R248 ;  /* 0x000000ffff897224 */ /* 0x000fe200078e00f8 */
[----:B------:R-:W-:Y:S01]  /*6740*/  LOP3.LUT R79, R6, 0xff, RZ, 0xc0, !PT ;  /* 0x000000ff064f7812 */ /* 0x000fe200078ec0ff */
[----:B------:R-:W-:Y:S01]  /*6750*/  IMAD.MOV.U32 R32, RZ, RZ, R237 ;  /* 0x000000ffff207224 */ /* 0x000fe200078e00ed */
[--C-:B------:R-:W-:Y:S01]  /*6760*/  SHF.R.U32.HI R50, RZ, 0x10, R6.reuse ;  /* 0x00000010ff327819 */ /* 0x100fe20000011606 */
[----:B------:R-:W-:Y:S01]  /*6770*/  @!P6 HADD2 R143, -R216.H0_H0, -RZ.H0_H0 ;  /* 0xa00000ffd88fe230 */ /* 0x000fe20000000900 */
[----:B------:R-:W-:Y:S01]  /*6780*/  SHF.R.U32.HI R51, RZ, 0x18, R6 ;  /* 0x00000018ff337819 */ /* 0x000fe20000011606 */
[----:B------:R-:W-:Y:S01]  /*6790*/  IMAD.WIDE.U32 R6, R37, -0x2daee0ad, RZ ;  /* 0xd2511f5325067825 */ /* 0x000fe200078e00ff */
[----:B------:R-:W-:Y:S01]  /*67a0*/  @!P4 PRMT R217, R142, 0x5410, RZ ;  /* 0x000054108ed9c816 */ /* 0x000fe200000000ff */
[----:B------:R1:W3:Y:S01]  /*67b0*/  LDL.LU.S16 R33, [R1+0x24] ;  /* 0x0000240001217983 */ /* 0x0002e20000300600 */
[----:B------:R-:W-:Y:S01]  /*67c0*/  ISETP.LE.U32.AND P4, PT, R5, UR12, PT ;  /* 0x0000000c05007c0c */ /* 0x000fe2000bf83070 */
[----:B------:R-:W-:Y:S01]  /*67d0*/  FFMA.FTZ R5, R101, UR42, -R19 ;  /* 0x0000002a65057c23 */ /* 0x000fe20008010813 */
[----:B------:R-:W-:Y:S01]  /*67e0*/  @!P5 PRMT R225, R135, 0x5410, RZ ;  /* 0x0000541087e1d816 */ /* 0x000fe200000000ff */
[----:B------:R-:W-:Y:S01]  /*67f0*/  IMAD.MOV.U32 R135, RZ, RZ, R252 ;  /* 0x000000ffff877224 */ /* 0x000fe200078e00fc */
[----:B------:R-:W-:Y:S01]  /*6800*/  ISETP.LE.U32.AND P5, PT, R25, UR12, PT ;  /* 0x0000000c19007c0c */ /* 0x000fe2000bfa3070 */
[----:B------:R4:W-:Y:S01]  /*6810*/  MUFU.EX2 R14, R5 ;  /* 0x00000005000e7308 */ /* 0x0009e20000000800 */
[----:B------:R-:W-:Y:S01]  /*6820*/  LOP3.LUT R2, R7, UR34, R34, 0x96, !PT ;  /* 0x0000002207027c12 */ /* 0x000fe2000f8e9622 */
[----:B------:R-:W-:Y:S01]  /*6830*/  IMAD.MOV.U32 R25, RZ, RZ, R246 ;  /* 0x000000ffff197224 */ /* 0x000fe200078e00f6 */
[C---:B------:R-:W-:Y:S01]  /*6840*/  LOP3.LUT R10, R6.reuse, 0xffff, RZ, 0xc0, !PT ;  /* 0x0000ffff060a7812 */ /* 0x040fe200078ec0ff */
[----:B------:R-:W-:Y:S01]  /*6850*/  IMAD.MOV.U32 R37, RZ, RZ, R97 ;  /* 0x000000ffff257224 */ /* 0x000fe200078e0061 */
[----:B------:R-:W-:Y:S01]  /*6860*/  LOP3.LUT R8, R6, 0xff, RZ, 0xc0, !PT ;  /* 0x000000ff06087812 */ /* 0x000fe200078ec0ff */
[----:B------:R-:W-:Y:S01]  /*6870*/  IMAD.MOV.U32 R136, RZ, RZ, R94 ;  /* 0x000000ffff887224 */ /* 0x000fe200078e005e */
[--C-:B------:R-:W-:Y:S01]  /*6880*/  SHF.R.U32.HI R9, RZ, 0x10, R6.reuse ;  /* 0x00000010ff097819 */ /* 0x100fe20000011606 */
[----:B------:R-:W-:Y:S01]  /*6890*/  IMAD.MOV.U32 R15, RZ, RZ, R83 ;  /* 0x000000ffff0f7224 */ /* 0x000fe200078e0053 */
[----:B------:R-:W-:Y:S01]  /*68a0*/  SHF.R.U32.HI R7, RZ, 0x18, R6 ;  /* 0x00000018ff077819 */ /* 0x000fe20000011606 */
[----:B------:R-:W-:Y:S01]  /*68b0*/  FFMA.FTZ R6, R100, UR42, -R19 ;  /* 0x0000002a64067c23 */ /* 0x000fe20008010813 */
[----:B------:R-:W-:Y:S01]  /*68c0*/  @!P6 PRMT R216, R143, 0x5410, RZ ;  /* 0x000054108fd8e816 */ /* 0x000fe200000000ff */
[----:B------:R-:W-:-:S02]  /*68d0*/  @!P5 HADD2 R144, -R215.H0_H0, -RZ.H0_H0 ;  /* 0xa00000ffd790d230 */ /* 0x000fc40000000900 */
[----:B------:R-:W-:Y:S01]  /*68e0*/  IMAD.MOV.U32 R34, RZ, RZ, R82 ;  /* 0x000000ffff227224 */ /* 0x000fe200078e0052 */
[C---:B----4-:R-:W-:Y:S01]  /*68f0*/  LOP3.LUT R5, R20.reuse, 0xff, RZ, 0xc0, !PT ;  /* 0x000000ff14057812 */ /* 0x050fe200078ec0ff */
[----:B------:R4:W1:Y:S03]  /*6900*/  MUFU.EX2 R131, R6 ;  /* 0x0000000600837308 */ /* 0x0008660000000800 */
[----:B------:R-:W-:Y:S02]  /*6910*/  ISETP.LE.U32.AND P6, PT, R5, UR12, PT ;  /* 0x0000000c05007c0c */ /* 0x000fe4000bfc3070 */
[----:B------:R-:W-:-:S04]  /*6920*/  LOP3.LUT R5, R20, 0xffff, RZ, 0xc0, !PT ;  /* 0x0000ffff14057812 */ /* 0x000fc800078ec0ff */
[----:B------:R-:W-:-:S04]  /*6930*/  SHF.R.U32.HI R5, RZ, 0x8, R5 ;  /* 0x00000008ff057819 */ /* 0x000fc80000011605 */
[----:B------:R-:W-:Y:S02]  /*6940*/  LOP3.LUT R5, R5, 0xffff, RZ, 0xc0, !PT ;  /* 0x0000ffff05057812 */ /* 0x000fe400078ec0ff */
[----:B------:R-:W-:Y:S01]  /*6950*/  @!P5 PRMT R215, R144, 0x5410, RZ ;  /* 0x0000541090d7d816 */ /* 0x000fe200000000ff */
[--C-:B----4-:R-:W-:Y:S01]  /*6960*/  FFMA.FTZ R6, R102, UR42, -R18.reuse ;  /* 0x0000002a66067c23 */ /* 0x110fe20008010812 */
[----:B------:R-:W-:Y:S01]  /*6970*/  ISETP.LE.U32.AND P5, PT, R5, UR12, PT ;  /* 0x0000000c05007c0c */ /* 0x000fe2000bfa3070 */
[----:B------:R-:W-:Y:S01]  /*6980*/  FFMA.FTZ R5, R103, UR42, -R18 ;  /* 0x0000002a67057c23 */ /* 0x000fe20008010812 */
[----:B------:R-:W-:Y:S01]  /*6990*/  @!P4 HADD2 R145, -R214.H0_H0, -RZ.H0_H0 ;  /* 0xa00000ffd691c230 */ /* 0x000fe20000000900 */
[----:B------:R1:W-:Y:S04]  /*69a0*/  MUFU.EX2 R251, R6 ;  /* 0x0000000600fb7308 */ /* 0x0003e80000000800 */
[----:B------:R-:W-:-:S04]  /*69b0*/  @!P4 PRMT R214, R145, 0x5410, RZ ;  /* 0x0000541091d6c816 */ /* 0x000fc800000000ff */
[----:B------:R4:W4:Y:S01]  /*69c0*/  MUFU.EX2 R252, R5 ;  /* 0x0000000500fc7308 */ /* 0x0009220000000800 */
[----:B-1----:R-:W-:-:S04]  /*69d0*/  F2FP.F16.F32.PACK_AB R6, R131, R14 ;  /* 0x0000000e8306723e */ /* 0x002fc800000000ff */
[----:B------:R-:W-:Y:S02]  /*69e0*/  PRMT R167, R6, 0x7610, R167 ;  /* 0x0000761006a77816 */ /* 0x000fe400000000a7 */
[----:B----4-:R-:W-:-:S03]  /*69f0*/  SHF.R.U32.HI R5, RZ, 0x18, R20 ;  /* 0x00000018ff057819 */ /* 0x010fc60000011614 */
[----:B------:R-:W-:Y:S01]  /*6a00*/  @!P6 HADD2 R150, -R167.H0_H0, -RZ.H0_H0 ;  /* 0xa00000ffa796e230 */ /* 0x000fe20000000900 */
[----:B------:R-:W-:Y:S02]  /*6a10*/  ISETP.LE.U32.AND P4, PT, R5, UR12, PT ;  /* 0x0000000c05007c0c */ /* 0x000fe4000bf83070 */
[----:B------:R-:W-:Y:S02]  /*6a20*/  SHF.R.U32.HI R5, RZ, 0x10, R20 ;  /* 0x00000010ff057819 */ /* 0x000fe40000011614 */
[----:B------:R-:W-:Y:S02]  /*6a30*/  PRMT R166, R6, 0x7632, R166 ;  /* 0x0000763206a67816 */ /* 0x000fe400000000a6 */
[----:B------:R-:W-:Y:S02]  /*6a40*/  LOP3.LUT R5, R5, 0xff, RZ, 0xc0, !PT ;  /* 0x000000ff05057812 */ /* 0x000fe400078ec0ff */
[----:B------:R-:W-:Y:S02]  /*6a50*/  PRMT R104, R167, 0x5410, R166 ;  /* 0x00005410a7687816 */ /* 0x000fe400000000a6 */
[----:B------:R-:W-:-:S02]  /*6a60*/  @!P6 PRMT R167, R150, 0x5410, RZ ;  /* 0x0000541096a7e816 */ /* 0x000fc400000000ff */
[----:B------:R-:W-:Y:S01]  /*6a70*/  ISETP.LE.U32.AND P6, PT, R5, UR12, PT ;  /* 0x0000000c05007c0c */ /* 0x000fe2000bfc3070 */
[----:B------:R-:W-:Y:S01]  /*6a80*/  FFMA.FTZ R5, R111, UR42, -R19 ;  /* 0x0000002a6f057c23 */ /* 0x000fe20008010813 */
[----:B------:R-:W-:-:S03]  /*6a90*/  F2FP.F16.F32.PACK_AB R6, R252, R251 ;  /* 0x000000fbfc06723e */ /* 0x000fc600000000ff */
[----:B------:R1:W-:Y:S01]  /*6aa0*/  MUFU.EX2 R250, R5 ;  /* 0x0000000500fa7308 */ /* 0x0003e20000000800 */
[C---:B------:R-:W-:Y:S02]  /*6ab0*/  PRMT R164, R6.reuse, 0x7610, R164 ;  /* 0x0000761006a47816 */ /* 0x040fe400000000a4 */
[----:B------:R-:W-:-:S05]  /*6ac0*/  PRMT R165, R6, 0x7632, R165 ;  /* 0x0000763206a57816 */ /* 0x000fca00000000a5 */
[----:B------:R-:W-:Y:S02]  /*6ad0*/  @!P6 HADD2 R154, -R164.H0_H0, -RZ.H0_H0 ;  /* 0xa00000ffa49ae230 */ /* 0x000fe40000000900 */
[----:B-1----:R-:W-:-:S04]  /*6ae0*/  FFMA.FTZ R5, R114, UR42, -R19 ;  /* 0x0000002a72057c23 */ /* 0x002fc80008010813 */
[----:B------:R1:W4:Y:S01]  /*6af0*/  MUFU.EX2 R249, R5 ;  /* 0x0000000500f97308 */ /* 0x0003220000000800 */
[----:B------:R-:W-:Y:S02]  /*6b00*/  PRMT R103, R164, 0x5410, R165 ;  /* 0x00005410a4677816 */ /* 0x000fe400000000a5 */
[----:B------:R-:W-:Y:S02]  /*6b10*/  @!P6 PRMT R164, R154, 0x5410, RZ ;  /* 0x000054109aa4e816 */ /* 0x000fe400000000ff */
[----:B-1----:R-:W-:-:S04]  /*6b20*/  SHF.R.U32.HI R5, RZ, 0x8, R60 ;  /* 0x00000008ff057819 */ /* 0x002fc8000001163c */
[----:B------:R-:W-:-:S04]  /*6b30*/  LOP3.LUT R5, R5, 0xffff, RZ, 0xc0, !PT ;  /* 0x0000ffff05057812 */ /* 0x000fc800078ec0ff */
[----:B------:R-:W-:Y:S01]  /*6b40*/  ISETP.LE.U32.AND P6, PT, R5, UR12, PT ;  /* 0x0000000c05007c0c */ /* 0x000fe2000bfc3070 */
[----:B------:R-:W-:-:S04]  /*6b50*/  FFMA.FTZ R5, R117, UR42, -R18 ;  /* 0x0000002a75057c23 */ /* 0x000fc80008010812 */
[----:B------:R1:W-:Y:S01]  /*6b60*/  MUFU.EX2 R246, R5 ;  /* 0x0000000500f67308 */ /* 0x0003e20000000800 */
[----:B----4-:R-:W-:Y:S01]  /*6b70*/  F2FP.F16.F32.PACK_AB R6, R249, R250 ;  /* 0x000000faf906723e */ /* 0x010fe200000000ff */
[----:B-1----:R-:W-:-:S06]  /*6b80*/  FFMA.FTZ R5, R119, UR42, -R18 ;  /* 0x0000002a77057c23 */ /* 0x002fcc0008010812 */
[----:B------:R1:W4:Y:S01]  /*6b90*/  MUFU.EX2 R245, R5 ;  /* 0x0000000500f57308 */ /* 0x0003220000000800 */
[C---:B------:R-:W-:Y:S02]  /*6ba0*/  PRMT R163, R6.reuse, 0x7610, R163 ;  /* 0x0000761006a37816 */ /* 0x040fe400000000a3 */
[----:B------:R-:W-:Y:S01]  /*6bb0*/  PRMT R162, R6, 0x7632, R162 ;  /* 0x0000763206a27816 */ /* 0x000fe200000000a2 */
[----:B-1----:R-:W-:Y:S01]  /*6bc0*/  FFMA.FTZ R5, R113, UR42, -R19 ;  /* 0x0000002a71057c23 */ /* 0x002fe20008010813 */
[----:B----4-:R-:W-:-:S03]  /*6bd0*/  F2FP.F16.F32.PACK_AB R6, R245, R246 ;  /* 0x000000f6f506723e */ /* 0x010fc600000000ff */
[----:B------:R1:W-:Y:S01]  /*6be0*/  MUFU.EX2 R247, R5 ;  /* 0x0000000500f77308 */ /* 0x0003e20000000800 */
[C---:B------:R-:W-:Y:S02]  /*6bf0*/  PRMT R160, R6.reuse, 0x7610, R160 ;  /* 0x0000761006a07816 */ /* 0x040fe400000000a0 */
[----:B------:R-:W-:-:S03]  /*6c00*/  PRMT R161, R6, 0x7632, R161 ;  /* 0x0000763206a17816 */ /* 0x000fc600000000a1 */
[----:B------:R-:W-:Y:S02]  /*6c10*/  @!P3 HADD2 R158, -R160.H0_H0, -RZ.H0_H0 ;  /* 0xa00000ffa09eb230 */ /* 0x000fe40000000900 */
[----:B-1----:R-:W-:-:S04]  /*6c20*/  FFMA.FTZ R5, R112, UR42, -R19 ;  /* 0x0000002a70057c23 */ /* 0x002fc80008010813 */
[----:B------:R1:W4:Y:S01]  /*6c30*/  MUFU.EX2 R248, R5 ;  /* 0x0000000500f87308 */ /* 0x0003220000000800 */
[----:B------:R-:W-:Y:S01]  /*6c40*/  @!P2 HADD2 R157, -R161.H0_H0, -RZ.H0_H0 ;  /* 0xa00000ffa19da230 */ /* 0x000fe20000000900 */
[----:B------:R-:W-:Y:S02]  /*6c50*/  PRMT R101, R160, 0x5410, R161 ;  /* 0x00005410a0657816 */ /* 0x000fe400000000a1 */
[----:B------:R-:W-:Y:S02]  /*6c60*/  @!P3 PRMT R160, R158, 0x5410, RZ ;  /* 0x000054109ea0b816 */ /* 0x000fe400000000ff */
[----:B-1----:R-:W-:-:S04]  /*6c70*/  LOP3.LUT R5, R2, 0xffff, RZ, 0xc0, !PT ;  /* 0x0000ffff02057812 */ /* 0x002fc800078ec0ff */
[----:B------:R-:W-:-:S04]  /*6c80*/  SHF.R.U32.HI R5, RZ, 0x8, R5 ;  /* 0x00000008ff057819 */ /* 0x000fc80000011605 */
[----:B------:R-:W-:Y:S02]  /*6c90*/  LOP3.LUT R5, R5, 0xffff, RZ, 0xc0, !PT ;  /* 0x0000ffff05057812 */ /* 0x000fe400078ec0ff */
[----:B------:R-:W-:Y:S02]  /*6ca0*/  LOP3.LUT R6, R2, 0xff, RZ, 0xc0, !PT ;  /* 0x000000ff02067812 */ /* 0x000fe400078ec0ff */
[----:B------:R-:W-:Y:S01]  /*6cb0*/  ISETP.LE.U32.AND P3, PT, R5, UR12, PT ;  /* 0x0000000c05007c0c */ /* 0x000fe2000bf63070 */
[----:B------:R-:W-:Y:S01]  /*6cc0*/  FFMA.FTZ R5, R118, UR42, -R18 ;  /* 0x0000002a76057c23 */ /* 0x000fe20008010812 */
[----:B------:R-:W-:Y:S02]  /*6cd0*/  @!P2 PRMT R161, R157, 0x5410, RZ ;  /* 0x000054109da1a816 */ /* 0x000fe400000000ff */
[----:B------:R-:W-:Y:S01]  /*6ce0*/  ISETP.LE.U32.AND P2, PT, R6, UR12, PT ;  /* 0x0000000c06007c0c */ /* 0x000fe2000bf43070 */
[----:B------:R1:W-:Y:S01]  /*6cf0*/  MUFU.EX2 R239, R5 ;  /* 0x0000000500ef7308 */ /* 0x0003e20000000800 */
[----:B----4-:R-:W-:-:S04]  /*6d00*/  F2FP.F16.F32.PACK_AB R6, R248, R247 ;  /* 0x000000f7f806723e */ /* 0x010fc800000000ff */
[C---:B------:R-:W-:Y:S02]  /*6d10*/  PRMT R159, R6.reuse, 0x7610, R159 ;  /* 0x00007610069f7816 */ /* 0x040fe4000000009f */
[----:B------:R-:W-:Y:S01]  /*6d20*/  PRMT R158, R6, 0x7632, R158 ;  /* 0x00007632069e7816 */ /* 0x000fe2000000009e */
[----:B-1----:R-:W-:-:S04]  /*6d30*/  FFMA.FTZ R5, R120, UR42, -R18 ;  /* 0x0000002a78057c23 */ /* 0x002fc80008010812 */
[----:B------:R1:W4:Y:S01]  /*6d40*/  MUFU.EX2 R244, R5 ;  /* 0x0000000500f47308 */ /* 0x0003220000000800 */
[----:B------:R-:W-:Y:S01]  /*6d50*/  @!P2 HADD2 R180, -R159.H0_H0, -RZ.H0_H0 ;  /* 0xa00000ff9fb4a230 */ /* 0x000fe20000000900 */
[----:B------:R-:W-:Y:S01]  /*6d60*/  PRMT R100, R159, 0x5410, R158 ;  /* 0x000054109f647816 */ /* 0x000fe2000000009e */
[----:B------:R-:W-:-:S03]  /*6d70*/  @!P3 HADD2 R192, -R158.H0_H0, -RZ.H0_H0 ;  /* 0xa00000ff9ec0b230 */ /* 0x000fc60000000900 */
[----:B------:R-:W-:Y:S02]  /*6d80*/  @!P2 PRMT R159, R180, 0x5410, RZ ;  /* 0x00005410b49fa816 */ /* 0x000fe400000000ff */
[----:B------:R-:W-:Y:S02]  /*6d90*/  @!P3 PRMT R158, R192, 0x5410, RZ ;  /* 0x00005410c09eb816 */ /* 0x000fe400000000ff */
[--C-:B-1----:R-:W-:Y:S02]  /*6da0*/  SHF.R.U32.HI R5, RZ, 0x18, R2.reuse ;  /* 0x00000018ff057819 */ /* 0x102fe40000011602 */
[----:B------:R-:W-:Y:S02]  /*6db0*/  SHF.R.U32.HI R2, RZ, 0x10, R2 ;  /* 0x00000010ff027819 */ /* 0x000fe40000011602 */
[----:B------:R-:W-:Y:S02]  /*6dc0*/  ISETP.LE.U32.AND P2, PT, R5, UR12, PT ;  /* 0x0000000c05007c0c */ /* 0x000fe4000bf43070 */
[----:B------:R-:W-:Y:S01]  /*6dd0*/  LOP3.LUT R2, R2, 0xff, RZ, 0xc0, !PT ;  /* 0x000000ff02027812 */ /* 0x000fe200078ec0ff */
[----:B------:R-:W-:-:S03]  /*6de0*/  FFMA.FTZ R6, R116, UR42, -R19 ;  /* 0x0000002a74067c23 */ /* 0x000fc60008010813 */
[----:B------:R-:W-:Y:S02]  /*6df0*/  ISETP.LE.U32.AND P3, PT, R2, UR12, PT ;  /* 0x0000000c02007c0c */ /* 0x000fe4000bf63070 */
[----:B----4-:R-:W-:Y:S01]  /*6e00*/  F2FP.F16.F32.PACK_AB R2, R244, R239 ;  /* 0x000000eff402723e */ /* 0x010fe200000000ff */
[----:B------:R-:W-:Y:S01]  /*6e10*/  FFMA.FTZ R5, R115, UR42, -R19 ;  /* 0x0000002a73057c23 */ /* 0x000fe20008010813 */
[----:B------:R-:W-:Y:S02]  /*6e20*/  @!P6 HADD2 R156, -R162.H0_H0, -RZ.H0_H0 ;  /* 0xa00000ffa29ce230 */ /* 0x000fe40000000900 */
[----:B------:R-:W-:Y:S01]  /*6e30*/  PRMT R157, R2, 0x7632, R157 ;  /* 0x00007632029d7816 */ /* 0x000fe2000000009d */
[----:B------:R-:W-:Y:S01]  /*6e40*/  MUFU.EX2 R237, R6 ;  /* 0x0000000600ed7308 */ /* 0x000fe20000000800 */
[----:B------:R-:W-:Y:S02]  /*6e50*/  PRMT R102, R163, 0x5410, R162 ;  /* 0x00005410a3667816 */ /* 0x000fe400000000a2 */
[----:B------:R-:W-:Y:S01]  /*6e60*/  @!P6 PRMT R162, R156, 0x5410, RZ ;  /* 0x000054109ca2e816 */ /* 0x000fe200000000ff */
[----:B------:R-:W-:Y:S01]  /*6e70*/  @!P2 HADD2 R193, -R157.H0_H0, -RZ.H0_H0 ;  /* 0xa00000ff9dc1a230 */ /* 0x000fe20000000900 */
[----:B------:R-:W-:-:S03]  /*6e80*/  PRMT R156, R2, 0x7610, R156 ;  /* 0x00007610029c7816 */ /* 0x000fc6000000009c */
[----:B------:R1:W4:Y:S01]  /*6e90*/  MUFU.EX2 R238, R5 ;  /* 0x0000000500ee7308 */ /* 0x0003220000000800 */
[----:B------:R-:W-:Y:S01]  /*6ea0*/  LOP3.LUT R2, R9, 0xff, RZ, 0xc0, !PT ;  /* 0x000000ff09027812 */ /* 0x000fe200078ec0ff */
[----:B------:R-:W-:Y:S01]  /*6eb0*/  @!P1 HADD2 R155, -R163.H0_H0, -RZ.H0_H0 ;  /* 0xa00000ffa39b9230 */ /* 0x000fe20000000900 */
[----:B------:R-:W-:Y:S02]  /*6ec0*/  PRMT R97, R156, 0x5410, R157 ;  /* 0x000054109c617816 */ /* 0x000fe4000000009d */
[----:B------:R-:W-:Y:S02]  /*6ed0*/  @!P2 PRMT R157, R193, 0x5410, RZ ;  /* 0x00005410c19da816 */ /* 0x000fe400000000ff */
[----:B------:R-:W-:Y:S02]  /*6ee0*/  ISETP.LE.U32.AND P2, PT, R2, UR12, PT ;  /* 0x0000000c02007c0c */ /* 0x000fe4000bf43070 */
[----:B------:R-:W-:Y:S01]  /*6ef0*/  SHF.R.U32.HI R2, RZ, 0x8, R10 ;  /* 0x00000008ff027819 */ /* 0x000fe2000001160a */
[----:B------:R-:W-:Y:S01]  /*6f00*/  @!P3 HADD2 R223, -R156.H0_H0, -RZ.H0_H0 ;  /* 0xa00000ff9cdfb230 */ /* 0x000fe20000000900 */
[----:B------:R-:W-:-:S02]  /*6f10*/  @!P1 PRMT R163, R155, 0x5410, RZ ;  /* 0x000054109ba39816 */ /* 0x000fc400000000ff */
[----:B------:R-:W-:Y:S02]  /*6f20*/  ISETP.LE.U32.AND P1, PT, R8, UR12, PT ;  /* 0x0000000c08007c0c */ /* 0x000fe4000bf23070 */
[----:B------:R-:W-:Y:S01]  /*6f30*/  LOP3.LUT R2, R2, 0xffff, RZ, 0xc0, !PT ;  /* 0x0000ffff02027812 */ /* 0x000fe200078ec0ff */
[----:B------:R2:W3:Y:S01]  /*6f40*/  LDL.LU.S16 R8, [R1+0x20] ;  /* 0x0000200001087983 */ /* 0x0004e20000300600 */
[----:B-1----:R-:W-:Y:S01]  /*6f50*/  FFMA.FTZ R5, R109, UR42, -R18 ;  /* 0x0000002a6d057c23 */ /* 0x002fe20008010812 */
[----:B------:R-:W-:-:S03]  /*6f60*/  @!P3 PRMT R156, R223, 0x5410, RZ ;  /* 0x00005410df9cb816 */ /* 0x000fc600000000ff */
[----:B------:R4:W-:Y:S01]  /*6f70*/  MUFU.EX2 R235, R5 ;  /* 0x0000000500eb7308 */ /* 0x0009e20000000800 */
[----:B------:R-:W-:Y:S02]  /*6f80*/  ISETP.LE.U32.AND P3, PT, R2, UR12, PT ;  /* 0x0000000c02007c0c */ /* 0x000fe4000bf63070 */
[----:B------:R-:W-:-:S04]  /*6f90*/  LOP3.LUT R2, R21, 0xffff, RZ, 0xc0, !PT ;  /* 0x0000ffff15027812 */ /* 0x000fc800078ec0ff */
[----:B------:R-:W-:Y:S02]  /*6fa0*/  SHF.R.U32.HI R2, RZ, 0x8, R2 ;  /* 0x00000008ff027819 */ /* 0x000fe40000011602 */
[----:B----4-:R-:W-:-:S04]  /*6fb0*/  F2FP.F16.F32.PACK_AB R5, R238, R237 ;  /* 0x000000edee05723e */ /* 0x010fc800000000ff */
[C---:B------:R-:W-:Y:S02]  /*6fc0*/  PRMT R155, R5.reuse, 0x7610, R155 ;  /* 0x00007610059b7816 */ /* 0x040fe4000000009b */
[----:B------:R-:W-:-:S03]  /*6fd0*/  PRMT R154, R5, 0x7632, R154 ;  /* 0x00007632059a7816 */ /* 0x000fc6000000009a */
[----:B------:R-:W-:Y:S01]  /*6fe0*/  @!P1 HADD2 R227, -R155.H0_H0, -RZ.H0_H0 ;  /* 0xa00000ff9be39230 */ /* 0x000fe20000000900 */
[----:B------:R-:W-:Y:S01]  /*6ff0*/  LOP3.LUT R2, R2, 0xffff, RZ, 0xc0, !PT ;  /* 0x0000ffff02027812 */ /* 0x000fe200078ec0ff */
[----:B------:R-:W-:Y:S01]  /*7000*/  @!P3 HADD2 R228, -R154.H0_H0, -RZ.H0_H0 ;  /* 0xa00000ff9ae4b230 */ /* 0x000fe20000000900 */
[----:B------:R-:W-:Y:S02]  /*7010*/  PRMT R94, R155, 0x5410, R154 ;  /* 0x000054109b5e7816 */ /* 0x000fe4000000009a */
[----:B------:R-:W-:Y:S02]  /*7020*/  @!P1 PRMT R155, R227, 0x5410, RZ ;  /* 0x00005410e39b9816 */ /* 0x000fe400000000ff */
[----:B------:R-:W-:Y:S02]  /*7030*/  ISETP.LE.U32.AND P1, PT, R2, UR12, PT ;  /* 0x0000000c02007c0c */ /* 0x000fe4000bf23070 */
[----:B------:R-:W-:Y:S02]  /*7040*/  LOP3.LUT R2, R21, 0xff, RZ, 0xc0, !PT ;  /* 0x000000ff15027812 */ /* 0x000fe400078ec0ff */
[----:B------:R-:W-:-:S02]  /*7050*/  @!P3 PRMT R154, R228, 0x5410, RZ ;  /* 0x00005410e49ab816 */ /* 0x000fc400000000ff */
[----:B------:R-:W-:Y:S02]  /*7060*/  ISETP.LE.U32.AND P3, PT, R2, UR12, PT ;  /* 0x0000000c02007c0c */ /* 0x000fe4000bf63070 */
[----:B------:R-:W-:-:S11]  /*7070*/  ISETP.LE.U32.AND P6, PT, R7, UR12, PT ;  /* 0x0000000c07007c0c */ /* 0x000fd6000bfc3070 */
[----:B--2---:R-:W-:-:S05]  /*7080*/  @!P3 HADD2 R80, -R197.H0_H0, -RZ.H0_H0 ;  /* 0xa00000ffc550b230 */ /* 0x004fca0000000900 */
[----:B------:R-:W-:-:S04]  /*7090*/  PRMT R7, R80, 0x7610, R7 ;  /* 0x0000761050077816 */ /* 0x000fc80000000007 */
[----:B------:R-:W-:Y:S02]  /*70a0*/  @!P3 PRMT R197, R7, 0x5410, RZ ;  /* 0x0000541007c5b816 */ /* 0x000fe400000000ff */
[----:B------:R1:W2:Y:S01]  /*70b0*/  LDL.LU.S16 R7, [R1+0x18] ;  /* 0x0000180001077983 */ /* 0x0002a20000300600 */
[----:B------:R-:W-:-:S04]  /*70c0*/  FFMA.FTZ R6, R108, UR42, -R18 ;  /* 0x0000002a6c067c23 */ /* 0x000fc80008010812 */
[----:B------:R-:W4:Y:S01]  /*70d0*/  MUFU.EX2 R236, R6 ;  /* 0x0000000600ec7308 */ /* 0x000f220000000800 */
[----:B------:R-:W-:Y:S02]  /*70e0*/  IMAD R180, R3, 0x2, R177 ;  /* 0x0000000203b47824 */ /* 0x000fe400078e02b1 */
[----:B------:R-:W-:-:S03]  /*70f0*/  @!P4 HADD2 R153, -R165.H0_H0, -RZ.H0_H0 ;  /* 0xa00000ffa599c230 */ /* 0x000fc60000000900 */
[----:B------:R-:W1:Y:S02]  /*7100*/  LDSM.16.MT88.4 R60, [R180+0x6000] ;  /* 0x00600000b43c783b */ /* 0x000e640000004200 */
[----:B------:R-:W-:Y:S01]  /*7110*/  @!P4 PRMT R165, R153, 0x5410, RZ ;  /* 0x0000541099a5c816 */ /* 0x000fe200000000ff */
[----:B------:R-:W-:Y:S01]  /*7120*/  @!P5 HADD2 R151, -R166.H0_H0, -RZ.H0_H0 ;  /* 0xa00000ffa697d230 */ /* 0x000fe20000000900 */
[----:B------:R-:W-:Y:S01]  /*7130*/  SHF.R.U32.HI R2, RZ, 0x18, R21 ;  /* 0x00000018ff027819 */ /* 0x000fe20000011615 */
[----:B------:R-:W1:Y:S01]  /*7140*/  LDSM.16.MT88.4 R80, [R180+0x6800] ;  /* 0x00680000b450783b */ /* 0x000e620000004200 */
[----:B----4-:R-:W-:-:S04]  /*7150*/  F2FP.F16.F32.PACK_AB R5, R236, R235 ;  /* 0x000000ebec05723e */ /* 0x010fc800000000ff */
[C---:B------:R-:W-:Y:S02]  /*7160*/  PRMT R153, R5.reuse, 0x7610, R153 ;  /* 0x0000761005997816 */ /* 0x040fe40000000099 */
[----:B------:R-:W-:-:S03]  /*7170*/  PRMT R152, R5, 0x7632, R152 ;  /* 0x0000763205987816 */ /* 0x000fc60000000098 */
[----:B------:R-:W-:Y:S01]  /*7180*/  @!P2 HADD2 R229, -R153.H0_H0, -RZ.H0_H0 ;  /* 0xa00000ff99e5a230 */ /* 0x000fe20000000900 */
[----:B------:R-:W-:Y:S02]  /*7190*/  @!P5 PRMT R166, R151, 0x5410, RZ ;  /* 0x0000541097a6d816 */ /* 0x000fe400000000ff */
[----:B------:R-:W-:Y:S02]  /*71a0*/  ISETP.LE.U32.AND P5, PT, R36, UR12, PT ;  /* 0x0000000c24007c0c */ /* 0x000fe4000bfa3070 */
[----:B------:R-:W-:Y:S02]  /*71b0*/  PRMT R93, R153, 0x5410, R152 ;  /* 0x00005410995d7816 */ /* 0x000fe40000000098 */
[----:B------:R-:W-:Y:S02]  /*71c0*/  @!P2 PRMT R153, R229, 0x5410, RZ ;  /* 0x00005410e599a816 */ /* 0x000fe400000000ff */
[----:B------:R-:W-:Y:S02]  /*71d0*/  ISETP.LE.U32.AND P2, PT, R2, UR12, PT ;  /* 0x0000000c02007c0c */ /* 0x000fe4000bf43070 */
[----:B------:R-:W-:Y:S01]  /*71e0*/  SHF.R.U32.HI R2, RZ, 0x10, R21 ;  /* 0x00000010ff027819 */ /* 0x000fe20000011615 */
[----:B------:R-:W-:-:S03]  /*71f0*/  @!P6 HADD2 R230, -R152.H0_H0, -RZ.H0_H0 ;  /* 0xa00000ff98e6e230 */ /* 0x000fc60000000900 */
[----:B------:R-:W-:Y:S02]  /*7200*/  LOP3.LUT R2, R2, 0xff, RZ, 0xc0, !PT ;  /* 0x000000ff02027812 */ /* 0x000fe400078ec0ff */
[----:B------:R-:W-:Y:S02]  /*7210*/  @!P6 PRMT R152, R230, 0x5410, RZ ;  /* 0x00005410e698e816 */ /* 0x000fe400000000ff */
[----:B------:R-:W-:Y:S02]  /*7220*/  ISETP.LE.U32.AND P6, PT, R2, UR12, PT ;  /* 0x0000000c02007c0c */ /* 0x000fe4000bfc3070 */
[----:B------:R-:W-:Y:S01]  /*7230*/  SHF.R.U32.HI R2, RZ, 0x8, R49 ;  /* 0x00000008ff027819 */ /* 0x000fe20000011631 */
[----:B------:R-:W-:-:S03]  /*7240*/  IMAD.MOV.U32 R112, RZ, RZ, R137 ;  /* 0x000000ffff707224 */ /* 0x000fc600078e0089 */
[----:B------:R-:W-:Y:S01]  /*7250*/  LOP3.LUT R2, R2, 0xffff, RZ, 0xc0, !PT ;  /* 0x0000ffff02027812 */ /* 0x000fe200078ec0ff */
[----:B------:R-:W-:Y:S02]  /*7260*/  IMAD.MOV.U32 R117, RZ, RZ, R138 ;  /* 0x000000ffff757224 */ /* 0x000fe400078e008a */
[----:B------:R-:W-:Y:S01]  /*7270*/  IMAD.MOV.U32 R113, RZ, RZ, R136 ;  /* 0x000000ffff717224 */ /* 0x000fe200078e0088 */
[----:B------:R-:W-:Y:S01]  /*7280*/  ISETP.LE.U32.AND P3, PT, R2, UR12, PT ;  /* 0x0000000c02007c0c */ /* 0x000fe2000bf63070 */
[----:B------:R-:W-:Y:S02]  /*7290*/  IMAD.MOV.U32 R137, RZ, RZ, R12 ;  /* 0x000000ffff897224 */ /* 0x000fe400078e000c */
[----:B------:R-:W-:Y:S02]  /*72a0*/  IMAD.MOV.U32 R138, RZ, RZ, R15 ;  /* 0x000000ffff8a7224 */ /* 0x000fe400078e000f */
[----:B------:R-:W-:Y:S02]  /*72b0*/  IMAD.MOV.U32 R20, RZ, RZ, R14 ;  /* 0x000000ffff147224 */ /* 0x000fe400078e000e */
[----:B------:R-:W-:-:S02]  /*72c0*/  IMAD.MOV.U32 R136, RZ, RZ, R11 ;  /* 0x000000ffff887224 */ /* 0x000fc400078e000b */
[----:B------:R-:W-:Y:S02]  /*72d0*/  @!P1 HADD2 R231, -R196.H0_H0, -RZ.H0_H0 ;  /* 0xa00000ffc4e79230 */ /* 0x000fe40000000900 */
[----:B------:R-:W-:Y:S02]  /*72e0*/  IMAD.MOV.U32 R114, RZ, RZ, R37 ;  /* 0x000000ffff727224 */ /* 0x000fe400078e0025 */
[----:B------:R-:W-:Y:S01]  /*72f0*/  IMAD.MOV.U32 R120, RZ, RZ, R32 ;  /* 0x000000ffff787224 */ /* 0x000fe200078e0020 */
[----:B------:R-:W-:Y:S01]  /*7300*/  @!P1 PRMT R196, R231, 0x5410, RZ ;  /* 0x00005410e7c49816 */ /* 0x000fe200000000ff */
[----:B------:R-:W-:Y:S02]  /*7310*/  IMAD.MOV.U32 R118, RZ, RZ, R131 ;  /* 0x000000ffff767224 */ /* 0x000fe400078e0083 */
[----:B------:R-:W-:Y:S02]  /*7320*/  IMAD.MOV.U32 R32, RZ, RZ, R129 ;  /* 0x000000ffff207224 */ /* 0x000fe400078e0081 */
[----:B------:R-:W-:-:S02]  /*7330*/  IMAD.MOV.U32 R119, RZ, RZ, R130 ;  /* 0x000000ffff777224 */ /* 0x000fc400078e0082 */
[----:B------:R-:W-:Y:S02]  /*7340*/  IMAD.MOV.U32 R37, RZ, RZ, R128 ;  /* 0x000000ffff257224 */ /* 0x000fe400078e0080 */
[----:B---3--:R-:W-:-:S05]  /*7350*/  @!P2 HADD2 R8, -R202.H0_H0, -RZ.H0_H0 ;  /* 0xa00000ffca08a230 */ /* 0x008fca0000000900 */
[----:B------:R-:W-:Y:S02]  /*7360*/  PRMT R2, R8, 0x7610, R2 ;  /* 0x0000761008027816 */ /* 0x000fe40000000002 */
[----:B-1----:R-:W-:Y:S02]  /*7370*/  HMMA.16816.F32 R8, R56, R60, RZ ;  /* 0x0000003c3808723c */ /* 0x002fe400000018ff */
[----:B------:R-:W-:Y:S02]  /*7380*/  @!P2 PRMT R202, R2, 0x5410, RZ ;  /* 0x0000541002caa816 */ /* 0x000fe400000000ff */
[----:B------:R1:W3:-:S15]  /*7390*/  LDL.LU.S16 R2, [R1+0x1c] ;  /* 0x00001c0001027983 */ /* 0x0002de0000300600 */
[----:B------:R-:W-:-:S05]  /*73a0*/  NOP ;  /* 0x0000000000007918 */ /* 0x000fca0000000000 */
[----:B------:R-:W-:Y:S01]  /*73b0*/  HMMA.16816.F32 R128, R52, R80, R8 ;  /* 0x000000503480723c */ /* 0x000fe20000001808 */
[----:B--2---:R-:W-:-:S05]  /*73c0*/  @!P5 HADD2 R7, -R213.H0_H0, -RZ.H0_H0 ;  /* 0xa00000ffd507d230 */ /* 0x004fca0000000900 */
[----:B------:R-:W-:Y:S01]  /*73d0*/  PRMT R6, R7, 0x7610, R6 ;  /* 0x0000761007067816 */ /* 0x000fe20000000006 */
[----:B------:R-:W-:Y:S02]  /*73e0*/  IMAD.MOV.U32 R7, RZ, RZ, R135 ;  /* 0x000000ffff077224 */ /* 0x000fe400078e0087 */
[----:B------:R-:W-:Y:S02]  /*73f0*/  IMAD.MOV.U32 R135, RZ, RZ, R13 ;  /* 0x000000ffff877224 */ /* 0x000fe400078e000d */
[----:B------:R-:W-:-:S15]  /*7400*/  HMMA.16816.F32 R12, R72, R60, RZ ;  /* 0x0000003c480c723c */ /* 0x000fde00000018ff */
[----:B------:R-:W-:-:S09]  /*7410*/  NOP ;  /* 0x0000000000007918 */ /* 0x000fd20000000000 */
[----:B------:R-:W-:Y:S01]  /*7420*/  HMMA.16816.F32 R228, R64, R80, R12 ;  /* 0x0000005040e4723c */ /* 0x000fe2000000180c */
[----:B------:R1:W2:Y:S04]  /*7430*/  LDL.LU.S16 R12, [R1+0x2c] ;  /* 0x00002c00010c7983 */ /* 0x0002a80000300600 */
[----:B------:R1:W4:Y:S01]  /*7440*/  LDL.LU.S16 R11, [R1+0x28] ;  /* 0x00002800010b7983 */ /* 0x0003220000300600 */
[----:B------:R-:W-:Y:S01]  /*7450*/  ISETP.LE.U32.AND P4, PT, R35, UR12, PT ;  /* 0x0000000c23007c0c */ /* 0x000fe2000bf83070 */
[----:B------:R-:W-:Y:S01]  /*7460*/  IMAD.MOV.U32 R111, RZ, RZ, R34 ;  /* 0x000000ffff6f7224 */ /* 0x000fe200078e0022 */
[----:B------:R-:W-:Y:S01]  /*7470*/  @!P5 PRMT R213, R6, 0x5410, RZ ;  /* 0x0000541006d5d816 */ /* 0x000fe200000000ff */
[----:B------:R-:W-:Y:S01]  /*7480*/  IMAD.MOV.U32 R19, RZ, RZ, R7 ;  /* 0x000000ffff137224 */ /* 0x000fe200078e0007 */
[----:B------:R1:W2:Y:S01]  /*7490*/  LDL.LU.S16 R21, [R1+0x34] ;  /* 0x0000340001157983 */ /* 0x0002a20000300600 */
[----:B------:R-:W-:-:S04]  /*74a0*/  IMAD.WIDE.U32 R6, R44, -0x2daee0ad, RZ ;  /* 0xd2511f532c067825 */ /* 0x000fc800078e00ff */
[----:B------:R-:W-:Y:S02]  /*74b0*/  IMAD.MOV.U32 R116, RZ, RZ, R112 ;  /* 0x000000ffff747224 */ /* 0x000fe400078e0070 */
[----:B------:R-:W-:Y:S02]  /*74c0*/  IMAD.MOV.U32 R192, RZ, RZ, R113 ;  /* 0x000000ffffc07224 */ /* 0x000fe400078e0071 */
[----:B------:R-:W-:Y:S02]  /*74d0*/  IMAD.MOV.U32 R112, RZ, RZ, R114 ;  /* 0x000000ffff707224 */ /* 0x000fe400078e0072 */
[----:B------:R-:W-:Y:S01]  /*74e0*/  IMAD.MOV.U32 R113, RZ, RZ, R111 ;  /* 0x000000ffff717224 */ /* 0x000fe200078e006f */
[C---:B------:R-:W-:Y:S01]  /*74f0*/  LOP3.LUT R9, R6.reuse, 0xff, RZ, 0xc0, !PT ;  /* 0x000000ff06097812 */ /* 0x040fe200078ec0ff */
[----:B------:R-:W-:Y:S01]  /*7500*/  IMAD.MOV.U32 R111, RZ, RZ, R25 ;  /* 0x000000ffff6f7224 */ /* 0x000fe200078e0019 */
[----:B------:R-:W-:Y:S01]  /*7510*/  SHF.R.U32.HI R25, RZ, 0x10, R6 ;  /* 0x00000010ff197819 */ /* 0x000fe20000011606 */
[----:B------:R-:W-:Y:S01]  /*7520*/  IMAD.MOV.U32 R114, RZ, RZ, R27 ;  /* 0x000000ffff727224 */ /* 0x000fe200078e001b */
[----:B------:R-:W-:-:S02]  /*7530*/  LOP3.LUT R27, R6, 0xffff, RZ, 0xc0, !PT ;  /* 0x0000ffff061b7812 */ /* 0x000fc400078ec0ff */
[----:B------:R-:W-:Y:S01]  /*7540*/  SHF.R.U32.HI R8, RZ, 0x18, R6 ;  /* 0x00000018ff087819 */ /* 0x000fe20000011606 */
[----:B------:R-:W-:Y:S01]  /*7550*/  IMAD.MOV.U32 R115, RZ, RZ, R19 ;  /* 0x000000ffff737224 */ /* 0x000fe200078e0013 */
[----:B------:R-:W-:Y:S01]  /*7560*/  ISETP.LE.U32.AND P2, PT, R39, UR12, PT ;  /* 0x0000000c27007c0c */ /* 0x000fe2000bf43070 */
[----:B----4-:R-:W-:-:S05]  /*7570*/  @!P4 HADD2 R11, -R210.H0_H0, -RZ.H0_H0 ;  /* 0xa00000ffd20bc230 */ /* 0x010fca0000000900 */
[----:B------:R-:W-:Y:S02]  /*7580*/  PRMT R6, R11, 0x7610, R6 ;  /* 0x000076100b067816 */ /* 0x000fe40000000006 */
[----:B------:R1:W4:Y:S04]  /*7590*/  LDL.LU.S16 R11, [R1+0x38] ;  /* 0x00003800010b7983 */ /* 0x0003280000300600 */
[----:B------:R1:W4:Y:S04]  /*75a0*/  LDL.LU.S16 R19, [R1+0x40] ;  /* 0x0000400001137983 */ /* 0x0003280000300600 */
[----:B------:R1:W4:Y:S01]  /*75b0*/  LDL.LU.S16 R39, [R1+0x44] ;  /* 0x0000440001277983 */ /* 0x0003220000300600 */
[----:B---3--:R-:W-:-:S05]  /*75c0*/  @!P3 HADD2 R2, -R212.H0_H0, -RZ.H0_H0 ;  /* 0xa00000ffd402b230 */ /* 0x008fca0000000900 */
[----:B------:R-:W-:Y:S02]  /*75d0*/  PRMT R5, R2, 0x7610, R5 ;  /* 0x0000761002057816 */ /* 0x000fe40000000005 */
[----:B------:R-:W-:Y:S02]  /*75e0*/  LOP3.LUT R2, R77, 0xff, RZ, 0xc0, !PT ;  /* 0x000000ff4d027812 */ /* 0x000fe400078ec0ff */
[----:B------:R-:W-:Y:S02]  /*75f0*/  @!P3 PRMT R212, R5, 0x5410, RZ ;  /* 0x0000541005d4b816 */ /* 0x000fe400000000ff */
[----:B------:R-:W-:Y:S02]  /*7600*/  ISETP.LE.U32.AND P3, PT, R2, UR12, PT ;  /* 0x0000000c02007c0c */ /* 0x000fe4000bf63070 */
[----:B------:R-:W-:Y:S02]  /*7610*/  LOP3.LUT R2, R88, 0xff, RZ, 0xc0, !PT ;  /* 0x000000ff58027812 */ /* 0x000fe400078ec0ff */
[----:B------:R-:W-:-:S02]  /*7620*/  SHF.R.U32.HI R5, RZ, 0x8, R87 ;  /* 0x00000008ff057819 */ /* 0x000fc40000011657 */
[----:B------:R-:W-:Y:S02]  /*7630*/  PRMT R87, R2, 0x5410, R95 ;  /* 0x0000541002577816 */ /* 0x000fe4000000005f */
[----:B------:R-:W-:-:S05]  /*7640*/  LOP3.LUT R10, R7, UR34, R28, 0x96, !PT ;  /* 0x00000022070a7c12 */ /* 0x000fca000f8e961c */
[----:B--2---:R-:W-:Y:S01]  /*7650*/  @!P3 HADD2 R12, -R211.H0_H0, -RZ.H0_H0 ;  /* 0xa00000ffd30cb230 */ /* 0x004fe20000000900 */
[C---:B------:R-:W-:Y:S02]  /*7660*/  LOP3.LUT R2, R23.reuse, 0xffff, RZ, 0xc0, !PT ;  /* 0x0000ffff17027812 */ /* 0x040fe400078ec0ff */
[----:B------:R-:W-:Y:S02]  /*7670*/  PRMT R88, R96, 0x5410, R5 ;  /* 0x0000541060587816 */ /* 0x000fe40000000005 */
[----:B------:R-:W-:Y:S02]  /*7680*/  PRMT R7, R12, 0x7610, R7 ;  /* 0x000076100c077816 */ /* 0x000fe40000000007 */
[----:B------:R-:W-:Y:S02]  /*7690*/  LOP3.LUT R5, R23, 0xff, RZ, 0xc0, !PT ;  /* 0x000000ff17057812 */ /* 0x000fe400078ec0ff */
[----:B------:R-:W-:Y:S02]  /*76a0*/  SHF.R.U32.HI R2, RZ, 0x8, R2 ;  /* 0x00000008ff027819 */ /* 0x000fe40000011602 */
[----:B------:R-:W-:-:S02]  /*76b0*/  @!P3 PRMT R211, R7, 0x5410, RZ ;  /* 0x0000541007d3b816 */ /* 0x000fc400000000ff */
[----:B------:R-:W-:Y:S02]  /*76c0*/  ISETP.LE.U32.AND P3, PT, R5, UR12, PT ;  /* 0x0000000c05007c0c */ /* 0x000fe4000bf63070 */
[----:B------:R-:W-:Y:S02]  /*76d0*/  LOP3.LUT R2, R2, 0xffff, RZ, 0xc0, !PT ;  /* 0x0000ffff02027812 */ /* 0x000fe400078ec0ff */
[----:B------:R-:W-:Y:S02]  /*76e0*/  @!P4 PRMT R210, R6, 0x5410, RZ ;  /* 0x0000541006d2c816 */ /* 0x000fe400000000ff */
[----:B------:R-:W-:Y:S01]  /*76f0*/  ISETP.LE.U32.AND P4, PT, R2, UR12, PT ;  /* 0x0000000c02007c0c */ /* 0x000fe2000bf83070 */
[----:B------:R-:W-:-:S04]  /*7700*/  IMAD.WIDE.U32 R6, R92, -0x2daee0ad, RZ ;  /* 0xd2511f535c067825 */ /* 0x000fc800078e00ff */
[----:B------:R-:W-:Y:S01]  /*7710*/  @!P6 HADD2 R33, -R204.H0_H0, -RZ.H0_H0 ;  /* 0xa00000ffcc21e230 */ /* 0x000fe20000000900 */
[----:B------:R-:W-:Y:S01]  /*7720*/  SHF.R.U32.HI R2, RZ, 0x10, R23 ;  /* 0x00000010ff027819 */ /* 0x000fe20000011617 */
[----:B------:R-:W-:Y:S01]  /*7730*/  @!P3 HADD2 R21, -R209.H0_H0, -RZ.H0_H0 ;  /* 0xa00000ffd115b230 */ /* 0x000fe20000000900 */
[----:B------:R-:W-:Y:S02]  /*7740*/  LOP3.LUT R12, R7, UR34, R84, 0x96, !PT ;  /* 0x00000022070c7c12 */ /* 0x000fe4000f8e9654 */
[----:B------:R-:W-:Y:S02]  /*7750*/  LOP3.LUT R13, R6, 0xffff, RZ, 0xc0, !PT ;  /* 0x0000ffff060d7812 */ /* 0x000fe400078ec0ff */
[----:B------:R-:W-:Y:S02]  /*7760*/  PRMT R18, R33, 0x7610, R18 ;  /* 0x0000761021127816 */ /* 0x000fe40000000012 */
[----:B------:R-:W-:Y:S02]  /*7770*/  PRMT R7, R21, 0x7610, R7 ;  /* 0x0000761015077816 */ /* 0x000fe40000000007 */
[----:B------:R-:W-:-:S02]  /*7780*/  LOP3.LUT R2, R2, 0xff, RZ, 0xc0, !PT ;  /* 0x000000ff02027812 */ /* 0x000fc400078ec0ff */
[----:B------:R-:W-:Y:S02]  /*7790*/  @!P6 PRMT R204, R18, 0x5410, RZ ;  /* 0x0000541012cce816 */ /* 0x000fe400000000ff */
[----:B------:R-:W-:Y:S02]  /*77a0*/  @!P3 PRMT R209, R7, 0x5410, RZ ;  /* 0x0000541007d1b816 */ /* 0x000fe400000000ff */
[----:B------:R-:W-:Y:S02]  /*77b0*/  LOP3.LUT R18, R6, 0xff, RZ, 0xc0, !PT ;  /* 0x000000ff06127812 */ /* 0x000fe400078ec0ff */
[--C-:B------:R-:W-:Y:S02]  /*77c0*/  SHF.R.U32.HI R15, RZ, 0x10, R6.reuse ;  /* 0x00000010ff0f7819 */ /* 0x100fe40000011606 */
[----:B------:R-:W-:Y:S02]  /*77d0*/  SHF.R.U32.HI R14, RZ, 0x18, R6 ;  /* 0x00000018ff0e7819 */ /* 0x000fe40000011606 */
[----:B------:R-:W-:-:S02]  /*77e0*/  ISETP.LE.U32.AND P3, PT, R2, UR12, PT ;  /* 0x0000000c02007c0c */ /* 0x000fc4000bf63070 */
[----:B------:R-:W-:Y:S01]  /*77f0*/  SHF.R.U32.HI R2, RZ, 0x18, R23 ;  /* 0x00000018ff027819 */ /* 0x000fe20000011617 */
[----:B----4-:R-:W-:-:S05]  /*7800*/  @!P4 HADD2 R11, -R208.H0_H0, -RZ.H0_H0 ;  /* 0xa00000ffd00bc230 */ /* 0x010fca0000000900 */
[----:B------:R-:W-:-:S04]  /*7810*/  PRMT R6, R11, 0x7610, R6 ;  /* 0x000076100b067816 */ /* 0x000fc80000000006 */
[----:B------:R-:W-:Y:S02]  /*7820*/  @!P4 PRMT R208, R6, 0x5410, RZ ;  /* 0x0000541006d0c816 */ /* 0x000fe400000000ff */
[----:B------:R-:W-:Y:S01]  /*7830*/  ISETP.LE.U32.AND P4, PT, R2, UR12, PT ;  /* 0x0000000c02007c0c */ /* 0x000fe2000bf83070 */
[----:B------:R-:W-:-:S05]  /*7840*/  @!P3 HADD2 R19, -R206.H0_H0, -RZ.H0_H0 ;  /* 0xa00000ffce13b230 */ /* 0x000fca0000000900 */
[----:B------:R-:W-:Y:S01]  /*7850*/  PRMT R5, R19, 0x7610, R5 ;  /* 0x0000761013057816 */ /* 0x000fe20000000005 */
[----:B------:R-:W-:-:S06]  /*7860*/  IMAD.WIDE.U32 R6, R29, -0x2daee0ad, RZ ;  /* 0xd2511f531d067825 */ /* 0x000fcc00078e00ff */
[----:B------:R-:W-:Y:S01]  /*7870*/  @!P4 HADD2 R39, -R205.H0_H0, -RZ.H0_H0 ;  /* 0xa00000ffcd27c230 */ /* 0x000fe20000000900 */
[----:B------:R-:W-:Y:S02]  /*7880*/  @!P3 PRMT R206, R5, 0x5410, RZ ;  /* 0x0000541005ceb816 */ /* 0x000fe400000000ff */
[----:B------:R1:W2:Y:S02]  /*7890*/  LDL.LU.S16 R5, [R1+0x48] ;  /* 0x0000480001057983 */ /* 0x0002a40000300600 */
[----:B------:R-:W-:-:S04]  /*78a0*/  PRMT R29, R39, 0x7610, R29 ;  /* 0x00007610271d7816 */ /* 0x000fc8000000001d */
[----:B------:R-:W-:Y:S02]  /*78b0*/  @!P4 PRMT R205, R29, 0x5410, RZ ;  /* 0x000054101dcdc816 */ /* 0x000fe400000000ff */
[----:B------:R1:W3:Y:S01]  /*78c0*/  LDL.LU.S16 R29, [R1+0x4c] ;  /* 0x00004c00011d7983 */ /* 0x0002e20000300600 */
[----:B------:R-:W-:Y:S02]  /*78d0*/  SHF.R.U32.HI R2, RZ, 0x8, R76 ;  /* 0x00000008ff027819 */ /* 0x000fe4000001164c */
[----:B------:R-:W-:Y:S02]  /*78e0*/  ISETP.LE.U32.AND P1, PT, R48, UR12, PT ;  /* 0x0000000c30007c0c */ /* 0x000fe4000bf23070 */
[----:B------:R-:W-:-:S04]  /*78f0*/  LOP3.LUT R2, R2, 0xffff, RZ, 0xc0, !PT ;  /* 0x0000ffff02027812 */ /* 0x000fc800078ec0ff */
[----:B------:R-:W-:Y:S02]  /*7900*/  ISETP.LE.U32.AND P3, PT, R2, UR12, PT ;  /* 0x0000000c02007c0c */ /* 0x000fe4000bf63070 */
[----:B------:R-:W-:Y:S01]  /*7910*/  ISETP.LE.U32.AND P5, PT, R38, UR12, PT ;  /* 0x0000000c26007c0c */ /* 0x000fe2000bfa3070 */
[----:B------:R-:W-:-:S04]  /*7920*/  IMAD.MOV.U32 R34, RZ, RZ, R230 ;  /* 0x000000ffff227224 */ /* 0x000fc800078e00e6 */
[----:B--2---:R-:W-:-:S05]  /*7930*/  @!P1 HADD2 R5, -R203.H0_H0, -RZ.H0_H0 ;  /* 0xa00000ffcb059230 */ /* 0x004fca0000000900 */
[----:B------:R-:W-:Y:S01]  /*7940*/  PRMT R38, R5, 0x7610, R38 ;  /* 0x0000761005267816 */ /* 0x000fe20000000026 */
[----:B------:R-:W-:Y:S01]  /*7950*/  FFMA.FTZ R5, R147, UR42, -R24 ;  /* 0x0000002a93057c23 */ /* 0x000fe20008010818 */
[----:B---3--:R-:W-:-:S03]  /*7960*/  @!P3 HADD2 R29, -R201.H0_H0, -RZ.H0_H0 ;  /* 0xa00000ffc91db230 */ /* 0x008fc60000000900 */
[----:B------:R2:W-:Y:S02]  /*7970*/  MUFU.EX2 R230, R5 ;  /* 0x0000000500e67308 */ /* 0x0005e40000000800 */
[----:B--2---:R-:W-:Y:S02]  /*7980*/  PRMT R5, R29, 0x7610, R5 ;  /* 0x000076101d057816 */ /* 0x004fe40000000005 */
[----:B------:R1:W2:Y:S01]  /*7990*/  LDL.LU.S16 R29, [R1+0x54] ;  /* 0x00005400011d7983 */ /* 0x0002a20000300600 */
[----:B------:R-:W-:-:S04]  /*79a0*/  LOP3.LUT R2, R86, 0xff, RZ, 0xc0, !PT ;  /* 0x000000ff56027812 */ /* 0x000fc800078ec0ff */
[----:B------:R-:W-:Y:S02]  /*79b0*/  ISETP.LE.U32.AND P4, PT, R2, UR12, PT ;  /* 0x0000000c02007c0c */ /* 0x000fe4000bf83070 */
[----:B------:R-:W-:-:S04]  /*79c0*/  SHF.R.U32.HI R2, RZ, 0x10, R22 ;  /* 0x00000010ff027819 */ /* 0x000fc80000011616 */
[----:B------:R-:W-:Y:S02]  /*79d0*/  LOP3.LUT R2, R2, 0xff, RZ, 0xc0, !PT ;  /* 0x000000ff02027812 */ /* 0x000fe400078ec0ff */
[----:B------:R-:W-:Y:S02]  /*79e0*/  @!P1 PRMT R203, R38, 0x5410, RZ ;  /* 0x0000541026cb9816 */ /* 0x000fe400000000ff */
[----:B------:R-:W-:Y:S01]  /*79f0*/  ISETP.LE.U32.AND P1, PT, R2, UR12, PT ;  /* 0x0000000c02007c0c */ /* 0x000fe2000bf23070 */
[----:B------:R-:W-:Y:S01]  /*7a00*/  FFMA.FTZ R2, R146, UR42, -R24 ;  /* 0x0000002a92027c23 */ /* 0x000fe20008010818 */
[----:B------:R-:W-:-:S03]  /*7a10*/  IMAD.MOV.U32 R33, RZ, RZ, R231 ;  /* 0x000000ffff217224 */ /* 0x000fc600078e00e7 */
[----:B------:R3:W4:Y:S01]  /*7a20*/  MUFU.EX2 R231, R2 ;  /* 0x0000000200e77308 */ /* 0x0007220000000800 */
[----:B------:R-:W-:Y:S02]  /*7a30*/  @!P3 PRMT R201, R5, 0x5410, RZ ;  /* 0x0000541005c9b816 */ /* 0x000fe400000000ff */
[----:B---3--:R-:W-:-:S04]  /*7a40*/  LOP3.LUT R2, R22, 0xff, RZ, 0xc0, !PT ;  /* 0x000000ff16027812 */ /* 0x008fc800078ec0ff */
[----:B------:R-:W-:Y:S02]  /*7a50*/  ISETP.LE.U32.AND P3, PT, R2, UR12, PT ;  /* 0x0000000c02007c0c */ /* 0x000fe4000bf63070 */
[----:B------:R-:W-:-:S04]  /*7a60*/  LOP3.LUT R2, R22, 0xffff, RZ, 0xc0, !PT ;  /* 0x0000ffff16027812 */ /* 0x000fc800078ec0ff */
[----:B------:R-:W-:-:S04]  /*7a70*/  SHF.R.U32.HI R2, RZ, 0x8, R2 ;  /* 0x00000008ff027819 */ /* 0x000fc80000011602 */
[----:B------:R-:W-:Y:S01]  /*7a80*/  LOP3.LUT R2, R2, 0xffff, RZ, 0xc0, !PT ;  /* 0x0000ffff02027812 */ /* 0x000fe200078ec0ff */
[----:B--2---:R-:W-:-:S05]  /*7a90*/  @!P4 HADD2 R29, -R199.H0_H0, -RZ.H0_H0 ;  /* 0xa00000ffc71dc230 */ /* 0x004fca0000000900 */
[----:B------:R-:W-:Y:S02]  /*7aa0*/  PRMT R28, R29, 0x7610, R28 ;  /* 0x000076101d1c7816 */ /* 0x000fe4000000001c */
[----:B------:R1:W2:Y:S02]  /*7ab0*/  LDL.LU.S16 R29, [R1+0x58] ;  /* 0x00005800011d7983 */ /* 0x0002a40000300600 */
[----:B------:R-:W-:Y:S02]  /*7ac0*/  @!P4 PRMT R199, R28, 0x5410, RZ ;  /* 0x000054101cc7c816 */ /* 0x000fe400000000ff */
[----:B------:R1:W3:Y:S01]  /*7ad0*/  LDL.LU.S16 R28, [R1+0x5c] ;  /* 0x00005c00011c7983 */ /* 0x0002e20000300600 */
[----:B------:R-:W-:Y:S02]  /*7ae0*/  ISETP.LE.U32.AND P4, PT, R2, UR12, PT ;  /* 0x0000000c02007c0c */ /* 0x000fe4000bf83070 */
[----:B------:R-:W-:Y:S02]  /*7af0*/  SHF.R.U32.HI R2, RZ, 0x18, R22 ;  /* 0x00000018ff027819 */ /* 0x000fe40000011616 */
[----:B------:R1:W2:Y:S01]  /*7b00*/  LDL.LU.S16 R22, [R1+0x64] ;  /* 0x0000640001167983 */ /* 0x0002a20000300600 */
[----:B------:R-:W-:Y:S01]  /*7b10*/  FFMA.FTZ R5, R149, UR42, -R17 ;  /* 0x0000002a95057c23 */ /* 0x000fe20008010811 */
[----:B------:R-:W-:-:S03]  /*7b20*/  IMAD.MOV.U32 R36, RZ, RZ, R228 ;  /* 0x000000ffff247224 */ /* 0x000fc600078e00e4 */
[----:B------:R4:W-:Y:S01]  /*7b30*/  MUFU.EX2 R228, R5 ;  /* 0x0000000500e47308 */ /* 0x0009e20000000800 */
[----:B------:R-:W-:Y:S02]  /*7b40*/  IMAD.MOV.U32 R35, RZ, RZ, R229 ;  /* 0x000000ffff237224 */ /* 0x000fe400078e00e5 */
[----:B----4-:R-:W-:-:S05]  /*7b50*/  FFMA.FTZ R5, R148, UR42, -R17 ;  /* 0x0000002a94057c23 */ /* 0x010fca0008010811 */
[----:B------:R4:W1:Y:S01]  /*7b60*/  MUFU.EX2 R229, R5 ;  /* 0x0000000500e57308 */ /* 0x0008620000000800 */
[----:B------:R-:W-:Y:S02]  /*7b70*/  LOP3.LUT R11, R7, UR34, R26, 0x96, !PT ;  /* 0x00000022070b7c12 */ /* 0x000fe4000f8e961a */
[----:B------:R-:W-:Y:S02]  /*7b80*/  LOP3.LUT R19, R6, 0xffff, RZ, 0xc0, !PT ;  /* 0x0000ffff06137812 */ /* 0x000fe400078ec0ff */
[----:B----4-:R-:W-:-:S04]  /*7b90*/  F2FP.F16.F32.PACK_AB R5, R231, R230 ;  /* 0x000000e6e705723e */ /* 0x010fc800000000ff */
[C---:B------:R-:W-:Y:S02]  /*7ba0*/  PRMT R151, R5.reuse, 0x7610, R151 ;  /* 0x0000761005977816 */ /* 0x040fe40000000097 */
[----:B------:R-:W-:-:S04]  /*7bb0*/  PRMT R150, R5, 0x7632, R150 ;  /* 0x0000763205967816 */ /* 0x000fc80000000096 */
[----:B------:R-:W-:Y:S01]  /*7bc0*/  PRMT R86, R151, 0x5410, R150 ;  /* 0x0000541097567816 */ /* 0x000fe20000000096 */
[----:B------:R-:W-:Y:S02]  /*7bd0*/  IMAD.MOV.U32 R193, RZ, RZ, R116 ;  /* 0x000000ffffc17224 */ /* 0x000fe400078e0074 */
[----:B------:R-:W-:Y:S01]  /*7be0*/  IMAD.MOV.U32 R116, RZ, RZ, R120 ;  /* 0x000000ffff747224 */ /* 0x000fe200078e0078 */
[----:B------:R-:W-:Y:S01]  /*7bf0*/  LOP3.LUT R23, R6, 0xff, RZ, 0xc0, !PT ;  /* 0x000000ff06177812 */ /* 0x000fe200078ec0ff */
[----:B------:R-:W-:Y:S01]  /*7c00*/  IMAD.MOV.U32 R120, RZ, RZ, R20 ;  /* 0x000000ffff787224 */ /* 0x000fe200078e0014 */
[--C-:B------:R-:W-:Y:S02]  /*7c10*/  SHF.R.U32.HI R21, RZ, 0x10, R6.reuse ;  /* 0x00000010ff157819 */ /* 0x100fe40000011606 */
[----:B------:R-:W-:Y:S01]  /*7c20*/  SHF.R.U32.HI R20, RZ, 0x18, R6 ;  /* 0x00000018ff147819 */ /* 0x000fe20000011606 */
[----:B---3--:R-:W-:-:S05]  /*7c30*/  @!P3 HADD2 R28, -R151.H0_H0, -RZ.H0_H0 ;  /* 0xa00000ff971cb230 */ /* 0x008fca0000000900 */
[----:B------:R-:W-:-:S04]  /*7c40*/  PRMT R7, R28, 0x7610, R7 ;  /* 0x000076101c077816 */ /* 0x000fc80000000007 */
[----:B------:R-:W-:Y:S02]  /*7c50*/  @!P3 PRMT R151, R7, 0x5410, RZ ;  /* 0x000054100797b816 */ /* 0x000fe400000000ff */
[----:B------:R3:W4:Y:S01]  /*7c60*/  LDL.LU.S16 R7, [R1+0x60] ;  /* 0x0000600001077983 */ /* 0x0007220000300600 */
[----:B--2---:R-:W-:-:S05]  /*7c70*/  @!P4 HADD2 R22, -R150.H0_H0, -RZ.H0_H0 ;  /* 0xa00000ff9616c230 */ /* 0x004fca0000000900 */
[----:B------:R-:W-:-:S04]  /*7c80*/  PRMT R6, R22, 0x7610, R6 ;  /* 0x0000761016067816 */ /* 0x000fc80000000006 */
[----:B------:R-:W-:Y:S02]  /*7c90*/  @!P4 PRMT R150, R6, 0x5410, RZ ;  /* 0x000054100696c816 */ /* 0x000fe400000000ff */
[----:B------:R-:W-:Y:S02]  /*7ca0*/  ISETP.LE.U32.AND P4, PT, R9, UR12, PT ;  /* 0x0000000c09007c0c */ /* 0x000fe4000bf83070 */
[----:B------:R3:W2:Y:S01]  /*7cb0*/  LDL.LU.S16 R9, [R1+0x68] ;  /* 0x0000680001097983 */ /* 0x0006a20000300600 */
[----:B------:R-:W-:-:S13]  /*7cc0*/  ISETP.LE.U32.AND P6, PT, R47, UR12, PT ;  /* 0x0000000c2f007c0c */ /* 0x000fda000bfc3070 */
[----:B------:R-:W-:-:S05]  /*7cd0*/  @!P6 HADD2 R29, -R198.H0_H0, -RZ.H0_H0 ;  /* 0xa00000ffc61de230 */ /* 0x000fca0000000900 */
[----:B------:R-:W-:-:S04]  /*7ce0*/  PRMT R26, R29, 0x7610, R26 ;  /* 0x000076101d1a7816 */ /* 0x000fc8000000001a */
[----:B------:R-:W-:Y:S02]  /*7cf0*/  @!P6 PRMT R198, R26, 0x5410, RZ ;  /* 0x000054101ac6e816 */ /* 0x000fe400000000ff */
[----:B------:R-:W-:Y:S02]  /*7d00*/  ISETP.LE.U32.AND P6, PT, R2, UR12, PT ;  /* 0x0000000c02007c0c */ /* 0x000fe4000bfc3070 */
[----:B-1----:R-:W-:-:S04]  /*7d10*/  F2FP.F16.F32.PACK_AB R2, R229, R228 ;  /* 0x000000e4e502723e */ /* 0x002fc800000000ff */
[C---:B------:R-:W-:Y:S02]  /*7d20*/  PRMT R149, R2.reuse, 0x7610, R149 ;  /* 0x0000761002957816 */ /* 0x040fe40000000095 */
[----:B------:R-:W-:Y:S02]  /*7d30*/  LOP3.LUT R5, R85, 0xff, RZ, 0xc0, !PT ;  /* 0x000000ff55057812 */ /* 0x000fe400078ec0ff */
[----:B------:R-:W-:Y:S02]  /*7d40*/  PRMT R148, R2, 0x7632, R148 ;  /* 0x0000763202947816 */ /* 0x000fe40000000094 */
[----:B------:R-:W-:Y:S02]  /*7d50*/  ISETP.LE.U32.AND P3, PT, R5, UR12, PT ;  /* 0x0000000c05007c0c */ /* 0x000fe4000bf63070 */
[----:B------:R-:W-:Y:S02]  /*7d60*/  LOP3.LUT R2, R30, 0xffff, RZ, 0xc0, !PT ;  /* 0x0000ffff1e027812 */ /* 0x000fe400078ec0ff */
[----:B------:R-:W-:Y:S01]  /*7d70*/  PRMT R85, R149, 0x5410, R148 ;  /* 0x0000541095557816 */ /* 0x000fe20000000094 */
[----:B------:R-:W-:Y:S01]  /*7d80*/  FFMA.FTZ R6, R171, UR42, -R24 ;  /* 0x0000002aab067c23 */ /* 0x000fe20008010818 */
[----:B------:R-:W-:-:S02]  /*7d90*/  IMAD.MOV.U32 R109, RZ, RZ, R116 ;  /* 0x000000ffff6d7224 */ /* 0x000fc400078e0074 */
[----:B------:R-:W-:Y:S01]  /*7da0*/  IMAD.MOV.U32 R116, RZ, RZ, R120 ;  /* 0x000000ffff747224 */ /* 0x000fe200078e0078 */
[----:B------:R-:W-:Y:S01]  /*7db0*/  MUFU.EX2 R223, R6 ;  /* 0x0000000600df7308 */ /* 0x000fe20000000800 */
[----:B------:R-:W-:Y:S02]  /*7dc0*/  IMAD.MOV.U32 R120, RZ, RZ, R119 ;  /* 0x000000ffff787224 */ /* 0x000fe400078e0077 */
[----:B------:R-:W-:Y:S02]  /*7dd0*/  IMAD.MOV.U32 R119, RZ, RZ, R117 ;  /* 0x000000ffff777224 */ /* 0x000fe400078e0075 */
[----:B------:R-:W-:Y:S02]  /*7de0*/  IMAD.MOV.U32 R117, RZ, RZ, R138 ;  /* 0x000000ffff757224 */ /* 0x000fe400078e008a */
[----:B------:R-:W-:Y:S02]  /*7df0*/  IMAD.MOV.U32 R138, RZ, RZ, R136 ;  /* 0x000000ffff8a7224 */ /* 0x000fe400078e0088 */
[----:B------:R-:W-:-:S02]  /*7e00*/  IMAD.MOV.U32 R136, RZ, RZ, R78 ;  /* 0x000000ffff887224 */ /* 0x000fc400078e004e */
[----:B----4-:R-:W-:-:S05]  /*7e10*/  @!P1 HADD2 R7, -R149.H0_H0, -RZ.H0_H0 ;  /* 0xa00000ff95079230 */ /* 0x010fca0000000900 */
[----:B------:R-:W-:-:S04]  /*7e20*/  PRMT R5, R7, 0x7610, R5 ;  /* 0x0000761007057816 */ /* 0x000fc80000000005 */
[----:B------:R-:W-:Y:S02]  /*7e30*/  @!P1 PRMT R149, R5, 0x5410, RZ ;  /* 0x0000541005959816 */ /* 0x000fe400000000ff */
[----:B------:R-:W-:Y:S02]  /*7e40*/  SHF.R.U32.HI R5, RZ, 0x8, R2 ;  /* 0x00000008ff057819 */ /* 0x000fe40000011602 */
[----:B------:R-:W-:-:S04]  /*7e50*/  LOP3.LUT R2, R30, 0xff, RZ, 0xc0, !PT ;  /* 0x000000ff1e027812 */ /* 0x000fc800078ec0ff */
[----:B------:R-:W-:Y:S01]  /*7e60*/  PRMT R81, R2, 0x5410, R5 ;  /* 0x0000541002517816 */ /* 0x000fe20000000005 */
[----:B------:R-:W-:Y:S01]  /*7e70*/  FFMA.FTZ R5, R170, UR42, -R24 ;  /* 0x0000002aaa057c23 */ /* 0x000fe20008010818 */
[----:B--2---:R-:W-:-:S03]  /*7e80*/  @!P6 HADD2 R9, -R148.H0_H0, -RZ.H0_H0 ;  /* 0xa00000ff9409e230 */ /* 0x004fc60000000900 */
[----:B------:R1:W2:Y:S01]  /*7e90*/  MUFU.EX2 R227, R5 ;  /* 0x0000000500e37308 */ /* 0x0002a20000000800 */
[----:B------:R-:W-:Y:S02]  /*7ea0*/  SHF.R.U32.HI R2, RZ, 0x10, R30 ;  /* 0x00000010ff027819 */ /* 0x000fe4000001161e */
[----:B-1----:R-:W-:-:S04]  /*7eb0*/  SHF.R.U32.HI R5, RZ, 0x8, R46 ;  /* 0x00000008ff057819 */ /* 0x002fc8000001162e */
[--C-:B------:R-:W-:Y:S02]  /*7ec0*/  PRMT R79, R79, 0x5410, R5.reuse ;  /* 0x000054104f4f7816 */ /* 0x100fe40000000005 */
[----:B------:R-:W-:-:S04]  /*7ed0*/  PRMT R5, R9, 0x7610, R5 ;  /* 0x0000761009057816 */ /* 0x000fc80000000005 */
[----:B------:R-:W-:Y:S02]  /*7ee0*/  @!P6 PRMT R148, R5, 0x5410, RZ ;  /* 0x000054100594e816 */ /* 0x000fe400000000ff */
[----:B------:R3:W4:Y:S01]  /*7ef0*/  LDL.LU.S16 R5, [R1+0x70] ;  /* 0x0000700001057983 */ /* 0x0007220000300600 */
[----:B------:R-:W-:Y:S02]  /*7f00*/  LOP3.LUT R6, R2, 0xff, RZ, 0xc0, !PT ;  /* 0x000000ff02067812 */ /* 0x000fe400078ec0ff */
[----:B------:R-:W-:-:S04]  /*7f10*/  LOP3.LUT R2, R50, 0xff, RZ, 0xc0, !PT ;  /* 0x000000ff32027812 */ /* 0x000fc800078ec0ff */
[----:B------:R-:W-:Y:S02]  /*7f20*/  PRMT R78, R2, 0x5410, R51 ;  /* 0x00005410024e7816 */ /* 0x000fe40000000033 */
[----:B------:R-:W-:-:S04]  /*7f30*/  SHF.R.U32.HI R2, RZ, 0x8, R89 ;  /* 0x00000008ff027819 */ /* 0x000fc80000011659 */
[----:B------:R-:W-:-:S04]  /*7f40*/  LOP3.LUT R2, R2, 0xffff, RZ, 0xc0, !PT ;  /* 0x0000ffff02027812 */ /* 0x000fc800078ec0ff */
[----:B------:R-:W-:Y:S02]  /*7f50*/  ISETP.LE.U32.AND P6, PT, R2, UR12, PT ;  /* 0x0000000c02007c0c */ /* 0x000fe4000bfc3070 */
[----:B--2---:R-:W-:-:S04]  /*7f60*/  F2FP.F16.F32.PACK_AB R2, R227, R223 ;  /* 0x000000dfe302723e */ /* 0x004fc800000000ff */
[C---:B------:R-:W-:Y:S02]  /*7f70*/  PRMT R147, R2.reuse, 0x7610, R147 ;  /* 0x0000761002937816 */ /* 0x040fe40000000093 */
[----:B------:R-:W-:Y:S02]  /*7f80*/  PRMT R146, R2, 0x7632, R146 ;  /* 0x0000763202927816 */ /* 0x000fe40000000092 */
[----:B------:R-:W-:Y:S02]  /*7f90*/  SHF.R.U32.HI R2, RZ, 0x8, R13 ;  /* 0x00000008ff027819 */ /* 0x000fe4000001160d */
[----:B------:R3:W2:Y:S01]  /*7fa0*/  LDL.LU.S16 R13, [R1+0x7c] ;  /* 0x00007c00010d7983 */ /* 0x0006a20000300600 */
[----:B------:R-:W-:-:S04]  /*7fb0*/  SHF.R.U32.HI R7, RZ, 0x18, R30 ;  /* 0x00000018ff077819 */ /* 0x000fc8000001161e */
[----:B------:R-:W-:Y:S02]  /*7fc0*/  PRMT R80, R6, 0x5410, R7 ;  /* 0x0000541006507816 */ /* 0x000fe40000000007 */
[----:B------:R-:W-:Y:S01]  /*7fd0*/  PRMT R84, R147, 0x5410, R146 ;  /* 0x0000541093547816 */ /* 0x000fe20000000092 */
[----:B------:R-:W-:Y:S02]  /*7fe0*/  IMAD.MOV.U32 R61, RZ, RZ, R115 ;  /* 0x000000ffff3d7224 */ /* 0x000fe400078e0073 */
[----:B------:R-:W-:Y:S01]  /*7ff0*/  IMAD.MOV.U32 R115, RZ, RZ, R192 ;  /* 0x000000ffff737224 */ /* 0x000fe200078e00c0 */
[----:B------:R-:W-:Y:S02]  /*8000*/  ISETP.LE.U32.AND P1, PT, R8, UR12, PT ;  /* 0x0000000c08007c0c */ /* 0x000fe4000bf23070 */
[----:B------:R-:W-:Y:S02]  /*8010*/  PRMT R77, R18, 0x5410, R2 ;  /* 0x00005410124d7816 */ /* 0x000fe40000000002 */
[----:B------:R-:W-:-:S02]  /*8020*/  LOP3.LUT R2, R15, 0xff, RZ, 0xc0, !PT ;  /* 0x000000ff0f027812 */ /* 0x000fc400078ec0ff */
[----:B------:R-:W-:Y:S02]  /*8030*/  SHF.R.U32.HI R8, RZ, 0x18, R16 ;  /* 0x00000018ff087819 */ /* 0x000fe40000011610 */
[----:B------:R-:W-:Y:S02]  /*8040*/  PRMT R76, R2, 0x5410, R14 ;  /* 0x00005410024c7816 */ /* 0x000fe4000000000e */
[C---:B------:R-:W-:Y:S02]  /*8050*/  LOP3.LUT R2, R16.reuse, 0xffff, RZ, 0xc0, !PT ;  /* 0x0000ffff10027812 */ /* 0x040fe400078ec0ff */
[----:B------:R-:W-:Y:S02]  /*8060*/  LOP3.LUT R9, R16, 0xff, RZ, 0xc0, !PT ;  /* 0x000000ff10097812 */ /* 0x000fe400078ec0ff */
[----:B------:R-:W-:-:S04]  /*8070*/  SHF.R.U32.HI R7, RZ, 0x8, R2 ;  /* 0x00000008ff077819 */ /* 0x000fc80000011602 */
[----:B------:R-:W-:Y:S01]  /*8080*/  PRMT R51, R9, 0x5410, R7 ;  /* 0x0000541009337816 */ /* 0x000fe20000000007 */
[----:B----4-:R-:W-:-:S05]  /*8090*/  @!P2 HADD2 R5, -R147.H0_H0, -RZ.H0_H0 ;  /* 0xa00000ff9305a230 */ /* 0x010fca0000000900 */
[----:B------:R-:W-:Y:S02]  /*80a0*/  PRMT R6, R5, 0x7610, R6 ;  /* 0x0000761005067816 */ /* 0x000fe40000000006 */
[----:B------:R-:W-:Y:S02]  /*80b0*/  LOP3.LUT R5, R25, 0xff, RZ, 0xc0, !PT ;  /* 0x000000ff19057812 */ /* 0x000fe400078ec0ff */
[----:B------:R-:W-:Y:S02]  /*80c0*/  @!P2 PRMT R147, R6, 0x5410, RZ ;  /* 0x000054100693a816 */ /* 0x000fe400000000ff */
[----:B------:R-:W-:Y:S01]  /*80d0*/  ISETP.LE.U32.AND P2, PT, R5, UR12, PT ;  /* 0x0000000c05007c0c */ /* 0x000fe2000bf43070 */
[----:B------:R-:W-:-:S04]  /*80e0*/  FFMA.FTZ R5, R178, UR42, -R17 ;  /* 0x0000002ab2057c23 */ /* 0x000fc80008010811 */
[----:B------:R1:W-:Y:S01]  /*80f0*/  MUFU.EX2 R192, R5 ;  /* 0x0000000500c07308 */ /* 0x0003e20000000800 */
[----:B------:R-:W-:Y:S01]  /*8100*/  FFMA.FTZ R6, R174, UR42, -R17 ;  /* 0x0000002aae067c23 */ /* 0x000fe20008010811 */
[----:B-1----:R-:W-:-:S04]  /*8110*/  SHF.R.U32.HI R5, RZ, 0x10, R16 ;  /* 0x00000010ff057819 */ /* 0x002fc80000011610 */
[----:B------:R-:W-:-:S04]  /*8120*/  LOP3.LUT R5, R5, 0xff, RZ, 0xc0, !PT ;  /* 0x000000ff05057812 */ /* 0x000fc800078ec0ff */
[----:B------:R-:W-:Y:S01]  /*8130*/  PRMT R50, R5, 0x5410, R8 ;  /* 0x0000541005327816 */ /* 0x000fe20000000008 */
[----:B------:R-:W-:Y:S01]  /*8140*/  FFMA.FTZ R5, R233, UR42, -R24 ;  /* 0x0000002ae9057c23 */ /* 0x000fe20008010818 */
[----:B--2---:R-:W-:-:S03]  /*8150*/  @!P6 HADD2 R13, -R146.H0_H0, -RZ.H0_H0 ;  /* 0xa00000ff920de230 */ /* 0x004fc60000000900 */
[----:B------:R1:W-:Y:S02]  /*8160*/  MUFU.EX2 R174, R5 ;  /* 0x0000000500ae7308 */ /* 0x0003e40000000800 */
[----:B------:R-:W-:-:S04]  /*8170*/  PRMT R9, R13, 0x7610, R9 ;  /* 0x000076100d097816 */ /* 0x000fc80000000009 */
[----:B------:R-:W-:Y:S01]  /*8180*/  @!P6 PRMT R146, R9, 0x5410, RZ ;  /* 0x000054100992e816 */ /* 0x000fe200000000ff */
[----:B-1----:R3:W2:Y:S04]  /*8190*/  LDL.LU.S16 R5, [R1+0x80] ;  /* 0x0000800001057983 */ /* 0x0026a80000300600 */
[----:B------:R3:W4:Y:S01]  /*81a0*/  LDL.LU.S16 R9, [R1+0x84] ;  /* 0x0000840001097983 */ /* 0x0007220000300600 */
[----:B------:R-:W-:Y:S02]  /*81b0*/  IMAD.MOV.U32 R108, RZ, RZ, R193 ;  /* 0x000000ffff6c7224 */ /* 0x000fe400078e00c1 */
[----:B------:R-:W1:Y:S02]  /*81c0*/  MUFU.EX2 R193, R6 ;  /* 0x0000000600c17308 */ /* 0x000e640000000800 */
[----:B-1----:R-:W-:-:S04]  /*81d0*/  F2FP.F16.F32.PACK_AB R6, R193, R192 ;  /* 0x000000c0c106723e */ /* 0x002fc800000000ff */
[C---:B------:R-:W-:Y:S02]  /*81e0*/  PRMT R145, R6.reuse, 0x7610, R145 ;  /* 0x0000761006917816 */ /* 0x040fe40000000091 */
[----:B------:R-:W-:Y:S01]  /*81f0*/  PRMT R144, R6, 0x7632, R144 ;  /* 0x0000763206907816 */ /* 0x000fe20000000090 */
[----:B------:R-:W-:-:S03]  /*8200*/  IMAD.MOV.U32 R60, RZ, RZ, R61 ;  /* 0x000000ffff3c7224 */ /* 0x000fc600078e003d */
[----:B------:R-:W-:Y:S01]  /*8210*/  PRMT R61, R145, 0x5410, R144 ;  /* 0x00005410913d7816 */ /* 0x000fe20000000090 */
[----:B--2---:R-:W-:-:S05]  /*8220*/  @!P3 HADD2 R5, -R145.H0_H0, -RZ.H0_H0 ;  /* 0xa00000ff9105b230 */ /* 0x004fca0000000900 */
[----:B------:R-:W-:Y:S01]  /*8230*/  PRMT R8, R5, 0x7610, R8 ;  /* 0x0000761005087816 */ /* 0x000fe20000000008 */
[----:B----4-:R-:W-:-:S03]  /*8240*/  @!P5 HADD2 R9, -R144.H0_H0, -RZ.H0_H0 ;  /* 0xa00000ff9009d230 */ /* 0x010fc60000000900 */
[----:B------:R-:W-:Y:S02]  /*8250*/  @!P3 PRMT R145, R8, 0x5410, RZ ;  /* 0x000054100891b816 */ /* 0x000fe400000000ff */
[----:B------:R3:W2:Y:S01]  /*8260*/  LDL.LU.S16 R8, [R1+0x88] ;  /* 0x0000880001087983 */ /* 0x0006a20000300600 */
[----:B------:R-:W-:-:S04]  /*8270*/  PRMT R6, R9, 0x7610, R6 ;  /* 0x0000761009067816 */ /* 0x000fc80000000006 */
[----:B------:R-:W-:Y:S02]  /*8280*/  @!P5 PRMT R144, R6, 0x5410, RZ ;  /* 0x000054100690d816 */ /* 0x000fe400000000ff */
[----:B------:R3:W4:Y:S01]  /*8290*/  LDL.LU.S16 R6, [R1+0x8c] ;  /* 0x00008c0001067983 */ /* 0x0007220000300600 */
[----:B------:R-:W-:-:S04]  /*82a0*/  SHF.R.U32.HI R2, RZ, 0x8, R19 ;  /* 0x00000008ff027819 */ /* 0x000fc80000011613 */
[----:B------:R-:W-:Y:S02]  /*82b0*/  PRMT R19, R23, 0x5410, R2 ;  /* 0x0000541017137816 */ /* 0x000fe40000000002 */
[----:B------:R-:W-:-:S04]  /*82c0*/  LOP3.LUT R2, R21, 0xff, RZ, 0xc0, !PT ;  /* 0x000000ff15027812 */ /* 0x000fc800078ec0ff */
[----:B------:R-:W-:Y:S01]  /*82d0*/  PRMT R49, R2, 0x5410, R20 ;  /* 0x0000541002317816 */ /* 0x000fe20000000014 */
[----:B------:R-:W-:-:S04]  /*82e0*/  FFMA.FTZ R2, R175, UR42, -R24 ;  /* 0x0000002aaf027c23 */ /* 0x000fc80008010818 */
[----:B------:R1:W3:Y:S01]  /*82f0*/  MUFU.EX2 R175, R2 ;  /* 0x0000000200af7308 */ /* 0x0002e20000000800 */
[----:B------:R-:W-:-:S04]  /*8300*/  LOP3.LUT R5, R10, 0xff, RZ, 0xc0, !PT ;  /* 0x000000ff0a057812 */ /* 0x000fc800078ec0ff */
[----:B------:R-:W-:Y:S02]  /*8310*/  ISETP.LE.U32.AND P6, PT, R5, UR12, PT ;  /* 0x0000000c05007c0c */ /* 0x000fe4000bfc3070 */
[----:B-1----:R-:W-:-:S04]  /*8320*/  LOP3.LUT R2, R10, 0xffff, RZ, 0xc0, !PT ;  /* 0x0000ffff0a027812 */ /* 0x002fc800078ec0ff */
[----:B------:R-:W-:Y:S02]  /*8330*/  SHF.R.U32.HI R2, RZ, 0x8, R2 ;  /* 0x00000008ff027819 */ /* 0x000fe40000011602 */
[----:B---3--:R-:W-:Y:S02]  /*8340*/  F2FP.F16.F32.PACK_AB R5, R175, R174 ;  /* 0x000000aeaf05723e */ /* 0x008fe400000000ff */
[----:B------:R-:W-:Y:S01]  /*8350*/  LOP3.LUT R2, R2, 0xffff, RZ, 0xc0, !PT ;  /* 0x0000ffff02027812 */ /* 0x000fe200078ec0ff */
[----:B------:R-:W-:Y:S01]  /*8360*/  IMAD R178, R4, 0x2, R177 ;  /* 0x0000000204b27824 */ /* 0x000fe200078e02b1 */
[----:B------:R-:W-:Y:S02]  /*8370*/  PRMT R143, R5, 0x7610, R143 ;  /* 0x00007610058f7816 */ /* 0x000fe4000000008f */
[----:B------:R-:W-:Y:S02]  /*8380*/  ISETP.LE.U32.AND P3, PT, R2, UR12, PT ;  /* 0x0000000c02007c0c */ /* 0x000fe4000bf63070 */
[----:B------:R-:W-:Y:S01]  /*8390*/  SHF.R.U32.HI R2, RZ, 0x18, R10 ;  /* 0x00000018ff027819 */ /* 0x000fe2000001160a */
[----:B------:R-:W-:-:S02]  /*83a0*/  IMAD.MOV.U32 R22, RZ, RZ, R36 ;  /* 0x000000ffff167224 */ /* 0x000fc400078e0024 */
[----:B------:R-:W-:Y:S01]  /*83b0*/  IMAD.MOV.U32 R92, RZ, RZ, R37 ;  /* 0x000000ffff5c7224 */ /* 0x000fe200078e0025 */
[----:B------:R-:W-:Y:S01]  /*83c0*/  ISETP.LE.U32.AND P5, PT, R2, UR12, PT ;  /* 0x0000000c02007c0c */ /* 0x000fe2000bfa3070 */
[----:B------:R-:W1:Y:S01]  /*83d0*/  LDSM.16.MT88.4 R36, [R178+0x6000] ;  /* 0x00600000b224783b */ /* 0x000e620000004200 */
[----:B------:R-:W-:Y:S02]  /*83e0*/  SHF.R.U32.HI R2, RZ, 0x10, R10 ;  /* 0x00000010ff027819 */ /* 0x000fe4000001160a */
[----:B------:R-:W-:Y:S01]  /*83f0*/  PRMT R142, R5, 0x7632, R142 ;  /* 0x00007632058e7816 */ /* 0x000fe2000000008e */
[----:B------:R-:W-:Y:S01]  /*8400*/  IMAD.MOV.U32 R48, RZ, RZ, R60 ;  /* 0x000000ffff307224 */ /* 0x000fe200078e003c */
[----:B------:R-:W-:Y:S02]  /*8410*/  LOP3.LUT R2, R2, 0xff, RZ, 0xc0, !PT ;  /* 0x000000ff02027812 */ /* 0x000fe400078ec0ff */
[----:B------:R-:W-:Y:S01]  /*8420*/  PRMT R60, R143, 0x5410, R142 ;  /* 0x000054108f3c7816 */ /* 0x000fe2000000008e */
[----:B------:R-:W-:-:S02]  /*8430*/  IMAD.MOV.U32 R95, RZ, RZ, R45 ;  /* 0x000000ffff5f7224 */ /* 0x000fc400078e002d */
[----:B------:R-:W3:Y:S01]  /*8440*/  LDSM.16.MT88.4 R44, [R178+0x6800] ;  /* 0x00680000b22c783b */ /* 0x000ee20000004200 */
[----:B------:R-:W-:Y:S01]  /*8450*/  IMAD.MOV.U32 R171, RZ, RZ, R48 ;  /* 0x000000ffffab7224 */ /* 0x000fe200078e0030 */
[----:B------:R-:W-:Y:S01]  /*8460*/  SHF.R.U32.HI R9, RZ, 0x18, R12 ;  /* 0x00000018ff097819 */ /* 0x000fe2000001160c */
[----:B------:R-:W-:Y:S02]  /*8470*/  IMAD.MOV.U32 R26, RZ, RZ, R35 ;  /* 0x000000ffff1a7224 */ /* 0x000fe400078e0023 */
[----:B------:R-:W-:Y:S02]  /*8480*/  IMAD.MOV.U32 R29, RZ, RZ, R34 ;  /* 0x000000ffff1d7224 */ /* 0x000fe400078e0022 */
[----:B------:R-:W-:Y:S02]  /*8490*/  IMAD.MOV.U32 R96, RZ, RZ, R33 ;  /* 0x000000ffff607224 */ /* 0x000fe400078e0021 */
[----:B------:R-:W-:Y:S02]  /*84a0*/  IMAD.MOV.U32 R23, RZ, RZ, R22 ;  /* 0x000000ffff177224 */ /* 0x000fe400078e0016 */
[----:B------:R-:W-:-:S02]  /*84b0*/  IMAD.MOV.U32 R18, RZ, RZ, R26 ;  /* 0x000000ffff127224 */ /* 0x000fc400078e001a */
[----:B------:R-:W-:Y:S02]  /*84c0*/  IMAD.MOV.U32 R28, RZ, RZ, R183 ;  /* 0x000000ffff1c7224 */ /* 0x000fe400078e00b7 */
[----:B------:R-:W-:Y:S02]  /*84d0*/  IMAD.MOV.U32 R21, RZ, RZ, R23 ;  /* 0x000000ffff157224 */ /* 0x000fe400078e0017 */
[----:B------:R-:W-:Y:S01]  /*84e0*/  FFMA.FTZ R15, R171, UR42, -R24 ;  /* 0x0000002aab0f7c23 */ /* 0x000fe20008010818 */
[----:B------:R-:W-:Y:S02]  /*84f0*/  IMAD.MOV.U32 R23, RZ, RZ, R18 ;  /* 0x000000ffff177224 */ /* 0x000fe400078e0012 */
[----:B------:R-:W-:Y:S02]  /*8500*/  IMAD.MOV.U32 R170, RZ, RZ, R118 ;  /* 0x000000ffffaa7224 */ /* 0x000fe400078e0076 */
[----:B------:R-:W-:Y:S02]  /*8510*/  IMAD.MOV.U32 R25, RZ, RZ, R108 ;  /* 0x000000ffff197224 */ /* 0x000fe400078e006c */
[----:B------:R-:W-:-:S02]  /*8520*/  IMAD.MOV.U32 R30, RZ, RZ, R115 ;  /* 0x000000ffff1e7224 */ /* 0x000fc400078e0073 */
[----:B------:R-:W-:Y:S01]  /*8530*/  FFMA.FTZ R32, R32, UR42, -R17 ;  /* 0x0000002a20207c23 */ /* 0x000fe20008010811 */
[----:B------:R-:W-:Y:S02]  /*8540*/  IMAD.MOV.U32 R16, RZ, RZ, R28 ;  /* 0x000000ffff107224 */ /* 0x000fe400078e001c */
[----:B------:R-:W-:Y:S01]  /*8550*/  FFMA.FTZ R14, R234, UR42, -R24 ;  /* 0x0000002aea0e7c23 */ /* 0x000fe20008010818 */
[----:B------:R-:W-:Y:S01]  /*8560*/  IMAD.MOV.U32 R28, RZ, RZ, R109 ;  /* 0x000000ffff1c7224 */ /* 0x000fe200078e006d */
[----:B------:R-:W-:Y:S01]  /*8570*/  HSET2.LE.AND R19, R19, R0, PT ;  /* 0x0000000013137233 */ /* 0x000fe20003803000 */
[----:B------:R-:W-:Y:S01]  /*8580*/  IMAD.MOV.U32 R109, RZ, RZ, R116 ;  /* 0x000000ffff6d7224 */ /* 0x000fe200078e0074 */
[----:B------:R1:W5:Y:S01]  /*8590*/  LDL.LU R183, [R1+0x16c] ;  /* 0x00016c0001b77983 */ /* 0x0003620000300800 */
        /* <DEDUP_REMOVED lines=13> */
[--C-:B------:R-:W-:Y:S01]  /*8670*/  FFMA.FTZ R18, R181, UR42, -R17.reuse ;  /* 0x0000002ab5127c23 */ /* 0x100fe20008010811 */
[--C-:B------:R-:W-:Y:S01]  /*8680*/  FFMA.FTZ R31, R176, UR42, -R17.reuse ;  /* 0x0000002ab01f7c23 */ /* 0x100fe20008010811 */
[----:B------:R-:W-:Y:S01]  /*8690*/  FFMA.FTZ R13, R13, UR42, -R17 ;  /* 0x0000002a0d0d7c23 */ /* 0x000fe20008010811 */
[----:B------:R-:W-:-:S02]  /*86a0*/  IMAD.MOV.U32 R17, RZ, RZ, R170 ;  /* 0x000000ffff117224 */ /* 0x000fc400078e00aa */
[----:B------:R-:W-:Y:S02]  /*86b0*/  IMAD.MOV.U32 R170, RZ, RZ, R26 ;  /* 0x000000ffffaa7224 */ /* 0x000fe400078e001a */
[----:B------:R-:W-:Y:S02]  /*86c0*/  IMAD.MOV.U32 R234, RZ, RZ, R171 ;  /* 0x000000ffffea7224 */ /* 0x000fe400078e00ab */
[----:B------:R-:W-:Y:S02]  /*86d0*/  IMAD.MOV.U32 R92, RZ, RZ, R136 ;  /* 0x000000ffff5c7224 */ /* 0x000fe400078e0088 */
[----:B------:R-:W-:Y:S02]  /*86e0*/  IMAD.MOV.U32 R171, RZ, RZ, R29 ;  /* 0x000000ffffab7224 */ /* 0x000fe400078e001d */
[----:B--2---:R-:W-:-:S05]  /*86f0*/  @!P6 HADD2 R8, -R143.H0_H0, -RZ.H0_H0 ;  /* 0xa00000ff8f08e230 */ /* 0x004fca0000000900 */
[----:B------:R-:W-:Y:S01]  /*8700*/  PRMT R7, R8, 0x7610, R7 ;  /* 0x0000761008077816 */ /* 0x000fe20000000007 */
[----:B----4-:R-:W-:-:S03]  /*8710*/  @!P3 HADD2 R6, -R142.H0_H0, -RZ.H0_H0 ;  /* 0xa00000ff8e06b230 */ /* 0x010fc60000000900 */
[----:B------:R-:W-:Y:S02]  /*8720*/  @!P6 PRMT R143, R7, 0x5410, RZ ;  /* 0x00005410078fe816 */ /* 0x000fe400000000ff */
[----:B------:R-:W-:Y:S02]  /*8730*/  ISETP.LE.U32.AND P6, PT, R2, UR12, PT ;  /* 0x0000000c02007c0c */ /* 0x000fe4000bfc3070 */
[----:B------:R-:W-:Y:S02]  /*8740*/  SHF.R.U32.HI R2, RZ, 0x8, R27 ;  /* 0x00000008ff027819 */ /* 0x000fe4000001161b */
[----:B------:R-:W-:Y:S02]  /*8750*/  PRMT R5, R6, 0x7610, R5 ;  /* 0x0000761006057816 */ /* 0x000fe40000000005 */
[----:B------:R-:W-:Y:S02]  /*8760*/  LOP3.LUT R2, R2, 0xffff, RZ, 0xc0, !PT ;  /* 0x0000ffff02027812 */ /* 0x000fe400078ec0ff */
[----:B------:R-:W-:-:S02]  /*8770*/  @!P3 PRMT R142, R5, 0x5410, RZ ;  /* 0x00005410058eb816 */ /* 0x000fc400000000ff */
[----:B------:R-:W-:Y:S02]  /*8780*/  ISETP.LE.U32.AND P3, PT, R2, UR12, PT ;  /* 0x0000000c02007c0c */ /* 0x000fe4000bf63070 */
[----:B------:R-:W-:-:S04]  /*8790*/  LOP3.LUT R2, R12, 0xffff, RZ, 0xc0, !PT ;  /* 0x0000ffff0c027812 */ /* 0x000fc800078ec0ff */
[----:B------:R-:W-:Y:S02]  /*87a0*/  SHF.R.U32.HI R4, RZ, 0x8, R2 ;  /* 0x00000008ff047819 */ /* 0x000fe40000011602 */
[----:B------:R-:W-:-:S04]  /*87b0*/  LOP3.LUT R2, R12, 0xff, RZ, 0xc0, !PT ;  /* 0x000000ff0c027812 */ /* 0x000fc800078ec0ff */
[----:B------:R-:W-:Y:S02]  /*87c0*/  PRMT R48, R2, 0x5410, R4 ;  /* 0x0000541002307816 */ /* 0x000fe40000000004 */
[----:B------:R-:W-:Y:S02]  /*87d0*/  SHF.R.U32.HI R4, RZ, 0x10, R12 ;  /* 0x00000010ff047819 */ /* 0x000fe4000001160c */
[----:B------:R-:W-:Y:S02]  /*87e0*/  LOP3.LUT R2, R11, 0xffff, RZ, 0xc0, !PT ;  /* 0x0000ffff0b027812 */ /* 0x000fe400078ec0ff */
[----:B------:R-:W-:Y:S02]  /*87f0*/  SHF.R.U32.HI R5, RZ, 0x10, R11 ;  /* 0x00000010ff057819 */ /* 0x000fe4000001160b */
[----:B------:R-:W-:Y:S02]  /*8800*/  LOP3.LUT R6, R4, 0xff, RZ, 0xc0, !PT ;  /* 0x000000ff04067812 */ /* 0x000fe400078ec0ff */
[----:B------:R-:W-:-:S02]  /*8810*/  SHF.R.U32.HI R4, RZ, 0x8, R2 ;  /* 0x00000008ff047819 */ /* 0x000fc40000011602 */
[----:B------:R-:W-:Y:S02]  /*8820*/  LOP3.LUT R8, R11, 0xff, RZ, 0xc0, !PT ;  /* 0x000000ff0b087812 */ /* 0x000fe400078ec0ff */
[----:B------:R-:W-:Y:S02]  /*8830*/  SHF.R.U32.HI R7, RZ, 0x18, R11 ;  /* 0x00000018ff077819 */ /* 0x000fe4000001160b */
[----:B------:R-:W-:Y:S02]  /*8840*/  LOP3.LUT R2, R5, 0xff, RZ, 0xc0, !PT ;  /* 0x000000ff05027812 */ /* 0x000fe400078ec0ff */
[----:B------:R-:W-:Y:S02]  /*8850*/  PRMT R35, R6, 0x5410, R9 ;  /* 0x0000541006237816 */ /* 0x000fe40000000009 */
[----:B------:R-:W-:Y:S02]  /*8860*/  PRMT R34, R8, 0x5410, R4 ;  /* 0x0000541008227816 */ /* 0x000fe40000000004 */
[----:B------:R-:W-:-:S02]  /*8870*/  PRMT R33, R2, 0x5410, R7 ;  /* 0x0000541002217816 */ /* 0x000fc40000000007 */
[-C--:B-1----:R-:W-:Y:S06]  /*8880*/  HMMA.16816.F32 R4, R56, R36.reuse, RZ ;  /* 0x000000243804723c */ /* 0x082fec00000018ff */
[----:B------:R-:W-:-:S15]  /*8890*/  HMMA.16816.F32 R8, R72, R36, RZ ;  /* 0x000000244808723c */ /* 0x000fde00000018ff */
[----:B------:R-:W-:-:S03]  /*88a0*/  NOP ;  /* 0x0000000000007918 */ /* 0x000fc60000000000 */
[-C--:B---3--:R-:W-:Y:S07]  /*88b0*/  HMMA.16816.F32 R116, R52, R44.reuse, R4 ;  /* 0x0000002c3474723c */ /* 0x088fee0000001804 */
[----:B------:R-:W-:Y:S01]  /*88c0*/  FADD.FTZ R4, R179, R172 ;  /* 0x000000acb3047221 */ /* 0x000fe20000010000 */
[----:B------:R-:W-:Y:S01]  /*88d0*/  IMAD R179, R3, 0x2, R178 ;  /* 0x0000000203b37824 */ /* 0x000fe200078e02b2 */
[----:B------:R-:W-:Y:S01]  /*88e0*/  HMMA.16816.F32 R120, R64, R44, R8 ;  /* 0x0000002c4078723c */ /* 0x000fe20000001808 */
[----:B------:R-:W-:Y:S01]  /*88f0*/  FADD.FTZ R3, R168, R141 ;  /* 0x0000008da8037221 */ /* 0x000fe20000010000 */
[----:B------:R-:W-:-:S02]  /*8900*/  IMAD.MOV.U32 R141, RZ, RZ, R16 ;  /* 0x000000ffff8d7224 */ /* 0x000fc400078e0010 */
[----:B------:R-:W-:-:S03]  /*8910*/  IMAD.MOV.U32 R16, RZ, RZ, R22 ;  /* 0x000000ffff107224 */ /* 0x000fc600078e0016 */
[----:B------:R-:W-:Y:S02]  /*8920*/  IMAD.MOV.U32 R45, RZ, RZ, R233 ;  /* 0x000000ffff2d7224 */ /* 0x000fe400078e00e9 */
[----:B------:R-:W-:Y:S02]  /*8930*/  IMAD.MOV.U32 R233, RZ, RZ, R21 ;  /* 0x000000ffffe97224 */ /* 0x000fe400078e0015 */
[----:B------:R-:W-:Y:S02]  /*8940*/  IMAD.MOV.U32 R44, RZ, RZ, R23 ;  /* 0x000000ffff2c7224 */ /* 0x000fe400078e0017 */
[----:B------:R-:W1:Y:S01]  /*8950*/  LDSM.16.MT88.4 R20, [R179+0x6000] ;  /* 0x00600000b314783b */ /* 0x000e620000004200 */
[----:B------:R-:W-:-:S03]  /*8960*/  IMAD.MOV.U32 R168, RZ, RZ, R25 ;  /* 0x000000ffffa87224 */ /* 0x000fc600078e0019 */
[----:B------:R-:W2:Y:S01]  /*8970*/  LDSM.16.MT88.4 R24, [R179+0x6800] ;  /* 0x00680000b318783b */ /* 0x000ea20000004200 */
[----:B------:R-:W-:Y:S01]  /*8980*/  FADD.FTZ R5, R107, R106 ;  /* 0x0000006a6b057221 */ /* 0x000fe20000010000 */
[----:B------:R-:W-:Y:S01]  /*8990*/  FADD.FTZ R4, R173, R4 ;  /* 0x00000004ad047221 */ /* 0x000fe20000010000 */
[----:B------:R-:W-:Y:S02]  /*89a0*/  IMAD.MOV.U32 R172, RZ, RZ, R30 ;  /* 0x000000ffffac7224 */ /* 0x000fe400078e001e */
[----:B------:R-:W-:Y:S01]  /*89b0*/  FADD.FTZ R12, R105, R5 ;  /* 0x00000005690c7221 */ /* 0x000fe20000010000 */
[----:B------:R-:W-:Y:S01]  /*89c0*/  FADD.FTZ R30, R232, R4 ;  /* 0x00000004e81e7221 */ /* 0x000fe20000010000 */
[----:B------:R-:W-:Y:S01]  /*89d0*/  FADD.FTZ R2, R127, R124 ;  /* 0x0000007c7f027221 */ /* 0x000fe20000010000 */
[----:B------:R-:W-:-:S03]  /*89e0*/  IMAD.MOV.U32 R232, RZ, RZ, R28 ;  /* 0x000000ffffe87224 */ /* 0x000fc600078e001c */
[----:B------:R-:W-:Y:S01]  /*89f0*/  FADD.FTZ R2, R126, R2 ;  /* 0x000000027e027221 */ /* 0x000fe20000010000 */
[-C--:B-1----:R-:W-:Y:S06]  /*8a00*/  HMMA.16816.F32 R8, R72, R20.reuse, RZ ;  /* 0x000000144808723c */ /* 0x082fec00000018ff */
[----:B------:R-:W-:Y:S01]  /*8a10*/  HMMA.16816.F32 R4, R56, R20, RZ ;  /* 0x000000143804723c */ /* 0x000fe200000018ff */
[----:B------:R-:W-:Y:S01]  /*8a20*/  FADD.FTZ R28, R125, R2 ;  /* 0x000000027d1c7221 */ /* 0x000fe20000010000 */
[----:B------:R-:W-:Y:S01]  /*8a30*/  FADD.FTZ R3, R139, R3 ;  /* 0x000000038b037221 */ /* 0x000fe20000010000 */
[----:B------:R-:W-:-:S02]  /*8a40*/  IMAD.MOV.U32 R139, RZ, RZ, R92 ;  /* 0x000000ffff8b7224 */ /* 0x000fc400078e005c */
[----:B------:R-:W-:Y:S02]  /*8a50*/  IMAD.MOV.U32 R107, RZ, RZ, R95 ;  /* 0x000000ffff6b7224 */ /* 0x000fe400078e005f */
[----:B------:R-:W-:Y:S02]  /*8a60*/  IMAD.MOV.U32 R21, RZ, RZ, R172 ;  /* 0x000000ffff157224 */ /* 0x000fe400078e00ac */
[----:B------:R-:W-:Y:S02]  /*8a70*/  IMAD.MOV.U32 R95, RZ, RZ, R115 ;  /* 0x000000ffff5f7224 */ /* 0x000fe400078e0073 */
[----:B------:R-:W-:-:S07]  /*8a80*/  IMAD.MOV.U32 R92, RZ, RZ, R113 ;  /* 0x000000ffff5c7224 */ /* 0x000fce00078e0071 */
[----:B--2---:R-:W-:Y:S07]  /*8a90*/  HMMA.16816.F32 R124, R64, R24, R8 ;  /* 0x00000018407c723c */ /* 0x004fee0000001808 */
[----:B------:R-:W-:Y:S02]  /*8aa0*/  IMAD.MOV.U32 R10, RZ, RZ, R234 ;  /* 0x000000ffff0a7224 */ /* 0x000fe400078e00ea */
[----:B------:R-:W-:Y:S02]  /*8ab0*/  IMAD.MOV.U32 R8, RZ, RZ, R109 ;  /* 0x000000ffff087224 */ /* 0x000fe400078e006d */
[----:B------:R-:W-:-:S02]  /*8ac0*/  IMAD.MOV.U32 R234, RZ, RZ, R108 ;  /* 0x000000ffffea7224 */ /* 0x000fc400078e006c */
[----:B------:R-:W-:Y:S02]  /*8ad0*/  IMAD.MOV.U32 R109, RZ, RZ, R112 ;  /* 0x000000ffff6d7224 */ /* 0x000fe400078e0070 */
[----:B------:R-:W-:Y:S02]  /*8ae0*/  IMAD.MOV.U32 R108, RZ, RZ, R114 ;  /* 0x000000ffff6c7224 */ /* 0x000fe400078e0072 */
[----:B------:R-:W-:Y:S01]  /*8af0*/  IMAD.MOV.U32 R9, RZ, RZ, R170 ;  /* 0x000000ffff097224 */ /* 0x000fe200078e00aa */
[----:B------:R-:W-:Y:S01]  /*8b00*/  HMMA.16816.F32 R112, R52, R24, R4 ;  /* 0x000000183470723c */ /* 0x000fe20000001804 */
[----:B------:R-:W-:Y:S02]  /*8b10*/  IMAD.MOV.U32 R105, RZ, RZ, R171 ;  /* 0x000000ffff697224 */ /* 0x000fe400078e00ab */
[----:B------:R-:W-:-:S04]  /*8b20*/  FADD.FTZ R29, R140, R3 ;  /* 0x000000038c1d7221 */ /* 0x000fc80000010000 */
[----:B------:R-:W-:Y:S02]  /*8b30*/  IMAD.MOV.U32 R24, RZ, RZ, R8 ;  /* 0x000000ffff187224 */ /* 0x000fe400078e0008 */
[----:B------:R-:W-:Y:S02]  /*8b40*/  IMAD.MOV.U32 R8, RZ, RZ, R10 ;  /* 0x000000ffff087224 */ /* 0x000fe400078e000a */
[----:B------:R-:W-:Y:S02]  /*8b50*/  IMAD.MOV.U32 R10, RZ, RZ, R21 ;  /* 0x000000ffff0a7224 */ /* 0x000fe400078e0015 */
[----:B------:R-:W-:Y:S02]  /*8b60*/  IMAD.MOV.U32 R25, RZ, RZ, R9 ;  /* 0x000000ffff197224 */ /* 0x000fe400078e0009 */
[----:B------:R-:W-:Y:S01]  /*8b70*/  IMAD.MOV.U32 R21, RZ, RZ, R168 ;  /* 0x000000ffff157224 */ /* 0x000fe200078e00a8 */
[----:B------:R-:W-:Y:S01]  /*8b80*/  MUFU.EX2 R171, R13 ;  /* 0x0000000d00ab7308 */ /* 0x000fe20000000800 */
[----:B------:R-:W-:Y:S01]  /*8b90*/  IMAD.MOV.U32 R168, RZ, RZ, R44 ;  /* 0x000000ffffa87224 */ /* 0x000fe200078e002c */
[----:B------:R-:W-:Y:S01]  /*8ba0*/  HSET2.LE.AND R4, R81, R0, PT ;  /* 0x0000000051047233 */ /* 0x000fe20003803000 */
[----:B------:R-:W-:-:S02]  /*8bb0*/  IMAD.MOV.U32 R44, RZ, RZ, R45 ;  /* 0x000000ffff2c7224 */ /* 0x000fc400078e002d */
[----:B------:R-:W-:-:S03]  /*8bc0*/  IMAD.MOV.U32 R81, RZ, RZ, R25 ;  /* 0x000000ffff517224 */ /* 0x000fc600078e0019 */
[----:B------:R-:W1:Y:S01]  /*8bd0*/  MUFU.EX2 R170, R18 ;  /* 0x0000001200aa7308 */ /* 0x000e620000000800 */
[----:B------:R-:W-:Y:S02]  /*8be0*/  IMAD.MOV.U32 R45, RZ, RZ, R233 ;  /* 0x000000ffff2d7224 */ /* 0x000fe400078e00e9 */
[----:B------:R-:W-:Y:S01]  /*8bf0*/  FADD.FTZ R233, R169, R29 ;  /* 0x0000001da9e97221 */ /* 0x000fe20000010000 */
[----:B------:R-:W-:Y:S02]  /*8c00*/  IMAD.MOV.U32 R25, RZ, RZ, R21 ;  /* 0x000000ffff197224 */ /* 0x000fe400078e0015 */
[----:B------:R-:W-:Y:S02]  /*8c10*/  IMAD.MOV.U32 R21, RZ, RZ, R168 ;  /* 0x000000ffff157224 */ /* 0x000fe400078e00a8 */
[----:B------:R-:W-:Y:S01]  /*8c20*/  MUFU.EX2 R169, R31 ;  /* 0x0000001f00a97308 */ /* 0x000fe20000000800 */
[----:B------:R-:W-:-:S07]  /*8c30*/  HSET2.LE.AND R2, R88, R0, PT ;  /* 0x0000000058027233 */ /* 0x000fce0003803000 */
[----:B------:R-:W2:Y:S01]  /*8c40*/  MUFU.EX2 R168, R32 ;  /* 0x0000002000a87308 */ /* 0x000ea20000000800 */
[----:B------:R-:W-:-:S07]  /*8c50*/  IMAD.MOV.U32 R11, RZ, RZ, R17 ;  /* 0x000000ffff0b7224 */ /* 0x000fce00078e0011 */
[----:B------:R3:W-:Y:S01]  /*8c60*/  MUFU.EX2 R173, R15 ;  /* 0x0000000f00ad7308 */ /* 0x0007e20000000800 */
[----:B------:R-:W-:-:S07]  /*8c70*/  FADD.FTZ R140, R110, R12 ;  /* 0x0000000c6e8c7221 */ /* 0x000fce0000010000 */
[----:B------:R4:W2:Y:S01]  /*8c80*/  MUFU.EX2 R172, R14 ;  /* 0x0000000e00ac7308 */ /* 0x0008a20000000800 */
[----:B------:R-:W-:Y:S01]  /*8c90*/  IMAD.MOV.U32 R110, RZ, RZ, R10 ;  /* 0x000000ffff6e7224 */ /* 0x000fe200078e000a */
[----:B------:R-:W-:Y:S01]  /*8ca0*/  LOP3.LUT R10, R2, R102, RZ, 0xc0, !PT ;  /* 0x00000066020a7212 */ /* 0x000fe200078ec0ff */
[----:B------:R-:W-:Y:S01]  /*8cb0*/  IMAD.MOV.U32 R9, RZ, RZ, R11 ;  /* 0x000000ffff097224 */ /* 0x000fe200078e000b */
[----:B-1----:R-:W-:Y:S01]  /*8cc0*/  F2FP.F16.F32.PACK_AB R2, R170, R171 ;  /* 0x000000abaa02723e */ /* 0x002fe200000000ff */
[----:B------:R-:W-:Y:S01]  /*8cd0*/  IMAD.MOV.U32 R11, RZ, RZ, R232 ;  /* 0x000000ffff0b7224 */ /* 0x000fe200078e00e8 */
[--C-:B------:R-:W-:Y:S01]  /*8ce0*/  HSET2.LE.AND R3, R87, R0.reuse, PT ;  /* 0x0000000057037233 */ /* 0x100fe20003803000 */
[----:B------:R-:W-:Y:S01]  /*8cf0*/  FADD.FTZ R232, R132, R28 ;  /* 0x0000001c84e87221 */ /* 0x000fe20000010000 */
[----:B------:R-:W-:Y:S01]  /*8d00*/  IMAD.MOV.U32 R132, RZ, RZ, R24 ;  /* 0x000000ffff847224 */ /* 0x000fe200078e0018 */
[----:B---3--:R-:W-:Y:S01]  /*8d10*/  HSET2.LE.AND R15, R50, R0, PT ;  /* 0x00000000320f7233 */ /* 0x008fe20003803000 */
[----:B------:R-:W-:Y:S01]  /*8d20*/  IMAD.MOV.U32 R24, RZ, RZ, R11 ;  /* 0x000000ffff187224 */ /* 0x000fe200078e000b */
[----:B------:R-:W-:Y:S01]  /*8d30*/  PRMT R50, R2, 0x7632, R50 ;  /* 0x0000763202327816 */ /* 0x000fe20000000032 */
[----:B------:R-:W-:Y:S01]  /*8d40*/  IMAD.MOV.U32 R106, RZ, RZ, R16 ;  /* 0x000000ffff6a7224 */ /* 0x000fe200078e0010 */
[----:B------:R-:W-:-:S02]  /*8d50*/  LOP3.LUT R11, R3, R101, RZ, 0xc0, !PT ;  /* 0x00000065030b7212 */ /* 0x000fc400078ec0ff */
[--C-:B----4-:R-:W-:Y:S02]  /*8d60*/  HSET2.LE.AND R14, R51, R0.reuse, PT ;  /* 0x00000000330e7233 */ /* 0x110fe40003803000 */
[----:B------:R-:W-:Y:S02]  /*8d70*/  PRMT R51, R2, 0x7610, R51 ;  /* 0x0000761002337816 */ /* 0x000fe40000000033 */
[----:B--2---:R-:W-:Y:S02]  /*8d80*/  F2FP.F16.F32.PACK_AB R2, R168, R169 ;  /* 0x000000a9a802723e */ /* 0x004fe400000000ff */
[----:B------:R-:W-:Y:S02]  /*8d90*/  F2FP.F16.F32.PACK_AB R3, R172, R173 ;  /* 0x000000adac03723e */ /* 0x000fe400000000ff */
[--C-:B------:R-:W-:Y:S02]  /*8da0*/  HSET2.LE.AND R5, R80, R0.reuse, PT ;  /* 0x0000000050057233 */ /* 0x100fe40003803000 */
[----:B------:R-:W-:-:S02]  /*8db0*/  HSET2.LE.AND R16, R79, R0, PT ;  /* 0x000000004f107233 */ /* 0x000fc40003803000 */
[--C-:B------:R-:W-:Y:S02]  /*8dc0*/  HSET2.LE.AND R17, R78, R0.reuse, PT ;  /* 0x000000004e117233 */ /* 0x100fe40003803000 */
[--C-:B------:R-:W-:Y:S02]  /*8dd0*/  HSET2.LE.AND R12, R77, R0.reuse, PT ;  /* 0x000000004d0c7233 */ /* 0x100fe40003803000 */
[--C-:B------:R-:W-:Y:S02]  /*8de0*/  HSET2.LE.AND R13, R76, R0.reuse, PT ;  /* 0x000000004c0d7233 */ /* 0x100fe40003803000 */
[--C-:B------:R-:W-:Y:S02]  /*8df0*/  HSET2.LE.AND R20, R49, R0.reuse, PT ;  /* 0x0000000031147233 */ /* 0x100fe40003803000 */
[--C-:B------:R-:W-:Y:S02]  /*8e00*/  HSET2.LE.AND R7, R48, R0.reuse, PT ;  /* 0x0000000030077233 */ /* 0x100fe40003803000 */
[----:B------:R-:W-:-:S02]  /*8e10*/  HSET2.LE.AND R6, R35, R0, PT ;  /* 0x0000000023067233 */ /* 0x000fc40003803000 */
[--C-:B------:R-:W-:Y:S02]  /*8e20*/  HSET2.LE.AND R18, R34, R0.reuse, PT ;  /* 0x0000000022127233 */ /* 0x100fe40003803000 */
[----:B------:R-:W-:Y:S02]  /*8e30*/  HSET2.LE.AND R0, R33, R0, PT ;  /* 0x0000000021007233 */ /* 0x000fe40003803000 */
[C---:B------:R-:W-:Y:S02]  /*8e40*/  PRMT R37, R2.reuse, 0x7610, R37 ;  /* 0x0000761002257816 */ /* 0x040fe40000000025 */
[----:B------:R-:W-:Y:S02]  /*8e50*/  PRMT R36, R2, 0x7632, R36 ;  /* 0x0000763202247816 */ /* 0x000fe40000000024 */
[----:B------:R-:W-:Y:S02]  /*8e60*/  PRMT R2, R51, 0x5410, R50 ;  /* 0x0000541033027816 */ /* 0x000fe40000000032 */
[----:B------:R-:W-:-:S02]  /*8e70*/  PRMT R49, R3, 0x7610, R49 ;  /* 0x0000761003317816 */ /* 0x000fc40000000031 */
[----:B------:R-:W-:Y:S02]  /*8e80*/  PRMT R48, R3, 0x7632, R48 ;  /* 0x0000763203307816 */ /* 0x000fe40000000030 */
[----:B------:R-:W-:Y:S02]  /*8e90*/  LOP3.LUT R77, R0, R2, RZ, 0xc0, !PT ;  /* 0x00000002004d7212 */ /* 0x000fe400078ec0ff */
[----:B------:R-:W-:Y:S01]  /*8ea0*/  PRMT R0, R49, 0x5410, R48 ;  /* 0x0000541031007816 */ /* 0x000fe20000000030 */
[----:B------:R-:W-:Y:S01]  /*8eb0*/  IMAD.MOV.U32 R87, RZ, RZ, R8 ;  /* 0x000000ffff577224 */ /* 0x000fe200078e0008 */
[----:B------:R-:W-:Y:S01]  /*8ec0*/  LOP3.LUT R100, R7, R100, RZ, 0xc0, !PT ;  /* 0x0000006407647212 */ /* 0x000fe200078ec0ff */
[----:B------:R-:W-:Y:S01]  /*8ed0*/  IMAD.MOV.U32 R88, RZ, RZ, R9 ;  /* 0x000000ffff587224 */ /* 0x000fe200078e0009 */
[----:B------:R-:W-:Y:S01]  /*8ee0*/  LOP3.LUT R101, R6, R97, RZ, 0xc0, !PT ;  /* 0x0000006106657212 */ /* 0x000fe200078ec0ff */
[----:B------:R-:W-:Y:S01]  /*8ef0*/  FADD.FTZ R234, R234, R30 ;  /* 0x0000001eeaea7221 */ /* 0x000fe20000010000 */
[----:B------:R-:W-:Y:S01]  /*8f00*/  LOP3.LUT R8, R4, R104, RZ, 0xc0, !PT ;  /* 0x0000006804087212 */ /* 0x000fe200078ec0ff */
[----:B------:R-:W-:Y:S01]  /*8f10*/  HMMA.16816.F32 R32, R56, R98, RZ ;  /* 0x000000623820723c */ /* 0x000fe200000018ff */
[----:B------:R-:W-:-:S02]  /*8f20*/  LOP3.LUT R9, R5, R103, RZ, 0xc0, !PT ;  /* 0x0000006705097212 */ /* 0x000fc400078ec0ff */
[----:B------:R-:W-:Y:S02]  /*8f30*/  LOP3.LUT R6, R16, R84, RZ, 0xc0, !PT ;  /* 0x0000005410067212 */ /* 0x000fe400078ec0ff */
[----:B------:R-:W-:Y:S01]  /*8f40*/  LOP3.LUT R7, R17, R61, RZ, 0xc0, !PT ;  /* 0x0000003d11077212 */ /* 0x000fe200078ec0ff */
[C---:B------:R-:W-:Y:S01]  /*8f50*/  HMMA.16816.F32 R28, R56.reuse, R62, RZ ;  /* 0x0000003e381c723c */ /* 0x040fe200000018ff */
[----:B------:R-:W-:Y:S02]  /*8f60*/  LOP3.LUT R76, R18, R60, RZ, 0xc0, !PT ;  /* 0x0000003c124c7212 */ /* 0x000fe400078ec0ff */
[----:B------:R-:W-:Y:S02]  /*8f70*/  LOP3.LUT R78, R19, R0, RZ, 0xc0, !PT ;  /* 0x00000000134e7212 */ /* 0x000fe400078ec0ff */
[----:B------:R-:W-:Y:S01]  /*8f80*/  LOP3.LUT R102, R12, R94, RZ, 0xc0, !PT ;  /* 0x0000005e0c667212 */ /* 0x000fe200078ec0ff */
[----:B------:R-:W-:Y:S01]  /*8f90*/  HMMA.16816.F32 R16, R56, R38, RZ ;  /* 0x000000263810723c */ /* 0x000fe200000018ff */
[----:B------:R-:W-:-:S02]  /*8fa0*/  LOP3.LUT R103, R13, R93, RZ, 0xc0, !PT ;  /* 0x0000005d0d677212 */ /* 0x000fc400078ec0ff */
[----:B------:R-:W-:Y:S02]  /*8fb0*/  LOP3.LUT R4, R14, R86, RZ, 0xc0, !PT ;  /* 0x000000560e047212 */ /* 0x000fe400078ec0ff */
[----:B------:R-:W-:Y:S02]  /*8fc0*/  LOP3.LUT R5, R15, R85, RZ, 0xc0, !PT ;  /* 0x000000550f057212 */ /* 0x000fe400078ec0ff */
[----:B------:R-:W-:Y:S01]  /*8fd0*/  HMMA.16816.F32 R12, R56, R22, RZ ;  /* 0x00000016380c723c */ /* 0x000fe200000018ff */
[----:B------:R-:W-:Y:S01]  /*8fe0*/  PRMT R0, R37, 0x5410, R36 ;  /* 0x0000541025007816 */ /* 0x000fe20000000024 */
[----:B------:R-:W-:Y:S02]  /*8ff0*/  IMAD.MOV.U32 R60, RZ, RZ, R81 ;  /* 0x000000ffff3c7224 */ /* 0x000fe400078e0051 */
[----:B------:R-:W-:Y:S01]  /*9000*/  IMAD.MOV.U32 R97, RZ, RZ, R24 ;  /* 0x000000ffff617224 */ /* 0x000fe200078e0018 */
[----:B------:R-:W-:Y:S01]  /*9010*/  LOP3.LUT R79, R20, R0, RZ, 0xc0, !PT ;  /* 0x00000000144f7212 */ /* 0x000fe200078ec0ff */
[----:B------:R-:W-:-:S02]  /*9020*/  IMAD.MOV.U32 R61, RZ, RZ, R88 ;  /* 0x000000ffff3d7224 */ /* 0x000fc400078e0058 */
[----:B------:R-:W-:Y:S02]  /*9030*/  IMAD.MOV.U32 R0, RZ, RZ, R110 ;  /* 0x000000ffff007224 */ /* 0x000fe400078e006e */
[----:B------:R-:W-:Y:S02]  /*9040*/  IMAD.MOV.U32 R80, RZ, RZ, R25 ;  /* 0x000000ffff507224 */ /* 0x000fe400078e0019 */
[----:B------:R-:W-:Y:S02]  /*9050*/  IMAD.MOV.U32 R81, RZ, RZ, R21 ;  /* 0x000000ffff517224 */ /* 0x000fe400078e0015 */
        /* <DEDUP_REMOVED lines=8> */
[----:B------:R-:W-:-:S05]  /*90e0*/  IMAD.MOV.U32 R139, RZ, RZ, R95 ;  /* 0x000000ffff8b7224 */ /* 0x000fca00078e005f */
[C---:B------:R-:W-:Y:S06]  /*90f0*/  HMMA.16816.F32 R92, R52.reuse, R82, R28 ;  /* 0x00000052345c723c */ /* 0x040fec000000181c */
[----:B------:R-:W-:Y:S06]  /*9100*/  HMMA.16816.F32 R52, R52, R26, R12 ;  /* 0x0000001a3434723c */ /* 0x000fec000000180c */
[C---:B------:R-:W-:Y:S06]  /*9110*/  HMMA.16816.F32 R12, R72.reuse, R98, RZ ;  /* 0x00000062480c723c */ /* 0x040fec00000018ff */
[----:B------:R-:W-:-:S15]  /*9120*/  HMMA.16816.F32 R16, R72, R38, RZ ;  /* 0x000000264810723c */ /* 0x000fde00000018ff */
[----:B------:R-:W-:-:S03]  /*9130*/  NOP ;  /* 0x0000000000007918 */ /* 0x000fc60000000000 */
[----:B------:R-:W-:Y:S01]  /*9140*/  HMMA.16816.F32 R32, R64, R90, R12 ;  /* 0x0000005a4020723c */ /* 0x000fe2000000180c */
[----:B------:R-:W1:Y:S01]  /*9150*/  LDSM.16.MT88.4 R12, [R177+0x7000] ;  /* 0x00700000b10c783b */ /* 0x000e620000004200 */
[----:B------:R-:W-:-:S04]  /*9160*/  IMAD.MOV.U32 R39, RZ, RZ, R21 ;  /* 0x000000ffff277224 */ /* 0x000fc800078e0015 */
[C---:B------:R-:W-:Y:S01]  /*9170*/  HMMA.16816.F32 R20, R72.reuse, R22, RZ ;  /* 0x000000164814723c */ /* 0x040fe200000018ff */
[----:B------:R-:W-:Y:S02]  /*9180*/  IMAD.MOV.U32 R136, RZ, RZ, R182 ;  /* 0x000000ffff887224 */ /* 0x000fe400078e00b6 */
[----:B------:R-:W-:Y:S01]  /*9190*/  IMAD.MOV.U32 R56, RZ, RZ, R24 ;  /* 0x000000ffff387224 */ /* 0x000fe200078e0018 */
[----:B------:R2:W5:Y:S02]  /*91a0*/  LDL.LU R182, [R1+0x168] ;  /* 0x0001680001b67983 */ /* 0x0005640000300800 */
[----:B------:R-:W-:Y:S01]  /*91b0*/  HMMA.16816.F32 R28, R72, R62, RZ ;  /* 0x0000003e481c723c */ /* 0x000fe200000018ff */
[----:B------:R-:W-:Y:S01]  /*91c0*/  IMAD.MOV.U32 R59, RZ, RZ, R80 ;  /* 0x000000ffff3b7224 */ /* 0x000fe200078e0050 */
[----:B------:R2:W5:Y:S01]  /*91d0*/  LDL.LU R181, [R1+0x164] ;  /* 0x0001640001b57983 */ /* 0x0005620000300800 */
[----:B------:R-:W-:Y:S02]  /*91e0*/  IMAD.MOV.U32 R57, RZ, RZ, R81 ;  /* 0x000000ffff397224 */ /* 0x000fe400078e0051 */
[----:B------:R-:W-:Y:S01]  /*91f0*/  IMAD.MOV.U32 R58, RZ, RZ, R88 ;  /* 0x000000ffff3a7224 */ /* 0x000fe200078e0058 */
[----:B------:R2:W5:Y:S01]  /*9200*/  LDL.LU R176, [R1+0x160] ;  /* 0x0001600001b07983 */ /* 0x0005620000300800 */
[----:B------:R-:W-:-:S02]  /*9210*/  IMAD.MOV.U32 R63, RZ, RZ, R25 ;  /* 0x000000ffff3f7224 */ /* 0x000fc400078e0019 */
[----:B------:R-:W-:Y:S02]  /*9220*/  IMAD.MOV.U32 R72, RZ, RZ, R44 ;  /* 0x000000ffff487224 */ /* 0x000fe400078e002c */
[----:B------:R-:W-:Y:S02]  /*9230*/  IMAD.MOV.U32 R73, RZ, RZ, R45 ;  /* 0x000000ffff497224 */ /* 0x000fe400078e002d */
[C---:B------:R-:W-:Y:S01]  /*9240*/  HMMA.16816.F32 R44, R64.reuse, R46, R16 ;  /* 0x0000002e402c723c */ /* 0x040fe20000001810 */
[----:B------:R-:W-:Y:S05]  /*9250*/  LDSM.16.MT88.4 R16, [R178+0x7000] ;  /* 0x00700000b210783b */ /* 0x000fea0000004200 */
[----:B------:R-:W-:Y:S01]  /*9260*/  HMMA.16816.F32 R24, R64, R26, R20 ;  /* 0x0000001a4018723c */ /* 0x000fe20000001814 */
[----:B------:R-:W3:Y:S05]  /*9270*/  LDSM.16.MT88.4 R20, [R180+0x7000] ;  /* 0x00700000b414783b */ /* 0x000eea0000004200 */
[-C--:B-1----:R-:W-:Y:S06]  /*9280*/  HMMA.16816.F32 R136, R8, R12.reuse, R136 ;  /* 0x0000000c0888723c */ /* 0x082fec0000001888 */
[C---:B------:R-:W-:Y:S06]  /*9290*/  HMMA.16816.F32 R108, R4.reuse, R12, R108 ;  /* 0x0000000c046c723c */ /* 0x040fec000000186c */
[-C--:B------:R-:W-:Y:S06]  /*92a0*/  HMMA.16816.F32 R104, R4, R14.reuse, R104 ;  /* 0x0000000e0468723c */ /* 0x080fec0000001868 */
[----:B------:R-:W-:Y:S01]  /*92b0*/  HMMA.16816.F32 R32, R8, R14, R32 ;  /* 0x0000000e0820723c */ /* 0x000fe20000001820 */
[----:B------:R-:W1:Y:S01]  /*92c0*/  LDSM.16.MT88.4 R12, [R179+0x7000] ;  /* 0x00700000b30c783b */ /* 0x000e620000004200 */
[----:B------:R-:W-:-:S02]  /*92d0*/  IMAD.MOV.U32 R62, RZ, RZ, R97 ;  /* 0x000000ffff3e7224 */ /* 0x000fc400078e0061 */
[----:B------:R-:W-:Y:S02]  /*92e0*/  IMAD.MOV.U32 R74, RZ, RZ, R89 ;  /* 0x000000ffff4a7224 */ /* 0x000fe400078e0059 */
[----:B------:R-:W-:Y:S01]  /*92f0*/  IMAD.MOV.U32 R75, RZ, RZ, R96 ;  /* 0x000000ffff4b7224 */ /* 0x000fe200078e0060 */
[----:B------:R-:W-:Y:S06]  /*9300*/  HMMA.16816.F32 R28, R64, R82, R28 ;  /* 0x00000052401c723c */ /* 0x000fec000000181c */
[C---:B---3--:R-:W-:Y:S06]  /*9310*/  HMMA.16816.F32 R96, R4.reuse, R20, R128 ;  /* 0x000000140460723c */ /* 0x048fec0000001880 */
[C---:B------:R-:W-:Y:S01]  /*9320*/  HMMA.16816.F32 R88, R4.reuse, R16, R116 ;  /* 0x000000100458723c */ /* 0x040fe20000001874 */
[----:B------:R-:W-:Y:S01]  /*9330*/  IMAD.MOV.U32 R38, RZ, RZ, R3 ;  /* 0x000000ffff267224 */ /* 0x000fe200078e0003 */
[----:B------:R-:W3:Y:S04]  /*9340*/  LDSM.16.MT88.4 R116, [R178+0x7800] ;  /* 0x00780000b274783b */ /* 0x000ee80000004200 */
[C---:B------:R-:W-:Y:S06]  /*9350*/  HMMA.16816.F32 R92, R4.reuse, R22, R92 ;  /* 0x00000016045c723c */ /* 0x040fec000000185c */
[C---:B------:R-:W-:Y:S06]  /*9360*/  HMMA.16816.F32 R84, R4.reuse, R18, R84 ;  /* 0x000000120454723c */ /* 0x040fec0000001854 */
[C---:B-1----:R-:W-:Y:S06]  /*9370*/  HMMA.16816.F32 R80, R4.reuse, R12, R112 ;  /* 0x0000000c0450723c */ /* 0x042fec0000001870 */
[----:B------:R-:W-:Y:S01]  /*9380*/  HMMA.16816.F32 R4, R4, R14, R52 ;  /* 0x0000000e0404723c */ /* 0x000fe20000001834 */
[----:B------:R2:W4:Y:S04]  /*9390*/  LDL.LU.S16 R55, [R1+0xd0] ;  /* 0x0000d00001377983 */ /* 0x0005280000300600 */
[----:B------:R2:W2:Y:S04]  /*93a0*/  LDL.LU.S16 R54, [R1+0xcc] ;  /* 0x0000cc0001367983 */ /* 0x0004a80000300600 */
[----:B------:R1:W4:Y:S04]  /*93b0*/  LDL.LU.S16 R53, [R1+0xa4] ;  /* 0x0000a40001357983 */ /* 0x0003280000300600 */
[----:B------:R1:W2:Y:S01]  /*93c0*/  LDL.LU.S16 R52, [R1+0xa0] ;  /* 0x0000a00001347983 */ /* 0x0002a20000300600 */
[C---:B------:R-:W-:Y:S03]  /*93d0*/  HMMA.16816.F32 R128, R8.reuse, R20, R72 ;  /* 0x000000140880723c */ /* 0x040fe60000001848 */
[----:B------:R1:W2:Y:S04]  /*93e0*/  LDL.LU.S16 R21, [R1+0xd8] ;  /* 0x0000d80001157983 */ /* 0x0002a80000300600 */
[----:B------:R1:W2:Y:S01]  /*93f0*/  LDL.LU.S16 R20, [R1+0xd4] ;  /* 0x0000d40001147983 */ /* 0x0002a20000300600 */
[----:B------:R-:W-:Y:S01]  /*9400*/  IMAD.MOV.U32 R75, RZ, RZ, R60 ;  /* 0x000000ffff4b7224 */ /* 0x000fe200078e003c */
[----:B------:R-:W-:Y:S01]  /*9410*/  HMMA.16816.F32 R28, R8, R22, R28 ;  /* 0x00000016081c723c */ /* 0x000fe2000000181c */
[----:B------:R-:W-:-:S02]  /*9420*/  IMAD.MOV.U32 R60, RZ, RZ, R132 ;  /* 0x000000ffff3c7224 */ /* 0x000fc400078e0084 */
[----:B------:R-:W-:Y:S02]  /*9430*/  IMAD.MOV.U32 R74, RZ, RZ, R135 ;  /* 0x000000ffff4a7224 */ /* 0x000fe400078e0087 */
[----:B------:R-:W-:Y:S01]  /*9440*/  IMAD.MOV.U32 R73, RZ, RZ, R133 ;  /* 0x000000ffff497224 */ /* 0x000fe200078e0085 */
[C---:B------:R-:W-:Y:S01]  /*9450*/  HMMA.16816.F32 R120, R8.reuse, R16, R120 ;  /* 0x000000100878723c */ /* 0x040fe20000001878 */
[----:B------:R-:W-:Y:S02]  /*9460*/  IMAD.MOV.U32 R3, RZ, RZ, R134 ;  /* 0x000000ffff037224 */ /* 0x000fe400078e0086 */
[----:B------:R-:W1:Y:S03]  /*9470*/  LDSM.16.MT88.4 R132, [R177+0x7800] ;  /* 0x00780000b184783b */ /* 0x000e660000004200 */
[C---:B------:R-:W-:Y:S06]  /*9480*/  HMMA.16816.F32 R44, R8.reuse, R18, R44 ;  /* 0x00000012082c723c */ /* 0x040fec000000182c */
[C---:B------:R-:W-:Y:S01]  /*9490*/  HMMA.16816.F32 R112, R8.reuse, R12, R124 ;  /* 0x0000000c0870723c */ /* 0x040fe2000000187c */
[----:B------:R-:W1:Y:S05]  /*94a0*/  LDSM.16.MT88.4 R124, [R180+0x7800] ;  /* 0x00780000b47c783b */ /* 0x000e6a0000004200 */
[----:B------:R-:W-:Y:S01]  /*94b0*/  HMMA.16816.F32 R24, R8, R14, R24 ;  /* 0x0000000e0818723c */ /* 0x000fe20000001818 */
[----:B------:R-:W1:Y:S01]  /*94c0*/  LDSM.16.MT88.4 R8, [R179+0x7800] ;  /* 0x00780000b308783b */ /* 0x000e620000004200 */
[----:B------:R-:W-:-:S04]  /*94d0*/  ULEA UR4, UR18, UR25, 0x6 ;  /* 0x0000001912047291 */ /* 0x000fc8000f8e303f */
[----:B---3--:R-:W-:Y:S01]  /*94e0*/  HMMA.16816.F32 R88, R76, R116, R88 ;  /* 0x000000744c58723c */ /* 0x008fe20000001858 */
[----:B------:R-:W-:-:S05]  /*94f0*/  UIADD3 UR4, UR4, -0x40, URZ ;  /* 0xffffffc004047890 */ /* 0x000fca000fffe03f */
[----:B------:R-:W-:Y:S01]  /*9500*/  HMMA.16816.F32 R84, R76, R118, R84 ;  /* 0x000000764c54723c */ /* 0x000fe20000001854 */
[----:B------:R-:W-:Y:S02]  /*9510*/  IMAD.MOV.U32 R72, RZ, RZ, R73 ;  /* 0x000000ffff487224 */ /* 0x000fe400078e0049 */
[----:B------:R-:W-:-:S03]  /*9520*/  IMAD.MOV.U32 R73, RZ, RZ, R74 ;  /* 0x000000ffff497224 */ /* 0x000fc600078e004a */
[C---:B-1----:R-:W-:Y:S06]  /*9530*/  HMMA.16816.F32 R108, R76.reuse, R132, R108 ;  /* 0x000000844c6c723c */ /* 0x042fec000000186c */
[C---:B------:R-:W-:Y:S06]  /*9540*/  HMMA.16816.F32 R104, R76.reuse, R134, R104 ;  /* 0x000000864c68723c */ /* 0x040fec0000001868 */
[C---:B------:R-:W-:Y:S06]  /*9550*/  HMMA.16816.F32 R96, R76.reuse, R124, R96 ;  /* 0x0000007c4c60723c */ /* 0x040fec0000001860 */
[C---:B------:R-:W-:Y:S06]  /*9560*/  HMMA.16816.F32 R92, R76.reuse, R126, R92 ;  /* 0x0000007e4c5c723c */ /* 0x040fec000000185c */
[C---:B------:R-:W-:Y:S06]  /*9570*/  HMMA.16816.F32 R80, R76.reuse, R8, R80 ;  /* 0x000000084c50723c */ /* 0x040fec0000001850 */
[----:B------:R-:W-:Y:S01]  /*9580*/  HMMA.16816.F32 R76, R76, R10, R4 ;  /* 0x0000000a4c4c723c */ /* 0x000fe20000001804 */
[----:B------:R-:W-:-:S02]  /*9590*/  IMAD.MOV.U32 R74, RZ, RZ, R75 ;  /* 0x000000ffff4a7224 */ /* 0x000fc400078e004b */
[----:B------:R-:W-:Y:S01]  /*95a0*/  FADD.FTZ R3, R3, R140 ;  /* 0x0000008c03037221 */ /* 0x000fe20000010000 */
[----:B------:R-:W-:Y:S02]  /*95b0*/  IMAD.MOV.U32 R75, RZ, RZ, R38 ;  /* 0x000000ffff4b7224 */ /* 0x000fe400078e0026 */
[----:B------:R-:W-:Y:S02]  /*95c0*/  IMAD.MOV.U32 R38, RZ, RZ, R39 ;  /* 0x000000ffff267224 */ /* 0x000fe400078e0027 */
[----:B------:R-:W-:Y:S02]  /*95d0*/  IMAD.MOV.U32 R39, RZ, RZ, R62 ;  /* 0x000000ffff277224 */ /* 0x000fe400078e003e */
[----:B------:R-:W-:Y:S02]  /*95e0*/  IMAD.MOV.U32 R62, RZ, RZ, R63 ;  /* 0x000000ffff3e7224 */ /* 0x000fe400078e003f */
[----:B------:R-:W-:Y:S02]  /*95f0*/  IMAD.MOV.U32 R63, RZ, RZ, R56 ;  /* 0x000000ffff3f7224 */ /* 0x000fe400078e0038 */
[----:B------:R-:W-:Y:S01]  /*9600*/  IMAD.MOV.U32 R56, RZ, RZ, R141 ;  /* 0x000000ffff387224 */ /* 0x000fe200078e008d */
[----:B------:R-:W-:Y:S01]  /*9610*/  UIMAD UR45, UR19, 0x48, URZ ;  /* 0x00000048132d78a4 */ /* 0x000fe2000f8e023f */
[----:B------:R-:W-:-:S04]  /*9620*/  FADD.FTZ R3, R75, R3 ;  /* 0x000000034b037221 */ /* 0x000fc80000010000 */
[----:B------:R-:W-:Y:S01]  /*9630*/  FADD.FTZ R3, R63, R3 ;  /* 0x000000033f037221 */ /* 0x000fe20000010000 */
        /* <DEDUP_REMOVED lines=8> */
[----:B----4-:R-:W-:-:S02]  /*96c0*/  @!P4 HADD2 R53, -R49.H0_H0, -RZ.H0_H0 ;  /* 0xa00000ff3135c230 */ /* 0x010fc40000000900 */
[----:B--2---:R-:W-:-:S03]  /*96d0*/  @!P3 HADD2 R52, -R48.H0_H0, -RZ.H0_H0 ;  /* 0xa00000ff3034b230 */ /* 0x004fc60000000900 */
[----:B------:R-:W-:Y:S02]  /*96e0*/  PRMT R4, R53, 0x7610, R4 ;  /* 0x0000761035047816 */ /* 0x000fe40000000004 */
[----:B------:R-:W-:Y:S02]  /*96f0*/  PRMT R2, R52, 0x7610, R2 ;  /* 0x0000761034027816 */ /* 0x000fe40000000002 */
[----:B------:R-:W-:Y:S01]  /*9700*/  @!P4 PRMT R49, R4, 0x5410, RZ ;  /* 0x000054100431c816 */ /* 0x000fe200000000ff */
[----:B------:R-:W-:Y:S01]  /*9710*/  IMAD.U32 R4, RZ, RZ, UR4 ;  /* 0x00000004ff047e24 */ /* 0x000fe2000f8e00ff */
[----:B------:R-:W-:Y:S02]  /*9720*/  @!P3 PRMT R48, R2, 0x5410, RZ ;  /* 0x000054100230b816 */ /* 0x000fe400000000ff */
[----:B------:R-:W-:Y:S01]  /*9730*/  SHF.R.S32.HI R2, RZ, 0x1f, R0 ;  /* 0x0000001fff027819 */ /* 0x000fe20000011400 */
[----:B------:R-:W-:Y:S01]  /*9740*/  @!P1 HADD2 R20, -R36.H0_H0, -RZ.H0_H0 ;  /* 0xa00000ff24149230 */ /* 0x000fe20000000900 */
[----:B------:R-:W-:Y:S01]  /*9750*/  IADD3 R0, P3, R0, UR4, RZ ;  /* 0x0000000400007c10 */ /* 0x000fe2000ff7e0ff */
[----:B------:R-:W-:Y:S01]  /*9760*/  @!P6 HADD2 R55, -R51.H0_H0, -RZ.H0_H0 ;  /* 0xa00000ff3337e230 */ /* 0x000fe20000000900 */
[----:B------:R-:W-:Y:S01]  /*9770*/  USHF.L.U32 UR4, UR19, 0x3, URZ ;  /* 0x0000000313047899 */ /* 0x000fe2000800063f */
[----:B------:R-:W-:Y:S01]  /*9780*/  @!P5 HADD2 R54, -R50.H0_H0, -RZ.H0_H0 ;  /* 0xa00000ff3236d230 */ /* 0x000fe20000000900 */
[----:B------:R-:W-:-:S02]  /*9790*/  LEA.HI.X.SX32 R2, R4, R2, 0x1, P3 ;  /* 0x0000000204027211 */ /* 0x000fc400018f0eff */
[----:B------:R-:W-:Y:S02]  /*97a0*/  LEA R140, P3, R0, UR6, 0x1 ;  /* 0x00000006008c7c11 */ /* 0x000fe4000f8608ff */
[----:B------:R-:W-:Y:S01]  /*97b0*/  PRMT R4, R20, 0x7610, R4 ;  /* 0x0000761014047816 */ /* 0x000fe20000000004 */
[----:B------:R-:W-:Y:S01]  /*97c0*/  @!P2 HADD2 R21, -R37.H0_H0, -RZ.H0_H0 ;  /* 0xa00000ff2515a230 */ /* 0x000fe20000000900 */
[----:B------:R-:W-:Y:S02]  /*97d0*/  PRMT R7, R55, 0x7610, R7 ;  /* 0x0000761037077816 */ /* 0x000fe40000000007 */
[----:B------:R-:W-:Y:S02]  /*97e0*/  PRMT R6, R54, 0x7610, R6 ;  /* 0x0000761036067816 */ /* 0x000fe40000000006 */
[----:B------:R-:W-:Y:S01]  /*97f0*/  LEA.HI.X R141, R0, UR7, R2, 0x1, P3 ;  /* 0x00000007008d7c11 */ /* 0x000fe200098f0c02 */
[----:B------:R-:W-:Y:S01]  /*9800*/  IMAD.U32 R2, RZ, RZ, UR4 ;  /* 0x00000004ff027e24 */ /* 0x000fe2000f8e00ff */
[----:B------:R-:W-:Y:S01]  /*9810*/  @!P1 PRMT R36, R4, 0x5410, RZ ;  /* 0x0000541004249816 */ /* 0x000fe200000000ff */
[----:B------:R-:W-:Y:S01]  /*9820*/  FADD.FTZ R4, R73, R233 ;  /* 0x000000e949047221 */ /* 0x000fe20000010000 */
[----:B------:R-:W-:Y:S01]  /*9830*/  @!P6 PRMT R51, R7, 0x5410, RZ ;  /* 0x000054100733e816 */ /* 0x000fe200000000ff */
[----:B------:R-:W-:Y:S01]  /*9840*/  USHF.L.U32 UR4, UR19, 0x6, URZ ;  /* 0x0000000613047899 */ /* 0x000fe2000800063f */
[----:B------:R-:W-:Y:S01]  /*9850*/  @!P5 PRMT R50, R6, 0x5410, RZ ;  /* 0x000054100632d816 */ /* 0x000fe200000000ff */
[----:B------:R-:W-:Y:S01]  /*9860*/  FADD.FTZ R0, R72, R234 ;  /* 0x000000ea48007221 */ /* 0x000fe20000010000 */
[----:B------:R-:W-:Y:S01]  /*9870*/  PRMT R5, R21, 0x7610, R5 ;  /* 0x0000761015057816 */ /* 0x000fe20000000005 */
[----:B------:R-:W-:-:S04]  /*9880*/  IMAD.WIDE R6, R2, 0x2, R140 ;  /* 0x0000000202067825 */ /* 0x000fc800078e028c */
[----:B------:R-:W-:Y:S01]  /*9890*/  FADD.FTZ R2, R39, R4 ;  /* 0x0000000427027221 */ /* 0x000fe20000010000 */
[----:B------:R-:W-:Y:S01]  /*98a0*/  FADD.FTZ R12, R38, R0 ;  /* 0x00000000260c7221 */ /* 0x000fe20000010000 */
[----:B------:R-:W-:Y:S01]  /*98b0*/  @!P2 PRMT R37, R5, 0x5410, RZ ;  /* 0x000054100525a816 */ /* 0x000fe200000000ff */
[----:B------:R-:W-:Y:S01]  /*98c0*/  FADD.FTZ R5, R74, R232 ;  /* 0x000000e84a057221 */ /* 0x000fe20000010000 */
[----:B------:R-:W-:Y:S02]  /*98d0*/  IMAD.U32 R0, RZ, RZ, UR4 ;  /* 0x00000004ff007e24 */ /* 0x000fe4000f8e00ff */
[----:B------:R-:W-:Y:S01]  /*98e0*/  FADD.FTZ R14, R57, R2 ;  /* 0x00000002390e7221 */ /* 0x000fe20000010000 */
[----:B------:R-:W-:Y:S02]  /*98f0*/  IMAD.U32 R2, RZ, RZ, UR45 ;  /* 0x0000002dff027e24 */ /* 0x000fe4000f8e00ff */
[----:B------:R-:W-:Y:S01]  /*9900*/  FADD.FTZ R13, R62, R5 ;  /* 0x000000053e0d7221 */ /* 0x000fe20000010000 */
[----:B------:R-:W-:Y:S01]  /*9910*/  FADD.FTZ R15, R56, R12 ;  /* 0x0000000c380f7221 */ /* 0x000fe20000010000 */
[----:B------:R-:W-:-:S04]  /*9920*/  IMAD.WIDE R4, R0, 0x2, R140 ;  /* 0x0000000200047825 */ /* 0x000fc800078e028c */
[----:B------:R-:W-:Y:S01]  /*9930*/  FADD.FTZ R12, R59, R3 ;  /* 0x000000033b0c7221 */ /* 0x000fe20000010000 */
[----:B------:R-:W-:Y:S01]  /*9940*/  STG.E.U16 desc[UR26][R140.64], R195 ;  /* 0x000000c38c007986 */ /* 0x000fe2000c10151a */
[----:B------:R-:W-:-:S03]  /*9950*/  IMAD.WIDE R2, R2, 0x2, R140 ;  /* 0x0000000202027825 */ /* 0x000fc600078e028c */
[----:B------:R-:W-:Y:S04]  /*9960*/  STG.E.U16 desc[UR26][R140.64+0x2], R194 ;  /* 0x000002c28c007986 */ /* 0x000fe8000c10151a */
        /* <DEDUP_REMOVED lines=15> */
[----:B------:R-:W-:Y:S01]  /*9a60*/  STG.E.U16 desc[UR26][R140.64+0x22], R225 ;  /* 0x000022e18c007986 */ /* 0x000fe2000c10151a */
[----:B------:R-:W-:-:S03]  /*9a70*/  FADD.FTZ R0, R58, R13 ;  /* 0x0000000d3a007221 */ /* 0x000fc60000010000 */
[----:B------:R-:W-:Y:S04]  /*9a80*/  STG.E.U16 desc[UR26][R6.64+0x20], R218 ;  /* 0x000020da06007986 */ /* 0x000fe8000c10151a */
[----:B------:R-:W-:Y:S04]  /*9a90*/  STG.E.U16 desc[UR26][R6.64+0x22], R220 ;  /* 0x000022dc06007986 */ /* 0x000fe8000c10151a */
[----:B------:R-:W-:Y:S04]  /*9aa0*/  STG.E.U16 desc[UR26][R4.64+0x20], R209 ;  /* 0x000020d104007986 */ /* 0x000fe8000c10151a */
[----:B------:R-:W-:Y:S01]  /*9ab0*/  STG.E.U16 desc[UR26][R4.64+0x22], R208 ;  /* 0x000022d004007986 */ /* 0x000fe2000c10151a */
[----:B------:R-:W-:-:S03]  /*9ac0*/  FADD.FTZ R9, R60, R15 ;  /* 0x0000000f3c097221 */ /* 0x000fc60000010000 */
        /* <DEDUP_REMOVED lines=12> */
[----:B------:R1:W-:Y:S04]  /*9b90*/  STG.E.U16 desc[UR26][R2.64+0x30], R199 ;  /* 0x000030c702007986 */ /* 0x0003e8000c10151a */
[----:B------:R2:W-:Y:S01]  /*9ba0*/  STG.E.U16 desc[UR26][R2.64+0x32], R198 ;  /* 0x000032c602007986 */ /* 0x0005e2000c10151a */
        /* <DEDUP_REMOVED lines=18> */
[----:B------:R-:W-:Y:S01]  /*9cd0*/  STG.E.U16 desc[UR26][R4.64+0x50], R147 ;  /* 0x0000509304007986 */ /* 0x000fe2000c10151a */
[----:B------:R-:W-:-:S03]  /*9ce0*/  FADD.FTZ R0, R192, R0 ;  /* 0x00000000c0007221 */ /* 0x000fc60000010000 */
        /* <DEDUP_REMOVED lines=20> */
[----:B------:R-:W-:Y:S01]  /*9e30*/  STG.E.U16 desc[UR26][R4.64+0x70], R49 ;  /* 0x0000703104007986 */ /* 0x000fe2000c10151a */
[----:B------:R-:W-:-:S03]  /*9e40*/  FADD.FTZ R0, R174, R9 ;  /* 0x00000009ae007221 */ /* 0x000fc60000010000 */
[----:B------:R3:W-:Y:S04]  /*9e50*/  STG.E.U16 desc[UR26][R4.64+0x72], R48 ;  /* 0x0000723004007986 */ /* 0x0007e8000c10151a */
[----:B------:R-:W-:Y:S04]  /*9e60*/  STG.E.U16 desc[UR26][R2.64+0x70], R37 ;  /* 0x0000702502007986 */ /* 0x000fe8000c10151a */
[----:B------:R4:W-:Y:S01]  /*9e70*/  STG.E.U16 desc[UR26][R2.64+0x72], R36 ;  /* 0x0000722402007986 */ /* 0x0009e2000c10151a */
[----:B------:R-:W-:Y:S01]  /*9e80*/  FADD.FTZ R0, R175, R0 ;  /* 0x00000000af007221 */ /* 0x000fe20000010000 */
[----:B-1----:R-:W-:-:S03]  /*9e90*/  IADD3 R199, P1, R140, -0x80, RZ ;  /* 0xffffff808cc77810 */ /* 0x002fc60007f3e0ff */
[----:B------:R-:W-:Y:S01]  /*9ea0*/  FADD.FTZ R0, R173, R0 ;  /* 0x00000000ad007221 */ /* 0x000fe20000010000 */
[----:B--2---:R-:W-:Y:S01]  /*9eb0*/  IADD3.X R198, R141, -0x1, RZ, P1, !PT ;  /* 0xffffffff8dc67810 */ /* 0x004fe20000ffe4ff */
[----:B---3--:R-:W-:Y:S01]  /*9ec0*/  FADD.FTZ R5, R248, R11 ;  /* 0x0000000bf8057221 */ /* 0x008fe20000010000 */
[----:B----4-:R-:W-:Y:S01]  /*9ed0*/  FADD.FTZ R2, R239, R10 ;  /* 0x0000000aef027221 */ /* 0x010fe20000010000 */
[----:B------:R-:W-:-:S03]  /*9ee0*/  FADD.FTZ R3, R171, R8 ;  /* 0x00000008ab037221 */ /* 0x000fc60000010000 */
        /* <DEDUP_REMOVED lines=9> */
[----:B------:R-:W-:Y:S06]  /*9f80*/  @!P0 BRA `(.L_x_1049) ;  /* 0x000000f000e88947 */ /* 0x000fec0003800000 */
[----:B------:R-:W2:Y:S01]  /*9f90*/  LDL.64 R60, [R1+0x100] ;  /* 0x00010000013c7983 */ /* 0x000ea20000100a00 */
[----:B------:R-:W-:Y:S01]  /*9fa0*/  ULDC UR4, c[0x0][0x2d0] ;  /* 0x0000b40000047ab9 */ /* 0x000fe20000000800 */
[----:B------:R-:W-:Y:S01]  /*9fb0*/  UIADD3 UR6, UR18, -0x2, URZ ;  /* 0xfffffffe12067890 */ /* 0x000fe2000fffe03f */
[----:B------:R-:W-:Y:S01]  /*9fc0*/  ISETP.GE.AND P1, PT, R240, UR4, PT ;  /* 0x00000004f0007c0c */ /* 0x000fe2000bf26270 */
[----:B------:R-:W-:-:S04]  /*9fd0*/  DEPBAR.LE SB0, 0x0 ;  /* 0x000080000000791a */ /* 0x000fc80000000000 */
[----:B------:R-:W-:Y:S01]  /*9fe0*/  USHF.R.S32.HI UR4, URZ, 0x1f, UR6 ;  /* 0x0000001f3f047899 */ /* 0x000fe20008011406 */
[----:B------:R-:W-:Y:S01]  /*9ff0*/  BAR.SYNC.DEFER_BLOCKING 0x0 ;  /* 0x0000000000007b1d */ /* 0x000fe20000010000 */
[----:B------:R-:W-:Y:S01]  /*a000*/  UIMAD UR7, UR23, UR6, URZ ;  /* 0x00000006170772a4 */ /* 0x000fe2000f8e023f */
[----:B------:R-:W-:Y:S01]  /*a010*/  IMAD.U32 R2, RZ, RZ, UR6 ;  /* 0x00000006ff027e24 */ /* 0x000fe2000f8e00ff */
[----:B------:R-:W-:Y:S01]  /*a020*/  USHF.L.U32 UR6, UR9, 0x5, URZ ;  /* 0x0000000509067899 */ /* 0x000fe2000800063f */
[----:B------:R-:W-:Y:S01]  /*a030*/  IMAD.U32 R5, RZ, RZ, UR8 ;  /* 0x00000008ff057e24 */ /* 0x000fe2000f8e00ff */
[----:B------:R-:W-:-:S03]  /*a040*/  UIMAD UR4, UR4, UR24, UR7 ;  /* 0x00000018040472a4 */ /* 0x000fc6000f8e0207 */
[----:B------:R-:W1:Y:S01]  /*a050*/  @!P1 LDC.64 R10, c[0x0][0x220] ;  /* 0x00008800ff0a9b82 */ /* 0x000e620000000a00 */
[----:B------:R-:W-:Y:S01]  /*a060*/  UIMAD.WIDE.U32 UR46, UR8, 0x20, URZ ;  /* 0x00000020082e78a5 */ /* 0x000fe2000f8e003f */
[----:B------:R-:W-:Y:S01]  /*a070*/  IMAD.U32 R4, RZ, RZ, UR6 ;  /* 0x00000006ff047e24 */ /* 0x000fe2000f8e00ff */
[----:B------:R-:W-:Y:S01]  /*a080*/  VOTEU.ALL UP0, P1 ;  /* 0x00000000003f7886 */ /* 0x000fe20000800000 */
[----:B------:R-:W-:-:S04]  /*a090*/  UISETP.GE.AND UP1, UPT, UR18, 0x3, UPT ;  /* 0x000000031200788c */ /* 0x000fc8000bf26270 */
[----:B------:R-:W3:Y:S08]  /*a0a0*/  @!P1 LDC.64 R8, c[0x0][0x220] ;  /* 0x00008800ff089b82 */ /* 0x000ef00000000a00 */
[----:B------:R-:W4:Y:S01]  /*a0b0*/  @!P1 LDC.64 R12, c[0x0][0x220] ;  /* 0x00008800ff0c9b82 */ /* 0x000f220000000a00 */
[----:B------:R-:W-:Y:S07]  /*a0c0*/  @P1 STS.128 [R191+0x6000], RZ ;  /* 0x006000ffbf001388 */ /* 0x000fee0000000c00 */
[----:B------:R-:W4:Y:S01]  /*a0d0*/  @!P1 LDC.64 R16, c[0x0][0x220] ;  /* 0x00008800ff109b82 */ /* 0x000f220000000a00 */
[----:B--2---:R-:W-:-:S04]  /*a0e0*/  IMAD.WIDE.U32 R2, R2, UR24, R60 ;  /* 0x0000001802027c25 */ /* 0x004fc8000f8e003c */
[----:B------:R-:W-:Y:S01]  /*a0f0*/  VIADD R3, R3, UR4 ;  /* 0x0000000403037c36 */ /* 0x000fe20008000000 */
[C---:B------:R-:W-:Y:S01]  /*a100*/  @!P1 IADD3 R0, P2, R2.reuse, UR28, RZ ;  /* 0x0000001c02009c10 */ /* 0x040fe2000ff5e0ff */
[----:B------:R-:W-:Y:S01]  /*a110*/  @!UP0 UIMAD UR4, UR9, 0x30, URZ ;  /* 0x00000030090488a4 */ /* 0x000fe2000f8e023f */
[C---:B------:R-:W-:Y:S02]  /*a120*/  @!P1 IADD3 R7, P0, R2.reuse, UR46, RZ ;  /* 0x0000002e02079c10 */ /* 0x040fe4000ff1e0ff */
[C---:B------:R-:W-:Y:S02]  /*a130*/  @!P1 IADD3.X R14, R3.reuse, UR20, RZ, P2, !PT ;  /* 0x00000014030e9c10 */ /* 0x040fe400097fe4ff */
[----:B-1----:R-:W-:Y:S02]  /*a140*/  @!P1 LEA R10, P3, R2, R10, 0x1 ;  /* 0x0000000a020a9211 */ /* 0x002fe400078608ff */
[----:B------:R-:W-:Y:S01]  /*a150*/  @!P1 IADD3.X R15, R3, UR47, R4, P0, !PT ;  /* 0x0000002f030f9c10 */ /* 0x000fe200087fe404 */
[----:B------:R-:W-:Y:S01]  /*a160*/  @!P1 IMAD.WIDE.U32 R4, R5, 0x30, R2 ;  /* 0x0000003005049825 */ /* 0x000fe200078e0002 */
[----:B---3--:R-:W-:-:S02]  /*a170*/  @!P1 LEA R8, P2, R0, R8, 0x1 ;  /* 0x0000000800089211 */ /* 0x008fc400078408ff */
[----:B----4-:R-:W-:Y:S02]  /*a180*/  @!P1 LEA R6, P0, R7, R12, 0x1 ;  /* 0x0000000c07069211 */ /* 0x010fe400078008ff */
[----:B------:R-:W-:Y:S02]  /*a190*/  @!P1 LEA.HI.X R11, R2, R11, R3, 0x1, P3 ;  /* 0x0000000b020b9211 */ /* 0x000fe400018f0c03 */
[----:B------:R-:W-:Y:S01]  /*a1a0*/  @!P1 LEA.HI.X R9, R0, R9, R14, 0x1, P2 ;  /* 0x0000000900099211 */ /* 0x000fe200010f0c0e */
[----:B------:R-:W-:Y:S01]  /*a1b0*/  @!P1 VIADD R0, R5, UR4 ;  /* 0x0000000405009c36 */ /* 0x000fe20008000000 */
[----:B------:R-:W-:Y:S01]  /*a1c0*/  @!P1 LEA.HI.X R7, R7, R13, R15, 0x1, P0 ;  /* 0x0000000d07079211 */ /* 0x000fe200000f0c0f */
[----:B------:R-:W-:Y:S01]  /*a1d0*/  @!PT LDS RZ, [RZ] ;  /* 0x00000000fffff984 */ /* 0x000fe20000000800 */
[----:B------:R-:W-:Y:S01]  /*a1e0*/  @!PT LDS RZ, [RZ] ;  /* 0x00000000fffff984 */ /* 0x000fe20000000800 */
[----:B------:R-:W-:Y:S01]  /*a1f0*/  @!PT LDS RZ, [RZ] ;  /* 0x00000000fffff984 */ /* 0x000fe20000000800 */
[----:B------:R-:W-:Y:S01]  /*a200*/  @!P1 LDGSTS.E.BYPASS.LTC128B.128 [R191+0x6000], desc[UR26][R10.64] ;  /* 0x060000000abf9fae */ /* 0x000fe2000b901d5a */
[----:B------:R-:W-:-:S03]  /*a210*/  @!P1 LEA R2, P0, R4, R16, 0x1 ;  /* 0x0000001004029211 */ /* 0x000fc600078008ff */
[----:B------:R-:W-:Y:S01]  /*a220*/  @P1 STS.128 [R191+0x6800], RZ ;  /* 0x006800ffbf001388 */ /* 0x000fe20000000c00 */
[----:B------:R-:W-:Y:S02]  /*a230*/  @!P1 LEA.HI.X R3, R4, R17, R0, 0x1, P0 ;  /* 0x0000001104039211 */ /* 0x000fe400000f0c00 */
[----:B------:R-:W-:Y:S01]  /*a240*/  PLOP3.LUT P0, PT, PT, PT, UP1, 0x80, 0x0 ;  /* 0x000000000000781c */ /* 0x000fe20003f0f018 */
        /* <DEDUP_REMOVED lines=14> */
[----:B-----5:R-:W-:Y:S04]  /*a330*/  LDSM.16.M88.4 R12, [R176+0x4000] ;  /* 0x00400000b00c783b */ /* 0x020fe80000000200 */
[----:B------:R-:W-:Y:S04]  /*a340*/  LDSM.16.M88.4 R32, [R176+0x4800] ;  /* 0x00480000b020783b */ /* 0x000fe80000000200 */
[----:B-1----:R-:W1:Y:S04]  /*a350*/  LDSM.16.M88.4 R8, [R183] ;  /* 0x00000000b708783b */ /* 0x002e680000000200 */
[----:B------:R-:W-:Y:S04]  /*a360*/  LDSM.16.M88.4 R28, [R176+0x5000] ;  /* 0x00500000b01c783b */ /* 0x000fe80000000200 */
[----:B--2---:R-:W2:Y:S04]  /*a370*/  LDSM.16.M88.4 R4, [R183+0x2000] ;  /* 0x00200000b704783b */ /* 0x004ea80000000200 */
[----:B------:R-:W4:Y:S04]  /*a380*/  LDSM.16.M88.4 R16, [R176+0x5800] ;  /* 0x00580000b010783b */ /* 0x000f280000000200 */
[----:B------:R-:W-:Y:S04]  /*a390*/  LDSM.16.M88.4 R60, [R182+0x4000] ;  /* 0x00400000b63c783b */ /* 0x000fe80000000200 */
[----:B------:R-:W3:Y:S04]  /*a3a0*/  LDSM.16.M88.4 R20, [R186+0x2000] ;  /* 0x00200000ba14783b */ /* 0x000ee80000000200 */
[----:B------:R-:W3:Y:S04]  /*a3b0*/  LDSM.16.M88.4 R36, [R182+0x4800] ;  /* 0x00480000b624783b */ /* 0x000ee80000000200 */
[----:B------:R-:W3:Y:S04]  /*a3c0*/  LDSM.16.M88.4 R24, [R186] ;  /* 0x00000000ba18783b */ /* 0x000ee80000000200 */
[----:B------:R-:W3:Y:S04]  /*a3d0*/  LDSM.16.M88.4 R64, [R182+0x5000] ;  /* 0x00500000b640783b */ /* 0x000ee80000000200 */
[----:B------:R-:W3:Y:S01]  /*a3e0*/  LDSM.16.M88.4 R72, [R182+0x5800] ;  /* 0x00580000b648783b */ /* 0x000ee20000000200 */
[C---:B-1----:R-:W-:Y:S03]  /*a3f0*/  HMMA.16816.F32 R200, R8.reuse, R12, RZ ;  /* 0x0000000c08c8723c */ /* 0x042fe600000018ff */
[----:B------:R-:W-:Y:S04]  /*a400*/  LDSM.16.M88.4 R56, [R187] ;  /* 0x00000000bb38783b */ /* 0x000fe80000000200 */
[----:B------:R-:W-:Y:S01]  /*a410*/  LDSM.16.M88.4 R52, [R190] ;  /* 0x00000000be34783b */ /* 0x000fe20000000200 */
[----:B------:R-:W-:Y:S03]  /*a420*/  HMMA.16816.F32 R192, R8, R14, RZ ;  /* 0x0000000e08c0723c */ /* 0x000fe600000018ff */
[----:B------:R-:W-:Y:S03]  /*a430*/  LDSM.16.M88.4 R48, [R189] ;  /* 0x00000000bd30783b */ /* 0x000fe60000000200 */
[C---:B--2---:R-:W-:Y:S01]  /*a440*/  HMMA.16816.F32 R44, R4.reuse, R12, RZ ;  /* 0x0000000c042c723c */ /* 0x044fe200000018ff */
[----:B------:R-:W0:Y:S05]  /*a450*/  LDGDEPBAR ;  /* 0x00000000000079af */ /* 0x000e2a0000000000 */
[C---:B------:R-:W-:Y:S01]  /*a460*/  HMMA.16816.F32 R196, R4.reuse, R14, RZ ;  /* 0x0000000e04c4723c */ /* 0x040fe200000018ff */
[----:B------:R-:W1:Y:S05]  /*a470*/  LDSM.16.M88.4 R12, [R184+0x2000] ;  /* 0x00200000b80c783b */ /* 0x000e6a0000000200 */
[C---:B------:R-:W-:Y:S06]  /*a480*/  HMMA.16816.F32 R164, R4.reuse, R32, RZ ;  /* 0x0000002004a4723c */ /* 0x040fec00000018ff */
[C---:B------:R-:W-:Y:S06]  /*a490*/  HMMA.16816.F32 R156, R4.reuse, R28, RZ ;  /* 0x0000001c049c723c */ /* 0x040fec00000018ff */
[----:B------:R-:W-:Y:S06]  /*a4a0*/  HMMA.16816.F32 R172, R4, R34, RZ ;  /* 0x0000002204ac723c */ /* 0x000fec00000018ff */
[C---:B------:R-:W-:Y:S06]  /*a4b0*/  HMMA.16816.F32 R144, R8.reuse, R32, RZ ;  /* 0x000000200890723c */ /* 0x040fec00000018ff */
[----:B------:R-:W-:Y:S06]  /*a4c0*/  HMMA.16816.F32 R160, R8, R34, RZ ;  /* 0x0000002208a0723c */ /* 0x000fec00000018ff */
[C---:B----4-:R-:W-:Y:S06]  /*a4d0*/  HMMA.16816.F32 R152, R4.reuse, R16, RZ ;  /* 0x000000100498723c */ /* 0x050fec00000018ff */
[C---:B------:R-:W-:Y:S06]  /*a4e0*/  HMMA.16816.F32 R168, R4.reuse, R30, RZ ;  /* 0x0000001e04a8723c */ /* 0x040fec00000018ff */
[----:B------:R-:W-:Y:S06]  /*a4f0*/  HMMA.16816.F32 R148, R4, R18, RZ ;  /* 0x000000120494723c */ /* 0x000fec00000018ff */
[C---:B------:R-:W-:Y:S06]  /*a500*/  HMMA.16816.F32 R32, R8.reuse, R28, RZ ;  /* 0x0000001c0820723c */ /* 0x040fec00000018ff */
[C---:B------:R-:W-:Y:S06]  /*a510*/  HMMA.16816.F32 R28, R8.reuse, R30, RZ ;  /* 0x0000001e081c723c */ /* 0x040fec00000018ff */
[C---:B------:R-:W-:Y:S06]  /*a520*/  HMMA.16816.F32 R4, R8.reuse, R16, RZ ;  /* 0x000000100804723c */ /* 0x040fec00000018ff */
[----:B------:R-:W-:Y:S01]  /*a530*/  HMMA.16816.F32 R8, R8, R18, RZ ;  /* 0x000000120808723c */ /* 0x000fe200000018ff */
[----:B------:R-:W2:Y:S05]  /*a540*/  LDSM.16.M88.4 R16, [R184] ;  /* 0x00000000b810783b */ /* 0x000eaa0000000200 */
[C---:B---3--:R-:W-:Y:S01]  /*a550*/  HMMA.16816.F32 R236, R20.reuse, R60, R44 ;  /* 0x0000003c14ec723c */ /* 0x048fe2000000182c */
[----:B------:R-:W3:Y:S05]  /*a560*/  LDSM.16.M88.4 R44, [R188] ;  /* 0x00000000bc2c783b */ /* 0x000eea0000000200 */
[C---:B------:R-:W-:Y:S06]  /*a570*/  HMMA.16816.F32 R228, R20.reuse, R36, R164 ;  /* 0x0000002414e4723c */ /* 0x040fec00000018a4 */
[----:B------:R-:W-:Y:S06]  /*a580*/  HMMA.16816.F32 R232, R20, R62, R196 ;  /* 0x0000003e14e8723c */ /* 0x000fec00000018c4 */
[----:B------:R-:W-:Y:S06]  /*a590*/  HMMA.16816.F32 R200, R24, R60, R200 ;  /* 0x0000003c18c8723c */ /* 0x000fec00000018c8 */
[----:B------:R-:W-:Y:S06]  /*a5a0*/  HMMA.16816.F32 R164, R20, R64, R156 ;  /* 0x0000004014a4723c */ /* 0x000fec000000189c */
[----:B------:R-:W-:Y:S06]  /*a5b0*/  HMMA.16816.F32 R60, R24, R62, R192 ;  /* 0x0000003e183c723c */ /* 0x000fec00000018c0 */
[C---:B------:R-:W-:Y:S06]  /*a5c0*/  HMMA.16816.F32 R156, R20.reuse, R72, R152 ;  /* 0x00000048149c723c */ /* 0x040fec0000001898 */
[C---:B------:R-:W-:Y:S06]  /*a5d0*/  HMMA.16816.F32 R224, R20.reuse, R38, R172 ;  /* 0x0000002614e0723c */ /* 0x040fec00000018ac */
[C---:B------:R-:W-:Y:S06]  /*a5e0*/  HMMA.16816.F32 R220, R20.reuse, R66, R168 ;  /* 0x0000004214dc723c */ /* 0x040fec00000018a8 */
[----:B------:R-:W-:Y:S01]  /*a5f0*/  HMMA.16816.F32 R204, R20, R74, R148 ;  /* 0x0000004a14cc723c */ /* 0x000fe20000001894 */
[----:B------:R-:W-:Y:S05]  /*a600*/  LDSM.16.M88.4 R20, [R181+0x1800] ;  /* 0x00180000b514783b */ /* 0x000fea0000000200 */
[C---:B------:R-:W-:Y:S06]  /*a610*/  HMMA.16816.F32 R208, R24.reuse, R36, R144 ;  /* 0x0000002418d0723c */ /* 0x040fec0000001890 */
[C---:B------:R-:W-:Y:S01]  /*a620*/  HMMA.16816.F32 R212, R24.reuse, R64, R32 ;  /* 0x0000004018d4723c */ /* 0x040fe20000001820 */
[----:B------:R-:W-:Y:S05]  /*a630*/  LDSM.16.M88.4 R32, [R181+0x800] ;  /* 0x00080000b520783b */ /* 0x000fea0000000200 */
[C---:B------:R-:W-:Y:S01]  /*a640*/  HMMA.16816.F32 R216, R24.reuse, R72, R4 ;  /* 0x0000004818d8723c */ /* 0x040fe20000001804 */
[----:B------:R-:W4:Y:S05]  /*a650*/  LDSM.16.M88.4 R4, [R185+0x2000] ;  /* 0x00200000b904783b */ /* 0x000f2a0000000200 */
[C---:B------:R-:W-:Y:S01]  /*a660*/  HMMA.16816.F32 R144, R24.reuse, R38, R160 ;  /* 0x000000261890723c */ /* 0x040fe200000018a0 */
[----:B------:R-:W4:Y:S05]  /*a670*/  LDSM.16.M88.4 R36, [R181] ;  /* 0x00000000b524783b */ /* 0x000f2a0000000200 */
[C---:B------:R-:W-:Y:S01]  /*a680*/  HMMA.16816.F32 R148, R24.reuse, R66, R28 ;  /* 0x000000421894723c */ /* 0x040fe2000000181c */
[----:B------:R-:W-:Y:S05]  /*a690*/  LDSM.16.M88.4 R28, [R181+0x1000] ;  /* 0x00100000b51c783b */ /* 0x000fea0000000200 */
[----:B------:R-:W-:Y:S01]  /*a6a0*/  HMMA.16816.F32 R152, R24, R74, R8 ;  /* 0x0000004a1898723c */ /* 0x000fe20000001808 */
[----:B------:R-:W4:Y:S01]  /*a6b0*/  LDSM.16.M88.4 R8, [R185] ;  /* 0x00000000b908783b */ /* 0x000f220000000200 */
[----:B------:R-:W-:-:S04]  /*a6c0*/  DEPBAR.LE SB0, 0x0 ;  /* 0x000080000000791a */ /* 0x000fc80000000000 */
[C---:B-1----:R-:W-:Y:S06]  /*a6d0*/  HMMA.16816.F32 R196, R12.reuse, R56, R236 ;  /* 0x000000380cc4723c */ /* 0x042fec00000018ec */
[----:B------:R-:W-:Y:S06]  /*a6e0*/  HMMA.16816.F32 R192, R12, R58, R232 ;  /* 0x0000003a0cc0723c */ /* 0x000fec00000018e8 */
[C---:B--2---:R-:W-:Y:S06]  /*a6f0*/  HMMA.16816.F32 R64, R16.reuse, R56, R200 ;  /* 0x000000381040723c */ /* 0x044fec00000018c8 */
[----:B------:R-:W-:Y:S06]  /*a700*/  HMMA.16816.F32 R60, R16, R58, R60 ;  /* 0x0000003a103c723c */ /* 0x000fec000000183c */
[C---:B------:R-:W-:Y:S06]  /*a710*/  HMMA.16816.F32 R172, R12.reuse, R52, R228 ;  /* 0x000000340cac723c */ /* 0x040fec00000018e4 */
        /* <DEDUP_REMOVED lines=11> */
[C---:B----4-:R-:W-:Y:S06]  /*a7d0*/  HMMA.16816.F32 R204, R4.reuse, R22, R72 ;  /* 0x0000001604cc723c */ /* 0x050fec0000001848 */
[C---:B------:R-:W-:Y:S06]  /*a7e0*/  HMMA.16816.F32 R200, R4.reuse, R36, R196 ;  /* 0x0000002404c8723c */ /* 0x040fec00000018c4 */
[----:B------:R-:W-:Y:S06]  /*a7f0*/  HMMA.16816.F32 R192, R4, R38, R192 ;  /* 0x0000002604c0723c */ /* 0x000fec00000018c0 */
[C---:B------:R-:W-:Y:S06]  /*a800*/  HMMA.16816.F32 R72, R8.reuse, R36, R64 ;  /* 0x000000240848723c */ /* 0x040fec0000001840 */
[----:B------:R-:W-:Y:S06]  /*a810*/  HMMA.16816.F32 R60, R8, R38, R60 ;  /* 0x00000026083c723c */ /* 0x000fec000000183c */
        /* <DEDUP_REMOVED lines=10> */
[----:B------:R-:W-:Y:S01]  /*a8c0*/  HMMA.16816.F32 R64, R8, R22, R16 ;  /* 0x000000160840723c */ /* 0x000fe20000001810 */
[----:B------:R-:W-:Y:S06]  /*a8d0*/  BAR.SYNC.DEFER_BLOCKING 0x0 ;  /* 0x0000000000007b1d */ /* 0x000fec0000010000 */
[----:B------:R-:W-:-:S02]  /*a8e0*/  NOP ;  /* 0x0000000000007918 */ /* 0x000fc40000000000 */
[----:B------:R-:W-:-:S15]  /*a8f0*/  @!P0 BRA `(.L_x_1050) ;  /* 0x0000000000f88947 */ /* 0x000fde0003800000 */
[----:B------:R-:W2:Y:S01]  /*a900*/  LDL.64 R142, [R1+0x150] ;  /* 0x00015000018e7983 */ /* 0x000ea20000100a00 */
[----:B------:R-:W1:Y:S03]  /*a910*/  @!P1 LDC.64 R10, c[0x0][0x218] ;  /* 0x00008600ff0a9b82 */ /* 0x000e660000000a00 */
[----:B------:R-:W3:Y:S01]  /*a920*/  LDL.64 R250, [R1+0x158] ;  /* 0x0001580001fa7983 */ /* 0x000ee20000100a00 */
[----:B------:R-:W-:Y:S01]  /*a930*/  UIADD3 UR6, UR18, -0x3, URZ ;  /* 0xfffffffd12067890 */ /* 0x000fe2000fffe03f */
[----:B------:R-:W-:Y:S01]  /*a940*/  IMAD.U32 R7, RZ, RZ, UR10 ;  /* 0x0000000aff077e24 */ /* 0x000fe2000f8e00ff */
[----:B------:R-:W-:Y:S01]  /*a950*/  MOV R4, UR11 ;  /* 0x0000000b00047c02 */ /* 0x000fe20008000f00 */
[----:B------:R-:W-:Y:S01]  /*a960*/  IMAD.U32 R6, RZ, RZ, UR10 ;  /* 0x0000000aff067e24 */ /* 0x000fe2000f8e00ff */
[----:B------:R-:W4:Y:S01]  /*a970*/  @!P1 LDC.64 R14, c[0x0][0x218] ;  /* 0x00008600ff0e9b82 */ /* 0x000f220000000a00 */
[----:B------:R-:W-:Y:S01]  /*a980*/  USHF.R.S32.HI UR4, URZ, 0x1f, UR6 ;  /* 0x0000001f3f047899 */ /* 0x000fe20008011406 */
[----:B------:R-:W-:Y:S01]  /*a990*/  IMAD.U32 R0, RZ, RZ, UR6 ;  /* 0x00000006ff007e24 */ /* 0x000fe2000f8e00ff */
[----:B------:R-:W-:Y:S01]  /*a9a0*/  UIMAD UR6, UR21, UR6, URZ ;  /* 0x00000006150672a4 */ /* 0x000fe2000f8e023f */
[----:B------:R-:W-:Y:S01]  /*a9b0*/  IMAD.U32 R9, RZ, RZ, UR10 ;  /* 0x0000000aff097e24 */ /* 0x000fe2000f8e00ff */
[----:B------:R1:W-:Y:S01]  /*a9c0*/  @P1 STS.128 [R191+0x4000], RZ ;  /* 0x004000ffbf001388 */ /* 0x0003e20000000c00 */
[----:B------:R-:W-:Y:S01]  /*a9d0*/  IMAD.U32 R8, RZ, RZ, UR11 ;  /* 0x0000000bff087e24 */ /* 0x000fe2000f8e00ff */
[----:B------:R-:W-:Y:S01]  /*a9e0*/  UIMAD UR4, UR4, UR22, UR6 ;  /* 0x00000016040472a4 */ /* 0x000fe2000f8e0206 */
[----:B------:R-:W5:Y:S01]  /*a9f0*/  @!P1 LDC.64 R16, c[0x0][0x218] ;  /* 0x00008600ff109b82 */ /* 0x000f620000000a00 */
[----:B------:R-:W-:Y:S01]  /*aa00*/  BSSY B0, `(.L_x_1051) ;  /* 0x000002c000007945 */ /* 0x000fe20003800000 */
[----:B--2---:R-:W-:-:S02]  /*aa10*/  IMAD.MOV.U32 R3, RZ, RZ, R143 ;  /* 0x000000ffff037224 */ /* 0x004fc400078e008f */
[----:B---3--:R-:W-:-:S04]  /*aa20*/  IMAD.MOV.U32 R2, RZ, RZ, R250 ;  /* 0x000000ffff027224 */ /* 0x008fc800078e00fa */
[----:B------:R-:W-:-:S04]  /*aa30*/  IMAD.WIDE.U32 R2, R0, UR22, R2 ;  /* 0x0000001600027c25 */ /* 0x000fc8000f8e0002 */
[----:B------:R-:W-:Y:S01]  /*aa40*/  IMAD.U32 R0, RZ, RZ, UR10 ;  /* 0x0000000aff007e24 */ /* 0x000fe2000f8e00ff */
[----:B------:R-:W-:Y:S02]  /*aa50*/  IADD3 R5, R3, UR4, RZ ;  /* 0x0000000403057c10 */ /* 0x000fe4000fffe0ff */
[-C--:B------:R-:W-:Y:S02]  /*aa60*/  @!P1 LEA R7, P2, R7, R2.reuse, 0x5 ;  /* 0x0000000207079211 */ /* 0x080fe400078428ff */
[----:B------:R-:W-:Y:S02]  /*aa70*/  @!P1 LEA R0, P3, R0, R2, 0x4 ;  /* 0x0000000200009211 */ /* 0x000fe400078620ff */
[----:B-1----:R-:W-:Y:S02]  /*aa80*/  @!P1 LEA R10, P4, R2, R10, 0x1 ;  /* 0x0000000a020a9211 */ /* 0x002fe400078808ff */
[-C--:B------:R-:W-:Y:S02]  /*aa90*/  @!P1 LEA.HI.X R13, R6, R5.reuse, R4, 0x4, P3 ;  /* 0x00000005060d9211 */ /* 0x080fe400018f2404 */
[----:B------:R-:W-:-:S02]  /*aaa0*/  @!P1 LEA.HI.X R12, R9, R5, R8, 0x5, P2 ;  /* 0x00000005090c9211 */ /* 0x000fc400010f2c08 */
[----:B----4-:R-:W-:Y:S02]  /*aab0*/  @!P1 LEA R8, P3, R0, R14, 0x1 ;  /* 0x0000000e00089211 */ /* 0x010fe400078608ff */
[C---:B-----5:R-:W-:Y:S02]  /*aac0*/  @!P1 LEA R6, P2, R7.reuse, R16, 0x1 ;  /* 0x0000001007069211 */ /* 0x060fe400078408ff */
        /* <DEDUP_REMOVED lines=31> */
.L_x_1052:
[----:B------:R-:W-:Y:S05]  /*acc0*/  BSYNC B0 ;  /* 0x0000000000007941 */ /* 0x000fea0003800000 */
.L_x_1051:
[----:B------:R-:W0:Y:S02]  /*acd0*/  LDGDEPBAR ;  /* 0x00000000000079af */ /* 0x000e240000000000 */
.L_x_1050:
[----:B------:R-:W3:Y:S01]  /*ace0*/  LDL R2, [R1+0xe8] ;  /* 0x0000e80001027983 */ /* 0x000ee20000100800 */
[----:B------:R-:W-:-:S03]  /*acf0*/  UIADD3 UR17, UR18, -0x2, URZ ;  /* 0xfffffffe12117890 */ /* 0x000fc6000fffe03f */
[----:B------:R-:W-:Y:S03]  /*ad00*/  STL.64 [R1+0x1e0], R140 ;  /* 0x0001e08c01007387 */ /* 0x000fe60000100a00 */
[----:B------:R-:W-:Y:S01]  /*ad10*/  IMAD.U32 R0, RZ, RZ, UR17 ;  /* 0x00000011ff007e24 */ /* 0x000fe2000f8e00ff */
        /* <DEDUP_REMOVED lines=18> */
[----:B-1----:R-:W4:Y:S04]  /*ae40*/  LDL R6, [R1+0x110] ;  /* 0x0001100001067983 */ /* 0x002f280000100800 */
[----:B------:R-:W4:Y:S01]  /*ae50*/  LDL R9, [R1+0xc8] ;  /* 0x0000c80001097983 */ /* 0x000f220000100800 */
[----:B------:R-:W1:Y:S02]  /*ae60*/  S2R R3, SR_TID.X ;  /* 0x0000000000037919 */ /* 0x000e640000002100 */
[----:B-1----:R-:W-:-:S05]  /*ae70*/  IMAD.SHL.U32 R3, R3, 0x2, RZ ;  /* 0x0000000203037824 */ /* 0x002fca00078e00ff */
[----:B------:R-:W-:-:S05]  /*ae80*/  LOP3.LUT R3, R3, 0x6, RZ, 0xc0, !PT ;  /* 0x0000000603037812 */ /* 0x000fca00078ec0ff */
[----:B------:R-:W-:-:S04]  /*ae90*/  IMAD R0, R0, 0x40, R3 ;  /* 0x0000004000007824 */ /* 0x000fc800078e0203 */
[----:B------:R-:W-:-:S05]  /*aea0*/  VIADD R3, R0, 0x8 ;  /* 0x0000000800037836 */ /* 0x000fca0000000000 */
[C---:B------:R-:W-:Y:S02]  /*aeb0*/  ISETP.GE.AND P6, PT, R3.reuse, R40, PT ;  /* 0x000000280300720c */ /* 0x040fe40003fc6270 */
[C---:B------:R-:W-:Y:S02]  /*aec0*/  ISETP.GE.AND P3, PT, R3.reuse, R41, PT ;  /* 0x000000290300720c */ /* 0x040fe40003f66270 */
[----:B------:R-:W-:Y:S02]  /*aed0*/  FSEL R28, R60, -INF , !P6 ;  /* 0xff8000003c1c7808 */ /* 0x000fe40007000000 */
[----:B------:R-:W-:Y:S02]  /*aee0*/  FSEL R30, R62, -INF , !P3 ;  /* 0xff8000003e1e7808 */ /* 0x000fe40005800000 */
[C---:B------:R-:W-:Y:S02]  /*aef0*/  ISETP.GE.AND P5, PT, R3.reuse, R42, PT ;  /* 0x0000002a0300720c */ /* 0x040fe40003fa6270 */
[----:B------:R-:W-:Y:S01]  /*af00*/  ISETP.GE.AND P4, PT, R3, R43, PT ;  /* 0x0000002b0300720c */ /* 0x000fe20003f86270 */
[----:B------:R-:W-:-:S03]  /*af10*/  VIADD R3, R0, 0x10 ;  /* 0x0000001000037836 */ /* 0x000fc60000000000 */
[----:B------:R-:W-:Y:S02]  /*af20*/  FSEL R194, R194, -INF , !P4 ;  /* 0xff800000c2c27808 */ /* 0x000fe40006000000 */
[C---:B------:R-:W-:Y:S02]  /*af30*/  ISETP.GE.AND P4, PT, R3.reuse, R41, PT ;  /* 0x000000290300720c */ /* 0x040fe40003f86270 */
[----:B------:R-:W-:Y:S02]  /*af40*/  FSEL R192, R192, -INF , !P5 ;  /* 0xff800000c0c07808 */ /* 0x000fe40006800000 */
[----:B------:R-:W-:Y:S02]  /*af50*/  FSEL R46, R46, -INF , !P4 ;  /* 0xff8000002e2e7808 */ /* 0x000fe40006000000 */
[----:B------:R-:W-:-:S04]  /*af60*/  ISETP.GE.AND P5, PT, R3, R42, PT ;  /* 0x0000002a0300720c */ /* 0x000fc80003fa6270 */
[----:B------:R-:W-:Y:S01]  /*af70*/  FSEL R172, R172, -INF , !P5 ;  /* 0xff800000acac7808 */ /* 0x000fe20006800000 */
[----:B---3--:R-:W-:Y:S02]  /*af80*/  IMAD.MOV.U32 R8, RZ, RZ, R2 ;  /* 0x000000ffff087224 */ /* 0x008fe400078e0002 */
[----:B------:R-:W-:-:S05]  /*af90*/  VIADD R2, R0, 0x9 ;  /* 0x0000000900027836 */ /* 0x000fca0000000000 */
[C---:B------:R-:W-:Y:S02]  /*afa0*/  ISETP.GE.AND P2, PT, R2.reuse, R40, PT ;  /* 0x000000280200720c */ /* 0x040fe40003f46270 */
[C---:B------:R-:W-:Y:S02]  /*afb0*/  ISETP.GE.AND P6, PT, R2.reuse, R41, PT ;  /* 0x000000290200720c */ /* 0x040fe40003fc6270 */
[----:B------:R-:W-:Y:S02]  /*afc0*/  FSEL R29, R61, -INF , !P2 ;  /* 0xff8000003d1d7808 */ /* 0x000fe40005000000 */
[C---:B------:R-:W-:Y:S02]  /*afd0*/  ISETP.GE.AND P3, PT, R2.reuse, R42, PT ;  /* 0x0000002a0200720c */ /* 0x040fe40003f66270 */
        /* <DEDUP_REMOVED lines=9> */
[----:B------:R-:W-:Y:S01]  /*b070*/  ISETP.GE.AND P3, PT, R3, R43, PT ;  /* 0x0000002b0300720c */ /* 0x000fe20003f66270 */
[----:B------:R-:W-:Y:S01]  /*b080*/  VIADD R3, R0, 0x18 ;  /* 0x0000001800037836 */ /* 0x000fe20000000000 */
[C---:B------:R-:W-:Y:S02]  /*b090*/  ISETP.GE.AND P6, PT, R2.reuse, R41, PT ;  /* 0x000000290200720c */ /* 0x040fe40003fc6270 */
[C---:B------:R-:W-:Y:S02]  /*b0a0*/  ISETP.GE.AND P4, PT, R2.reuse, R42, PT ;  /* 0x0000002a0200720c */ /* 0x040fe40003f86270 */
[----:B------:R-:W-:Y:S01]  /*b0b0*/  ISETP.GE.AND P2, PT, R2, R43, PT ;  /* 0x0000002b0200720c */ /* 0x000fe20003f46270 */
[----:B------:R-:W-:Y:S01]  /*b0c0*/  VIADD R2, R0, 0x19 ;  /* 0x0000001900027836 */ /* 0x000fe20000000000 */
[----:B------:R-:W-:Y:S02]  /*b0d0*/  FSEL R47, R47, -INF , !P6 ;  /* 0xff8000002f2f7808 */ /* 0x000fe40007000000 */
[----:B------:R-:W-:-:S02]  /*b0e0*/  FSEL R174, R174, -INF , !P3 ;  /* 0xff800000aeae7808 */ /* 0x000fc40005800000 */
[----:B------:R-:W-:Y:S02]  /*b0f0*/  FSEL R175, R175, -INF , !P2 ;  /* 0xff800000afaf7808 */ /* 0x000fe40005000000 */
[CC--:B------:R-:W-:Y:S02]  /*b100*/  ISETP.GE.AND P6, PT, R3.reuse, R40.reuse, PT ;  /* 0x000000280300720c */ /* 0x0c0fe40003fc6270 */
[----:B------:R-:W-:Y:S02]  /*b110*/  ISETP.GE.AND P3, PT, R3, R41, PT ;  /* 0x000000290300720c */ /* 0x000fe40003f66270 */
[----:B------:R-:W-:Y:S02]  /*b120*/  ISETP.GE.AND P2, PT, R2, R40, PT ;  /* 0x000000280200720c */ /* 0x000fe40003f46270 */
[----:B------:R-:W-:Y:S02]  /*b130*/  FSEL R52, R52, -INF , !P6 ;  /* 0xff80000034347808 */ /* 0x000fe40007000000 */
[----:B------:R-:W-:-:S02]  /*b140*/  FSEL R54, R54, -INF , !P3 ;  /* 0xff80000036367808 */ /* 0x000fc40005800000 */
[----:B------:R-:W-:Y:S02]  /*b150*/  FSEL R53, R53, -INF , !P2 ;  /* 0xff80000035357808 */ /* 0x000fe40005000000 */
[C---:B------:R-:W-:Y:S02]  /*b160*/  ISETP.GE.AND P6, PT, R2.reuse, R41, PT ;  /* 0x000000290200720c */ /* 0x040fe40003fc6270 */
[CC--:B------:R-:W-:Y:S02]  /*b170*/  ISETP.GE.AND P3, PT, R2.reuse, R42.reuse, PT ;  /* 0x0000002a0200720c */ /* 0x0c0fe40003f66270 */
[----:B------:R-:W-:Y:S01]  /*b180*/  ISETP.GE.AND P2, PT, R2, R43, PT ;  /* 0x0000002b0200720c */ /* 0x000fe20003f46270 */
[----:B------:R-:W-:Y:S01]  /*b190*/  VIADD R2, R0, 0x20 ;  /* 0x0000002000027836 */ /* 0x000fe20000000000 */
        /* <DEDUP_REMOVED lines=34> */
[----:B------:R-:W-:Y:S02]  /*b3c0*/  ISETP.GE.AND P2, PT, R3, R40, PT ;  /* 0x000000280300720c */ /* 0x000fe40003f46270 */
[----:B------:R-:W-:-:S02]  /*b3d0*/  FSEL R147, R50, -INF , !P6 ;  /* 0xff80000032937808 */ /* 0x000fc40007000000 */
[----:B------:R-:W-:Y:S02]  /*b3e0*/  FSEL R23, R75, -INF , !P3 ;  /* 0xff8000004b177808 */ /* 0x000fe40005800000 */
[-C--:B------:R-:W-:Y:S02]  /*b3f0*/  ISETP.GE.AND P6, PT, R0, R40.reuse, PT ;  /* 0x000000280000720c */ /* 0x080fe40003fc6270 */
[----:B------:R-:W-:Y:S02]  /*b400*/  FSEL R75, R48, -INF , !P2 ;  /* 0xff800000304b7808 */ /* 0x000fe40005000000 */
[C---:B------:R-:W-:Y:S02]  /*b410*/  ISETP.GE.AND P3, PT, R2.reuse, R40, PT ;  /* 0x000000280200720c */ /* 0x040fe40003f66270 */
[----:B------:R-:W-:Y:S02]  /*b420*/  ISETP.GE.AND P2, PT, R2, R41, PT ;  /* 0x000000290200720c */ /* 0x000fe40003f46270 */
[----:B------:R-:W-:-:S02]  /*b430*/  FSEL R19, R72, -INF , !P6 ;  /* 0xff80000048137808 */ /* 0x000fc40007000000 */
[----:B------:R-:W-:Y:S02]  /*b440*/  FSEL R142, R49, -INF , !P3 ;  /* 0xff800000318e7808 */ /* 0x000fe40005800000 */
[----:B------:R-:W-:Y:S02]  /*b450*/  FSEL R149, R51, -INF , !P2 ;  /* 0xff80000033957808 */ /* 0x000fe40005000000 */
[C---:B------:R-:W-:Y:S02]  /*b460*/  ISETP.GE.AND P3, PT, R3.reuse, R42, PT ;  /* 0x0000002a0300720c */ /* 0x040fe40003f66270 */
[----:B------:R-:W-:Y:S02]  /*b470*/  ISETP.GE.AND P2, PT, R3, R43, PT ;  /* 0x0000002b0300720c */ /* 0x000fe40003f46270 */
[----:B------:R-:W-:Y:S02]  /*b480*/  FMNMX.FTZ R3, R71, R19, !PT ;  /* 0x0000001347037209 */ /* 0x000fe40007810000 */
[----:B------:R-:W-:-:S02]  /*b490*/  FSEL R158, R162, -INF , !P2 ;  /* 0xff800000a29e7808 */ /* 0x000fc40005000000 */
[----:B------:R-:W-:Y:S02]  /*b4a0*/  FMNMX.FTZ R3, R21, R3, !PT ;  /* 0x0000000315037209 */ /* 0x000fe40007810000 */
[C---:B------:R-:W-:Y:S02]  /*b4b0*/  ISETP.GE.AND P6, PT, R2.reuse, R42, PT ;  /* 0x0000002a0200720c */ /* 0x040fe40003fc6270 */
[----:B------:R-:W-:Y:S01]  /*b4c0*/  ISETP.GE.AND P2, PT, R2, R43, PT ;  /* 0x0000002b0200720c */ /* 0x000fe20003f46270 */
[----:B------:R-:W-:Y:S01]  /*b4d0*/  VIADD R2, R0, 0x30 ;  /* 0x0000003000027836 */ /* 0x000fe20000000000 */
[----:B--2---:R-:W-:Y:S02]  /*b4e0*/  FMNMX.FTZ R4, R28, R3, !PT ;  /* 0x000000031c047209 */ /* 0x004fe40007810000 */
[----:B------:R-:W-:Y:S01]  /*b4f0*/  FSEL R154, R160, -INF , !P3 ;  /* 0xff800000a09a7808 */ /* 0x000fe20005800000 */
[C---:B------:R-:W-:Y:S01]  /*b500*/  VIADD R3, R0.reuse, 0x31 ;  /* 0x0000003100037836 */ /* 0x040fe20000000000 */
[----:B------:R-:W-:-:S02]  /*b510*/  ISETP.GE.AND P3, PT, R0, R41, PT ;  /* 0x000000290000720c */ /* 0x000fc40003f66270 */
[----:B------:R-:W-:Y:S02]  /*b520*/  FSEL R156, R163, -INF , !P2 ;  /* 0xff800000a39c7808 */ /* 0x000fe40005000000 */
[----:B------:R-:W-:Y:S02]  /*b530*/  ISETP.GE.AND P2, PT, R2, R41, PT ;  /* 0x000000290200720c */ /* 0x000fe40003f46270 */
[----:B------:R-:W-:Y:S02]  /*b540*/  FMNMX.FTZ R4, R29, R4, !PT ;  /* 0x000000041d047209 */ /* 0x000fe40007810000 */
[----:B------:R-:W-:Y:S02]  /*b550*/  FSEL R20, R74, -INF , !P3 ;  /* 0xff8000004a147808 */ /* 0x000fe40005800000 */
[----:B------:R-:W-:Y:S02]  /*b560*/  FSEL R146, R38, -INF , !P2 ;  /* 0xff80000026927808 */ /* 0x000fe40005000000 */
[----:B------:R-:W-:-:S02]  /*b570*/  FMNMX.FTZ R5, R44, R4, !PT ;  /* 0x000000042c057209 */ /* 0x000fc40007810000 */
[-C--:B------:R-:W-:Y:S02]  /*b580*/  ISETP.GE.AND P3, PT, R2, R40.reuse, PT ;  /* 0x000000280200720c */ /* 0x080fe40003f66270 */
[----:B------:R-:W-:Y:S02]  /*b590*/  ISETP.GE.AND P2, PT, R3, R40, PT ;  /* 0x000000280300720c */ /* 0x000fe40003f46270 */
[----:B------:R-:W-:Y:S02]  /*b5a0*/  FMNMX.FTZ R4, R70, R20, !PT ;  /* 0x0000001446047209 */ /* 0x000fe40007810000 */
[----:B------:R-:W-:Y:S02]  /*b5b0*/  FMNMX.FTZ R5, R45, R5, !PT ;  /* 0x000000052d057209 */ /* 0x000fe40007810000 */
[----:B------:R-:W-:Y:S02]  /*b5c0*/  FSEL R74, R36, -INF , !P3 ;  /* 0xff800000244a7808 */ /* 0x000fe40005800000 */
[----:B------:R-:W-:-:S02]  /*b5d0*/  FSEL R72, R37, -INF , !P2 ;  /* 0xff80000025487808 */ /* 0x000fc40005000000 */
[C---:B------:R-:W-:Y:S02]  /*b5e0*/  ISETP.GE.AND P3, PT, R2.reuse, R42, PT ;  /* 0x0000002a0200720c */ /* 0x040fe40003f66270 */
[----:B------:R-:W-:Y:S02]  /*b5f0*/  ISETP.GE.AND P2, PT, R2, R43, PT ;  /* 0x0000002b0200720c */ /* 0x000fe40003f46270 */
        /* <DEDUP_REMOVED lines=10> */
[----:B------:R-:W-:Y:S01]  /*b6a0*/  VIADD R2, R0, 0x38 ;  /* 0x0000003800027836 */ /* 0x000fe20000000000 */
[----:B------:R-:W-:-:S02]  /*b6b0*/  FMNMX.FTZ R4, R54, R4, !PT ;  /* 0x0000000436047209 */ /* 0x000fc40007810000 */
[----:B------:R-:W-:Y:S02]  /*b6c0*/  FMNMX.FTZ R5, R142, R5, !PT ;  /* 0x000000058e057209 */ /* 0x000fe40007810000 */
[----:B------:R-:W-:Y:S02]  /*b6d0*/  FSEL R145, R201, -INF , !P4 ;  /* 0xff800000c9917808 */ /* 0x000fe40006000000 */
[----:B------:R-:W-:Y:S02]  /*b6e0*/  FSEL R150, R203, -INF , !P5 ;  /* 0xff800000cb967808 */ /* 0x000fe40006800000 */
[C---:B------:R-:W-:Y:S02]  /*b6f0*/  ISETP.GE.AND P4, PT, R0.reuse, R42, PT ;  /* 0x0000002a0000720c */ /* 0x040fe40003f86270 */
[C---:B------:R-:W-:Y:S01]  /*b700*/  ISETP.GE.AND P5, PT, R0.reuse, R43, PT ;  /* 0x0000002b0000720c */ /* 0x040fe20003fa6270 */
[----:B------:R-:W-:Y:S01]  /*b710*/  VIADD R0, R0, 0x39 ;  /* 0x0000003900007836 */ /* 0x000fe20000000000 */
[----:B------:R-:W-:-:S02]  /*b720*/  FSEL R144, R196, -INF , !P3 ;  /* 0xff800000c4907808 */ /* 0x000fc40005800000 */
[----:B------:R-:W-:Y:S02]  /*b730*/  ISETP.GE.AND P3, PT, R2, R40, PT ;  /* 0x000000280200720c */ /* 0x000fe40003f66270 */
[----:B------:R-:W-:Y:S02]  /*b740*/  FMNMX.FTZ R4, R55, R4, !PT ;  /* 0x0000000437047209 */ /* 0x000fe40007810000 */
[----:B------:R-:W-:Y:S02]  /*b750*/  FMNMX.FTZ R5, R74, R5, !PT ;  /* 0x000000054a057209 */ /* 0x000fe40007810000 */
[----:B------:R-:W-:Y:S02]  /*b760*/  FSEL R61, R64, -INF , !P3 ;  /* 0xff800000403d7808 */ /* 0x000fe40005800000 */
[----:B------:R-:W-:Y:S02]  /*b770*/  FMNMX.FTZ R4, R59, R4, !PT ;  /* 0x000000043b047209 */ /* 0x000fe40007810000 */
[----:B------:R-:W-:-:S02]  /*b780*/  FSEL R152, R161, -INF , !P6 ;  /* 0xff800000a1987808 */ /* 0x000fc40007000000 */
[----:B------:R-:W-:Y:S02]  /*b790*/  ISETP.GE.AND P3, PT, R0, R40, PT ;  /* 0x000000280000720c */ /* 0x000fe40003f66270 */
[----:B------:R-:W-:Y:S02]  /*b7a0*/  FMNMX.FTZ R5, R72, R5, !PT ;  /* 0x0000000548057209 */ /* 0x000fe40007810000 */
[----:B------:R-:W-:Y:S02]  /*b7b0*/  ISETP.GE.AND P6, PT, R3, R41, PT ;  /* 0x000000290300720c */ /* 0x000fe40003fc6270 */
[----:B------:R-:W-:Y:S02]  /*b7c0*/  FMNMX.FTZ R4, R58, R4, !PT ;  /* 0x000000043a047209 */ /* 0x000fe40007810000 */
[----:B------:R-:W-:Y:S02]  /*b7d0*/  FSEL R60, R65, -INF , !P3 ;  /* 0xff800000413c7808 */ /* 0x000fe40005800000 */
[----:B------:R-:W-:-:S02]  /*b7e0*/  FMNMX.FTZ R5, R61, R5, !PT ;  /* 0x000000053d057209 */ /* 0x000fc40007810000 */
[----:B------:R-:W-:Y:S02]  /*b7f0*/  FSEL R143, R39, -INF , !P6 ;  /* 0xff800000278f7808 */ /* 0x000fe40007000000 */
[----:B------:R-:W-:Y:S02]  /*b800*/  FSEL R148, R198, -INF , !P2 ;  /* 0xff800000c6947808 */ /* 0x000fe40005000000 */
[C---:B------:R-:W-:Y:S02]  /*b810*/  ISETP.GE.AND P6, PT, R3.reuse, R42, PT ;  /* 0x0000002a0300720c */ /* 0x040fe40003fc6270 */
[----:B------:R-:W-:Y:S02]  /*b820*/  ISETP.GE.AND P2, PT, R2, R41, PT ;  /* 0x000000290200720c */ /* 0x000fe40003f46270 */
[----:B------:R-:W-:Y:S02]  /*b830*/  ISETP.GE.AND P3, PT, R3, R43, PT ;  /* 0x0000002b0300720c */ /* 0x000fe40003f66270 */
[----:B------:R-:W-:-:S02]  /*b840*/  FMNMX.FTZ R3, R147, R4, !PT ;  /* 0x0000000493037209 */ /* 0x000fc40007810000 */
[----:B------:R-:W-:Y:S02]  /*b850*/  FMNMX.FTZ R4, R60, R5, !PT ;  /* 0x000000053c047209 */ /* 0x000fe40007810000 */
[----:B------:R-:W-:Y:S02]  /*b860*/  FSEL R66, R66, -INF , !P2 ;  /* 0xff80000042427808 */ /* 0x000fe40005000000 */
[----:B------:R-:W-:Y:S01]  /*b870*/  ISETP.GE.AND P2, PT, R0, R41, PT ;  /* 0x000000290000720c */ /* 0x000fe20003f46270 */
[----:B------:R-:W1:Y:S01]  /*b880*/  SHFL.BFLY PT, R7, R4, 0x2, 0x1f ;  /* 0x0c401f0004077f89 */ /* 0x000e6200000e0000 */
[----:B------:R-:W-:Y:S02]  /*b890*/  FMNMX.FTZ R3, R149, R3, !PT ;  /* 0x0000000395037209 */ /* 0x000fe40007810000 */
[----:B------:R-:W-:Y:S02]  /*b8a0*/  FSEL R62, R67, -INF , !P2 ;  /* 0xff800000433e7808 */ /* 0x000fe40005000000 */
[----:B------:R-:W-:-:S02]  /*b8b0*/  FSEL R64, R197, -INF , !P6 ;  /* 0xff800000c5407808 */ /* 0x000fc40007000000 */
[C---:B------:R-:W-:Y:S02]  /*b8c0*/  ISETP.GE.AND P2, PT, R2.reuse, R42, PT ;  /* 0x0000002a0200720c */ /* 0x040fe40003f46270 */
[----:B------:R-:W-:Y:S02]  /*b8d0*/  ISETP.GE.AND P6, PT, R2, R43, PT ;  /* 0x0000002b0200720c */ /* 0x000fe40003fc6270 */
[----:B------:R-:W-:Y:S01]  /*b8e0*/  FMNMX.FTZ R2, R146, R3, !PT ;  /* 0x0000000392027209 */ /* 0x000fe20007810000 */
[----:B------:R-:W-:Y:S01]  /*b8f0*/  USHF.L.U32 UR6, UR17, 0x1, URZ ;  /* 0x0000000111067899 */ /* 0x000fe2000800063f */
[----:B----4-:R-:W-:Y:S01]  /*b900*/  IMAD.WIDE.U32 R220, R6, -0x2daee0ad, RZ ;  /* 0xd2511f5306dc7825 */ /* 0x010fe200078e00ff */
[----:B------:R-:W-:Y:S01]  /*b910*/  ULEA UR4, UR17, 0x1, 0x1 ;  /* 0x0000000111047891 */ /* 0x000fe2000f8e083f */
[----:B------:R-:W-:Y:S02]  /*b920*/  FMNMX.FTZ R2, R143, R2, !PT ;  /* 0x000000028f027209 */ /* 0x000fe40007810000 */
[----:B------:R-:W-:-:S02]  /*b930*/  IMAD.U32 R5, RZ, RZ, UR31 ;  /* 0x0000001fff057e24 */ /* 0x000fc4000f8e00ff */
[----:B------:R-:W-:Y:S01]  /*b940*/  IMAD.U32 R3, RZ, RZ, UR31 ;  /* 0x0000001fff037e24 */ /* 0x000fe2000f8e00ff */
[----:B------:R-:W-:Y:S02]  /*b950*/  FMNMX.FTZ R2, R66, R2, !PT ;  /* 0x0000000242027209 */ /* 0x000fe40007810000 */
[----:B------:R-:W-:Y:S02]  /*b960*/  LOP3.LUT R238, R221, UR6, R5, 0x96, !PT ;  /* 0x00000006ddee7c12 */ /* 0x000fe4000f8e9605 */
[----:B------:R-:W-:Y:S02]  /*b970*/  LOP3.LUT R5, R243, UR40, R220, 0x96, !PT ;  /* 0x00000028f3057c12 */ /* 0x000fe4000f8e96dc */
[----:B------:R-:W-:Y:S01]  /*b980*/  LOP3.LUT R6, R221, UR4, R3, 0x96, !PT ;  /* 0x00000004dd067c12 */ /* 0x000fe2000f8e9603 */
[----:B------:R-:W-:Y:S01]  /*b990*/  IMAD R189, R9, -0x326172a9, RZ ;  /* 0xcd9e8d5709bd7824 */ /* 0x000fe200078e02ff */
[----:B------:R-:W-:Y:S01]  /*b9a0*/  FMNMX.FTZ R16, R62, R2, !PT ;  /* 0x000000023e107209 */ /* 0x000fe20007810000 */
[----:B------:R-:W-:-:S04]  /*b9b0*/  IMAD.WIDE.U32 R24, R238, -0x326172a9, RZ ;  /* 0xcd9e8d57ee187825 */ /* 0x000fc800078e00ff */
[----:B------:R-:W-:Y:S01]  /*b9c0*/  IMAD.WIDE.U32 R2, R5, -0x326172a9, RZ ;  /* 0xcd9e8d5705027825 */ /* 0x000fe200078e00ff */
[----:B------:R-:W2:Y:S03]  /*b9d0*/  SHFL.BFLY PT, R17, R16, 0x2, 0x1f ;  /* 0x0c401f0010117f89 */ /* 0x000ea600000e0000 */
[----:B------:R-:W-:Y:S01]  /*b9e0*/  IMAD.WIDE.U32 R140, R6, -0x326172a9, RZ ;  /* 0xcd9e8d57068c7825 */ /* 0x000fe200078e00ff */
[--C-:B------:R-:W-:Y:S02]  /*b9f0*/  LOP3.LUT R6, R25, UR41, R189.reuse, 0x96, !PT ;  /* 0x0000002919067c12 */ /* 0x100fe4000f8e96bd */
[----:B------:R-:W-:Y:S01]  /*ba00*/  LOP3.LUT R5, R3, UR39, R24, 0x96, !PT ;  /* 0x0000002703057c12 */ /* 0x000fe2000f8e9618 */
[----:B------:R-:W-:Y:S01]  /*ba10*/  IMAD.MOV.U32 R153, RZ, RZ, R8 ;  /* 0x000000ffff997224 */ /* 0x000fe200078e0008 */
[----:B-1----:R-:W-:Y:S02]  /*ba20*/  FMNMX.FTZ R18, R4, R7, !PT ;  /* 0x0000000704127209 */ /* 0x002fe40007810000 */
[----:B------:R-:W-:Y:S01]  /*ba30*/  LOP3.LUT R8, R141, UR41, R189, 0x96, !PT ;  /* 0x000000298d087c12 */ /* 0x000fe2000f8e96bd */
[----:B------:R-:W-:Y:S01]  /*ba40*/  IMAD.WIDE.U32 R6, R6, -0x2daee0ad, RZ ;  /* 0xd2511f5306067825 */ /* 0x000fe200078e00ff */
[----:B------:R-:W-:Y:S01]  /*ba50*/  LOP3.LUT R3, R3, UR39, R140, 0x96, !PT ;  /* 0x0000002703037c12 */ /* 0x000fe2000f8e968c */
[----:B------:R-:W1:Y:S02]  /*ba60*/  SHFL.BFLY PT, R22, R18, 0x1, 0x1f ;  /* 0x0c201f0012167f89 */ /* 0x000e6400000e0000 */
[----:B------:R-:W-:Y:S01]  /*ba70*/  IMAD.WIDE.U32 R12, R5, -0x2daee0ad, RZ ;  /* 0xd2511f53050c7825 */ /* 0x000fe200078e00ff */
[----:B------:R-:W-:-:S03]  /*ba80*/  LOP3.LUT R7, R7, UR38, R242, 0x96, !PT ;  /* 0x0000002607077c12 */ /* 0x000fc6000f8e96f2 */
[----:B------:R-:W-:-:S04]  /*ba90*/  IMAD.WIDE.U32 R4, R8, -0x2daee0ad, RZ ;  /* 0xd2511f5308047825 */ /* 0x000fc800078e00ff */
[----:B------:R-:W-:Y:S01]  /*baa0*/  IMAD.WIDE.U32 R8, R3, -0x2daee0ad, RZ ;  /* 0xd2511f5303087825 */ /* 0x000fe200078e00ff */
[----:B------:R-:W-:Y:S02]  /*bab0*/  LOP3.LUT R3, R13, UR36, R6, 0x96, !PT ;  /* 0x000000240d037c12 */ /* 0x000fe4000f8e9606 */
[----:B------:R-:W-:Y:S02]  /*bac0*/  LOP3.LUT R6, R5, UR38, R242, 0x96, !PT ;  /* 0x0000002605067c12 */ /* 0x000fe4000f8e96f2 */
[----:B------:R-:W-:Y:S01]  /*bad0*/  LOP3.LUT R9, R9, UR36, R4, 0x96, !PT ;  /* 0x0000002409097c12 */ /* 0x000fe2000f8e9604 */
[----:B------:R-:W-:-:S04]  /*bae0*/  IMAD.WIDE.U32 R4, R7, -0x326172a9, RZ ;  /* 0xcd9e8d5707047825 */ /* 0x000fc800078e00ff */
[----:B------:R-:W-:Y:S01]  /*baf0*/  IMAD.WIDE.U32 R10, R3, -0x326172a9, RZ ;  /* 0xcd9e8d57030a7825 */ /* 0x000fe200078e00ff */
[----:B------:R-:W-:-:S03]  /*bb00*/  LOP3.LUT R3, R5, UR37, R2, 0x96, !PT ;  /* 0x0000002505037c12 */ /* 0x000fc6000f8e9602 */
[----:B------:R-:W-:Y:S01]  /*bb10*/  IMAD.WIDE.U32 R6, R6, -0x326172a9, RZ ;  /* 0xcd9e8d5706067825 */ /* 0x000fe200078e00ff */
[----:B------:R-:W-:Y:S02]  /*bb20*/  FSEL R65, R199, -INF , !P3 ;  /* 0xff800000c7417808 */ /* 0x000fe40005800000 */
[----:B------:R-:W-:Y:S02]  /*bb30*/  FSEL R50, R204, -INF , !P2 ;  /* 0xff800000cc327808 */ /* 0x000fe40005000000 */
[----:B------:R-:W-:Y:S01]  /*bb40*/  LOP3.LUT R4, R11, UR35, R4, 0x96, !PT ;  /* 0x000000230b047c12 */ /* 0x000fe2000f8e9604 */
[----:B------:R-:W-:Y:S01]  /*bb50*/  IMAD.WIDE.U32 R14, R9, -0x326172a9, RZ ;  /* 0xcd9e8d57090e7825 */ /* 0x000fe200078e00ff */
[C---:B------:R-:W-:Y:S02]  /*bb60*/  ISETP.GE.AND P3, PT, R0.reuse, R42, PT ;  /* 0x0000002a0000720c */ /* 0x040fe40003f66270 */
[----:B------:R-:W-:Y:S02]  /*bb70*/  ISETP.GE.AND P2, PT, R0, R43, PT ;  /* 0x0000002b0000720c */ /* 0x000fe40003f46270 */
[----:B--2---:R-:W-:-:S02]  /*bb80*/  FMNMX.FTZ R11, R16, R17, !PT ;  /* 0x00000011100b7209 */ /* 0x004fc40007810000 */
[----:B------:R-:W-:Y:S01]  /*bb90*/  LOP3.LUT R0, R7, UR37, R2, 0x96, !PT ;  /* 0x0000002507007c12 */ /* 0x000fe2000f8e9602 */
[----:B------:R-:W-:Y:S01]  /*bba0*/  IMAD.WIDE.U32 R2, R3, -0x2daee0ad, RZ ;  /* 0xd2511f5303027825 */ /* 0x000fe200078e00ff */
[----:B------:R-:W-:Y:S01]  /*bbb0*/  LOP3.LUT R6, R15, UR35, R6, 0x96, !PT ;  /* 0x000000230f067c12 */ /* 0x000fe2000f8e9606 */
[----:B------:R-:W2:Y:S02]  /*bbc0*/  SHFL.BFLY PT, R13, R11, 0x1, 0x1f ;  /* 0x0c201f000b0d7f89 */ /* 0x000ea400000e0000 */
[----:B------:R-:W-:Y:S01]  /*bbd0*/  IMAD.WIDE.U32 R16, R4, -0x2daee0ad, RZ ;  /* 0xd2511f5304107825 */ /* 0x000fe200078e00ff */
[----:B-1----:R-:W-:-:S03]  /*bbe0*/  FMNMX.FTZ R251, R18, R22, !PT ;  /* 0x0000001612fb7209 */ /* 0x002fc60007810000 */
[----:B------:R-:W-:Y:S01]  /*bbf0*/  IMAD.WIDE.U32 R4, R0, -0x2daee0ad, RZ ;  /* 0xd2511f5300047825 */ /* 0x000fe200078e00ff */
[----:B------:R-:W-:Y:S02]  /*bc00*/  LOP3.LUT R0, R3, UR33, R12, 0x96, !PT ;  /* 0x0000002103007c12 */ /* 0x000fe4000f8e960c */
[----:B------:R-:W-:Y:S01]  /*bc10*/  LOP3.LUT R2, R17, UR29, R2, 0x96, !PT ;  /* 0x0000001d11027c12 */ /* 0x000fe2000f8e9602 */
[----:B------:R-:W-:Y:S01]  /*bc20*/  IMAD.WIDE.U32 R26, R6, -0x2daee0ad, RZ ;  /* 0xd2511f53061a7825 */ /* 0x000fe200078e00ff */
[----:B------:R-:W-:-:S03]  /*bc30*/  FSEL R39, R206, -INF , !P6 ;  /* 0xff800000ce277808 */ /* 0x000fc60007000000 */
[----:B------:R-:W-:-:S04]  /*bc40*/  IMAD.WIDE.U32 R6, R0, -0x326172a9, RZ ;  /* 0xcd9e8d5700067825 */ /* 0x000fc800078e00ff */
[C---:B------:R-:W-:Y:S01]  /*bc50*/  FMUL.FTZ R0, R251.reuse, UR42 ;  /* 0x0000002afb007c20 */ /* 0x040fe20008410000 */
[----:B------:R-:W-:Y:S01]  /*bc60*/  FSETP.NEU.FTZ.AND P6, PT, R251, -INF , PT ;  /* 0xff800000fb00780b */ /* 0x000fe20003fdd000 */
[----:B------:R-:W-:-:S03]  /*bc70*/  IMAD.WIDE.U32 R2, R2, -0x326172a9, RZ ;  /* 0xcd9e8d5702027825 */ /* 0x000fc600078e00ff */
[----:B------:R-:W-:Y:S02]  /*bc80*/  FSEL R0, R0, RZ, P6 ;  /* 0x000000ff00007208 */ /* 0x000fe40003000000 */
[----:B------:R-:W-:Y:S02]  /*bc90*/  LOP3.LUT R6, R3, UR16, R6, 0x96, !PT ;  /* 0x0000001003067c12 */ /* 0x000fe4000f8e9606 */
[----:B------:R-:W-:Y:S01]  /*bca0*/  LOP3.LUT R15, R2, 0xffff, RZ, 0xc0, !PT ;  /* 0x0000ffff020f7812 */ /* 0x000fe200078ec0ff */
[----:B------:R-:W-:Y:S01]  /*bcb0*/  FFMA.FTZ R3, R19, UR42, -R0 ;  /* 0x0000002a13037c23 */ /* 0x000fe20008010800 */
[----:B------:R-:W-:-:S03]  /*bcc0*/  LOP3.LUT R5, R5, UR33, R8, 0x96, !PT ;  /* 0x0000002105057c12 */ /* 0x000fc6000f8e9608 */
[----:B------:R1:W-:Y:S01]  /*bcd0*/  MUFU.EX2 R48, R3 ;  /* 0x0000000300307308 */ /* 0x0003e20000000800 */
[----:B------:R-:W-:Y:S02]  /*bce0*/  LOP3.LUT R4, R27, UR29, R4, 0x96, !PT ;  /* 0x0000001d1b047c12 */ /* 0x000fe4000f8e9604 */
[----:B--2---:R-:W-:Y:S01]  /*bcf0*/  FMNMX.FTZ R250, R11, R13, !PT ;  /* 0x0000000d0bfa7209 */ /* 0x004fe20007810000 */
[----:B------:R-:W-:Y:S01]  /*bd00*/  IMAD.WIDE.U32 R8, R5, -0x326172a9, RZ ;  /* 0xcd9e8d5705087825 */ /* 0x000fe200078e00ff */
[----:B------:R-:W-:Y:S02]  /*bd10*/  LOP3.LUT R18, R7, UR32, R10, 0x96, !PT ;  /* 0x0000002007127c12 */ /* 0x000fe4000f8e960a */
[----:B------:R-:W-:Y:S01]  /*bd20*/  LOP3.LUT R10, R2, 0xff, RZ, 0xc0, !PT ;  /* 0x000000ff020a7812 */ /* 0x000fe200078ec0ff */
[----:B------:R-:W-:Y:S01]  /*bd30*/  IMAD.WIDE.U32 R4, R4, -0x326172a9, RZ ;  /* 0xcd9e8d5704047825 */ /* 0x000fe200078e00ff */
[--C-:B------:R-:W-:Y:S02]  /*bd40*/  SHF.R.U32.HI R17, RZ, 0x10, R2.reuse ;  /* 0x00000010ff117819 */ /* 0x100fe40000011602 */
[----:B------:R-:W-:Y:S01]  /*bd50*/  SHF.R.U32.HI R12, RZ, 0x18, R2 ;  /* 0x00000018ff0c7819 */ /* 0x000fe20000011602 */
[----:B-1----:R-:W-:Y:S01]  /*bd60*/  FFMA.FTZ R3, R21, UR42, -R0 ;  /* 0x0000002a15037c23 */ /* 0x002fe20008010800 */
[----:B------:R-:W-:Y:S01]  /*bd70*/  FSEL R22, R200, -INF , !P4 ;  /* 0xff800000c8167808 */ /* 0x000fe20006000000 */
[----:B------:R-:W-:-:S02]  /*bd80*/  FMUL.FTZ R2, R250, UR42 ;  /* 0x0000002afa027c20 */ /* 0x000fc40008410000 */
[----:B------:R1:W2:Y:S01]  /*bd90*/  MUFU.EX2 R51, R3 ;  /* 0x0000000300337308 */ /* 0x0002a20000000800 */
[----:B------:R-:W-:Y:S02]  /*bda0*/  FSETP.NEU.FTZ.AND P4, PT, R250, -INF , PT ;  /* 0xff800000fa00780b */ /* 0x000fe40003f9d000 */
[----:B------:R-:W-:Y:S02]  /*bdb0*/  LOP3.LUT R155, R9, UR32, R14, 0x96, !PT ;  /* 0x00000020099b7c12 */ /* 0x000fe4000f8e960e */
[----:B------:R-:W-:Y:S02]  /*bdc0*/  LOP3.LUT R7, R5, UR16, R8, 0x96, !PT ;  /* 0x0000001005077c12 */ /* 0x000fe4000f8e9608 */
[----:B------:R-:W-:Y:S02]  /*bdd0*/  FSEL R2, R2, RZ, P4 ;  /* 0x000000ff02027208 */ /* 0x000fe40002000000 */
[C---:B------:R-:W-:Y:S02]  /*bde0*/  LOP3.LUT R8, R4.reuse, 0xff, RZ, 0xc0, !PT ;  /* 0x000000ff04087812 */ /* 0x040fe400078ec0ff */
[----:B------:R-:W-:-:S02]  /*bdf0*/  LOP3.LUT R19, R4, 0xffff, RZ, 0xc0, !PT ;  /* 0x0000ffff04137812 */ /* 0x000fc400078ec0ff */
[--C-:B------:R-:W-:Y:S02]  /*be00*/  SHF.R.U32.HI R14, RZ, 0x10, R4.reuse ;  /* 0x00000010ff0e7819 */ /* 0x100fe40000011604 */
[----:B------:R-:W-:Y:S02]  /*be10*/  SHF.R.U32.HI R13, RZ, 0x18, R4 ;  /* 0x00000018ff0d7819 */ /* 0x000fe40000011604 */
[C---:B-1----:R-:W-:Y:S02]  /*be20*/  LOP3.LUT R3, R6.reuse, 0xffff, RZ, 0xc0, !PT ;  /* 0x0000ffff06037812 */ /* 0x042fe400078ec0ff */
[----:B------:R-:W-:Y:S02]  /*be30*/  LOP3.LUT R4, R6, 0xff, RZ, 0xc0, !PT ;  /* 0x000000ff06047812 */ /* 0x000fe400078ec0ff */
[----:B------:R-:W-:Y:S01]  /*be40*/  SHF.R.U32.HI R3, RZ, 0x8, R3 ;  /* 0x00000008ff037819 */ /* 0x000fe20000011603 */
[----:B------:R-:W-:Y:S01]  /*be50*/  FFMA.FTZ R5, R20, UR42, -R2 ;  /* 0x0000002a14057c23 */ /* 0x000fe20008010802 */
[----:B------:R-:W-:-:S02]  /*be60*/  FSEL R36, R202, -INF , !P5 ;  /* 0xff800000ca247808 */ /* 0x000fc40006800000 */
[----:B------:R-:W-:Y:S02]  /*be70*/  ISETP.LE.U32.AND P5, PT, R4, UR12, PT ;  /* 0x0000000c04007c0c */ /* 0x000fe4000bfa3070 */
[----:B------:R-:W-:Y:S01]  /*be80*/  LOP3.LUT R3, R3, 0xffff, RZ, 0xc0, !PT ;  /* 0x0000ffff03037812 */ /* 0x000fe200078ec0ff */
[----:B------:R2:W-:Y:S01]  /*be90*/  MUFU.EX2 R38, R5 ;  /* 0x0000000500267308 */ /* 0x0005e20000000800 */
[----:B------:R-:W-:Y:S02]  /*bea0*/  FSEL R27, R205, -INF , !P3 ;  /* 0xff800000cd1b7808 */ /* 0x000fe40005800000 */
[----:B------:R-:W-:Y:S02]  /*beb0*/  ISETP.LE.U32.AND P3, PT, R3, UR12, PT ;  /* 0x0000000c03007c0c */ /* 0x000fe4000bf63070 */
[----:B------:R-:W-:Y:S02]  /*bec0*/  SHF.R.U32.HI R3, RZ, 0x18, R6 ;  /* 0x00000018ff037819 */ /* 0x000fe40000011606 */
[----:B------:R-:W-:-:S02]  /*bed0*/  FSEL R202, R251, RZ, P6 ;  /* 0x000000fffbca7208 */ /* 0x000fc40003000000 */
[----:B------:R-:W-:Y:S02]  /*bee0*/  ISETP.LE.U32.AND P6, PT, R3, UR12, PT ;  /* 0x0000000c03007c0c */ /* 0x000fe4000bfc3070 */
[----:B--2---:R-:W-:-:S04]  /*bef0*/  F2FP.F16.F32.PACK_AB R5, R51, R48 ;  /* 0x000000303305723e */ /* 0x004fc800000000ff */
[----:B------:R-:W-:Y:S02]  /*bf00*/  PRMT R35, R5, 0x7610, R35 ;  /* 0x0000761005237816 */ /* 0x000fe40000000023 */
[----:B------:R-:W-:Y:S01]  /*bf10*/  SHF.R.U32.HI R3, RZ, 0x10, R6 ;  /* 0x00000010ff037819 */ /* 0x000fe20000011606 */
[----:B------:R-:W-:Y:S01]  /*bf20*/  FFMA.FTZ R4, R23, UR42, -R2 ;  /* 0x0000002a17047c23 */ /* 0x000fe20008010802 */
[----:B------:R-:W-:Y:S01]  /*bf30*/  PRMT R33, R5, 0x7632, R33 ;  /* 0x0000763205217816 */ /* 0x000fe20000000021 */
[----:B------:R-:W-:Y:S01]  /*bf40*/  @!P5 HADD2 R31, -R35.H0_H0, -RZ.H0_H0 ;  /* 0xa00000ff231fd230 */ /* 0x000fe20000000900 */
[----:B------:R-:W-:Y:S01]  /*bf50*/  LOP3.LUT R3, R3, 0xff, RZ, 0xc0, !PT ;  /* 0x000000ff03037812 */ /* 0x000fe200078ec0ff */
[----:B------:R-:W1:Y:S01]  /*bf60*/  MUFU.EX2 R49, R4 ;  /* 0x0000000400317308 */ /* 0x000e620000000800 */
[----:B------:R-:W-:Y:S02]  /*bf70*/  PRMT R5, R35, 0x5410, R33 ;  /* 0x0000541023057816 */ /* 0x000fe40000000021 */
[----:B------:R-:W-:-:S02]  /*bf80*/  @!P5 PRMT R35, R31, 0x5410, RZ ;  /* 0x000054101f23d816 */ /* 0x000fc400000000ff */
[----:B------:R-:W-:Y:S01]  /*bf90*/  ISETP.LE.U32.AND P5, PT, R3, UR12, PT ;  /* 0x0000000c03007c0c */ /* 0x000fe2000bfa3070 */
[----:B------:R-:W-:-:S04]  /*bfa0*/  FFMA.FTZ R3, R28, UR42, -R0 ;  /* 0x0000002a1c037c23 */ /* 0x000fc80008010800 */
[----:B------:R2:W-:Y:S01]  /*bfb0*/  MUFU.EX2 R73, R3 ;  /* 0x0000000300497308 */ /* 0x0005e20000000800 */
[----:B------:R-:W-:Y:S01]  /*bfc0*/  IMAD.MOV.U32 R239, RZ, RZ, R153 ;  /* 0x000000ffffef7224 */ /* 0x000fe200078e0099 */
[----:B-1----:R-:W-:Y:S01]  /*bfd0*/  F2FP.F16.F32.PACK_AB R4, R49, R38 ;  /* 0x000000263104723e */ /* 0x002fe200000000ff */
[----:B--2---:R-:W-:-:S05]  /*bfe0*/  FFMA.FTZ R3, R29, UR42, -R0 ;  /* 0x0000002a1d037c23 */ /* 0x004fca0008010800 */
[----:B------:R1:W2:Y:S01]  /*bff0*/  MUFU.EX2 R153, R3 ;  /* 0x0000000300997308 */ /* 0x0002a20000000800 */
[C---:B------:R-:W-:Y:S02]  /*c000*/  PRMT R31, R4.reuse, 0x7610, R31 ;  /* 0x00007610041f7816 */ /* 0x040fe4000000001f */
[----:B------:R-:W-:-:S03]  /*c010*/  PRMT R32, R4, 0x7632, R32 ;  /* 0x0000763204207816 */ /* 0x000fc60000000020 */
[----:B------:R-:W-:Y:S01]  /*c020*/  @!P5 HADD2 R63, -R31.H0_H0, -RZ.H0_H0 ;  /* 0xa00000ff1f3fd230 */ /* 0x000fe20000000900 */
[----:B------:R-:W-:Y:S01]  /*c030*/  PRMT R190, R31, 0x5410, R32 ;  /* 0x000054101fbe7816 */ /* 0x000fe20000000020 */
[----:B------:R-:W-:Y:S01]  /*c040*/  @!P3 HADD2 R151, -R33.H0_H0, -RZ.H0_H0 ;  /* 0xa00000ff2197b230 */ /* 0x000fe20000000900 */
[----:B------:R-:W-:Y:S01]  /*c050*/  FSEL R37, R207, -INF , !P2 ;  /* 0xff800000cf257808 */ /* 0x000fe20005000000 */
[----:B------:R-:W-:Y:S01]  /*c060*/  @!P6 HADD2 R67, -R32.H0_H0, -RZ.H0_H0 ;  /* 0xa00000ff2043e230 */ /* 0x000fe20000000900 */
[----:B-1----:R-:W-:Y:S02]  /*c070*/  SHF.R.U32.HI R3, RZ, 0x8, R15 ;  /* 0x00000008ff037819 */ /* 0x002fe4000001160f */
[----:B--2---:R-:W-:Y:S02]  /*c080*/  F2FP.F16.F32.PACK_AB R4, R153, R73 ;  /* 0x000000499904723e */ /* 0x004fe400000000ff */
[----:B------:R-:W-:Y:S02]  /*c090*/  LOP3.LUT R3, R3, 0xffff, RZ, 0xc0, !PT ;  /* 0x0000ffff03037812 */ /* 0x000fe400078ec0ff */
[----:B------:R-:W-:Y:S01]  /*c0a0*/  @!P5 PRMT R31, R63, 0x5410, RZ ;  /* 0x000054103f1fd816 */ /* 0x000fe200000000ff */
[----:B------:R-:W-:Y:S01]  /*c0b0*/  STL [R1+0x1a4], R40 ;  /* 0x0001a42801007387 */ /* 0x000fe20000100800 */
[----:B------:R-:W-:Y:S01]  /*c0c0*/  ISETP.LE.U32.AND P5, PT, R3, UR12, PT ;  /* 0x0000000c03007c0c */ /* 0x000fe2000bfa3070 */
[----:B------:R-:W-:Y:S01]  /*c0d0*/  FFMA.FTZ R3, R30, UR42, -R2 ;  /* 0x0000002a1e037c23 */ /* 0x000fe20008010802 */
[----:B------:R-:W-:-:S02]  /*c0e0*/  PRMT R63, R4, 0x7610, R63 ;  /* 0x00007610043f7816 */ /* 0x000fc4000000003f */
[----:B------:R-:W-:Y:S01]  /*c0f0*/  PRMT R231, R4, 0x7632, R231 ;  /* 0x0000763204e77816 */ /* 0x000fe200000000e7 */
[----:B------:R-:W-:Y:S01]  /*c100*/  FFMA.FTZ R4, R34, UR42, -R2 ;  /* 0x0000002a22047c23 */ /* 0x000fe20008010802 */
[----:B------:R-:W-:Y:S01]  /*c110*/  ISETP.LE.U32.AND P2, PT, R10, UR12, PT ;  /* 0x0000000c0a007c0c */ /* 0x000fe2000bf43070 */
[----:B------:R-:W-:Y:S01]  /*c120*/  STL [R1+0x1ac], R41 ;  /* 0x0001ac2901007387 */ /* 0x000fe20000100800 */
[----:B------:R-:W-:Y:S02]  /*c130*/  @!P3 PRMT R33, R151, 0x5410, RZ ;  /* 0x000054109721b816 */ /* 0x000fe400000000ff */
[----:B------:R-:W-:Y:S01]  /*c140*/  @!P6 PRMT R32, R67, 0x5410, RZ ;  /* 0x000054104320e816 */ /* 0x000fe200000000ff */
[----:B------:R1:W-:Y:S01]  /*c150*/  STL [R1+0x1dc], R238 ;  /* 0x0001dcee01007387 */ /* 0x0003e20000100800 */
[----:B------:R2:W-:Y:S03]  /*c160*/  MUFU.EX2 R67, R3 ;  /* 0x0000000300437308 */ /* 0x0005e60000000800 */
[----:B------:R-:W-:Y:S04]  /*c170*/  STL [R1+0x114], R189 ;  /* 0x000114bd01007387 */ /* 0x000fe80000100800 */
[----:B------:R-:W-:Y:S01]  /*c180*/  STL [R1+0x1b0], R42 ;  /* 0x0001b02a01007387 */ /* 0x000fe20000100800 */
[----:B------:R3:W4:Y:S03]  /*c190*/  MUFU.EX2 R151, R4 ;  /* 0x0000000400977308 */ /* 0x0007260000000800 */
[----:B------:R-:W-:Y:S04]  /*c1a0*/  STL [R1+0x1b4], R43 ;  /* 0x0001b42b01007387 */ /* 0x000fe80000100800 */
[----:B------:R-:W-:Y:S04]  /*c1b0*/  STL [R1+0x1b8], R251 ;  /* 0x0001b8fb01007387 */ /* 0x000fe80000100800 */
[----:B------:R3:W-:Y:S01]  /*c1c0*/  STL [R1+0xf0], R5 ;  /* 0x0000f00501007387 */ /* 0x0007e20000100800 */
[----:B------:R-:W-:Y:S01]  /*c1d0*/  ISETP.LE.U32.AND P6, PT, R8, UR12, PT ;  /* 0x0000000c08007c0c */ /* 0x000fe2000bfc3070 */
[----:B------:R-:W-:Y:S01]  /*c1e0*/  @!P2 HADD2 R160, -R63.H0_H0, -RZ.H0_H0 ;  /* 0xa00000ff3fa0a230 */ /* 0x000fe20000000900 */
[----:B--2---:R-:W-:-:S02]  /*c1f0*/  LOP3.LUT R3, R17, 0xff, RZ, 0xc0, !PT ;  /* 0x000000ff11037812 */ /* 0x004fc400078ec0ff */
[----:B------:R-:W-:Y:S02]  /*c200*/  ISETP.LE.U32.AND P3, PT, R12, UR12, PT ;  /* 0x0000000c0c007c0c */ /* 0x000fe4000bf63070 */
[----:B-1----:R-:W-:Y:S02]  /*c210*/  PRMT R238, R63, 0x5410, R231 ;  /* 0x000054103fee7816 */ /* 0x002fe400000000e7 */
[----:B------:R-:W-:Y:S02]  /*c220*/  @!P2 PRMT R63, R160, 0x5410, RZ ;  /* 0x00005410a03fa816 */ /* 0x000fe400000000ff */
[----:B------:R-:W-:Y:S01]  /*c230*/  ISETP.LE.U32.AND P2, PT, R3, UR12, PT ;  /* 0x0000000c03007c0c */ /* 0x000fe2000bf43070 */
[----:B---3--:R-:W-:-:S03]  /*c240*/  IMAD.WIDE.U32 R4, R18, -0x2daee0ad, RZ ;  /* 0xd2511f5312047825 */ /* 0x008fc600078e00ff */
[C---:B------:R-:W-:Y:S02]  /*c250*/  LOP3.LUT R10, R4.reuse, 0xff, RZ, 0xc0, !PT ;  /* 0x000000ff040a7812 */ /* 0x040fe400078ec0ff */
[----:B------:R-:W-:Y:S02]  /*c260*/  LOP3.LUT R9, R4, 0xffff, RZ, 0xc0, !PT ;  /* 0x0000ffff04097812 */ /* 0x000fe400078ec0ff */
[--C-:B------:R-:W-:Y:S02]  /*c270*/  SHF.R.U32.HI R11, RZ, 0x10, R4.reuse ;  /* 0x00000010ff0b7819 */ /* 0x100fe40000011604 */
[----:B------:R-:W-:Y:S01]  /*c280*/  SHF.R.U32.HI R8, RZ, 0x18, R4 ;  /* 0x00000018ff087819 */ /* 0x000fe20000011604 */
[----:B------:R-:W-:Y:S01]  /*c290*/  FFMA.FTZ R4, R44, UR42, -R0 ;  /* 0x0000002a2c047c23 */ /* 0x000fe20008010800 */
[----:B------:R-:W-:-:S03]  /*c2a0*/  LOP3.LUT R3, R5, UR34, R16, 0x96, !PT ;  /* 0x0000002205037c12 */ /* 0x000fc6000f8e9610 */
[----:B------:R1:W-:Y:S01]  /*c2b0*/  MUFU.EX2 R163, R4 ;  /* 0x0000000400a37308 */ /* 0x0003e20000000800 */
[----:B----4-:R-:W-:-:S04]  /*c2c0*/  F2FP.F16.F32.PACK_AB R5, R151, R67 ;  /* 0x000000439705723e */ /* 0x010fc800000000ff */
[----:B------:R-:W-:Y:S01]  /*c2d0*/  PRMT R228, R5, 0x7632, R228 ;  /* 0x0000763205e47816 */ /* 0x000fe200000000e4 */
[----:B-1----:R-:W-:-:S04]  /*c2e0*/  FFMA.FTZ R4, R45, UR42, -R0 ;  /* 0x0000002a2d047c23 */ /* 0x002fc80008010800 */
[----:B------:R1:W2:Y:S01]  /*c2f0*/  MUFU.EX2 R196, R4 ;  /* 0x0000000400c47308 */ /* 0x0002a20000000800 */
[----:B------:R-:W-:Y:S01]  /*c300*/  @!P3 HADD2 R164, -R228.H0_H0, -RZ.H0_H0 ;  /* 0xa00000ffe4a4b230 */ /* 0x000fe20000000900 */
[----:B------:R-:W-:Y:S01]  /*c310*/  PRMT R226, R5, 0x7610, R226 ;  /* 0x0000761005e27816 */ /* 0x000fe200000000e2 */
[----:B------:R-:W-:Y:S01]  /*c320*/  @!P5 HADD2 R161, -R231.H0_H0, -RZ.H0_H0 ;  /* 0xa00000ffe7a1d230 */ /* 0x000fe20000000900 */
[C---:B------:R-:W-:Y:S02]  /*c330*/  LOP3.LUT R5, R3.reuse, 0xff, RZ, 0xc0, !PT ;  /* 0x000000ff03057812 */ /* 0x040fe400078ec0ff */
[----:B------:R-:W-:Y:S02]  /*c340*/  PRMT R12, R226, 0x5410, R228 ;  /* 0x00005410e20c7816 */ /* 0x000fe400000000e4 */
[----:B-1----:R-:W-:-:S04]  /*c350*/  LOP3.LUT R4, R3, 0xffff, RZ, 0xc0, !PT ;  /* 0x0000ffff03047812 */ /* 0x002fc800078ec0ff */
[----:B------:R-:W-:-:S04]  /*c360*/  SHF.R.U32.HI R4, RZ, 0x8, R4 ;  /* 0x00000008ff047819 */ /* 0x000fc80000011604 */
[----:B------:R-:W-:Y:S02]  /*c370*/  LOP3.LUT R4, R4, 0xffff, RZ, 0xc0, !PT ;  /* 0x0000ffff04047812 */ /* 0x000fe400078ec0ff */
[----:B------:R-:W-:Y:S01]  /*c380*/  @!P3 PRMT R228, R164, 0x5410, RZ ;  /* 0x00005410a4e4b816 */ /* 0x000fe200000000ff */
[--C-:B------:R-:W-:Y:S01]  /*c390*/  FFMA.FTZ R6, R46, UR42, -R2.reuse ;  /* 0x0000002a2e067c23 */ /* 0x100fe20008010802 */
[----:B------:R-:W-:Y:S01]  /*c3a0*/  ISETP.LE.U32.AND P3, PT, R4, UR12, PT ;  /* 0x0000000c04007c0c */ /* 0x000fe2000bf63070 */
[----:B------:R-:W-:Y:S01]  /*c3b0*/  FFMA.FTZ R4, R47, UR42, -R2 ;  /* 0x0000002a2f047c23 */ /* 0x000fe20008010802 */
[----:B------:R-:W-:Y:S02]  /*c3c0*/  @!P5 PRMT R231, R161, 0x5410, RZ ;  /* 0x00005410a1e7d816 */ /* 0x000fe400000000ff */
[----:B------:R-:W-:Y:S01]  /*c3d0*/  ISETP.LE.U32.AND P5, PT, R5, UR12, PT ;  /* 0x0000000c05007c0c */ /* 0x000fe2000bfa3070 */
[----:B------:R-:W-:Y:S01]  /*c3e0*/  MUFU.EX2 R162, R6 ;  /* 0x0000000600a27308 */ /* 0x000fe20000000800 */
[----:B--2---:R-:W-:-:S07]  /*c3f0*/  F2FP.F16.F32.PACK_AB R5, R196, R163 ;  /* 0x000000a3c405723e */ /* 0x004fce00000000ff */
[----:B------:R1:W2:Y:S01]  /*c400*/  MUFU.EX2 R197, R4 ;  /* 0x0000000400c57308 */ /* 0x0002a20000000800 */
[C---:B------:R-:W-:Y:S02]  /*c410*/  PRMT R227, R5.reuse, 0x7610, R227 ;  /* 0x0000761005e37816 */ /* 0x040fe400000000e3 */
[----:B------:R-:W-:-:S03]  /*c420*/  PRMT R225, R5, 0x7632, R225 ;  /* 0x0000763205e17816 */ /* 0x000fc600000000e1 */
[----:B------:R-:W-:Y:S01]  /*c430*/  @!P5 HADD2 R198, -R227.H0_H0, -RZ.H0_H0 ;  /* 0xa00000ffe3c6d230 */ /* 0x000fe20000000900 */
[----:B------:R-:W-:Y:S01]  /*c440*/  PRMT R186, R227, 0x5410, R225 ;  /* 0x00005410e3ba7816 */ /* 0x000fe200000000e1 */
[----:B------:R-:W-:Y:S01]  /*c450*/  @!P2 HADD2 R165, -R226.H0_H0, -RZ.H0_H0 ;  /* 0xa00000ffe2a5a230 */ /* 0x000fe20000000900 */
[--C-:B-1----:R-:W-:Y:S02]  /*c460*/  SHF.R.U32.HI R4, RZ, 0x18, R3.reuse ;  /* 0x00000018ff047819 */ /* 0x102fe40000011603 */
[----:B------:R-:W-:-:S04]  /*c470*/  SHF.R.U32.HI R3, RZ, 0x10, R3 ;  /* 0x00000010ff037819 */ /* 0x000fc80000011603 */
[----:B------:R-:W-:Y:S02]  /*c480*/  LOP3.LUT R3, R3, 0xff, RZ, 0xc0, !PT ;  /* 0x000000ff03037812 */ /* 0x000fe400078ec0ff */
[----:B------:R-:W-:Y:S02]  /*c490*/  @!P5 PRMT R227, R198, 0x5410, RZ ;  /* 0x00005410c6e3d816 */ /* 0x000fe400000000ff */
[----:B------:R-:W-:Y:S02]  /*c4a0*/  ISETP.LE.U32.AND P5, PT, R3, UR12, PT ;  /* 0x0000000c03007c0c */ /* 0x000fe4000bfa3070 */
[----:B--2---:R-:W-:Y:S01]  /*c4b0*/  F2FP.F16.F32.PACK_AB R3, R197, R162 ;  /* 0x000000a2c503723e */ /* 0x004fe200000000ff */
[----:B------:R-:W-:Y:S01]  /*c4c0*/  @!P3 HADD2 R201, -R225.H0_H0, -RZ.H0_H0 ;  /* 0xa00000ffe1c9b230 */ /* 0x000fe20000000900 */
[----:B------:R-:W-:Y:S02]  /*c4d0*/  @!P2 PRMT R226, R165, 0x5410, RZ ;  /* 0x00005410a5e2a816 */ /* 0x000fe400000000ff */
[----:B------:R-:W-:Y:S01]  /*c4e0*/  ISETP.LE.U32.AND P2, PT, R4, UR12, PT ;  /* 0x0000000c04007c0c */ /* 0x000fe2000bf43070 */
[----:B------:R-:W-:Y:S01]  /*c4f0*/  FFMA.FTZ R4, R52, UR42, -R0 ;  /* 0x0000002a34047c23 */ /* 0x000fe20008010800 */
[----:B------:R-:W-:-:S02]  /*c500*/  PRMT R224, R3, 0x7632, R224 ;  /* 0x0000763203e07816 */ /* 0x000fc400000000e0 */
[----:B------:R-:W-:Y:S01]  /*c510*/  PRMT R223, R3, 0x7610, R223 ;  /* 0x0000761003df7816 */ /* 0x000fe200000000df */
[----:B------:R-:W-:Y:S01]  /*c520*/  FFMA.FTZ R3, R53, UR42, -R0 ;  /* 0x0000002a35037c23 */ /* 0x000fe20008010800 */
[----:B------:R-:W-:Y:S01]  /*c530*/  @!P3 PRMT R225, R201, 0x5410, RZ ;  /* 0x00005410c9e1b816 */ /* 0x000fe200000000ff */
[----:B------:R-:W-:Y:S01]  /*c540*/  MUFU.EX2 R198, R4 ;  /* 0x0000000400c67308 */ /* 0x000fe20000000800 */
[----:B------:R-:W-:Y:S04]  /*c550*/  STL [R1+0x1bc], R231 ;  /* 0x0001bce701007387 */ /* 0x000fe80000100800 */
[----:B------:R-:W-:Y:S03]  /*c560*/  STL [R1+0xd0], R12 ;  /* 0x0000d00c01007387 */ /* 0x000fe60000100800 */
[----:B------:R1:W2:Y:S01]  /*c570*/  MUFU.EX2 R201, R3 ;  /* 0x0000000300c97308 */ /* 0x0002a20000000800 */
[----:B------:R-:W-:Y:S04]  /*c580*/  STL [R1+0x1c0], R228 ;  /* 0x0001c0e401007387 */ /* 0x000fe80000100800 */
[----:B------:R-:W-:Y:S04]  /*c590*/  STL [R1+0x1c4], R226 ;  /* 0x0001c4e201007387 */ /* 0x000fe80000100800 */
[----:B------:R-:W-:Y:S04]  /*c5a0*/  STL [R1+0x1c8], R227 ;  /* 0x0001c8e301007387 */ /* 0x000fe80000100800 */
[----:B------:R-:W-:Y:S01]  /*c5b0*/  STL [R1+0x1cc], R225 ;  /* 0x0001cce101007387 */ /* 0x000fe20000100800 */
[----:B-1----:R-:W-:Y:S01]  /*c5c0*/  PRMT R3, R223, 0x5410, R224 ;  /* 0x00005410df037816 */ /* 0x002fe200000000e0 */
[----:B------:R-:W-:-:S04]  /*c5d0*/  @!P5 HADD2 R199, -R223.H0_H0, -RZ.H0_H0 ;  /* 0xa00000ffdfc7d230 */ /* 0x000fc80000000900 */
[----:B------:R1:W-:Y:S01]  /*c5e0*/  STL [R1+0xe0], R3 ;  /* 0x0000e00301007387 */ /* 0x0003e20000100800 */
[----:B------:R-:W-:Y:S01]  /*c5f0*/  FFMA.FTZ R4, R54, UR42, -R2 ;  /* 0x0000002a36047c23 */ /* 0x000fe20008010802 */
[----:B------:R-:W-:Y:S01]  /*c600*/  ISETP.LE.U32.AND P3, PT, R10, UR12, PT ;  /* 0x0000000c0a007c0c */ /* 0x000fe2000bf63070 */
[----:B------:R-:W-:Y:S01]  /*c610*/  @!P2 HADD2 R200, -R224.H0_H0, -RZ.H0_H0 ;  /* 0xa00000ffe0c8a230 */ /* 0x000fe20000000900 */
[----:B------:R-:W-:Y:S01]  /*c620*/  @!P5 PRMT R223, R199, 0x5410, RZ ;  /* 0x00005410c7dfd816 */ /* 0x000fe200000000ff */
[----:B------:R3:W-:Y:S03]  /*c630*/  MUFU.EX2 R52, R4 ;  /* 0x0000000400347308 */ /* 0x0007e60000000800 */
[----:B------:R-:W-:Y:S02]  /*c640*/  @!P2 PRMT R224, R200, 0x5410, RZ ;  /* 0x00005410c8e0a816 */ /* 0x000fe400000000ff */
[----:B-1----:R-:W-:-:S04]  /*c650*/  SHF.R.U32.HI R3, RZ, 0x8, R9 ;  /* 0x00000008ff037819 */ /* 0x002fc80000011609 */
[----:B------:R-:W-:Y:S01]  /*c660*/  LOP3.LUT R3, R3, 0xffff, RZ, 0xc0, !PT ;  /* 0x0000ffff03037812 */ /* 0x000fe200078ec0ff */
[----:B---3--:R-:W-:-:S03]  /*c670*/  FFMA.FTZ R4, R55, UR42, -R2 ;  /* 0x0000002a37047c23 */ /* 0x008fc60008010802 */
[----:B------:R-:W-:Y:S02]  /*c680*/  ISETP.LE.U32.AND P5, PT, R3, UR12, PT ;  /* 0x0000000c03007c0c */ /* 0x000fe4000bfa3070 */
[----:B--2---:R-:W-:Y:S01]  /*c690*/  F2FP.F16.F32.PACK_AB R3, R201, R198 ;  /* 0x000000c6c903723e */ /* 0x004fe200000000ff */
[----:B------:R1:W2:Y:S03]  /*c6a0*/  MUFU.EX2 R200, R4 ;  /* 0x0000000400c87308 */ /* 0x0002a60000000800 */
[C---:B------:R-:W-:Y:S02]  /*c6b0*/  PRMT R219, R3.reuse, 0x7610, R219 ;  /* 0x0000761003db7816 */ /* 0x040fe400000000db */
[----:B------:R-:W-:-:S03]  /*c6c0*/  PRMT R218, R3, 0x7632, R218 ;  /* 0x0000763203da7816 */ /* 0x000fc600000000da */
[----:B------:R-:W-:Y:S01]  /*c6d0*/  @!P3 HADD2 R203, -R219.H0_H0, -RZ.H0_H0 ;  /* 0xa00000ffdbcbb230 */ /* 0x000fe20000000900 */
[----:B------:R-:W-:Y:S02]  /*c6e0*/  LOP3.LUT R3, R11, 0xff, RZ, 0xc0, !PT ;  /* 0x000000ff0b037812 */ /* 0x000fe400078ec0ff */
[----:B------:R-:W-:Y:S02]  /*c6f0*/  PRMT R179, R219, 0x5410, R218 ;  /* 0x00005410dbb37816 */ /* 0x000fe400000000da */
[----:B------:R-:W-:Y:S02]  /*c700*/  @!P3 PRMT R219, R203, 0x5410, RZ ;  /* 0x00005410cbdbb816 */ /* 0x000fe400000000ff */
[----:B------:R-:W-:Y:S01]  /*c710*/  ISETP.LE.U32.AND P3, PT, R3, UR12, PT ;  /* 0x0000000c03007c0c */ /* 0x000fe2000bf63070 */
[--C-:B------:R-:W-:Y:S01]  /*c720*/  FFMA.FTZ R3, R56, UR42, -R0.reuse ;  /* 0x0000002a38037c23 */ /* 0x100fe20008010800 */
[----:B-1----:R-:W-:-:S03]  /*c730*/  FFMA.FTZ R4, R57, UR42, -R0 ;  /* 0x0000002a39047c23 */ /* 0x002fc60008010800 */
[----:B------:R2:W-:Y:S01]  /*c740*/  MUFU.EX2 R199, R3 ;  /* 0x0000000300c77308 */ /* 0x0005e20000000800 */
[----:B------:R-:W-:-:S07]  /*c750*/  @!P5 HADD2 R204, -R218.H0_H0, -RZ.H0_H0 ;  /* 0xa00000ffdaccd230 */ /* 0x000fce0000000900 */
[----:B------:R1:W3:Y:S01]  /*c760*/  MUFU.EX2 R251, R4 ;  /* 0x0000000400fb7308 */ /* 0x0002e20000000800 */
[----:B--2---:R-:W-:-:S04]  /*c770*/  F2FP.F16.F32.PACK_AB R3, R200, R52 ;  /* 0x00000034c803723e */ /* 0x004fc800000000ff */
[C---:B------:R-:W-:Y:S02]  /*c780*/  PRMT R217, R3.reuse, 0x7610, R217 ;  /* 0x0000761003d97816 */ /* 0x040fe400000000d9 */
[----:B------:R-:W-:Y:S02]  /*c790*/  PRMT R216, R3, 0x7632, R216 ;  /* 0x0000763203d87816 */ /* 0x000fe400000000d8 */
[C---:B------:R-:W-:Y:S01]  /*c7a0*/  LOP3.LUT R3, R7.reuse, 0xffff, RZ, 0xc0, !PT ;  /* 0x0000ffff07037812 */ /* 0x040fe200078ec0ff */
[----:B------:R-:W-:Y:S01]  /*c7b0*/  @!P3 HADD2 R207, -R217.H0_H0, -RZ.H0_H0 ;  /* 0xa00000ffd9cfb230 */ /* 0x000fe20000000900 */
[----:B-1----:R-:W-:Y:S02]  /*c7c0*/  LOP3.LUT R4, R7, 0xff, RZ, 0xc0, !PT ;  /* 0x000000ff07047812 */ /* 0x002fe400078ec0ff */
[----:B------:R-:W-:Y:S01]  /*c7d0*/  SHF.R.U32.HI R3, RZ, 0x8, R3 ;  /* 0x00000008ff037819 */ /* 0x000fe20000011603 */
[----:B------:R-:W-:Y:S01]  /*c7e0*/  STL [R1+0x1d0], R224 ;  /* 0x0001d0e001007387 */ /* 0x000fe20000100800 */
[----:B------:R-:W-:-:S02]  /*c7f0*/  @!P5 PRMT R218, R204, 0x5410, RZ ;  /* 0x00005410ccdad816 */ /* 0x000fc400000000ff */
[----:B------:R-:W-:Y:S01]  /*c800*/  LOP3.LUT R3, R3, 0xffff, RZ, 0xc0, !PT ;  /* 0x0000ffff03037812 */ /* 0x000fe200078ec0ff */
[----:B------:R1:W-:Y:S01]  /*c810*/  STL [R1+0x1d4], R223 ;  /* 0x0001d4df01007387 */ /* 0x0003e20000100800 */
[----:B------:R-:W-:-:S03]  /*c820*/  ISETP.LE.U32.AND P5, PT, R4, UR12, PT ;  /* 0x0000000c04007c0c */ /* 0x000fc6000bfa3070 */
[----:B------:R-:W-:Y:S04]  /*c830*/  STL [R1+0x1d8], R219 ;  /* 0x0001d8db01007387 */ /* 0x000fe80000100800 */
[----:B------:R-:W2:Y:S01]  /*c840*/  LDL R226, [R1+0xfc] ;  /* 0x0000fc0001e27983 */ /* 0x000ea20000100800 */
[----:B-1----:R-:W-:Y:S02]  /*c850*/  PRMT R223, R217, 0x5410, R216 ;  /* 0x00005410d9df7816 */ /* 0x002fe400000000d8 */
[----:B------:R-:W-:Y:S02]  /*c860*/  @!P3 PRMT R217, R207, 0x5410, RZ ;  /* 0x00005410cfd9b816 */ /* 0x000fe400000000ff */
[----:B------:R-:W-:Y:S02]  /*c870*/  ISETP.LE.U32.AND P3, PT, R3, UR12, PT ;  /* 0x0000000c03007c0c */ /* 0x000fe4000bf63070 */
[----:B---3--:R-:W-:-:S04]  /*c880*/  F2FP.F16.F32.PACK_AB R3, R251, R199 ;  /* 0x000000c7fb03723e */ /* 0x008fc800000000ff */
        /* <DEDUP_REMOVED lines=8> */
[----:B------:R-:W-:Y:S02]  /*c910*/  SHF.R.U32.HI R3, RZ, 0x18, R7 ;  /* 0x00000018ff037819 */ /* 0x000fe40000011607 */
[----:B------:R-:W-:-:S02]  /*c920*/  FMNMX.FTZ R4, R69, R22, !PT ;  /* 0x0000001645047209 */ /* 0x000fc40007810000 */
[----:B------:R-:W-:Y:S02]  /*c930*/  @!P3 PRMT R214, R206, 0x5410, RZ ;  /* 0x00005410ced6b816 */ /* 0x000fe400000000ff */
[----:B------:R-:W-:Y:S02]  /*c940*/  ISETP.LE.U32.AND P3, PT, R3, UR12, PT ;  /* 0x0000000c03007c0c */ /* 0x000fe4000bf63070 */
[----:B------:R-:W-:Y:S02]  /*c950*/  SHF.R.U32.HI R3, RZ, 0x10, R7 ;  /* 0x00000010ff037819 */ /* 0x000fe40000011607 */
[----:B------:R-:W-:Y:S02]  /*c960*/  FMNMX.FTZ R4, R145, R4, !PT ;  /* 0x0000000491047209 */ /* 0x000fe40007810000 */
[----:B------:R-:W-:Y:S02]  /*c970*/  LOP3.LUT R3, R3, 0xff, RZ, 0xc0, !PT ;  /* 0x000000ff03037812 */ /* 0x000fe400078ec0ff */
[----:B------:R-:W-:-:S02]  /*c980*/  FMNMX.FTZ R4, R192, R4, !PT ;  /* 0x00000004c0047209 */ /* 0x000fc40007810000 */
[----:B------:R-:W-:Y:S02]  /*c990*/  FSEL R23, R250, RZ, P4 ;  /* 0x000000fffa177208 */ /* 0x000fe40002000000 */
[----:B------:R-:W-:Y:S02]  /*c9a0*/  ISETP.LE.U32.AND P4, PT, R3, UR12, PT ;  /* 0x0000000c03007c0c */ /* 0x000fe4000bf83070 */
[----:B------:R-:W-:Y:S01]  /*c9b0*/  FMNMX.FTZ R3, R193, R4, !PT ;  /* 0x00000004c1037209 */ /* 0x000fe20007810000 */
[----:B------:R-:W-:-:S03]  /*c9c0*/  FFMA.FTZ R4, R59, UR42, -R2 ;  /* 0x0000002a3b047c23 */ /* 0x000fc60008010802 */
[----:B------:R-:W-:Y:S01]  /*c9d0*/  FMNMX.FTZ R3, R172, R3, !PT ;  /* 0x00000003ac037209 */ /* 0x000fe20007810000 */
[----:B------:R1:W-:Y:S03]  /*c9e0*/  MUFU.EX2 R57, R4 ;  /* 0x0000000400397308 */ /* 0x0003e60000000800 */
[----:B------:R-:W-:-:S04]  /*c9f0*/  FMNMX.FTZ R3, R173, R3, !PT ;  /* 0x00000003ad037209 */ /* 0x000fc80007810000 */
[----:B------:R-:W-:Y:S01]  /*ca00*/  FMNMX.FTZ R3, R168, R3, !PT ;  /* 0x00000003a8037209 */ /* 0x000fe20007810000 */
[----:B-1----:R-:W-:-:S04]  /*ca10*/  FFMA.FTZ R4, R58, UR42, -R2 ;  /* 0x0000002a3a047c23 */ /* 0x002fc80008010802 */
[----:B------:R1:W3:Y:S02]  /*ca20*/  MUFU.EX2 R184, R4 ;  /* 0x0000000400b87308 */ /* 0x0002e40000000800 */
[----:B-1----:R-:W-:Y:S02]  /*ca30*/  FMNMX.FTZ R4, R169, R3, !PT ;  /* 0x00000003a9047209 */ /* 0x002fe40007810000 */
        /* <DEDUP_REMOVED lines=10> */
[----:B---3--:R-:W-:Y:S02]  /*cae0*/  F2FP.F16.F32.PACK_AB R6, R184, R57 ;  /* 0x00000039b806723e */ /* 0x008fe400000000ff */
[----:B------:R-:W-:Y:S02]  /*caf0*/  FMNMX.FTZ R3, R175, R3, !PT ;  /* 0x00000003af037209 */ /* 0x000fe40007810000 */
[----:B------:R-:W-:Y:S02]  /*cb00*/  FMNMX.FTZ R5, R64, R4, !PT ;  /* 0x0000000440057209 */ /* 0x000fe40007810000 */
[----:B------:R-:W-:Y:S02]  /*cb10*/  PRMT R208, R6, 0x7632, R208 ;  /* 0x0000763206d07816 */ /* 0x000fe400000000d0 */
[----:B------:R-:W-:Y:S02]  /*cb20*/  FMNMX.FTZ R4, R170, R3, !PT ;  /* 0x00000003aa047209 */ /* 0x000fe40007810000 */
[----:B------:R-:W-:-:S02]  /*cb30*/  FMNMX.FTZ R5, R50, R5, !PT ;  /* 0x0000000532057209 */ /* 0x000fc40007810000 */
[----:B------:R-:W-:Y:S01]  /*cb40*/  SHF.R.U32.HI R3, RZ, 0x8, R19 ;  /* 0x00000008ff037819 */ /* 0x000fe20000011613 */
[----:B------:R-:W-:Y:S01]  /*cb50*/  @!P3 HADD2 R209, -R208.H0_H0, -RZ.H0_H0 ;  /* 0xa00000ffd0d1b230 */ /* 0x000fe20000000900 */
[----:B------:R-:W-:Y:S02]  /*cb60*/  PRMT R207, R6, 0x7610, R207 ;  /* 0x0000761006cf7816 */ /* 0x000fe400000000cf */
[----:B------:R-:W-:Y:S02]  /*cb70*/  FMNMX.FTZ R6, R27, R5, !PT ;  /* 0x000000051b067209 */ /* 0x000fe40007810000 */
[----:B------:R-:W-:Y:S02]  /*cb80*/  LOP3.LUT R3, R3, 0xffff, RZ, 0xc0, !PT ;  /* 0x0000ffff03037812 */ /* 0x000fe400078ec0ff */
[----:B------:R-:W-:Y:S02]  /*cb90*/  FMNMX.FTZ R4, R171, R4, !PT ;  /* 0x00000004ab047209 */ /* 0x000fe40007810000 */
[----:B------:R-:W-:Y:S01]  /*cba0*/  PRMT R231, R207, 0x5410, R208 ;  /* 0x00005410cfe77816 */ /* 0x000fe200000000d0 */
[----:B------:R-:W1:Y:S01]  /*cbb0*/  SHFL.BFLY PT, R9, R6, 0x2, 0x1f ;  /* 0x0c401f0006097f89 */ /* 0x000e6200000e0000 */
[----:B------:R-:W-:-:S02]  /*cbc0*/  @!P3 PRMT R208, R209, 0x5410, RZ ;  /* 0x00005410d1d0b816 */ /* 0x000fc400000000ff */
[----:B------:R-:W-:Y:S02]  /*cbd0*/  ISETP.LE.U32.AND P3, PT, R3, UR12, PT ;  /* 0x0000000c03007c0c */ /* 0x000fe4000bf63070 */
[----:B------:R-:W-:-:S04]  /*cbe0*/  FMNMX.FTZ R3, R166, R4, !PT ;  /* 0x00000004a6037209 */ /* 0x000fc80007810000 */
[----:B------:R-:W-:-:S04]  /*cbf0*/  FMNMX.FTZ R3, R167, R3, !PT ;  /* 0x00000003a7037209 */ /* 0x000fc80007810000 */
[----:B------:R-:W-:-:S04]  /*cc00*/  FMNMX.FTZ R3, R158, R3, !PT ;  /* 0x000000039e037209 */ /* 0x000fc80007810000 */
[----:B------:R-:W-:Y:S02]  /*cc10*/  FMNMX.FTZ R7, R156, R3, !PT ;  /* 0x000000039c077209 */ /* 0x000fe40007810000 */
[----:B------:R-:W-:Y:S01]  /*cc20*/  ISETP.LE.U32.AND P2, PT, R8, UR12, PT ;  /* 0x0000000c08007c0c */ /* 0x000fe2000bf43070 */
[----:B------:R-:W-:Y:S01]  /*cc30*/  IMAD.WIDE.U32 R4, R155, -0x2daee0ad, RZ ;  /* 0xd2511f539b047825 */ /* 0x000fe200078e00ff */
[----:B------:R-:W-:-:S03]  /*cc40*/  FMNMX.FTZ R8, R148, R7, !PT ;  /* 0x0000000794087209 */ /* 0x000fc60007810000 */
[----:B------:R-:W-:Y:S01]  /*cc50*/  FFMA.FTZ R7, R75, UR42, -R0 ;  /* 0x0000002a4b077c23 */ /* 0x000fe20008010800 */
[----:B------:R-:W-:Y:S02]  /*cc60*/  FMNMX.FTZ R8, R65, R8, !PT ;  /* 0x0000000841087209 */ /* 0x000fe40007810000 */
[----:B------:R-:W-:Y:S02]  /*cc70*/  LOP3.LUT R3, R5, UR34, R26, 0x96, !PT ;  /* 0x0000002205037c12 */ /* 0x000fe4000f8e961a */
[----:B-1----:R-:W-:Y:S01]  /*cc80*/  FMNMX.FTZ R6, R6, R9, !PT ;  /* 0x0000000906067209 */ /* 0x002fe20007810000 */
[----:B------:R1:W-:Y:S01]  /*cc90*/  MUFU.EX2 R176, R7 ;  /* 0x0000000700b07308 */ /* 0x0003e20000000800 */
[----:B------:R-:W-:Y:S01]  /*cca0*/  FMNMX.FTZ R9, R39, R8, !PT ;  /* 0x0000000827097209 */ /* 0x000fe20007810000 */
[----:B------:R-:W-:-:S06]  /*ccb0*/  FFMA.FTZ R8, R142, UR42, -R0 ;  /* 0x0000002a8e087c23 */ /* 0x000fcc0008010800 */
[----:B------:R3:W4:Y:S01]  /*ccc0*/  MUFU.EX2 R185, R8 ;  /* 0x0000000800b97308 */ /* 0x0007220000000800 */
[----:B-1----:R-:W-:Y:S01]  /*ccd0*/  LOP3.LUT R7, R3, 0xffff, RZ, 0xc0, !PT ;  /* 0x0000ffff03077812 */ /* 0x002fe200078ec0ff */
[----:B------:R-:W1:Y:S03]  /*cce0*/  SHFL.BFLY PT, R10, R6, 0x1, 0x1f ;  /* 0x0c201f00060a7f89 */ /* 0x000e6600000e0000 */
[----:B---3--:R-:W-:Y:S02]  /*ccf0*/  SHF.R.U32.HI R8, RZ, 0x8, R7 ;  /* 0x00000008ff087819 */ /* 0x008fe40000011607 */
[----:B------:R-:W-:-:S05]  /*cd00*/  FMNMX.FTZ R7, R37, R9, !PT ;  /* 0x0000000925077209 */ /* 0x000fca0007810000 */
[----:B------:R-:W3:Y:S01]  /*cd10*/  SHFL.BFLY PT, R9, R7, 0x2, 0x1f ;  /* 0x0c401f0007097f89 */ /* 0x000ee200000e0000 */
[--C-:B------:R-:W-:Y:S01]  /*cd20*/  FFMA.FTZ R16, R74, UR42, -R0.reuse ;  /* 0x0000002a4a107c23 */ /* 0x100fe20008010800 */
[--C-:B------:R-:W-:Y:S01]  /*cd30*/  FFMA.FTZ R15, R72, UR42, -R0.reuse ;  /* 0x0000002a480f7c23 */ /* 0x100fe20008010800 */
[--C-:B------:R-:W-:Y:S01]  /*cd40*/  FFMA.FTZ R14, R61, UR42, -R0.reuse ;  /* 0x0000002a3d0e7c23 */ /* 0x100fe20008010800 */
[----:B------:R-:W-:Y:S01]  /*cd50*/  FFMA.FTZ R17, R60, UR42, -R0 ;  /* 0x0000002a3c117c23 */ /* 0x000fe20008010800 */
[----:B------:R-:W-:Y:S01]  /*cd60*/  @!P2 HADD2 R205, -R216.H0_H0, -RZ.H0_H0 ;  /* 0xa00000ffd8cda230 */ /* 0x000fe20000000900 */
[----:B----4-:R-:W-:Y:S02]  /*cd70*/  F2FP.F16.F32.PACK_AB R0, R185, R176 ;  /* 0x000000b0b900723e */ /* 0x010fe400000000ff */
[----:B-1----:R-:W-:Y:S02]  /*cd80*/  FMNMX.FTZ R248, R6, R10, !PT ;  /* 0x0000000a06f87209 */ /* 0x002fe40007810000 */
[----:B------:R-:W-:-:S02]  /*cd90*/  PRMT R206, R0, 0x7610, R206 ;  /* 0x0000761000ce7816 */ /* 0x000fc400000000ce */
[----:B------:R-:W-:Y:S01]  /*cda0*/  @!P2 PRMT R216, R205, 0x5410, RZ ;  /* 0x00005410cdd8a816 */ /* 0x000fe200000000ff */
[--C-:B------:R-:W-:Y:S01]  /*cdb0*/  FFMA.FTZ R11, R146, UR42, -R2.reuse ;  /* 0x0000002a920b7c23 */ /* 0x100fe20008010802 */
[----:B------:R-:W-:Y:S02]  /*cdc0*/  ISETP.LE.U32.AND P2, PT, R13, UR12, PT ;  /* 0x0000000c0d007c0c */ /* 0x000fe4000bf43070 */
[----:B---3--:R-:W-:Y:S01]  /*cdd0*/  FMNMX.FTZ R6, R7, R9, !PT ;  /* 0x0000000907067209 */ /* 0x008fe20007810000 */
[--C-:B------:R-:W-:Y:S01]  /*cde0*/  FFMA.FTZ R7, R147, UR42, -R2.reuse ;  /* 0x0000002a93077c23 */ /* 0x100fe20008010802 */
[----:B------:R-:W-:-:S03]  /*cdf0*/  FFMA.FTZ R13, R143, UR42, -R2 ;  /* 0x0000002a8f0d7c23 */ /* 0x000fc60008010802 */
[----:B------:R1:W-:Y:S01]  /*ce00*/  MUFU.EX2 R181, R7 ;  /* 0x0000000700b57308 */ /* 0x0003e20000000800 */
[--C-:B------:R-:W-:Y:S01]  /*ce10*/  FFMA.FTZ R12, R66, UR42, -R2.reuse ;  /* 0x0000002a420c7c23 */ /* 0x100fe20008010802 */
[----:B------:R-:W-:Y:S01]  /*ce20*/  FFMA.FTZ R19, R62, UR42, -R2 ;  /* 0x0000002a3e137c23 */ /* 0x000fe20008010802 */
[----:B------:R-:W-:Y:S01]  /*ce30*/  @!P6 HADD2 R211, -R206.H0_H0, -RZ.H0_H0 ;  /* 0xa00000ffced3e230 */ /* 0x000fe20000000900 */
[----:B------:R-:W-:Y:S01]  /*ce40*/  PRMT R205, R0, 0x7632, R205 ;  /* 0x0000763200cd7816 */ /* 0x000fe200000000cd */
[----:B------:R-:W-:-:S03]  /*ce50*/  FMUL.FTZ R0, R248, UR42 ;  /* 0x0000002af8007c20 */ /* 0x000fc60008410000 */
[----:B------:R-:W-:Y:S01]  /*ce60*/  PRMT R227, R206, 0x5410, R205 ;  /* 0x00005410cee37816 */ /* 0x000fe200000000cd */
[----:B-1----:R-:W-:Y:S02]  /*ce70*/  FFMA.FTZ R7, R149, UR42, -R2 ;  /* 0x0000002a95077c23 */ /* 0x002fe40008010802 */
[----:B------:R-:W1:Y:S02]  /*ce80*/  SHFL.BFLY PT, R2, R6, 0x1, 0x1f ;  /* 0x0c201f0006027f89 */ /* 0x000e6400000e0000 */
[----:B------:R-:W3:Y:S01]  /*ce90*/  MUFU.EX2 R182, R7 ;  /* 0x0000000700b67308 */ /* 0x000ee20000000800 */
[----:B------:R-:W-:Y:S02]  /*cea0*/  @!P6 PRMT R206, R211, 0x5410, RZ ;  /* 0x00005410d3cee816 */ /* 0x000fe400000000ff */
[----:B------:R-:W-:-:S04]  /*ceb0*/  FSETP.NEU.FTZ.AND P6, PT, R248, -INF , PT ;  /* 0xff800000f800780b */ /* 0x000fc80003fdd000 */
[----:B------:R-:W-:-:S05]  /*cec0*/  FSEL R0, R0, RZ, P6 ;  /* 0x000000ff00007208 */ /* 0x000fca0003000000 */
        /* <DEDUP_REMOVED lines=16> */
[----:B---3--:R-:W-:Y:S01]  /*cfd0*/  F2FP.F16.F32.PACK_AB R0, R182, R181 ;  /* 0x000000b5b600723e */ /* 0x008fe200000000ff */
[----:B------:R-:W-:Y:S01]  /*cfe0*/  @!P3 HADD2 R212, -R205.H0_H0, -RZ.H0_H0 ;  /* 0xa00000ffcdd4b230 */ /* 0x000fe20000000900 */
[----:B-1----:R-:W-:-:S02]  /*cff0*/  FMNMX.FTZ R246, R6, R2, !PT ;  /* 0x0000000206f67209 */ /* 0x002fc40007810000 */
[C---:B------:R-:W-:Y:S02]  /*d000*/  PRMT R204, R0.reuse, 0x7610, R204 ;  /* 0x0000761000cc7816 */ /* 0x040fe400000000cc */
[----:B------:R-:W-:Y:S01]  /*d010*/  PRMT R203, R0, 0x7632, R203 ;  /* 0x0000763200cb7816 */ /* 0x000fe200000000cb */
[----:B------:R-:W-:Y:S02]  /*d020*/  FMUL.FTZ R2, R246, UR42 ;  /* 0x0000002af6027c20 */ /* 0x000fe40008410000 */
[----:B------:R-:W-:Y:S01]  /*d030*/  @!P5 HADD2 R213, -R204.H0_H0, -RZ.H0_H0 ;  /* 0xa00000ffccd5d230 */ /* 0x000fe20000000900 */
[----:B------:R-:W-:Y:S02]  /*d040*/  @!P3 PRMT R205, R212, 0x5410, RZ ;  /* 0x00005410d4cdb816 */ /* 0x000fe400000000ff */
[----:B------:R-:W-:Y:S02]  /*d050*/  LOP3.LUT R0, R4, 0xff, RZ, 0xc0, !PT ;  /* 0x000000ff04007812 */ /* 0x000fe400078ec0ff */
[----:B------:R-:W-:-:S02]  /*d060*/  FSETP.NEU.FTZ.AND P3, PT, R246, -INF , PT ;  /* 0xff800000f600780b */ /* 0x000fc40003f7d000 */
[----:B------:R-:W-:Y:S02]  /*d070*/  PRMT R219, R204, 0x5410, R203 ;  /* 0x00005410ccdb7816 */ /* 0x000fe400000000cb */
[----:B------:R-:W-:Y:S02]  /*d080*/  @!P5 PRMT R204, R213, 0x5410, RZ ;  /* 0x00005410d5ccd816 */ /* 0x000fe400000000ff */
[----:B------:R-:W-:Y:S02]  /*d090*/  ISETP.LE.U32.AND P5, PT, R0, UR12, PT ;  /* 0x0000000c00007c0c */ /* 0x000fe4000bfa3070 */
[----:B------:R-:W-:Y:S01]  /*d0a0*/  FSEL R0, R2, RZ, P3 ;  /* 0x000000ff02007208 */ /* 0x000fe20001800000 */
[----:B------:R-:W-:Y:S01]  /*d0b0*/  MUFU.EX2 R183, R16 ;  /* 0x0000001000b77308 */ /* 0x000fe20000000800 */
[----:B------:R-:W-:-:S03]  /*d0c0*/  @!P2 HADD2 R222, -R203.H0_H0, -RZ.H0_H0 ;  /* 0xa00000ffcbdea230 */ /* 0x000fc60000000900 */
[----:B------:R-:W-:-:S04]  /*d0d0*/  FFMA.FTZ R9, R36, UR42, -R0 ;  /* 0x0000002a24097c23 */ /* 0x000fc80008010800 */
[----:B------:R-:W1:Y:S01]  /*d0e0*/  MUFU.EX2 R241, R15 ;  /* 0x0000000f00f17308 */ /* 0x000e620000000800 */
        /* <DEDUP_REMOVED lines=15> */
[----:B------:R-:W-:Y:S01]  /*d1e0*/  LOP3.LUT R0, R3, 0xff, RZ, 0xc0, !PT ;  /* 0x000000ff03007812 */ /* 0x000fe200078ec0ff */
[----:B------:R-:W-:Y:S01]  /*d1f0*/  @!P4 HADD2 R210, -R207.H0_H0, -RZ.H0_H0 ;  /* 0xa00000ffcfd2c230 */ /* 0x000fe20000000900 */
[----:B------:R-:W-:-:S02]  /*d200*/  @!P2 PRMT R203, R222, 0x5410, RZ ;  /* 0x00005410decba816 */ /* 0x000fc400000000ff */
[----:B------:R-:W-:Y:S02]  /*d210*/  LOP3.LUT R8, R8, 0xffff, RZ, 0xc0, !PT ;  /* 0x0000ffff08087812 */ /* 0x000fe400078ec0ff */
[----:B------:R-:W-:Y:S02]  /*d220*/  ISETP.LE.U32.AND P2, PT, R0, UR12, PT ;  /* 0x0000000c00007c0c */ /* 0x000fe4000bf43070 */
[----:B------:R-:W-:Y:S01]  /*d230*/  SHF.R.U32.HI R0, RZ, 0x18, R3 ;  /* 0x00000018ff007819 */ /* 0x000fe20000011603 */
[----:B------:R3:W-:Y:S01]  /*d240*/  MUFU.EX2 R225, R14 ;  /* 0x0000000e00e17308 */ /* 0x0007e20000000800 */
[----:B------:R-:W-:Y:S02]  /*d250*/  @!P4 PRMT R207, R210, 0x5410, RZ ;  /* 0x00005410d2cfc816 */ /* 0x000fe400000000ff */
[----:B------:R-:W-:Y:S02]  /*d260*/  ISETP.LE.U32.AND P4, PT, R8, UR12, PT ;  /* 0x0000000c08007c0c */ /* 0x000fe4000bf83070 */
[----:B-1----:R-:W-:-:S03]  /*d270*/  F2FP.F16.F32.PACK_AB R2, R241, R183 ;  /* 0x000000b7f102723e */ /* 0x002fc600000000ff */
[----:B------:R-:W-:Y:S01]  /*d280*/  MUFU.EX2 R224, R11 ;  /* 0x0000000b00e07308 */ /* 0x000fe20000000800 */
[----:B------:R-:W-:Y:S02]  /*d290*/  LOP3.LUT R8, R4, 0xffff, RZ, 0xc0, !PT ;  /* 0x0000ffff04087812 */ /* 0x000fe400078ec0ff */
[----:B---3--:R-:W-:Y:S02]  /*d2a0*/  FSEL R14, R248, RZ, P6 ;  /* 0x000000fff80e7208 */ /* 0x008fe40003000000 */
[----:B------:R-:W-:-:S03]  /*d2b0*/  ISETP.LE.U32.AND P6, PT, R0, UR12, PT ;  /* 0x0000000c00007c0c */ /* 0x000fc6000bfc3070 */
[----:B------:R-:W1:Y:S01]  /*d2c0*/  MUFU.EX2 R177, R13 ;  /* 0x0000000d00b17308 */ /* 0x000e620000000800 */
[----:B------:R-:W-:Y:S02]  /*d2d0*/  SHF.R.U32.HI R0, RZ, 0x10, R3 ;  /* 0x00000010ff007819 */ /* 0x000fe40000011603 */
[----:B------:R-:W-:Y:S02]  /*d2e0*/  PRMT R194, R2, 0x7632, R194 ;  /* 0x0000763202c27816 */ /* 0x000fe400000000c2 */
[----:B------:R-:W-:Y:S02]  /*d2f0*/  LOP3.LUT R0, R0, 0xff, RZ, 0xc0, !PT ;  /* 0x000000ff00007812 */ /* 0x000fe400078ec0ff */
[----:B------:R-:W-:Y:S02]  /*d300*/  FSEL R6, R246, RZ, P3 ;  /* 0x000000fff6067208 */ /* 0x000fe40001800000 */
[----:B------:R-:W-:Y:S02]  /*d310*/  ISETP.LE.U32.AND P3, PT, R0, UR12, PT ;  /* 0x0000000c00007c0c */ /* 0x000fe4000bf63070 */
[----:B------:R-:W-:Y:S01]  /*d320*/  SHF.R.U32.HI R0, RZ, 0x8, R8 ;  /* 0x00000008ff007819 */ /* 0x000fe20000011608 */
[----:B------:R-:W-:Y:S01]  /*d330*/  @!P4 HADD2 R229, -R194.H0_H0, -RZ.H0_H0 ;  /* 0xa00000ffc2e5c230 */ /* 0x000fe20000000900 */
[----:B------:R-:W-:-:S02]  /*d340*/  PRMT R195, R2, 0x7610, R195 ;  /* 0x0000761002c37816 */ /* 0x000fc400000000c3 */
[----:B------:R-:W-:Y:S01]  /*d350*/  LOP3.LUT R2, R0, 0xffff, RZ, 0xc0, !PT ;  /* 0x0000ffff00027812 */ /* 0x000fe200078ec0ff */
[----:B------:R-:W-:Y:S01]  /*d360*/  FADD.FTZ R7, R70, -R23 ;  /* 0x8000001746077221 */ /* 0x000fe20000010000 */
[----:B------:R-:W-:Y:S02]  /*d370*/  PRMT R252, R195, 0x5410, R194 ;  /* 0x00005410c3fc7816 */ /* 0x000fe400000000c2 */
[----:B------:R-:W-:Y:S02]  /*d380*/  @!P4 PRMT R194, R229, 0x5410, RZ ;  /* 0x00005410e5c2c816 */ /* 0x000fe400000000ff */
[----:B------:R-:W-:Y:S02]  /*d390*/  ISETP.LE.U32.AND P4, PT, R2, UR12, PT ;  /* 0x0000000c02007c0c */ /* 0x000fe4000bf83070 */
[----:B-1----:R-:W-:Y:S01]  /*d3a0*/  F2FP.F16.F32.PACK_AB R2, R177, R224 ;  /* 0x000000e0b102723e */ /* 0x002fe200000000ff */
[----:B------:R-:W-:Y:S01]  /*d3b0*/  FMUL.FTZ R7, R7, UR42 ;  /* 0x0000002a07077c20 */ /* 0x000fe20008410000 */
[----:B------:R-:W-:-:S02]  /*d3c0*/  SHF.R.U32.HI R10, RZ, 0x10, R4 ;  /* 0x00000010ff0a7819 */ /* 0x000fc40000011604 */
[----:B------:R-:W-:Y:S01]  /*d3d0*/  SHF.R.U32.HI R5, RZ, 0x18, R4 ;  /* 0x00000018ff057819 */ /* 0x000fe20000011604 */
[----:B------:R-:W-:Y:S01]  /*d3e0*/  FADD.FTZ R4, R71, -R202 ;  /* 0x800000ca47047221 */ /* 0x000fe20000010000 */
[C---:B------:R-:W-:Y:S02]  /*d3f0*/  PRMT R193, R2.reuse, 0x7610, R193 ;  /* 0x0000761002c17816 */ /* 0x040fe400000000c1 */
[----:B------:R-:W-:Y:S01]  /*d400*/  PRMT R192, R2, 0x7632, R192 ;  /* 0x0000763202c07816 */ /* 0x000fe200000000c0 */
[----:B------:R-:W-:Y:S01]  /*d410*/  MUFU.EX2 R41, R19 ;  /* 0x0000001300297308 */ /* 0x000fe20000000800 */
[----:B------:R-:W-:Y:S01]  /*d420*/  FMUL.FTZ R4, R4, UR42 ;  /* 0x0000002a04047c20 */ /* 0x000fe20008410000 */
[----:B------:R-:W-:-:S06]  /*d430*/  @!P3 HADD2 R232, -R193.H0_H0, -RZ.H0_H0 ;  /* 0xa00000ffc1e8b230 */ /* 0x000fcc0000000900 */
[----:B------:R-:W1:Y:S01]  /*d440*/  MUFU.EX2 R2, R7 ;  /* 0x0000000700027308 */ /* 0x000e620000000800 */
[----:B------:R-:W-:Y:S02]  /*d450*/  LOP3.LUT R3, R10, 0xff, RZ, 0xc0, !PT ;  /* 0x000000ff0a037812 */ /* 0x000fe400078ec0ff */
[----:B------:R-:W-:-:S05]  /*d460*/  PRMT R228, R193, 0x5410, R192 ;  /* 0x00005410c1e47816 */ /* 0x000fca00000000c0 */
[----:B------:R-:W3:Y:S01]  /*d470*/  MUFU.EX2 R240, R17 ;  /* 0x0000001100f07308 */ /* 0x000ee20000000800 */
[----:B------:R-:W-:Y:S01]  /*d480*/  @!P3 PRMT R193, R232, 0x5410, RZ ;  /* 0x00005410e8c1b816 */ /* 0x000fe200000000ff */
[----:B------:R-:W-:Y:S01]  /*d490*/  @!P2 HADD2 R230, -R195.H0_H0, -RZ.H0_H0 ;  /* 0xa00000ffc3e6a230 */ /* 0x000fe20000000900 */
[----:B------:R-:W-:-:S05]  /*d4a0*/  ISETP.LE.U32.AND P3, PT, R3, UR12, PT ;  /* 0x0000000c03007c0c */ /* 0x000fca000bf63070 */
[----:B------:R-:W4:Y:S08]  /*d4b0*/  MUFU.EX2 R191, R12 ;  /* 0x0000000c00bf7308 */ /* 0x000f300000000800 */
[----:B------:R2:W-:Y:S01]  /*d4c0*/  MUFU.EX2 R0, R4 ;  /* 0x0000000400007308 */ /* 0x0005e20000000800 */
[----:B------:R-:W-:Y:S01]  /*d4d0*/  @!P2 PRMT R195, R230, 0x5410, RZ ;  /* 0x00005410e6c3a816 */ /* 0x000fe200000000ff */
[----:B-1----:R-:W-:Y:S01]  /*d4e0*/  FFMA.FTZ R8, R249, R2, R38 ;  /* 0x00000002f9087223 */ /* 0x002fe20000010026 */
[----:B------:R-:W-:Y:S01]  /*d4f0*/  ISETP.LE.U32.AND P2, PT, R5, UR12, PT ;  /* 0x0000000c05007c0c */ /* 0x000fe2000bf43070 */
[----:B------:R-:W-:-:S02]  /*d500*/  IMAD.MOV.U32 R249, RZ, RZ, R41 ;  /* 0x000000fffff97224 */ /* 0x000fc400078e0029 */
[----:B--2---:R-:W-:-:S04]  /*d510*/  FADD.FTZ R4, R68, -R6 ;  /* 0x8000000644047221 */ /* 0x004fc80000010000 */
[----:B------:R-:W-:Y:S01]  /*d520*/  FMUL.FTZ R3, R4, UR42 ;  /* 0x0000002a04037c20 */ /* 0x000fe20008410000 */
[----:B------:R-:W-:Y:S01]  /*d530*/  MUFU.EX2 R5, R9 ;  /* 0x0000000900057308 */ /* 0x000fe20000000800 */
[----:B---3--:R-:W-:Y:S02]  /*d540*/  F2FP.F16.F32.PACK_AB R7, R240, R225 ;  /* 0x000000e1f007723e */ /* 0x008fe400000000ff */
[----:B----4-:R-:W-:-:S05]  /*d550*/  F2FP.F16.F32.PACK_AB R6, R249, R191 ;  /* 0x000000bff906723e */ /* 0x010fca00000000ff */
[----:B------:R-:W1:Y:S01]  /*d560*/  MUFU.EX2 R3, R3 ;  /* 0x0000000300037308 */ /* 0x000e620000000800 */
[----:B------:R-:W-:Y:S02]  /*d570*/  PRMT R174, R7, 0x7632, R174 ;  /* 0x0000763207ae7816 */ /* 0x000fe400000000ae */
[----:B------:R-:W-:-:S05]  /*d580*/  PRMT R172, R6, 0x7632, R172 ;  /* 0x0000763206ac7816 */ /* 0x000fca00000000ac */
[----:B------:R-:W2:Y:S01]  /*d590*/  MUFU.EX2 R4, R18 ;  /* 0x0000001200047308 */ /* 0x000ea20000000800 */
[----:B------:R-:W-:Y:S01]  /*d5a0*/  PRMT R175, R7, 0x7610, R175 ;  /* 0x0000761007af7816 */ /* 0x000fe200000000af */
[----:B------:R-:W-:Y:S01]  /*d5b0*/  @!P4 HADD2 R237, -R174.H0_H0, -RZ.H0_H0 ;  /* 0xa00000ffaeedc230 */ /* 0x000fe20000000900 */
[----:B------:R-:W-:Y:S01]  /*d5c0*/  PRMT R173, R6, 0x7610, R173 ;  /* 0x0000761006ad7816 */ /* 0x000fe200000000ad */
[----:B------:R-:W-:Y:S01]  /*d5d0*/  FADD.FTZ R6, R69, -R14 ;  /* 0x8000000e45067221 */ /* 0x000fe20000010000 */
[----:B------:R-:W-:Y:S02]  /*d5e0*/  @!P2 HADD2 R235, -R172.H0_H0, -RZ.H0_H0 ;  /* 0xa00000ffaceba230 */ /* 0x000fe40000000900 */
[----:B------:R-:W-:Y:S02]  /*d5f0*/  IMAD.MOV.U32 R180, RZ, RZ, R239 ;  /* 0x000000ffffb47224 */ /* 0x000fe400078e00ef */
[----:B------:R-:W-:Y:S01]  /*d600*/  @!P5 HADD2 R234, -R175.H0_H0, -RZ.H0_H0 ;  /* 0xa00000ffafead230 */ /* 0x000fe20000000900 */
[----:B------:R-:W-:Y:S01]  /*d610*/  PRMT R239, R175, 0x5410, R174 ;  /* 0x00005410afef7816 */ /* 0x000fe200000000ae */
[----:B-1----:R-:W-:Y:S01]  /*d620*/  FFMA.FTZ R245, R245, R3, R5 ;  /* 0x00000003f5f57223 */ /* 0x002fe20000010005 */
[----:B------:R-:W-:Y:S01]  /*d630*/  @!P4 PRMT R174, R237, 0x5410, RZ ;  /* 0x00005410edaec816 */ /* 0x000fe200000000ff */
[----:B------:R-:W-:Y:S01]  /*d640*/  FMUL.FTZ R6, R6, UR42 ;  /* 0x0000002a06067c20 */ /* 0x000fe20008410000 */
[----:B------:R-:W-:-:S02]  /*d650*/  PRMT R237, R173, 0x5410, R172 ;  /* 0x00005410aded7816 */ /* 0x000fc400000000ac */
[----:B------:R-:W-:Y:S01]  /*d660*/  @!P2 PRMT R172, R235, 0x5410, RZ ;  /* 0x00005410ebaca816 */ /* 0x000fe200000000ff */
[----:B------:R-:W-:Y:S01]  /*d670*/  IMAD.MOV.U32 R235, RZ, RZ, R180 ;  /* 0x000000ffffeb7224 */ /* 0x000fe200078e00b4 */
[----:B------:R-:W-:Y:S01]  /*d680*/  @!P5 PRMT R175, R234, 0x5410, RZ ;  /* 0x00005410eaafd816 */ /* 0x000fe200000000ff */
[-C--:B------:R-:W-:Y:S01]  /*d690*/  FFMA.FTZ R9, R247, R0.reuse, R48 ;  /* 0x00000000f7097223 */ /* 0x080fe20000010030 */
[C---:B--2---:R-:W-:Y:S01]  /*d6a0*/  FADD.FTZ R27, R4.reuse, R245 ;  /* 0x000000f5041b7221 */ /* 0x044fe20000010000 */
[----:B------:R-:W-:Y:S01]  /*d6b0*/  F2FP.F16.F32.PACK_AB R26, R4, R5 ;  /* 0x00000005041a723e */ /* 0x000fe200000000ff */
        /* <DEDUP_REMOVED lines=16> */
[----:B------:R-:W-:Y:S08]  /*d7c0*/  MUFU.EX2 R4, R20 ;  /* 0x0000001400047308 */ /* 0x000ff00000000800 */
[----:B------:R1:W2:Y:S01]  /*d7d0*/  MUFU.EX2 R0, R6 ;  /* 0x0000000600007308 */ /* 0x0002a20000000800 */
[----:B------:R-:W-:-:S02]  /*d7e0*/  @!P6 HADD2 R233, -R192.H0_H0, -RZ.H0_H0 ;  /* 0xa00000ffc0e9e230 */ /* 0x000fc40000000900 */
[----:B------:R-:W-:Y:S02]  /*d7f0*/  @!P3 HADD2 R236, -R173.H0_H0, -RZ.H0_H0 ;  /* 0xa00000ffadecb230 */ /* 0x000fe40000000900 */
[-C--:B------:R-:W-:Y:S01]  /*d800*/  FMUL.FTZ R42, R138, R2.reuse ;  /* 0x000000028a2a7220 */ /* 0x080fe20000410000 */
[-C--:B------:R-:W-:Y:S01]  /*d810*/  FMUL.FTZ R41, R139, R2.reuse ;  /* 0x000000028b297220 */ /* 0x080fe20000410000 */
[----:B------:R-:W-:Y:S01]  /*d820*/  @!P6 PRMT R192, R233, 0x5410, RZ ;  /* 0x00005410e9c0e816 */ /* 0x000fe200000000ff */
[----:B------:R-:W-:Y:S01]  /*d830*/  IMAD.MOV.U32 R139, RZ, RZ, R224 ;  /* 0x000000ffff8b7224 */ /* 0x000fe200078e00e0 */
[----:B------:R-:W-:Y:S01]  /*d840*/  @!P3 PRMT R173, R236, 0x5410, RZ ;  /* 0x00005410ecadb816 */ /* 0x000fe200000000ff */
        /* <DEDUP_REMOVED lines=8> */
[----:B------:R-:W-:Y:S02]  /*d8d0*/  IMAD.MOV.U32 R236, RZ, RZ, R240 ;  /* 0x000000ffffec7224 */ /* 0x000fe400078e00f0 */
[----:B------:R-:W-:Y:S01]  /*d8e0*/  FMUL.FTZ R179, R126, R2 ;  /* 0x000000027eb37220 */ /* 0x000fe20000410000 */
[----:B------:R-:W-:-:S02]  /*d8f0*/  IMAD.MOV.U32 R245, RZ, RZ, R191 ;  /* 0x000000fffff57224 */ /* 0x000fc400078e00bf */
[-C--:B------:R-:W-:Y:S01]  /*d900*/  FMUL.FTZ R241, R127, R2.reuse ;  /* 0x000000027ff17220 */ /* 0x080fe20000410000 */
[-C--:B------:R-:W-:Y:S01]  /*d910*/  FMUL.FTZ R5, R122, R2.reuse ;  /* 0x000000027a057220 */ /* 0x080fe20000410000 */
[-C--:B-1----:R-:W-:Y:S01]  /*d920*/  FMUL.FTZ R6, R123, R2.reuse ;  /* 0x000000027b067220 */ /* 0x082fe20000410000 */
[-C--:B------:R-:W-:Y:S01]  /*d930*/  FMUL.FTZ R186, R118, R2.reuse ;  /* 0x0000000276ba7220 */ /* 0x080fe20000410000 */
[-C--:B------:R-:W-:Y:S01]  /*d940*/  FMUL.FTZ R247, R119, R2.reuse ;  /* 0x0000000277f77220 */ /* 0x080fe20000410000 */
[-C--:B------:R-:W-:Y:S01]  /*d950*/  FMUL.FTZ R212, R114, R2.reuse ;  /* 0x0000000272d47220 */ /* 0x080fe20000410000 */
[-C--:B------:R-:W-:Y:S01]  /*d960*/  FMUL.FTZ R211, R115, R2.reuse ;  /* 0x0000000273d37220 */ /* 0x080fe20000410000 */
[-C--:B------:R-:W-:Y:S01]  /*d970*/  FMUL.FTZ R224, R102, R2.reuse ;  /* 0x0000000266e07220 */ /* 0x080fe20000410000 */
[----:B------:R-:W-:Y:S01]  /*d980*/  FMUL.FTZ R230, R103, R2 ;  /* 0x0000000267e67220 */ /* 0x000fe20000410000 */
[-C--:B--2---:R-:W-:Y:S01]  /*d990*/  FFMA.FTZ R2, R244, R0.reuse, R4 ;  /* 0x00000000f4027223 */ /* 0x084fe20000010004 */
        /* <DEDUP_REMOVED lines=15> */
[----:B------:R-:W-:-:S02]  /*da90*/  FMUL.FTZ R132, R77, R0 ;  /* 0x000000004d847220 */ /* 0x000fc40000410000 */
[----:B------:R-:W1:Y:S01]  /*daa0*/  MUFU.EX2 R0, R21 ;  /* 0x0000001500007308 */ /* 0x000e620000000800 */
[----:B------:R-:W-:Y:S01]  /*dab0*/  IMAD.WIDE.U32 R22, R226, -0x326172a9, RZ ;  /* 0xcd9e8d57e2167825 */ /* 0x000fe200078e00ff */
[----:B-1----:R-:W-:-:S03]  /*dac0*/  F2FP.F16.F32.PACK_AB R16, R0, R4 ;  /* 0x000000040010723e */ /* 0x002fc600000000ff */
[----:B------:R-:W-:Y:S01]  /*dad0*/  FADD.FTZ R20, R0, R2 ;  /* 0x0000000200147221 */ /* 0x000fe20000010000 */
[----:B------:R-:W-:-:S05]  /*dae0*/  LOP3.LUT R0, R23, R235, RZ, 0x3c, !PT ;  /* 0x000000eb17007212 */ /* 0x000fca00078e3cff */
[----:B------:R-:W-:-:S05]  /*daf0*/  IMAD.WIDE.U32 R12, R0, -0x2daee0ad, RZ ;  /* 0xd2511f53000c7825 */ /* 0x000fca00078e00ff */
[----:B------:R-:W-:Y:S01]  /*db00*/  LOP3.LUT R0, R13, UR40, R220, 0x96, !PT ;  /* 0x000000280d007c12 */ /* 0x000fe2000f8e96dc */
[----:B------:R-:W-:-:S04]  /*db10*/  IMAD.MOV.U32 R115, RZ, RZ, R10 ;  /* 0x000000ffff737224 */ /* 0x000fc800078e000a */
[----:B------:R-:W-:Y:S01]  /*db20*/  IMAD.WIDE.U32 R10, R0, -0x326172a9, RZ ;  /* 0xcd9e8d57000a7825 */ /* 0x000fe200078e00ff */
[--C-:B------:R-:W-:Y:S02]  /*db30*/  LOP3.LUT R2, R25, UR41, R22.reuse, 0x96, !PT ;  /* 0x0000002919027c12 */ /* 0x100fe4000f8e9616 */
[----:B------:R-:W-:Y:S02]  /*db40*/  LOP3.LUT R21, R141, UR41, R22, 0x96, !PT ;  /* 0x000000298d157c12 */ /* 0x000fe4000f8e9616 */
[----:B------:R-:W-:Y:S02]  /*db50*/  LOP3.LUT R22, R11, UR39, R140, 0x96, !PT ;  /* 0x000000270b167c12 */ /* 0x000fe4000f8e968c */
[----:B------:R-:W2:Y:S01]  /*db60*/  LDL.LU.64 R140, [R1+0x1e0] ;  /* 0x0001e000018c7983 */ /* 0x000ea20000300a00 */
[----:B------:R-:W-:Y:S02]  /*db70*/  IMAD.MOV.U32 R112, RZ, RZ, R190 ;  /* 0x000000ffff707224 */ /* 0x000fe400078e00be */
[----:B------:R-:W-:Y:S01]  /*db80*/  FMUL.FTZ R110, R110, R3 ;  /* 0x000000036e6e7220 */ /* 0x000fe20000410000 */
[----:B------:R-:W-:-:S02]  /*db90*/  IMAD.MOV.U32 R142, RZ, RZ, R189 ;  /* 0x000000ffff8e7224 */ /* 0x000fc400078e00bd */
        /* <DEDUP_REMOVED lines=15> */
[----:B------:R-:W-:-:S04]  /*dc90*/  IMAD.WIDE.U32 R2, R2, -0x2daee0ad, RZ ;  /* 0xd2511f5302027825 */ /* 0x000fc800078e00ff */
[----:B------:R-:W-:Y:S01]  /*dca0*/  FADD.FTZ R15, R51, R9 ;  /* 0x00000009330f7221 */ /* 0x000fe20000010000 */
[----:B------:R-:W-:Y:S02]  /*dcb0*/  LOP3.LUT R0, R3, UR38, R12, 0x96, !PT ;  /* 0x0000002603007c12 */ /* 0x000fe4000f8e960c */
[----:B------:R-:W-:Y:S01]  /*dcc0*/  LOP3.LUT R3, R11, UR39, R24, 0x96, !PT ;  /* 0x000000270b037c12 */ /* 0x000fe2000f8e9618 */
[----:B------:R-:W-:Y:S02]  /*dcd0*/  IMAD.MOV.U32 R51, RZ, RZ, R5 ;  /* 0x000000ffff337224 */ /* 0x000fe400078e0005 */
[----:B------:R-:W-:Y:S02]  /*dce0*/  FADD.FTZ R18, R49, R8 ;  /* 0x0000000831127221 */ /* 0x000fe40000010000 */
[----:B------:R-:W-:-:S04]  /*dcf0*/  IMAD.WIDE.U32 R4, R3, -0x2daee0ad, RZ ;  /* 0xd2511f5303047825 */ /* 0x000fc800078e00ff */
[----:B------:R-:W-:Y:S01]  /*dd00*/  IMAD.WIDE.U32 R8, R0, -0x326172a9, RZ ;  /* 0xcd9e8d5700087825 */ /* 0x000fe200078e00ff */
[----:B------:R-:W-:-:S03]  /*dd10*/  LOP3.LUT R0, R5, UR36, R2, 0x96, !PT ;  /* 0x0000002405007c12 */ /* 0x000fc6000f8e9602 */
[----:B------:R-:W-:Y:S02]  /*dd20*/  IMAD.MOV.U32 R244, RZ, RZ, R7 ;  /* 0x000000fffff47224 */ /* 0x000fe400078e0007 */
[----:B------:R-:W-:Y:S02]  /*dd30*/  IMAD.MOV.U32 R49, RZ, RZ, R6 ;  /* 0x000000ffff317224 */ /* 0x000fe400078e0006 */
[----:B------:R-:W-:Y:S01]  /*dd40*/  IMAD.WIDE.U32 R6, R0, -0x326172a9, RZ ;  /* 0xcd9e8d5700067825 */ /* 0x000fe200078e00ff */
[----:B------:R-:W-:-:S04]  /*dd50*/  LOP3.LUT R3, R9, UR37, R10, 0x96, !PT ;  /* 0x0000002509037c12 */ /* 0x000fc8000f8e960a */
[----:B------:R-:W-:Y:S01]  /*dd60*/  LOP3.LUT R0, R7, UR35, R8, 0x96, !PT ;  /* 0x0000002307007c12 */ /* 0x000fe2000f8e9608 */
[----:B------:R-:W-:-:S04]  /*dd70*/  IMAD.WIDE.U32 R2, R3, -0x2daee0ad, RZ ;  /* 0xd2511f5303027825 */ /* 0x000fc800078e00ff */
[----:B------:R-:W-:Y:S01]  /*dd80*/  IMAD.WIDE.U32 R8, R0, -0x2daee0ad, RZ ;  /* 0xd2511f5300087825 */ /* 0x000fe200078e00ff */
[----:B------:R-:W-:-:S04]  /*dd90*/  LOP3.LUT R3, R3, UR33, R4, 0x96, !PT ;  /* 0x0000002103037c12 */ /* 0x000fc8000f8e9604 */
[----:B------:R-:W-:Y:S01]  /*dda0*/  LOP3.LUT R2, R9, UR29, R2, 0x96, !PT ;  /* 0x0000001d09027c12 */ /* 0x000fe2000f8e9602 */
[----:B------:R-:W-:-:S04]  /*ddb0*/  IMAD.WIDE.U32 R4, R3, -0x326172a9, RZ ;  /* 0xcd9e8d5703047825 */ /* 0x000fc800078e00ff */
[----:B------:R-:W-:Y:S01]  /*ddc0*/  FADD.FTZ R11, R73, R15 ;  /* 0x0000000f490b7221 */ /* 0x000fe20000010000 */
[----:B------:R-:W-:Y:S01]  /*ddd0*/  FADD.FTZ R15, R67, R18 ;  /* 0x00000012430f7221 */ /* 0x000fe20000010000 */
[----:B------:R-:W-:-:S04]  /*dde0*/  IMAD.WIDE.U32 R2, R2, -0x326172a9, RZ ;  /* 0xcd9e8d5702027825 */ /* 0x000fc800078e00ff */
[----:B------:R-:W-:Y:S02]  /*ddf0*/  IMAD.MOV.U32 R67, RZ, RZ, R233 ;  /* 0x000000ffff437224 */ /* 0x000fe400078e00e9 */
[----:B------:R1:W-:Y:S01]  /*de00*/  MUFU.EX2 R233, R59 ;  /* 0x0000003b00e97308 */ /* 0x0003e20000000800 */
[----:B------:R-:W-:-:S04]  /*de10*/  LOP3.LUT R0, R3, UR16, R4, 0x96, !PT ;  /* 0x0000001003007c12 */ /* 0x000fc8000f8e9604 */
[----:B------:R-:W-:Y:S01]  /*de20*/  LOP3.LUT R4, R0, 0xff, RZ, 0xc0, !PT ;  /* 0x000000ff00047812 */ /* 0x000fe200078ec0ff */
[----:B-1----:R-:W-:Y:S02]  /*de30*/  IMAD.MOV.U32 R59, RZ, RZ, R238 ;  /* 0x000000ffff3b7224 */ /* 0x002fe400078e00ee */
[----:B------:R-:W3:Y:S01]  /*de40*/  LDL.LU R238, [R1+0x1dc] ;  /* 0x0001dc0001ee7983 */ /* 0x000ee20000300800 */
[----:B------:R-:W-:Y:S02]  /*de50*/  ISETP.LE.U32.AND P4, PT, R4, UR12, PT ;  /* 0x0000000c04007c0c */ /* 0x000fe4000bf83070 */
[----:B------:R-:W-:-:S04]  /*de60*/  LOP3.LUT R4, R0, 0xffff, RZ, 0xc0, !PT ;  /* 0x0000ffff00047812 */ /* 0x000fc800078ec0ff */
[----:B------:R-:W-:-:S04]  /*de70*/  SHF.R.U32.HI R4, RZ, 0x8, R4 ;  /* 0x00000008ff047819 */ /* 0x000fc80000011604 */
[----:B------:R-:W-:-:S04]  /*de80*/  LOP3.LUT R4, R4, 0xffff, RZ, 0xc0, !PT ;  /* 0x0000ffff04047812 */ /* 0x000fc800078ec0ff */
[----:B------:R-:W-:Y:S02]  /*de90*/  ISETP.LE.U32.AND P2, PT, R4, UR12, PT ;  /* 0x0000000c04007c0c */ /* 0x000fe4000bf43070 */
[--C-:B------:R-:W-:Y:S02]  /*dea0*/  SHF.R.U32.HI R4, RZ, 0x10, R0.reuse ;  /* 0x00000010ff047819 */ /* 0x100fe40000011600 */
[----:B------:R-:W-:-:S04]  /*deb0*/  SHF.R.U32.HI R0, RZ, 0x18, R0 ;  /* 0x00000018ff007819 */ /* 0x000fc80000011600 */
[----:B------:R-:W-:Y:S02]  /*dec0*/  ISETP.LE.U32.AND P3, PT, R0, UR12, PT ;  /* 0x0000000c00007c0c */ /* 0x000fe4000bf63070 */
[----:B------:R-:W-:Y:S02]  /*ded0*/  LOP3.LUT R0, R2, 0xff, RZ, 0xc0, !PT ;  /* 0x000000ff02007812 */ /* 0x000fe400078ec0ff */
[----:B------:R-:W-:Y:S01]  /*dee0*/  LOP3.LUT R4, R4, 0xff, RZ, 0xc0, !PT ;  /* 0x000000ff04047812 */ /* 0x000fe200078ec0ff */
[----:B------:R1:W-:Y:S01]  /*def0*/  MUFU.EX2 R7, R34 ;  /* 0x0000002200077308 */ /* 0x0003e20000000800 */
[----:B------:R-:W-:Y:S02]  /*df00*/  ISETP.LE.U32.AND P5, PT, R0, UR12, PT ;  /* 0x0000000c00007c0c */ /* 0x000fe4000bfa3070 */
[----:B------:R-:W-:Y:S02]  /*df10*/  LOP3.LUT R3, R2, 0xffff, RZ, 0xc0, !PT ;  /* 0x0000ffff02037812 */ /* 0x000fe400078ec0ff */
[----:B------:R-:W-:-:S03]  /*df20*/  PRMT R17, R16, 0x7632, R17 ;  /* 0x0000763210117816 */ /* 0x000fc60000000011 */
[----:B------:R-:W4:Y:S01]  /*df30*/  MUFU.EX2 R0, R28 ;  /* 0x0000001c00007308 */ /* 0x000f220000000800 */
[----:B------:R-:W-:Y:S02]  /*df40*/  LOP3.LUT R14, R5, UR32, R6, 0x96, !PT ;  /* 0x00000020050e7c12 */ /* 0x000fe4000f8e9606 */
[----:B------:R-:W-:Y:S02]  /*df50*/  ISETP.LE.U32.AND P6, PT, R4, UR12, PT ;  /* 0x0000000c04007c0c */ /* 0x000fe4000bfc3070 */
[--C-:B------:R-:W-:Y:S02]  /*df60*/  SHF.R.U32.HI R6, RZ, 0x10, R2.reuse ;  /* 0x00000010ff067819 */ /* 0x100fe40000011602 */
[----:B------:R-:W-:Y:S02]  /*df70*/  SHF.R.U32.HI R4, RZ, 0x18, R2 ;  /* 0x00000018ff047819 */ /* 0x000fe40000011602 */
[----:B------:R-:W-:Y:S01]  /*df80*/  SHF.R.U32.HI R2, RZ, 0x8, R3 ;  /* 0x00000008ff027819 */ /* 0x000fe20000011603 */
[----:B------:R-:W-:Y:S01]  /*df90*/  @!P2 HADD2 R69, -R17.H0_H0, -RZ.H0_H0 ;  /* 0xa00000ff1145a230 */ /* 0x000fe20000000900 */
[----:B------:R-:W-:Y:S01]  /*dfa0*/  PRMT R13, R16, 0x7610, R13 ;  /* 0x00007610100d7816 */ /* 0x000fe2000000000d */
[----:B-1----:R-:W-:Y:S01]  /*dfb0*/  IMAD.MOV.U32 R34, RZ, RZ, R51 ;  /* 0x000000ffff227224 */ /* 0x002fe200078e0033 */
[----:B------:R-:W-:-:S02]  /*dfc0*/  LOP3.LUT R2, R2, 0xffff, RZ, 0xc0, !PT ;  /* 0x0000ffff02027812 */ /* 0x000fc400078ec0ff */
[----:B------:R-:W-:Y:S01]  /*dfd0*/  PRMT R51, R13, 0x5410, R17 ;  /* 0x000054100d337816 */ /* 0x000fe20000000011 */
[----:B------:R-:W-:Y:S01]  /*dfe0*/  @!P4 HADD2 R68, -R13.H0_H0, -RZ.H0_H0 ;  /* 0xa00000ff0d44c230 */ /* 0x000fe20000000900 */
[----:B------:R-:W-:Y:S02]  /*dff0*/  @!P2 PRMT R17, R69, 0x5410, RZ ;  /* 0x000054104511a816 */ /* 0x000fe400000000ff */
[----:B------:R-:W-:Y:S01]  /*e000*/  ISETP.LE.U32.AND P2, PT, R2, UR12, PT ;  /* 0x0000000c02007c0c */ /* 0x000fe2000bf43070 */
[----:B------:R-:W-:Y:S01]  /*e010*/  IMAD.WIDE.U32 R2, R14, -0x2daee0ad, RZ ;  /* 0xd2511f530e027825 */ /* 0x000fe200078e00ff */
[----:B------:R-:W-:-:S03]  /*e020*/  @!P4 PRMT R13, R68, 0x5410, RZ ;  /* 0x00005410440dc816 */ /* 0x000fc600000000ff */
[----:B----4-:R-:W-:Y:S01]  /*e030*/  FADD.FTZ R9, R0, R20 ;  /* 0x0000001400097221 */ /* 0x010fe20000010000 */
[----:B------:R-:W-:Y:S01]  /*e040*/  F2FP.F16.F32.PACK_AB R5, R7, R0 ;  /* 0x000000000705723e */ /* 0x000fe200000000ff */
[----:B------:R-:W-:Y:S01]  /*e050*/  MUFU.EX2 R14, R30 ;  /* 0x0000001e000e7308 */ /* 0x000fe20000000800 */
[----:B------:R-:W-:Y:S02]  /*e060*/  ISETP.LE.U32.AND P4, PT, R4, UR12, PT ;  /* 0x0000000c04007c0c */ /* 0x000fe4000bf83070 */
[----:B------:R-:W-:Y:S02]  /*e070*/  LOP3.LUT R0, R3, UR34, R8, 0x96, !PT ;  /* 0x0000002203007c12 */ /* 0x000fe4000f8e9608 */
[----:B------:R-:W-:-:S03]  /*e080*/  PRMT R19, R26, 0x7632, R19 ;  /* 0x000076321a137816 */ /* 0x000fc60000000013 */
[----:B------:R-:W1:Y:S01]  /*e090*/  MUFU.EX2 R4, R29 ;  /* 0x0000001d00047308 */ /* 0x000e620000000800 */
[----:B------:R-:W-:Y:S02]  /*e0a0*/  PRMT R18, R26, 0x7610, R18 ;  /* 0x000076101a127816 */ /* 0x000fe40000000012 */
[C---:B------:R-:W-:Y:S02]  /*e0b0*/  PRMT R171, R5.reuse, 0x7610, R171 ;  /* 0x0000761005ab7816 */ /* 0x040fe400000000ab */
[----:B------:R-:W-:Y:S02]  /*e0c0*/  PRMT R170, R5, 0x7632, R170 ;  /* 0x0000763205aa7816 */ /* 0x000fe400000000aa */
[----:B------:R-:W-:Y:S01]  /*e0d0*/  SHF.R.U32.HI R5, RZ, 0x10, R0 ;  /* 0x00000010ff057819 */ /* 0x000fe20000011600 */
[----:B------:R-:W-:Y:S02]  /*e0e0*/  @!P3 HADD2 R70, -R19.H0_H0, -RZ.H0_H0 ;  /* 0xa00000ff1346b230 */ /* 0x000fe40000000900 */
[----:B------:R-:W-:-:S02]  /*e0f0*/  IMAD.MOV.U32 R73, RZ, RZ, R49 ;  /* 0x000000ffff497224 */ /* 0x000fc400078e0031 */
[----:B------:R-:W-:Y:S01]  /*e100*/  @!P6 HADD2 R71, -R18.H0_H0, -RZ.H0_H0 ;  /* 0xa00000ff1247e230 */ /* 0x000fe20000000900 */
[----:B------:R-:W-:Y:S01]  /*e110*/  LOP3.LUT R5, R5, 0xff, RZ, 0xc0, !PT ;  /* 0x000000ff05057812 */ /* 0x000fe200078ec0ff */
[----:B------:R-:W-:Y:S01]  /*e120*/  @!P5 HADD2 R76, -R171.H0_H0, -RZ.H0_H0 ;  /* 0xa00000ffab4cd230 */ /* 0x000fe20000000900 */
[----:B------:R-:W-:Y:S02]  /*e130*/  PRMT R49, R18, 0x5410, R19 ;  /* 0x0000541012317816 */ /* 0x000fe40000000013 */
[----:B------:R-:W-:Y:S02]  /*e140*/  @!P3 PRMT R19, R70, 0x5410, RZ ;  /* 0x000054104613b816 */ /* 0x000fe400000000ff */
[----:B------:R-:W-:Y:S02]  /*e150*/  ISETP.LE.U32.AND P3, PT, R5, UR12, PT ;  /* 0x0000000c05007c0c */ /* 0x000fe4000bf63070 */
[----:B------:R-:W-:Y:S01]  /*e160*/  @!P6 PRMT R18, R71, 0x5410, RZ ;  /* 0x000054104712e816 */ /* 0x000fe200000000ff */
[----:B------:R-:W-:Y:S01]  /*e170*/  IMAD.MOV.U32 R71, RZ, RZ, R48 ;  /* 0x000000ffff477224 */ /* 0x000fe200078e0030 */
[----:B------:R-:W-:-:S02]  /*e180*/  LOP3.LUT R5, R0, 0xff, RZ, 0xc0, !PT ;  /* 0x000000ff00057812 */ /* 0x000fc400078ec0ff */
[----:B------:R-:W-:Y:S01]  /*e190*/  PRMT R48, R171, 0x5410, R170 ;  /* 0x00005410ab307816 */ /* 0x000fe200000000aa */
[----:B------:R4:W-:Y:S01]  /*e1a0*/  MUFU.EX2 R20, R45 ;  /* 0x0000002d00147308 */ /* 0x0009e20000000800 */
[----:B------:R-:W-:Y:S02]  /*e1b0*/  @!P5 PRMT R171, R76, 0x5410, RZ ;  /* 0x000054104cabd816 */ /* 0x000fe400000000ff */
[----:B------:R-:W-:Y:S01]  /*e1c0*/  ISETP.LE.U32.AND P5, PT, R5, UR12, PT ;  /* 0x0000000c05007c0c */ /* 0x000fe2000bfa3070 */
[----:B-1----:R-:W-:Y:S01]  /*e1d0*/  FADD.FTZ R28, R4, R27 ;  /* 0x0000001b041c7221 */ /* 0x002fe20000010000 */
[----:B------:R-:W-:-:S03]  /*e1e0*/  F2FP.F16.F32.PACK_AB R5, R14, R4 ;  /* 0x000000040e05723e */ /* 0x000fc600000000ff */
[----:B------:R-:W1:Y:S01]  /*e1f0*/  MUFU.EX2 R25, R46 ;  /* 0x0000002e00197308 */ /* 0x000e620000000800 */
[----:B------:R-:W-:Y:S01]  /*e200*/  SHF.R.U32.HI R4, RZ, 0x18, R0 ;  /* 0x00000018ff047819 */ /* 0x000fe20000011600 */
[----:B------:R-:W-:Y:S01]  /*e210*/  @!P2 HADD2 R77, -R170.H0_H0, -RZ.H0_H0 ;  /* 0xa00000ffaa4da230 */ /* 0x000fe20000000900 */
[----:B------:R-:W-:Y:S02]  /*e220*/  LOP3.LUT R0, R0, 0xffff, RZ, 0xc0, !PT ;  /* 0x0000ffff00007812 */ /* 0x000fe400078ec0ff */
[----:B------:R-:W-:Y:S02]  /*e230*/  PRMT R169, R5, 0x7632, R169 ;  /* 0x0000763205a97816 */ /* 0x000fe400000000a9 */
[----:B------:R-:W-:Y:S01]  /*e240*/  LOP3.LUT R6, R6, 0xff, RZ, 0xc0, !PT ;  /* 0x000000ff06067812 */ /* 0x000fe200078ec0ff */
[----:B------:R-:W-:Y:S01]  /*e250*/  MUFU.EX2 R16, R36 ;  /* 0x0000002400107308 */ /* 0x000fe20000000800 */
[----:B------:R-:W-:Y:S01]  /*e260*/  SHF.R.U32.HI R0, RZ, 0x8, R0 ;  /* 0x00000008ff007819 */ /* 0x000fe20000011600 */
[----:B------:R-:W-:Y:S01]  /*e270*/  @!P4 HADD2 R78, -R169.H0_H0, -RZ.H0_H0 ;  /* 0xa00000ffa94ec230 */ /* 0x000fe20000000900 */
[----:B------:R-:W-:-:S05]  /*e280*/  ISETP.LE.U32.AND P6, PT, R6, UR12, PT ;  /* 0x0000000c06007c0c */ /* 0x000fca000bfc3070 */
[----:B------:R-:W1:Y:S01]  /*e290*/  MUFU.EX2 R24, R44 ;  /* 0x0000002c00187308 */ /* 0x000e620000000800 */
[----:B------:R-:W-:Y:S01]  /*e2a0*/  @!P2 PRMT R170, R77, 0x5410, RZ ;  /* 0x000054104daaa816 */ /* 0x000fe200000000ff */
[----:B------:R-:W-:Y:S01]  /*e2b0*/  FADD.FTZ R29, R7, R9 ;  /* 0x00000009071d7221 */ /* 0x000fe20000010000 */
[----:B------:R-:W-:Y:S01]  /*e2c0*/  PRMT R168, R5, 0x7610, R168 ;  /* 0x0000761005a87816 */ /* 0x000fe200000000a8 */
[----:B------:R-:W-:Y:S01]  /*e2d0*/  IMAD.WIDE.U32 R6, R21, -0x2daee0ad, RZ ;  /* 0xd2511f5315067825 */ /* 0x000fe200078e00ff */
[----:B------:R-:W-:Y:S02]  /*e2e0*/  ISETP.LE.U32.AND P2, PT, R4, UR12, PT ;  /* 0x0000000c04007c0c */ /* 0x000fe4000bf43070 */
[----:B------:R-:W-:Y:S01]  /*e2f0*/  LOP3.LUT R0, R0, 0xffff, RZ, 0xc0, !PT ;  /* 0x0000ffff00007812 */ /* 0x000fe200078ec0ff */
[----:B------:R-:W-:Y:S01]  /*e300*/  IMAD.WIDE.U32 R4, R22, -0x2daee0ad, RZ ;  /* 0xd2511f5316047825 */ /* 0x000fe200078e00ff */
[----:B----4-:R-:W-:Y:S02]  /*e310*/  PRMT R45, R168, 0x5410, R169 ;  /* 0x00005410a82d7816 */ /* 0x010fe400000000a9 */
[----:B------:R-:W-:-:S02]  /*e320*/  @!P4 PRMT R169, R78, 0x5410, RZ ;  /* 0x000054104ea9c816 */ /* 0x000fc400000000ff */
[----:B------:R-:W-:Y:S02]  /*e330*/  ISETP.LE.U32.AND P4, PT, R0, UR12, PT ;  /* 0x0000000c00007c0c */ /* 0x000fe4000bf83070 */
[----:B------:R-:W-:Y:S02]  /*e340*/  LOP3.LUT R7, R7, UR38, R12, 0x96, !PT ;  /* 0x0000002607077c12 */ /* 0x000fe4000f8e960c */
[----:B-1----:R-:W-:Y:S02]  /*e350*/  F2FP.F16.F32.PACK_AB R0, R25, R20 ;  /* 0x000000141900723e */ /* 0x002fe400000000ff */
[----:B------:R-:W-:Y:S01]  /*e360*/  LOP3.LUT R6, R5, UR36, R6, 0x96, !PT ;  /* 0x0000002405067c12 */ /* 0x000fe2000f8e9606 */
[----:B------:R-:W-:Y:S01]  /*e370*/  IMAD.WIDE.U32 R8, R7, -0x326172a9, RZ ;  /* 0xcd9e8d5707087825 */ /* 0x000fe200078e00ff */
[C---:B------:R-:W-:Y:S02]  /*e380*/  PRMT R167, R0.reuse, 0x7610, R167 ;  /* 0x0000761000a77816 */ /* 0x040fe400000000a7 */
[----:B------:R-:W-:Y:S01]  /*e390*/  PRMT R166, R0, 0x7632, R166 ;  /* 0x0000763200a67816 */ /* 0x000fe200000000a6 */
[----:B------:R-:W-:Y:S01]  /*e3a0*/  IMAD.WIDE.U32 R6, R6, -0x326172a9, RZ ;  /* 0xcd9e8d5706067825 */ /* 0x000fe200078e00ff */
[----:B------:R-:W-:-:S02]  /*e3b0*/  F2FP.F16.F32.PACK_AB R0, R24, R16 ;  /* 0x000000101800723e */ /* 0x000fc400000000ff */
[----:B------:R-:W-:Y:S02]  /*e3c0*/  LOP3.LUT R5, R9, UR37, R10, 0x96, !PT ;  /* 0x0000002509057c12 */ /* 0x000fe4000f8e960a */
[C---:B------:R-:W-:Y:S02]  /*e3d0*/  PRMT R165, R0.reuse, 0x7632, R165 ;  /* 0x0000763200a57816 */ /* 0x040fe400000000a5 */
[----:B------:R-:W-:Y:S02]  /*e3e0*/  PRMT R164, R0, 0x7610, R164 ;  /* 0x0000761000a47816 */ /* 0x000fe400000000a4 */
[----:B------:R-:W-:Y:S01]  /*e3f0*/  LOP3.LUT R0, R7, UR35, R8, 0x96, !PT ;  /* 0x0000002307007c12 */ /* 0x000fe2000f8e9608 */
[----:B------:R-:W-:Y:S01]  /*e400*/  FADD.FTZ R30, R153, R11 ;  /* 0x0000000b991e7221 */ /* 0x000fe20000010000 */
[----:B------:R-:W-:-:S04]  /*e410*/  IMAD.WIDE.U32 R10, R5, -0x2daee0ad, RZ ;  /* 0xd2511f53050a7825 */ /* 0x000fc800078e00ff */
[----:B------:R-:W-:-:S04]  /*e420*/  IMAD.WIDE.U32 R8, R0, -0x2daee0ad, RZ ;  /* 0xd2511f5300087825 */ /* 0x000fc800078e00ff */
[----:B------:R-:W-:Y:S01]  /*e430*/  @!P3 HADD2 R83, -R164.H0_H0, -RZ.H0_H0 ;  /* 0xa00000ffa453b230 */ /* 0x000fe20000000900 */
[----:B------:R-:W-:Y:S02]  /*e440*/  LOP3.LUT R4, R11, UR33, R4, 0x96, !PT ;  /* 0x000000210b047c12 */ /* 0x000fe4000f8e9604 */
[----:B------:R-:W-:Y:S02]  /*e450*/  LOP3.LUT R7, R9, UR29, R10, 0x96, !PT ;  /* 0x0000001d09077c12 */ /* 0x000fe4000f8e960a */
[C---:B------:R-:W-:Y:S02]  /*e460*/  LOP3.LUT R0, R2.reuse, 0xff, RZ, 0xc0, !PT ;  /* 0x000000ff02007812 */ /* 0x040fe400078ec0ff */
[----:B------:R-:W-:Y:S02]  /*e470*/  LOP3.LUT R10, R2, 0xffff, RZ, 0xc0, !PT ;  /* 0x0000ffff020a7812 */ /* 0x000fe400078ec0ff */
[--C-:B------:R-:W-:Y:S02]  /*e480*/  SHF.R.U32.HI R9, RZ, 0x10, R2.reuse ;  /* 0x00000010ff097819 */ /* 0x100fe40000011602 */
[----:B------:R-:W-:Y:S01]  /*e490*/  SHF.R.U32.HI R11, RZ, 0x18, R2 ;  /* 0x00000018ff0b7819 */ /* 0x000fe20000011602 */
[----:B------:R-:W-:-:S04]  /*e4a0*/  IMAD.WIDE.U32 R2, R7, -0x326172a9, RZ ;  /* 0xcd9e8d5707027825 */ /* 0x000fc800078e00ff */
[----:B------:R-:W-:Y:S02]  /*e4b0*/  @!P4 HADD2 R81, -R166.H0_H0, -RZ.H0_H0 ;  /* 0xa00000ffa651c230 */ /* 0x000fe40000000900 */
[----:B------:R-:W-:Y:S01]  /*e4c0*/  IMAD.MOV.U32 R69, RZ, RZ, R114 ;  /* 0x000000ffff457224 */ /* 0x000fe200078e0072 */
[----:B------:R-:W-:Y:S02]  /*e4d0*/  PRMT R114, R164, 0x5410, R165 ;  /* 0x00005410a4727816 */ /* 0x000fe400000000a5 */
[----:B------:R-:W-:Y:S02]  /*e4e0*/  @!P3 PRMT R164, R83, 0x5410, RZ ;  /* 0x0000541053a4b816 */ /* 0x000fe400000000ff */
[----:B------:R-:W-:Y:S01]  /*e4f0*/  ISETP.LE.U32.AND P3, PT, R0, UR12, PT ;  /* 0x0000000c00007c0c */ /* 0x000fe2000bf63070 */
[----:B------:R-:W-:Y:S01]  /*e500*/  IMAD.MOV.U32 R68, RZ, RZ, R115 ;  /* 0x000000ffff447224 */ /* 0x000fe200078e0073 */
[----:B------:R-:W-:Y:S01]  /*e510*/  SHF.R.U32.HI R0, RZ, 0x18, R2 ;  /* 0x00000018ff007819 */ /* 0x000fe20000011602 */
[----:B------:R-:W-:Y:S01]  /*e520*/  @!P5 HADD2 R80, -R167.H0_H0, -RZ.H0_H0 ;  /* 0xa00000ffa750d230 */ /* 0x000fe20000000900 */
[----:B------:R-:W-:Y:S01]  /*e530*/  PRMT R115, R167, 0x5410, R166 ;  /* 0x00005410a7737816 */ /* 0x000fe200000000a6 */
[----:B------:R-:W-:Y:S01]  /*e540*/  USHF.L.U32 UR4, UR19, 0x3, URZ ;  /* 0x0000000313047899 */ /* 0x000fe2000800063f */
[----:B------:R-:W-:Y:S01]  /*e550*/  @!P4 PRMT R166, R81, 0x5410, RZ ;  /* 0x0000541051a6c816 */ /* 0x000fe200000000ff */
[----:B------:R-:W-:Y:S01]  /*e560*/  IMAD.WIDE.U32 R4, R4, -0x326172a9, RZ ;  /* 0xcd9e8d5704047825 */ /* 0x000fe200078e00ff */
[----:B------:R-:W-:-:S02]  /*e570*/  ISETP.LE.U32.AND P4, PT, R0, UR12, PT ;  /* 0x0000000c00007c0c */ /* 0x000fc4000bf83070 */
[----:B------:R-:W-:Y:S02]  /*e580*/  LOP3.LUT R0, R9, 0xff, RZ, 0xc0, !PT ;  /* 0x000000ff09007812 */ /* 0x000fe400078ec0ff */
[----:B------:R-:W-:Y:S02]  /*e590*/  @!P5 PRMT R167, R80, 0x5410, RZ ;  /* 0x0000541050a7d816 */ /* 0x000fe400000000ff */
[----:B------:R-:W-:Y:S01]  /*e5a0*/  ISETP.LE.U32.AND P5, PT, R0, UR12, PT ;  /* 0x0000000c00007c0c */ /* 0x000fe2000bfa3070 */
[----:B------:R-:W-:Y:S01]  /*e5b0*/  IMAD.U32 R0, RZ, RZ, UR4 ;  /* 0x00000004ff007e24 */ /* 0x000fe2000f8e00ff */
[----:B------:R-:W-:Y:S01]  /*e5c0*/  LOP3.LUT R6, R5, UR32, R6, 0x96, !PT ;  /* 0x0000002005067c12 */ /* 0x000fe2000f8e9606 */
[----:B------:R-:W-:Y:S01]  /*e5d0*/  USHF.L.U32 UR4, UR19, 0x6, URZ ;  /* 0x0000000613047899 */ /* 0x000fe2000800063f */
[----:B------:R-:W-:Y:S01]  /*e5e0*/  FADD.FTZ R27, R151, R15 ;  /* 0x0000000f971b7221 */ /* 0x000fe20000010000 */
[----:B------:R-:W-:Y:S01]  /*e5f0*/  @!P2 HADD2 R82, -R165.H0_H0, -RZ.H0_H0 ;  /* 0xa00000ffa552a230 */ /* 0x000fe20000000900 */
[----:B------:R-:W-:Y:S01]  /*e600*/  LOP3.LUT R5, R3, UR16, R4, 0x96, !PT ;  /* 0x0000001003057c12 */ /* 0x000fe2000f8e9604 */
[----:B------:R-:W-:Y:S01]  /*e610*/  MUFU.EX2 R12, R54 ;  /* 0x00000036000c7308 */ /* 0x000fe20000000800 */
[C---:B------:R-:W-:Y:S01]  /*e620*/  LOP3.LUT R4, R2.reuse, 0xff, RZ, 0xc0, !PT ;  /* 0x000000ff02047812 */ /* 0x040fe200078ec0ff */
[----:B------:R-:W-:Y:S01]  /*e630*/  IMAD.MOV.U32 R76, RZ, RZ, R143 ;  /* 0x000000ffff4c7224 */ /* 0x000fe200078e008f */
[----:B------:R-:W-:Y:S01]  /*e640*/  LOP3.LUT R21, R2, 0xffff, RZ, 0xc0, !PT ;  /* 0x0000ffff02157812 */ /* 0x000fe200078ec0ff */
[----:B------:R-:W-:Y:S01]  /*e650*/  IMAD.MOV.U32 R46, RZ, RZ, R142 ;  /* 0x000000ffff2e7224 */ /* 0x000fe200078e008e */
[----:B------:R-:W-:Y:S01]  /*e660*/  SHF.R.U32.HI R7, RZ, 0x10, R2 ;  /* 0x00000010ff077819 */ /* 0x000fe20000011602 */
[----:B------:R-:W-:-:S02]  /*e670*/  IMAD.WIDE.U32 R2, R6, -0x2daee0ad, RZ ;  /* 0xd2511f5306027825 */ /* 0x000fc400078e00ff */
[----:B------:R-:W1:Y:S01]  /*e680*/  MUFU.EX2 R15, R56 ;  /* 0x00000038000f7308 */ /* 0x000e620000000800 */
[----:B------:R-:W-:Y:S01]  /*e690*/  @!P2 PRMT R165, R82, 0x5410, RZ ;  /* 0x0000541052a5a816 */ /* 0x000fe200000000ff */
[----:B--2---:R-:W-:Y:S01]  /*e6a0*/  IMAD.WIDE R142, R0, 0x2, R140 ;  /* 0x00000002008e7825 */ /* 0x004fe200078e028c */
[----:B------:R-:W-:-:S03]  /*e6b0*/  ISETP.LE.U32.AND P2, PT, R4, UR12, PT ;  /* 0x0000000c04007c0c */ /* 0x000fc6000bf43070 */
[----:B------:R-:W-:Y:S01]  /*e6c0*/  IMAD.U32 R0, RZ, RZ, UR4 ;  /* 0x00000004ff007e24 */ /* 0x000fe2000f8e00ff */
[----:B------:R-:W-:Y:S02]  /*e6d0*/  LOP3.LUT R4, R3, UR34, R8, 0x96, !PT ;  /* 0x0000002203047c12 */ /* 0x000fe4000f8e9608 */
[C---:B------:R-:W-:Y:S02]  /*e6e0*/  LOP3.LUT R22, R2.reuse, 0xff, RZ, 0xc0, !PT ;  /* 0x000000ff02167812 */ /* 0x040fe400078ec0ff */
[----:B------:R-:W-:Y:S02]  /*e6f0*/  LOP3.LUT R26, R2, 0xffff, RZ, 0xc0, !PT ;  /* 0x0000ffff021a7812 */ /* 0x000fe400078ec0ff */
[--C-:B------:R-:W-:Y:S02]  /*e700*/  SHF.R.U32.HI R23, RZ, 0x10, R2.reuse ;  /* 0x00000010ff177819 */ /* 0x100fe40000011602 */
[----:B------:R-:W-:Y:S01]  /*e710*/  SHF.R.U32.HI R9, RZ, 0x18, R2 ;  /* 0x00000018ff097819 */ /* 0x000fe20000011602 */
[----:B------:R-:W-:Y:S01]  /*e720*/  IMAD.WIDE R2, R0, 0x2, R140 ;  /* 0x0000000200027825 */ /* 0x000fe200078e028c */
[----:B------:R-:W-:-:S03]  /*e730*/  SHF.R.U32.HI R0, RZ, 0x8, R10 ;  /* 0x00000008ff007819 */ /* 0x000fc6000001160a */
[----:B------:R-:W-:Y:S01]  /*e740*/  @!P6 HADD2 R79, -R168.H0_H0, -RZ.H0_H0 ;  /* 0xa00000ffa84fe230 */ /* 0x000fe20000000900 */
[----:B------:R-:W-:Y:S01]  /*e750*/  LOP3.LUT R0, R0, 0xffff, RZ, 0xc0, !PT ;  /* 0x0000ffff00007812 */ /* 0x000fe200078ec0ff */
[----:B------:R-:W-:Y:S03]  /*e760*/  STG.E.U16 desc[UR26][R140.64+-0x80], R35 ;  /* 0xffff80238c007986 */ /* 0x000fe6000c10151a */
[----:B------:R-:W-:Y:S02]  /*e770*/  @!P6 PRMT R168, R79, 0x5410, RZ ;  /* 0x000054104fa8e816 */ /* 0x000fe400000000ff */
[----:B------:R-:W-:Y:S01]  /*e780*/  ISETP.LE.U32.AND P6, PT, R0, UR12, PT ;  /* 0x0000000c00007c0c */ /* 0x000fe2000bfc3070 */
[----:B------:R-:W-:Y:S01]  /*e790*/  STG.E.U16 desc[UR26][R140.64+-0x7e], R33 ;  /* 0xffff82218c007986 */ /* 0x000fe2000c10151a */
[----:B-1----:R-:W-:Y:S01]  /*e7a0*/  F2FP.F16.F32.PACK_AB R0, R15, R12 ;  /* 0x0000000c0f00723e */ /* 0x002fe200000000ff */
[----:B------:R-:W-:Y:S02]  /*e7b0*/  MUFU.EX2 R10, R47 ;  /* 0x0000002f000a7308 */ /* 0x000fe40000000800 */
[----:B------:R-:W-:Y:S04]  /*e7c0*/  STG.E.U16 desc[UR26][R142.64+-0x80], R31 ;  /* 0xffff801f8e007986 */ /* 0x000fe8000c10151a */
[----:B------:R-:W-:Y:S01]  /*e7d0*/  STG.E.U16 desc[UR26][R142.64+-0x7e], R32 ;  /* 0xffff82208e007986 */ /* 0x000fe2000c10151a */
[----:B------:R-:W-:-:S03]  /*e7e0*/  PRMT R161, R0, 0x7610, R161 ;  /* 0x0000761000a17816 */ /* 0x000fc600000000a1 */
[----:B------:R1:W-:Y:S01]  /*e7f0*/  STG.E.U16 desc[UR26][R2.64+-0x80], R13 ;  /* 0xffff800d02007986 */ /* 0x0003e2000c10151a */
[----:B------:R-:W-:Y:S01]  /*e800*/  PRMT R160, R0, 0x7632, R160 ;  /* 0x0000763200a07816 */ /* 0x000fe200000000a0 */
[----:B------:R-:W-:Y:S02]  /*e810*/  @!P3 HADD2 R85, -R161.H0_H0, -RZ.H0_H0 ;  /* 0xa00000ffa155b230 */ /* 0x000fe40000000900 */
[----:B------:R-:W-:Y:S01]  /*e820*/  IMAD.MOV.U32 R70, RZ, RZ, R113 ;  /* 0x000000ffff467224 */ /* 0x000fe200078e0071 */
[----:B------:R-:W-:Y:S02]  /*e830*/  PRMT R113, R161, 0x5410, R160 ;  /* 0x00005410a1717816 */ /* 0x000fe400000000a0 */
[----:B------:R-:W-:Y:S02]  /*e840*/  @!P3 PRMT R161, R85, 0x5410, RZ ;  /* 0x0000541055a1b816 */ /* 0x000fe400000000ff */
[----:B------:R-:W-:Y:S01]  /*e850*/  ISETP.LE.U32.AND P3, PT, R11, UR12, PT ;  /* 0x0000000c0b007c0c */ /* 0x000fe2000bf63070 */
[----:B-1----:R-:W1:Y:S01]  /*e860*/  MUFU.EX2 R13, R50 ;  /* 0x00000032000d7308 */ /* 0x002e620000000800 */
[----:B------:R-:W-:Y:S01]  /*e870*/  FADD.FTZ R8, R162, R27 ;  /* 0x0000001ba2087221 */ /* 0x000fe20000010000 */
[----:B------:R-:W-:Y:S01]  /*e880*/  @!P6 HADD2 R84, -R160.H0_H0, -RZ.H0_H0 ;  /* 0xa00000ffa054e230 */ /* 0x000fe20000000900 */
[----:B------:R-:W-:-:S05]  /*e890*/  LOP3.LUT R2, R7, 0xff, RZ, 0xc0, !PT ;  /* 0x000000ff07027812 */ /* 0x000fca00078ec0ff */
[----:B------:R-:W2:Y:S01]  /*e8a0*/  MUFU.EX2 R27, R58 ;  /* 0x0000003a001b7308 */ /* 0x000ea20000000800 */
[----:B-1----:R-:W-:-:S04]  /*e8b0*/  F2FP.F16.F32.PACK_AB R0, R13, R10 ;  /* 0x0000000a0d00723e */ /* 0x002fc800000000ff */
[C---:B------:R-:W-:Y:S02]  /*e8c0*/  PRMT R158, R0.reuse, 0x7632, R158 ;  /* 0x00007632009e7816 */ /* 0x040fe4000000009e */
[----:B------:R-:W-:Y:S02]  /*e8d0*/  PRMT R159, R0, 0x7610, R159 ;  /* 0x00007610009f7816 */ /* 0x000fe4000000009f */
[C---:B------:R-:W-:Y:S01]  /*e8e0*/  LOP3.LUT R0, R5.reuse, 0xffff, RZ, 0xc0, !PT ;  /* 0x0000ffff05007812 */ /* 0x040fe200078ec0ff */
[----:B------:R-:W-:Y:S01]  /*e8f0*/  @!P3 HADD2 R86, -R158.H0_H0, -RZ.H0_H0 ;  /* 0xa00000ff9e56b230 */ /* 0x000fe20000000900 */
[----:B------:R-:W-:Y:S02]  /*e900*/  @!P6 PRMT R160, R84, 0x5410, RZ ;  /* 0x0000541054a0e816 */ /* 0x000fe400000000ff */
[----:B------:R-:W-:Y:S02]  /*e910*/  ISETP.LE.U32.AND P6, PT, R2, UR12, PT ;  /* 0x0000000c02007c0c */ /* 0x000fe4000bfc3070 */
[----:B------:R-:W-:Y:S01]  /*e920*/  SHF.R.U32.HI R0, RZ, 0x8, R0 ;  /* 0x00000008ff007819 */ /* 0x000fe20000011600 */
[----:B------:R-:W-:Y:S01]  /*e930*/  IMAD.MOV.U32 R77, RZ, RZ, R112 ;  /* 0x000000ffff4d7224 */ /* 0x000fe200078e0070 */
[----:B------:R-:W-:Y:S01]  /*e940*/  LOP3.LUT R2, R5, 0xff, RZ, 0xc0, !PT ;  /* 0x000000ff05027812 */ /* 0x000fe200078ec0ff */
[----:B------:R-:W-:Y:S01]  /*e950*/  @!P5 HADD2 R87, -R159.H0_H0, -RZ.H0_H0 ;  /* 0xa00000ff9f57d230 */ /* 0x000fe20000000900 */
[----:B------:R-:W-:-:S02]  /*e960*/  PRMT R112, R159, 0x5410, R158 ;  /* 0x000054109f707816 */ /* 0x000fc4000000009e */
[----:B------:R-:W-:Y:S02]  /*e970*/  @!P3 PRMT R158, R86, 0x5410, RZ ;  /* 0x00005410569eb816 */ /* 0x000fe400000000ff */
[----:B------:R-:W-:Y:S02]  /*e980*/  LOP3.LUT R0, R0, 0xffff, RZ, 0xc0, !PT ;  /* 0x0000ffff00007812 */ /* 0x000fe400078ec0ff */
[----:B------:R-:W-:Y:S02]  /*e990*/  ISETP.LE.U32.AND P3, PT, R2, UR12, PT ;  /* 0x0000000c02007c0c */ /* 0x000fe4000bf63070 */
[----:B------:R-:W-:Y:S01]  /*e9a0*/  @!P5 PRMT R159, R87, 0x5410, RZ ;  /* 0x00005410579fd816 */ /* 0x000fe200000000ff */
[----:B------:R-:W-:Y:S01]  /*e9b0*/  IMAD.MOV.U32 R44, RZ, RZ, R68 ;  /* 0x000000ffff2c7224 */ /* 0x000fe200078e0044 */
[----:B------:R-:W-:Y:S01]  /*e9c0*/  ISETP.LE.U32.AND P5, PT, R0, UR12, PT ;  /* 0x0000000c00007c0c */ /* 0x000fe2000bfa3070 */
[----:B------:R-:W-:Y:S01]  /*e9d0*/  IMAD.MOV.U32 R68, RZ, RZ, R234 ;  /* 0x000000ffff447224 */ /* 0x000fe200078e00ea */
[----:B--2---:R-:W-:Y:S01]  /*e9e0*/  F2FP.F16.F32.PACK_AB R0, R233, R27 ;  /* 0x0000001be900723e */ /* 0x004fe200000000ff */
[----:B------:R-:W-:Y:S01]  /*e9f0*/  IMAD.MOV.U32 R79, RZ, RZ, R232 ;  /* 0x000000ffff4f7224 */ /* 0x000fe200078e00e8 */
[----:B------:R-:W-:Y:S02]  /*ea00*/  MUFU.EX2 R234, R60 ;  /* 0x0000003c00ea7308 */ /* 0x000fe40000000800 */
[C---:B------:R-:W-:Y:S01]  /*ea10*/  PRMT R157, R0.reuse, 0x7610, R157 ;  /* 0x00007610009d7816 */ /* 0x040fe2000000009d */
[----:B------:R-:W-:Y:S01]  /*ea20*/  IMAD.MOV.U32 R78, RZ, RZ, R230 ;  /* 0x000000ffff4e7224 */ /* 0x000fe200078e00e6 */
[----:B------:R-:W-:-:S04]  /*ea30*/  PRMT R156, R0, 0x7632, R156 ;  /* 0x00007632009c7816 */ /* 0x000fc8000000009c */
[----:B------:R-:W1:Y:S01]  /*ea40*/  MUFU.EX2 R232, R61 ;  /* 0x0000003d00e87308 */ /* 0x000e620000000800 */
[----:B------:R-:W-:Y:S01]  /*ea50*/  IMAD.MOV.U32 R83, RZ, RZ, R229 ;  /* 0x000000ffff537224 */ /* 0x000fe200078e00e5 */
[----:B------:R-:W-:Y:S01]  /*ea60*/  SHF.R.U32.HI R0, RZ, 0x8, R21 ;  /* 0x00000008ff007819 */ /* 0x000fe20000011615 */
[----:B------:R-:W-:Y:S02]  /*ea70*/  @!P3 HADD2 R88, -R157.H0_H0, -RZ.H0_H0 ;  /* 0xa00000ff9d58b230 */ /* 0x000fe40000000900 */
[----:B------:R-:W-:-:S03]  /*ea80*/  IMAD.MOV.U32 R84, RZ, RZ, R137 ;  /* 0x000000ffff547224 */ /* 0x000fc600078e0089 */
[----:B------:R-:W-:Y:S01]  /*ea90*/  MUFU.EX2 R229, R53 ;  /* 0x0000003500e57308 */ /* 0x000fe20000000800 */
[----:B------:R-:W-:Y:S02]  /*eaa0*/  LOP3.LUT R0, R0, 0xffff, RZ, 0xc0, !PT ;  /* 0x0000ffff00007812 */ /* 0x000fe400078ec0ff */
[----:B------:R-:W-:-:S05]  /*eab0*/  PRMT R137, R157, 0x5410, R156 ;  /* 0x000054109d897816 */ /* 0x000fca000000009c */
[----:B------:R-:W2:Y:S01]  /*eac0*/  MUFU.EX2 R230, R55 ;  /* 0x0000003700e67308 */ /* 0x000ea20000000800 */
[----:B------:R-:W-:Y:S02]  /*ead0*/  @!P3 PRMT R157, R88, 0x5410, RZ ;  /* 0x00005410589db816 */ /* 0x000fe400000000ff */
[----:B------:R-:W-:Y:S02]  /*eae0*/  ISETP.LE.U32.AND P3, PT, R0, UR12, PT ;  /* 0x0000000c00007c0c */ /* 0x000fe4000bf63070 */
[----:B-1----:R-:W-:-:S04]  /*eaf0*/  F2FP.F16.F32.PACK_AB R2, R232, R234 ;  /* 0x000000eae802723e */ /* 0x002fc800000000ff */
[C---:B------:R-:W-:Y:S01]  /*eb00*/  PRMT R154, R2.reuse, 0x7632, R154 ;  /* 0x00007632029a7816 */ /* 0x040fe2000000009a */
[----:B------:R-:W-:Y:S01]  /*eb10*/  IMAD.MOV.U32 R47, RZ, RZ, R73 ;  /* 0x000000ffff2f7224 */ /* 0x000fe200078e0049 */
[----:B------:R-:W-:Y:S01]  /*eb20*/  PRMT R155, R2, 0x7610, R155 ;  /* 0x00007610029b7816 */ /* 0x000fe2000000009b */
[----:B------:R-:W-:Y:S01]  /*eb30*/  IMAD.MOV.U32 R58, RZ, RZ, R213 ;  /* 0x000000ffff3a7224 */ /* 0x000fe200078e00d5 */
[----:B--2---:R-:W-:-:S03]  /*eb40*/  F2FP.F16.F32.PACK_AB R0, R230, R229 ;  /* 0x000000e5e600723e */ /* 0x004fc600000000ff */
[----:B------:R-:W-:Y:S02]  /*eb50*/  @!P3 HADD2 R93, -R154.H0_H0, -RZ.H0_H0 ;  /* 0xa00000ff9a5db230 */ /* 0x000fe40000000900 */
[----:B------:R-:W-:Y:S01]  /*eb60*/  IMAD.MOV.U32 R73, RZ, RZ, R211 ;  /* 0x000000ffff497224 */ /* 0x000fe200078e00d3 */
[C---:B------:R-:W-:Y:S02]  /*eb70*/  PRMT R153, R0.reuse, 0x7610, R153 ;  /* 0x0000761000997816 */ /* 0x040fe40000000099 */
[----:B------:R-:W-:Y:S01]  /*eb80*/  PRMT R152, R0, 0x7632, R152 ;  /* 0x0000763200987816 */ /* 0x000fe20000000098 */
[----:B------:R-:W-:Y:S01]  /*eb90*/  IMAD.MOV.U32 R80, RZ, RZ, R135 ;  /* 0x000000ffff507224 */ /* 0x000fe200078e0087 */
[----:B------:R-:W-:Y:S01]  /*eba0*/  LOP3.LUT R0, R23, 0xff, RZ, 0xc0, !PT ;  /* 0x000000ff17007812 */ /* 0x000fe200078ec0ff */
[----:B------:R-:W-:Y:S01]  /*ebb0*/  MUFU.EX2 R211, R74 ;  /* 0x0000004a00d37308 */ /* 0x000fe20000000800 */
[----:B------:R-:W-:Y:S02]  /*ebc0*/  PRMT R135, R155, 0x5410, R154 ;  /* 0x000054109b877816 */ /* 0x000fe4000000009a */
[----:B------:R-:W-:-:S02]  /*ebd0*/  @!P3 PRMT R154, R93, 0x5410, RZ ;  /* 0x000054105d9ab816 */ /* 0x000fc400000000ff */
[----:B------:R-:W-:-:S03]  /*ebe0*/  ISETP.LE.U32.AND P3, PT, R0, UR12, PT ;  /* 0x0000000c00007c0c */ /* 0x000fc6000bf63070 */
[----:B------:R-:W1:Y:S01]  /*ebf0*/  MUFU.EX2 R213, R72 ;  /* 0x0000004800d57308 */ /* 0x000e620000000800 */
[C---:B------:R-:W-:Y:S01]  /*ec00*/  LOP3.LUT R0, R4.reuse, 0xffff, RZ, 0xc0, !PT ;  /* 0x0000ffff04007812 */ /* 0x040fe200078ec0ff */
[----:B------:R-:W-:Y:S01]  /*ec10*/  @!P4 HADD2 R91, -R152.H0_H0, -RZ.H0_H0 ;  /* 0xa00000ff985bc230 */ /* 0x000fe20000000900 */
[----:B------:R-:W-:Y:S02]  /*ec20*/  LOP3.LUT R2, R4, 0xff, RZ, 0xc0, !PT ;  /* 0x000000ff04027812 */ /* 0x000fe400078ec0ff */
[----:B------:R-:W-:Y:S01]  /*ec30*/  SHF.R.U32.HI R0, RZ, 0x8, R0 ;  /* 0x00000008ff007819 */ /* 0x000fe20000011600 */
[----:B------:R-:W-:Y:S02]  /*ec40*/  IMAD.MOV.U32 R82, RZ, RZ, R134 ;  /* 0x000000ffff527224 */ /* 0x000fe400078e0086 */
[----:B------:R-:W-:Y:S01]  /*ec50*/  @!P6 HADD2 R92, -R153.H0_H0, -RZ.H0_H0 ;  /* 0xa00000ff995ce230 */ /* 0x000fe20000000900 */
[----:B------:R-:W-:Y:S02]  /*ec60*/  PRMT R134, R153, 0x5410, R152 ;  /* 0x0000541099867816 */ /* 0x000fe40000000098 */
[----:B------:R-:W-:-:S02]  /*ec70*/  @!P4 PRMT R152, R91, 0x5410, RZ ;  /* 0x000054105b98c816 */ /* 0x000fc400000000ff */
[----:B------:R-:W-:Y:S02]  /*ec80*/  LOP3.LUT R0, R0, 0xffff, RZ, 0xc0, !PT ;  /* 0x0000ffff00007812 */ /* 0x000fe400078ec0ff */
[----:B------:R-:W-:Y:S02]  /*ec90*/  ISETP.LE.U32.AND P4, PT, R2, UR12, PT ;  /* 0x0000000c02007c0c */ /* 0x000fe4000bf83070 */
[----:B------:R-:W-:Y:S02]  /*eca0*/  @!P6 PRMT R153, R92, 0x5410, RZ ;  /* 0x000054105c99e816 */ /* 0x000fe400000000ff */
[----:B------:R-:W-:Y:S01]  /*ecb0*/  ISETP.LE.U32.AND P6, PT, R0, UR12, PT ;  /* 0x0000000c00007c0c */ /* 0x000fe2000bfc3070 */
[----:B------:R-:W-:Y:S01]  /*ecc0*/  IMAD.MOV.U32 R31, RZ, RZ, R77 ;  /* 0x000000ffff1f7224 */ /* 0x000fe200078e004d */
[----:B-1----:R-:W-:Y:S01]  /*ecd0*/  F2FP.F16.F32.PACK_AB R0, R213, R211 ;  /* 0x000000d3d500723e */ /* 0x002fe200000000ff */
[----:B------:R-:W-:Y:S02]  /*ece0*/  IMAD.MOV.U32 R77, RZ, RZ, R69 ;  /* 0x000000ffff4d7224 */ /* 0x000fe400078e0045 */
[----:B------:R-:W-:Y:S01]  /*ecf0*/  IMAD.MOV.U32 R56, RZ, RZ, R244 ;  /* 0x000000ffff387224 */ /* 0x000fe200078e00f4 */
[----:B------:R-:W-:Y:S01]  /*ed00*/  PRMT R151, R0, 0x7610, R151 ;  /* 0x0000761000977816 */ /* 0x000fe20000000097 */
[----:B------:R-:W-:-:S02]  /*ed10*/  IMAD.MOV.U32 R244, RZ, RZ, R222 ;  /* 0x000000fffff47224 */ /* 0x000fc400078e00de */
[----:B------:R-:W-:Y:S01]  /*ed20*/  IMAD.MOV.U32 R69, RZ, RZ, R212 ;  /* 0x000000ffff457224 */ /* 0x000fe200078e00d4 */
[----:B------:R-:W-:Y:S01]  /*ed30*/  MUFU.EX2 R222, R144 ;  /* 0x0000009000de7308 */ /* 0x000fe20000000800 */
[----:B------:R-:W-:Y:S02]  /*ed40*/  PRMT R150, R0, 0x7632, R150 ;  /* 0x0000763200967816 */ /* 0x000fe40000000096 */
[----:B------:R-:W-:-:S05]  /*ed50*/  SHF.R.U32.HI R0, RZ, 0x8, R26 ;  /* 0x00000008ff007819 */ /* 0x000fca000001161a */
[----:B------:R-:W1:Y:S01]  /*ed60*/  MUFU.EX2 R212, R75 ;  /* 0x0000004b00d47308 */ /* 0x000e620000000800 */
[----:B------:R-:W-:Y:S01]  /*ed70*/  @!P4 HADD2 R95, -R151.H0_H0, -RZ.H0_H0 ;  /* 0xa00000ff975fc230 */ /* 0x000fe20000000900 */
[----:B------:R-:W-:Y:S01]  /*ed80*/  LOP3.LUT R0, R0, 0xffff, RZ, 0xc0, !PT ;  /* 0x0000ffff00007812 */ /* 0x000fe200078ec0ff */
[----:B------:R-:W-:Y:S02]  /*ed90*/  @!P5 HADD2 R90, -R156.H0_H0, -RZ.H0_H0 ;  /* 0xa00000ff9c5ad230 */ /* 0x000fe40000000900 */
[----:B------:R-:W-:Y:S01]  /*eda0*/  IMAD.MOV.U32 R54, RZ, RZ, R235 ;  /* 0x000000ffff367224 */ /* 0x000fe200078e00eb */
[----:B------:R-:W-:Y:S01]  /*edb0*/  PRMT R235, R151, 0x5410, R150 ;  /* 0x0000541097eb7816 */ /* 0x000fe20000000096 */
[----:B------:R-:W-:Y:S01]  /*edc0*/  @!P6 HADD2 R94, -R150.H0_H0, -RZ.H0_H0 ;  /* 0xa00000ff965ee230 */ /* 0x000fe20000000900 */
[----:B------:R-:W-:Y:S02]  /*edd0*/  @!P4 PRMT R151, R95, 0x5410, RZ ;  /* 0x000054105f97c816 */ /* 0x000fe400000000ff */
[----:B------:R-:W-:-:S02]  /*ede0*/  ISETP.LE.U32.AND P4, PT, R0, UR12, PT ;  /* 0x0000000c00007c0c */ /* 0x000fc4000bf83070 */
[----:B------:R-:W-:Y:S02]  /*edf0*/  @!P5 PRMT R156, R90, 0x5410, RZ ;  /* 0x000054105a9cd816 */ /* 0x000fe400000000ff */
[----:B------:R-:W-:Y:S02]  /*ee00*/  SHF.R.U32.HI R0, RZ, 0x18, R5 ;  /* 0x00000018ff007819 */ /* 0x000fe40000011605 */
[----:B------:R-:W-:Y:S01]  /*ee10*/  ISETP.LE.U32.AND P5, PT, R22, UR12, PT ;  /* 0x0000000c16007c0c */ /* 0x000fe2000bfa3070 */
[----:B------:R-:W-:Y:S01]  /*ee20*/  IMAD.MOV.U32 R87, RZ, RZ, R46 ;  /* 0x000000ffff577224 */ /* 0x000fe200078e002e */
[----:B------:R-:W-:Y:S01]  /*ee30*/  @!P6 PRMT R150, R94, 0x5410, RZ ;  /* 0x000054105e96e816 */ /* 0x000fe200000000ff */
[----:B------:R-:W-:Y:S01]  /*ee40*/  FADD.FTZ R3, R14, R28 ;  /* 0x0000001c0e037221 */ /* 0x000fe20000010000 */
[----:B------:R-:W-:Y:S01]  /*ee50*/  IMAD.MOV.U32 R46, RZ, RZ, R71 ;  /* 0x000000ffff2e7224 */ /* 0x000fe200078e0047 */
[----:B------:R-:W-:Y:S01]  /*ee60*/  ISETP.LE.U32.AND P6, PT, R0, UR12, PT ;  /* 0x0000000c00007c0c */ /* 0x000fe2000bfc3070 */
[----:B------:R-:W-:Y:S01]  /*ee70*/  IMAD.MOV.U32 R71, RZ, RZ, R210 ;  /* 0x000000ffff477224 */ /* 0x000fe200078e00d2 */
[----:B-1----:R-:W-:Y:S01]  /*ee80*/  F2FP.F16.F32.PACK_AB R0, R222, R212 ;  /* 0x000000d4de00723e */ /* 0x002fe200000000ff */
[----:B------:R-:W-:Y:S01]  /*ee90*/  IMAD.MOV.U32 R28, RZ, RZ, R209 ;  /* 0x000000ffff1c7224 */ /* 0x000fe200078e00d1 */
[----:B------:R-:W-:Y:S01]  /*eea0*/  MUFU.EX2 R210, R37 ;  /* 0x0000002500d27308 */ /* 0x000fe20000000800 */
[----:B------:R-:W-:Y:S01]  /*eeb0*/  @!P2 HADD2 R89, -R155.H0_H0, -RZ.H0_H0 ;  /* 0xa00000ff9b59a230 */ /* 0x000fe20000000900 */
[----:B------:R-:W-:-:S06]  /*eec0*/  PRMT R149, R0, 0x7610, R149 ;  /* 0x0000761000957816 */ /* 0x000fcc0000000095 */
[----:B------:R-:W1:Y:S01]  /*eed0*/  MUFU.EX2 R209, R39 ;  /* 0x0000002700d17308 */ /* 0x000e620000000800 */
[----:B------:R-:W-:Y:S01]  /*eee0*/  PRMT R148, R0, 0x7632, R148 ;  /* 0x0000763200947816 */ /* 0x000fe20000000094 */
[----:B------:R-:W-:Y:S01]  /*eef0*/  FADD.FTZ R6, R163, R30 ;  /* 0x0000001ea3067221 */ /* 0x000fe20000010000 */
[----:B------:R-:W-:Y:S01]  /*ef00*/  SHF.R.U32.HI R0, RZ, 0x10, R5 ;  /* 0x00000010ff007819 */ /* 0x000fe20000011605 */
[----:B------:R-:W-:Y:S01]  /*ef10*/  @!P5 HADD2 R97, -R149.H0_H0, -RZ.H0_H0 ;  /* 0xa00000ff9561d230 */ /* 0x000fe20000000900 */
[----:B------:R-:W-:Y:S01]  /*ef20*/  @!P2 PRMT R155, R89, 0x5410, RZ ;  /* 0x00005410599ba816 */ /* 0x000fe200000000ff */
[----:B------:R-:W-:Y:S01]  /*ef30*/  IMAD.MOV.U32 R36, RZ, RZ, R70 ;  /* 0x000000ffff247224 */ /* 0x000fe200078e0046 */
[----:B------:R-:W-:Y:S01]  /*ef40*/  ISETP.LE.U32.AND P2, PT, R9, UR12, PT ;  /* 0x0000000c09007c0c */ /* 0x000fe2000bf43070 */
[----:B------:R-:W-:Y:S01]  /*ef50*/  FADD.FTZ R9, R196, R6 ;  /* 0x00000006c4097221 */ /* 0x000fe20000010000 */
[----:B------:R-:W-:Y:S01]  /*ef60*/  LOP3.LUT R0, R0, 0xff, RZ, 0xc0, !PT ;  /* 0x000000ff00007812 */ /* 0x000fe200078ec0ff */
[----:B------:R-:W-:-:S02]  /*ef70*/  IMAD.MOV.U32 R30, RZ, RZ, R139 ;  /* 0x000000ffff1e7224 */ /* 0x000fc400078e008b */
[----:B------:R-:W-:Y:S01]  /*ef80*/  FADD.FTZ R3, R16, R3 ;  /* 0x0000000310037221 */ /* 0x000fe20000010000 */
[----:B------:R-:W-:Y:S02]  /*ef90*/  IMAD.MOV.U32 R70, RZ, RZ, R202 ;  /* 0x000000ffff467224 */ /* 0x000fe400078e00ca */
[----:B------:R-:W-:Y:S01]  /*efa0*/  FADD.FTZ R6, R197, R8 ;  /* 0x00000008c5067221 */ /* 0x000fe20000010000 */
[----:B------:R-:W-:Y:S01]  /*efb0*/  MUFU.EX2 R16, R62 ;  /* 0x0000003e00107308 */ /* 0x000fe20000000800 */
[----:B------:R-:W-:Y:S01]  /*efc0*/  PRMT R139, R149, 0x5410, R148 ;  /* 0x00005410958b7816 */ /* 0x000fe20000000094 */
[----:B------:R-:W-:Y:S01]  /*efd0*/  @!P4 HADD2 R96, -R148.H0_H0, -RZ.H0_H0 ;  /* 0xa00000ff9460c230 */ /* 0x000fe20000000900 */
[----:B------:R-:W-:Y:S02]  /*efe0*/  @!P5 PRMT R149, R97, 0x5410, RZ ;  /* 0x000054106195d816 */ /* 0x000fe400000000ff */
[----:B------:R-:W-:-:S03]  /*eff0*/  ISETP.LE.U32.AND P5, PT, R0, UR12, PT ;  /* 0x0000000c00007c0c */ /* 0x000fc6000bfa3070 */
[----:B------:R-:W2:Y:S01]  /*f000*/  MUFU.EX2 R163, R66 ;  /* 0x0000004200a37308 */ /* 0x000ea20000000800 */
[----:B------:R-:W-:Y:S02]  /*f010*/  SHF.R.U32.HI R0, RZ, 0x18, R4 ;  /* 0x00000018ff007819 */ /* 0x000fe40000011604 */
[----:B-1----:R-:W-:-:S05]  /*f020*/  F2FP.F16.F32.PACK_AB R136, R210, R209 ;  /* 0x000000d1d288723e */ /* 0x002fca00000000ff */
[----:B------:R-:W-:Y:S01]  /*f030*/  MUFU.EX2 R197, R64 ;  /* 0x0000004000c57308 */ /* 0x000fe20000000800 */
[----:B------:R-:W-:-:S07]  /*f040*/  @!P4 PRMT R148, R96, 0x5410, RZ ;  /* 0x000054106094c816 */ /* 0x000fce00000000ff */
[----:B------:R-:W1:Y:S01]  /*f050*/  MUFU.EX2 R202, R65 ;  /* 0x0000004100ca7308 */ /* 0x000e620000000800 */
[----:B------:R-:W-:Y:S02]  /*f060*/  ISETP.LE.U32.AND P4, PT, R0, UR12, PT ;  /* 0x0000000c00007c0c */ /* 0x000fe4000bf83070 */
[----:B------:R-:W-:Y:S01]  /*f070*/  SHF.R.U32.HI R0, RZ, 0x10, R4 ;  /* 0x00000010ff007819 */ /* 0x000fe20000011604 */
[----:B------:R-:W-:Y:S01]  /*f080*/  @!P3 HADD2 R98, -R136.H0_H0, -RZ.H0_H0 ;  /* 0xa00000ff8862b230 */ /* 0x000fe20000000900 */
[----:B------:R-:W-:Y:S02]  /*f090*/  @P3 PRMT R196, R136, 0x7610, R196 ;  /* 0x0000761088c43816 */ /* 0x000fe400000000c4 */
[----:B------:R-:W-:Y:S02]  /*f0a0*/  LOP3.LUT R0, R0, 0xff, RZ, 0xc0, !PT ;  /* 0x000000ff00007812 */ /* 0x000fe400078ec0ff */
[----:B------:R-:W-:Y:S01]  /*f0b0*/  @!P3 PRMT R196, R98, 0x5410, RZ ;  /* 0x0000541062c4b816 */ /* 0x000fe200000000ff */
[----:B------:R-:W-:Y:S01]  /*f0c0*/  FADD.FTZ R3, R24, R3 ;  /* 0x0000000318037221 */ /* 0x000fe20000010000 */
[----:B------:R-:W-:-:S02]  /*f0d0*/  ISETP.LE.U32.AND P3, PT, R0, UR12, PT ;  /* 0x0000000c00007c0c */ /* 0x000fc4000bf63070 */
[----:B--2---:R-:W-:Y:S01]  /*f0e0*/  F2FP.F16.F32.PACK_AB R2, R163, R16 ;  /* 0x00000010a302723e */ /* 0x004fe200000000ff */
[----:B------:R-:W-:Y:S01]  /*f0f0*/  FADD.FTZ R7, R20, R29 ;  /* 0x0000001d14077221 */ /* 0x000fe20000010000 */
[----:B-1----:R-:W-:Y:S01]  /*f100*/  F2FP.F16.F32.PACK_AB R0, R202, R197 ;  /* 0x000000c5ca00723e */ /* 0x002fe200000000ff */
[----:B------:R-:W-:Y:S01]  /*f110*/  FADD.FTZ R4, R10, R3 ;  /* 0x000000030a047221 */ /* 0x000fe20000010000 */
[C---:B------:R-:W-:Y:S01]  /*f120*/  PRMT R147, R2.reuse, 0x7610, R147 ;  /* 0x0000761002937816 */ /* 0x040fe20000000093 */
[----:B------:R-:W-:Y:S01]  /*f130*/  IMAD.MOV.U32 R3, RZ, RZ, R141 ;  /* 0x000000ffff037224 */ /* 0x000fe200078e008d */
[----:B------:R-:W-:Y:S01]  /*f140*/  PRMT R146, R2, 0x7632, R146 ;  /* 0x0000763202927816 */ /* 0x000fe20000000092 */
[----:B------:R-:W-:Y:S01]  /*f150*/  IMAD.MOV.U32 R2, RZ, RZ, R140 ;  /* 0x000000ffff027224 */ /* 0x000fe200078e008c */
[C---:B------:R-:W-:Y:S02]  /*f160*/  PRMT R145, R0.reuse, 0x7610, R145 ;  /* 0x0000761000917816 */ /* 0x040fe40000000091 */
[----:B------:R-:W-:Y:S01]  /*f170*/  PRMT R144, R0, 0x7632, R144 ;  /* 0x0000763200907816 */ /* 0x000fe20000000090 */
[----:B------:R-:W-:-:S02]  /*f180*/  IMAD.U32 R0, RZ, RZ, UR4 ;  /* 0x00000004ff007e24 */ /* 0x000fc4000f8e00ff */
[----:B------:R-:W-:Y:S01]  /*f190*/  FADD.FTZ R8, R25, R7 ;  /* 0x0000000719087221 */ /* 0x000fe20000010000 */
[----:B------:R-:W-:Y:S02]  /*f1a0*/  IMAD.MOV.U32 R50, RZ, RZ, R34 ;  /* 0x000000ffff327224 */ /* 0x000fe400078e0022 */
[----:B------:R-:W-:-:S04]  /*f1b0*/  IMAD.WIDE R34, R0, 0x2, R2 ;  /* 0x0000000200227825 */ /* 0x000fc800078e0202 */
[----:B------:R-:W-:Y:S01]  /*f1c0*/  FADD.FTZ R5, R12, R8 ;  /* 0x000000080c057221 */ /* 0x000fe20000010000 */
[----:B------:R-:W-:Y:S01]  /*f1d0*/  FADD.FTZ R7, R198, R9 ;  /* 0x00000009c6077221 */ /* 0x000fe20000010000 */
[----:B------:R-:W-:Y:S01]  /*f1e0*/  IMAD.U32 R0, RZ, RZ, UR45 ;  /* 0x0000002dff007e24 */ /* 0x000fe2000f8e00ff */
[----:B------:R1:W-:Y:S03]  /*f1f0*/  STG.E.U16 desc[UR26][R34.64+-0x7e], R17 ;  /* 0xffff821122007986 */ /* 0x0003e6000c10151a */
[----:B------:R-:W-:-:S04]  /*f200*/  IMAD.WIDE R32, R0, 0x2, R2 ;  /* 0x0000000200207825 */ /* 0x000fc800078e0202 */
[----:B------:R-:W-:-:S04]  /*f210*/  FADD.FTZ R0, R201, R7 ;  /* 0x00000007c9007221 */ /* 0x000fc80000010000 */
[----:B------:R-:W-:Y:S01]  /*f220*/  FADD.FTZ R201, R199, R0 ;  /* 0x00000000c7c97221 */ /* 0x000fe20000010000 */
[----:B------:R-:W-:-:S05]  /*f230*/  LOP3.LUT R0, R243, UR40, R220, 0x96, !PT ;  /* 0x00000028f3007c12 */ /* 0x000fca000f8e96dc */
[----:B------:R-:W-:-:S04]  /*f240*/  IMAD.WIDE.U32 R10, R0, -0x326172a9, RZ ;  /* 0xcd9e8d57000a7825 */ /* 0x000fc800078e00ff */
[----:B-1----:R-:W-:Y:S01]  /*f250*/  FADD.FTZ R17, R15, R5 ;  /* 0x000000050f117221 */ /* 0x002fe20000010000 */
[----:B---3--:R-:W-:-:S05]  /*f260*/  IMAD.WIDE.U32 R14, R238, -0x326172a9, RZ ;  /* 0xcd9e8d57ee0e7825 */ /* 0x008fca00078e00ff */
[----:B------:R-:W-:-:S05]  /*f270*/  LOP3.LUT R2, R15, UR41, R87, 0x96, !PT ;  /* 0x000000290f027c12 */ /* 0x000fca000f8e9657 */
[----:B------:R-:W-:-:S05]  /*f280*/  IMAD.WIDE.U32 R2, R2, -0x2daee0ad, RZ ;  /* 0xd2511f5302027825 */ /* 0x000fca00078e00ff */
[----:B------:R-:W-:Y:S02]  /*f290*/  LOP3.LUT R0, R3, UR38, R242, 0x96, !PT ;  /* 0x0000002603007c12 */ /* 0x000fe4000f8e96f2 */
[----:B------:R-:W-:Y:S01]  /*f2a0*/  LOP3.LUT R3, R11, UR39, R14, 0x96, !PT ;  /* 0x000000270b037c12 */ /* 0x000fe2000f8e960e */
[----:B------:R-:W-:-:S04]  /*f2b0*/  FADD.FTZ R13, R13, R4 ;  /* 0x000000040d0d7221 */ /* 0x000fc80000010000 */
[----:B------:R-:W-:-:S04]  /*f2c0*/  IMAD.WIDE.U32 R4, R3, -0x2daee0ad, RZ ;  /* 0xd2511f5303047825 */ /* 0x000fc800078e00ff */
[----:B------:R-:W-:Y:S01]  /*f2d0*/  FADD.FTZ R6, R52, R6 ;  /* 0x0000000634067221 */ /* 0x000fe20000010000 */
[----:B------:R-:W-:Y:S01]  /*f2e0*/  IMAD.WIDE.U32 R8, R0, -0x326172a9, RZ ;  /* 0xcd9e8d5700087825 */ /* 0x000fe200078e00ff */
[----:B------:R-:W-:-:S03]  /*f2f0*/  LOP3.LUT R0, R5, UR36, R2, 0x96, !PT ;  /* 0x0000002405007c12 */ /* 0x000fc6000f8e9602 */
[----:B------:R-:W-:Y:S02]  /*f300*/  FADD.FTZ R12, R200, R6 ;  /* 0x00000006c80c7221 */ /* 0x000fe40000010000 */
        /* <DEDUP_REMOVED lines=8> */
[----:B------:R-:W-:Y:S01]  /*f390*/  IMAD.WIDE.U32 R2, R2, -0x326172a9, RZ ;  /* 0xcd9e8d5702027825 */ /* 0x000fe200078e00ff */
[----:B------:R-:W-:-:S04]  /*f3a0*/  LOP3.LUT R7, R5, UR32, R6, 0x96, !PT ;  /* 0x0000002005077c12 */ /* 0x000fc8000f8e9606 */
[----:B------:R-:W-:Y:S02]  /*f3b0*/  LOP3.LUT R0, R3, UR16, R4, 0x96, !PT ;  /* 0x0000001003007c12 */ /* 0x000fe4000f8e9604 */
[C---:B------:R-:W-:Y:S02]  /*f3c0*/  LOP3.LUT R3, R2.reuse, 0xffff, RZ, 0xc0, !PT ;  /* 0x0000ffff02037812 */ /* 0x040fe400078ec0ff */
[--C-:B------:R-:W-:Y:S02]  /*f3d0*/  SHF.R.U32.HI R5, RZ, 0x10, R2.reuse ;  /* 0x00000010ff057819 */ /* 0x100fe40000011602 */
[----:B------:R-:W-:Y:S02]  /*f3e0*/  LOP3.LUT R6, R2, 0xff, RZ, 0xc0, !PT ;  /* 0x000000ff02067812 */ /* 0x000fe400078ec0ff */
[----:B------:R-:W-:Y:S02]  /*f3f0*/  SHF.R.U32.HI R4, RZ, 0x18, R2 ;  /* 0x00000018ff047819 */ /* 0x000fe40000011602 */
[----:B------:R-:W-:-:S02]  /*f400*/  SHF.R.U32.HI R3, RZ, 0x8, R3 ;  /* 0x00000008ff037819 */ /* 0x000fc40000011603 */
[----:B------:R-:W-:Y:S01]  /*f410*/  LOP3.LUT R2, R5, 0xff, RZ, 0xc0, !PT ;  /* 0x000000ff05027812 */ /* 0x000fe200078ec0ff */
[----:B------:R-:W-:Y:S01]  /*f420*/  FADD.FTZ R200, R57, R12 ;  /* 0x0000000c39c87221 */ /* 0x000fe20000010000 */
[----:B------:R-:W-:Y:S02]  /*f430*/  PRMT R12, R6, 0x5410, R3 ;  /* 0x00005410060c7816 */ /* 0x000fe40000000003 */
[----:B------:R-:W-:Y:S01]  /*f440*/  PRMT R9, R2, 0x5410, R4 ;  /* 0x0000541002097816 */ /* 0x000fe20000000004 */
[----:B------:R-:W-:-:S05]  /*f450*/  IMAD.WIDE.U32 R2, R7, -0x2daee0ad, RZ ;  /* 0xd2511f5307027825 */ /* 0x000fca00078e00ff */
[----:B------:R-:W-:Y:S02]  /*f460*/  LOP3.LUT R4, R3, UR34, R8, 0x96, !PT ;  /* 0x0000002203047c12 */ /* 0x000fe4000f8e9608 */
[C---:B------:R-:W-:Y:S02]  /*f470*/  LOP3.LUT R3, R2.reuse, 0xffff, RZ, 0xc0, !PT ;  /* 0x0000ffff02037812 */ /* 0x040fe400078ec0ff */
[--C-:B------:R-:W-:Y:S02]  /*f480*/  SHF.R.U32.HI R7, RZ, 0x10, R2.reuse ;  /* 0x00000010ff077819 */ /* 0x100fe40000011602 */
[----:B------:R-:W-:Y:S02]  /*f490*/  SHF.R.U32.HI R5, RZ, 0x8, R3 ;  /* 0x00000008ff057819 */ /* 0x000fe40000011603 */
[----:B------:R-:W-:Y:S02]  /*f4a0*/  LOP3.LUT R3, R2, 0xff, RZ, 0xc0, !PT ;  /* 0x000000ff02037812 */ /* 0x000fe400078ec0ff */
[----:B------:R-:W-:-:S02]  /*f4b0*/  SHF.R.U32.HI R6, RZ, 0x18, R2 ;  /* 0x00000018ff067819 */ /* 0x000fc40000011602 */
[C---:B------:R-:W-:Y:S02]  /*f4c0*/  LOP3.LUT R2, R0.reuse, 0xffff, RZ, 0xc0, !PT ;  /* 0x0000ffff00027812 */ /* 0x040fe400078ec0ff */
[----:B------:R-:W-:Y:S02]  /*f4d0*/  PRMT R5, R3, 0x5410, R5 ;  /* 0x0000541003057816 */ /* 0x000fe40000000005 */
[----:B------:R-:W-:Y:S02]  /*f4e0*/  SHF.R.U32.HI R3, RZ, 0x8, R2 ;  /* 0x00000008ff037819 */ /* 0x000fe40000011602 */
[----:B------:R-:W-:-:S04]  /*f4f0*/  LOP3.LUT R2, R0, 0xff, RZ, 0xc0, !PT ;  /* 0x000000ff00027812 */ /* 0x000fc800078ec0ff */
[----:B------:R-:W-:Y:S02]  /*f500*/  PRMT R20, R2, 0x5410, R3 ;  /* 0x0000541002147816 */ /* 0x000fe40000000003 */
[--C-:B------:R-:W-:Y:S02]  /*f510*/  SHF.R.U32.HI R2, RZ, 0x10, R0.reuse ;  /* 0x00000010ff027819 */ /* 0x100fe40000011600 */
[----:B------:R-:W-:Y:S02]  /*f520*/  SHF.R.U32.HI R3, RZ, 0x18, R0 ;  /* 0x00000018ff037819 */ /* 0x000fe40000011600 */
[----:B------:R-:W-:Y:S02]  /*f530*/  LOP3.LUT R2, R2, 0xff, RZ, 0xc0, !PT ;  /* 0x000000ff02027812 */ /* 0x000fe400078ec0ff */
[----:B------:R-:W-:Y:S02]  /*f540*/  LOP3.LUT R0, R7, 0xff, RZ, 0xc0, !PT ;  /* 0x000000ff07007812 */ /* 0x000fe400078ec0ff */
[----:B------:R-:W-:Y:S01]  /*f550*/  PRMT R22, R2, 0x5410, R3 ;  /* 0x0000541002167816 */ /* 0x000fe20000000003 */
[----:B------:R-:W-:Y:S01]  /*f560*/  IMAD.MOV.U32 R2, RZ, RZ, 0x7054 ;  /* 0x00007054ff027424 */ /* 0x000fe200078e00ff */
[----:B------:R-:W-:Y:S01]  /*f570*/  PRMT R6, R0, 0x5410, R6 ;  /* 0x0000541000067816 */ /* 0x000fe20000000006 */
[----:B------:R-:W-:-:S05]  /*f580*/  IMAD.U32 R0, RZ, RZ, UR12 ;  /* 0x0000000cff007e24 */ /* 0x000fca000f8e00ff */
[----:B------:R-:W-:Y:S02]  /*f590*/  PRMT R0, R0, R2, UR12 ;  /* 0x0000000c00007e16 */ /* 0x000fe40008000002 */
[----:B------:R-:W-:-:S04]  /*f5a0*/  LOP3.LUT R2, R4, 0xffff, RZ, 0xc0, !PT ;  /* 0x0000ffff04027812 */ /* 0x000fc800078ec0ff */
[----:B------:R-:W-:Y:S02]  /*f5b0*/  SHF.R.U32.HI R3, RZ, 0x8, R2 ;  /* 0x00000008ff037819 */ /* 0x000fe40000011602 */
[----:B------:R-:W-:-:S04]  /*f5c0*/  LOP3.LUT R2, R4, 0xff, RZ, 0xc0, !PT ;  /* 0x000000ff04027812 */ /* 0x000fc800078ec0ff */
[----:B------:R-:W-:Y:S02]  /*f5d0*/  PRMT R23, R2, 0x5410, R3 ;  /* 0x0000541002177816 */ /* 0x000fe40000000003 */
[--C-:B------:R-:W-:Y:S02]  /*f5e0*/  SHF.R.U32.HI R2, RZ, 0x10, R4.reuse ;  /* 0x00000010ff027819 */ /* 0x100fe40000011604 */
[----:B------:R-:W-:Y:S02]  /*f5f0*/  SHF.R.U32.HI R3, RZ, 0x18, R4 ;  /* 0x00000018ff037819 */ /* 0x000fe40000011604 */
[----:B------:R-:W-:-:S04]  /*f600*/  LOP3.LUT R2, R2, 0xff, RZ, 0xc0, !PT ;  /* 0x000000ff02027812 */ /* 0x000fc800078ec0ff */
[----:B------:R-:W-:Y:S02]  /*f610*/  PRMT R21, R2, 0x5410, R3 ;  /* 0x0000541002157816 */ /* 0x000fe40000000003 */
[--C-:B------:R-:W-:Y:S01]  /*f620*/  HSET2.LE.AND R3, R12, R0.reuse, PT ;  /* 0x000000000c037233 */ /* 0x100fe20003803000 */
[----:B------:R1:W-:Y:S04]  /*f630*/  STG.E.U16 desc[UR26][R32.64+-0x80], R18 ;  /* 0xffff801220007986 */ /* 0x0003e8000c10151a */
[----:B-1----:R-:W-:Y:S02]  /*f640*/  LOP3.LUT R18, R3, R59, RZ, 0xc0, !PT ;  /* 0x0000003b03127212 */ /* 0x002fe400078ec0ff */
[----:B------:R-:W2:Y:S01]  /*f650*/  LDL.LU R59, [R1+0xd0] ;  /* 0x0000d000013b7983 */ /* 0x000ea20000300800 */
[--C-:B------:R-:W-:Y:S01]  /*f660*/  HSET2.LE.AND R2, R9, R0.reuse, PT ;  /* 0x0000000009027233 */ /* 0x100fe20003803000 */
[----:B------:R-:W-:Y:S01]  /*f670*/  UIADD3 UR6, UR6, 0x1, URZ ;  /* 0x0000000106067890 */ /* 0x000fe2000fffe03f */
[----:B------:R-:W-:Y:S01]  /*f680*/  IMAD.U32 R4, RZ, RZ, UR31 ;  /* 0x0000001fff047e24 */ /* 0x000fe2000f8e00ff */
[----:B------:R2:W-:Y:S01]  /*f690*/  STG.E.U16 desc[UR26][R32.64+-0x7e], R19 ;  /* 0xffff821320007986 */ /* 0x0005e2000c10151a */
[----:B------:R-:W-:-:S03]  /*f6a0*/  HSET2.LE.AND R3, R5, R0, PT ;  /* 0x0000000005037233 */ /* 0x000fc60003803000 */
[----:B------:R-:W-:Y:S01]  /*f6b0*/  LOP3.LUT R4, R221, UR6, R4, 0x96, !PT ;  /* 0x00000006dd047c12 */ /* 0x000fe2000f8e9604 */
[----:B------:R-:W-:Y:S01]  /*f6c0*/  FADD.FTZ R199, R27, R17 ;  /* 0x000000111bc77221 */ /* 0x000fe20000010000 */
[----:B------:R-:W-:Y:S01]  /*f6d0*/  FADD.FTZ R198, R16, R13 ;  /* 0x0000000d10c67221 */ /* 0x000fe20000010000 */
[----:B--2---:R-:W-:Y:S01]  /*f6e0*/  LOP3.LUT R19, R2, R59, RZ, 0xc0, !PT ;  /* 0x0000003b02137212 */ /* 0x004fe200078ec0ff */
[----:B------:R-:W-:Y:S02]  /*f6f0*/  IMAD.MOV.U32 R59, RZ, RZ, R58 ;  /* 0x000000ffff3b7224 */ /* 0x000fe400078e003a */
[----:B------:R-:W-:Y:S02]  /*f700*/  IMAD.MOV.U32 R58, RZ, RZ, R84 ;  /* 0x000000ffff3a7224 */ /* 0x000fe400078e0054 */
[----:B------:R-:W-:Y:S01]  /*f710*/  IMAD.MOV.U32 R84, RZ, RZ, R31 ;  /* 0x000000ffff547224 */ /* 0x000fe200078e001f */
[----:B------:R-:W-:Y:S02]  /*f720*/  LOP3.LUT R26, R3, R59, RZ, 0xc0, !PT ;  /* 0x0000003b031a7212 */ /* 0x000fe400078ec0ff */
[----:B------:R-:W-:Y:S01]  /*f730*/  HSET2.LE.AND R2, R6, R0, PT ;  /* 0x0000000006027233 */ /* 0x000fe20003803000 */
[----:B------:R-:W-:-:S02]  /*f740*/  IMAD.MOV.U32 R59, RZ, RZ, R84 ;  /* 0x000000ffff3b7224 */ /* 0x000fc400078e0054 */
[----:B------:R-:W-:Y:S02]  /*f750*/  IMAD.MOV.U32 R84, RZ, RZ, R28 ;  /* 0x000000ffff547224 */ /* 0x000fe400078e001c */
[----:B------:R-:W-:Y:S01]  /*f760*/  IMAD.WIDE.U32 R28, R4, -0x326172a9, RZ ;  /* 0xcd9e8d57041c7825 */ /* 0x000fe200078e00ff */
[----:B------:R-:W-:-:S03]  /*f770*/  LOP3.LUT R27, R2, R223, RZ, 0xc0, !PT ;  /* 0x000000df021b7212 */ /* 0x000fc600078ec0ff */
[----:B------:R-:W-:Y:S01]  /*f780*/  IMAD.MOV.U32 R31, RZ, RZ, R219 ;  /* 0x000000ffff1f7224 */ /* 0x000fe200078e00db */
[----:B------:R-:W-:Y:S01]  /*f790*/  LOP3.LUT R2, R29, UR41, R87, 0x96, !PT ;  /* 0x000000291d027c12 */ /* 0x000fe2000f8e9657 */
[----:B------:R-:W2:Y:S04]  /*f7a0*/  LDL.LU R219, [R1+0x1d8] ;  /* 0x0001d80001db7983 */ /* 0x000ea80000300800 */
[----:B------:R-:W3:Y:S04]  /*f7b0*/  LDL.LU R223, [R1+0x1d4] ;  /* 0x0001d40001df7983 */ /* 0x000ee80000300800 */
[----:B------:R-:W4:Y:S01]  /*f7c0*/  LDL.LU R87, [R1+0xf0] ;  /* 0x0000f00001577983 */ /* 0x000f220000300800 */
[----:B------:R-:W-:-:S05]  /*f7d0*/  IMAD.WIDE.U32 R2, R2, -0x2daee0ad, RZ ;  /* 0xd2511f5302027825 */ /* 0x000fca00078e00ff */
[----:B------:R-:W-:-:S05]  /*f7e0*/  LOP3.LUT R3, R3, UR38, R242, 0x96, !PT ;  /* 0x0000002603037c12 */ /* 0x000fca000f8e96f2 */
[----:B------:R-:W-:Y:S01]  /*f7f0*/  IMAD.WIDE.U32 R8, R3, -0x326172a9, RZ ;  /* 0xcd9e8d5703087825 */ /* 0x000fe200078e00ff */
[----:B------:R-:W-:-:S05]  /*f800*/  LOP3.LUT R3, R11, UR39, R28, 0x96, !PT ;  /* 0x000000270b037c12 */ /* 0x000fca000f8e961c */
[----:B------:R-:W-:Y:S01]  /*f810*/  IMAD.WIDE.U32 R4, R3, -0x2daee0ad, RZ ;  /* 0xd2511f5303047825 */ /* 0x000fe200078e00ff */
[----:B------:R-:W-:-:S04]  /*f820*/  LOP3.LUT R7, R9, UR37, R10, 0x96, !PT ;  /* 0x0000002509077c12 */ /* 0x000fc8000f8e960a */
[----:B------:R-:W-:Y:S01]  /*f830*/  LOP3.LUT R6, R5, UR36, R2, 0x96, !PT ;  /* 0x0000002405067c12 */ /* 0x000fe2000f8e9602 */
[----:B------:R-:W-:-:S04]  /*f840*/  IMAD.WIDE.U32 R2, R7, -0x2daee0ad, RZ ;  /* 0xd2511f5307027825 */ /* 0x000fc800078e00ff */
[----:B------:R-:W-:Y:S01]  /*f850*/  IMAD.WIDE.U32 R6, R6, -0x326172a9, RZ ;  /* 0xcd9e8d5706067825 */ /* 0x000fe200078e00ff */
[----:B------:R-:W-:-:S04]  /*f860*/  LOP3.LUT R4, R3, UR33, R4, 0x96, !PT ;  /* 0x0000002103047c12 */ /* 0x000fc8000f8e9604 */
[----:B------:R-:W-:-:S05]  /*f870*/  LOP3.LUT R3, R7, UR35, R8, 0x96, !PT ;  /* 0x0000002307037c12 */ /* 0x000fca000f8e9608 */
[----:B------:R-:W-:-:S05]  /*f880*/  IMAD.WIDE.U32 R8, R3, -0x2daee0ad, RZ ;  /* 0xd2511f5303087825 */ /* 0x000fca00078e00ff */
[----:B------:R-:W-:Y:S01]  /*f890*/  LOP3.LUT R2, R9, UR29, R2, 0x96, !PT ;  /* 0x0000001d09027c12 */ /* 0x000fe2000f8e9602 */
[----:B------:R-:W-:-:S04]  /*f8a0*/  IMAD.WIDE.U32 R4, R4, -0x326172a9, RZ ;  /* 0xcd9e8d5704047825 */ /* 0x000fc800078e00ff */
[----:B------:R-:W-:Y:S01]  /*f8b0*/  IMAD.WIDE.U32 R2, R2, -0x326172a9, RZ ;  /* 0xcd9e8d5702027825 */ /* 0x000fe200078e00ff */
[----:B------:R-:W-:-:S04]  /*f8c0*/  LOP3.LUT R6, R5, UR32, R6, 0x96, !PT ;  /* 0x0000002005067c12 */ /* 0x000fc8000f8e9606 */
[----:B------:R-:W-:Y:S02]  /*f8d0*/  LOP3.LUT R5, R3, UR16, R4, 0x96, !PT ;  /* 0x0000001003057c12 */ /* 0x000fe4000f8e9604 */
[----:B------:R-:W-:-:S04]  /*f8e0*/  LOP3.LUT R3, R2, 0xffff, RZ, 0xc0, !PT ;  /* 0x0000ffff02037812 */ /* 0x000fc800078ec0ff */
[----:B------:R-:W-:Y:S02]  /*f8f0*/  SHF.R.U32.HI R4, RZ, 0x8, R3 ;  /* 0x00000008ff047819 */ /* 0x000fe40000011603 */
[----:B------:R-:W-:-:S04]  /*f900*/  LOP3.LUT R3, R2, 0xff, RZ, 0xc0, !PT ;  /* 0x000000ff02037812 */ /* 0x000fc800078ec0ff */
[----:B------:R-:W-:Y:S02]  /*f910*/  PRMT R13, R3, 0x5410, R4 ;  /* 0x00005410030d7816 */ /* 0x000fe40000000004 */
[--C-:B------:R-:W-:Y:S02]  /*f920*/  SHF.R.U32.HI R4, RZ, 0x10, R2.reuse ;  /* 0x00000010ff047819 */ /* 0x100fe40000011602 */
[----:B------:R-:W-:Y:S02]  /*f930*/  SHF.R.U32.HI R3, RZ, 0x18, R2 ;  /* 0x00000018ff037819 */ /* 0x000fe40000011602 */
[----:B------:R-:W-:-:S04]  /*f940*/  LOP3.LUT R2, R4, 0xff, RZ, 0xc0, !PT ;  /* 0x000000ff04027812 */ /* 0x000fc800078ec0ff */
[----:B------:R-:W-:Y:S01]  /*f950*/  PRMT R11, R2, 0x5410, R3 ;  /* 0x00005410020b7816 */ /* 0x000fe20000000003 */
[----:B------:R-:W-:-:S05]  /*f960*/  IMAD.WIDE.U32 R2, R6, -0x2daee0ad, RZ ;  /* 0xd2511f5306027825 */ /* 0x000fca00078e00ff */
[----:B------:R-:W-:Y:S02]  /*f970*/  LOP3.LUT R4, R3, UR34, R8, 0x96, !PT ;  /* 0x0000002203047c12 */ /* 0x000fe4000f8e9608 */
[----:B------:R-:W-:-:S04]  /*f980*/  LOP3.LUT R3, R2, 0xffff, RZ, 0xc0, !PT ;  /* 0x0000ffff02037812 */ /* 0x000fc800078ec0ff */
[----:B------:R-:W-:Y:S02]  /*f990*/  SHF.R.U32.HI R6, RZ, 0x8, R3 ;  /* 0x00000008ff067819 */ /* 0x000fe40000011603 */
[----:B------:R-:W-:-:S04]  /*f9a0*/  LOP3.LUT R3, R2, 0xff, RZ, 0xc0, !PT ;  /* 0x000000ff02037812 */ /* 0x000fc800078ec0ff */
[----:B------:R-:W-:Y:S02]  /*f9b0*/  PRMT R12, R3, 0x5410, R6 ;  /* 0x00005410030c7816 */ /* 0x000fe40000000006 */
[--C-:B------:R-:W-:Y:S02]  /*f9c0*/  SHF.R.U32.HI R3, RZ, 0x10, R2.reuse ;  /* 0x00000010ff037819 */ /* 0x100fe40000011602 */
[----:B------:R-:W-:Y:S02]  /*f9d0*/  SHF.R.U32.HI R6, RZ, 0x18, R2 ;  /* 0x00000018ff067819 */ /* 0x000fe40000011602 */
[----:B------:R-:W-:Y:S02]  /*f9e0*/  HSET2.LE.AND R2, R20, R0, PT ;  /* 0x0000000014027233 */ /* 0x000fe40003803000 */
[----:B------:R-:W-:-:S04]  /*f9f0*/  LOP3.LUT R3, R3, 0xff, RZ, 0xc0, !PT ;  /* 0x000000ff03037812 */ /* 0x000fc800078ec0ff */
[----:B------:R-:W-:Y:S02]  /*fa00*/  PRMT R10, R3, 0x5410, R6 ;  /* 0x00005410030a7816 */ /* 0x000fe40000000006 */
[----:B----4-:R-:W-:Y:S02]  /*fa10*/  LOP3.LUT R16, R2, R87, RZ, 0xc0, !PT ;  /* 0x0000005702107212 */ /* 0x010fe400078ec0ff */
[----:B------:R-:W-:-:S04]  /*fa20*/  LOP3.LUT R2, R5, 0xffff, RZ, 0xc0, !PT ;  /* 0x0000ffff05027812 */ /* 0x000fc800078ec0ff */
[----:B------:R-:W-:Y:S02]  /*fa30*/  SHF.R.U32.HI R3, RZ, 0x8, R2 ;  /* 0x00000008ff037819 */ /* 0x000fe40000011602 */
[----:B------:R-:W-:Y:S01]  /*fa40*/  LOP3.LUT R2, R5, 0xff, RZ, 0xc0, !PT ;  /* 0x000000ff05027812 */ /* 0x000fe200078ec0ff */
[----:B------:R-:W-:-:S03]  /*fa50*/  IMAD.MOV.U32 R87, RZ, RZ, R59 ;  /* 0x000000ffff577224 */ /* 0x000fc600078e003b */
[----:B------:R-:W-:Y:S02]  /*fa60*/  PRMT R9, R2, 0x5410, R3 ;  /* 0x0000541002097816 */ /* 0x000fe40000000003 */
[----:B------:R-:W-:Y:S02]  /*fa70*/  HSET2.LE.AND R2, R22, R0, PT ;  /* 0x0000000016027233 */ /* 0x000fe40003803000 */
[--C-:B------:R-:W-:Y:S02]  /*fa80*/  SHF.R.U32.HI R3, RZ, 0x10, R5.reuse ;  /* 0x00000010ff037819 */ /* 0x100fe40000011605 */
[----:B------:R-:W-:Y:S02]  /*fa90*/  SHF.R.U32.HI R5, RZ, 0x18, R5 ;  /* 0x00000018ff057819 */ /* 0x000fe40000011605 */
[----:B------:R-:W-:Y:S02]  /*faa0*/  LOP3.LUT R3, R3, 0xff, RZ, 0xc0, !PT ;  /* 0x000000ff03037812 */ /* 0x000fe400078ec0ff */
[----:B------:R-:W-:-:S02]  /*fab0*/  LOP3.LUT R17, R2, R87, RZ, 0xc0, !PT ;  /* 0x0000005702117212 */ /* 0x000fc400078ec0ff */
[C---:B------:R-:W-:Y:S02]  /*fac0*/  LOP3.LUT R2, R4.reuse, 0xffff, RZ, 0xc0, !PT ;  /* 0x0000ffff04027812 */ /* 0x040fe400078ec0ff */
[----:B------:R-:W-:Y:S02]  /*fad0*/  PRMT R8, R3, 0x5410, R5 ;  /* 0x0000541003087816 */ /* 0x000fe40000000005 */
[----:B------:R-:W-:Y:S02]  /*fae0*/  SHF.R.U32.HI R3, RZ, 0x8, R2 ;  /* 0x00000008ff037819 */ /* 0x000fe40000011602 */
[----:B------:R-:W-:Y:S01]  /*faf0*/  LOP3.LUT R2, R4, 0xff, RZ, 0xc0, !PT ;  /* 0x000000ff04027812 */ /* 0x000fe200078ec0ff */
[----:B------:R-:W-:Y:S02]  /*fb00*/  IMAD.MOV.U32 R59, RZ, RZ, R58 ;  /* 0x000000ffff3b7224 */ /* 0x000fe400078e003a */
[----:B------:R-:W-:Y:S01]  /*fb10*/  IMAD.MOV.U32 R58, RZ, RZ, R54 ;  /* 0x000000ffff3a7224 */ /* 0x000fe200078e0036 */
[----:B------:R-:W-:Y:S01]  /*fb20*/  PRMT R7, R2, 0x5410, R3 ;  /* 0x0000541002077816 */ /* 0x000fe20000000003 */
[----:B------:R-:W-:Y:S01]  /*fb30*/  IMAD.MOV.U32 R87, RZ, RZ, R59 ;  /* 0x000000ffff577224 */ /* 0x000fe200078e003b */
[----:B------:R-:W-:-:S02]  /*fb40*/  SHF.R.U32.HI R2, RZ, 0x10, R4 ;  /* 0x00000010ff027819 */ /* 0x000fc40000011604 */
[----:B------:R-:W-:Y:S01]  /*fb50*/  SHF.R.U32.HI R3, RZ, 0x18, R4 ;  /* 0x00000018ff037819 */ /* 0x000fe20000011604 */
[----:B------:R-:W-:Y:S01]  /*fb60*/  IMAD.MOV.U32 R59, RZ, RZ, R58 ;  /* 0x000000ffff3b7224 */ /* 0x000fe200078e003a */
[----:B------:R-:W-:Y:S01]  /*fb70*/  HSET2.LE.AND R4, R23, R0, PT ;  /* 0x0000000017047233 */ /* 0x000fe20003803000 */
[----:B------:R-:W-:Y:S02]  /*fb80*/  IMAD.MOV.U32 R54, RZ, RZ, R79 ;  /* 0x000000ffff367224 */ /* 0x000fe400078e004f */
[----:B------:R-:W-:Y:S02]  /*fb90*/  IMAD.MOV.U32 R58, RZ, RZ, R84 ;  /* 0x000000ffff3a7224 */ /* 0x000fe400078e0054 */
[----:B------:R-:W-:Y:S02]  /*fba0*/  IMAD.MOV.U32 R79, RZ, RZ, R224 ;  /* 0x000000ffff4f7224 */ /* 0x000fe400078e00e0 */
[----:B------:R-:W-:Y:S01]  /*fbb0*/  IMAD.MOV.U32 R84, RZ, RZ, R244 ;  /* 0x000000ffff547224 */ /* 0x000fe200078e00f4 */
[----:B------:R-:W4:Y:S01]  /*fbc0*/  LDL.LU R224, [R1+0x1d0] ;  /* 0x0001d00001e07983 */ /* 0x000f220000300800 */
[----:B------:R-:W-:Y:S01]  /*fbd0*/  IMAD.MOV.U32 R244, RZ, RZ, R225 ;  /* 0x000000fffff47224 */ /* 0x000fe200078e00e1 */
[----:B------:R-:W-:-:S02]  /*fbe0*/  LOP3.LUT R24, R4, R87, RZ, 0xc0, !PT ;  /* 0x0000005704187212 */ /* 0x000fc400078ec0ff */
[----:B------:R-:W2:Y:S04]  /*fbf0*/  LDL.LU R225, [R1+0x1cc] ;  /* 0x0001cc0001e17983 */ /* 0x000ea80000300800 */
[----:B------:R-:W3:Y:S01]  /*fc00*/  LDL.LU R87, [R1+0xe0] ;  /* 0x0000e00001577983 */ /* 0x000ee20000300800 */
[----:B------:R-:W-:-:S04]  /*fc10*/  LOP3.LUT R2, R2, 0xff, RZ, 0xc0, !PT ;  /* 0x000000ff02027812 */ /* 0x000fc800078ec0ff */
[----:B------:R-:W-:Y:S02]  /*fc20*/  PRMT R22, R2, 0x5410, R3 ;  /* 0x0000541002167816 */ /* 0x000fe40000000003 */
[--C-:B------:R-:W-:Y:S01]  /*fc30*/  HSET2.LE.AND R3, R21, R0.reuse, PT ;  /* 0x0000000015037233 */ /* 0x100fe20003803000 */
[----:B------:R-:W-:Y:S02]  /*fc40*/  IMAD.MOV.U32 R85, RZ, RZ, R138 ;  /* 0x000000ffff557224 */ /* 0x000fe400078e008a */
[----:B------:R-:W-:Y:S01]  /*fc50*/  IMAD.WIDE.U32 R4, R226, -0x326172a9, RZ ;  /* 0xcd9e8d57e2047825 */ /* 0x000fe200078e00ff */
[----:B------:R-:W-:-:S03]  /*fc60*/  HSET2.LE.AND R2, R13, R0, PT ;  /* 0x000000000d027233 */ /* 0x000fc60003803000 */
[----:B------:R-:W-:Y:S01]  /*fc70*/  @!P3 HADD2 R102, -R145.H0_H0, -RZ.H0_H0 ;  /* 0xa00000ff9166b230 */ /* 0x000fe20000000900 */
[----:B------:R-:W-:Y:S02]  /*fc80*/  PRMT R138, R145, 0x5410, R144 ;  /* 0x00005410918a7816 */ /* 0x000fe40000000090 */
[----:B------:R-:W-:Y:S02]  /*fc90*/  LOP3.LUT R6, R15, UR41, R4, 0x96, !PT ;  /* 0x000000290f067c12 */ /* 0x000fe4000f8e9604 */
[----:B------:R-:W-:Y:S01]  /*fca0*/  @!P3 PRMT R145, R102, 0x5410, RZ ;  /* 0x000054106691b816 */ /* 0x000fe200000000ff */
[----:B------:R-:W-:Y:S02]  /*fcb0*/  IMAD.MOV.U32 R89, RZ, RZ, R43 ;  /* 0x000000ffff597224 */ /* 0x000fe400078e002b */
[----:B------:R-:W-:Y:S02]  /*fcc0*/  IMAD.MOV.U32 R90, RZ, RZ, R42 ;  /* 0x000000ffff5a7224 */ /* 0x000fe400078e002a */
[----:B------:R-:W-:-:S02]  /*fcd0*/  IMAD.MOV.U32 R91, RZ, RZ, R41 ;  /* 0x000000ffff5b7224 */ /* 0x000fc400078e0029 */
[----:B------:R-:W-:Y:S02]  /*fce0*/  IMAD.MOV.U32 R64, RZ, RZ, R180 ;  /* 0x000000ffff407224 */ /* 0x000fe400078e00b4 */
[----:B------:R-:W-:Y:S02]  /*fcf0*/  IMAD.MOV.U32 R65, RZ, RZ, R178 ;  /* 0x000000ffff417224 */ /* 0x000fe400078e00b2 */
[----:B------:R-:W-:Y:S01]  /*fd00*/  IMAD.MOV.U32 R66, RZ, RZ, R179 ;  /* 0x000000ffff427224 */ /* 0x000fe200078e00b3 */
[----:B---3--:R-:W-:Y:S01]  /*fd10*/  LOP3.LUT R25, R3, R87, RZ, 0xc0, !PT ;  /* 0x0000005703197212 */ /* 0x008fe200078ec0ff */
[----:B------:R-:W-:Y:S02]  /*fd20*/  IMAD.MOV.U32 R87, RZ, RZ, R59 ;  /* 0x000000ffff577224 */ /* 0x000fe400078e003b */
[----:B------:R-:W-:Y:S02]  /*fd30*/  IMAD.MOV.U32 R59, RZ, RZ, R58 ;  /* 0x000000ffff3b7224 */ /* 0x000fe400078e003a */
[----:B------:R-:W-:-:S02]  /*fd40*/  IMAD.MOV.U32 R58, RZ, RZ, R84 ;  /* 0x000000ffff3a7224 */ /* 0x000fc400078e0054 */
[----:B------:R-:W-:Y:S02]  /*fd50*/  IMAD.MOV.U32 R84, RZ, RZ, R85 ;  /* 0x000000ffff547224 */ /* 0x000fe400078e0055 */
[----:B------:R-:W-:Y:S01]  /*fd60*/  IMAD.MOV.U32 R85, RZ, RZ, R30 ;  /* 0x000000ffff557224 */ /* 0x000fe200078e001e */
[----:B------:R-:W-:Y:S01]  /*fd70*/  LOP3.LUT R3, R5, R87, RZ, 0x3c, !PT ;  /* 0x0000005705037212 */ /* 0x000fe200078e3cff */
        /* <DEDUP_REMOVED lines=15> */
[----:B------:R-:W-:Y:S01]  /*fe70*/  LOP3.LUT R30, R2, R227, RZ, 0xc0, !PT ;  /* 0x000000e3021e7212 */ /* 0x000fe200078ec0ff */
[----:B------:R-:W-:Y:S01]  /*fe80*/  IMAD.MOV.U32 R56, RZ, RZ, R77 ;  /* 0x000000ffff387224 */ /* 0x000fe200078e004d */
[----:B------:R-:W-:Y:S01]  /*fe90*/  HSET2.LE.AND R2, R11, R0, PT ;  /* 0x000000000b027233 */ /* 0x000fe20003803000 */
[----:B------:R-:W-:Y:S01]  /*fea0*/  IMAD.MOV.U32 R77, RZ, RZ, R76 ;  /* 0x000000ffff4d7224 */ /* 0x000fe200078e004c */
[----:B------:R-:W3:Y:S01]  /*feb0*/  LDL.LU R227, [R1+0x1c8] ;  /* 0x0001c80001e37983 */ /* 0x000ee20000300800 */
[----:B------:R-:W-:-:S02]  /*fec0*/  IMAD.MOV.U32 R76, RZ, RZ, R38 ;  /* 0x000000ffff4c7224 */ /* 0x000fc400078e0026 */
[----:B------:R-:W-:Y:S01]  /*fed0*/  IMAD.WIDE.U32 R38, R3, -0x2daee0ad, RZ ;  /* 0xd2511f5303267825 */ /* 0x000fe200078e00ff */
[----:B------:R-:W-:Y:S01]  /*fee0*/  LOP3.LUT R31, R2, R31, RZ, 0xc0, !PT ;  /* 0x0000001f021f7212 */ /* 0x000fe200078ec0ff */
[----:B------:R-:W4:Y:S02]  /*fef0*/  LDL.LU R226, [R1+0x1c4] ;  /* 0x0001c40001e27983 */ /* 0x000f240000300800 */
[----:B------:R-:W-:Y:S01]  /*ff00*/  IMAD.MOV.U32 R36, RZ, RZ, R132 ;  /* 0x000000ffff247224 */ /* 0x000fe200078e0084 */
[----:B------:R-:W-:Y:S01]  /*ff10*/  LOP3.LUT R2, R39, UR40, R220, 0x96, !PT ;  /* 0x0000002827027c12 */ /* 0x000fe2000f8e96dc */
[----:B------:R-:W-:Y:S01]  /*ff20*/  IMAD.MOV.U32 R61, RZ, RZ, R86 ;  /* 0x000000ffff3d7224 */ /* 0x000fe200078e0056 */
[----:B------:R-:W-:Y:S01]  /*ff30*/  HSET2.LE.AND R3, R12, R0, PT ;  /* 0x000000000c037233 */ /* 0x000fe20003803000 */
[----:B------:R-:W-:Y:S01]  /*ff40*/  IMAD.MOV.U32 R86, RZ, RZ, R59 ;  /* 0x000000ffff567224 */ /* 0x000fe200078e003b */
[----:B------:R-:W2:Y:S01]  /*ff50*/  LDL.LU R228, [R1+0x1c0] ;  /* 0x0001c00001e47983 */ /* 0x000ea20000300800 */
[----:B------:R-:W-:-:S02]  /*ff60*/  IMAD.MOV.U32 R59, RZ, RZ, R50 ;  /* 0x000000ffff3b7224 */ /* 0x000fc400078e0032 */
[----:B------:R-:W-:Y:S01]  /*ff70*/  IMAD.MOV.U32 R50, RZ, RZ, R36 ;  /* 0x000000ffff327224 */ /* 0x000fe200078e0024 */
[----:B------:R-:W-:Y:S01]  /*ff80*/  LOP3.LUT R132, R29, UR41, R4, 0x96, !PT ;  /* 0x000000291d847c12 */ /* 0x000fe2000f8e9604 */
[----:B------:R-:W-:Y:S01]  /*ff90*/  IMAD.WIDE.U32 R36, R2, -0x326172a9, RZ ;  /* 0xcd9e8d5702247825 */ /* 0x000fe200078e00ff */
[--C-:B------:R-:W-:Y:S02]  /*ffa0*/  HSET2.LE.AND R4, R9, R0.reuse, PT ;  /* 0x0000000009047233 */ /* 0x100fe40003803000 */
[----:B------:R-:W-:Y:S02]  /*ffb0*/  LOP3.LUT R102, R3, R239, RZ, 0xc0, !PT ;  /* 0x000000ef03667212 */ /* 0x000fe400078ec0ff */
[C---:B------:R-:W-:Y:S02]  /*ffc0*/  LOP3.LUT R5, R37.reuse, UR39, R14, 0x96, !PT ;  /* 0x0000002725057c12 */ /* 0x040fe4000f8e960e */
[----:B------:R-:W-:Y:S02]  /*ffd0*/  LOP3.LUT R37, R37, UR39, R28, 0x96, !PT ;  /* 0x0000002725257c12 */ /* 0x000fe4000f8e961c */
[----:B------:R-:W-:-:S02]  /*ffe0*/  HSET2.LE.AND R3, R8, R0, PT ;  /* 0x0000000008037233 */ /* 0x000fc40003803000 */
[----:B------:R-:W-:Y:S01]  /*fff0*/  LOP3.LUT R28, R4, R61, RZ, 0xc0, !PT ;  /* 0x0000003d041c7212 */ /* 0x000fe200078ec0ff */
[----:B------:R-:W-:Y:S02]  /*10000*/  IMAD.MOV.U32 R61, RZ, RZ, R56 ;  /* 0x000000ffff3d7224 */ /* 0x000fe400078e0038 */
[----:B------:R-:W-:Y:S01]  /*10010*/  IMAD.MOV.U32 R56, RZ, RZ, R83 ;  /* 0x000000ffff387224 */ /* 0x000fe200078e0053 */
[----:B------:R-:W-:Y:S01]  /*10020*/  LOP3.LUT R29, R3, R231, RZ, 0xc0, !PT ;  /* 0x000000e7031d7212 */ /* 0x000fe200078ec0ff */
[----:B------:R-:W-:Y:S01]  /*10030*/  IMAD.MOV.U32 R83, RZ, RZ, R80 ;  /* 0x000000ffff537224 */ /* 0x000fe200078e0050 */
[----:B------:R-:W3:Y:S01]  /*10040*/  LDL.LU R231, [R1+0x1bc] ;  /* 0x0001bc0001e77983 */ /* 0x000ee20000300800 */
[----:B------:R-:W-:Y:S02]  /*10050*/  IMAD.MOV.U32 R80, RZ, RZ, R68 ;  /* 0x000000ffff507224 */ /* 0x000fe400078e0044 */
[----:B------:R-:W-:Y:S02]  /*10060*/  IMAD.MOV.U32 R68, RZ, RZ, R251 ;  /* 0x000000ffff447224 */ /* 0x000fe400078e00fb */
[----:B------:R-:W2:Y:S01]  /*10070*/  LDL.LU R251, [R1+0x1b8] ;  /* 0x0001b80001fb7983 */ /* 0x000ea20000300800 */
[----:B------:R-:W-:-:S03]  /*10080*/  IMAD.MOV.U32 R88, RZ, RZ, R60 ;  /* 0x000000ffff587224 */ /* 0x000fc600078e003c */
[----:B------:R1:W5:Y:S01]  /*10090*/  LDL.LU R43, [R1+0x1b4] ;  /* 0x0001b400012b7983 */ /* 0x0003620000300800 */
[----:B------:R-:W-:-:S03]  /*100a0*/  IMAD.MOV.U32 R60, RZ, RZ, R177 ;  /* 0x000000ffff3c7224 */ /* 0x000fc600078e00b1 */
[----:B------:R1:W5:Y:S04]  /*100b0*/  LDL.LU R42, [R1+0x1b0] ;  /* 0x0001b000012a7983 */ /* 0x0003680000300800 */
[----:B------:R1:W5:Y:S04]  /*100c0*/  LDL.LU R41, [R1+0x1ac] ;  /* 0x0001ac0001297983 */ /* 0x0003680000300800 */
[----:B------:R-:W4:Y:S01]  /*100d0*/  LDL.LU R177, [R1+0x1a8] ;  /* 0x0001a80001b17983 */ /* 0x000f220000300800 */
[----:B------:R-:W-:Y:S02]  /*100e0*/  IMAD.MOV.U32 R62, RZ, RZ, R84 ;  /* 0x000000ffff3e7224 */ /* 0x000fe400078e0054 */
[----:B------:R-:W-:-:S02]  /*100f0*/  IMAD.MOV.U32 R84, RZ, RZ, R56 ;  /* 0x000000ffff547224 */ /* 0x000fc400078e0038 */
[----:B------:R-:W-:Y:S02]  /*10100*/  IMAD.MOV.U32 R56, RZ, RZ, R79 ;  /* 0x000000ffff387224 */ /* 0x000fe400078e004f */
[----:B------:R-:W-:Y:S02]  /*10110*/  IMAD.MOV.U32 R79, RZ, RZ, R40 ;  /* 0x000000ffff4f7224 */ /* 0x000fe400078e0028 */
[----:B------:R1:W5:Y:S04]  /*10120*/  LDL.LU R40, [R1+0x1a4] ;  /* 0x0001a40001287983 */ /* 0x0003680000300800 */
[----:B------:R-:W3:Y:S04]  /*10130*/  LDL.LU R180, [R1+0x1a0] ;  /* 0x0001a00001b47983 */ /* 0x000ee80000300800 */
[----:B------:R-:W2:Y:S04]  /*10140*/  LDL.LU R178, [R1+0x19c] ;  /* 0x00019c0001b27983 */ /* 0x000ea80000300800 */
[----:B------:R-:W3:Y:S01]  /*10150*/  LDL.LU R179, [R1+0x198] ;  /* 0x0001980001b37983 */ /* 0x000ee20000300800 */
[----:B------:R-:W-:Y:S01]  /*10160*/  @!P6 HADD2 R103, -R146.H0_H0, -RZ.H0_H0 ;  /* 0xa00000ff9267e230 */ /* 0x000fe20000000900 */
[----:B------:R-:W-:Y:S01]  /*10170*/  HSET2.LE.AND R2, R10, R0, PT ;  /* 0x000000000a027233 */ /* 0x000fe20003803000 */
[----:B------:R-:W-:Y:S01]  /*10180*/  IMAD.MOV.U32 R81, RZ, RZ, R133 ;  /* 0x000000ffff517224 */ /* 0x000fe200078e0085 */
[----:B------:R-:W-:Y:S01]  /*10190*/  PRMT R133, R147, 0x5410, R146 ;  /* 0x0000541093857816 */ /* 0x000fe20000000092 */
[----:B------:R-:W-:Y:S01]  /*101a0*/  @!P5 HADD2 R100, -R147.H0_H0, -RZ.H0_H0 ;  /* 0xa00000ff9364d230 */ /* 0x000fe20000000900 */
[----:B------:R-:W-:-:S02]  /*101b0*/  @!P6 PRMT R146, R103, 0x5410, RZ ;  /* 0x000054106792e816 */ /* 0x000fc400000000ff */
[----:B------:R-:W-:Y:S02]  /*101c0*/  LOP3.LUT R103, R2, R237, RZ, 0xc0, !PT ;  /* 0x000000ed02677212 */ /* 0x000fe400078ec0ff */
[----:B------:R-:W-:Y:S02]  /*101d0*/  HSET2.LE.AND R2, R7, R0, PT ;  /* 0x0000000007027233 */ /* 0x000fe40003803000 */
[----:B------:R-:W-:-:S03]  /*101e0*/  @!P5 PRMT R147, R100, 0x5410, RZ ;  /* 0x000054106493d816 */ /* 0x000fc600000000ff */
[----:B------:R-:W-:Y:S01]  /*101f0*/  LOP3.LUT R100, R2, R252, RZ, 0xc0, !PT ;  /* 0x000000fc02647212 */ /* 0x000fe200078ec0ff */
        /* <DEDUP_REMOVED lines=9> */
[----:B------:R-:W-:Y:S02]  /*10290*/  @!P4 HADD2 R101, -R144.H0_H0, -RZ.H0_H0 ;  /* 0xa00000ff9065c230 */ /* 0x000fe40000000900 */
[----:B------:R-:W-:Y:S01]  /*102a0*/  IMAD.WIDE.U32 R20, R5, -0x2daee0ad, RZ ;  /* 0xd2511f5305147825 */ /* 0x000fe200078e00ff */
[----:B------:R-:W-:Y:S02]  /*102b0*/  LOP3.LUT R4, R3, UR33, R4, 0x96, !PT ;  /* 0x0000002103047c12 */ /* 0x000fe4000f8e9604 */
[----:B------:R-:W-:Y:S02]  /*102c0*/  HSET2.LE.AND R3, R22, R0, PT ;  /* 0x0000000016037233 */ /* 0x000fe40003803000 */
[----:B------:R-:W-:Y:S01]  /*102d0*/  LOP3.LUT R2, R21, UR29, R2, 0x96, !PT ;  /* 0x0000001d15027c12 */ /* 0x000fe2000f8e9602 */
[----:B------:R-:W-:Y:S01]  /*102e0*/  IMAD.WIDE.U32 R4, R4, -0x326172a9, RZ ;  /* 0xcd9e8d5704047825 */ /* 0x000fe200078e00ff */
[----:B------:R-:W-:Y:S02]  /*102f0*/  @!P4 PRMT R144, R101, 0x5410, RZ ;  /* 0x000054106590c816 */ /* 0x000fe400000000ff */
[----:B------:R-:W-:Y:S01]  /*10300*/  LOP3.LUT R101, R3, R61, RZ, 0xc0, !PT ;  /* 0x0000003d03657212 */ /* 0x000fe200078ec0ff */
[----:B------:R-:W-:Y:S01]  /*10310*/  IMAD.WIDE.U32 R2, R2, -0x326172a9, RZ ;  /* 0xcd9e8d5702027825 */ /* 0x000fe200078e00ff */
[----:B------:R-:W-:-:S02]  /*10320*/  LOP3.LUT R21, R5, UR32, R6, 0x96, !PT ;  /* 0x0000002005157c12 */ /* 0x000fc4000f8e9606 */
[----:B------:R-:W-:Y:S02]  /*10330*/  SHF.R.U32.HI R6, RZ, 0x10, R2 ;  /* 0x00000010ff067819 */ /* 0x000fe40000011602 */
[----:B------:R-:W-:Y:S02]  /*10340*/  LOP3.LUT R4, R3, UR16, R4, 0x96, !PT ;  /* 0x0000001003047c12 */ /* 0x000fe4000f8e9604 */
[C---:B------:R-:W-:Y:S02]  /*10350*/  LOP3.LUT R3, R2.reuse, 0xffff, RZ, 0xc0, !PT ;  /* 0x0000ffff02037812 */ /* 0x040fe400078ec0ff */
[----:B------:R-:W-:Y:S02]  /*10360*/  LOP3.LUT R7, R2, 0xff, RZ, 0xc0, !PT ;  /* 0x000000ff02077812 */ /* 0x000fe400078ec0ff */
[----:B------:R-:W-:Y:S02]  /*10370*/  SHF.R.U32.HI R5, RZ, 0x18, R2 ;  /* 0x00000018ff057819 */ /* 0x000fe40000011602 */
[----:B------:R-:W-:-:S02]  /*10380*/  LOP3.LUT R2, R6, 0xff, RZ, 0xc0, !PT ;  /* 0x000000ff06027812 */ /* 0x000fc400078ec0ff */
[----:B------:R-:W-:Y:S02]  /*10390*/  SHF.R.U32.HI R3, RZ, 0x8, R3 ;  /* 0x00000008ff037819 */ /* 0x000fe40000011603 */
[----:B------:R-:W-:Y:S02]  /*103a0*/  PRMT R6, R2, 0x5410, R5 ;  /* 0x0000541002067816 */ /* 0x000fe40000000005 */
[C---:B------:R-:W-:Y:S02]  /*103b0*/  LOP3.LUT R2, R4.reuse, 0xffff, RZ, 0xc0, !PT ;  /* 0x0000ffff04027812 */ /* 0x040fe400078ec0ff */
[----:B------:R-:W-:Y:S02]  /*103c0*/  PRMT R7, R7, 0x5410, R3 ;  /* 0x0000541007077816 */ /* 0x000fe40000000003 */
        /* <DEDUP_REMOVED lines=8> */
[----:B------:R1:W-:Y:S01]  /*10450*/  STG.E.U16 desc[UR26][R140.64+-0x70], R63 ;  /* 0xffff903f8c007986 */ /* 0x0003e2000c10151a */
[----:B------:R-:W-:-:S03]  /*10460*/  HSET2.LE.AND R3, R6, R0, PT ;  /* 0x0000000006037233 */ /* 0x000fc60003803000 */
[----:B------:R-:W-:Y:S02]  /*10470*/  LOP3.LUT R6, R2, R48, RZ, 0xc0, !PT ;  /* 0x0000003002067212 */ /* 0x000fe400078ec0ff */
[--C-:B------:R-:W-:Y:S02]  /*10480*/  HSET2.LE.AND R2, R12, R0.reuse, PT ;  /* 0x000000000c027233 */ /* 0x100fe40003803000 */
[----:B------:R-:W-:Y:S01]  /*10490*/  HSET2.LE.AND R4, R5, R0, PT ;  /* 0x0000000005047233 */ /* 0x000fe20003803000 */
[----:B------:R-:W-:Y:S01]  /*104a0*/  IMAD.MOV.U32 R48, RZ, RZ, R240 ;  /* 0x000000ffff307224 */ /* 0x000fe200078e00f0 */
[----:B------:R-:W-:Y:S01]  /*104b0*/  LOP3.LUT R7, R3, R45, RZ, 0xc0, !PT ;  /* 0x0000002d03077212 */ /* 0x000fe200078ec0ff */
[----:B------:R-:W-:Y:S01]  /*104c0*/  IMAD.MOV.U32 R45, RZ, RZ, R50 ;  /* 0x000000ffff2d7224 */ /* 0x000fe200078e0032 */
[----:B------:R-:W-:Y:S01]  /*104d0*/  LOP3.LUT R5, R2, R49, RZ, 0xc0, !PT ;  /* 0x0000003102057212 */ /* 0x000fe200078ec0ff */
[----:B------:R-:W-:Y:S01]  /*104e0*/  IMAD.MOV.U32 R49, RZ, RZ, R191 ;  /* 0x000000ffff317224 */ /* 0x000fe200078e00bf */
[----:B------:R-:W-:Y:S01]  /*104f0*/  LOP3.LUT R4, R4, R51, RZ, 0xc0, !PT ;  /* 0x0000003304047212 */ /* 0x000fe200078ec0ff */
[----:B------:R-:W-:-:S02]  /*10500*/  IMAD.MOV.U32 R50, RZ, RZ, R190 ;  /* 0x000000ffff327224 */ /* 0x000fc400078e00be */
[----:B------:R-:W-:Y:S02]  /*10510*/  IMAD.MOV.U32 R51, RZ, RZ, R189 ;  /* 0x000000ffff337224 */ /* 0x000fe400078e00bd */
[----:B-1----:R-:W-:Y:S02]  /*10520*/  IMAD.MOV.U32 R63, RZ, RZ, R85 ;  /* 0x000000ffff3f7224 */ /* 0x002fe400078e0055 */
[----:B------:R-:W-:Y:S02]  /*10530*/  IMAD.MOV.U32 R85, RZ, RZ, R54 ;  /* 0x000000ffff557224 */ /* 0x000fe400078e0036 */
[----:B------:R-:W-:Y:S02]  /*10540*/  IMAD.MOV.U32 R54, RZ, RZ, R78 ;  /* 0x000000ffff367224 */ /* 0x000fe400078e004e */
[----:B------:R-:W-:Y:S02]  /*10550*/  IMAD.MOV.U32 R78, RZ, RZ, R67 ;  /* 0x000000ffff4e7224 */ /* 0x000fe400078e0043 */
[----:B------:R-:W-:-:S02]  /*10560*/  IMAD.MOV.U32 R67, RZ, RZ, R241 ;  /* 0x000000ffff437224 */ /* 0x000fc400078e00f1 */
[----:B------:R1:W5:Y:S01]  /*10570*/  LDL.LU R241, [R1+0x194] ;  /* 0x0001940001f17983 */ /* 0x0003620000300800 */
[----:B------:R-:W-:-:S03]  /*10580*/  IMAD.MOV.U32 R96, RZ, RZ, R188 ;  /* 0x000000ffff607224 */ /* 0x000fc600078e00bc */
[----:B------:R1:W5:Y:S01]  /*10590*/  LDL.LU R240, [R1+0x190] ;  /* 0x0001900001f07983 */ /* 0x0003620000300800 */
[----:B------:R-:W-:-:S03]  /*105a0*/  @!P2 HADD2 R99, -R136.H1_H1, -RZ.H0_H0 ;  /* 0xa00000ff8863a230 */ /* 0x000fc60000000d00 */
[----:B------:R1:W5:Y:S01]  /*105b0*/  LDL.LU R191, [R1+0x18c] ;  /* 0x00018c0001bf7983 */ /* 0x0003620000300800 */
[----:B------:R-:W-:-:S03]  /*105c0*/  IMAD.MOV.U32 R97, RZ, RZ, R187 ;  /* 0x000000ffff617224 */ /* 0x000fc600078e00bb */
[----:B------:R1:W5:Y:S01]  /*105d0*/  LDL.LU R190, [R1+0x188] ;  /* 0x0001880001be7983 */ /* 0x0003620000300800 */
[----:B------:R-:W-:-:S03]  /*105e0*/  IMAD.MOV.U32 R98, RZ, RZ, R186 ;  /* 0x000000ffff627224 */ /* 0x000fc600078e00ba */
[----:B------:R1:W5:Y:S01]  /*105f0*/  LDL.LU R189, [R1+0x184] ;  /* 0x0001840001bd7983 */ /* 0x0003620000300800 */
[----:B------:R-:W-:-:S03]  /*10600*/  IMAD.MOV.U32 R2, RZ, RZ, R185 ;  /* 0x000000ffff027224 */ /* 0x000fc600078e00b9 */
[----:B------:R1:W5:Y:S01]  /*10610*/  LDL.LU R188, [R1+0x180] ;  /* 0x0001800001bc7983 */ /* 0x0003620000300800 */
[----:B------:R-:W-:-:S03]  /*10620*/  IMAD.MOV.U32 R3, RZ, RZ, R184 ;  /* 0x000000ffff037224 */ /* 0x000fc600078e00b8 */
[----:B------:R1:W5:Y:S01]  /*10630*/  LDL.LU R187, [R1+0x17c] ;  /* 0x00017c0001bb7983 */ /* 0x0003620000300800 */
[----:B------:R-:W-:Y:S01]  /*10640*/  @P2 PRMT R162, R136, 0x7632, R162 ;  /* 0x0000763288a22816 */ /* 0x000fe200000000a2 */
[----:B------:R-:W-:Y:S02]  /*10650*/  IMAD.MOV.U32 R252, RZ, RZ, R183 ;  /* 0x000000fffffc7224 */ /* 0x000fe400078e00b7 */
[----:B------:R1:W5:Y:S01]  /*10660*/  LDL.LU R186, [R1+0x178] ;  /* 0x0001780001ba7983 */ /* 0x0003620000300800 */
[----:B------:R-:W-:Y:S01]  /*10670*/  @!P2 PRMT R162, R99, 0x5410, RZ ;  /* 0x0000541063a2a816 */ /* 0x000fe200000000ff */
[----:B------:R-:W-:Y:S02]  /*10680*/  IMAD.MOV.U32 R239, RZ, RZ, R86 ;  /* 0x000000ffffef7224 */ /* 0x000fe400078e0056 */
[----:B------:R1:W5:Y:S01]  /*10690*/  LDL.LU R185, [R1+0x174] ;  /* 0x0001740001b97983 */ /* 0x0003620000300800 */
[----:B------:R-:W-:Y:S02]  /*106a0*/  IMAD.MOV.U32 R237, RZ, RZ, R87 ;  /* 0x000000ffffed7224 */ /* 0x000fe400078e0057 */
[----:B------:R-:W-:Y:S01]  /*106b0*/  IMAD.MOV.U32 R22, RZ, RZ, R182 ;  /* 0x000000ffff167224 */ /* 0x000fe200078e00b6 */
[----:B------:R1:W5:Y:S01]  /*106c0*/  LDL.LU R184, [R1+0x170] ;  /* 0x0001700001b87983 */ /* 0x0003620000300800 */
[----:B------:R-:W-:-:S02]  /*106d0*/  IMAD.MOV.U32 R99, RZ, RZ, R247 ;  /* 0x000000ffff637224 */ /* 0x000fc400078e00f7 */
[----:B------:R-:W-:Y:S01]  /*106e0*/  IMAD.MOV.U32 R23, RZ, RZ, R181 ;  /* 0x000000ffff177224 */ /* 0x000fe200078e00b5 */
[----:B------:R1:W5:Y:S01]  /*106f0*/  LDL.LU R183, [R1+0x16c] ;  /* 0x00016c0001b77983 */ /* 0x0003620000300800 */
[----:B------:R-:W-:-:S03]  /*10700*/  IMAD.MOV.U32 R247, RZ, RZ, R176 ;  /* 0x000000fffff77224 */ /* 0x000fc600078e00b0 */
[----:B------:R1:W5:Y:S04]  /*10710*/  LDL.LU R182, [R1+0x168] ;  /* 0x0001680001b67983 */ /* 0x0003680000300800 */
[----:B------:R1:W5:Y:S04]  /*10720*/  LDL.LU R181, [R1+0x164] ;  /* 0x0001640001b57983 */ /* 0x0003680000300800 */
[----:B------:R1:W5:Y:S04]  /*10730*/  LDL.LU R176, [R1+0x160] ;  /* 0x0001600001b07983 */ /* 0x0003680000300800 */
[----:B----4-:R-:W4:Y:S04]  /*10740*/  LDSM.16.MT88.4 R8, [R177+0x6000] ;  /* 0x00600000b108783b */ /* 0x010f280000004200 */
[----:B--2---:R-:W-:Y:S01]  /*10750*/  LDSM.16.MT88.4 R12, [R178+0x6000] ;  /* 0x00600000b20c783b */ /* 0x004fe20000004200 */
[-C--:B----4-:R-:W-:Y:S06]  /*10760*/  HMMA.16816.F32 R92, R16, R8.reuse, R88 ;  /* 0x00000008105c723c */ /* 0x090fec0000001858 */
[----:B------:R-:W-:Y:S06]  /*10770*/  HMMA.16816.F32 R88, R4, R8, R108 ;  /* 0x000000080458723c */ /* 0x000fec000000186c */
[----:B------:R-:W-:Y:S01]  /*10780*/  HMMA.16816.F32 R80, R16, R10, R80 ;  /* 0x0000000a1050723c */ /* 0x000fe20000001850 */
[----:B------:R-:W-:-:S02]  /*10790*/  IMAD.MOV.U32 R108, RZ, RZ, R84 ;  /* 0x000000ffff6c7224 */ /* 0x000fc400078e0054 */
[----:B------:R-:W-:-:S03]  /*107a0*/  IMAD.MOV.U32 R109, RZ, RZ, R85 ;  /* 0x000000ffff6d7224 */ /* 0x000fc600078e0055 */
[----:B------:R-:W-:Y:S01]  /*107b0*/  HMMA.16816.F32 R84, R4, R10, R104 ;  /* 0x0000000a0454723c */ /* 0x000fe20000001868 */
[----:B---3--:R-:W2:Y:S06]  /*107c0*/  LDSM.16.MT88.4 R8, [R180+0x6000] ;  /* 0x00600000b408783b */ /* 0x008eac0000004200 */
[----:B------:R-:W-:Y:S02]  /*107d0*/  IMAD.MOV.U32 R107, RZ, RZ, R73 ;  /* 0x000000ffff6b7224 */ /* 0x000fe400078e0049 */
[----:B------:R-:W-:Y:S02]  /*107e0*/  IMAD.MOV.U32 R104, RZ, RZ, R71 ;  /* 0x000000ffff687224 */ /* 0x000fe400078e0047 */
[----:B------:R-:W-:-:S02]  /*107f0*/  IMAD.MOV.U32 R105, RZ, RZ, R70 ;  /* 0x000000ffff697224 */ /* 0x000fc400078e0046 */
[----:B------:R-:W-:Y:S01]  /*10800*/  IMAD.MOV.U32 R106, RZ, RZ, R69 ;  /* 0x000000ffff6a7224 */ /* 0x000fe200078e0045 */
[-C--:B--2---:R-:W-:Y:S06]  /*10810*/  HMMA.16816.F32 R72, R4, R8.reuse, R116 ;  /* 0x000000080448723c */ /* 0x084fec0000001874 */
[----:B------:R-:W-:Y:S01]  /*10820*/  HMMA.16816.F32 R76, R16, R8, R76 ;  /* 0x00000008104c723c */ /* 0x000fe2000000184c */
[----:B------:R-:W-:-:S05]  /*10830*/  IMAD.MOV.U32 R119, RZ, RZ, R68 ;  /* 0x000000ffff777224 */ /* 0x000fca00078e0044 */
[-C--:B------:R-:W-:Y:S06]  /*10840*/  HMMA.16816.F32 R68, R4, R10.reuse, R120 ;  /* 0x0000000a0444723c */ /* 0x080fec0000001878 */
[----:B------:R-:W-:Y:S01]  /*10850*/  HMMA.16816.F32 R64, R16, R10, R64 ;  /* 0x0000000a1040723c */ /* 0x000fe20000001840 */
[----:B------:R-:W2:Y:S01]  /*10860*/  LDSM.16.MT88.4 R8, [R179+0x6000] ;  /* 0x00600000b308783b */ /* 0x000ea20000004200 */
[----:B------:R-:W-:Y:S02]  /*10870*/  IMAD.MOV.U32 R117, RZ, RZ, R119 ;  /* 0x000000ffff757224 */ /* 0x000fe400078e0077 */
[----:B------:R-:W-:-:S02]  /*10880*/  IMAD.MOV.U32 R118, RZ, RZ, R2 ;  /* 0x000000ffff767224 */ /* 0x000fc400078e0002 */
[----:B------:R-:W-:Y:S02]  /*10890*/  IMAD.MOV.U32 R119, RZ, RZ, R3 ;  /* 0x000000ffff777224 */ /* 0x000fe400078e0003 */
[----:B------:R-:W-:-:S04]  /*108a0*/  IMAD.WIDE.U32 R2, R21, -0x2daee0ad, RZ ;  /* 0xd2511f5315027825 */ /* 0x000fc800078e00ff */
[----:B------:R-:W-:Y:S02]  /*108b0*/  IMAD.MOV.U32 R238, RZ, RZ, R60 ;  /* 0x000000ffffee7224 */ /* 0x000fe400078e003c */
[----:B------:R-:W-:Y:S02]  /*108c0*/  IMAD.MOV.U32 R60, RZ, RZ, R59 ;  /* 0x000000ffff3c7224 */ /* 0x000fe400078e003b */
[----:B------:R-:W-:Y:S02]  /*108d0*/  IMAD.MOV.U32 R61, RZ, RZ, R58 ;  /* 0x000000ffff3d7224 */ /* 0x000fe400078e003a */
[----:B------:R-:W-:Y:S02]  /*108e0*/  IMAD.MOV.U32 R110, RZ, RZ, R56 ;  /* 0x000000ffff6e7224 */ /* 0x000fe400078e0038 */
[----:B------:R-:W-:Y:S01]  /*108f0*/  IMAD.MOV.U32 R111, RZ, RZ, R54 ;  /* 0x000000ffff6f7224 */ /* 0x000fe200078e0036 */
[C---:B------:R-:W-:Y:S06]  /*10900*/  HMMA.16816.F32 R56, R4.reuse, R12, R124 ;  /* 0x0000000c0438723c */ /* 0x040fec000000187c */
[C---:B------:R-:W-:Y:S06]  /*10910*/  HMMA.16816.F32 R52, R4.reuse, R14, R128 ;  /* 0x0000000e0434723c */ /* 0x040fec0000001880 */
[C---:B--2---:R-:W-:Y:S06]  /*10920*/  HMMA.16816.F32 R48, R4.reuse, R8, R48 ;  /* 0x000000080430723c */ /* 0x044fec0000001830 */
[----:B------:R-:W-:Y:S07]  /*10930*/  HMMA.16816.F32 R44, R4, R10, R44 ;  /* 0x0000000a042c723c */ /* 0x000fee000000182c */
[----:B------:R-:W-:-:S02]  /*10940*/  SHF.R.U32.HI R6, RZ, 0x10, R2 ;  /* 0x00000010ff067819 */ /* 0x000fc40000011602 */
[----:B------:R-:W-:Y:S02]  /*10950*/  LOP3.LUT R4, R3, UR34, R20, 0x96, !PT ;  /* 0x0000002203047c12 */ /* 0x000fe4000f8e9614 */
[C---:B------:R-:W-:Y:S02]  /*10960*/  LOP3.LUT R3, R2.reuse, 0xffff, RZ, 0xc0, !PT ;  /* 0x0000ffff02037812 */ /* 0x040fe400078ec0ff */
[----:B------:R-:W-:Y:S02]  /*10970*/  LOP3.LUT R7, R2, 0xff, RZ, 0xc0, !PT ;  /* 0x000000ff02077812 */ /* 0x000fe400078ec0ff */
[----:B------:R-:W-:Y:S02]  /*10980*/  SHF.R.U32.HI R5, RZ, 0x18, R2 ;  /* 0x00000018ff057819 */ /* 0x000fe40000011602 */
[----:B------:R-:W-:Y:S01]  /*10990*/  LOP3.LUT R2, R6, 0xff, RZ, 0xc0, !PT ;  /* 0x000000ff06027812 */ /* 0x000fe200078ec0ff */
[----:B------:R-:W-:Y:S01]  /*109a0*/  HMMA.16816.F32 R104, R16, R8, R104 ;  /* 0x000000081068723c */ /* 0x000fe20000001868 */
[----:B------:R-:W-:-:S02]  /*109b0*/  SHF.R.U32.HI R3, RZ, 0x8, R3 ;  /* 0x00000008ff037819 */ /* 0x000fc40000011603 */
[----:B------:R-:W-:-:S04]  /*109c0*/  LOP3.LUT R6, R4, 0xff, RZ, 0xc0, !PT ;  /* 0x000000ff04067812 */ /* 0x000fc800078ec0ff */
[----:B------:R-:W-:Y:S02]  /*109d0*/  PRMT R8, R2, 0x5410, R5 ;  /* 0x0000541002087816 */ /* 0x000fe40000000005 */
[----:B------:R-:W-:Y:S02]  /*109e0*/  LOP3.LUT R2, R4, 0xffff, RZ, 0xc0, !PT ;  /* 0x0000ffff04027812 */ /* 0x000fe400078ec0ff */
[----:B------:R-:W-:Y:S02]  /*109f0*/  PRMT R7, R7, 0x5410, R3 ;  /* 0x0000541007077816 */ /* 0x000fe40000000003 */
[--C-:B------:R-:W-:Y:S02]  /*10a00*/  SHF.R.U32.HI R3, RZ, 0x10, R4.reuse ;  /* 0x00000010ff037819 */ /* 0x100fe40000011604 */
[----:B------:R-:W-:Y:S02]  /*10a10*/  SHF.R.U32.HI R5, RZ, 0x18, R4 ;  /* 0x00000018ff057819 */ /* 0x000fe40000011604 */
[----:B------:R-:W-:-:S02]  /*10a20*/  SHF.R.U32.HI R4, RZ, 0x8, R2 ;  /* 0x00000008ff047819 */ /* 0x000fc40000011602 */
[----:B------:R-:W-:Y:S02]  /*10a30*/  LOP3.LUT R3, R3, 0xff, RZ, 0xc0, !PT ;  /* 0x000000ff03037812 */ /* 0x000fe400078ec0ff */
[----:B------:R-:W-:Y:S02]  /*10a40*/  PRMT R4, R6, 0x5410, R4 ;  /* 0x0000541006047816 */ /* 0x000fe40000000004 */
[--C-:B------:R-:W-:Y:S02]  /*10a50*/  HSET2.LE.AND R2, R7, R0.reuse, PT ;  /* 0x0000000007027233 */ /* 0x100fe40003803000 */
[----:B------:R-:W-:Y:S02]  /*10a60*/  PRMT R5, R3, 0x5410, R5 ;  /* 0x0000541003057816 */ /* 0x000fe40000000005 */
[----:B------:R-:W-:Y:S01]  /*10a70*/  HSET2.LE.AND R3, R4, R0, PT ;  /* 0x0000000004037233 */ /* 0x000fe20003803000 */
[----:B------:R-:W-:Y:S01]  /*10a80*/  HMMA.16816.F32 R108, R16, R10, R108 ;  /* 0x0000000a106c723c */ /* 0x000fe2000000186c */
[----:B------:R-:W-:-:S02]  /*10a90*/  LOP3.LUT R6, R2, R113, RZ, 0xc0, !PT ;  /* 0x0000007102067212 */ /* 0x000fc400078ec0ff */
[--C-:B------:R-:W-:Y:S02]  /*10aa0*/  HSET2.LE.AND R2, R8, R0.reuse, PT ;  /* 0x0000000008027233 */ /* 0x100fe40003803000 */
[----:B------:R-:W2:Y:S01]  /*10ab0*/  LDSM.16.MT88.4 R8, [R180+0x6800] ;  /* 0x00680000b408783b */ /* 0x000ea20000004200 */
[C---:B------:R-:W-:Y:S01]  /*10ac0*/  HMMA.16816.F32 R60, R16.reuse, R12, R60 ;  /* 0x0000000c103c723c */ /* 0x040fe2000000183c */
[----:B------:R-:W-:Y:S01]  /*10ad0*/  LOP3.LUT R4, R3, R115, RZ, 0xc0, !PT ;  /* 0x0000007303047212 */ /* 0x000fe200078ec0ff */
[----:B------:R-:W-:Y:S02]  /*10ae0*/  IMAD.MOV.U32 R115, RZ, RZ, R22 ;  /* 0x000000ffff737224 */ /* 0x000fe400078e0016 */
[----:B------:R-:W-:Y:S02]  /*10af0*/  IMAD.MOV.U32 R3, RZ, RZ, R23 ;  /* 0x000000ffff037224 */ /* 0x000fe400078e0017 */
[----:B------:R-:W-:Y:S01]  /*10b00*/  HMMA.16816.F32 R96, R16, R14, R96 ;  /* 0x0000000e1060723c */ /* 0x000fe20000001860 */
[----:B------:R-:W3:Y:S04]  /*10b10*/  LDSM.16.MT88.4 R12, [R177+0x6800] ;  /* 0x00680000b10c783b */ /* 0x000ee80000004200 */
[----:B------:R-:W4:Y:S04]  /*10b20*/  LDSM.16.MT88.4 R16, [R178+0x6800] ;  /* 0x00680000b210783b */ /* 0x000f280000004200 */
[----:B------:R-:W1:Y:S01]  /*10b30*/  LDSM.16.MT88.4 R20, [R179+0x6800] ;  /* 0x00680000b314783b */ /* 0x000e620000004200 */
[----:B------:R-:W-:-:S02]  /*10b40*/  HSET2.LE.AND R5, R5, R0, PT ;  /* 0x0000000005057233 */ /* 0x000fc40003803000 */
[----:B------:R-:W-:-:S03]  /*10b50*/  LOP3.LUT R7, R2, R112, RZ, 0xc0, !PT ;  /* 0x0000007002077212 */ /* 0x000fc600078ec0ff */
[----:B------:R-:W-:Y:S01]  /*10b60*/  LOP3.LUT R5, R5, R114, RZ, 0xc0, !PT ;  /* 0x0000007205057212 */ /* 0x000fe200078ec0ff */
[----:B------:R-:W-:Y:S02]  /*10b70*/  IMAD.MOV.U32 R112, RZ, RZ, R118 ;  /* 0x000000ffff707224 */ /* 0x000fe400078e0076 */
[----:B------:R-:W-:Y:S02]  /*10b80*/  IMAD.MOV.U32 R113, RZ, RZ, R117 ;  /* 0x000000ffff717224 */ /* 0x000fe400078e0075 */
[----:B------:R-:W-:Y:S02]  /*10b90*/  IMAD.MOV.U32 R2, RZ, RZ, R119 ;  /* 0x000000ffff027224 */ /* 0x000fe400078e0077 */
[----:B--2---:R-:W-:Y:S07]  /*10ba0*/  HMMA.16816.F32 R116, R4, R10, R68 ;  /* 0x0000000a0474723c */ /* 0x004fee0000001844 */
[----:B------:R-:W-:-:S02]  /*10bb0*/  IMAD.MOV.U32 R70, RZ, RZ, R115 ;  /* 0x000000ffff467224 */ /* 0x000fc400078e0073 */
[----:B------:R-:W-:Y:S01]  /*10bc0*/  IMAD.MOV.U32 R71, RZ, RZ, R112 ;  /* 0x000000ffff477224 */ /* 0x000fe200078e0070 */
[C---:B---3--:R-:W-:Y:S06]  /*10bd0*/  HMMA.16816.F32 R128, R4.reuse, R12, R88 ;  /* 0x0000000c0480723c */ /* 0x048fec0000001858 */
[C---:B------:R-:W-:Y:S06]  /*10be0*/  HMMA.16816.F32 R120, R4.reuse, R8, R72 ;  /* 0x000000080478723c */ /* 0x040fec0000001848 */
[C---:B----4-:R-:W-:Y:S06]  /*10bf0*/  HMMA.16816.F32 R88, R4.reuse, R16, R56 ;  /* 0x000000100458723c */ /* 0x050fec0000001838 */
[----:B-1----:R-:W-:Y:S01]  /*10c00*/  HMMA.16816.F32 R72, R4, R22, R44 ;  /* 0x000000160448723c */ /* 0x002fe2000000182c */
[----:B------:R-:W-:-:S05]  /*10c10*/  IMAD.MOV.U32 R59, RZ, RZ, R113 ;  /* 0x000000ffff3b7224 */ /* 0x000fca00078e0071 */
[----:B------:R-:W-:Y:S01]  /*10c20*/  HMMA.16816.F32 R124, R4, R14, R84 ;  /* 0x0000000e047c723c */ /* 0x000fe20000001854 */
[----:B------:R-:W-:Y:S02]  /*10c30*/  IMAD.MOV.U32 R47, RZ, RZ, R70 ;  /* 0x000000ffff2f7224 */ /* 0x000fe400078e0046 */
[----:B------:R-:W-:-:S03]  /*10c40*/  IMAD.MOV.U32 R46, RZ, RZ, R71 ;  /* 0x000000ffff2e7224 */ /* 0x000fc600078e0047 */
[C---:B------:R-:W-:Y:S06]  /*10c50*/  HMMA.16816.F32 R112, R4.reuse, R18, R52 ;  /* 0x000000120470723c */ /* 0x040fec0000001834 */
[----:B------:R-:W-:Y:S06]  /*10c60*/  HMMA.16816.F32 R84, R4, R20, R48 ;  /* 0x000000140454723c */ /* 0x000fec0000001830 */
[----:B------:R-:W-:Y:S01]  /*10c70*/  HMMA.16816.F32 R68, R24, R12, R92 ;  /* 0x0000000c1844723c */ /* 0x000fe2000000185c */
[----:B------:R-:W-:-:S06]  /*10c80*/  IMAD.WIDE.U32 R6, R132, -0x2daee0ad, RZ ;  /* 0xd2511f5384067825 */ /* 0x000fcc00078e00ff */
        /* <DEDUP_REMOVED lines=15> */
[C---:B------:R-:W-:Y:S04]  /*10d80*/  HMMA.16816.F32 R76, R24.reuse, R8, R76 ;  /* 0x00000008184c723c */ /* 0x040fe8000000184c */
[----:B------:R-:W-:Y:S02]  /*10d90*/  LOP3.LUT R4, R3, UR16, R44, 0x96, !PT ;  /* 0x0000001003047c12 */ /* 0x000fe4000f8e962c */
[C---:B------:R-:W-:Y:S02]  /*10da0*/  LOP3.LUT R3, R2.reuse, 0xffff, RZ, 0xc0, !PT ;  /* 0x0000ffff02037812 */ /* 0x040fe400078ec0ff */
[----:B------:R-:W-:Y:S02]  /*10db0*/  LOP3.LUT R8, R2, 0xff, RZ, 0xc0, !PT ;  /* 0x000000ff02087812 */ /* 0x000fe400078ec0ff */
[----:B------:R-:W-:Y:S01]  /*10dc0*/  SHF.R.U32.HI R6, RZ, 0x8, R3 ;  /* 0x00000008ff067819 */ /* 0x000fe20000011603 */
[----:B------:R-:W-:Y:S01]  /*10dd0*/  IMAD.MOV.U32 R132, RZ, RZ, R59 ;  /* 0x000000ffff847224 */ /* 0x000fe200078e003b */
[----:B------:R-:W-:Y:S01]  /*10de0*/  HMMA.16816.F32 R80, R24, R14, R80 ;  /* 0x0000000e1850723c */ /* 0x000fe20000001850 */
[----:B------:R-:W-:Y:S01]  /*10df0*/  LDSM.16.MT88.4 R12, [R180+0x7000] ;  /* 0x00700000b40c783b */ /* 0x000fe20000004200 */
[----:B------:R-:W-:-:S04]  /*10e00*/  PRMT R6, R8, 0x5410, R6 ;  /* 0x0000541008067816 */ /* 0x000fc80000000006 */
[----:B------:R-:W-:Y:S01]  /*10e10*/  HMMA.16816.F32 R64, R24, R10, R64 ;  /* 0x0000000a1840723c */ /* 0x000fe20000001840 */
[----:B------:R-:W-:Y:S01]  /*10e20*/  LDSM.16.MT88.4 R8, [R178+0x7000] ;  /* 0x00700000b208783b */ /* 0x000fe20000004200 */
[----:B------:R-:W-:-:S04]  /*10e30*/  LOP3.LUT R5, R4, 0xffff, RZ, 0xc0, !PT ;  /* 0x0000ffff04057812 */ /* 0x000fc800078ec0ff */
[C---:B------:R-:W-:Y:S06]  /*10e40*/  HMMA.16816.F32 R60, R24.reuse, R16, R60 ;  /* 0x00000010183c723c */ /* 0x040fec000000183c */
[C---:B------:R-:W-:Y:S01]  /*10e50*/  HMMA.16816.F32 R56, R24.reuse, R18, R96 ;  /* 0x000000121838723c */ /* 0x040fe20000001860 */
[----:B------:R-:W1:Y:S05]  /*10e60*/  LDSM.16.MT88.4 R16, [R177+0x7000] ;  /* 0x00700000b110783b */ /* 0x000e6a0000004200 */
[C---:B------:R-:W-:Y:S06]  /*10e70*/  HMMA.16816.F32 R52, R24.reuse, R20, R104 ;  /* 0x000000141834723c */ /* 0x040fec0000001868 */
[----:B------:R-:W-:Y:S01]  /*10e80*/  HMMA.16816.F32 R48, R24, R22, R108 ;  /* 0x000000161830723c */ /* 0x000fe2000000186c */
[----:B------:R-:W2:Y:S01]  /*10e90*/  LDSM.16.MT88.4 R20, [R179+0x7000] ;  /* 0x00700000b314783b */ /* 0x000ea20000004200 */
[----:B------:R-:W-:-:S02]  /*10ea0*/  LOP3.LUT R7, R4, 0xff, RZ, 0xc0, !PT ;  /* 0x000000ff04077812 */ /* 0x000fc400078ec0ff */
[----:B------:R-:W-:-:S03]  /*10eb0*/  SHF.R.U32.HI R3, RZ, 0x8, R5 ;  /* 0x00000008ff037819 */ /* 0x000fc60000011605 */
[--C-:B------:R-:W-:Y:S02]  /*10ec0*/  SHF.R.U32.HI R24, RZ, 0x10, R2.reuse ;  /* 0x00000010ff187819 */ /* 0x100fe40000011602 */
[----:B------:R-:W-:Y:S02]  /*10ed0*/  SHF.R.U32.HI R25, RZ, 0x18, R2 ;  /* 0x00000018ff197819 */ /* 0x000fe40000011602 */
[----:B------:R-:W-:Y:S02]  /*10ee0*/  PRMT R2, R7, 0x5410, R3 ;  /* 0x0000541007027816 */ /* 0x000fe40000000003 */
[--C-:B------:R-:W-:Y:S02]  /*10ef0*/  SHF.R.U32.HI R3, RZ, 0x10, R4.reuse ;  /* 0x00000010ff037819 */ /* 0x100fe40000011604 */
[----:B------:R-:W-:Y:S02]  /*10f00*/  SHF.R.U32.HI R5, RZ, 0x18, R4 ;  /* 0x00000018ff057819 */ /* 0x000fe40000011604 */
[----:B------:R-:W-:-:S02]  /*10f10*/  LOP3.LUT R3, R3, 0xff, RZ, 0xc0, !PT ;  /* 0x000000ff03037812 */ /* 0x000fc400078ec0ff */
[----:B------:R-:W-:Y:S02]  /*10f20*/  LOP3.LUT R4, R24, 0xff, RZ, 0xc0, !PT ;  /* 0x000000ff18047812 */ /* 0x000fe400078ec0ff */
[--C-:B------:R-:W-:Y:S02]  /*10f30*/  HSET2.LE.AND R2, R2, R0.reuse, PT ;  /* 0x0000000002027233 */ /* 0x100fe40003803000 */
[----:B------:R-:W-:Y:S02]  /*10f40*/  PRMT R3, R3, 0x5410, R5 ;  /* 0x0000541003037816 */ /* 0x000fe40000000005 */
[----:B------:R-:W-:Y:S02]  /*10f50*/  PRMT R7, R4, 0x5410, R25 ;  /* 0x0000541004077816 */ /* 0x000fe40000000019 */
[----:B------:R-:W-:Y:S02]  /*10f60*/  LOP3.LUT R4, R2, R137, RZ, 0xc0, !PT ;  /* 0x0000008902047212 */ /* 0x000fe400078ec0ff */
[----:B------:R-:W-:-:S02]  /*10f70*/  HSET2.LE.AND R2, R3, R0, PT ;  /* 0x0000000003027233 */ /* 0x000fc40003803000 */
[--C-:B------:R-:W-:Y:S02]  /*10f80*/  HSET2.LE.AND R3, R6, R0.reuse, PT ;  /* 0x0000000006037233 */ /* 0x100fe40003803000 */
[----:B------:R-:W-:Y:S02]  /*10f90*/  HSET2.LE.AND R7, R7, R0, PT ;  /* 0x0000000007077233 */ /* 0x000fe40003803000 */
[----:B------:R-:W-:Y:S02]  /*10fa0*/  LOP3.LUT R5, R2, R133, RZ, 0xc0, !PT ;  /* 0x0000008502057212 */ /* 0x000fe400078ec0ff */
[----:B------:R-:W-:Y:S02]  /*10fb0*/  LOP3.LUT R2, R45, UR32, R38, 0x96, !PT ;  /* 0x000000202d027c12 */ /* 0x000fe4000f8e9626 */
[----:B------:R-:W-:Y:S02]  /*10fc0*/  LOP3.LUT R6, R3, R135, RZ, 0xc0, !PT ;  /* 0x0000008703067212 */ /* 0x000fe400078ec0ff */
[----:B------:R-:W-:Y:S01]  /*10fd0*/  LOP3.LUT R7, R7, R134, RZ, 0xc0, !PT ;  /* 0x0000008607077212 */ /* 0x000fe200078ec0ff */
[----:B------:R-:W-:-:S04]  /*10fe0*/  IMAD.WIDE.U32 R2, R2, -0x2daee0ad, RZ ;  /* 0xd2511f5302027825 */ /* 0x000fc800078e00ff */
[----:B------:R-:W-:Y:S02]  /*10ff0*/  IMAD.MOV.U32 R137, RZ, RZ, R94 ;  /* 0x000000ffff897224 */ /* 0x000fe400078e005e */
[----:B------:R-:W-:Y:S01]  /*11000*/  IMAD.MOV.U32 R133, RZ, RZ, R95 ;  /* 0x000000ffff857224 */ /* 0x000fe200078e005f */
[C---:B-1----:R-:W-:Y:S06]  /*11010*/  HMMA.16816.F32 R108, R4.reuse, R16, R128 ;  /* 0x00000010046c723c */ /* 0x042fec0000001880 */
[C---:B------:R-:W-:Y:S01]  /*11020*/  HMMA.16816.F32 R104, R4.reuse, R18, R124 ;  /* 0x000000120468723c */ /* 0x040fe2000000187c */
[----:B------:R-:W-:Y:S05]  /*11030*/  STG.E.U16 desc[UR26][R140.64+-0x6e], R231 ;  /* 0xffff92e78c007986 */ /* 0x000fea000c10151a */
[C---:B------:R-:W-:Y:S06]  /*11040*/  HMMA.16816.F32 R96, R4.reuse, R12, R120 ;  /* 0x0000000c0460723c */ /* 0x040fec0000001878 */
[C---:B------:R-:W-:Y:S06]  /*11050*/  HMMA.16816.F32 R92, R4.reuse, R14, R116 ;  /* 0x0000000e045c723c */ /* 0x040fec0000001874 */
[C---:B------:R-:W-:Y:S06]  /*11060*/  HMMA.16816.F32 R88, R4.reuse, R8, R88 ;  /* 0x000000080458723c */ /* 0x040fec0000001858 */
[C---:B------:R-:W-:Y:S06]  /*11070*/  HMMA.16816.F32 R112, R4.reuse, R10, R112 ;  /* 0x0000000a0470723c */ /* 0x040fec0000001870 */
[C---:B--2---:R-:W-:Y:S06]  /*11080*/  HMMA.16816.F32 R24, R4.reuse, R20, R84 ;  /* 0x000000140418723c */ /* 0x044fec0000001854 */
[----:B------:R-:W-:Y:S01]  /*11090*/  HMMA.16816.F32 R72, R4, R22, R72 ;  /* 0x000000160448723c */ /* 0x000fe20000001848 */
[----:B------:R-:W-:Y:S01]  /*110a0*/  IMAD.MOV.U32 R38, RZ, RZ, R132 ;  /* 0x000000ffff267224 */ /* 0x000fe200078e0084 */
[----:B------:R-:W-:Y:S04]  /*110b0*/  STG.E.U16 desc[UR26][R142.64+-0x70], R226 ;  /* 0xffff90e28e007986 */ /* 0x000fe8000c10151a */
[----:B------:R-:W-:Y:S01]  /*110c0*/  HMMA.16816.F32 R60, R28, R8, R60 ;  /* 0x000000081c3c723c */ /* 0x000fe2000000183c */
[C---:B------:R-:W-:Y:S01]  /*110d0*/  LOP3.LUT R4, R2.reuse, 0xffff, RZ, 0xc0, !PT ;  /* 0x0000ffff02047812 */ /* 0x040fe200078ec0ff */
[----:B------:R-:W-:Y:S01]  /*110e0*/  STG.E.U16 desc[UR26][R142.64+-0x6e], R228 ;  /* 0xffff92e48e007986 */ /* 0x000fe2000c10151a */
[----:B------:R-:W-:-:S02]  /*110f0*/  LOP3.LUT R5, R2, 0xff, RZ, 0xc0, !PT ;  /* 0x000000ff02057812 */ /* 0x000fc400078ec0ff */
[----:B------:R-:W-:Y:S01]  /*11100*/  SHF.R.U32.HI R4, RZ, 0x8, R4 ;  /* 0x00000008ff047819 */ /* 0x000fe20000011604 */
[C---:B------:R-:W-:Y:S01]  /*11110*/  HMMA.16816.F32 R56, R28.reuse, R10, R56 ;  /* 0x0000000a1c38723c */ /* 0x040fe20000001838 */
[----:B------:R-:W-:Y:S01]  /*11120*/  LOP3.LUT R3, R3, UR34, R36, 0x96, !PT ;  /* 0x0000002203037c12 */ /* 0x000fe2000f8e9624 */
[----:B------:R-:W-:Y:S01]  /*11130*/  LDSM.16.MT88.4 R124, [R180+0x7800] ;  /* 0x00780000b47c783b */ /* 0x000fe20000004200 */
[--C-:B------:R-:W-:Y:S02]  /*11140*/  SHF.R.U32.HI R6, RZ, 0x10, R2.reuse ;  /* 0x00000010ff067819 */ /* 0x100fe40000011602 */
[----:B------:R-:W-:Y:S01]  /*11150*/  SHF.R.U32.HI R9, RZ, 0x18, R2 ;  /* 0x00000018ff097819 */ /* 0x000fe20000011602 */
[----:B------:R-:W-:Y:S01]  /*11160*/  HMMA.16816.F32 R128, R28, R12, R76 ;  /* 0x0000000c1c80723c */ /* 0x000fe2000000184c */
[----:B------:R-:W-:Y:S01]  /*11170*/  IMAD.MOV.U32 R11, RZ, RZ, R133 ;  /* 0x000000ffff0b7224 */ /* 0x000fe200078e0085 */
[----:B------:R-:W-:Y:S01]  /*11180*/  PRMT R10, R5, 0x5410, R4 ;  /* 0x00005410050a7816 */ /* 0x000fe20000000004 */
[----:B------:R-:W1:Y:S01]  /*11190*/  LDSM.16.MT88.4 R132, [R177+0x7800] ;  /* 0x00780000b184783b */ /* 0x000e620000004200 */
[----:B------:R-:W-:-:S02]  /*111a0*/  LOP3.LUT R2, R3, 0xffff, RZ, 0xc0, !PT ;  /* 0x0000ffff03027812 */ /* 0x000fc400078ec0ff */
[----:B------:R-:W-:Y:S01]  /*111b0*/  HMMA.16816.F32 R64, R28, R14, R64 ;  /* 0x0000000e1c40723c */ /* 0x000fe20000001840 */
[----:B------:R-:W2:Y:S01]  /*111c0*/  LDSM.16.MT88.4 R116, [R178+0x7800] ;  /* 0x00780000b274783b */ /* 0x000ea20000004200 */
[----:B------:R-:W-:-:S03]  /*111d0*/  SHF.R.U32.HI R4, RZ, 0x10, R3 ;  /* 0x00000010ff047819 */ /* 0x000fc60000011603 */
[----:B------:R-:W-:Y:S01]  /*111e0*/  STG.E.U16 desc[UR26][R34.64+-0x70], R171 ;  /* 0xffff90ab22007986 */ /* 0x000fe2000c10151a */
[----:B------:R-:W-:-:S03]  /*111f0*/  LOP3.LUT R8, R3, 0xff, RZ, 0xc0, !PT ;  /* 0x000000ff03087812 */ /* 0x000fc600078ec0ff */
[----:B------:R-:W-:Y:S01]  /*11200*/  STG.E.U16 desc[UR26][R34.64+-0x6e], R170 ;  /* 0xffff92aa22007986 */ /* 0x000fe2000c10151a */
[----:B------:R-:W-:-:S03]  /*11210*/  SHF.R.U32.HI R7, RZ, 0x18, R3 ;  /* 0x00000018ff077819 */ /* 0x000fc60000011603 */
[----:B------:R-:W3:Y:S01]  /*11220*/  LDSM.16.MT88.4 R12, [R179+0x7800] ;  /* 0x00780000b30c783b */ /* 0x000ee20000004200 */
[----:B------:R-:W-:-:S03]  /*11230*/  SHF.R.U32.HI R5, RZ, 0x8, R2 ;  /* 0x00000008ff057819 */ /* 0x000fc60000011602 */
[----:B------:R4:W-:Y:S01]  /*11240*/  STG.E.U16 desc[UR26][R32.64+-0x70], R168 ;  /* 0xffff90a820007986 */ /* 0x0009e2000c10151a */
[----:B------:R-:W-:-:S03]  /*11250*/  LOP3.LUT R6, R6, 0xff, RZ, 0xc0, !PT ;  /* 0x000000ff06067812 */ /* 0x000fc600078ec0ff */
[----:B------:R4:W-:Y:S01]  /*11260*/  STG.E.U16 desc[UR26][R32.64+-0x6e], R169 ;  /* 0xffff92a920007986 */ /* 0x0009e2000c10151a */
[----:B------:R-:W-:-:S03]  /*11270*/  LOP3.LUT R3, R4, 0xff, RZ, 0xc0, !PT ;  /* 0x000000ff04037812 */ /* 0x000fc600078ec0ff */
[----:B------:R4:W-:Y:S04]  /*11280*/  STG.E.U16 desc[UR26][R140.64+-0x60], R227 ;  /* 0xffffa0e38c007986 */ /* 0x0009e8000c10151a */
[----:B------:R4:W-:Y:S04]  /*11290*/  STG.E.U16 desc[UR26][R140.64+-0x5e], R225 ;  /* 0xffffa2e18c007986 */ /* 0x0009e8000c10151a */
[----:B------:R4:W-:Y:S04]  /*112a0*/  STG.E.U16 desc[UR26][R142.64+-0x60], R223 ;  /* 0xffffa0df8e007986 */ /* 0x0009e8000c10151a */
[----:B------:R4:W-:Y:S01]  /*112b0*/  STG.E.U16 desc[UR26][R142.64+-0x5e], R224 ;  /* 0xffffa2e08e007986 */ /* 0x0009e2000c10151a */
[----:B------:R-:W-:-:S03]  /*112c0*/  PRMT R5, R8, 0x5410, R5 ;  /* 0x0000541008057816 */ /* 0x000fc60000000005 */
[----:B------:R4:W-:Y:S04]  /*112d0*/  STG.E.U16 desc[UR26][R34.64+-0x60], R167 ;  /* 0xffffa0a722007986 */ /* 0x0009e8000c10151a */
[----:B------:R4:W-:Y:S01]  /*112e0*/  STG.E.U16 desc[UR26][R34.64+-0x5e], R166 ;  /* 0xffffa2a622007986 */ /* 0x0009e2000c10151a */
[----:B------:R-:W-:-:S03]  /*112f0*/  PRMT R2, R6, 0x5410, R9 ;  /* 0x0000541006027816 */ /* 0x000fc60000000009 */
[----:B------:R4:W-:Y:S01]  /*11300*/  STG.E.U16 desc[UR26][R32.64+-0x60], R164 ;  /* 0xffffa0a420007986 */ /* 0x0009e2000c10151a */
[----:B------:R-:W-:-:S03]  /*11310*/  PRMT R4, R3, 0x5410, R7 ;  /* 0x0000541003047816 */ /* 0x000fc60000000007 */
[----:B------:R4:W-:Y:S04]  /*11320*/  STG.E.U16 desc[UR26][R32.64+-0x5e], R165 ;  /* 0xffffa2a520007986 */ /* 0x0009e8000c10151a */
[----:B------:R4:W-:Y:S04]  /*11330*/  STG.E.U16 desc[UR26][R140.64+-0x50], R219 ;  /* 0xffffb0db8c007986 */ /* 0x0009e8000c10151a */
[----:B------:R4:W-:Y:S04]  /*11340*/  STG.E.U16 desc[UR26][R140.64+-0x4e], R218 ;  /* 0xffffb2da8c007986 */ /* 0x0009e8000c10151a */
[----:B------:R4:W-:Y:S04]  /*11350*/  STG.E.U16 desc[UR26][R142.64+-0x50], R217 ;  /* 0xffffb0d98e007986 */ /* 0x0009e8000c10151a */
[----:B------:R4:W-:Y:S04]  /*11360*/  STG.E.U16 desc[UR26][R142.64+-0x4e], R216 ;  /* 0xffffb2d88e007986 */ /* 0x0009e8000c10151a */
[----:B------:R4:W-:Y:S04]  /*11370*/  STG.E.U16 desc[UR26][R34.64+-0x50], R161 ;  /* 0xffffb0a122007986 */ /* 0x0009e8000c10151a */
[----:B------:R4:W-:Y:S01]  /*11380*/  STG.E.U16 desc[UR26][R34.64+-0x4e], R160 ;  /* 0xffffb2a022007986 */ /* 0x0009e2000c10151a */
[----:B------:R-:W-:-:S03]  /*11390*/  HSET2.LE.AND R3, R5, R0, PT ;  /* 0x0000000005037233 */ /* 0x000fc60003803000 */
[----:B------:R4:W-:Y:S04]  /*113a0*/  STG.E.U16 desc[UR26][R32.64+-0x50], R159 ;  /* 0xffffb09f20007986 */ /* 0x0009e8000c10151a */
[----:B------:R4:W-:Y:S01]  /*113b0*/  STG.E.U16 desc[UR26][R32.64+-0x4e], R158 ;  /* 0xffffb29e20007986 */ /* 0x0009e2000c10151a */
[----:B------:R-:W-:-:S03]  /*113c0*/  HSET2.LE.AND R2, R2, R0, PT ;  /* 0x0000000002027233 */ /* 0x000fc60003803000 */
[----:B------:R4:W-:Y:S01]  /*113d0*/  STG.E.U16 desc[UR26][R140.64+-0x40], R215 ;  /* 0xffffc0d78c007986 */ /* 0x0009e2000c10151a */
[----:B------:R-:W-:-:S03]  /*113e0*/  HSET2.LE.AND R4, R4, R0, PT ;  /* 0x0000000004047233 */ /* 0x000fc60003803000 */
[----:B------:R4:W-:Y:S01]  /*113f0*/  STG.E.U16 desc[UR26][R140.64+-0x3e], R214 ;  /* 0xffffc2d68c007986 */ /* 0x0009e2000c10151a */
[----:B------:R-:W-:-:S03]  /*11400*/  IMAD.MOV.U32 R5, RZ, RZ, R136 ;  /* 0x000000ffff057224 */ /* 0x000fc600078e0088 */
[----:B------:R4:W-:Y:S01]  /*11410*/  STG.E.U16 desc[UR26][R142.64+-0x40], R207 ;  /* 0xffffc0cf8e007986 */ /* 0x0009e2000c10151a */
[----:B------:R-:W-:-:S03]  /*11420*/  HSET2.LE.AND R0, R10, R0, PT ;  /* 0x000000000a007233 */ /* 0x000fc60003803000 */
[----:B------:R4:W-:Y:S01]  /*11430*/  STG.E.U16 desc[UR26][R142.64+-0x3e], R208 ;  /* 0xffffc2d08e007986 */ /* 0x0009e2000c10151a */
[----:B------:R-:W-:-:S03]  /*11440*/  IMAD.MOV.U32 R39, RZ, RZ, R137 ;  /* 0x000000ffff277224 */ /* 0x000fc600078e0089 */
[----:B------:R4:W-:Y:S04]  /*11450*/  STG.E.U16 desc[UR26][R34.64+-0x40], R157 ;  /* 0xffffc09d22007986 */ /* 0x0009e8000c10151a */
[----:B------:R4:W-:Y:S01]  /*11460*/  STG.E.U16 desc[UR26][R34.64+-0x3e], R156 ;  /* 0xffffc29c22007986 */ /* 0x0009e2000c10151a */
[C---:B------:R-:W-:Y:S03]  /*11470*/  HMMA.16816.F32 R68, R28.reuse, R16, R68 ;  /* 0x000000101c44723c */ /* 0x040fe60000001844 */
[----:B------:R4:W-:Y:S04]  /*11480*/  STG.E.U16 desc[UR26][R32.64+-0x40], R147 ;  /* 0xffffc09320007986 */ /* 0x0009e8000c10151a */
[----:B------:R4:W-:Y:S01]  /*11490*/  STG.E.U16 desc[UR26][R32.64+-0x3e], R146 ;  /* 0xffffc29220007986 */ /* 0x0009e2000c10151a */
[----:B------:R-:W-:Y:S03]  /*114a0*/  HMMA.16816.F32 R16, R28, R18, R80 ;  /* 0x000000121c10723c */ /* 0x000fe60000001850 */
[----:B------:R4:W-:Y:S01]  /*114b0*/  STG.E.U16 desc[UR26][R140.64+-0x30], R206 ;  /* 0xffffd0ce8c007986 */ /* 0x0009e2000c10151a */
[----:B------:R-:W-:-:S03]  /*114c0*/  LOP3.LUT R76, R3, R235, RZ, 0xc0, !PT ;  /* 0x000000eb034c7212 */ /* 0x000fc600078ec0ff */
[----:B------:R4:W-:Y:S01]  /*114d0*/  STG.E.U16 desc[UR26][R140.64+-0x2e], R205 ;  /* 0xffffd2cd8c007986 */ /* 0x0009e2000c10151a */
[----:B------:R-:W-:Y:S03]  /*114e0*/  HMMA.16816.F32 R52, R28, R20, R52 ;  /* 0x000000141c34723c */ /* 0x000fe60000001834 */
[----:B------:R4:W-:Y:S01]  /*114f0*/  STG.E.U16 desc[UR26][R142.64+-0x30], R204 ;  /* 0xffffd0cc8e007986 */ /* 0x0009e2000c10151a */
[----:B------:R-:W-:-:S03]  /*11500*/  LOP3.LUT R79, R2, R5, RZ, 0xc0, !PT ;  /* 0x00000005024f7212 */ /* 0x000fc600078ec0ff */
[----:B------:R4:W-:Y:S01]  /*11510*/  STG.E.U16 desc[UR26][R142.64+-0x2e], R203 ;  /* 0xffffd2cb8e007986 */ /* 0x0009e2000c10151a */
[----:B------:R-:W-:Y:S01]  /*11520*/  HMMA.16816.F32 R48, R28, R22, R48 ;  /* 0x000000161c30723c */ /* 0x000fe20000001830 */
[----:B------:R-:W-:Y:S02]  /*11530*/  FADD.FTZ R3, R38, R201 ;  /* 0x000000c926037221 */ /* 0x000fe40000010000 */
[----:B------:R4:W-:Y:S01]  /*11540*/  STG.E.U16 desc[UR26][R34.64+-0x30], R155 ;  /* 0xffffd09b22007986 */ /* 0x0009e2000c10151a */
[----:B------:R-:W-:-:S03]  /*11550*/  LOP3.LUT R78, R0, R139, RZ, 0xc0, !PT ;  /* 0x0000008b004e7212 */ /* 0x000fc600078ec0ff */
[----:B------:R4:W-:Y:S01]  /*11560*/  STG.E.U16 desc[UR26][R34.64+-0x2e], R154 ;  /* 0xffffd29a22007986 */ /* 0x0009e2000c10151a */
[----:B------:R-:W-:-:S03]  /*11570*/  FADD.FTZ R2, R39, R200 ;  /* 0x000000c827027221 */ /* 0x000fc60000010000 */
[----:B------:R4:W-:Y:S01]  /*11580*/  STG.E.U16 desc[UR26][R32.64+-0x30], R153 ;  /* 0xffffd09920007986 */ /* 0x0009e2000c10151a */
[----:B------:R-:W-:-:S03]  /*11590*/  LOP3.LUT R77, R4, R138, RZ, 0xc0, !PT ;  /* 0x0000008a044d7212 */ /* 0x000fc600078ec0ff */
[----:B------:R4:W-:Y:S01]  /*115a0*/  STG.E.U16 desc[UR26][R32.64+-0x2e], R152 ;  /* 0xffffd29820007986 */ /* 0x0009e2000c10151a */
[----:B------:R-:W-:-:S03]  /*115b0*/  FADD.FTZ R0, R233, R199 ;  /* 0x000000c7e9007221 */ /* 0x000fc60000010000 */
[----:B------:R4:W-:Y:S01]  /*115c0*/  STG.E.U16 desc[UR26][R140.64+-0x20], R195 ;  /* 0xffffe0c38c007986 */ /* 0x0009e2000c10151a */
[----:B------:R-:W-:-:S03]  /*115d0*/  FADD.FTZ R4, R163, R198 ;  /* 0x000000c6a3047221 */ /* 0x000fc60000010000 */
[----:B------:R4:W-:Y:S01]  /*115e0*/  STG.E.U16 desc[UR26][R140.64+-0x1e], R194 ;  /* 0xffffe2c28c007986 */ /* 0x0009e2000c10151a */
[----:B------:R-:W-:-:S03]  /*115f0*/  FADD.FTZ R247, R247, R3 ;  /* 0x00000003f7f77221 */ /* 0x000fc60000010000 */
[----:B------:R4:W-:Y:S04]  /*11600*/  STG.E.U16 desc[UR26][R142.64+-0x20], R193 ;  /* 0xffffe0c18e007986 */ /* 0x0009e8000c10151a */
        /* <DEDUP_REMOVED lines=9> */
[----:B------:R4:W-:Y:S04]  /*116a0*/  STG.E.U16 desc[UR26][R140.64+-0xe], R174 ;  /* 0xfffff2ae8c007986 */ /* 0x0009e8000c10151a */
[----:B------:R4:W-:Y:S04]  /*116b0*/  STG.E.U16 desc[UR26][R142.64+-0x10], R173 ;  /* 0xfffff0ad8e007986 */ /* 0x0009e8000c10151a */
[----:B------:R4:W-:Y:S04]  /*116c0*/  STG.E.U16 desc[UR26][R142.64+-0xe], R172 ;  /* 0xfffff2ac8e007986 */ /* 0x0009e8000c10151a */
[----:B------:R4:W-:Y:S04]  /*116d0*/  STG.E.U16 desc[UR26][R34.64+-0x10], R149 ;  /* 0xfffff09522007986 */ /* 0x0009e8000c10151a */
[----:B------:R4:W-:Y:S04]  /*116e0*/  STG.E.U16 desc[UR26][R34.64+-0xe], R148 ;  /* 0xfffff29422007986 */ /* 0x0009e8000c10151a */
[----:B------:R4:W-:Y:S04]  /*116f0*/  STG.E.U16 desc[UR26][R32.64+-0x10], R196 ;  /* 0xfffff0c420007986 */ /* 0x0009e8000c10151a */
[----:B------:R4:W-:Y:S01]  /*11700*/  STG.E.U16 desc[UR26][R32.64+-0xe], R162 ;  /* 0xfffff2a220007986 */ /* 0x0009e2000c10151a */
        /* <DEDUP_REMOVED lines=12> */
[C---:B-1----:R-:W-:Y:S01]  /*117d0*/  HMMA.16816.F32 R108, R76.reuse, R132, R108 ;  /* 0x000000844c6c723c */ /* 0x042fe2000000186c */
[----:B------:R-:W-:Y:S01]  /*117e0*/  FADD.FTZ R247, R244, R247 ;  /* 0x000000f7f4f77221 */ /* 0x000fe20000010000 */
[----:B------:R-:W-:Y:S01]  /*117f0*/  FADD.FTZ R3, R245, R3 ;  /* 0x00000003f5037221 */ /* 0x000fe20000010000 */
[----:B------:R-:W-:Y:S01]  /*11800*/  FADD.FTZ R2, R212, R2 ;  /* 0x00000002d4027221 */ /* 0x000fe20000010000 */
[----:B------:R-:W-:Y:S01]  /*11810*/  FADD.FTZ R0, R209, R0 ;  /* 0x00000000d1007221 */ /* 0x000fe20000010000 */
[----:B------:R-:W-:Y:S01]  /*11820*/  IADD3 R199, P2, R140, -0x100, RZ ;  /* 0xffffff008cc77810 */ /* 0x000fe20007f5e0ff */
[----:B------:R-:W-:Y:S01]  /*11830*/  HMMA.16816.F32 R104, R76, R134, R104 ;  /* 0x000000864c68723c */ /* 0x000fe20000001868 */
[----:B------:R-:W-:-:S05]  /*11840*/  FADD.FTZ R247, R236, R247 ;  /* 0x000000f7ecf77221 */ /* 0x000fca0000010000 */
[----:B------:R-:W-:Y:S01]  /*11850*/  HMMA.16816.F32 R96, R76, R124, R96 ;  /* 0x0000007c4c60723c */ /* 0x000fe20000001860 */
[----:B------:R-:W-:-:S05]  /*11860*/  FADD.FTZ R249, R249, R3 ;  /* 0x00000003f9f97221 */ /* 0x000fca0000010000 */
[----:B------:R-:W-:Y:S01]  /*11870*/  HMMA.16816.F32 R92, R76, R126, R92 ;  /* 0x0000007e4c5c723c */ /* 0x000fe2000000185c */
[----:B------:R-:W-:-:S05]  /*11880*/  FADD.FTZ R244, R222, R2 ;  /* 0x00000002def47221 */ /* 0x000fca0000010000 */
[----:B--2---:R-:W-:Y:S01]  /*11890*/  HMMA.16816.F32 R88, R76, R116, R88 ;  /* 0x000000744c58723c */ /* 0x004fe20000001858 */
[----:B------:R-:W-:-:S05]  /*118a0*/  FADD.FTZ R245, R210, R0 ;  /* 0x00000000d2f57221 */ /* 0x000fca0000010000 */
[----:B------:R-:W-:Y:S01]  /*118b0*/  HMMA.16816.F32 R84, R76, R118, R112 ;  /* 0x000000764c54723c */ /* 0x000fe20000001870 */
[----:B------:R-:W-:-:S05]  /*118c0*/  IADD3.X R198, R141, -0x1, RZ, P2, !PT ;  /* 0xffffffff8dc67810 */ /* 0x000fca00017fe4ff */
[C---:B------:R-:W-:Y:S06]  /*118d0*/  HMMA.16816.F32 R136, R100.reuse, R132, R68 ;  /* 0x000000846488723c */ /* 0x040fec0000001844 */
[----:B------:R-:W-:Y:S01]  /*118e0*/  HMMA.16816.F32 R128, R100, R124, R128 ;  /* 0x0000007c6480723c */ /* 0x000fe20000001880 */
[----:B------:R-:W-:-:S05]  /*118f0*/  IMAD.MOV.U32 R70, RZ, RZ, R250 ;  /* 0x000000ffff467224 */ /* 0x000fca00078e00fa */
[----:B------:R-:W-:Y:S01]  /*11900*/  HMMA.16816.F32 R120, R100, R116, R60 ;  /* 0x000000746478723c */ /* 0x000fe2000000183c */
[----:B------:R-:W-:-:S05]  /*11910*/  IMAD.MOV.U32 R71, RZ, RZ, R251 ;  /* 0x000000ffff477224 */ /* 0x000fca00078e00fb */
[----:B---3--:R-:W-:Y:S01]  /*11920*/  HMMA.16816.F32 R80, R76, R12, R24 ;  /* 0x0000000c4c50723c */ /* 0x008fe20000001818 */
[----:B------:R-:W-:-:S05]  /*11930*/  IMAD.MOV.U32 R68, RZ, RZ, R246 ;  /* 0x000000ffff447224 */ /* 0x000fca00078e00f6 */
[----:B------:R-:W-:Y:S01]  /*11940*/  HMMA.16816.F32 R132, R100, R134, R16 ;  /* 0x000000866484723c */ /* 0x000fe20000001810 */
[----:B------:R-:W-:-:S05]  /*11950*/  IMAD.MOV.U32 R69, RZ, RZ, R248 ;  /* 0x000000ffff457224 */ /* 0x000fca00078e00f8 */
[C---:B------:R-:W-:Y:S06]  /*11960*/  HMMA.16816.F32 R124, R100.reuse, R126, R64 ;  /* 0x0000007e647c723c */ /* 0x040fec0000001840 */
[C---:B------:R-:W-:Y:S06]  /*11970*/  HMMA.16816.F32 R116, R100.reuse, R118, R56 ;  /* 0x000000766474723c */ /* 0x040fec0000001838 */
[----:B------:R-:W-:Y:S06]  /*11980*/  HMMA.16816.F32 R112, R100, R12, R52 ;  /* 0x0000000c6470723c */ /* 0x000fec0000001834 */
[-C--:B------:R-:W-:Y:S06]  /*11990*/  HMMA.16816.F32 R76, R76, R14.reuse, R72 ;  /* 0x0000000e4c4c723c */ /* 0x080fec0000001848 */
[----:B------:R-:W-:Y:S01]  /*119a0*/  HMMA.16816.F32 R100, R100, R14, R48 ;  /* 0x0000000e6464723c */ /* 0x000fe20000001830 */
[----:B------:R-:W-:-:S08]  /*119b0*/  NOP ;  /* 0x0000000000007918 */ /* 0x000fd00000000000 */
[----:B----4-:R-:W-:-:S15]  /*119c0*/  @!P0 BRA `(.L_x_1049) ;  /* 0x0000007800588947 */ /* 0x010fde0003800000 */
[----:B------:R-:W2:Y:S04]  /*119d0*/  LDL.64 R236, [R1+0x108] ;  /* 0x0001080001ec7983 */ /* 0x000ea80000100a00 */
[----:B------:R-:W3:Y:S01]  /*119e0*/  LDL.64 R238, [R1+0x100] ;  /* 0x0001000001ee7983 */ /* 0x000ee20000100a00 */
        /* <DEDUP_REMOVED lines=8> */
[----:B------:R-:W4:Y:S01]  /*11a70*/  @!P1 LDC.64 R14, c[0x0][0x220] ;  /* 0x00008800ff0e9b82 */ /* 0x000f220000000a00 */
[----:B------:R-:W-:Y:S01]  /*11a80*/  UIMAD UR6, UR4, UR9, UR6 ;  /* 0x00000009040672a4 */ /* 0x000fe2000f8e0206 */
[----:B------:R-:W-:Y:S01]  /*11a90*/  IMAD.U32 R4, RZ, RZ, UR46 ;  /* 0x0000002eff047e24 */ /* 0x000fe2000f8e00ff */
[----:B------:R-:W-:Y:S01]  /*11aa0*/  @!UP0 UIMAD UR4, UR9, 0x30, URZ ;  /* 0x00000030090488a4 */ /* 0x000fe2000f8e023f */
[----:B------:R-:W-:Y:S01]  /*11ab0*/  IMAD.U32 R5, RZ, RZ, UR47 ;  /* 0x0000002fff057e24 */ /* 0x000fe2000f8e00ff */
[----:B------:R-:W-:Y:S01]  /*11ac0*/  UIADD3 UR6, UR47, UR6, URZ ;  /* 0x000000062f067290 */ /* 0x000fe2000fffe03f */
[----:B------:R-:W-:Y:S01]  /*11ad0*/  IMAD.U32 R5, RZ, RZ, UR8 ;  /* 0x00000008ff057e24 */ /* 0x000fe2000f8e00ff */
[----:B------:R-:W-:Y:S01]  /*11ae0*/  UISETP.GE.AND UP0, UPT, UR18, 0x4, UPT ;  /* 0x000000041200788c */ /* 0x000fe2000bf06270 */
[----:B------:R-:W4:Y:S03]  /*11af0*/  @!P1 LDC.64 R16, c[0x0][0x220] ;  /* 0x00008800ff109b82 */ /* 0x000f260000000a00 */
[----:B------:R-:W-:-:S05]  /*11b00*/  IMAD.U32 R0, RZ, RZ, UR6 ;  /* 0x00000006ff007e24 */ /* 0x000fca000f8e00ff */
[----:B------:R-:W4:Y:S01]  /*11b10*/  @!P1 LDC.64 R18, c[0x0][0x220] ;  /* 0x00008800ff129b82 */ /* 0x000f220000000a00 */
[----:B-----5:R-:W-:Y:S01]  /*11b20*/  @P1 STS.128 [R191+0x6000], RZ ;  /* 0x006000ffbf001388 */ /* 0x020fe20000000c00 */
[----:B--2---:R-:W-:-:S04]  /*11b30*/  LEA R2, P0, R4, R236, 0x6 ;  /* 0x000000ec04027211 */ /* 0x004fc800078030ff */
[----:B---3--:R-:W-:Y:S01]  /*11b40*/  LEA.HI.X R3, R4, R239, R0, 0x6, P0 ;  /* 0x000000ef04037211 */ /* 0x008fe200000f3400 */
[----:B------:R-:W-:Y:S01]  /*11b50*/  IMAD.U32 R4, RZ, RZ, UR9 ;  /* 0x00000009ff047e24 */ /* 0x000fe2000f8e00ff */
[----:B------:R-:W-:Y:S02]  /*11b60*/  @!P1 LEA R7, P0, R7, R2, 0x5 ;  /* 0x0000000207079211 */ /* 0x000fe400078028ff */
[C---:B------:R-:W-:Y:S02]  /*11b70*/  @!P1 IADD3 R0, P3, R2.reuse, UR28, RZ ;  /* 0x0000001c02009c10 */ /* 0x040fe4000ff7e0ff */
[----:B------:R-:W-:Y:S01]  /*11b80*/  @!P1 LEA.HI.X R12, R5, R3, R4, 0x5, P0 ;  /* 0x00000003050c9211 */ /* 0x000fe200000f2c04 */
[----:B------:R-:W-:Y:S01]  /*11b90*/  IMAD.U32 R4, RZ, RZ, UR8 ;  /* 0x00000008ff047e24 */ /* 0x000fe2000f8e00ff */
[----:B-1----:R-:W-:Y:S02]  /*11ba0*/  @!P1 LEA R10, P4, R2, R10, 0x1 ;  /* 0x0000000a020a9211 */ /* 0x002fe400078808ff */
[----:B----4-:R-:W-:Y:S01]  /*11bb0*/  @!P1 LEA R8, P2, R0, R14, 0x1 ;  /* 0x0000000e00089211 */ /* 0x010fe200078408ff */
[----:B------:R-:W-:Y:S01]  /*11bc0*/  @!P1 IMAD.WIDE.U32 R4, R4, 0x30, R2 ;  /* 0x0000003004049825 */ /* 0x000fe200078e0002 */
[----:B------:R-:W-:-:S02]  /*11bd0*/  @!P1 IADD3.X R9, R3, UR20, RZ, P3, !PT ;  /* 0x0000001403099c10 */ /* 0x000fc40009ffe4ff */
[----:B------:R-:W-:Y:S02]  /*11be0*/  @!P1 LEA R6, P0, R7, R16, 0x1 ;  /* 0x0000001007069211 */ /* 0x000fe400078008ff */
        /* <DEDUP_REMOVED lines=76> */
[----:B------:R-:W-:Y:S05]  /*120b0*/  LDSM.16.M88.4 R4, [R185+0x2000] ;  /* 0x00200000b904783b */ /* 0x000fea0000000200 */
        /* <DEDUP_REMOVED lines=25> */
[C---:B------:R-:W-:Y:S06]  /*12250*/  HMMA.16816.F32 R168, R4.reuse, R32, R168 ;  /* 0x0000002004a8723c */ /* 0x040fec00000018a8 */
[----:B------:R-:W-:Y:S06]  /*12260*/  HMMA.16816.F32 R196, R4, R34, R164 ;  /* 0x0000002204c4723c */ /* 0x000fec00000018a4 */
[C---:B------:R-:W-:Y:S06]  /*12270*/  HMMA.16816.F32 R64, R8.reuse, R36, R64 ;  /* 0x000000240840723c */ /* 0x040fec0000001840 */
        /* <DEDUP_REMOVED lines=10> */
[----:B------:R-:W-:Y:S01]  /*12320*/  HMMA.16816.F32 R16, R8, R22, R16 ;  /* 0x000000160810723c */ /* 0x000fe20000001810 */
[----:B------:R-:W-:Y:S06]  /*12330*/  BAR.SYNC.DEFER_BLOCKING 0x0 ;  /* 0x0000000000007b1d */ /* 0x000fec0000010000 */
[----:B------:R-:W-:-:S02]  /*12340*/  NOP ;  /* 0x0000000000007918 */ /* 0x000fc40000000000 */
[----:B------:R-:W-:-:S15]  /*12350*/  @!P0 BRA `(.L_x_1053) ;  /* 0x0000000000fc8947 */ /* 0x000fde0003800000 */
        /* <DEDUP_REMOVED lines=9> */
[----:B------:R-:W-:Y:S01]  /*123f0*/  IMAD.U32 R4, RZ, RZ, UR11 ;  /* 0x0000000bff047e24 */ /* 0x000fe2000f8e00ff */
[----:B------:R-:W-:Y:S01]  /*12400*/  UIMAD UR4, UR4, UR10, URZ ;  /* 0x0000000a040472a4 */ /* 0x000fe2000f8e023f */
[----:B------:R-:W5:Y:S01]  /*12410*/  @!P1 LDC.64 R12, c[0x0][0x218] ;  /* 0x00008600ff0c9b82 */ /* 0x000f620000000a00 */
[----:B------:R-:W-:Y:S01]  /*12420*/  IMAD.U32 R10, RZ, RZ, UR10 ;  /* 0x0000000aff0a7e24 */ /* 0x000fe2000f8e00ff */
[----:B------:R-:W-:Y:S01]  /*12430*/  BSSY B0, `(.L_x_1054) ;  /* 0x0000030000007945 */ /* 0x000fe20003800000 */
[----:B------:R-:W-:Y:S01]  /*12440*/  UIMAD UR4, UR6, UR11, UR4 ;  /* 0x0000000b060472a4 */ /* 0x000fe2000f8e0204 */
[----:B------:R-:W-:-:S02]  /*12450*/  IMAD.U32 R2, RZ, RZ, UR46 ;  /* 0x0000002eff027e24 */ /* 0x000fc4000f8e00ff */
[----:B------:R-:W-:Y:S01]  /*12460*/  IMAD.U32 R3, RZ, RZ, UR46 ;  /* 0x0000002eff037e24 */ /* 0x000fe2000f8e00ff */
[----:B------:R-:W-:Y:S01]  /*12470*/  UIADD3 UR4, UR47, UR4, URZ ;  /* 0x000000042f047290 */ /* 0x000fe2000fffe03f */
[----:B------:R-:W4:Y:S01]  /*12480*/  @!P1 LDC.64 R14, c[0x0][0x218] ;  /* 0x00008600ff0e9b82 */ /* 0x000f220000000a00 */
[----:B------:R-:W-:-:S04]  /*12490*/  IMAD.U32 R7, RZ, RZ, UR11 ;  /* 0x0000000bff077e24 */ /* 0x000fc8000f8e00ff */
[----:B------:R-:W-:Y:S01]  /*124a0*/  IMAD.U32 R0, RZ, RZ, UR4 ;  /* 0x00000004ff007e24 */ /* 0x000fe2000f8e00ff */
[----:B--2---:R-:W-:-:S04]  /*124b0*/  LEA R2, P2, R2, R222, 0x6 ;  /* 0x000000de02027211 */ /* 0x004fc800078430ff */
[----:B---3--:R-:W-:Y:S01]  /*124c0*/  LEA.HI.X R3, R3, R143, R0, 0x6, P2 ;  /* 0x0000008f03037211 */ /* 0x008fe200010f3400 */
[----:B------:R-:W-:Y:S01]  /*124d0*/  IMAD.U32 R0, RZ, RZ, UR10 ;  /* 0x0000000aff007e24 */ /* 0x000fe2000f8e00ff */
[----:B------:R-:W-:Y:S02]  /*124e0*/  @!P1 LEA R5, P2, R5, R2, 0x5 ;  /* 0x0000000205059211 */ /* 0x000fe400078428ff */
[----:B-1----:R-:W-:Y:S02]  /*124f0*/  @!P1 LEA R8, P4, R2, R8, 0x1 ;  /* 0x0000000802089211 */ /* 0x002fe400078808ff */
[----:B------:R-:W-:Y:S02]  /*12500*/  @!P1 LEA R0, P3, R0, R2, 0x4 ;  /* 0x0000000200009211 */ /* 0x000fe400078620ff */
[-C--:B------:R-:W-:Y:S02]  /*12510*/  @!P1 LEA.HI.X R10, R10, R3.reuse, R7, 0x5, P2 ;  /* 0x000000030a0a9211 */ /* 0x080fe400010f2c07 */
[----:B------:R-:W-:-:S02]  /*12520*/  @!P1 LEA.HI.X R11, R6, R3, R4, 0x4, P3 ;  /* 0x00000003060b9211 */ /* 0x000fc400018f2404 */
[----:B-----5:R-:W-:Y:S02]  /*12530*/  @!P1 LEA R6, P3, R0, R12, 0x1 ;  /* 0x0000000c00069211 */ /* 0x020fe400078608ff */
[C---:B----4-:R-:W-:Y:S02]  /*12540*/  @!P1 LEA R4, P2, R5.reuse, R14, 0x1 ;  /* 0x0000000e05049211 */ /* 0x050fe400078408ff */
        /* <DEDUP_REMOVED lines=24> */
[----:B-1----:R-:W-:-:S04]  /*126d0*/  LEA R4, P1, R2, UR6, 0x1 ;  /* 0x0000000602047c11 */ /* 0x002fc8000f8208ff */
[----:B------:R-:W-:-:S05]  /*126e0*/  LEA.HI.X R5, R2, UR7, R0, 0x1, P1 ;  /* 0x0000000702057c11 */ /* 0x000fca00088f0c00 */
[----:B------:R-:W-:Y:S01]  /*126f0*/  @!PT LDS RZ, [RZ] ;  /* 0x00000000fffff984 */ /* 0x000fe20000000800 */
[----:B------:R-:W-:Y:S01]  /*12700*/  @!PT LDS RZ, [RZ] ;  /* 0x00000000fffff984 */ /* 0x000fe20000000800 */
[----:B------:R-:W-:Y:S01]  /*12710*/  @!PT LDS RZ, [RZ] ;  /* 0x00000000fffff984 */ /* 0x000fe20000000800 */
[----:B------:R2:W-:Y:S04]  /*12720*/  LDGSTS.E.BYPASS.LTC128B.128 [R191+0x5800], desc[UR26][R4.64] ;  /* 0x0580000004bf7fae */ /* 0x0005e8000b901d5a */
.L_x_1055:
[----:B------:R-:W-:Y:S05]  /*12730*/  BSYNC B0 ;  /* 0x0000000000007941 */ /* 0x000fea0003800000 */
.L_x_1054:
[----:B------:R-:W0:Y:S02]  /*12740*/  LDGDEPBAR ;  /* 0x00000000000079af */ /* 0x000e240000000000 */
.L_x_1053:
[----:B------:R-:W3:Y:S04]  /*12750*/  LDL.LU R3, [R1+0x114] ;  /* 0x0001140001037983 */ /* 0x000ee80000300800 */
[----:B------:R-:W4:Y:S01]  /*12760*/  LDL.LU R2, [R1+0xfc] ;  /* 0x0000fc0001027983 */ /* 0x000f220000300800 */
[----:B------:R-:W-:Y:S01]  /*12770*/  UIADD3 UR17, UR18, -0x3, URZ ;  /* 0xfffffffd12117890 */ /* 0x000fe2000fffe03f */
[----:B-12---:R-:W1:Y:S05]  /*12780*/  S2R R4, SR_TID.X ;  /* 0x0000000000047919 */ /* 0x006e6a0000002100 */
[----:B------:R-:W-:Y:S01]  /*12790*/  IMAD.U32 R0, RZ, RZ, UR17 ;  /* 0x00000011ff007e24 */ /* 0x000fe2000f8e00ff */
[----:B------:R2:W-:Y:S01]  /*127a0*/  STL [R1+0x1c0], R177 ;  /* 0x0001c0b101007387 */ /* 0x0005e20000100800 */
[----:B------:R-:W-:-:S02]  /*127b0*/  USHF.L.U32 UR6, UR17, 0x1, URZ ;  /* 0x0000000111067899 */ /* 0x000fc4000800063f */
[----:B------:R-:W-:Y:S01]  /*127c0*/  ULEA UR4, UR17, 0x1, 0x1 ;  /* 0x0000000111047891 */ /* 0x000fe2000f8e083f */
[----:B------:R-:W-:Y:S01]  /*127d0*/  STL [R1+0x1bc], R180 ;  /* 0x0001bcb401007387 */ /* 0x000fe20000100800 */
[----:B-1----:R-:W-:Y:S02]  /*127e0*/  IMAD.SHL.U32 R4, R4, 0x2, RZ ;  /* 0x0000000204047824 */ /* 0x002fe400078e00ff */
[----:B------:R-:W-:Y:S01]  /*127f0*/  ULOP3.LUT UR4, UR4, UR31, URZ, 0x3c, !UPT ;  /* 0x0000001f04047292 */ /* 0x000fe2000f8e3c3f */
[----:B------:R-:W-:Y:S02]  /*12800*/  STL [R1+0x19c], R178 ;  /* 0x00019cb201007387 */ /* 0x000fe40000100800 */
[----:B------:R-:W-:Y:S02]  /*12810*/  LOP3.LUT R4, R4, 0x6, RZ, 0xc0, !PT ;  /* 0x0000000604047812 */ /* 0x000fe400078ec0ff */
[----:B------:R-:W-:Y:S03]  /*12820*/  STL [R1+0x198], R179 ;  /* 0x000198b301007387 */ /* 0x000fe60000100800 */
[----:B------:R-:W-:Y:S01]  /*12830*/  IMAD R0, R0, 0x40, R4 ;  /* 0x0000004000007824 */ /* 0x000fe200078e0204 */
[----:B------:R-:W-:Y:S03]  /*12840*/  STL [R1+0x194], R241 ;  /* 0x000194f101007387 */ /* 0x000fe60000100800 */
[C---:B------:R-:W-:Y:S01]  /*12850*/  VIADD R14, R0.reuse, 0x1 ;  /* 0x00000001000e7836 */ /* 0x040fe20000000000 */
[CC--:B------:R-:W-:Y:S01]  /*12860*/  ISETP.GE.AND P4, PT, R0.reuse, R40.reuse, PT ;  /* 0x000000280000720c */ /* 0x0c0fe20003f86270 */
[C---:B------:R-:W-:Y:S01]  /*12870*/  VIADD R13, R0.reuse, 0x8 ;  /* 0x00000008000d7836 */ /* 0x040fe20000000000 */
[CC--:B------:R-:W-:Y:S01]  /*12880*/  ISETP.GE.AND P2, PT, R0.reuse, R41.reuse, PT ;  /* 0x000000290000720c */ /* 0x0c0fe20003f46270 */
[----:B------:R-:W-:Y:S01]  /*12890*/  VIADD R12, R0, 0x9 ;  /* 0x00000009000c7836 */ /* 0x000fe20000000000 */
[-C--:B------:R-:W-:Y:S01]  /*128a0*/  ISETP.GE.AND P3, PT, R14, R40.reuse, PT ;  /* 0x000000280e00720c */ /* 0x080fe20003f66270 */
[----:B------:R-:W-:Y:S01]  /*128b0*/  VIADD R11, R0, 0x10 ;  /* 0x00000010000b7836 */ /* 0x000fe20000000000 */
[-C--:B------:R-:W-:Y:S01]  /*128c0*/  ISETP.GE.AND P1, PT, R14, R41.reuse, PT ;  /* 0x000000290e00720c */ /* 0x080fe20003f26270 */
[----:B------:R-:W-:Y:S01]  /*128d0*/  VIADD R10, R0, 0x11 ;  /* 0x00000011000a7836 */ /* 0x000fe20000000000 */
[----:B------:R-:W-:Y:S01]  /*128e0*/  FSEL R20, R64, -INF , !P4 ;  /* 0xff80000040147808 */ /* 0x000fe20006000000 */
[C---:B------:R-:W-:Y:S01]  /*128f0*/  VIADD R9, R0.reuse, 0x18 ;  /* 0x0000001800097836 */ /* 0x040fe20000000000 */
[----:B------:R-:W-:Y:S01]  /*12900*/  FSEL R21, R65, -INF , !P3 ;  /* 0xff80000041157808 */ /* 0x000fe20005800000 */
[C---:B------:R-:W-:Y:S01]  /*12910*/  VIADD R8, R0.reuse, 0x19 ;  /* 0x0000001900087836 */ /* 0x040fe20000000000 */
[-C--:B------:R-:W-:Y:S01]  /*12920*/  ISETP.GE.AND P4, PT, R13, R40.reuse, PT ;  /* 0x000000280d00720c */ /* 0x080fe20003f86270 */
[----:B------:R-:W-:Y:S01]  /*12930*/  VIADD R6, R0, 0x21 ;  /* 0x0000002100067836 */ /* 0x000fe20000000000 */
[----:B------:R-:W-:Y:S01]  /*12940*/  FSEL R23, R66, -INF , !P2 ;  /* 0xff80000042177808 */ /* 0x000fe20005000000 */
[----:B------:R-:W-:Y:S01]  /*12950*/  VIADD R7, R0, 0x20 ;  /* 0x0000002000077836 */ /* 0x000fe20000000000 */
[----:B------:R-:W-:Y:S01]  /*12960*/  ISETP.GE.AND P3, PT, R12, R40, PT ;  /* 0x000000280c00720c */ /* 0x000fe20003f66270 */
[C---:B------:R-:W-:Y:S01]  /*12970*/  VIADD R4, R0.reuse, 0x29 ;  /* 0x0000002900047836 */ /* 0x040fe20000000000 */
[----:B------:R-:W-:Y:S01]  /*12980*/  FSEL R26, R67, -INF , !P1 ;  /* 0xff800000431a7808 */ /* 0x000fe20004800000 */
[C---:B------:R-:W-:Y:S01]  /*12990*/  VIADD R5, R0.reuse, 0x28 ;  /* 0x0000002800057836 */ /* 0x040fe20000000000 */
[-C--:B------:R-:W-:Y:S01]  /*129a0*/  ISETP.GE.AND P2, PT, R13, R41.reuse, PT ;  /* 0x000000290d00720c */ /* 0x080fe20003f46270 */
[----:B------:R-:W-:Y:S01]  /*129b0*/  VIADD R15, R0, 0x38 ;  /* 0x00000038000f7836 */ /* 0x000fe20000000000 */
[----:B------:R-:W-:Y:S01]  /*129c0*/  ISETP.GE.AND P1, PT, R12, R41, PT ;  /* 0x000000290c00720c */ /* 0x000fe20003f26270 */
[----:B------:R-:W-:Y:S01]  /*129d0*/  STL [R1+0x190], R240 ;  /* 0x000190f001007387 */ /* 0x000fe20000100800 */
[----:B------:R-:W-:-:S02]  /*129e0*/  FSEL R27, R60, -INF , !P4 ;  /* 0xff8000003c1b7808 */ /* 0x000fc40006000000 */
[----:B------:R-:W-:Y:S01]  /*129f0*/  FSEL R28, R61, -INF , !P3 ;  /* 0xff8000003d1c7808 */ /* 0x000fe20005800000 */
[----:B------:R-:W-:Y:S01]  /*12a00*/  STL [R1+0x18c], R191 ;  /* 0x00018cbf01007387 */ /* 0x000fe20000100800 */
[-C--:B------:R-:W-:Y:S02]  /*12a10*/  ISETP.GE.AND P4, PT, R11, R40.reuse, PT ;  /* 0x000000280b00720c */ /* 0x080fe40003f86270 */
[----:B------:R-:W-:Y:S01]  /*12a20*/  FSEL R29, R62, -INF , !P2 ;  /* 0xff8000003e1d7808 */ /* 0x000fe20005000000 */
[----:B------:R-:W-:Y:S01]  /*12a30*/  STL [R1+0x188], R190 ;  /* 0x000188be01007387 */ /* 0x000fe20000100800 */
[----:B------:R-:W-:Y:S02]  /*12a40*/  ISETP.GE.AND P3, PT, R10, R40, PT ;  /* 0x000000280a00720c */ /* 0x000fe40003f66270 */
[----:B------:R-:W-:Y:S01]  /*12a50*/  FSEL R30, R63, -INF , !P1 ;  /* 0xff8000003f1e7808 */ /* 0x000fe20004800000 */
[----:B------:R-:W-:Y:S01]  /*12a60*/  STL [R1+0x184], R189 ;  /* 0x000184bd01007387 */ /* 0x000fe20000100800 */
[----:B------:R-:W-:-:S02]  /*12a70*/  ISETP.GE.AND P2, PT, R11, R41, PT ;  /* 0x000000290b00720c */ /* 0x000fc40003f46270 */
[----:B------:R-:W-:Y:S01]  /*12a80*/  ISETP.GE.AND P1, PT, R10, R41, PT ;  /* 0x000000290a00720c */ /* 0x000fe20003f26270 */
[----:B------:R-:W-:Y:S01]  /*12a90*/  STL [R1+0x180], R188 ;  /* 0x000180bc01007387 */ /* 0x000fe20000100800 */
[----:B------:R-:W-:Y:S02]  /*12aa0*/  FSEL R31, R56, -INF , !P4 ;  /* 0xff800000381f7808 */ /* 0x000fe40006000000 */
[----:B------:R-:W-:Y:S01]  /*12ab0*/  FSEL R44, R57, -INF , !P3 ;  /* 0xff800000392c7808 */ /* 0x000fe20005800000 */
[----:B------:R-:W-:Y:S01]  /*12ac0*/  STL [R1+0x17c], R187 ;  /* 0x00017cbb01007387 */ /* 0x000fe20000100800 */
[-C--:B------:R-:W-:Y:S02]  /*12ad0*/  ISETP.GE.AND P4, PT, R9, R40.reuse, PT ;  /* 0x000000280900720c */ /* 0x080fe40003f86270 */
[----:B------:R-:W-:Y:S01]  /*12ae0*/  FSEL R45, R58, -INF , !P2 ;  /* 0xff8000003a2d7808 */ /* 0x000fe20005000000 */
[----:B------:R-:W-:Y:S01]  /*12af0*/  STL [R1+0x178], R186 ;  /* 0x000178ba01007387 */ /* 0x000fe20000100800 */
[----:B------:R-:W-:-:S02]  /*12b00*/  ISETP.GE.AND P3, PT, R8, R40, PT ;  /* 0x000000280800720c */ /* 0x000fc40003f66270 */
[----:B------:R-:W-:Y:S01]  /*12b10*/  FSEL R46, R59, -INF , !P1 ;  /* 0xff8000003b2e7808 */ /* 0x000fe20004800000 */
[----:B------:R-:W-:Y:S01]  /*12b20*/  STL [R1+0x174], R185 ;  /* 0x000174b901007387 */ /* 0x000fe20000100800 */
[-C--:B------:R-:W-:Y:S02]  /*12b30*/  ISETP.GE.AND P2, PT, R9, R41.reuse, PT ;  /* 0x000000290900720c */ /* 0x080fe40003f46270 */
[----:B------:R-:W-:Y:S01]  /*12b40*/  ISETP.GE.AND P1, PT, R8, R41, PT ;  /* 0x000000290800720c */ /* 0x000fe20003f26270 */
[----:B------:R-:W-:Y:S01]  /*12b50*/  STL [R1+0x170], R184 ;  /* 0x000170b801007387 */ /* 0x000fe20000100800 */
[----:B------:R-:W-:Y:S02]  /*12b60*/  FSEL R47, R52, -INF , !P4 ;  /* 0xff800000342f7808 */ /* 0x000fe40006000000 */
[----:B------:R-:W-:Y:S01]  /*12b70*/  FSEL R52, R53, -INF , !P3 ;  /* 0xff80000035347808 */ /* 0x000fe20005800000 */
[----:B------:R-:W-:Y:S01]  /*12b80*/  STL [R1+0x16c], R183 ;  /* 0x00016cb701007387 */ /* 0x000fe20000100800 */
[----:B------:R-:W-:-:S02]  /*12b90*/  FSEL R53, R54, -INF , !P2 ;  /* 0xff80000036357808 */ /* 0x000fc40005000000 */
[----:B------:R-:W-:Y:S01]  /*12ba0*/  FSEL R54, R55, -INF , !P1 ;  /* 0xff80000037367808 */ /* 0x000fe20004800000 */
[----:B------:R-:W-:Y:S01]  /*12bb0*/  STL [R1+0x168], R182 ;  /* 0x000168b601007387 */ /* 0x000fe20000100800 */
[CC--:B------:R-:W-:Y:S02]  /*12bc0*/  ISETP.GE.AND P1, PT, R6.reuse, R41.reuse, PT ;  /* 0x000000290600720c */ /* 0x0c0fe40003f26270 */
[-C--:B------:R-:W-:Y:S01]  /*12bd0*/  ISETP.GE.AND P3, PT, R6, R40.reuse, PT ;  /* 0x000000280600720c */ /* 0x080fe20003f66270 */
[----:B------:R-:W-:Y:S01]  /*12be0*/  STL [R1+0x164], R181 ;  /* 0x000164b501007387 */ /* 0x000fe20000100800 */
[----:B------:R-:W-:Y:S02]  /*12bf0*/  ISETP.GE.AND P2, PT, R7, R41, PT ;  /* 0x000000290700720c */ /* 0x000fe40003f46270 */
[----:B------:R-:W-:Y:S01]  /*12c00*/  FSEL R57, R39, -INF , !P1 ;  /* 0xff80000027397808 */ /* 0x000fe20004800000 */
[----:B------:R-:W-:Y:S01]  /*12c10*/  STL [R1+0x160], R176 ;  /* 0x000160b001007387 */ /* 0x000fe20000100800 */
[----:B------:R-:W-:-:S02]  /*12c20*/  ISETP.GE.AND P4, PT, R7, R40, PT ;  /* 0x000000280700720c */ /* 0x000fc40003f86270 */
[----:B------:R-:W-:Y:S01]  /*12c30*/  FSEL R37, R37, -INF , !P3 ;  /* 0xff80000025257808 */ /* 0x000fe20005800000 */
[----:B--2---:R-:W2:Y:S01]  /*12c40*/  LDL R177, [R1+0xe8] ;  /* 0x0000e80001b17983 */ /* 0x004ea20000100800 */
[----:B------:R-:W-:Y:S02]  /*12c50*/  FSEL R56, R38, -INF , !P2 ;  /* 0xff80000026387808 */ /* 0x000fe40005000000 */
[----:B------:R-:W-:Y:S02]  /*12c60*/  ISETP.GE.AND P3, PT, R4, R40, PT ;  /* 0x000000280400720c */ /* 0x000fe40003f66270 */
[C---:B------:R-:W-:Y:S02]  /*12c70*/  ISETP.GE.AND P6, PT, R0.reuse, R42, PT ;  /* 0x0000002a0000720c */ /* 0x040fe40003fc6270 */
[----:B------:R-:W-:Y:S02]  /*12c80*/  ISETP.GE.AND P2, PT, R0, R43, PT ;  /* 0x0000002b0000720c */ /* 0x000fe40003f46270 */
[----:B------:R-:W-:-:S02]  /*12c90*/  FSEL R55, R36, -INF , !P4 ;  /* 0xff80000024377808 */ /* 0x000fc40006000000 */
[CC--:B------:R-:W-:Y:S02]  /*12ca0*/  ISETP.GE.AND P5, PT, R5.reuse, R41.reuse, PT ;  /* 0x000000290500720c */ /* 0x0c0fe40003fa6270 */
[----:B------:R-:W-:Y:S02]  /*12cb0*/  ISETP.GE.AND P4, PT, R5, R40, PT ;  /* 0x000000280500720c */ /* 0x000fe40003f86270 */
[----:B------:R-:W-:Y:S02]  /*12cc0*/  FSEL R59, R49, -INF , !P3 ;  /* 0xff800000313b7808 */ /* 0x000fe40005800000 */
[----:B------:R-:W-:Y:S02]  /*12cd0*/  ISETP.GE.AND P3, PT, R4, R41, PT ;  /* 0x000000290400720c */ /* 0x000fe40003f66270 */
[----:B------:R-:W-:Y:S02]  /*12ce0*/  FSEL R66, R50, -INF , !P5 ;  /* 0xff80000032427808 */ /* 0x000fe40006800000 */
[----:B------:R-:W-:-:S02]  /*12cf0*/  FSEL R58, R48, -INF , !P4 ;  /* 0xff800000303a7808 */ /* 0x000fc40006000000 */
[----:B------:R-:W-:Y:S02]  /*12d00*/  FSEL R146, R192, -INF , !P6 ;  /* 0xff800000c0927808 */ /* 0x000fe40007000000 */
[----:B------:R-:W-:Y:S02]  /*12d10*/  FSEL R156, R194, -INF , !P2 ;  /* 0xff800000c29c7808 */ /* 0x000fe40005000000 */
[C---:B------:R-:W-:Y:S02]  /*12d20*/  ISETP.GE.AND P6, PT, R12.reuse, R42, PT ;  /* 0x0000002a0c00720c */ /* 0x040fe40003fc6270 */
[----:B------:R-:W-:Y:S02]  /*12d30*/  ISETP.GE.AND P2, PT, R12, R43, PT ;  /* 0x0000002b0c00720c */ /* 0x000fe40003f46270 */
[----:B------:R-:W-:Y:S02]  /*12d40*/  FSEL R149, R173, -INF , !P6 ;  /* 0xff800000ad957808 */ /* 0x000fe40007000000 */
[----:B------:R-:W-:-:S02]  /*12d50*/  FSEL R160, R175, -INF , !P2 ;  /* 0xff800000afa07808 */ /* 0x000fc40005000000 */
[CC--:B------:R-:W-:Y:S02]  /*12d60*/  ISETP.GE.AND P6, PT, R9.reuse, R42.reuse, PT ;  /* 0x0000002a0900720c */ /* 0x0c0fe40003fc6270 */
[-C--:B------:R-:W-:Y:S02]  /*12d70*/  ISETP.GE.AND P2, PT, R9, R43.reuse, PT ;  /* 0x0000002b0900720c */ /* 0x080fe40003f46270 */
[----:B------:R-:W-:Y:S02]  /*12d80*/  FSEL R72, R196, -INF , !P6 ;  /* 0xff800000c4487808 */ /* 0x000fe40007000000 */
[----:B------:R-:W-:Y:S02]  /*12d90*/  FSEL R144, R198, -INF , !P2 ;  /* 0xff800000c6907808 */ /* 0x000fe40005000000 */
[C---:B------:R-:W-:Y:S02]  /*12da0*/  ISETP.GE.AND P6, PT, R6.reuse, R42, PT ;  /* 0x0000002a0600720c */ /* 0x040fe40003fc6270 */
[----:B------:R-:W-:-:S02]  /*12db0*/  ISETP.GE.AND P2, PT, R6, R43, PT ;  /* 0x0000002b0600720c */ /* 0x000fc40003f46270 */
[----:B------:R-:W-:Y:S02]  /*12dc0*/  FSEL R60, R201, -INF , !P6 ;  /* 0xff800000c93c7808 */ /* 0x000fe40007000000 */
[----:B------:R-:W-:Y:S01]  /*12dd0*/  FSEL R67, R203, -INF , !P2 ;  /* 0xff800000cb437808 */ /* 0x000fe20005000000 */
[----:B---3--:R-:W-:Y:S02]  /*12de0*/  IMAD.MOV.U32 R233, RZ, RZ, R3 ;  /* 0x000000ffffe97224 */ /* 0x008fe400078e0003 */
[----:B------:R-:W-:Y:S02]  /*12df0*/  VIADD R3, R0, 0x30 ;  /* 0x0000003000037836 */ /* 0x000fe40000000000 */
[----:B----4-:R-:W-:-:S03]  /*12e00*/  IMAD.MOV.U32 R232, RZ, RZ, R2 ;  /* 0x000000ffffe87224 */ /* 0x010fc600078e0002 */
[-C--:B------:R-:W-:Y:S01]  /*12e10*/  ISETP.GE.AND P1, PT, R3, R40.reuse, PT ;  /* 0x000000280300720c */ /* 0x080fe20003f26270 */
[C---:B------:R-:W-:Y:S02]  /*12e20*/  VIADD R2, R0.reuse, 0x31 ;  /* 0x0000003100027836 */ /* 0x040fe40000000000 */
[----:B------:R-:W-:Y:S01]  /*12e30*/  VIADD R0, R0, 0x39 ;  /* 0x0000003900007836 */ /* 0x000fe20000000000 */
[----:B------:R-:W-:Y:S02]  /*12e40*/  FSEL R148, R32, -INF , !P1 ;  /* 0xff80000020947808 */ /* 0x000fe40004800000 */
[-C--:B------:R-:W-:Y:S02]  /*12e50*/  ISETP.GE.AND P1, PT, R15, R40.reuse, PT ;  /* 0x000000280f00720c */ /* 0x080fe40003f26270 */
[----:B------:R-:W-:Y:S02]  /*12e60*/  ISETP.GE.AND P5, PT, R0, R40, PT ;  /* 0x000000280000720c */ /* 0x000fe40003fa6270 */
[----:B------:R-:W-:-:S02]  /*12e70*/  FSEL R159, R16, -INF , !P1 ;  /* 0xff800000109f7808 */ /* 0x000fc40004800000 */
[CC--:B------:R-:W-:Y:S02]  /*12e80*/  ISETP.GE.AND P1, PT, R2.reuse, R41.reuse, PT ;  /* 0x000000290200720c */ /* 0x0c0fe40003f26270 */
[----:B------:R-:W-:Y:S02]  /*12e90*/  ISETP.GE.AND P4, PT, R2, R40, PT ;  /* 0x000000280200720c */ /* 0x000fe40003f86270 */
[----:B------:R-:W-:Y:S02]  /*12ea0*/  FSEL R40, R51, -INF , !P3 ;  /* 0xff80000033287808 */ /* 0x000fe40005800000 */
[----:B------:R-:W-:Y:S02]  /*12eb0*/  FMNMX.FTZ R16, R251, R20, !PT ;  /* 0x00000014fb107209 */ /* 0x000fe40007810000 */
[----:B------:R-:W-:Y:S02]  /*12ec0*/  ISETP.GE.AND P3, PT, R3, R41, PT ;  /* 0x000000290300720c */ /* 0x000fe40003f66270 */
[----:B------:R-:W-:-:S02]  /*12ed0*/  FSEL R161, R35, -INF , !P1 ;  /* 0xff80000023a17808 */ /* 0x000fc40004800000 */
[----:B------:R-:W-:Y:S02]  /*12ee0*/  FSEL R155, R17, -INF , !P5 ;  /* 0xff800000119b7808 */ /* 0x000fe40006800000 */
[C---:B------:R-:W-:Y:S02]  /*12ef0*/  ISETP.GE.AND P5, PT, R14.reuse, R42, PT ;  /* 0x0000002a0e00720c */ /* 0x040fe40003fa6270 */
[----:B------:R-:W-:Y:S02]  /*12f00*/  ISETP.GE.AND P1, PT, R14, R43, PT ;  /* 0x0000002b0e00720c */ /* 0x000fe40003f26270 */
[----:B------:R-:W-:Y:S02]  /*12f10*/  FMNMX.FTZ R14, R21, R16, !PT ;  /* 0x00000010150e7209 */ /* 0x000fe40007810000 */
[----:B------:R-:W-:Y:S02]  /*12f20*/  FSEL R147, R33, -INF , !P4 ;  /* 0xff80000021937808 */ /* 0x000fe40006000000 */
[----:B------:R-:W-:-:S02]  /*12f30*/  FSEL R162, R34, -INF , !P3 ;  /* 0xff80000022a27808 */ /* 0x000fc40005800000 */
[-C--:B------:R-:W-:Y:S02]  /*12f40*/  ISETP.GE.AND P4, PT, R15, R41.reuse, PT ;  /* 0x000000290f00720c */ /* 0x080fe40003f86270 */
[----:B------:R-:W-:Y:S02]  /*12f50*/  ISETP.GE.AND P3, PT, R0, R41, PT ;  /* 0x000000290000720c */ /* 0x000fe40003f66270 */
[----:B------:R-:W-:Y:S02]  /*12f60*/  FMNMX.FTZ R14, R27, R14, !PT ;  /* 0x0000000e1b0e7209 */ /* 0x000fe40007810000 */
[----:B------:R-:W-:Y:S02]  /*12f70*/  FSEL R158, R18, -INF , !P4 ;  /* 0xff800000129e7808 */ /* 0x000fe40006000000 */
[----:B------:R-:W-:Y:S02]  /*12f80*/  FSEL R157, R19, -INF , !P3 ;  /* 0xff800000139d7808 */ /* 0x000fe40005800000 */
[----:B------:R-:W-:-:S02]  /*12f90*/  ISETP.GE.AND P4, PT, R13, R42, PT ;  /* 0x0000002a0d00720c */ /* 0x000fc40003f86270 */
[----:B------:R-:W-:Y:S02]  /*12fa0*/  ISETP.GE.AND P3, PT, R13, R43, PT ;  /* 0x0000002b0d00720c */ /* 0x000fe40003f66270 */
[----:B------:R-:W-:-:S04]  /*12fb0*/  FMNMX.FTZ R13, R28, R14, !PT ;  /* 0x0000000e1c0d7209 */ /* 0x000fc80007810000 */
[----:B------:R-:W-:Y:S02]  /*12fc0*/  FMNMX.FTZ R12, R31, R13, !PT ;  /* 0x0000000d1f0c7209 */ /* 0x000fe40007810000 */
[----:B------:R-:W-:Y:S02]  /*12fd0*/  FSEL R154, R193, -INF , !P5 ;  /* 0xff800000c19a7808 */ /* 0x000fe40006800000 */
[----:B------:R-:W-:Y:S02]  /*12fe0*/  FSEL R164, R195, -INF , !P1 ;  /* 0xff800000c3a47808 */ /* 0x000fe40004800000 */
[C---:B------:R-:W-:Y:S02]  /*12ff0*/  ISETP.GE.AND P5, PT, R11.reuse, R42, PT ;  /* 0x0000002a0b00720c */ /* 0x040fe40003fa6270 */
[----:B------:R-:W-:Y:S02]  /*13000*/  ISETP.GE.AND P1, PT, R11, R43, PT ;  /* 0x0000002b0b00720c */ /* 0x000fe40003f26270 */
[----:B------:R-:W-:-:S02]  /*13010*/  FMNMX.FTZ R12, R44, R12, !PT ;  /* 0x0000000c2c0c7209 */ /* 0x000fc40007810000 */
[----:B------:R-:W-:Y:S02]  /*13020*/  FMNMX.FTZ R11, R250, R23, !PT ;  /* 0x00000017fa0b7209 */ /* 0x000fe40007810000 */
[----:B------:R-:W-:Y:S02]  /*13030*/  FSEL R152, R172, -INF , !P4 ;  /* 0xff800000ac987808 */ /* 0x000fe40006000000 */
[----:B------:R-:W-:Y:S02]  /*13040*/  FSEL R163, R174, -INF , !P3 ;  /* 0xff800000aea37808 */ /* 0x000fe40005800000 */
[C---:B------:R-:W-:Y:S02]  /*13050*/  ISETP.GE.AND P4, PT, R10.reuse, R42, PT ;  /* 0x0000002a0a00720c */ /* 0x040fe40003f86270 */
[----:B------:R-:W-:Y:S02]  /*13060*/  FMNMX.FTZ R12, R47, R12, !PT ;  /* 0x0000000c2f0c7209 */ /* 0x000fe40007810000 */
        /* <DEDUP_REMOVED lines=9> */
[----:B------:R-:W-:Y:S02]  /*13100*/  FSEL R153, R170, -INF , !P1 ;  /* 0xff800000aa997808 */ /* 0x000fe40004800000 */
[----:B------:R-:W-:Y:S02]  /*13110*/  ISETP.GE.AND P5, PT, R8, R42, PT ;  /* 0x0000002a0800720c */ /* 0x000fe40003fa6270 */
[----:B------:R-:W-:Y:S02]  /*13120*/  FMNMX.FTZ R10, R58, R10, !PT ;  /* 0x0000000a3a0a7209 */ /* 0x000fe40007810000 */
[----:B------:R-:W-:-:S02]  /*13130*/  ISETP.GE.AND P1, PT, R8, R43, PT ;  /* 0x0000002b0800720c */ /* 0x000fc40003f26270 */
[----:B------:R-:W-:Y:S02]  /*13140*/  FMNMX.FTZ R8, R46, R9, !PT ;  /* 0x000000092e087209 */ /* 0x000fe40007810000 */
[----:B------:R-:W-:Y:S02]  /*13150*/  FMNMX.FTZ R9, R59, R10, !PT ;  /* 0x0000000a3b097209 */ /* 0x000fe40007810000 */
[----:B------:R-:W-:Y:S02]  /*13160*/  FMNMX.FTZ R8, R53, R8, !PT ;  /* 0x0000000835087209 */ /* 0x000fe40007810000 */
[----:B------:R-:W-:Y:S02]  /*13170*/  FSEL R74, R169, -INF , !P4 ;  /* 0xff800000a94a7808 */ /* 0x000fe40006000000 */
[----:B------:R-:W-:Y:S02]  /*13180*/  FSEL R150, R171, -INF , !P3 ;  /* 0xff800000ab967808 */ /* 0x000fe40005800000 */
[----:B------:R-:W-:-:S02]  /*13190*/  FMNMX.FTZ R9, R148, R9, !PT ;  /* 0x0000000994097209 */ /* 0x000fc40007810000 */
        /* <DEDUP_REMOVED lines=10> */
[----:B------:R-:W-:Y:S01]  /*13240*/  FSEL R75, R199, -INF , !P1 ;  /* 0xff800000c74b7808 */ /* 0x000fe20004800000 */
[----:B------:R-:W1:Y:S01]  /*13250*/  SHFL.BFLY PT, R8, R6, 0x2, 0x1f ;  /* 0x0c401f0006087f89 */ /* 0x000e6200000e0000 */
[----:B------:R-:W-:-:S02]  /*13260*/  ISETP.GE.AND P1, PT, R5, R42, PT ;  /* 0x0000002a0500720c */ /* 0x000fc40003f26270 */
        /* <DEDUP_REMOVED lines=8> */
[C---:B------:R-:W-:Y:S02]  /*132f0*/  ISETP.GE.AND P2, PT, R3.reuse, R42, PT ;  /* 0x0000002a0300720c */ /* 0x040fe40003f46270 */
[----:B------:R-:W-:Y:S02]  /*13300*/  ISETP.GE.AND P6, PT, R3, R43, PT ;  /* 0x0000002b0300720c */ /* 0x000fe40003fc6270 */
[----:B------:R-:W-:-:S04]  /*13310*/  FMNMX.FTZ R3, R158, R4, !PT ;  /* 0x000000049e037209 */ /* 0x000fc80007810000 */
[----:B------:R-:W-:Y:S01]  /*13320*/  FMNMX.FTZ R7, R157, R3, !PT ;  /* 0x000000039d077209 */ /* 0x000fe20007810000 */
[----:B------:R-:W-:Y:S01]  /*13330*/  IMAD.U32 R3, RZ, RZ, UR31 ;  /* 0x0000001fff037e24 */ /* 0x000fe2000f8e00ff */
[----:B-1----:R-:W-:-:S03]  /*13340*/  FMNMX.FTZ R8, R6, R8, !PT ;  /* 0x0000000806087209 */ /* 0x002fc60007810000 */
[----:B------:R-:W1:Y:S01]  /*13350*/  SHFL.BFLY PT, R9, R7, 0x2, 0x1f ;  /* 0x0c401f0007097f89 */ /* 0x000e6200000e0000 */
[----:B------:R-:W-:Y:S02]  /*13360*/  LOP3.LUT R4, R221, UR6, R3, 0x96, !PT ;  /* 0x00000006dd047c12 */ /* 0x000fe4000f8e9603 */
[----:B------:R-:W-:Y:S01]  /*13370*/  LOP3.LUT R3, R243, UR40, R220, 0x96, !PT ;  /* 0x00000028f3037c12 */ /* 0x000fe2000f8e96dc */
[----:B------:R-:W3:Y:S01]  /*13380*/  SHFL.BFLY PT, R12, R8, 0x1, 0x1f ;  /* 0x0c201f00080c7f89 */ /* 0x000ee200000e0000 */
[----:B------:R-:W-:Y:S01]  /*13390*/  FSEL R51, R204, -INF , !P1 ;  /* 0xff800000cc337808 */ /* 0x000fe20004800000 */
[----:B------:R-:W-:Y:S01]  /*133a0*/  IMAD.WIDE.U32 R234, R4, -0x326172a9, RZ ;  /* 0xcd9e8d5704ea7825 */ /* 0x000fe200078e00ff */
[----:B------:R-:W-:Y:S02]  /*133b0*/  FSEL R61, R207, -INF , !P4 ;  /* 0xff800000cf3d7808 */ /* 0x000fe40006000000 */
[C---:B------:R-:W-:Y:S02]  /*133c0*/  ISETP.GE.AND P1, PT, R2.reuse, R42, PT ;  /* 0x0000002a0200720c */ /* 0x040fe40003f26270 */
[----:B------:R-:W-:Y:S01]  /*133d0*/  ISETP.GE.AND P4, PT, R2, R43, PT ;  /* 0x0000002b0200720c */ /* 0x000fe20003f86270 */
[----:B------:R-:W-:Y:S01]  /*133e0*/  IMAD.WIDE.U32 R2, R3, -0x326172a9, RZ ;  /* 0xcd9e8d5703027825 */ /* 0x000fe200078e00ff */
[----:B------:R-:W-:-:S04]  /*133f0*/  LOP3.LUT R4, R235, UR41, R233, 0x96, !PT ;  /* 0x00000029eb047c12 */ /* 0x000fc8000f8e96e9 */
[----:B------:R-:W-:Y:S01]  /*13400*/  LOP3.LUT R10, R3, UR39, R234, 0x96, !PT ;  /* 0x00000027030a7c12 */ /* 0x000fe2000f8e96ea */
[----:B------:R-:W-:Y:S01]  /*13410*/  IMAD.WIDE.U32 R4, R4, -0x2daee0ad, RZ ;  /* 0xd2511f5304047825 */ /* 0x000fe200078e00ff */
[----:B------:R-:W-:-:S03]  /*13420*/  LOP3.LUT R6, R221, UR4, RZ, 0x3c, !PT ;  /* 0x00000004dd067c12 */ /* 0x000fc6000f8e3cff */
[----:B------:R-:W-:Y:S01]  /*13430*/  IMAD.WIDE.U32 R10, R10, -0x2daee0ad, RZ ;  /* 0xd2511f530a0a7825 */ /* 0x000fe200078e00ff */
[----:B------:R-:W-:Y:S02]  /*13440*/  FSEL R50, R205, -INF , !P3 ;  /* 0xff800000cd327808 */ /* 0x000fe40005800000 */
[----:B------:R-:W-:Y:S01]  /*13450*/  FSEL R39, R209, -INF , !P1 ;  /* 0xff800000d1277808 */ /* 0x000fe20004800000 */
[----:B------:R-:W-:Y:S01]  /*13460*/  IMAD.WIDE.U32 R24, R6, -0x326172a9, RZ ;  /* 0xcd9e8d5706187825 */ /* 0x000fe200078e00ff */
[C---:B------:R-:W-:Y:S02]  /*13470*/  ISETP.GE.AND P3, PT, R0.reuse, R42, PT ;  /* 0x0000002a0000720c */ /* 0x040fe40003f66270 */
[----:B------:R-:W-:Y:S02]  /*13480*/  ISETP.GE.AND P1, PT, R0, R43, PT ;  /* 0x0000002b0000720c */ /* 0x000fe40003f26270 */
[----:B------:R-:W-:Y:S02]  /*13490*/  LOP3.LUT R6, R5, UR38, R242, 0x96, !PT ;  /* 0x0000002605067c12 */ /* 0x000fe4000f8e96f2 */
[----:B-1----:R-:W-:-:S02]  /*134a0*/  FMNMX.FTZ R0, R7, R9, !PT ;  /* 0x0000000907007209 */ /* 0x002fc40007810000 */
[----:B------:R-:W-:Y:S01]  /*134b0*/  LOP3.LUT R4, R11, UR36, R4, 0x96, !PT ;  /* 0x000000240b047c12 */ /* 0x000fe2000f8e9604 */
[----:B------:R-:W-:Y:S01]  /*134c0*/  IMAD.WIDE.U32 R6, R6, -0x326172a9, RZ ;  /* 0xcd9e8d5706067825 */ /* 0x000fe200078e00ff */
[----:B------:R-:W-:Y:S02]  /*134d0*/  LOP3.LUT R5, R25, UR41, R233, 0x96, !PT ;  /* 0x0000002919057c12 */ /* 0x000fe4000f8e96e9 */
[----:B------:R-:W-:Y:S01]  /*134e0*/  LOP3.LUT R3, R3, UR39, R24, 0x96, !PT ;  /* 0x0000002703037c12 */ /* 0x000fe2000f8e9618 */
[----:B------:R-:W1:Y:S01]  /*134f0*/  SHFL.BFLY PT, R22, R0, 0x1, 0x1f ;  /* 0x0c201f0000167f89 */ /* 0x000e6200000e0000 */
[----:B------:R-:W-:Y:S01]  /*13500*/  FSEL R65, R206, -INF , !P5 ;  /* 0xff800000ce417808 */ /* 0x000fe20006800000 */
[----:B------:R-:W-:Y:S01]  /*13510*/  IMAD.WIDE.U32 R16, R4, -0x326172a9, RZ ;  /* 0xcd9e8d5704107825 */ /* 0x000fe200078e00ff */
[----:B------:R-:W-:Y:S02]  /*13520*/  ISETP.GE.AND P5, PT, R15, R42, PT ;  /* 0x0000002a0f00720c */ /* 0x000fe40003fa6270 */
[----:B------:R-:W-:Y:S01]  /*13530*/  FSEL R42, R208, -INF , !P2 ;  /* 0xff800000d02a7808 */ /* 0x000fe20005000000 */
[----:B------:R-:W-:Y:S01]  /*13540*/  IMAD.WIDE.U32 R4, R5, -0x2daee0ad, RZ ;  /* 0xd2511f5305047825 */ /* 0x000fe200078e00ff */
[----:B------:R-:W-:-:S02]  /*13550*/  ISETP.GE.AND P2, PT, R15, R43, PT ;  /* 0x0000002b0f00720c */ /* 0x000fc40003f46270 */
[----:B---3--:R-:W-:Y:S01]  /*13560*/  FMNMX.FTZ R71, R8, R12, !PT ;  /* 0x0000000c08477209 */ /* 0x008fe20007810000 */
[----:B------:R-:W-:Y:S01]  /*13570*/  IMAD.WIDE.U32 R14, R3, -0x2daee0ad, RZ ;  /* 0xd2511f53030e7825 */ /* 0x000fe200078e00ff */
[----:B------:R-:W-:Y:S02]  /*13580*/  LOP3.LUT R3, R7, UR37, R2, 0x96, !PT ;  /* 0x0000002507037c12 */ /* 0x000fe4000f8e9602 */
[----:B------:R-:W-:Y:S01]  /*13590*/  LOP3.LUT R7, R17, UR35, R6, 0x96, !PT ;  /* 0x0000002311077c12 */ /* 0x000fe2000f8e9606 */
[----:B------:R-:W-:Y:S01]  /*135a0*/  FMUL.FTZ R6, R71, UR42 ;  /* 0x0000002a47067c20 */ /* 0x000fe20008410000 */
[----:B------:R-:W-:Y:S02]  /*135b0*/  FSEL R48, R211, -INF , !P4 ;  /* 0xff800000d3307808 */ /* 0x000fe40006000000 */
[----:B------:R-:W-:Y:S01]  /*135c0*/  LOP3.LUT R11, R5, UR38, R242, 0x96, !PT ;  /* 0x00000026050b7c12 */ /* 0x000fe2000f8e96f2 */
[----:B------:R-:W-:Y:S01]  /*135d0*/  IMAD.WIDE.U32 R8, R3, -0x2daee0ad, RZ ;  /* 0xd2511f5303087825 */ /* 0x000fe200078e00ff */
[----:B------:R-:W-:-:S02]  /*135e0*/  FSETP.NEU.FTZ.AND P4, PT, R71, -INF , PT ;  /* 0xff8000004700780b */ /* 0x000fc40003f9d000 */
[----:B------:R-:W-:Y:S01]  /*135f0*/  LOP3.LUT R5, R15, UR36, R4, 0x96, !PT ;  /* 0x000000240f057c12 */ /* 0x000fe2000f8e9604 */
[----:B------:R-:W-:Y:S01]  /*13600*/  IMAD.WIDE.U32 R18, R7, -0x2daee0ad, RZ ;  /* 0xd2511f5307127825 */ /* 0x000fe200078e00ff */
[----:B------:R-:W-:-:S03]  /*13610*/  FSEL R4, R6, RZ, P4 ;  /* 0x000000ff06047208 */ /* 0x000fc60002000000 */
[----:B------:R-:W-:Y:S01]  /*13620*/  IMAD.WIDE.U32 R6, R11, -0x326172a9, RZ ;  /* 0xcd9e8d570b067825 */ /* 0x000fe200078e00ff */
[----:B------:R-:W-:-:S03]  /*13630*/  LOP3.LUT R3, R19, UR29, R8, 0x96, !PT ;  /* 0x0000001d13037c12 */ /* 0x000fc6000f8e9608 */
[----:B------:R-:W-:Y:S01]  /*13640*/  IMAD.WIDE.U32 R12, R5, -0x326172a9, RZ ;  /* 0xcd9e8d57050c7825 */ /* 0x000fe200078e00ff */
[----:B------:R-:W-:Y:S02]  /*13650*/  LOP3.LUT R5, R9, UR33, R10, 0x96, !PT ;  /* 0x0000002109057c12 */ /* 0x000fe4000f8e960a */
[----:B------:R-:W-:Y:S02]  /*13660*/  LOP3.LUT R8, R7, UR37, R2, 0x96, !PT ;  /* 0x0000002507087c12 */ /* 0x000fe4000f8e9602 */
[----:B------:R-:W-:Y:S01]  /*13670*/  LOP3.LUT R13, R13, UR35, R6, 0x96, !PT ;  /* 0x000000230d0d7c12 */ /* 0x000fe2000f8e9606 */
[----:B------:R-:W-:-:S04]  /*13680*/  IMAD.WIDE.U32 R10, R5, -0x326172a9, RZ ;  /* 0xcd9e8d57050a7825 */ /* 0x000fc800078e00ff */
[----:B------:R-:W-:Y:S01]  /*13690*/  IMAD.WIDE.U32 R6, R3, -0x326172a9, RZ ;  /* 0xcd9e8d5703067825 */ /* 0x000fe200078e00ff */
[----:B-1----:R-:W-:-:S03]  /*136a0*/  FMNMX.FTZ R70, R0, R22, !PT ;  /* 0x0000001600467209 */ /* 0x002fc60007810000 */
[--C-:B------:R-:W-:Y:S01]  /*136b0*/  FFMA.FTZ R2, R21, UR42, -R4.reuse ;  /* 0x0000002a15027c23 */ /* 0x100fe20008010804 */
[----:B------:R-:W-:Y:S01]  /*136c0*/  FFMA.FTZ R9, R20, UR42, -R4 ;  /* 0x0000002a14097c23 */ /* 0x000fe20008010804 */
[----:B------:R-:W-:Y:S02]  /*136d0*/  LOP3.LUT R0, R7, UR16, R10, 0x96, !PT ;  /* 0x0000001007007c12 */ /* 0x000fe4000f8e960a */
[----:B------:R1:W-:Y:S01]  /*136e0*/  MUFU.EX2 R151, R2 ;  /* 0x0000000200977308 */ /* 0x0003e20000000800 */
[----:B------:R-:W-:Y:S01]  /*136f0*/  FSEL R22, R212, -INF , !P5 ;  /* 0xff800000d4167808 */ /* 0x000fe20006800000 */
[C---:B------:R-:W-:Y:S01]  /*13700*/  FMUL.FTZ R3, R70.reuse, UR42 ;  /* 0x0000002a46037c20 */ /* 0x040fe20008410000 */
[----:B------:R-:W-:-:S05]  /*13710*/  FSETP.NEU.FTZ.AND P5, PT, R70, -INF , PT ;  /* 0xff8000004600780b */ /* 0x000fca0003fbd000 */
[----:B------:R3:W4:Y:S01]  /*13720*/  MUFU.EX2 R41, R9 ;  /* 0x0000000900297308 */ /* 0x0007220000000800 */
[----:B------:R-:W-:Y:S02]  /*13730*/  FSEL R3, R3, RZ, P5 ;  /* 0x000000ff03037208 */ /* 0x000fe40002800000 */
[----:B-1----:R-:W-:-:S04]  /*13740*/  LOP3.LUT R2, R0, 0xffff, RZ, 0xc0, !PT ;  /* 0x0000ffff00027812 */ /* 0x002fc800078ec0ff */
[----:B------:R-:W-:Y:S01]  /*13750*/  SHF.R.U32.HI R2, RZ, 0x8, R2 ;  /* 0x00000008ff027819 */ /* 0x000fe20000011602 */
[----:B---3--:R-:W-:-:S03]  /*13760*/  IMAD.WIDE.U32 R8, R8, -0x2daee0ad, RZ ;  /* 0xd2511f5308087825 */ /* 0x008fc600078e00ff */
[----:B------:R-:W-:Y:S02]  /*13770*/  LOP3.LUT R2, R2, 0xffff, RZ, 0xc0, !PT ;  /* 0x0000ffff02027812 */ /* 0x000fe400078ec0ff */
[----:B------:R-:W-:Y:S02]  /*13780*/  FSEL R32, R215, -INF , !P1 ;  /* 0xff800000d7207808 */ /* 0x000fe40004800000 */
[----:B------:R-:W-:Y:S01]  /*13790*/  LOP3.LUT R14, R9, UR33, R14, 0x96, !PT ;  /* 0x00000021090e7c12 */ /* 0x000fe2000f8e960e */
[--C-:B------:R-:W-:Y:S01]  /*137a0*/  FFMA.FTZ R9, R23, UR42, -R3.reuse ;  /* 0x0000002a17097c23 */ /* 0x100fe20008010803 */
[----:B------:R-:W-:Y:S01]  /*137b0*/  ISETP.LE.U32.AND P1, PT, R2, UR12, PT ;  /* 0x0000000c02007c0c */ /* 0x000fe2000bf23070 */
[----:B------:R-:W-:Y:S01]  /*137c0*/  FFMA.FTZ R2, R26, UR42, -R3 ;  /* 0x0000002a1a027c23 */ /* 0x000fe20008010803 */
[----:B------:R-:W-:Y:S01]  /*137d0*/  LOP3.LUT R5, R0, 0xff, RZ, 0xc0, !PT ;  /* 0x000000ff00057812 */ /* 0x000fe200078ec0ff */
[----:B------:R-:W-:Y:S01]  /*137e0*/  MUFU.EX2 R23, R9 ;  /* 0x0000000900177308 */ /* 0x000fe20000000800 */
[----:B------:R-:W-:-:S02]  /*137f0*/  FSEL R49, R210, -INF , !P6 ;  /* 0xff800000d2317808 */ /* 0x000fc40007000000 */
[----:B------:R-:W-:Y:S02]  /*13800*/  ISETP.LE.U32.AND P6, PT, R5, UR12, PT ;  /* 0x0000000c05007c0c */ /* 0x000fe4000bfc3070 */
[----:B----4-:R-:W-:-:S03]  /*13810*/  F2FP.F16.F32.PACK_AB R5, R151, R41 ;  /* 0x000000299705723e */ /* 0x010fc600000000ff */
[----:B------:R1:W3:Y:S01]  /*13820*/  MUFU.EX2 R64, R2 ;  /* 0x0000000200407308 */ /* 0x0002e20000000800 */
[C---:B------:R-:W-:Y:S02]  /*13830*/  PRMT R36, R5.reuse, 0x7610, R36 ;  /* 0x0000761005247816 */ /* 0x040fe40000000024 */
[----:B------:R-:W-:Y:S02]  /*13840*/  PRMT R35, R5, 0x7632, R35 ;  /* 0x0000763205237816 */ /* 0x000fe40000000023 */
[----:B------:R-:W-:Y:S02]  /*13850*/  FSEL R19, R213, -INF , !P3 ;  /* 0xff800000d5137808 */ /* 0x000fe40005800000 */
[----:B------:R-:W-:Y:S02]  /*13860*/  SHF.R.U32.HI R5, RZ, 0x18, R0 ;  /* 0x00000018ff057819 */ /* 0x000fe40000011600 */
[----:B------:R-:W-:Y:S02]  /*13870*/  FSEL R38, R214, -INF , !P2 ;  /* 0xff800000d6267808 */ /* 0x000fe40005000000 */
[----:B-1----:R-:W-:-:S04]  /*13880*/  LOP3.LUT R2, R6, 0xff, RZ, 0xc0, !PT ;  /* 0x000000ff06027812 */ /* 0x002fc800078ec0ff */
[----:B------:R-:W-:Y:S02]  /*13890*/  ISETP.LE.U32.AND P3, PT, R2, UR12, PT ;  /* 0x0000000c02007c0c */ /* 0x000fe4000bf63070 */
[----:B------:R-:W-:Y:S02]  /*138a0*/  PRMT R2, R36, 0x5410, R35 ;  /* 0x0000541024027816 */ /* 0x000fe40000000023 */
[----:B------:R-:W-:Y:S01]  /*138b0*/  SHF.R.U32.HI R0, RZ, 0x10, R0 ;  /* 0x00000010ff007819 */ /* 0x000fe20000011600 */
[----:B------:R-:W-:Y:S01]  /*138c0*/  IMAD.WIDE.U32 R20, R13, -0x2daee0ad, RZ ;  /* 0xd2511f530d147825 */ /* 0x000fe200078e00ff */
[----:B------:R-:W-:-:S03]  /*138d0*/  ISETP.LE.U32.AND P2, PT, R5, UR12, PT ;  /* 0x0000000c05007c0c */ /* 0x000fc6000bf43070 */
[----:B------:R-:W-:Y:S01]  /*138e0*/  @!P1 HADD2 R34, -R35.H0_H0, -RZ.H0_H0 ;  /* 0xa00000ff23229230 */ /* 0x000fe20000000900 */
[----:B------:R1:W-:Y:S01]  /*138f0*/  STL [R1+0xd4], R2 ;  /* 0x0000d40201007387 */ /* 0x0003e20000100800 */
[----:B------:R-:W-:Y:S01]  /*13900*/  LOP3.LUT R16, R11, UR32, R16, 0x96, !PT ;  /* 0x000000200b107c12 */ /* 0x000fe2000f8e9610 */
[----:B------:R-:W-:Y:S01]  /*13910*/  @!P6 HADD2 R33, -R36.H0_H0, -RZ.H0_H0 ;  /* 0xa00000ff2421e230 */ /* 0x000fe20000000900 */
[----:B------:R-:W-:Y:S02]  /*13920*/  LOP3.LUT R10, R6, 0xffff, RZ, 0xc0, !PT ;  /* 0x0000ffff060a7812 */ /* 0x000fe400078ec0ff */
[----:B------:R-:W-:Y:S02]  /*13930*/  SHF.R.U32.HI R11, RZ, 0x10, R6 ;  /* 0x00000010ff0b7819 */ /* 0x000fe40000011606 */
[----:B------:R-:W-:Y:S02]  /*13940*/  LOP3.LUT R13, R21, UR29, R8, 0x96, !PT ;  /* 0x0000001d150d7c12 */ /* 0x000fe4000f8e9608 */
[----:B------:R-:W-:-:S02]  /*13950*/  SHF.R.U32.HI R6, RZ, 0x18, R6 ;  /* 0x00000018ff067819 */ /* 0x000fc40000011606 */
[----:B------:R-:W-:Y:S01]  /*13960*/  @!P1 PRMT R35, R34, 0x5410, RZ ;  /* 0x0000541022239816 */ /* 0x000fe200000000ff */
[--C-:B------:R-:W-:Y:S01]  /*13970*/  FFMA.FTZ R5, R27, UR42, -R4.reuse ;  /* 0x0000002a1b057c23 */ /* 0x100fe20008010804 */
[----:B------:R-:W-:Y:S01]  /*13980*/  @!P6 PRMT R36, R33, 0x5410, RZ ;  /* 0x000054102124e816 */ /* 0x000fe200000000ff */
[----:B------:R-:W-:Y:S01]  /*13990*/  IMAD.WIDE.U32 R8, R14, -0x326172a9, RZ ;  /* 0xcd9e8d570e087825 */ /* 0x000fe200078e00ff */
[----:B------:R-:W-:Y:S01]  /*139a0*/  ISETP.LE.U32.AND P6, PT, R6, UR12, PT ;  /* 0x0000000c06007c0c */ /* 0x000fe2000bfc3070 */
[----:B------:R4:W-:Y:S01]  /*139b0*/  MUFU.EX2 R143, R5 ;  /* 0x00000005008f7308 */ /* 0x0009e20000000800 */
[----:B-1----:R-:W-:Y:S02]  /*139c0*/  LOP3.LUT R2, R0, 0xff, RZ, 0xc0, !PT ;  /* 0x000000ff00027812 */ /* 0x002fe400078ec0ff */
[----:B---3--:R-:W-:Y:S02]  /*139d0*/  F2FP.F16.F32.PACK_AB R0, R64, R23 ;  /* 0x000000174000723e */ /* 0x008fe400000000ff */
[----:B------:R-:W-:Y:S01]  /*139e0*/  ISETP.LE.U32.AND P1, PT, R2, UR12, PT ;  /* 0x0000000c02007c0c */ /* 0x000fe2000bf23070 */
[----:B------:R-:W-:Y:S01]  /*139f0*/  FFMA.FTZ R2, R28, UR42, -R4 ;  /* 0x0000002a1c027c23 */ /* 0x000fe20008010804 */
[C---:B------:R-:W-:Y:S01]  /*13a00*/  PRMT R34, R0.reuse, 0x7632, R34 ;  /* 0x0000763200227816 */ /* 0x040fe20000000022 */
[----:B------:R-:W-:Y:S01]  /*13a10*/  IMAD.WIDE.U32 R6, R13, -0x326172a9, RZ ;  /* 0xcd9e8d570d067825 */ /* 0x000fe200078e00ff */
[----:B------:R-:W-:Y:S01]  /*13a20*/  PRMT R33, R0, 0x7610, R33 ;  /* 0x0000761000217816 */ /* 0x000fe20000000021 */
[----:B------:R1:W3:Y:S01]  /*13a30*/  MUFU.EX2 R196, R2 ;  /* 0x0000000200c47308 */ /* 0x0002e20000000800 */
[----:B------:R-:W-:Y:S01]  /*13a40*/  SHF.R.U32.HI R0, RZ, 0x8, R10 ;  /* 0x00000008ff007819 */ /* 0x000fe2000001160a */
[----:B------:R-:W-:-:S03]  /*13a50*/  @!P2 HADD2 R43, -R34.H0_H0, -RZ.H0_H0 ;  /* 0xa00000ff222ba230 */ /* 0x000fc60000000900 */
[----:B------:R-:W-:Y:S01]  /*13a60*/  LOP3.LUT R0, R0, 0xffff, RZ, 0xc0, !PT ;  /* 0x0000ffff00007812 */ /* 0x000fe200078ec0ff */
[--C-:B----4-:R-:W-:Y:S01]  /*13a70*/  FFMA.FTZ R5, R29, UR42, -R3.reuse ;  /* 0x0000002a1d057c23 */ /* 0x110fe20008010803 */
[----:B-1----:R-:W-:Y:S02]  /*13a80*/  LOP3.LUT R2, R7, UR16, R8, 0x96, !PT ;  /* 0x0000001007027c12 */ /* 0x002fe4000f8e9608 */
[----:B------:R-:W-:Y:S02]  /*13a90*/  PRMT R8, R33, 0x5410, R34 ;  /* 0x0000541021087816 */ /* 0x000fe40000000022 */
[----:B------:R-:W-:Y:S02]  /*13aa0*/  @!P2 PRMT R34, R43, 0x5410, RZ ;  /* 0x000054102b22a816 */ /* 0x000fe400000000ff */
[----:B------:R-:W-:Y:S01]  /*13ab0*/  ISETP.LE.U32.AND P2, PT, R0, UR12, PT ;  /* 0x0000000c00007c0c */ /* 0x000fe2000bf43070 */
[----:B------:R-:W-:Y:S01]  /*13ac0*/  FFMA.FTZ R0, R30, UR42, -R3 ;  /* 0x0000002a1e007c23 */ /* 0x000fe20008010803 */
[----:B------:R3:W-:Y:S08]  /*13ad0*/  MUFU.EX2 R142, R5 ;  /* 0x00000005008e7308 */ /* 0x0007f00000000800 */
[----:B------:R1:W4:Y:S01]  /*13ae0*/  MUFU.EX2 R169, R0 ;  /* 0x0000000000a97308 */ /* 0x0003220000000800 */
[----:B------:R-:W-:Y:S01]  /*13af0*/  LOP3.LUT R17, R9, UR32, R12, 0x96, !PT ;  /* 0x0000002009117c12 */ /* 0x000fe2000f8e960c */
[----:B------:R-:W-:Y:S01]  /*13b00*/  @!P1 HADD2 R68, -R33.H0_H0, -RZ.H0_H0 ;  /* 0xa00000ff21449230 */ /* 0x000fe20000000900 */
[----:B------:R-:W-:-:S02]  /*13b10*/  LOP3.LUT R12, R6, 0xff, RZ, 0xc0, !PT ;  /* 0x000000ff060c7812 */ /* 0x000fc400078ec0ff */
[----:B---3--:R-:W-:Y:S02]  /*13b20*/  F2FP.F16.F32.PACK_AB R5, R196, R143 ;  /* 0x0000008fc405723e */ /* 0x008fe400000000ff */
[----:B------:R-:W-:Y:S02]  /*13b30*/  LOP3.LUT R21, R6, 0xffff, RZ, 0xc0, !PT ;  /* 0x0000ffff06157812 */ /* 0x000fe400078ec0ff */
[C---:B------:R-:W-:Y:S02]  /*13b40*/  PRMT R231, R5.reuse, 0x7610, R231 ;  /* 0x0000761005e77816 */ /* 0x040fe400000000e7 */
[----:B------:R-:W-:Y:S01]  /*13b50*/  PRMT R230, R5, 0x7632, R230 ;  /* 0x0000763205e67816 */ /* 0x000fe200000000e6 */
[----:B------:R-:W-:Y:S01]  /*13b60*/  FFMA.FTZ R5, R31, UR42, -R4 ;  /* 0x0000002a1f057c23 */ /* 0x000fe20008010804 */
[--C-:B------:R-:W-:Y:S02]  /*13b70*/  SHF.R.U32.HI R15, RZ, 0x10, R6.reuse ;  /* 0x00000010ff0f7819 */ /* 0x100fe40000011606 */
[----:B------:R-:W-:Y:S01]  /*13b80*/  SHF.R.U32.HI R14, RZ, 0x18, R6 ;  /* 0x00000018ff0e7819 */ /* 0x000fe20000011606 */
[----:B------:R-:W-:Y:S01]  /*13b90*/  IMAD.WIDE.U32 R6, R16, -0x2daee0ad, RZ ;  /* 0xd2511f5310067825 */ /* 0x000fe200078e00ff */
[----:B-1----:R-:W-:Y:S01]  /*13ba0*/  LOP3.LUT R0, R11, 0xff, RZ, 0xc0, !PT ;  /* 0x000000ff0b007812 */ /* 0x002fe200078ec0ff */
[----:B------:R1:W-:Y:S01]  /*13bb0*/  MUFU.EX2 R175, R5 ;  /* 0x0000000500af7308 */ /* 0x0003e20000000800 */
[----:B------:R-:W-:-:S02]  /*13bc0*/  @!P1 PRMT R33, R68, 0x5410, RZ ;  /* 0x0000541044219816 */ /* 0x000fc400000000ff */
[----:B------:R-:W-:Y:S02]  /*13bd0*/  ISETP.LE.U32.AND P1, PT, R0, UR12, PT ;  /* 0x0000000c00007c0c */ /* 0x000fe4000bf23070 */
[----:B------:R-:W-:Y:S02]  /*13be0*/  LOP3.LUT R0, R7, UR34, R18, 0x96, !PT ;  /* 0x0000002207007c12 */ /* 0x000fe4000f8e9612 */
[C---:B------:R-:W-:Y:S02]  /*13bf0*/  LOP3.LUT R10, R6.reuse, 0xffff, RZ, 0xc0, !PT ;  /* 0x0000ffff060a7812 */ /* 0x040fe400078ec0ff */
[----:B----4-:R-:W-:Y:S02]  /*13c00*/  F2FP.F16.F32.PACK_AB R7, R169, R142 ;  /* 0x0000008ea907723e */ /* 0x010fe400000000ff */
[----:B------:R-:W-:Y:S02]  /*13c10*/  LOP3.LUT R9, R6, 0xff, RZ, 0xc0, !PT ;  /* 0x000000ff06097812 */ /* 0x000fe400078ec0ff */
[----:B------:R-:W-:Y:S01]  /*13c20*/  SHF.R.U32.HI R13, RZ, 0x10, R6 ;  /* 0x00000010ff0d7819 */ /* 0x000fe20000011606 */
[----:B-1----:R-:W-:Y:S01]  /*13c30*/  FFMA.FTZ R5, R44, UR42, -R4 ;  /* 0x0000002a2c057c23 */ /* 0x002fe20008010804 */
[----:B------:R-:W-:-:S02]  /*13c40*/  SHF.R.U32.HI R11, RZ, 0x18, R6 ;  /* 0x00000018ff0b7819 */ /* 0x000fc40000011606 */
[----:B------:R-:W-:Y:S01]  /*13c50*/  SHF.R.U32.HI R6, RZ, 0x10, R0 ;  /* 0x00000010ff067819 */ /* 0x000fe20000011600 */
[----:B------:R1:W3:Y:S01]  /*13c60*/  MUFU.EX2 R200, R5 ;  /* 0x0000000500c87308 */ /* 0x0002e20000000800 */
[C---:B------:R-:W-:Y:S01]  /*13c70*/  PRMT R229, R7.reuse, 0x7632, R229 ;  /* 0x0000763207e57816 */ /* 0x040fe200000000e5 */
[----:B------:R-:W-:Y:S01]  /*13c80*/  @!P3 HADD2 R165, -R231.H0_H0, -RZ.H0_H0 ;  /* 0xa00000ffe7a5b230 */ /* 0x000fe20000000900 */
[----:B------:R-:W-:Y:S01]  /*13c90*/  PRMT R228, R7, 0x7610, R228 ;  /* 0x0000761007e47816 */ /* 0x000fe200000000e4 */
[----:B------:R-:W-:Y:S01]  /*13ca0*/  IMAD.MOV.U32 R236, RZ, RZ, R232 ;  /* 0x000000ffffec7224 */ /* 0x000fe200078e00e8 */
[----:B------:R-:W-:Y:S01]  /*13cb0*/  LOP3.LUT R6, R6, 0xff, RZ, 0xc0, !PT ;  /* 0x000000ff06067812 */ /* 0x000fe200078ec0ff */
[----:B------:R-:W-:Y:S01]  /*13cc0*/  FFMA.FTZ R7, R45, UR42, -R3 ;  /* 0x0000002a2d077c23 */ /* 0x000fe20008010803 */
[----:B------:R-:W-:Y:S01]  /*13cd0*/  PRMT R232, R231, 0x5410, R230 ;  /* 0x00005410e7e87816 */ /* 0x000fe200000000e6 */
[----:B------:R-:W-:Y:S01]  /*13ce0*/  @!P6 HADD2 R166, -R229.H0_H0, -RZ.H0_H0 ;  /* 0xa00000ffe5a6e230 */ /* 0x000fe20000000900 */
[----:B------:R-:W-:-:S02]  /*13cf0*/  @!P3 PRMT R231, R165, 0x5410, RZ ;  /* 0x00005410a5e7b816 */ /* 0x000fc400000000ff */
[----:B-1----:R-:W-:-:S04]  /*13d00*/  LOP3.LUT R5, R0, 0xffff, RZ, 0xc0, !PT ;  /* 0x0000ffff00057812 */ /* 0x002fc800078ec0ff */
[----:B------:R-:W-:Y:S01]  /*13d10*/  SHF.R.U32.HI R5, RZ, 0x8, R5 ;  /* 0x00000008ff057819 */ /* 0x000fe20000011605 */
[----:B------:R1:W-:Y:S01]  /*13d20*/  MUFU.EX2 R170, R7 ;  /* 0x0000000700aa7308 */ /* 0x0003e20000000800 */
[----:B------:R-:W-:Y:S01]  /*13d30*/  ISETP.LE.U32.AND P3, PT, R6, UR12, PT ;  /* 0x0000000c06007c0c */ /* 0x000fe2000bf63070 */
[----:B------:R-:W-:Y:S01]  /*13d40*/  FFMA.FTZ R6, R46, UR42, -R3 ;  /* 0x0000002a2e067c23 */ /* 0x000fe20008010803 */
[----:B------:R-:W-:Y:S01]  /*13d50*/  LOP3.LUT R5, R5, 0xffff, RZ, 0xc0, !PT ;  /* 0x0000ffff05057812 */ /* 0x000fe200078ec0ff */
[----:B------:R-:W-:-:S04]  /*13d60*/  @!P2 HADD2 R69, -R230.H0_H0, -RZ.H0_H0 ;  /* 0xa00000ffe645a230 */ /* 0x000fc80000000900 */
[----:B------:R3:W4:Y:S01]  /*13d70*/  MUFU.EX2 R199, R6 ;  /* 0x0000000600c77308 */ /* 0x0007220000000800 */
[----:B------:R2:W-:Y:S01]  /*13d80*/  STL [R1+0xd0], R8 ;  /* 0x0000d00801007387 */ /* 0x0005e20000100800 */
[----:B-1----:R-:W-:Y:S02]  /*13d90*/  PRMT R7, R228, 0x5410, R229 ;  /* 0x00005410e4077816 */ /* 0x002fe400000000e5 */
[----:B------:R-:W-:Y:S02]  /*13da0*/  @!P6 PRMT R229, R166, 0x5410, RZ ;  /* 0x00005410a6e5e816 */ /* 0x000fe400000000ff */
[----:B------:R-:W-:Y:S01]  /*13db0*/  ISETP.LE.U32.AND P6, PT, R5, UR12, PT ;  /* 0x0000000c05007c0c */ /* 0x000fe2000bfc3070 */
[----:B------:R-:W-:Y:S01]  /*13dc0*/  FFMA.FTZ R5, R47, UR42, -R4 ;  /* 0x0000002a2f057c23 */ /* 0x000fe20008010804 */
[----:B---3--:R-:W-:-:S03]  /*13dd0*/  F2FP.F16.F32.PACK_AB R6, R200, R175 ;  /* 0x000000afc806723e */ /* 0x008fc600000000ff */
[----:B------:R1:W-:Y:S01]  /*13de0*/  MUFU.EX2 R201, R5 ;  /* 0x0000000500c97308 */ /* 0x0003e20000000800 */
[----:B------:R-:W-:Y:S02]  /*13df0*/  @!P2 PRMT R230, R69, 0x5410, RZ ;  /* 0x0000541045e6a816 */ /* 0x000fe400000000ff */
[----:B------:R-:W-:Y:S02]  /*13e00*/  PRMT R226, R6, 0x7632, R226 ;  /* 0x0000763206e27816 */ /* 0x000fe400000000e2 */
[----:B--2---:R-:W-:Y:S01]  /*13e10*/  LOP3.LUT R8, R0, 0xff, RZ, 0xc0, !PT ;  /* 0x000000ff00087812 */ /* 0x004fe200078ec0ff */
[----:B------:R-:W-:Y:S01]  /*13e20*/  STL [R1+0x1a0], R231 ;  /* 0x0001a0e701007387 */ /* 0x000fe20000100800 */
[----:B------:R-:W-:Y:S02]  /*13e30*/  PRMT R227, R6, 0x7610, R227 ;  /* 0x0000761006e37816 */ /* 0x000fe400000000e3 */
[----:B------:R-:W-:Y:S01]  /*13e40*/  ISETP.LE.U32.AND P2, PT, R8, UR12, PT ;  /* 0x0000000c08007c0c */ /* 0x000fe2000bf43070 */
[----:B------:R-:W-:Y:S01]  /*13e50*/  @!P6 HADD2 R171, -R226.H0_H0, -RZ.H0_H0 ;  /* 0xa00000ffe2abe230 */ /* 0x000fe20000000900 */
[----:B------:R-:W-:Y:S01]  /*13e60*/  STL [R1+0x1a4], R230 ;  /* 0x0001a4e601007387 */ /* 0x000fe20000100800 */
[----:B-1----:R-:W-:-:S03]  /*13e70*/  FFMA.FTZ R5, R52, UR42, -R4 ;  /* 0x0000002a34057c23 */ /* 0x002fc60008010804 */
[----:B------:R-:W-:Y:S01]  /*13e80*/  STL [R1+0x1a8], R229 ;  /* 0x0001a8e501007387 */ /* 0x000fe20000100800 */
[----:B------:R-:W-:Y:S01]  /*13e90*/  SHF.R.U32.HI R0, RZ, 0x18, R0 ;  /* 0x00000018ff007819 */ /* 0x000fe20000011600 */
[----:B------:R1:W2:Y:S02]  /*13ea0*/  MUFU.EX2 R202, R5 ;  /* 0x0000000500ca7308 */ /* 0x0002a40000000800 */
[----:B------:R3:W-:Y:S01]  /*13eb0*/  STL [R1+0xb8], R7 ;  /* 0x0000b80701007387 */ /* 0x0007e20000100800 */
[----:B----4-:R-:W-:Y:S01]  /*13ec0*/  F2FP.F16.F32.PACK_AB R6, R199, R170 ;  /* 0x000000aac706723e */ /* 0x010fe200000000ff */
[----:B------:R-:W-:-:S03]  /*13ed0*/  @!P1 HADD2 R168, -R228.H0_H0, -RZ.H0_H0 ;  /* 0xa00000ffe4a89230 */ /* 0x000fc60000000900 */
[----:B------:R-:W-:Y:S01]  /*13ee0*/  PRMT R225, R6, 0x7610, R225 ;  /* 0x0000761006e17816 */ /* 0x000fe200000000e1 */
[----:B------:R-:W-:Y:S01]  /*13ef0*/  @!P2 HADD2 R172, -R227.H0_H0, -RZ.H0_H0 ;  /* 0xa00000ffe3aca230 */ /* 0x000fe20000000900 */
[----:B------:R-:W-:Y:S01]  /*13f00*/  @!P1 PRMT R228, R168, 0x5410, RZ ;  /* 0x00005410a8e49816 */ /* 0x000fe200000000ff */
[----:B-1----:R-:W-:-:S04]  /*13f10*/  FFMA.FTZ R5, R53, UR42, -R3 ;  /* 0x0000002a35057c23 */ /* 0x002fc80008010803 */
[----:B------:R1:W-:Y:S01]  /*13f20*/  MUFU.EX2 R198, R5 ;  /* 0x0000000500c67308 */ /* 0x0003e20000000800 */
[----:B---3--:R-:W-:Y:S02]  /*13f30*/  PRMT R7, R227, 0x5410, R226 ;  /* 0x00005410e3077816 */ /* 0x008fe400000000e2 */
[----:B------:R-:W-:Y:S02]  /*13f40*/  @!P6 PRMT R226, R171, 0x5410, RZ ;  /* 0x00005410abe2e816 */ /* 0x000fe400000000ff */
[----:B------:R-:W-:Y:S02]  /*13f50*/  ISETP.LE.U32.AND P6, PT, R0, UR12, PT ;  /* 0x0000000c00007c0c */ /* 0x000fe4000bfc3070 */
[----:B------:R-:W-:Y:S01]  /*13f60*/  SHF.R.U32.HI R0, RZ, 0x8, R10 ;  /* 0x00000008ff007819 */ /* 0x000fe2000001160a */
[----:B-1----:R-:W-:Y:S01]  /*13f70*/  FFMA.FTZ R5, R54, UR42, -R3 ;  /* 0x0000002a36057c23 */ /* 0x002fe20008010803 */
[----:B------:R-:W-:Y:S01]  /*13f80*/  @!P3 HADD2 R167, -R225.H0_H0, -RZ.H0_H0 ;  /* 0xa00000ffe1a7b230 */ /* 0x000fe20000000900 */
[----:B------:R-:W-:-:S02]  /*13f90*/  PRMT R224, R6, 0x7632, R224 ;  /* 0x0000763206e07816 */ /* 0x000fc400000000e0 */
[----:B------:R1:W3:Y:S01]  /*13fa0*/  MUFU.EX2 R204, R5 ;  /* 0x0000000500cc7308 */ /* 0x0002e20000000800 */
[----:B------:R-:W-:Y:S01]  /*13fb0*/  STL [R1+0x1ac], R228 ;  /* 0x0001ace401007387 */ /* 0x000fe20000100800 */
[----:B------:R-:W-:Y:S02]  /*13fc0*/  @!P2 PRMT R227, R172, 0x5410, RZ ;  /* 0x00005410ace3a816 */ /* 0x000fe400000000ff */
[----:B------:R-:W-:Y:S01]  /*13fd0*/  LOP3.LUT R0, R0, 0xffff, RZ, 0xc0, !PT ;  /* 0x0000ffff00007812 */ /* 0x000fe200078ec0ff */
[----:B------:R4:W-:Y:S01]  /*13fe0*/  STL [R1+0xb4], R7 ;  /* 0x0000b40701007387 */ /* 0x0009e20000100800 */
[----:B------:R-:W-:Y:S01]  /*13ff0*/  ISETP.LE.U32.AND P2, PT, R9, UR12, PT ;  /* 0x0000000c09007c0c */ /* 0x000fe2000bf43070 */
[----:B------:R-:W-:Y:S01]  /*14000*/  @!P6 HADD2 R193, -R224.H0_H0, -RZ.H0_H0 ;  /* 0xa00000ffe0c1e230 */ /* 0x000fe20000000900 */
[----:B--2---:R-:W-:-:S04]  /*14010*/  F2FP.F16.F32.PACK_AB R6, R202, R201 ;  /* 0x000000c9ca06723e */ /* 0x004fc800000000ff */
[C---:B------:R-:W-:Y:S02]  /*14020*/  PRMT R223, R6.reuse, 0x7610, R223 ;  /* 0x0000761006df7816 */ /* 0x040fe400000000df */
[----:B------:R-:W-:Y:S01]  /*14030*/  PRMT R222, R6, 0x7632, R222 ;  /* 0x0000763206de7816 */ /* 0x000fe200000000de */
[----:B-1----:R-:W-:Y:S01]  /*14040*/  FFMA.FTZ R5, R55, UR42, -R4 ;  /* 0x0000002a37057c23 */ /* 0x002fe20008010804 */
[----:B----4-:R-:W-:Y:S02]  /*14050*/  PRMT R7, R225, 0x5410, R224 ;  /* 0x00005410e1077816 */ /* 0x010fe400000000e0 */
[----:B------:R-:W-:Y:S02]  /*14060*/  @!P3 PRMT R225, R167, 0x5410, RZ ;  /* 0x00005410a7e1b816 */ /* 0x000fe400000000ff */
[----:B------:R-:W-:Y:S02]  /*14070*/  ISETP.LE.U32.AND P3, PT, R0, UR12, PT ;  /* 0x0000000c00007c0c */ /* 0x000fe4000bf63070 */
[----:B------:R-:W-:-:S02]  /*14080*/  LOP3.LUT R0, R13, 0xff, RZ, 0xc0, !PT ;  /* 0x000000ff0d007812 */ /* 0x000fc400078ec0ff */
[----:B------:R-:W-:Y:S02]  /*14090*/  @!P6 PRMT R224, R193, 0x5410, RZ ;  /* 0x00005410c1e0e816 */ /* 0x000fe400000000ff */
[----:B------:R-:W-:Y:S01]  /*140a0*/  ISETP.LE.U32.AND P6, PT, R0, UR12, PT ;  /* 0x0000000c00007c0c */ /* 0x000fe2000bfc3070 */
[----:B------:R-:W-:Y:S01]  /*140b0*/  @!P2 HADD2 R174, -R223.H0_H0, -RZ.H0_H0 ;  /* 0xa00000ffdfaea230 */ /* 0x000fe20000000900 */
[----:B---3--:R-:W-:Y:S01]  /*140c0*/  F2FP.F16.F32.PACK_AB R0, R204, R198 ;  /* 0x000000c6cc00723e */ /* 0x008fe200000000ff */
[----:B------:R1:W-:Y:S01]  /*140d0*/  MUFU.EX2 R241, R5 ;  /* 0x0000000500f17308 */ /* 0x0003e20000000800 */
[----:B------:R-:W-:Y:S02]  /*140e0*/  PRMT R6, R223, 0x5410, R222 ;  /* 0x00005410df067816 */ /* 0x000fe400000000de */
[----:B------:R-:W-:Y:S01]  /*140f0*/  PRMT R219, R0, 0x7610, R219 ;  /* 0x0000761000db7816 */ /* 0x000fe200000000db */
[----:B------:R-:W-:Y:S01]  /*14100*/  STL [R1+0x1b0], R227 ;  /* 0x0001b0e301007387 */ /* 0x000fe20000100800 */
[----:B------:R-:W-:-:S02]  /*14110*/  @!P2 PRMT R223, R174, 0x5410, RZ ;  /* 0x00005410aedfa816 */ /* 0x000fc400000000ff */
[----:B------:R-:W-:Y:S01]  /*14120*/  ISETP.LE.U32.AND P2, PT, R11, UR12, PT ;  /* 0x0000000c0b007c0c */ /* 0x000fe2000bf43070 */
[----:B------:R-:W-:Y:S01]  /*14130*/  STL [R1+0x1b4], R226 ;  /* 0x0001b4e201007387 */ /* 0x000fe20000100800 */
[----:B------:R-:W-:Y:S01]  /*14140*/  PRMT R218, R0, 0x7632, R218 ;  /* 0x0000763200da7816 */ /* 0x000fe200000000da */
[----:B------:R-:W-:Y:S02]  /*14150*/  @!P6 HADD2 R173, -R219.H0_H0, -RZ.H0_H0 ;  /* 0xa00000ffdbade230 */ /* 0x000fe40000000900 */
[----:B------:R-:W-:Y:S01]  /*14160*/  STL [R1+0x1b8], R225 ;  /* 0x0001b8e101007387 */ /* 0x000fe20000100800 */
[----:B-1----:R-:W-:-:S03]  /*14170*/  FFMA.FTZ R5, R37, UR42, -R4 ;  /* 0x0000002a25057c23 */ /* 0x002fc60008010804 */
[----:B------:R-:W-:Y:S01]  /*14180*/  STL [R1+0x1c4], R224 ;  /* 0x0001c4e001007387 */ /* 0x000fe20000100800 */
[----:B------:R-:W-:Y:S01]  /*14190*/  LOP3.LUT R0, R2, 0xff, RZ, 0xc0, !PT ;  /* 0x000000ff02007812 */ /* 0x000fe200078ec0ff */
[----:B------:R-:W1:Y:S02]  /*141a0*/  MUFU.EX2 R188, R5 ;  /* 0x0000000500bc7308 */ /* 0x000e640000000800 */
[----:B------:R-:W-:Y:S04]  /*141b0*/  STL [R1+0x1c8], R223 ;  /* 0x0001c8df01007387 */ /* 0x000fe80000100800 */
[----:B------:R2:W-:Y:S01]  /*141c0*/  STL [R1+0xb0], R6 ;  /* 0x0000b00601007387 */ /* 0x0005e20000100800 */
[----:B------:R-:W-:Y:S01]  /*141d0*/  @!P2 HADD2 R194, -R218.H0_H0, -RZ.H0_H0 ;  /* 0xa00000ffdac2a230 */ /* 0x000fe20000000900 */
[----:B--2---:R-:W-:-:S02]  /*141e0*/  PRMT R6, R219, 0x5410, R218 ;  /* 0x00005410db067816 */ /* 0x004fc400000000da */
[----:B------:R-:W-:Y:S02]  /*141f0*/  @!P6 PRMT R219, R173, 0x5410, RZ ;  /* 0x00005410addbe816 */ /* 0x000fe400000000ff */
[----:B------:R-:W-:Y:S02]  /*14200*/  ISETP.LE.U32.AND P6, PT, R0, UR12, PT ;  /* 0x0000000c00007c0c */ /* 0x000fe4000bfc3070 */
[----:B------:R-:W-:-:S04]  /*14210*/  LOP3.LUT R0, R2, 0xffff, RZ, 0xc0, !PT ;  /* 0x0000ffff02007812 */ /* 0x000fc800078ec0ff */
[----:B------:R-:W-:-:S04]  /*14220*/  SHF.R.U32.HI R0, RZ, 0x8, R0 ;  /* 0x00000008ff007819 */ /* 0x000fc80000011600 */
[----:B------:R-:W-:Y:S02]  /*14230*/  LOP3.LUT R0, R0, 0xffff, RZ, 0xc0, !PT ;  /* 0x0000ffff00007812 */ /* 0x000fe400078ec0ff */
[----:B-1----:R-:W-:Y:S02]  /*14240*/  F2FP.F16.F32.PACK_AB R5, R188, R241 ;  /* 0x000000f1bc05723e */ /* 0x002fe400000000ff */
[----:B------:R-:W-:Y:S02]  /*14250*/  @!P2 PRMT R218, R194, 0x5410, RZ ;  /* 0x00005410c2daa816 */ /* 0x000fe400000000ff */
[----:B------:R-:W-:Y:S02]  /*14260*/  ISETP.LE.U32.AND P2, PT, R0, UR12, PT ;  /* 0x0000000c00007c0c */ /* 0x000fe4000bf43070 */
[C---:B------:R-:W-:Y:S01]  /*14270*/  PRMT R217, R5.reuse, 0x7610, R217 ;  /* 0x0000761005d97816 */ /* 0x040fe200000000d9 */
[----:B------:R1:W-:Y:S01]  /*14280*/  STL [R1+0xac], R6 ;  /* 0x0000ac0601007387 */ /* 0x0003e20000100800 */
[----:B------:R-:W-:-:S02]  /*14290*/  PRMT R216, R5, 0x7632, R216 ;  /* 0x0000763205d87816 */ /* 0x000fc400000000d8 */
[----:B------:R-:W-:Y:S01]  /*142a0*/  LOP3.LUT R0, R15, 0xff, RZ, 0xc0, !PT ;  /* 0x000000ff0f007812 */ /* 0x000fe200078ec0ff */
[----:B------:R-:W-:Y:S02]  /*142b0*/  @!P6 HADD2 R195, -R217.H0_H0, -RZ.H0_H0 ;  /* 0xa00000ffd9c3e230 */ /* 0x000fe40000000900 */
[----:B------:R-:W-:Y:S01]  /*142c0*/  IMAD.MOV.U32 R15, RZ, RZ, R7 ;  /* 0x000000ffff0f7224 */ /* 0x000fe200078e0007 */
[----:B------:R-:W-:Y:S02]  /*142d0*/  PRMT R10, R217, 0x5410, R216 ;  /* 0x00005410d90a7816 */ /* 0x000fe400000000d8 */
[----:B------:R-:W-:Y:S02]  /*142e0*/  ISETP.LE.U32.AND P1, PT, R12, UR12, PT ;  /* 0x0000000c0c007c0c */ /* 0x000fe4000bf23070 */
[----:B------:R-:W-:Y:S01]  /*142f0*/  @!P6 PRMT R217, R195, 0x5410, RZ ;  /* 0x00005410c3d9e816 */ /* 0x000fe200000000ff */
[----:B------:R-:W-:Y:S01]  /*14300*/  @!P2 HADD2 R197, -R216.H0_H0, -RZ.H0_H0 ;  /* 0xa00000ffd8c5a230 */ /* 0x000fe20000000900 */
[----:B------:R-:W-:-:S02]  /*14310*/  ISETP.LE.U32.AND P6, PT, R0, UR12, PT ;  /* 0x0000000c00007c0c */ /* 0x000fc4000bfc3070 */
[----:B------:R-:W-:Y:S02]  /*14320*/  SHF.R.U32.HI R0, RZ, 0x18, R2 ;  /* 0x00000018ff007819 */ /* 0x000fe40000011602 */
[----:B------:R-:W-:Y:S01]  /*14330*/  @!P2 PRMT R216, R197, 0x5410, RZ ;  /* 0x00005410c5d8a816 */ /* 0x000fe200000000ff */
[----:B-1----:R-:W-:Y:S01]  /*14340*/  IMAD.WIDE.U32 R6, R17, -0x2daee0ad, RZ ;  /* 0xd2511f5311067825 */ /* 0x002fe200078e00ff */
[----:B------:R-:W-:Y:S02]  /*14350*/  ISETP.LE.U32.AND P2, PT, R0, UR12, PT ;  /* 0x0000000c00007c0c */ /* 0x000fe4000bf43070 */
[C---:B------:R-:W-:Y:S02]  /*14360*/  LOP3.LUT R9, R6.reuse, 0xff, RZ, 0xc0, !PT ;  /* 0x000000ff06097812 */ /* 0x040fe400078ec0ff */
[----:B------:R-:W-:Y:S02]  /*14370*/  LOP3.LUT R13, R6, 0xffff, RZ, 0xc0, !PT ;  /* 0x0000ffff060d7812 */ /* 0x000fe400078ec0ff */
[----:B------:R-:W-:-:S02]  /*14380*/  SHF.R.U32.HI R12, RZ, 0x10, R6 ;  /* 0x00000010ff0c7819 */ /* 0x000fc40000011606 */
[----:B------:R-:W-:Y:S02]  /*14390*/  SHF.R.U32.HI R8, RZ, 0x18, R6 ;  /* 0x00000018ff087819 */ /* 0x000fe40000011606 */
        /* <DEDUP_REMOVED lines=30> */
[----:B------:R-:W-:Y:S02]  /*14580*/  FMNMX.FTZ R69, R22, R69, !PT ;  /* 0x0000004516457209 */ /* 0x000fe40007810000 */
[----:B------:R-:W-:-:S02]  /*14590*/  FMNMX.FTZ R0, R38, R0, !PT ;  /* 0x0000000026007209 */ /* 0x000fc40007810000 */
[----:B------:R-:W-:Y:S01]  /*145a0*/  FMNMX.FTZ R69, R19, R69, !PT ;  /* 0x0000004513457209 */ /* 0x000fe20007810000 */
[----:B-1----:R-:W-:-:S04]  /*145b0*/  FFMA.FTZ R6, R57, UR42, -R3 ;  /* 0x0000002a39067c23 */ /* 0x002fc80008010803 */
[----:B------:R1:W2:Y:S01]  /*145c0*/  MUFU.EX2 R187, R6 ;  /* 0x0000000600bb7308 */ /* 0x0002a20000000800 */
[----:B------:R-:W-:Y:S02]  /*145d0*/  FMNMX.FTZ R68, R32, R0, !PT ;  /* 0x0000000020447209 */ /* 0x000fe40007810000 */
[----:B------:R-:W-:-:S03]  /*145e0*/  LOP3.LUT R5, R7, UR34, R20, 0x96, !PT ;  /* 0x0000002207057c12 */ /* 0x000fc6000f8e9614 */
[----:B------:R-:W3:Y:S01]  /*145f0*/  SHFL.BFLY PT, R7, R68, 0x2, 0x1f ;  /* 0x0c401f0044077f89 */ /* 0x000ee200000e0000 */
[----:B-1----:R-:W-:-:S04]  /*14600*/  FFMA.FTZ R6, R58, UR42, -R4 ;  /* 0x0000002a3a067c23 */ /* 0x002fc80008010804 */
[----:B------:R1:W-:Y:S01]  /*14610*/  MUFU.EX2 R182, R6 ;  /* 0x0000000600b67308 */ /* 0x0003e20000000800 */
[----:B------:R-:W-:Y:S01]  /*14620*/  @!P3 HADD2 R192, -R222.H0_H0, -RZ.H0_H0 ;  /* 0xa00000ffdec0b230 */ /* 0x000fe20000000900 */
[----:B-1----:R-:W1:Y:S01]  /*14630*/  SHFL.BFLY PT, R6, R69, 0x2, 0x1f ;  /* 0x0c401f0045067f89 */ /* 0x002e6200000e0000 */
[----:B------:R-:W-:-:S03]  /*14640*/  SHF.R.U32.HI R0, RZ, 0x10, R2 ;  /* 0x00000010ff007819 */ /* 0x000fc60000011602 */
[----:B------:R-:W-:Y:S02]  /*14650*/  @!P3 PRMT R222, R192, 0x5410, RZ ;  /* 0x00005410c0deb816 */ /* 0x000fe400000000ff */
[----:B------:R-:W-:Y:S01]  /*14660*/  LOP3.LUT R0, R0, 0xff, RZ, 0xc0, !PT ;  /* 0x000000ff00007812 */ /* 0x000fe200078ec0ff */
[----:B------:R-:W-:Y:S01]  /*14670*/  FFMA.FTZ R2, R59, UR42, -R4 ;  /* 0x0000002a3b027c23 */ /* 0x000fe20008010804 */
[----:B------:R-:W-:Y:S02]  /*14680*/  ISETP.LE.U32.AND P3, PT, R14, UR12, PT ;  /* 0x0000000c0e007c0c */ /* 0x000fe4000bf63070 */
[----:B------:R-:W-:Y:S02]  /*14690*/  FSEL R14, R71, RZ, P4 ;  /* 0x000000ff470e7208 */ /* 0x000fe40002000000 */
[----:B------:R-:W-:Y:S02]  /*146a0*/  ISETP.LE.U32.AND P4, PT, R0, UR12, PT ;  /* 0x0000000c00007c0c */ /* 0x000fe4000bf83070 */
[----:B--2---:R-:W-:Y:S01]  /*146b0*/  F2FP.F16.F32.PACK_AB R0, R187, R240 ;  /* 0x000000f0bb00723e */ /* 0x004fe200000000ff */
[----:B------:R-:W2:Y:S01]  /*146c0*/  MUFU.EX2 R184, R2 ;  /* 0x0000000200b87308 */ /* 0x000ea20000000800 */
[----:B---3--:R-:W-:-:S02]  /*146d0*/  FMNMX.FTZ R68, R68, R7, !PT ;  /* 0x0000000744447209 */ /* 0x008fc40007810000 */
[C---:B------:R-:W-:Y:S02]  /*146e0*/  PRMT R211, R0.reuse, 0x7632, R211 ;  /* 0x0000763200d37816 */ /* 0x040fe400000000d3 */
[----:B-1----:R-:W-:Y:S02]  /*146f0*/  FMNMX.FTZ R69, R69, R6, !PT ;  /* 0x0000000645457209 */ /* 0x002fe40007810000 */
[----:B------:R-:W-:-:S03]  /*14700*/  PRMT R210, R0, 0x7610, R210 ;  /* 0x0000761000d27816 */ /* 0x000fc600000000d2 */
[----:B------:R-:W1:Y:S01]  /*14710*/  SHFL.BFLY PT, R7, R69, 0x1, 0x1f ;  /* 0x0c201f0045077f89 */ /* 0x000e6200000e0000 */
[----:B------:R-:W-:Y:S01]  /*14720*/  SHF.R.U32.HI R0, RZ, 0x8, R21 ;  /* 0x00000008ff007819 */ /* 0x000fe20000011615 */
[----:B------:R-:W-:Y:S02]  /*14730*/  @!P2 HADD2 R203, -R211.H0_H0, -RZ.H0_H0 ;  /* 0xa00000ffd3cba230 */ /* 0x000fe40000000900 */
[----:B------:R-:W3:Y:S01]  /*14740*/  SHFL.BFLY PT, R6, R68, 0x1, 0x1f ;  /* 0x0c201f0044067f89 */ /* 0x000ee200000e0000 */
[----:B------:R-:W-:Y:S02]  /*14750*/  LOP3.LUT R0, R0, 0xffff, RZ, 0xc0, !PT ;  /* 0x0000ffff00007812 */ /* 0x000fe400078ec0ff */
[----:B------:R-:W-:Y:S02]  /*14760*/  PRMT R176, R210, 0x5410, R211 ;  /* 0x00005410d2b07816 */ /* 0x000fe400000000d3 */
[----:B------:R-:W-:Y:S02]  /*14770*/  @!P2 PRMT R211, R203, 0x5410, RZ ;  /* 0x00005410cbd3a816 */ /* 0x000fe400000000ff */
[----:B------:R-:W-:-:S02]  /*14780*/  ISETP.LE.U32.AND P2, PT, R0, UR12, PT ;  /* 0x0000000c00007c0c */ /* 0x000fc4000bf43070 */
[----:B--2---:R-:W-:-:S04]  /*14790*/  F2FP.F16.F32.PACK_AB R2, R184, R182 ;  /* 0x000000b6b802723e */ /* 0x004fc800000000ff */
[----:B------:R-:W-:Y:S01]  /*147a0*/  PRMT R208, R2, 0x7632, R208 ;  /* 0x0000763202d07816 */ /* 0x000fe200000000d0 */
[----:B------:R-:W-:Y:S01]  /*147b0*/  FFMA.FTZ R0, R66, UR42, -R3 ;  /* 0x0000002a42007c23 */ /* 0x000fe20008010803 */
[----:B------:R-:W-:-:S05]  /*147c0*/  PRMT R209, R2, 0x7610, R209 ;  /* 0x0000761002d17816 */ /* 0x000fca00000000d1 */
[----:B------:R-:W-:Y:S01]  /*147d0*/  @!P2 HADD2 R205, -R208.H0_H0, -RZ.H0_H0 ;  /* 0xa00000ffd0cda230 */ /* 0x000fe20000000900 */
[----:B-1----:R-:W-:Y:S01]  /*147e0*/  FMNMX.FTZ R69, R69, R7, !PT ;  /* 0x0000000745457209 */ /* 0x002fe20007810000 */
[----:B------:R1:W-:Y:S01]  /*147f0*/  MUFU.EX2 R181, R0 ;  /* 0x0000000000b57308 */ /* 0x0003e20000000800 */
[----:B------:R-:W-:Y:S02]  /*14800*/  PRMT R183, R209, 0x5410, R208 ;  /* 0x00005410d1b77816 */ /* 0x000fe400000000d0 */
[----:B------:R-:W-:Y:S01]  /*14810*/  @!P2 PRMT R208, R205, 0x5410, RZ ;  /* 0x00005410cdd0a816 */ /* 0x000fe200000000ff */
[C---:B------:R-:W-:Y:S01]  /*14820*/  FMUL.FTZ R2, R69.reuse, UR42 ;  /* 0x0000002a45027c20 */ /* 0x040fe20008410000 */
[----:B---3--:R-:W-:Y:S02]  /*14830*/  FMNMX.FTZ R68, R68, R6, !PT ;  /* 0x0000000644447209 */ /* 0x008fe40007810000 */
[----:B------:R-:W-:Y:S01]  /*14840*/  FSETP.NEU.FTZ.AND P2, PT, R69, -INF , PT ;  /* 0xff8000004500780b */ /* 0x000fe20003f5d000 */
[----:B------:R-:W-:Y:S01]  /*14850*/  @!P4 HADD2 R207, -R210.H0_H0, -RZ.H0_H0 ;  /* 0xa00000ffd2cfc230 */ /* 0x000fe20000000900 */
[----:B------:R-:W-:-:S02]  /*14860*/  LOP3.LUT R6, R5, 0xff, RZ, 0xc0, !PT ;  /* 0x000000ff05067812 */ /* 0x000fc400078ec0ff */
[----:B------:R-:W-:Y:S01]  /*14870*/  FSEL R2, R2, RZ, P2 ;  /* 0x000000ff02027208 */ /* 0x000fe20001000000 */
[----:B-1----:R-:W-:Y:S01]  /*14880*/  FFMA.FTZ R0, R40, UR42, -R3 ;  /* 0x0000002a28007c23 */ /* 0x002fe20008010803 */
[----:B------:R-:W-:-:S03]  /*14890*/  FSEL R11, R69, RZ, P2 ;  /* 0x000000ff450b7208 */ /* 0x000fc60001000000 */
[----:B------:R1:W2:Y:S01]  /*148a0*/  MUFU.EX2 R185, R0 ;  /* 0x0000000000b97308 */ /* 0x0002a20000000800 */
[----:B------:R-:W-:Y:S01]  /*148b0*/  FSETP.NEU.FTZ.AND P2, PT, R68, -INF , PT ;  /* 0xff8000004400780b */ /* 0x000fe20003f5d000 */
[----:B------:R-:W-:-:S03]  /*148c0*/  IMAD.MOV.U32 R205, RZ, RZ, R10 ;  /* 0x000000ffffcd7224 */ /* 0x000fc600078e000a */
[C---:B------:R-:W-:Y:S02]  /*148d0*/  FSEL R10, R68.reuse, RZ, P2 ;  /* 0x000000ff440a7208 */ /* 0x040fe40001000000 */
[----:B------:R-:W-:Y:S01]  /*148e0*/  @!P4 PRMT R210, R207, 0x5410, RZ ;  /* 0x00005410cfd2c816 */ /* 0x000fe200000000ff */
[----:B-1----:R-:W-:Y:S01]  /*148f0*/  FMUL.FTZ R0, R68, UR42 ;  /* 0x0000002a44007c20 */ /* 0x002fe20008410000 */
[----:B------:R-:W-:-:S04]  /*14900*/  ISETP.LE.U32.AND P4, PT, R9, UR12, PT ;  /* 0x0000000c09007c0c */ /* 0x000fc8000bf83070 */
[----:B------:R-:W-:Y:S02]  /*14910*/  FSEL R0, R0, RZ, P2 ;  /* 0x000000ff00007208 */ /* 0x000fe40001000000 */
[----:B------:R-:W-:Y:S02]  /*14920*/  ISETP.LE.U32.AND P2, PT, R6, UR12, PT ;  /* 0x0000000c06007c0c */ /* 0x000fe4000bf43070 */
[----:B------:R-:W-:Y:S01]  /*14930*/  SHF.R.U32.HI R6, RZ, 0x18, R5 ;  /* 0x00000018ff067819 */ /* 0x000fe20000011605 */
[----:B------:R-:W-:Y:S01]  /*14940*/  @!P1 HADD2 R206, -R209.H0_H0, -RZ.H0_H0 ;  /* 0xa00000ffd1ce9230 */ /* 0x000fe20000000900 */
[----:B------:R-:W-:Y:S02]  /*14950*/  FSEL R9, R70, RZ, P5 ;  /* 0x000000ff46097208 */ /* 0x000fe40002800000 */
[----:B------:R-:W-:Y:S01]  /*14960*/  ISETP.LE.U32.AND P5, PT, R6, UR12, PT ;  /* 0x0000000c06007c0c */ /* 0x000fe2000bfa3070 */
[----:B------:R-:W-:Y:S01]  /*14970*/  FFMA.FTZ R6, R148, UR42, -R4 ;  /* 0x0000002a94067c23 */ /* 0x000fe20008010804 */
[----:B------:R-:W-:-:S03]  /*14980*/  @!P1 PRMT R209, R206, 0x5410, RZ ;  /* 0x00005410ced19816 */ /* 0x000fc600000000ff */
[----:B------:R1:W-:Y:S01]  /*14990*/  MUFU.EX2 R206, R6 ;  /* 0x0000000600ce7308 */ /* 0x0003e20000000800 */
[----:B--2---:R-:W-:-:S04]  /*149a0*/  F2FP.F16.F32.PACK_AB R7, R185, R181 ;  /* 0x000000b5b907723e */ /* 0x004fc800000000ff */
[----:B------:R-:W-:Y:S01]  /*149b0*/  PRMT R197, R7, 0x7632, R197 ;  /* 0x0000763207c57816 */ /* 0x000fe200000000c5 */
[----:B-1----:R-:W-:-:S04]  /*149c0*/  FFMA.FTZ R6, R147, UR42, -R4 ;  /* 0x0000002a93067c23 */ /* 0x002fc80008010804 */
[----:B------:R1:W2:Y:S01]  /*149d0*/  MUFU.EX2 R179, R6 ;  /* 0x0000000600b37308 */ /* 0x0002a20000000800 */
[----:B------:R-:W-:Y:S01]  /*149e0*/  PRMT R203, R7, 0x7610, R203 ;  /* 0x0000761007cb7816 */ /* 0x000fe200000000cb */
[----:B------:R-:W-:-:S03]  /*149f0*/  @!P3 HADD2 R213, -R197.H0_H0, -RZ.H0_H0 ;  /* 0xa00000ffc5d5b230 */ /* 0x000fc60000000900 */
[----:B------:R-:W-:Y:S02]  /*14a00*/  PRMT R17, R203, 0x5410, R197 ;  /* 0x00005410cb117816 */ /* 0x000fe400000000c5 */
[----:B-1----:R-:W-:Y:S02]  /*14a10*/  SHF.R.U32.HI R6, RZ, 0x10, R5 ;  /* 0x00000010ff067819 */ /* 0x002fe40000011605 */
[----:B------:R-:W-:-:S04]  /*14a20*/  LOP3.LUT R5, R5, 0xffff, RZ, 0xc0, !PT ;  /* 0x0000ffff05057812 */ /* 0x000fc800078ec0ff */
[----:B------:R-:W-:-:S04]  /*14a30*/  SHF.R.U32.HI R5, RZ, 0x8, R5 ;  /* 0x00000008ff057819 */ /* 0x000fc80000011605 */
[----:B------:R-:W-:Y:S02]  /*14a40*/  LOP3.LUT R5, R5, 0xffff, RZ, 0xc0, !PT ;  /* 0x0000ffff05057812 */ /* 0x000fe400078ec0ff */
[----:B------:R-:W-:Y:S02]  /*14a50*/  @!P3 PRMT R197, R213, 0x5410, RZ ;  /* 0x00005410d5c5b816 */ /* 0x000fe400000000ff */
[----:B------:R-:W-:Y:S02]  /*14a60*/  ISETP.LE.U32.AND P3, PT, R5, UR12, PT ;  /* 0x0000000c05007c0c */ /* 0x000fe4000bf63070 */
[----:B--2---:R-:W-:-:S04]  /*14a70*/  F2FP.F16.F32.PACK_AB R5, R179, R206 ;  /* 0x000000ceb305723e */ /* 0x004fc800000000ff */
[C---:B------:R-:W-:Y:S01]  /*14a80*/  PRMT R195, R5.reuse, 0x7610, R195 ;  /* 0x0000761005c37816 */ /* 0x040fe200000000c3 */
[----:B------:R-:W-:Y:S01]  /*14a90*/  @!P6 HADD2 R212, -R203.H0_H0, -RZ.H0_H0 ;  /* 0xa00000ffcbd4e230 */ /* 0x000fe20000000900 */
[----:B------:R-:W-:-:S03]  /*14aa0*/  PRMT R194, R5, 0x7632, R194 ;  /* 0x0000763205c27816 */ /* 0x000fc600000000c2 */
[----:B------:R-:W-:Y:S01]  /*14ab0*/  @!P2 HADD2 R214, -R195.H0_H0, -RZ.H0_H0 ;  /* 0xa00000ffc3d6a230 */ /* 0x000fe20000000900 */
[----:B------:R-:W-:Y:S02]  /*14ac0*/  LOP3.LUT R6, R6, 0xff, RZ, 0xc0, !PT ;  /* 0x000000ff06067812 */ /* 0x000fe400078ec0ff */
[----:B------:R-:W-:Y:S02]  /*14ad0*/  LOP3.LUT R5, R12, 0xff, RZ, 0xc0, !PT ;  /* 0x000000ff0c057812 */ /* 0x000fe400078ec0ff */
[----:B------:R-:W-:Y:S02]  /*14ae0*/  PRMT R178, R195, 0x5410, R194 ;  /* 0x00005410c3b27816 */ /* 0x000fe400000000c2 */
[----:B------:R-:W-:Y:S02]  /*14af0*/  @!P6 PRMT R203, R212, 0x5410, RZ ;  /* 0x00005410d4cbe816 */ /* 0x000fe400000000ff */
[----:B------:R-:W-:Y:S02]  /*14b00*/  @!P2 PRMT R195, R214, 0x5410, RZ ;  /* 0x00005410d6c3a816 */ /* 0x000fe400000000ff */
[----:B------:R-:W-:Y:S01]  /*14b10*/  ISETP.LE.U32.AND P6, PT, R6, UR12, PT ;  /* 0x0000000c06007c0c */ /* 0x000fe2000bfc3070 */
[--C-:B------:R-:W-:Y:S01]  /*14b20*/  FFMA.FTZ R6, R159, UR42, -R4.reuse ;  /* 0x0000002a9f067c23 */ /* 0x100fe20008010804 */
[----:B------:R-:W-:Y:S01]  /*14b30*/  ISETP.LE.U32.AND P2, PT, R5, UR12, PT ;  /* 0x0000000c05007c0c */ /* 0x000fe2000bf43070 */
[----:B------:R-:W-:Y:S01]  /*14b40*/  FFMA.FTZ R5, R155, UR42, -R4 ;  /* 0x0000002a9b057c23 */ /* 0x000fe20008010804 */
[----:B------:R-:W-:Y:S01]  /*14b50*/  SHF.R.U32.HI R4, RZ, 0x8, R13 ;  /* 0x00000008ff047819 */ /* 0x000fe2000001160d */
[----:B------:R-:W-:-:S03]  /*14b60*/  @!P3 HADD2 R215, -R194.H0_H0, -RZ.H0_H0 ;  /* 0xa00000ffc2d7b230 */ /* 0x000fc60000000900 */
[----:B------:R-:W-:Y:S01]  /*14b70*/  LOP3.LUT R4, R4, 0xffff, RZ, 0xc0, !PT ;  /* 0x0000ffff04047812 */ /* 0x000fe200078ec0ff */
[----:B------:R1:W-:Y:S01]  /*14b80*/  MUFU.EX2 R189, R5 ;  /* 0x0000000500bd7308 */ /* 0x0003e20000000800 */
[----:B------:R-:W-:Y:S01]  /*14b90*/  @!P3 PRMT R194, R215, 0x5410, RZ ;  /* 0x00005410d7c2b816 */ /* 0x000fe200000000ff */
[--C-:B------:R-:W-:Y:S01]  /*14ba0*/  FFMA.FTZ R7, R157, UR42, -R3.reuse ;  /* 0x0000002a9d077c23 */ /* 0x100fe20008010803 */
[----:B------:R-:W-:Y:S01]  /*14bb0*/  ISETP.LE.U32.AND P1, PT, R8, UR12, PT ;  /* 0x0000000c08007c0c */ /* 0x000fe2000bf23070 */
[--C-:B------:R-:W-:Y:S01]  /*14bc0*/  FFMA.FTZ R8, R158, UR42, -R3.reuse ;  /* 0x0000002a9e087c23 */ /* 0x100fe20008010803 */
[----:B------:R-:W-:Y:S01]  /*14bd0*/  ISETP.LE.U32.AND P3, PT, R4, UR12, PT ;  /* 0x0000000c04007c0c */ /* 0x000fe2000bf63070 */
[--C-:B------:R-:W-:Y:S02]  /*14be0*/  FFMA.FTZ R4, R161, UR42, -R3.reuse ;  /* 0x0000002aa1047c23 */ /* 0x100fe40008010803 */
[----:B------:R2:W-:Y:S01]  /*14bf0*/  MUFU.EX2 R190, R6 ;  /* 0x0000000600be7308 */ /* 0x0005e20000000800 */
[----:B-1----:R-:W-:Y:S01]  /*14c00*/  FFMA.FTZ R5, R162, UR42, -R3 ;  /* 0x0000002aa2057c23 */ /* 0x002fe20008010803 */
[----:B------:R-:W-:-:S06]  /*14c10*/  FADD.FTZ R3, R251, -R14 ;  /* 0x8000000efb037221 */ /* 0x000fcc0000010000 */
[----:B------:R-:W-:Y:S01]  /*14c20*/  MUFU.EX2 R191, R4 ;  /* 0x0000000400bf7308 */ /* 0x000fe20000000800 */
[----:B------:R-:W-:Y:S01]  /*14c30*/  FMUL.FTZ R3, R3, UR42 ;  /* 0x0000002a03037c20 */ /* 0x000fe20008410000 */
[----:B--2---:R-:W-:-:S06]  /*14c40*/  FADD.FTZ R6, R250, -R9 ;  /* 0x80000009fa067221 */ /* 0x004fcc0000010000 */
        /* <DEDUP_REMOVED lines=13> */
[----:B-1----:R-:W-:Y:S01]  /*14d20*/  FMUL.FTZ R3, R6, UR42 ;  /* 0x0000002a06037c20 */ /* 0x002fe20008410000 */
[--C-:B------:R-:W-:Y:S01]  /*14d30*/  FFMA.FTZ R58, R42, UR42, -R2.reuse ;  /* 0x0000002a2a3a7c23 */ /* 0x100fe20008010802 */
[--C-:B------:R-:W-:Y:S01]  /*14d40*/  FFMA.FTZ R57, R39, UR42, -R2.reuse ;  /* 0x0000002a27397c23 */ /* 0x100fe20008010802 */
[--C-:B------:R-:W-:Y:S01]  /*14d50*/  FFMA.FTZ R63, R22, UR42, -R2.reuse ;  /* 0x0000002a163f7c23 */ /* 0x100fe20008010802 */
[--C-:B------:R-:W-:Y:S01]  /*14d60*/  FFMA.FTZ R62, R19, UR42, -R2.reuse ;  /* 0x0000002a133e7c23 */ /* 0x100fe20008010802 */
[----:B------:R-:W1:Y:S01]  /*14d70*/  MUFU.EX2 R16, R8 ;  /* 0x0000000800107308 */ /* 0x000e620000000800 */
[----:B--2---:R-:W-:Y:S01]  /*14d80*/  FFMA.FTZ R5, R146, UR42, -R2 ;  /* 0x0000002a92057c23 */ /* 0x004fe20008010802 */
[----:B------:R-:W-:-:S06]  /*14d90*/  FADD.FTZ R2, R248, -R11 ;  /* 0x8000000bf8027221 */ /* 0x000fcc0000010000 */
[----:B------:R-:W2:Y:S01]  /*14da0*/  MUFU.EX2 R3, R3 ;  /* 0x0000000300037308 */ /* 0x000ea20000000800 */
[----:B------:R-:W-:Y:S01]  /*14db0*/  FMUL.FTZ R2, R2, UR42 ;  /* 0x0000002a02027c20 */ /* 0x000fe20008410000 */
        /* <DEDUP_REMOVED lines=16> */
[----:B------:R-:W-:Y:S01]  /*14ec0*/  FADD.FTZ R0, R246, -R10 ;  /* 0x8000000af6007221 */ /* 0x000fe20000010000 */
[----:B------:R-:W3:Y:S03]  /*14ed0*/  MUFU.EX2 R2, R2 ;  /* 0x0000000200027308 */ /* 0x000ee60000000800 */
[----:B------:R-:W-:Y:S01]  /*14ee0*/  FMUL.FTZ R0, R0, UR42 ;  /* 0x0000002a00007c20 */ /* 0x000fe20008410000 */
[----:B-1----:R-:W-:-:S02]  /*14ef0*/  IMAD.MOV.U32 R11, RZ, RZ, R16 ;  /* 0x000000ffff0b7224 */ /* 0x002fc400078e0010 */
[----:B------:R-:W-:Y:S01]  /*14f00*/  FMUL.FTZ R61, R125, R4 ;  /* 0x000000047d3d7220 */ /* 0x000fe20000410000 */
[----:B------:R-:W-:Y:S02]  /*14f10*/  IMAD.MOV.U32 R21, RZ, RZ, R236 ;  /* 0x000000ffff157224 */ /* 0x000fe400078e00ec */
[-C--:B--2---:R-:W-:Y:S01]  /*14f20*/  FMUL.FTZ R31, R127, R3.reuse ;  /* 0x000000037f1f7220 */ /* 0x084fe20000410000 */
[-C--:B------:R-:W-:Y:S01]  /*14f30*/  FFMA.FTZ R23, R249, R3.reuse, R23 ;  /* 0x00000003f9177223 */ /* 0x080fe20000010017 */
        /* <DEDUP_REMOVED lines=15> */
[----:B------:R-:W1:Y:S01]  /*15030*/  MUFU.EX2 R0, R0 ;  /* 0x0000000000007308 */ /* 0x000e620000000800 */
[----:B------:R-:W-:-:S04]  /*15040*/  F2FP.F16.F32.PACK_AB R3, R191, R186 ;  /* 0x000000babf03723e */ /* 0x000fc800000000ff */
[----:B------:R-:W-:-:S03]  /*15050*/  PRMT R193, R3, 0x7610, R193 ;  /* 0x0000761003c17816 */ /* 0x000fc600000000c1 */
[----:B------:R-:W2:Y:S01]  /*15060*/  MUFU.EX2 R14, R6 ;  /* 0x00000006000e7308 */ /* 0x000ea20000000800 */
[----:B---3--:R-:W-:Y:S01]  /*15070*/  FMUL.FTZ R213, R81, R2 ;  /* 0x0000000251d57220 */ /* 0x008fe20000410000 */
[----:B------:R-:W-:-:S06]  /*15080*/  @!P6 HADD2 R81, -R193.H0_H0, -RZ.H0_H0 ;  /* 0xa00000ffc151e230 */ /* 0x000fcc0000000900 */
[----:B------:R3:W4:Y:S01]  /*15090*/  MUFU.EX2 R252, R7 ;  /* 0x0000000700fc7308 */ /* 0x0007220000000800 */
[----:B------:R-:W-:-:S04]  /*150a0*/  PRMT R192, R3, 0x7632, R192 ;  /* 0x0000763203c07816 */ /* 0x000fc800000000c0 */
[----:B------:R-:W-:-:S03]  /*150b0*/  PRMT R126, R193, 0x5410, R192 ;  /* 0x00005410c17e7816 */ /* 0x000fc600000000c0 */
[----:B------:R-:W4:Y:S01]  /*150c0*/  MUFU.EX2 R18, R5 ;  /* 0x0000000500127308 */ /* 0x000f220000000800 */
[----:B------:R-:W-:Y:S01]  /*150d0*/  @!P6 PRMT R193, R81, 0x5410, RZ ;  /* 0x0000541051c1e816 */ /* 0x000fe200000000ff */
[----:B------:R-:W-:Y:S02]  /*150e0*/  IMAD.MOV.U32 R81, RZ, RZ, R11 ;  /* 0x000000ffff517224 */ /* 0x000fe400078e000b */
[----:B------:R-:W-:Y:S01]  /*150f0*/  FMUL.FTZ R20, R128, R4 ;  /* 0x0000000480147220 */ /* 0x000fe20000410000 */
[----:B-1----:R-:W-:Y:S01]  /*15100*/  FMUL.FTZ R130, R106, R0 ;  /* 0x000000006a827220 */ /* 0x002fe20000410000 */
        /* <DEDUP_REMOVED lines=9> */
[-C--:B---3--:R-:W-:Y:S01]  /*151a0*/  FMUL.FTZ R7, R116, R4.reuse ;  /* 0x0000000474077220 */ /* 0x088fe20000410000 */
[-C--:B------:R-:W-:Y:S01]  /*151b0*/  FMUL.FTZ R8, R117, R4.reuse ;  /* 0x0000000475087220 */ /* 0x080fe20000410000 */
[-C--:B------:R-:W-:Y:S01]  /*151c0*/  FMUL.FTZ R226, R112, R4.reuse ;  /* 0x0000000470e27220 */ /* 0x080fe20000410000 */
[-C--:B------:R-:W-:Y:S01]  /*151d0*/  FMUL.FTZ R227, R113, R4.reuse ;  /* 0x0000000471e37220 */ /* 0x080fe20000410000 */
[-C--:B------:R-:W-:Y:S01]  /*151e0*/  FMUL.FTZ R230, R100, R4.reuse ;  /* 0x0000000464e67220 */ /* 0x080fe20000410000 */
[----:B------:R-:W-:Y:S01]  /*151f0*/  FMUL.FTZ R231, R101, R4 ;  /* 0x0000000465e77220 */ /* 0x000fe20000410000 */
        /* <DEDUP_REMOVED lines=17> */
[----:B--2---:R-:W-:Y:S01]  /*15310*/  FFMA.FTZ R21, R245, R0, R14 ;  /* 0x00000000f5157223 */ /* 0x004fe2000001000e */
[----:B----4-:R-:W-:Y:S01]  /*15320*/  F2FP.F16.F32.PACK_AB R0, R252, R81 ;  /* 0x00000051fc00723e */ /* 0x010fe200000000ff */
[----:B------:R-:W-:-:S03]  /*15330*/  FMUL.FTZ R129, R105, R2 ;  /* 0x0000000269817220 */ /* 0x000fc60000410000 */
[C---:B------:R-:W-:Y:S02]  /*15340*/  PRMT R172, R0.reuse, 0x7610, R172 ;  /* 0x0000761000ac7816 */ /* 0x040fe400000000ac */
[----:B------:R-:W-:Y:S01]  /*15350*/  PRMT R171, R0, 0x7632, R171 ;  /* 0x0000763200ab7816 */ /* 0x000fe200000000ab */
[-C--:B------:R-:W-:Y:S01]  /*15360*/  FMUL.FTZ R105, R76, R2.reuse ;  /* 0x000000024c697220 */ /* 0x080fe20000410000 */
[-C--:B------:R-:W-:Y:S01]  /*15370*/  FMUL.FTZ R41, R77, R2.reuse ;  /* 0x000000024d297220 */ /* 0x080fe20000410000 */
        /* <DEDUP_REMOVED lines=12> */
[----:B------:R-:W-:Y:S01]  /*15440*/  @!P2 HADD2 R77, -R172.H0_H0, -RZ.H0_H0 ;  /* 0xa00000ffac4da230 */ /* 0x000fe20000000900 */
[----:B------:R-:W-:Y:S01]  /*15450*/  F2FP.F16.F32.PACK_AB R2, R189, R190 ;  /* 0x000000bebd02723e */ /* 0x000fe200000000ff */
[----:B------:R-:W-:Y:S01]  /*15460*/  @!P1 HADD2 R76, -R171.H0_H0, -RZ.H0_H0 ;  /* 0xa00000ffab4c9230 */ /* 0x000fe20000000900 */
[----:B------:R-:W-:-:S02]  /*15470*/  PRMT R247, R172, 0x5410, R171 ;  /* 0x00005410acf77816 */ /* 0x000fc400000000ab */
[----:B------:R-:W-:Y:S02]  /*15480*/  PRMT R174, R2, 0x7610, R174 ;  /* 0x0000761002ae7816 */ /* 0x000fe400000000ae */
[----:B------:R-:W-:Y:S01]  /*15490*/  @!P2 PRMT R172, R77, 0x5410, RZ ;  /* 0x000054104daca816 */ /* 0x000fe200000000ff */
[----:B------:R-:W-:Y:S01]  /*154a0*/  IMAD.MOV.U32 R77, RZ, RZ, R17 ;  /* 0x000000ffff4d7224 */ /* 0x000fe200078e0011 */
[----:B------:R-:W-:Y:S01]  /*154b0*/  @!P1 PRMT R171, R76, 0x5410, RZ ;  /* 0x000054104cab9816 */ /* 0x000fe200000000ff */
[----:B------:R-:W-:Y:S02]  /*154c0*/  IMAD.MOV.U32 R76, RZ, RZ, R16 ;  /* 0x000000ffff4c7224 */ /* 0x000fe400078e0010 */
[----:B------:R-:W-:-:S04]  /*154d0*/  IMAD.WIDE.U32 R16, R106, -0x326172a9, RZ ;  /* 0xcd9e8d576a107825 */ /* 0x000fc800078e00ff */
[----:B------:R-:W-:Y:S01]  /*154e0*/  @!P5 HADD2 R78, -R192.H0_H0, -RZ.H0_H0 ;  /* 0xa00000ffc04ed230 */ /* 0x000fe20000000900 */
[----:B------:R-:W-:Y:S01]  /*154f0*/  PRMT R173, R2, 0x7632, R173 ;  /* 0x0000763202ad7816 */ /* 0x000fe200000000ad */
[----:B------:R-:W-:Y:S01]  /*15500*/  @!P4 HADD2 R80, -R174.H0_H0, -RZ.H0_H0 ;  /* 0xa00000ffae50c230 */ /* 0x000fe20000000900 */
[----:B------:R-:W-:Y:S02]  /*15510*/  LOP3.LUT R0, R17, R177, RZ, 0x3c, !PT ;  /* 0x000000b111007212 */ /* 0x000fe400078e3cff */
[----:B------:R-:W-:Y:S02]  /*15520*/  PRMT R246, R174, 0x5410, R173 ;  /* 0x00005410aef67816 */ /* 0x000fe400000000ad */
[----:B------:R-:W-:Y:S01]  /*15530*/  @!P5 PRMT R192, R78, 0x5410, RZ ;  /* 0x000054104ec0d816 */ /* 0x000fe200000000ff */
[----:B------:R-:W-:Y:S01]  /*15540*/  IMAD.MOV.U32 R78, RZ, RZ, R13 ;  /* 0x000000ffff4e7224 */ /* 0x000fe200078e000d */
[----:B------:R-:W-:Y:S01]  /*15550*/  @!P4 PRMT R174, R80, 0x5410, RZ ;  /* 0x0000541050aec816 */ /* 0x000fe200000000ff */
[----:B------:R-:W-:-:S02]  /*15560*/  IMAD.MOV.U32 R80, RZ, RZ, R12 ;  /* 0x000000ffff507224 */ /* 0x000fc400078e000c */
[----:B------:R-:W-:-:S04]  /*15570*/  IMAD.WIDE.U32 R12, R0, -0x2daee0ad, RZ ;  /* 0xd2511f53000c7825 */ /* 0x000fc800078e00ff */
[----:B------:R-:W-:Y:S01]  /*15580*/  @!P3 HADD2 R79, -R173.H0_H0, -RZ.H0_H0 ;  /* 0xa00000ffad4fb230 */ /* 0x000fe20000000900 */
[----:B------:R-:W-:Y:S02]  /*15590*/  LOP3.LUT R2, R235, UR41, R16, 0x96, !PT ;  /* 0x00000029eb027c12 */ /* 0x000fe4000f8e9610 */
[----:B------:R-:W-:Y:S02]  /*155a0*/  LOP3.LUT R0, R13, UR40, R220, 0x96, !PT ;  /* 0x000000280d007c12 */ /* 0x000fe4000f8e96dc */
[----:B------:R-:W-:Y:S01]  /*155b0*/  @!P3 PRMT R173, R79, 0x5410, RZ ;  /* 0x000054104fadb816 */ /* 0x000fe200000000ff */
[----:B------:R-:W-:Y:S02]  /*155c0*/  IMAD.MOV.U32 R79, RZ, RZ, R3 ;  /* 0x000000ffff4f7224 */ /* 0x000fe400078e0003 */
[----:B------:R-:W-:-:S04]  /*155d0*/  IMAD.WIDE.U32 R2, R2, -0x2daee0ad, RZ ;  /* 0xd2511f5302027825 */ /* 0x000fc800078e00ff */
[----:B------:R-:W-:Y:S01]  /*155e0*/  IMAD.WIDE.U32 R10, R0, -0x326172a9, RZ ;  /* 0xcd9e8d57000a7825 */ /* 0x000fe200078e00ff */
[----:B------:R-:W-:-:S04]  /*155f0*/  LOP3.LUT R0, R3, UR38, R12, 0x96, !PT ;  /* 0x0000002603007c12 */ /* 0x000fc8000f8e960c */
[----:B------:R-:W-:Y:S01]  /*15600*/  LOP3.LUT R3, R11, UR39, R234, 0x96, !PT ;  /* 0x000000270b037c12 */ /* 0x000fe2000f8e96ea */
[----:B------:R-:W-:-:S04]  /*15610*/  IMAD.MOV.U32 R245, RZ, RZ, R4 ;  /* 0x000000fffff57224 */ /* 0x000fc800078e0004 */
[----:B------:R-:W-:-:S04]  /*15620*/  IMAD.WIDE.U32 R4, R3, -0x2daee0ad, RZ ;  /* 0xd2511f5303047825 */ /* 0x000fc800078e00ff */
[----:B------:R-:W-:Y:S02]  /*15630*/  IMAD.MOV.U32 R123, RZ, RZ, R8 ;  /* 0x000000ffff7b7224 */ /* 0x000fe400078e0008 */
[----:B------:R-:W-:Y:S02]  /*15640*/  IMAD.MOV.U32 R111, RZ, RZ, R9 ;  /* 0x000000ffff6f7224 */ /* 0x000fe400078e0009 */
[----:B------:R-:W-:Y:S01]  /*15650*/  IMAD.WIDE.U32 R8, R0, -0x326172a9, RZ ;  /* 0xcd9e8d5700087825 */ /* 0x000fe200078e00ff */
[----:B------:R-:W-:-:S03]  /*15660*/  LOP3.LUT R0, R5, UR36, R2, 0x96, !PT ;  /* 0x0000002405007c12 */ /* 0x000fc6000f8e9602 */
        /* <DEDUP_REMOVED lines=9> */
[----:B------:R-:W-:-:S05]  /*15700*/  IMAD.WIDE.U32 R2, R2, -0x326172a9, RZ ;  /* 0xcd9e8d5702027825 */ /* 0x000fca00078e00ff */
[----:B------:R-:W-:-:S04]  /*15710*/  LOP3.LUT R0, R3, UR16, R4, 0x96, !PT ;  /* 0x0000001003007c12 */ /* 0x000fc8000f8e9604 */
[----:B------:R-:W-:-:S04]  /*15720*/  LOP3.LUT R4, R0, 0xff, RZ, 0xc0, !PT ;  /* 0x000000ff00047812 */ /* 0x000fc800078ec0ff */
[----:B------:R-:W-:Y:S02]  /*15730*/  ISETP.LE.U32.AND P6, PT, R4, UR12, PT ;  /* 0x0000000c04007c0c */ /* 0x000fe4000bfc3070 */
[----:B------:R-:W-:-:S04]  /*15740*/  LOP3.LUT R4, R0, 0xffff, RZ, 0xc0, !PT ;  /* 0x0000ffff00047812 */ /* 0x000fc800078ec0ff */
[----:B------:R-:W-:-:S04]  /*15750*/  SHF.R.U32.HI R4, RZ, 0x8, R4 ;  /* 0x00000008ff047819 */ /* 0x000fc80000011604 */
[----:B------:R-:W-:Y:S01]  /*15760*/  LOP3.LUT R4, R4, 0xffff, RZ, 0xc0, !PT ;  /* 0x0000ffff04047812 */ /* 0x000fe200078ec0ff */
[----:B------:R-:W1:Y:S03]  /*15770*/  MUFU.EX2 R7, R26 ;  /* 0x0000001a00077308 */ /* 0x000e660000000800 */
[----:B------:R-:W-:Y:S02]  /*15780*/  ISETP.LE.U32.AND P1, PT, R4, UR12, PT ;  /* 0x0000000c04007c0c */ /* 0x000fe4000bf23070 */
[--C-:B------:R-:W-:Y:S02]  /*15790*/  SHF.R.U32.HI R4, RZ, 0x10, R0.reuse ;  /* 0x00000010ff047819 */ /* 0x100fe40000011600 */
[----:B------:R-:W-:-:S04]  /*157a0*/  SHF.R.U32.HI R0, RZ, 0x18, R0 ;  /* 0x00000018ff007819 */ /* 0x000fc80000011600 */
[----:B------:R-:W-:Y:S02]  /*157b0*/  ISETP.LE.U32.AND P2, PT, R0, UR12, PT ;  /* 0x0000000c00007c0c */ /* 0x000fe4000bf43070 */
[----:B------:R-:W-:-:S04]  /*157c0*/  LOP3.LUT R0, R2, 0xff, RZ, 0xc0, !PT ;  /* 0x000000ff02007812 */ /* 0x000fc800078ec0ff */
[----:B------:R-:W-:Y:S02]  /*157d0*/  ISETP.LE.U32.AND P3, PT, R0, UR12, PT ;  /* 0x0000000c00007c0c */ /* 0x000fe4000bf63070 */
[----:B------:R-:W-:Y:S02]  /*157e0*/  SHF.R.U32.HI R0, RZ, 0x18, R2 ;  /* 0x00000018ff007819 */ /* 0x000fe40000011602 */
[----:B------:R-:W-:Y:S02]  /*157f0*/  LOP3.LUT R4, R4, 0xff, RZ, 0xc0, !PT ;  /* 0x000000ff04047812 */ /* 0x000fe400078ec0ff */
[----:B------:R-:W-:Y:S02]  /*15800*/  ISETP.LE.U32.AND P5, PT, R0, UR12, PT ;  /* 0x0000000c00007c0c */ /* 0x000fe4000bfa3070 */
[----:B-1----:R-:W-:Y:S01]  /*15810*/  F2FP.F16.F32.PACK_AB R0, R7, R18 ;  /* 0x000000120700723e */ /* 0x002fe200000000ff */
[----:B------:R-:W-:Y:S01]  /*15820*/  FADD.FTZ R9, R151, R19 ;  /* 0x0000001397097221 */ /* 0x000fe20000010000 */
[----:B------:R-:W-:-:S02]  /*15830*/  ISETP.LE.U32.AND P4, PT, R4, UR12, PT ;  /* 0x0000000c04007c0c */ /* 0x000fc4000bf83070 */
[----:B------:R-:W-:Y:S01]  /*15840*/  PRMT R19, R0, 0x7610, R19 ;  /* 0x0000761000137816 */ /* 0x000fe20000000013 */
[----:B------:R-:W1:Y:S01]  /*15850*/  MUFU.EX2 R4, R27 ;  /* 0x0000001b00047308 */ /* 0x000e620000000800 */
[----:B------:R-:W-:Y:S02]  /*15860*/  LOP3.LUT R3, R2, 0xffff, RZ, 0xc0, !PT ;  /* 0x0000ffff02037812 */ /* 0x000fe400078ec0ff */
[----:B------:R-:W-:Y:S01]  /*15870*/  SHF.R.U32.HI R2, RZ, 0x10, R2 ;  /* 0x00000010ff027819 */ /* 0x000fe20000011602 */
[----:B------:R-:W-:Y:S02]  /*15880*/  IMAD.MOV.U32 R124, RZ, RZ, R20 ;  /* 0x000000ffff7c7224 */ /* 0x000fe400078e0014 */
[----:B------:R-:W-:Y:S01]  /*15890*/  @!P6 HADD2 R82, -R19.H0_H0, -RZ.H0_H0 ;  /* 0xa00000ff1352e230 */ /* 0x000fe20000000900 */
[----:B------:R-:W-:Y:S02]  /*158a0*/  PRMT R18, R0, 0x7632, R18 ;  /* 0x0000763200127816 */ /* 0x000fe40000000012 */
[----:B------:R-:W-:-:S02]  /*158b0*/  LOP3.LUT R6, R5, UR32, R6, 0x96, !PT ;  /* 0x0000002005067c12 */ /* 0x000fc4000f8e9606 */
[----:B------:R-:W-:Y:S01]  /*158c0*/  LOP3.LUT R20, R11, UR39, R24, 0x96, !PT ;  /* 0x000000270b147c12 */ /* 0x000fe2000f8e9618 */
[----:B------:R-:W-:Y:S01]  /*158d0*/  MUFU.EX2 R5, R28 ;  /* 0x0000001c00057308 */ /* 0x000fe20000000800 */
[----:B------:R-:W-:Y:S01]  /*158e0*/  LOP3.LUT R0, R2, 0xff, RZ, 0xc0, !PT ;  /* 0x000000ff02007812 */ /* 0x000fe200078ec0ff */
[----:B------:R-:W-:Y:S01]  /*158f0*/  FADD.FTZ R11, R64, R23 ;  /* 0x00000017400b7221 */ /* 0x000fe20000010000 */
[----:B------:R-:W-:Y:S02]  /*15900*/  PRMT R64, R19, 0x5410, R18 ;  /* 0x0000541013407816 */ /* 0x000fe40000000012 */
[----:B------:R-:W-:-:S03]  /*15910*/  @!P6 PRMT R19, R82, 0x5410, RZ ;  /* 0x000054105213e816 */ /* 0x000fc600000000ff */
[----:B------:R-:W2:Y:S01]  /*15920*/  MUFU.EX2 R24, R29 ;  /* 0x0000001d00187308 */ /* 0x000ea20000000800 */
[----:B------:R-:W-:Y:S02]  /*15930*/  ISETP.LE.U32.AND P6, PT, R0, UR12, PT ;  /* 0x0000000c00007c0c */ /* 0x000fe4000bfc3070 */
[----:B------:R-:W-:Y:S01]  /*15940*/  SHF.R.U32.HI R0, RZ, 0x8, R3 ;  /* 0x00000008ff007819 */ /* 0x000fe20000011603 */
[----:B------:R-:W-:Y:S02]  /*15950*/  @!P1 HADD2 R83, -R18.H0_H0, -RZ.H0_H0 ;  /* 0xa00000ff12539230 */ /* 0x000fe40000000900 */
[----:B------:R-:W-:Y:S01]  /*15960*/  IMAD.MOV.U32 R13, RZ, RZ, R15 ;  /* 0x000000ffff0d7224 */ /* 0x000fe200078e000f */
[----:B------:R-:W-:Y:S01]  /*15970*/  LOP3.LUT R0, R0, 0xffff, RZ, 0xc0, !PT ;  /* 0x0000ffff00007812 */ /* 0x000fe200078ec0ff */
[----:B------:R-:W-:Y:S01]  /*15980*/  IMAD.WIDE.U32 R2, R6, -0x2daee0ad, RZ ;  /* 0xd2511f5306027825 */ /* 0x000fe200078e00ff */
[----:B------:R-:W-:Y:S02]  /*15990*/  @!P1 PRMT R18, R83, 0x5410, RZ ;  /* 0x0000541053129816 */ /* 0x000fe400000000ff */
[----:B-1----:R-:W-:Y:S01]  /*159a0*/  F2FP.F16.F32.PACK_AB R6, R4, R14 ;  /* 0x0000000e0406723e */ /* 0x002fe200000000ff */
[----:B------:R-:W-:Y:S01]  /*159b0*/  IMAD.MOV.U32 R82, RZ, RZ, R76 ;  /* 0x000000ffff527224 */ /* 0x000fe200078e004c */
[----:B------:R-:W-:Y:S01]  /*159c0*/  ISETP.LE.U32.AND P1, PT, R0, UR12, PT ;  /* 0x0000000c00007c0c */ /* 0x000fe2000bf23070 */
[----:B------:R-:W-:Y:S01]  /*159d0*/  IMAD.MOV.U32 R76, RZ, RZ, R31 ;  /* 0x000000ffff4c7224 */ /* 0x000fe200078e001f */
[----:B------:R-:W-:Y:S01]  /*159e0*/  LOP3.LUT R15, R25, UR41, R16, 0x96, !PT ;  /* 0x00000029190f7c12 */ /* 0x000fe2000f8e9610 */
[----:B------:R-:W-:-:S02]  /*159f0*/  IMAD.MOV.U32 R25, RZ, RZ, R13 ;  /* 0x000000ffff197224 */ /* 0x000fc400078e000d */
[----:B------:R-:W-:Y:S01]  /*15a00*/  FADD.FTZ R31, R4, R21 ;  /* 0x00000015041f7221 */ /* 0x000fe20000010000 */
[----:B------:R-:W-:Y:S01]  /*15a10*/  PRMT R16, R6, 0x7610, R16 ;  /* 0x0000761006107816 */ /* 0x000fe20000000010 */
[----:B------:R-:W-:Y:S01]  /*15a20*/  MUFU.EX2 R13, R30 ;  /* 0x0000001e000d7308 */ /* 0x000fe20000000800 */
[----:B--2---:R-:W-:Y:S02]  /*15a30*/  F2FP.F16.F32.PACK_AB R4, R24, R5 ;  /* 0x000000051804723e */ /* 0x004fe400000000ff */
[----:B------:R-:W-:-:S05]  /*15a40*/  LOP3.LUT R0, R3, UR34, R8, 0x96, !PT ;  /* 0x0000002203007c12 */ /* 0x000fca000f8e9608 */
[----:B------:R-:W1:Y:S01]  /*15a50*/  MUFU.EX2 R21, R37 ;  /* 0x0000002500157308 */ /* 0x000e620000000800 */
[----:B------:R-:W-:Y:S01]  /*15a60*/  PRMT R17, R6, 0x7632, R17 ;  /* 0x0000763206117816 */ /* 0x000fe20000000011 */
[----:B------:R-:W-:Y:S01]  /*15a70*/  @!P4 HADD2 R85, -R16.H0_H0, -RZ.H0_H0 ;  /* 0xa00000ff1055c230 */ /* 0x000fe20000000900 */
[C---:B------:R-:W-:Y:S02]  /*15a80*/  PRMT R168, R4.reuse, 0x7610, R168 ;  /* 0x0000761004a87816 */ /* 0x040fe400000000a8 */
[----:B------:R-:W-:Y:S01]  /*15a90*/  PRMT R167, R4, 0x7632, R167 ;  /* 0x0000763204a77816 */ /* 0x000fe200000000a7 */
[----:B------:R-:W-:Y:S01]  /*15aa0*/  IMAD.MOV.U32 R83, RZ, RZ, R61 ;  /* 0x000000ffff537224 */ /* 0x000fe200078e003d */
[----:B------:R-:W-:Y:S01]  /*15ab0*/  LOP3.LUT R4, R0, 0xff, RZ, 0xc0, !PT ;  /* 0x000000ff00047812 */ /* 0x000fe200078ec0ff */
[----:B------:R-:W-:Y:S01]  /*15ac0*/  @!P3 HADD2 R87, -R168.H0_H0, -RZ.H0_H0 ;  /* 0xa00000ffa857b230 */ /* 0x000fe20000000900 */
[----:B------:R-:W-:Y:S01]  /*15ad0*/  PRMT R61, R16, 0x5410, R17 ;  /* 0x00005410103d7816 */ /* 0x000fe20000000011 */
[----:B------:R-:W-:Y:S01]  /*15ae0*/  @!P1 HADD2 R86, -R167.H0_H0, -RZ.H0_H0 ;  /* 0xa00000ffa7569230 */ /* 0x000fe20000000900 */
[----:B------:R-:W-:Y:S01]  /*15af0*/  @!P4 PRMT R16, R85, 0x5410, RZ ;  /* 0x000054105510c816 */ /* 0x000fe200000000ff */
[----:B------:R-:W-:Y:S01]  /*15b00*/  IMAD.MOV.U32 R85, RZ, RZ, R106 ;  /* 0x000000ffff557224 */ /* 0x000fe200078e006a */
[----:B------:R-:W-:Y:S01]  /*15b10*/  ISETP.LE.U32.AND P4, PT, R4, UR12, PT ;  /* 0x0000000c04007c0c */ /* 0x000fe2000bf83070 */
[----:B------:R-:W-:Y:S01]  /*15b20*/  MUFU.EX2 R26, R40 ;  /* 0x00000028001a7308 */ /* 0x000fe20000000800 */
[----:B------:R-:W-:Y:S01]  /*15b30*/  SHF.R.U32.HI R4, RZ, 0x18, R0 ;  /* 0x00000018ff047819 */ /* 0x000fe20000011600 */
[----:B------:R-:W-:Y:S01]  /*15b40*/  IMAD.MOV.U32 R106, RZ, RZ, R41 ;  /* 0x000000ffff6a7224 */ /* 0x000fe200078e0029 */
[----:B------:R-:W-:-:S02]  /*15b50*/  PRMT R41, R168, 0x5410, R167 ;  /* 0x00005410a8297816 */ /* 0x000fc400000000a7 */
[----:B------:R-:W-:-:S03]  /*15b60*/  SHF.R.U32.HI R6, RZ, 0x10, R0 ;  /* 0x00000010ff067819 */ /* 0x000fc60000011600 */
[----:B------:R-:W2:Y:S01]  /*15b70*/  MUFU.EX2 R29, R43 ;  /* 0x0000002b001d7308 */ /* 0x000ea20000000800 */
[----:B------:R-:W-:Y:S01]  /*15b80*/  @!P3 PRMT R168, R87, 0x5410, RZ ;  /* 0x0000541057a8b816 */ /* 0x000fe200000000ff */
[----:B------:R-:W-:Y:S01]  /*15b90*/  IMAD.MOV.U32 R87, RZ, RZ, R25 ;  /* 0x000000ffff577224 */ /* 0x000fe200078e0019 */
[----:B------:R-:W-:Y:S01]  /*15ba0*/  @!P1 PRMT R167, R86, 0x5410, RZ ;  /* 0x0000541056a79816 */ /* 0x000fe200000000ff */
[----:B------:R-:W-:Y:S01]  /*15bb0*/  @!P2 HADD2 R84, -R17.H0_H0, -RZ.H0_H0 ;  /* 0xa00000ff1154a230 */ /* 0x000fe20000000900 */
[----:B------:R-:W-:Y:S01]  /*15bc0*/  ISETP.LE.U32.AND P1, PT, R4, UR12, PT ;  /* 0x0000000c04007c0c */ /* 0x000fe2000bf23070 */
[----:B------:R-:W-:Y:S01]  /*15bd0*/  FADD.FTZ R7, R7, R22 ;  /* 0x0000001607077221 */ /* 0x000fe20000010000 */
[----:B------:R-:W-:Y:S01]  /*15be0*/  LOP3.LUT R0, R0, 0xffff, RZ, 0xc0, !PT ;  /* 0x0000ffff00007812 */ /* 0x000fe200078ec0ff */
[----:B------:R-:W-:Y:S01]  /*15bf0*/  MUFU.EX2 R25, R39 ;  /* 0x0000002700197308 */ /* 0x000fe20000000800 */
[----:B-1----:R-:W-:Y:S02]  /*15c00*/  F2FP.F16.F32.PACK_AB R4, R21, R13 ;  /* 0x0000000d1504723e */ /* 0x002fe400000000ff */
[----:B------:R-:W-:Y:S01]  /*15c10*/  LOP3.LUT R6, R6, 0xff, RZ, 0xc0, !PT ;  /* 0x000000ff06067812 */ /* 0x000fe200078ec0ff */
[----:B------:R-:W-:Y:S01]  /*15c20*/  FADD.FTZ R30, R5, R7 ;  /* 0x00000007051e7221 */ /* 0x000fe20000010000 */
[----:B------:R-:W-:-:S03]  /*15c30*/  SHF.R.U32.HI R0, RZ, 0x8, R0 ;  /* 0x00000008ff007819 */ /* 0x000fc60000011600 */
[----:B------:R-:W1:Y:S01]  /*15c40*/  MUFU.EX2 R27, R42 ;  /* 0x0000002a001b7308 */ /* 0x000e620000000800 */
[C---:B------:R-:W-:Y:S02]  /*15c50*/  PRMT R166, R4.reuse, 0x7632, R166 ;  /* 0x0000763204a67816 */ /* 0x040fe400000000a6 */
[----:B------:R-:W-:Y:S01]  /*15c60*/  PRMT R165, R4, 0x7610, R165 ;  /* 0x0000761004a57816 */ /* 0x000fe200000000a5 */
[----:B------:R-:W-:Y:S01]  /*15c70*/  IMAD.WIDE.U32 R4, R15, -0x2daee0ad, RZ ;  /* 0xd2511f530f047825 */ /* 0x000fe200078e00ff */
[----:B------:R-:W-:Y:S02]  /*15c80*/  @!P2 PRMT R17, R84, 0x5410, RZ ;  /* 0x000054105411a816 */ /* 0x000fe400000000ff */
[----:B------:R-:W-:Y:S01]  /*15c90*/  ISETP.LE.U32.AND P2, PT, R6, UR12, PT ;  /* 0x0000000c06007c0c */ /* 0x000fe2000bf43070 */
[----:B------:R-:W-:Y:S01]  /*15ca0*/  IMAD.WIDE.U32 R6, R20, -0x2daee0ad, RZ ;  /* 0xd2511f5314067825 */ /* 0x000fe200078e00ff */
[----:B------:R-:W-:Y:S02]  /*15cb0*/  LOP3.LUT R0, R0, 0xffff, RZ, 0xc0, !PT ;  /* 0x0000ffff00007812 */ /* 0x000fe400078ec0ff */
[----:B------:R-:W-:-:S02]  /*15cc0*/  LOP3.LUT R5, R5, UR38, R12, 0x96, !PT ;  /* 0x0000002605057c12 */ /* 0x000fc4000f8e960c */
[----:B------:R-:W-:Y:S02]  /*15cd0*/  ISETP.LE.U32.AND P3, PT, R0, UR12, PT ;  /* 0x0000000c00007c0c */ /* 0x000fe4000bf63070 */
[----:B--2---:R-:W-:Y:S02]  /*15ce0*/  F2FP.F16.F32.PACK_AB R0, R29, R26 ;  /* 0x0000001a1d00723e */ /* 0x004fe400000000ff */
[----:B------:R-:W-:Y:S01]  /*15cf0*/  LOP3.LUT R7, R7, UR36, R4, 0x96, !PT ;  /* 0x0000002407077c12 */ /* 0x000fe2000f8e9604 */
[----:B------:R-:W-:Y:S02]  /*15d00*/  IMAD.MOV.U32 R84, RZ, RZ, R32 ;  /* 0x000000ffff547224 */ /* 0x000fe400078e0020 */
[----:B------:R-:W-:Y:S01]  /*15d10*/  FADD.FTZ R32, R143, R9 ;  /* 0x000000098f207221 */ /* 0x000fe20000010000 */
[----:B------:R-:W-:Y:S01]  /*15d20*/  IMAD.WIDE.U32 R4, R5, -0x326172a9, RZ ;  /* 0xcd9e8d5705047825 */ /* 0x000fe200078e00ff */
[C---:B------:R-:W-:Y:S02]  /*15d30*/  PRMT R164, R0.reuse, 0x7610, R164 ;  /* 0x0000761000a47816 */ /* 0x040fe400000000a4 */
[----:B------:R-:W-:Y:S01]  /*15d40*/  PRMT R163, R0, 0x7632, R163 ;  /* 0x0000763200a37816 */ /* 0x000fe200000000a3 */
[----:B------:R-:W-:Y:S01]  /*15d50*/  IMAD.WIDE.U32 R8, R7, -0x326172a9, RZ ;  /* 0xcd9e8d5707087825 */ /* 0x000fe200078e00ff */
[----:B-1----:R-:W-:-:S02]  /*15d60*/  F2FP.F16.F32.PACK_AB R0, R27, R25 ;  /* 0x000000191b00723e */ /* 0x002fc400000000ff */
[----:B------:R-:W-:Y:S02]  /*15d70*/  LOP3.LUT R5, R5, UR37, R10, 0x96, !PT ;  /* 0x0000002505057c12 */ /* 0x000fe4000f8e960a */
[C---:B------:R-:W-:Y:S02]  /*15d80*/  PRMT R162, R0.reuse, 0x7632, R162 ;  /* 0x0000763200a27816 */ /* 0x040fe400000000a2 */
[----:B------:R-:W-:Y:S02]  /*15d90*/  PRMT R161, R0, 0x7610, R161 ;  /* 0x0000761000a17816 */ /* 0x000fe400000000a1 */
[----:B------:R-:W-:Y:S01]  /*15da0*/  LOP3.LUT R0, R9, UR35, R4, 0x96, !PT ;  /* 0x0000002309007c12 */ /* 0x000fe2000f8e9604 */
[----:B------:R-:W-:-:S04]  /*15db0*/  IMAD.WIDE.U32 R4, R5, -0x2daee0ad, RZ ;  /* 0xd2511f5305047825 */ /* 0x000fc800078e00ff */
[----:B------:R-:W-:Y:S01]  /*15dc0*/  FADD.FTZ R28, R142, R11 ;  /* 0x0000000b8e1c7221 */ /* 0x000fe20000010000 */
[----:B------:R-:W-:Y:S01]  /*15dd0*/  IMAD.WIDE.U32 R10, R0, -0x2daee0ad, RZ ;  /* 0xd2511f53000a7825 */ /* 0x000fe200078e00ff */
[----:B------:R-:W-:-:S04]  /*15de0*/  LOP3.LUT R5, R5, UR33, R6, 0x96, !PT ;  /* 0x0000002105057c12 */ /* 0x000fc8000f8e9606 */
[----:B------:R-:W-:Y:S01]  /*15df0*/  LOP3.LUT R6, R11, UR29, R4, 0x96, !PT ;  /* 0x0000001d0b067c12 */ /* 0x000fe2000f8e9604 */
[----:B------:R-:W-:Y:S01]  /*15e00*/  IMAD.WIDE.U32 R4, R5, -0x326172a9, RZ ;  /* 0xcd9e8d5705047825 */ /* 0x000fe200078e00ff */
[----:B------:R-:W-:-:S03]  /*15e10*/  LOP3.LUT R0, R2, 0xff, RZ, 0xc0, !PT ;  /* 0x000000ff02007812 */ /* 0x000fc600078ec0ff */
[----:B------:R-:W-:Y:S01]  /*15e20*/  @!P1 HADD2 R92, -R162.H0_H0, -RZ.H0_H0 ;  /* 0xa00000ffa25c9230 */ /* 0x000fe20000000900 */
[----:B------:R-:W-:Y:S01]  /*15e30*/  LOP3.LUT R11, R2, 0xffff, RZ, 0xc0, !PT ;  /* 0x0000ffff020b7812 */ /* 0x000fe200078ec0ff */
[----:B------:R-:W-:Y:S01]  /*15e40*/  IMAD.MOV.U32 R86, RZ, RZ, R77 ;  /* 0x000000ffff567224 */ /* 0x000fe200078e004d */
[--C-:B------:R-:W-:Y:S02]  /*15e50*/  SHF.R.U32.HI R12, RZ, 0x10, R2.reuse ;  /* 0x00000010ff0c7819 */ /* 0x100fe40000011602 */
[----:B------:R-:W-:Y:S01]  /*15e60*/  SHF.R.U32.HI R9, RZ, 0x18, R2 ;  /* 0x00000018ff097819 */ /* 0x000fe20000011602 */
[----:B------:R-:W-:Y:S01]  /*15e70*/  IMAD.WIDE.U32 R2, R6, -0x326172a9, RZ ;  /* 0xcd9e8d5706027825 */ /* 0x000fe200078e00ff */
[----:B------:R-:W-:Y:S03]  /*15e80*/  MUFU.EX2 R20, R47 ;  /* 0x0000002f00147308 */ /* 0x000fe60000000800 */
[----:B------:R-:W-:-:S02]  /*15e90*/  @!P3 HADD2 R91, -R163.H0_H0, -RZ.H0_H0 ;  /* 0xa00000ffa35bb230 */ /* 0x000fc40000000900 */
[----:B------:R-:W-:Y:S01]  /*15ea0*/  IMAD.MOV.U32 R77, RZ, RZ, R238 ;  /* 0x000000ffff4d7224 */ /* 0x000fe200078e00ee */
[----:B------:R-:W-:Y:S01]  /*15eb0*/  LOP3.LUT R7, R5, UR32, R8, 0x96, !PT ;  /* 0x0000002005077c12 */ /* 0x000fe2000f8e9608 */
[----:B------:R-:W-:Y:S01]  /*15ec0*/  IMAD.MOV.U32 R42, RZ, RZ, R106 ;  /* 0x000000ffff2a7224 */ /* 0x000fe200078e006a */
[----:B------:R-:W-:Y:S01]  /*15ed0*/  PRMT R106, R161, 0x5410, R162 ;  /* 0x00005410a16a7816 */ /* 0x000fe200000000a2 */
[----:B------:R-:W1:Y:S01]  /*15ee0*/  MUFU.EX2 R238, R46 ;  /* 0x0000002e00ee7308 */ /* 0x000e620000000800 */
[----:B------:R-:W-:Y:S01]  /*15ef0*/  @!P1 PRMT R162, R92, 0x5410, RZ ;  /* 0x000054105ca29816 */ /* 0x000fe200000000ff */
[----:B------:R-:W-:Y:S01]  /*15f00*/  @!P6 HADD2 R89, -R165.H0_H0, -RZ.H0_H0 ;  /* 0xa00000ffa559e230 */ /* 0x000fe20000000900 */
[----:B------:R-:W-:Y:S01]  /*15f10*/  SHF.R.U32.HI R5, RZ, 0x18, R2 ;  /* 0x00000018ff057819 */ /* 0x000fe20000011602 */
[----:B------:R-:W-:Y:S01]  /*15f20*/  IMAD.MOV.U32 R39, RZ, RZ, R107 ;  /* 0x000000ffff277224 */ /* 0x000fe200078e006b */
[----:B------:R-:W-:Y:S02]  /*15f30*/  ISETP.LE.U32.AND P1, PT, R0, UR12, PT ;  /* 0x0000000c00007c0c */ /* 0x000fe4000bf23070 */
[----:B------:R-:W-:-:S02]  /*15f40*/  PRMT R107, R164, 0x5410, R163 ;  /* 0x00005410a46b7816 */ /* 0x000fc400000000a3 */
[----:B------:R-:W-:Y:S02]  /*15f50*/  LOP3.LUT R4, R3, UR16, R4, 0x96, !PT ;  /* 0x0000001003047c12 */ /* 0x000fe4000f8e9604 */
[C---:B------:R-:W-:Y:S02]  /*15f60*/  LOP3.LUT R6, R2.reuse, 0xff, RZ, 0xc0, !PT ;  /* 0x000000ff02067812 */ /* 0x040fe400078ec0ff */
[----:B------:R-:W-:Y:S02]  /*15f70*/  LOP3.LUT R15, R2, 0xffff, RZ, 0xc0, !PT ;  /* 0x0000ffff020f7812 */ /* 0x000fe400078ec0ff */
[----:B------:R-:W-:Y:S01]  /*15f80*/  SHF.R.U32.HI R0, RZ, 0x10, R2 ;  /* 0x00000010ff007819 */ /* 0x000fe20000011602 */
[----:B------:R-:W-:Y:S01]  /*15f90*/  IMAD.WIDE.U32 R2, R7, -0x2daee0ad, RZ ;  /* 0xd2511f5307027825 */ /* 0x000fe200078e00ff */
[----:B------:R-:W-:Y:S02]  /*15fa0*/  @!P3 PRMT R163, R91, 0x5410, RZ ;  /* 0x000054105ba3b816 */ /* 0x000fe400000000ff */
[----:B------:R-:W-:-:S02]  /*15fb0*/  ISETP.LE.U32.AND P3, PT, R5, UR12, PT ;  /* 0x0000000c05007c0c */ /* 0x000fc4000bf63070 */
[----:B------:R-:W-:Y:S02]  /*15fc0*/  PRMT R40, R165, 0x5410, R166 ;  /* 0x00005410a5287816 */ /* 0x000fe400000000a6 */
[----:B------:R-:W-:Y:S01]  /*15fd0*/  SHF.R.U32.HI R5, RZ, 0x8, R11 ;  /* 0x00000008ff057819 */ /* 0x000fe2000001160b */
[----:B------:R-:W-:Y:S01]  /*15fe0*/  @!P4 HADD2 R90, -R164.H0_H0, -RZ.H0_H0 ;  /* 0xa00000ffa45ac230 */ /* 0x000fe20000000900 */
[----:B------:R-:W-:Y:S02]  /*15ff0*/  @!P6 PRMT R165, R89, 0x5410, RZ ;  /* 0x0000541059a5e816 */ /* 0x000fe400000000ff */
[----:B------:R-:W-:Y:S02]  /*16000*/  ISETP.LE.U32.AND P6, PT, R9, UR12, PT ;  /* 0x0000000c09007c0c */ /* 0x000fe4000bfc3070 */
[C---:B------:R-:W-:Y:S02]  /*16010*/  LOP3.LUT R9, R2.reuse, 0xff, RZ, 0xc0, !PT ;  /* 0x000000ff02097812 */ /* 0x040fe400078ec0ff */
[----:B------:R-:W-:-:S02]  /*16020*/  LOP3.LUT R23, R2, 0xffff, RZ, 0xc0, !PT ;  /* 0x0000ffff02177812 */ /* 0x000fc400078ec0ff */
[--C-:B------:R-:W-:Y:S02]  /*16030*/  SHF.R.U32.HI R22, RZ, 0x10, R2.reuse ;  /* 0x00000010ff167819 */ /* 0x100fe40000011602 */
[----:B------:R-:W-:Y:S02]  /*16040*/  SHF.R.U32.HI R7, RZ, 0x18, R2 ;  /* 0x00000018ff077819 */ /* 0x000fe40000011602 */
[----:B------:R-:W-:Y:S02]  /*16050*/  LOP3.LUT R2, R5, 0xffff, RZ, 0xc0, !PT ;  /* 0x0000ffff05027812 */ /* 0x000fe400078ec0ff */
[----:B------:R-:W-:Y:S02]  /*16060*/  @!P4 PRMT R164, R90, 0x5410, RZ ;  /* 0x000054105aa4c816 */ /* 0x000fe400000000ff */
[----:B------:R-:W-:Y:S01]  /*16070*/  ISETP.LE.U32.AND P4, PT, R2, UR12, PT ;  /* 0x0000000c02007c0c */ /* 0x000fe2000bf83070 */
[----:B------:R-:W-:Y:S01]  /*16080*/  IMAD.MOV.U32 R89, RZ, RZ, R237 ;  /* 0x000000ffff597224 */ /* 0x000fe200078e00ed */
[----:B-1----:R-:W-:Y:S01]  /*16090*/  F2FP.F16.F32.PACK_AB R2, R238, R20 ;  /* 0x00000014ee02723e */ /* 0x002fe200000000ff */
[----:B------:R-:W-:Y:S03]  /*160a0*/  MUFU.EX2 R14, R44 ;  /* 0x0000002c000e7308 */ /* 0x000fe60000000800 */
[----:B------:R-:W-:-:S05]  /*160b0*/  PRMT R160, R2, 0x7610, R160 ;  /* 0x0000761002a07816 */ /* 0x000fca00000000a0 */
[----:B------:R-:W1:Y:S01]  /*160c0*/  MUFU.EX2 R237, R45 ;  /* 0x0000002d00ed7308 */ /* 0x000e620000000800 */
[----:B------:R-:W-:Y:S01]  /*160d0*/  PRMT R159, R2, 0x7632, R159 ;  /* 0x00007632029f7816 */ /* 0x000fe2000000009f */
[----:B------:R-:W-:Y:S01]  /*160e0*/  @!P1 HADD2 R95, -R160.H0_H0, -RZ.H0_H0 ;  /* 0xa00000ffa05f9230 */ /* 0x000fe20000000900 */
[----:B------:R-:W-:Y:S01]  /*160f0*/  LOP3.LUT R2, R12, 0xff, RZ, 0xc0, !PT ;  /* 0x000000ff0c027812 */ /* 0x000fe200078ec0ff */
[----:B------:R-:W-:Y:S01]  /*16100*/  IMAD.MOV.U32 R90, RZ, RZ, R105 ;  /* 0x000000ffff5a7224 */ /* 0x000fe200078e0069 */
[----:B------:R-:W-:Y:S01]  /*16110*/  PRMT R105, R160, 0x5410, R159 ;  /* 0x00005410a0697816 */ /* 0x000fe2000000009f */
[----:B------:R-:W-:Y:S01]  /*16120*/  @!P5 HADD2 R88, -R166.H0_H0, -RZ.H0_H0 ;  /* 0xa00000ffa658d230 */ /* 0x000fe20000000900 */
[----:B------:R-:W-:Y:S02]  /*16130*/  @!P1 PRMT R160, R95, 0x5410, RZ ;  /* 0x000054105fa09816 */ /* 0x000fe400000000ff */
[----:B------:R-:W-:Y:S01]  /*16140*/  ISETP.LE.U32.AND P1, PT, R2, UR12, PT ;  /* 0x0000000c02007c0c */ /* 0x000fe2000bf23070 */
[----:B------:R-:W-:Y:S01]  /*16150*/  IMAD.MOV.U32 R47, RZ, RZ, R235 ;  /* 0x000000ffff2f7224 */ /* 0x000fe200078e00eb */
[----:B------:R-:W-:Y:S01]  /*16160*/  @!P5 PRMT R166, R88, 0x5410, RZ ;  /* 0x0000541058a6d816 */ /* 0x000fe200000000ff */
[----:B------:R-:W-:Y:S01]  /*16170*/  IMAD.MOV.U32 R88, RZ, RZ, R236 ;  /* 0x000000ffff587224 */ /* 0x000fe200078e00ec */
[----:B------:R-:W-:Y:S01]  /*16180*/  MUFU.EX2 R235, R53 ;  /* 0x0000003500eb7308 */ /* 0x000fe20000000800 */
[----:B------:R-:W-:-:S02]  /*16190*/  LOP3.LUT R2, R4, 0xffff, RZ, 0xc0, !PT ;  /* 0x0000ffff04027812 */ /* 0x000fc400078ec0ff */
[----:B-1----:R-:W-:-:S05]  /*161a0*/  F2FP.F16.F32.PACK_AB R5, R237, R14 ;  /* 0x0000000eed05723e */ /* 0x002fca00000000ff */
[----:B------:R-:W1:Y:S01]  /*161b0*/  MUFU.EX2 R236, R52 ;  /* 0x0000003400ec7308 */ /* 0x000e620000000800 */
[C---:B------:R-:W-:Y:S01]  /*161c0*/  PRMT R158, R5.reuse, 0x7610, R158 ;  /* 0x00007610059e7816 */ /* 0x040fe2000000009e */
[----:B------:R-:W-:Y:S01]  /*161d0*/  @!P2 HADD2 R93, -R161.H0_H0, -RZ.H0_H0 ;  /* 0xa00000ffa15da230 */ /* 0x000fe20000000900 */
[----:B------:R-:W-:Y:S01]  /*161e0*/  SHF.R.U32.HI R2, RZ, 0x8, R2 ;  /* 0x00000008ff027819 */ /* 0x000fe20000011602 */
[----:B------:R-:W-:Y:S01]  /*161f0*/  IMAD.MOV.U32 R92, RZ, RZ, R233 ;  /* 0x000000ffff5c7224 */ /* 0x000fe200078e00e9 */
[----:B------:R-:W-:Y:S01]  /*16200*/  LOP3.LUT R0, R0, 0xff, RZ, 0xc0, !PT ;  /* 0x000000ff00007812 */ /* 0x000fe200078ec0ff */
[----:B------:R-:W-:Y:S02]  /*16210*/  IMAD.MOV.U32 R46, RZ, RZ, R234 ;  /* 0x000000ffff2e7224 */ /* 0x000fe400078e00ea */
[----:B------:R-:W-:Y:S01]  /*16220*/  @!P1 HADD2 R96, -R158.H0_H0, -RZ.H0_H0 ;  /* 0xa00000ff9e609230 */ /* 0x000fe20000000900 */
[----:B------:R-:W-:Y:S01]  /*16230*/  PRMT R157, R5, 0x7632, R157 ;  /* 0x00007632059d7816 */ /* 0x000fe2000000009d */
[----:B------:R-:W-:Y:S01]  /*16240*/  MUFU.EX2 R234, R54 ;  /* 0x0000003600ea7308 */ /* 0x000fe20000000800 */
[----:B------:R-:W-:Y:S01]  /*16250*/  @!P2 PRMT R161, R93, 0x5410, RZ ;  /* 0x000054105da1a816 */ /* 0x000fe200000000ff */
[----:B------:R-:W-:Y:S01]  /*16260*/  IMAD.MOV.U32 R91, RZ, RZ, R104 ;  /* 0x000000ffff5b7224 */ /* 0x000fe200078e0068 */
[----:B------:R-:W-:Y:S01]  /*16270*/  LOP3.LUT R2, R2, 0xffff, RZ, 0xc0, !PT ;  /* 0x0000ffff02027812 */ /* 0x000fe200078ec0ff */
[----:B------:R-:W-:Y:S01]  /*16280*/  @!P4 HADD2 R94, -R159.H0_H0, -RZ.H0_H0 ;  /* 0xa00000ff9f5ec230 */ /* 0x000fe20000000900 */
[----:B------:R-:W-:-:S03]  /*16290*/  ISETP.LE.U32.AND P2, PT, R0, UR12, PT ;  /* 0x0000000c00007c0c */ /* 0x000fc6000bf43070 */
[----:B------:R-:W2:Y:S01]  /*162a0*/  MUFU.EX2 R233, R55 ;  /* 0x0000003700e97308 */ /* 0x000ea20000000800 */
[----:B------:R-:W-:Y:S02]  /*162b0*/  LOP3.LUT R0, R3, UR34, R10, 0x96, !PT ;  /* 0x0000002203007c12 */ /* 0x000fe4000f8e960a */
[----:B------:R-:W-:Y:S02]  /*162c0*/  PRMT R104, R158, 0x5410, R157 ;  /* 0x000054109e687816 */ /* 0x000fe4000000009d */
[----:B------:R-:W-:Y:S02]  /*162d0*/  LOP3.LUT R3, R4, 0xff, RZ, 0xc0, !PT ;  /* 0x000000ff04037812 */ /* 0x000fe400078ec0ff */
[----:B------:R-:W-:Y:S02]  /*162e0*/  @!P1 PRMT R158, R96, 0x5410, RZ ;  /* 0x00005410609e9816 */ /* 0x000fe400000000ff */
[----:B------:R-:W-:Y:S02]  /*162f0*/  ISETP.LE.U32.AND P1, PT, R2, UR12, PT ;  /* 0x0000000c02007c0c */ /* 0x000fe4000bf23070 */
[----:B------:R-:W-:-:S02]  /*16300*/  @!P4 PRMT R159, R94, 0x5410, RZ ;  /* 0x000054105e9fc816 */ /* 0x000fc400000000ff */
[----:B------:R-:W-:Y:S02]  /*16310*/  ISETP.LE.U32.AND P4, PT, R3, UR12, PT ;  /* 0x0000000c03007c0c */ /* 0x000fe4000bf83070 */
[----:B------:R-:W-:Y:S01]  /*16320*/  SHF.R.U32.HI R2, RZ, 0x8, R15 ;  /* 0x00000008ff027819 */ /* 0x000fe2000001160f */
[----:B------:R-:W-:Y:S01]  /*16330*/  @!P6 HADD2 R99, -R157.H0_H0, -RZ.H0_H0 ;  /* 0xa00000ff9d63e230 */ /* 0x000fe20000000900 */
[----:B-1----:R-:W-:Y:S02]  /*16340*/  F2FP.F16.F32.PACK_AB R3, R235, R236 ;  /* 0x000000eceb03723e */ /* 0x002fe400000000ff */
[----:B------:R-:W-:Y:S02]  /*16350*/  LOP3.LUT R2, R2, 0xffff, RZ, 0xc0, !PT ;  /* 0x0000ffff02027812 */ /* 0x000fe400078ec0ff */
[----:B------:R-:W-:Y:S02]  /*16360*/  ISETP.LE.U32.AND P5, PT, R6, UR12, PT ;  /* 0x0000000c06007c0c */ /* 0x000fe4000bfa3070 */
[----:B------:R-:W-:-:S02]  /*16370*/  PRMT R155, R3, 0x7632, R155 ;  /* 0x00007632039b7816 */ /* 0x000fc4000000009b */
[----:B------:R-:W-:Y:S02]  /*16380*/  @!P6 PRMT R157, R99, 0x5410, RZ ;  /* 0x00005410639de816 */ /* 0x000fe400000000ff */
[----:B------:R-:W-:Y:S01]  /*16390*/  ISETP.LE.U32.AND P6, PT, R2, UR12, PT ;  /* 0x0000000c02007c0c */ /* 0x000fe2000bfc3070 */
[----:B------:R-:W-:Y:S01]  /*163a0*/  @!P1 HADD2 R97, -R155.H0_H0, -RZ.H0_H0 ;  /* 0xa00000ff9b619230 */ /* 0x000fe20000000900 */
[----:B--2---:R-:W-:Y:S02]  /*163b0*/  F2FP.F16.F32.PACK_AB R2, R233, R234 ;  /* 0x000000eae902723e */ /* 0x004fe400000000ff */
[----:B------:R-:W-:Y:S01]  /*163c0*/  PRMT R156, R3, 0x7610, R156 ;  /* 0x00007610039c7816 */ /* 0x000fe2000000009c */
[----:B------:R-:W-:Y:S01]  /*163d0*/  IMAD.MOV.U32 R43, RZ, RZ, R124 ;  /* 0x000000ffff2b7224 */ /* 0x000fe200078e007c */
[----:B------:R-:W-:Y:S01]  /*163e0*/  PRMT R154, R2, 0x7610, R154 ;  /* 0x00007610029a7816 */ /* 0x000fe2000000009a */
[----:B------:R-:W-:Y:S01]  /*163f0*/  FADD.FTZ R6, R13, R31 ;  /* 0x0000001f0d067221 */ /* 0x000fe20000010000 */
[----:B------:R-:W-:Y:S01]  /*16400*/  PRMT R124, R156, 0x5410, R155 ;  /* 0x000054109c7c7816 */ /* 0x000fe2000000009b */
[----:B------:R-:W-:Y:S01]  /*16410*/  IMAD.MOV.U32 R31, RZ, RZ, R215 ;  /* 0x000000ffff1f7224 */ /* 0x000fe200078e00d7 */
[----:B------:R-:W-:Y:S01]  /*16420*/  @!P1 PRMT R155, R97, 0x5410, RZ ;  /* 0x00005410619b9816 */ /* 0x000fe200000000ff */
[----:B------:R-:W-:Y:S01]  /*16430*/  IMAD.MOV.U32 R97, RZ, RZ, R232 ;  /* 0x000000ffff617224 */ /* 0x000fe200078e00e8 */
[----:B------:R-:W-:Y:S01]  /*16440*/  MUFU.EX2 R215, R50 ;  /* 0x0000003200d77308 */ /* 0x000fe20000000800 */
[----:B------:R-:W-:Y:S01]  /*16450*/  @!P5 HADD2 R100, -R154.H0_H0, -RZ.H0_H0 ;  /* 0xa00000ff9a64d230 */ /* 0x000fe20000000900 */
[----:B------:R-:W-:Y:S01]  /*16460*/  PRMT R153, R2, 0x7632, R153 ;  /* 0x0000763202997816 */ /* 0x000fe20000000099 */
[----:B------:R-:W-:Y:S01]  /*16470*/  IMAD.MOV.U32 R93, RZ, RZ, R111 ;  /* 0x000000ffff5d7224 */ /* 0x000fe200078e006f */
[----:B------:R-:W-:-:S04]  /*16480*/  SHF.R.U32.HI R2, RZ, 0x18, R4 ;  /* 0x00000018ff027819 */ /* 0x000fc80000011604 */
[----:B------:R-:W1:Y:S01]  /*16490*/  MUFU.EX2 R232, R51 ;  /* 0x0000003300e87308 */ /* 0x000e620000000800 */
        /* <DEDUP_REMOVED lines=8> */
[----:B-1----:R-:W-:-:S04]  /*16520*/  F2FP.F16.F32.PACK_AB R2, R232, R215 ;  /* 0x000000d7e802723e */ /* 0x002fc800000000ff */
[C---:B------:R-:W-:Y:S01]  /*16530*/  PRMT R152, R2.reuse, 0x7610, R152 ;  /* 0x0000761002987816 */ /* 0x040fe20000000098 */
[----:B------:R-:W-:Y:S01]  /*16540*/  IMAD.MOV.U32 R99, RZ, RZ, R47 ;  /* 0x000000ffff637224 */ /* 0x000fe200078e002f */
[----:B------:R-:W-:Y:S01]  /*16550*/  PRMT R151, R2, 0x7632, R151 ;  /* 0x0000763202977816 */ /* 0x000fe20000000097 */
[----:B------:R-:W-:Y:S02]  /*16560*/  IMAD.MOV.U32 R47, RZ, RZ, R214 ;  /* 0x000000ffff2f7224 */ /* 0x000fe400078e00d6 */
[----:B------:R-:W-:Y:S02]  /*16570*/  @!P2 HADD2 R102, -R152.H0_H0, -RZ.H0_H0 ;  /* 0xa00000ff9866a230 */ /* 0x000fe40000000900 */
[----:B------:R-:W-:Y:S01]  /*16580*/  IMAD.MOV.U32 R44, RZ, RZ, R213 ;  /* 0x000000ffff2c7224 */ /* 0x000fe200078e00d5 */
[----:B------:R-:W-:Y:S01]  /*16590*/  LOP3.LUT R2, R0, 0xff, RZ, 0xc0, !PT ;  /* 0x000000ff00027812 */ /* 0x000fe200078ec0ff */
[----:B------:R-:W-:Y:S01]  /*165a0*/  IMAD.MOV.U32 R95, RZ, RZ, R123 ;  /* 0x000000ffff5f7224 */ /* 0x000fe200078e007b */
[----:B------:R-:W-:Y:S01]  /*165b0*/  MUFU.EX2 R213, R58 ;  /* 0x0000003a00d57308 */ /* 0x000fe20000000800 */
[----:B------:R-:W-:-:S02]  /*165c0*/  PRMT R123, R152, 0x5410, R151 ;  /* 0x00005410987b7816 */ /* 0x000fc40000000097 */
[----:B------:R-:W-:Y:S02]  /*165d0*/  @!P2 PRMT R152, R102, 0x5410, RZ ;  /* 0x000054106698a816 */ /* 0x000fe400000000ff */
[----:B------:R-:W-:-:S03]  /*165e0*/  ISETP.LE.U32.AND P2, PT, R2, UR12, PT ;  /* 0x0000000c02007c0c */ /* 0x000fc6000bf43070 */
[----:B------:R-:W1:Y:S01]  /*165f0*/  MUFU.EX2 R214, R57 ;  /* 0x0000003900d67308 */ /* 0x000e620000000800 */
[----:B------:R-:W-:Y:S01]  /*16600*/  LOP3.LUT R2, R0, 0xffff, RZ, 0xc0, !PT ;  /* 0x0000ffff00027812 */ /* 0x000fe200078ec0ff */
[----:B------:R-:W-:-:S03]  /*16610*/  @!P3 HADD2 R103, -R151.H0_H0, -RZ.H0_H0 ;  /* 0xa00000ff9767b230 */ /* 0x000fc60000000900 */
[----:B------:R-:W-:-:S04]  /*16620*/  SHF.R.U32.HI R2, RZ, 0x8, R2 ;  /* 0x00000008ff027819 */ /* 0x000fc80000011602 */
[----:B------:R-:W-:Y:S02]  /*16630*/  LOP3.LUT R2, R2, 0xffff, RZ, 0xc0, !PT ;  /* 0x0000ffff02027812 */ /* 0x000fe400078ec0ff */
[----:B------:R-:W-:Y:S02]  /*16640*/  @!P3 PRMT R151, R103, 0x5410, RZ ;  /* 0x000054106797b816 */ /* 0x000fe400000000ff */
[----:B------:R-:W-:Y:S01]  /*16650*/  ISETP.LE.U32.AND P3, PT, R2, UR12, PT ;  /* 0x0000000c02007c0c */ /* 0x000fe2000bf63070 */
[----:B------:R-:W-:Y:S01]  /*16660*/  @!P4 HADD2 R98, -R156.H0_H0, -RZ.H0_H0 ;  /* 0xa00000ff9c62c230 */ /* 0x000fe20000000900 */
[----:B-1----:R-:W-:-:S04]  /*16670*/  F2FP.F16.F32.PACK_AB R2, R214, R213 ;  /* 0x000000d5d602723e */ /* 0x002fc800000000ff */
[----:B------:R-:W-:Y:S01]  /*16680*/  PRMT R150, R2, 0x7610, R150 ;  /* 0x0000761002967816 */ /* 0x000fe20000000096 */
[----:B------:R-:W-:Y:S01]  /*16690*/  IMAD.MOV.U32 R94, RZ, RZ, R85 ;  /* 0x000000ffff5e7224 */ /* 0x000fe200078e0055 */
[----:B------:R-:W-:Y:S01]  /*166a0*/  @!P4 PRMT R156, R98, 0x5410, RZ ;  /* 0x00005410629cc816 */ /* 0x000fe200000000ff */
        /* <DEDUP_REMOVED lines=8> */
[----:B------:R-:W-:Y:S01]  /*16730*/  IMAD.MOV.U32 R45, RZ, RZ, R244 ;  /* 0x000000ffff2d7224 */ /* 0x000fe200078e00f4 */
[----:B------:R-:W-:-:S02]  /*16740*/  PRMT R244, R150, 0x5410, R149 ;  /* 0x0000541096f47816 */ /* 0x000fc40000000095 */
[----:B------:R-:W-:-:S04]  /*16750*/  @!P2 PRMT R150, R109, 0x5410, RZ ;  /* 0x000054106d96a816 */ /* 0x000fc800000000ff */
[----:B------:R-:W1:Y:S01]  /*16760*/  MUFU.EX2 R207, R63 ;  /* 0x0000003f00cf7308 */ /* 0x000e620000000800 */
[----:B------:R-:W-:Y:S02]  /*16770*/  ISETP.LE.U32.AND P2, PT, R2, UR12, PT ;  /* 0x0000000c02007c0c */ /* 0x000fe4000bf43070 */
[----:B------:R-:W-:Y:S01]  /*16780*/  SHF.R.U32.HI R2, RZ, 0x8, R23 ;  /* 0x00000008ff027819 */ /* 0x000fe20000011617 */
[----:B------:R-:W-:Y:S02]  /*16790*/  @!P3 HADD2 R108, -R149.H0_H0, -RZ.H0_H0 ;  /* 0xa00000ff956cb230 */ /* 0x000fe40000000900 */
[----:B------:R-:W-:Y:S01]  /*167a0*/  FADD.FTZ R8, R196, R32 ;  /* 0x00000020c4087221 */ /* 0x000fe20000010000 */
[----:B------:R-:W-:Y:S01]  /*167b0*/  LOP3.LUT R2, R2, 0xffff, RZ, 0xc0, !PT ;  /* 0x0000ffff02027812 */ /* 0x000fe200078ec0ff */
[----:B------:R-:W-:Y:S01]  /*167c0*/  IMAD.MOV.U32 R32, RZ, RZ, R90 ;  /* 0x000000ffff207224 */ /* 0x000fe200078e005a */
[----:B------:R-:W-:Y:S01]  /*167d0*/  @!P3 PRMT R149, R108, 0x5410, RZ ;  /* 0x000054106c95b816 */ /* 0x000fe200000000ff */
[----:B------:R-:W-:Y:S01]  /*167e0*/  FADD.FTZ R11, R169, R28 ;  /* 0x0000001ca90b7221 */ /* 0x000fe20000010000 */
[----:B------:R-:W-:Y:S01]  /*167f0*/  IMAD.MOV.U32 R90, RZ, RZ, R86 ;  /* 0x000000ffff5a7224 */ /* 0x000fe200078e0056 */
[----:B------:R-:W-:Y:S01]  /*16800*/  ISETP.LE.U32.AND P3, PT, R2, UR12, PT ;  /* 0x0000000c02007c0c */ /* 0x000fe2000bf63070 */
[----:B------:R-:W-:-:S02]  /*16810*/  IMAD.MOV.U32 R28, RZ, RZ, R91 ;  /* 0x000000ffff1c7224 */ /* 0x000fc400078e005b */
[----:B------:R-:W-:Y:S02]  /*16820*/  IMAD.MOV.U32 R86, RZ, RZ, R78 ;  /* 0x000000ffff567224 */ /* 0x000fe400078e004e */
[----:B------:R-:W-:Y:S02]  /*16830*/  IMAD.MOV.U32 R91, RZ, RZ, R205 ;  /* 0x000000ffff5b7224 */ /* 0x000fe400078e00cd */
[----:B------:R-:W-:Y:S01]  /*16840*/  IMAD.MOV.U32 R78, RZ, RZ, R206 ;  /* 0x000000ffff4e7224 */ /* 0x000fe200078e00ce */
[----:B------:R-:W-:Y:S01]  /*16850*/  MUFU.EX2 R205, R48 ;  /* 0x0000003000cd7308 */ /* 0x000fe20000000800 */
[----:B-1----:R-:W-:Y:S01]  /*16860*/  F2FP.F16.F32.PACK_AB R2, R212, R207 ;  /* 0x000000cfd402723e */ /* 0x002fe200000000ff */
[----:B------:R-:W-:-:S06]  /*16870*/  FADD.FTZ R4, R170, R11 ;  /* 0x0000000baa047221 */ /* 0x000fcc0000010000 */
[----:B------:R-:W1:Y:S01]  /*16880*/  MUFU.EX2 R206, R38 ;  /* 0x0000002600ce7308 */ /* 0x000e620000000800 */
[C---:B------:R-:W-:Y:S02]  /*16890*/  PRMT R147, R2.reuse, 0x7632, R147 ;  /* 0x0000763202937816 */ /* 0x040fe40000000093 */
[----:B------:R-:W-:Y:S02]  /*168a0*/  PRMT R148, R2, 0x7610, R148 ;  /* 0x0000761002947816 */ /* 0x000fe40000000094 */
[----:B------:R-:W-:-:S03]  /*168b0*/  SHF.R.U32.HI R2, RZ, 0x18, R0 ;  /* 0x00000018ff027819 */ /* 0x000fc60000011600 */
[----:B------:R-:W-:Y:S01]  /*168c0*/  MUFU.EX2 R170, R49 ;  /* 0x0000003100aa7308 */ /* 0x000fe20000000800 */
[----:B------:R-:W-:Y:S01]  /*168d0*/  SHF.R.U32.HI R0, RZ, 0x10, R0 ;  /* 0x00000010ff007819 */ /* 0x000fe20000011600 */
[----:B------:R-:W-:Y:S01]  /*168e0*/  FADD.FTZ R10, R24, R30 ;  /* 0x0000001e180a7221 */ /* 0x000fe20000010000 */
[----:B------:R-:W-:-:S05]  /*168f0*/  @!P3 HADD2 R112, -R147.H0_H0, -RZ.H0_H0 ;  /* 0xa00000ff9370b230 */ /* 0x000fca0000000900 */
[----:B------:R-:W2:Y:S01]  /*16900*/  MUFU.EX2 R196, R60 ;  /* 0x0000003c00c47308 */ /* 0x000ea20000000800 */
[----:B------:R-:W-:Y:S01]  /*16910*/  IMAD.MOV.U32 R24, RZ, RZ, R92 ;  /* 0x000000ffff187224 */ /* 0x000fe200078e005c */
[----:B------:R-:W-:Y:S01]  /*16920*/  LOP3.LUT R0, R0, 0xff, RZ, 0xc0, !PT ;  /* 0x000000ff00007812 */ /* 0x000fe200078ec0ff */
[----:B------:R-:W-:Y:S01]  /*16930*/  IMAD.MOV.U32 R92, RZ, RZ, R80 ;  /* 0x000000ffff5c7224 */ /* 0x000fe200078e0050 */
[----:B------:R-:W-:Y:S01]  /*16940*/  ISETP.LE.U32.AND P4, PT, R9, UR12, PT ;  /* 0x0000000c09007c0c */ /* 0x000fe2000bf83070 */
[----:B------:R-:W-:Y:S02]  /*16950*/  IMAD.MOV.U32 R80, RZ, RZ, R239 ;  /* 0x000000ffff507224 */ /* 0x000fe400078e00ef */
[----:B------:R-:W-:Y:S01]  /*16960*/  FADD.FTZ R5, R21, R6 ;  /* 0x0000000615057221 */ /* 0x000fe20000010000 */
[----:B------:R-:W-:Y:S01]  /*16970*/  PRMT R239, R148, 0x5410, R147 ;  /* 0x0000541094ef7816 */ /* 0x000fe20000000093 */
[----:B------:R-:W-:Y:S01]  /*16980*/  FADD.FTZ R6, R175, R8 ;  /* 0x00000008af067221 */ /* 0x000fe20000010000 */
[----:B------:R-:W-:Y:S01]  /*16990*/  @!P3 PRMT R147, R112, 0x5410, RZ ;  /* 0x000054107093b816 */ /* 0x000fe200000000ff */
[----:B------:R-:W-:Y:S01]  /*169a0*/  MUFU.EX2 R175, R56 ;  /* 0x0000003800af7308 */ /* 0x000fe20000000800 */
[----:B------:R-:W-:-:S02]  /*169b0*/  ISETP.LE.U32.AND P3, PT, R0, UR12, PT ;  /* 0x0000000c00007c0c */ /* 0x000fc4000bf63070 */
[----:B-1----:R-:W-:-:S05]  /*169c0*/  F2FP.F16.F32.PACK_AB R0, R206, R205 ;  /* 0x000000cdce00723e */ /* 0x002fca00000000ff */
[----:B------:R-:W1:Y:S01]  /*169d0*/  MUFU.EX2 R169, R59 ;  /* 0x0000003b00a97308 */ /* 0x000e620000000800 */
[C---:B------:R-:W-:Y:S01]  /*169e0*/  PRMT R146, R0.reuse, 0x7610, R146 ;  /* 0x0000761000927816 */ /* 0x040fe20000000092 */
[----:B------:R-:W-:Y:S01]  /*169f0*/  USHF.L.U32 UR6, UR19, 0x3, URZ ;  /* 0x0000000313067899 */ /* 0x000fe2000800063f */
[----:B------:R-:W-:Y:S02]  /*16a00*/  PRMT R145, R0, 0x7632, R145 ;  /* 0x0000763200917816 */ /* 0x000fe40000000091 */
[----:B--2---:R-:W-:Y:S01]  /*16a10*/  F2FP.F16.F32.PACK_AB R0, R196, R170 ;  /* 0x000000aac400723e */ /* 0x004fe200000000ff */
[----:B------:R-:W-:-:S03]  /*16a20*/  @!P4 HADD2 R110, -R148.H0_H0, -RZ.H0_H0 ;  /* 0xa00000ff946ec230 */ /* 0x000fc60000000900 */
[C---:B------:R-:W-:Y:S02]  /*16a30*/  PRMT R142, R0.reuse, 0x7610, R142 ;  /* 0x00007610008e7816 */ /* 0x040fe4000000008e */
[----:B------:R-:W-:Y:S01]  /*16a40*/  PRMT R37, R0, 0x7632, R37 ;  /* 0x0000763200257816 */ /* 0x000fe20000000025 */
[----:B------:R-:W-:Y:S01]  /*16a50*/  IMAD.U32 R0, RZ, RZ, UR6 ;  /* 0x00000006ff007e24 */ /* 0x000fe2000f8e00ff */
[----:B------:R-:W-:Y:S01]  /*16a60*/  USHF.L.U32 UR6, UR19, 0x6, URZ ;  /* 0x0000000613067899 */ /* 0x000fe2000800063f */
[----:B------:R-:W-:Y:S02]  /*16a70*/  @!P4 PRMT R148, R110, 0x5410, RZ ;  /* 0x000054106e94c816 */ /* 0x000fe400000000ff */
[----:B------:R-:W-:Y:S01]  /*16a80*/  ISETP.LE.U32.AND P4, PT, R2, UR12, PT ;  /* 0x0000000c02007c0c */ /* 0x000fe2000bf83070 */
[----:B------:R-:W-:Y:S01]  /*16a90*/  IMAD.WIDE R54, R0, 0x2, R140 ;  /* 0x0000000200367825 */ /* 0x000fe200078e028c */
[----:B-1----:R-:W-:-:S03]  /*16aa0*/  F2FP.F16.F32.PACK_AB R2, R169, R175 ;  /* 0x000000afa902723e */ /* 0x002fc600000000ff */
[----:B------:R-:W-:Y:S01]  /*16ab0*/  FADD.FTZ R5, R25, R5 ;  /* 0x0000000519057221 */ /* 0x000fe20000010000 */
[----:B------:R-:W-:Y:S02]  /*16ac0*/  IMAD.U32 R0, RZ, RZ, UR6 ;  /* 0x00000006ff007e24 */ /* 0x000fe4000f8e00ff */
[----:B------:R-:W-:Y:S01]  /*16ad0*/  FADD.FTZ R6, R200, R6 ;  /* 0x00000006c8067221 */ /* 0x000fe20000010000 */
[C---:B------:R-:W-:Y:S02]  /*16ae0*/  PRMT R144, R2.reuse, 0x7610, R144 ;  /* 0x0000761002907816 */ /* 0x040fe40000000090 */
[----:B------:R-:W-:Y:S01]  /*16af0*/  PRMT R143, R2, 0x7632, R143 ;  /* 0x00007632028f7816 */ /* 0x000fe2000000008f */
[----:B------:R-:W-:Y:S01]  /*16b00*/  FADD.FTZ R2, R27, R5 ;  /* 0x000000051b027221 */ /* 0x000fe20000010000 */
[----:B------:R-:W-:-:S04]  /*16b10*/  IMAD.WIDE R52, R0, 0x2, R140 ;  /* 0x0000000200347825 */ /* 0x000fc800078e028c */
[----:B------:R-:W-:Y:S01]  /*16b20*/  FADD.FTZ R3, R26, R10 ;  /* 0x0000000a1a037221 */ /* 0x000fe20000010000 */
[----:B------:R-:W-:Y:S01]  /*16b30*/  FADD.FTZ R10, R201, R6 ;  /* 0x00000006c90a7221 */ /* 0x000fe20000010000 */
[----:B------:R-:W-:Y:S02]  /*16b40*/  IMAD.U32 R0, RZ, RZ, UR45 ;  /* 0x0000002dff007e24 */ /* 0x000fe4000f8e00ff */
[----:B------:R-:W-:Y:S01]  /*16b50*/  FADD.FTZ R201, R14, R2 ;  /* 0x000000020ec97221 */ /* 0x000fe20000010000 */
[----:B------:R-:W-:Y:S02]  /*16b60*/  IMAD.MOV.U32 R96, RZ, RZ, R39 ;  /* 0x000000ffff607224 */ /* 0x000fe400078e0027 */
[----:B------:R-:W-:Y:S01]  /*16b70*/  FADD.FTZ R3, R29, R3 ;  /* 0x000000031d037221 */ /* 0x000fe20000010000 */
[----:B------:R-:W-:Y:S01]  /*16b80*/  IMAD.WIDE R38, R0, 0x2, R140 ;  /* 0x0000000200267825 */ /* 0x000fe200078e028c */
[----:B------:R-:W-:Y:S02]  /*16b90*/  LOP3.LUT R2, R99, UR41, R24, 0x96, !PT ;  /* 0x0000002963027c12 */ /* 0x000fe4000f8e9618 */
[----:B------:R-:W-:Y:S01]  /*16ba0*/  LOP3.LUT R0, R243, UR40, R220, 0x96, !PT ;  /* 0x00000028f3007c12 */ /* 0x000fe2000f8e96dc */
[----:B------:R-:W-:-:S02]  /*16bb0*/  IMAD.MOV.U32 R30, RZ, RZ, R87 ;  /* 0x000000ffff1e7224 */ /* 0x000fc400078e0057 */
[----:B------:R-:W-:Y:S02]  /*16bc0*/  IMAD.MOV.U32 R87, RZ, RZ, R245 ;  /* 0x000000ffff577224 */ /* 0x000fe400078e00f5 */
[----:B------:R-:W-:Y:S01]  /*16bd0*/  FADD.FTZ R245, R20, R3 ;  /* 0x0000000314f57221 */ /* 0x000fe20000010000 */
[----:B------:R-:W-:-:S04]  /*16be0*/  IMAD.WIDE.U32 R2, R2, -0x2daee0ad, RZ ;  /* 0xd2511f5302027825 */ /* 0x000fc800078e00ff */
[----:B------:R-:W-:Y:S01]  /*16bf0*/  IMAD.WIDE.U32 R14, R0, -0x326172a9, RZ ;  /* 0xcd9e8d57000e7825 */ /* 0x000fe200078e00ff */
[----:B------:R-:W-:-:S03]  /*16c00*/  LOP3.LUT R0, R3, UR38, R242, 0x96, !PT ;  /* 0x0000002603007c12 */ /* 0x000fc6000f8e96f2 */
[----:B------:R-:W-:Y:S01]  /*16c10*/  FADD.FTZ R4, R199, R4 ;  /* 0x00000004c7047221 */ /* 0x000fe20000010000 */
[----:B------:R-:W-:-:S03]  /*16c20*/  LOP3.LUT R3, R15, UR39, R98, 0x96, !PT ;  /* 0x000000270f037c12 */ /* 0x000fc6000f8e9662 */
[----:B------:R-:W-:Y:S02]  /*16c30*/  FADD.FTZ R13, R198, R4 ;  /* 0x00000004c60d7221 */ /* 0x000fe40000010000 */
[----:B------:R-:W-:-:S04]  /*16c40*/  IMAD.WIDE.U32 R4, R3, -0x2daee0ad, RZ ;  /* 0xd2511f5303047825 */ /* 0x000fc800078e00ff */
[----:B------:R-:W-:Y:S01]  /*16c50*/  IMAD.WIDE.U32 R8, R0, -0x326172a9, RZ ;  /* 0xcd9e8d5700087825 */ /* 0x000fe200078e00ff */
[----:B------:R-:W-:Y:S02]  /*16c60*/  LOP3.LUT R0, R5, UR36, R2, 0x96, !PT ;  /* 0x0000002405007c12 */ /* 0x000fe4000f8e9602 */
[----:B------:R-:W-:-:S03]  /*16c70*/  ISETP.LE.U32.AND P1, PT, R7, UR12, PT ;  /* 0x0000000c07007c0c */ /* 0x000fc6000bf23070 */
        /* <DEDUP_REMOVED lines=9> */
[----:B------:R-:W-:Y:S02]  /*16d10*/  LOP3.LUT R7, R5, UR32, R6, 0x96, !PT ;  /* 0x0000002005077c12 */ /* 0x000fe4000f8e9606 */
[----:B------:R-:W-:Y:S02]  /*16d20*/  SHF.R.U32.HI R5, RZ, 0x10, R2 ;  /* 0x00000010ff057819 */ /* 0x000fe40000011602 */
[----:B------:R-:W-:Y:S02]  /*16d30*/  LOP3.LUT R0, R3, UR16, R4, 0x96, !PT ;  /* 0x0000001003007c12 */ /* 0x000fe4000f8e9604 */
[C---:B------:R-:W-:Y:S02]  /*16d40*/  LOP3.LUT R3, R2.reuse, 0xffff, RZ, 0xc0, !PT ;  /* 0x0000ffff02037812 */ /* 0x040fe400078ec0ff */
[----:B------:R-:W-:Y:S02]  /*16d50*/  LOP3.LUT R6, R2, 0xff, RZ, 0xc0, !PT ;  /* 0x000000ff02067812 */ /* 0x000fe400078ec0ff */
[----:B------:R-:W-:-:S02]  /*16d60*/  SHF.R.U32.HI R4, RZ, 0x18, R2 ;  /* 0x00000018ff047819 */ /* 0x000fc40000011602 */
[----:B------:R-:W-:Y:S01]  /*16d70*/  LOP3.LUT R2, R5, 0xff, RZ, 0xc0, !PT ;  /* 0x000000ff05027812 */ /* 0x000fe200078ec0ff */
[----:B------:R-:W-:Y:S01]  /*16d80*/  FADD.FTZ R202, R202, R10 ;  /* 0x0000000acaca7221 */ /* 0x000fe20000010000 */
[----:B------:R-:W-:Y:S02]  /*16d90*/  SHF.R.U32.HI R3, RZ, 0x8, R3 ;  /* 0x00000008ff037819 */ /* 0x000fe40000011603 */
[----:B------:R-:W-:Y:S02]  /*16da0*/  PRMT R10, R2, 0x5410, R4 ;  /* 0x00005410020a7816 */ /* 0x000fe40000000004 */
[----:B------:R-:W-:Y:S02]  /*16db0*/  LOP3.LUT R2, R0, 0xffff, RZ, 0xc0, !PT ;  /* 0x0000ffff00027812 */ /* 0x000fe400078ec0ff */
[----:B------:R-:W-:Y:S02]  /*16dc0*/  PRMT R11, R6, 0x5410, R3 ;  /* 0x00005410060b7816 */ /* 0x000fe40000000003 */
[----:B------:R-:W-:-:S02]  /*16dd0*/  SHF.R.U32.HI R3, RZ, 0x8, R2 ;  /* 0x00000008ff037819 */ /* 0x000fc40000011602 */
[----:B------:R-:W-:-:S04]  /*16de0*/  LOP3.LUT R2, R0, 0xff, RZ, 0xc0, !PT ;  /* 0x000000ff00027812 */ /* 0x000fc800078ec0ff */
[----:B------:R-:W-:Y:S02]  /*16df0*/  PRMT R9, R2, 0x5410, R3 ;  /* 0x0000541002097816 */ /* 0x000fe40000000003 */
[--C-:B------:R-:W-:Y:S02]  /*16e00*/  SHF.R.U32.HI R3, RZ, 0x10, R0.reuse ;  /* 0x00000010ff037819 */ /* 0x100fe40000011600 */
[----:B------:R-:W-:Y:S02]  /*16e10*/  SHF.R.U32.HI R2, RZ, 0x18, R0 ;  /* 0x00000018ff027819 */ /* 0x000fe40000011600 */
[----:B------:R-:W-:-:S04]  /*16e20*/  LOP3.LUT R0, R3, 0xff, RZ, 0xc0, !PT ;  /* 0x000000ff03007812 */ /* 0x000fc800078ec0ff */
[----:B------:R-:W-:Y:S01]  /*16e30*/  PRMT R12, R0, 0x5410, R2 ;  /* 0x00005410000c7816 */ /* 0x000fe20000000002 */
[----:B------:R-:W-:-:S04]  /*16e40*/  IMAD.WIDE.U32 R2, R7, -0x2daee0ad, RZ ;  /* 0xd2511f5307027825 */ /* 0x000fc800078e00ff */
[----:B------:R-:W-:Y:S02]  /*16e50*/  IMAD.U32 R0, RZ, RZ, UR12 ;  /* 0x0000000cff007e24 */ /* 0x000fe4000f8e00ff */
[----:B------:R-:W-:Y:S01]  /*16e60*/  IMAD.MOV.U32 R5, RZ, RZ, 0x7054 ;  /* 0x00007054ff057424 */ /* 0x000fe200078e00ff */
[----:B------:R-:W-:-:S04]  /*16e70*/  LOP3.LUT R4, R3, UR34, R8, 0x96, !PT ;  /* 0x0000002203047c12 */ /* 0x000fc8000f8e9608 */
[----:B------:R-:W-:Y:S02]  /*16e80*/  PRMT R0, R0, R5, UR12 ;  /* 0x0000000c00007e16 */ /* 0x000fe40008000005 */
[----:B------:R-:W-:-:S04]  /*16e90*/  LOP3.LUT R5, R4, 0xffff, RZ, 0xc0, !PT ;  /* 0x0000ffff04057812 */ /* 0x000fc800078ec0ff */
[----:B------:R-:W-:Y:S02]  /*16ea0*/  SHF.R.U32.HI R6, RZ, 0x8, R5 ;  /* 0x00000008ff067819 */ /* 0x000fe40000011605 */
[----:B------:R-:W-:-:S04]  /*16eb0*/  LOP3.LUT R5, R4, 0xff, RZ, 0xc0, !PT ;  /* 0x000000ff04057812 */ /* 0x000fc800078ec0ff */
[----:B------:R-:W-:Y:S02]  /*16ec0*/  PRMT R7, R5, 0x5410, R6 ;  /* 0x0000541005077816 */ /* 0x000fe40000000006 */
[--C-:B------:R-:W-:Y:S01]  /*16ed0*/  SHF.R.U32.HI R6, RZ, 0x10, R4.reuse ;  /* 0x00000010ff067819 */ /* 0x100fe20000011604 */
[----:B------:R-:W-:Y:S01]  /*16ee0*/  STG.E.U16 desc[UR26][R140.64+-0x100], R36 ;  /* 0xffff00248c007986 */ /* 0x000fe2000c10151a */
[----:B------:R-:W-:Y:S02]  /*16ef0*/  SHF.R.U32.HI R5, RZ, 0x18, R4 ;  /* 0x00000018ff057819 */ /* 0x000fe40000011604 */
[----:B------:R-:W-:Y:S01]  /*16f00*/  LOP3.LUT R4, R6, 0xff, RZ, 0xc0, !PT ;  /* 0x000000ff06047812 */ /* 0x000fe200078ec0ff */
[----:B------:R-:W-:Y:S01]  /*16f10*/  STG.E.U16 desc[UR26][R140.64+-0xfe], R35 ;  /* 0xffff02238c007986 */ /* 0x000fe2000c10151a */
[----:B------:R-:W-:-:S03]  /*16f20*/  LOP3.LUT R3, R2, 0xffff, RZ, 0xc0, !PT ;  /* 0x0000ffff02037812 */ /* 0x000fc600078ec0ff */
[----:B------:R-:W-:Y:S04]  /*16f30*/  STG.E.U16 desc[UR26][R54.64+-0x100], R33 ;  /* 0xffff002136007986 */ /* 0x000fe8000c10151a */
[----:B------:R-:W-:Y:S04]  /*16f40*/  STG.E.U16 desc[UR26][R54.64+-0xfe], R34 ;  /* 0xffff022236007986 */ /* 0x000fe8000c10151a */
[----:B------:R-:W-:Y:S04]  /*16f50*/  STG.E.U16 desc[UR26][R52.64+-0x100], R19 ;  /* 0xffff001334007986 */ /* 0x000fe8000c10151a */
[----:B------:R-:W-:Y:S04]  /*16f60*/  STG.E.U16 desc[UR26][R52.64+-0xfe], R18 ;  /* 0xffff021234007986 */ /* 0x000fe8000c10151a */
[----:B------:R1:W-:Y:S04]  /*16f70*/  STG.E.U16 desc[UR26][R38.64+-0xfe], R17 ;  /* 0xffff021126007986 */ /* 0x0003e8000c10151a */
[----:B------:R2:W-:Y:S01]  /*16f80*/  STG.E.U16 desc[UR26][R38.64+-0x100], R16 ;  /* 0xffff001026007986 */ /* 0x0005e2000c10151a */
[----:B------:R-:W-:Y:S01]  /*16f90*/  FADD.FTZ R198, R204, R13 ;  /* 0x0000000dccc67221 */ /* 0x000fe20000010000 */
[----:B-1----:R-:W-:-:S02]  /*16fa0*/  PRMT R17, R4, 0x5410, R5 ;  /* 0x0000541004117816 */ /* 0x002fc40000000005 */
[----:B------:R-:W-:Y:S02]  /*16fb0*/  SHF.R.U32.HI R4, RZ, 0x8, R3 ;  /* 0x00000008ff047819 */ /* 0x000fe40000011603 */
[----:B------:R-:W-:-:S04]  /*16fc0*/  LOP3.LUT R3, R2, 0xff, RZ, 0xc0, !PT ;  /* 0x000000ff02037812 */ /* 0x000fc800078ec0ff */
[----:B--2---:R-:W-:Y:S02]  /*16fd0*/  PRMT R16, R3, 0x5410, R4 ;  /* 0x0000541003107816 */ /* 0x004fe40000000004 */
[--C-:B------:R-:W-:Y:S02]  /*16fe0*/  SHF.R.U32.HI R4, RZ, 0x10, R2.reuse ;  /* 0x00000010ff047819 */ /* 0x100fe40000011602 */
[----:B------:R-:W-:Y:S02]  /*16ff0*/  SHF.R.U32.HI R3, RZ, 0x18, R2 ;  /* 0x00000018ff037819 */ /* 0x000fe40000011602 */
[----:B------:R-:W-:-:S04]  /*17000*/  LOP3.LUT R2, R4, 0xff, RZ, 0xc0, !PT ;  /* 0x000000ff04027812 */ /* 0x000fc800078ec0ff */
[----:B------:R-:W-:Y:S02]  /*17010*/  PRMT R13, R2, 0x5410, R3 ;  /* 0x00005410020d7816 */ /* 0x000fe40000000003 */
[--C-:B------:R-:W-:Y:S02]  /*17020*/  HSET2.LE.AND R2, R11, R0.reuse, PT ;  /* 0x000000000b027233 */ /* 0x100fe40003803000 */
[----:B------:R-:W-:-:S03]  /*17030*/  HSET2.LE.AND R3, R10, R0, PT ;  /* 0x000000000a037233 */ /* 0x000fc60003803000 */
[----:B------:R-:W-:Y:S02]  /*17040*/  LOP3.LUT R10, R2, R97, RZ, 0xc0, !PT ;  /* 0x00000061020a7212 */ /* 0x000fe400078ec0ff */
[----:B------:R-:W2:Y:S01]  /*17050*/  LDL.LU R97, [R1+0xb8] ;  /* 0x0000b80001617983 */ /* 0x000ea20000300800 */
[----:B------:R-:W-:Y:S02]  /*17060*/  LOP3.LUT R2, R221, UR4, RZ, 0x3c, !PT ;  /* 0x00000004dd027c12 */ /* 0x000fe4000f8e3cff */
[--C-:B------:R-:W-:Y:S02]  /*17070*/  HSET2.LE.AND R4, R9, R0.reuse, PT ;  /* 0x0000000009047233 */ /* 0x100fe40003803000 */
[----:B--2---:R-:W-:Y:S02]  /*17080*/  LOP3.LUT R11, R3, R97, RZ, 0xc0, !PT ;  /* 0x00000061030b7212 */ /* 0x004fe400078ec0ff */
[----:B------:R-:W2:Y:S01]  /*17090*/  LDL.LU R97, [R1+0xd4] ;  /* 0x0000d40001617983 */ /* 0x000ea20000300800 */
[----:B------:R-:W-:Y:S01]  /*170a0*/  IMAD.WIDE.U32 R108, R2, -0x326172a9, RZ ;  /* 0xcd9e8d57026c7825 */ /* 0x000fe200078e00ff */
[----:B------:R-:W-:-:S02]  /*170b0*/  HSET2.LE.AND R2, R12, R0, PT ;  /* 0x000000000c027233 */ /* 0x000fc40003803000 */
[----:B--2---:R-:W-:Y:S02]  /*170c0*/  LOP3.LUT R8, R4, R97, RZ, 0xc0, !PT ;  /* 0x0000006104087212 */ /* 0x004fe400078ec0ff */
[----:B------:R-:W-:Y:S02]  /*170d0*/  LOP3.LUT R4, R109, UR41, R24, 0x96, !PT ;  /* 0x000000296d047c12 */ /* 0x000fe4000f8e9618 */
[----:B------:R-:W2:Y:S01]  /*170e0*/  LDL.LU R24, [R1+0xd0] ;  /* 0x0000d00001187983 */ /* 0x000ea20000300800 */
[----:B------:R-:W-:Y:S02]  /*170f0*/  HSET2.LE.AND R3, R7, R0, PT ;  /* 0x0000000007037233 */ /* 0x000fe40003803000 */
[----:B------:R-:W-:Y:S01]  /*17100*/  IMAD.WIDE.U32 R6, R4, -0x2daee0ad, RZ ;  /* 0xd2511f5304067825 */ /* 0x000fe200078e00ff */
[----:B--2---:R-:W-:Y:S02]  /*17110*/  LOP3.LUT R9, R2, R24, RZ, 0xc0, !PT ;  /* 0x0000001802097212 */ /* 0x004fe400078ec0ff */
[----:B------:R-:W2:Y:S01]  /*17120*/  LDL.LU R24, [R1+0xb4] ;  /* 0x0000b40001187983 */ /* 0x000ea20000300800 */
[----:B------:R-:W-:-:S02]  /*17130*/  LOP3.LUT R2, R15, UR39, R108, 0x96, !PT ;  /* 0x000000270f027c12 */ /* 0x000fc4000f8e966c */
[----:B------:R-:W-:Y:S01]  /*17140*/  LOP3.LUT R4, R7, UR38, R242, 0x96, !PT ;  /* 0x0000002607047c12 */ /* 0x000fe2000f8e96f2 */
[----:B------:R-:W-:-:S04]  /*17150*/  @!P2 HADD2 R113, -R146.H0_H0, -RZ.H0_H0 ;  /* 0xa00000ff9271a230 */ /* 0x000fc80000000900 */
[----:B------:R-:W-:Y:S01]  /*17160*/  IMAD.WIDE.U32 R4, R4, -0x326172a9, RZ ;  /* 0xcd9e8d5704047825 */ /* 0x000fe200078e00ff */
[----:B------:R-:W-:Y:S02]  /*17170*/  PRMT R200, R146, 0x5410, R145 ;  /* 0x0000541092c87816 */ /* 0x000fe40000000091 */
[----:B------:R-:W-:Y:S01]  /*17180*/  @!P2 PRMT R146, R113, 0x5410, RZ ;  /* 0x000054107192a816 */ /* 0x000fe200000000ff */
[----:B------:R-:W-:Y:S02]  /*17190*/  @!P3 HADD2 R121, -R142.H0_H0, -RZ.H0_H0 ;  /* 0xa00000ff8e79b230 */ /* 0x000fe40000000900 */
[----:B------:R-:W-:Y:S01]  /*171a0*/  @!P4 HADD2 R120, -R37.H0_H0, -RZ.H0_H0 ;  /* 0xa00000ff2578c230 */ /* 0x000fe20000000900 */
[----:B------:R-:W-:Y:S02]  /*171b0*/  PRMT R199, R142, 0x5410, R37 ;  /* 0x000054108ec77816 */ /* 0x000fe40000000025 */
[----:B------:R-:W-:Y:S02]  /*171c0*/  @!P3 PRMT R142, R121, 0x5410, RZ ;  /* 0x00005410798eb816 */ /* 0x000fe400000000ff */
[----:B------:R-:W-:-:S02]  /*171d0*/  @!P4 PRMT R37, R120, 0x5410, RZ ;  /* 0x000054107825c816 */ /* 0x000fc400000000ff */
[----:B--2---:R-:W-:Y:S01]  /*171e0*/  LOP3.LUT R12, R3, R24, RZ, 0xc0, !PT ;  /* 0x00000018030c7212 */ /* 0x004fe200078ec0ff */
[----:B------:R-:W-:-:S05]  /*171f0*/  IMAD.WIDE.U32 R2, R2, -0x2daee0ad, RZ ;  /* 0xd2511f5302027825 */ /* 0x000fca00078e00ff */
[----:B------:R-:W-:Y:S02]  /*17200*/  LOP3.LUT R6, R3, UR36, R6, 0x96, !PT ;  /* 0x0000002403067c12 */ /* 0x000fe4000f8e9606 */
[----:B------:R-:W-:-:S03]  /*17210*/  LOP3.LUT R3, R5, UR37, R14, 0x96, !PT ;  /* 0x0000002505037c12 */ /* 0x000fc6000f8e960e */
[----:B------:R-:W-:-:S04]  /*17220*/  IMAD.WIDE.U32 R112, R6, -0x326172a9, RZ ;  /* 0xcd9e8d5706707825 */ /* 0x000fc800078e00ff */
[----:B------:R-:W-:Y:S01]  /*17230*/  IMAD.WIDE.U32 R6, R3, -0x2daee0ad, RZ ;  /* 0xd2511f5303067825 */ /* 0x000fe200078e00ff */
[----:B------:R-:W-:-:S03]  /*17240*/  LOP3.LUT R4, R113, UR35, R4, 0x96, !PT ;  /* 0x0000002371047c12 */ /* 0x000fc6000f8e9604 */
[----:B------:R-:W-:Y:S01]  /*17250*/  IMAD.MOV.U32 R24, RZ, RZ, R30 ;  /* 0x000000ffff187224 */ /* 0x000fe200078e001e */
[----:B------:R-:W-:Y:S01]  /*17260*/  LOP3.LUT R5, R7, UR33, R2, 0x96, !PT ;  /* 0x0000002107057c12 */ /* 0x000fe2000f8e9602 */
[----:B------:R-:W-:Y:S01]  /*17270*/  IMAD.MOV.U32 R30, RZ, RZ, R42 ;  /* 0x000000ffff1e7224 */ /* 0x000fe200078e002a */
[--C-:B------:R-:W-:Y:S01]  /*17280*/  HSET2.LE.AND R2, R17, R0.reuse, PT ;  /* 0x0000000011027233 */ /* 0x100fe20003803000 */
[----:B------:R-:W-:Y:S02]  /*17290*/  IMAD.MOV.U32 R42, RZ, RZ, R89 ;  /* 0x000000ffff2a7224 */ /* 0x000fe400078e0059 */
[----:B------:R-:W-:Y:S02]  /*172a0*/  IMAD.MOV.U32 R89, RZ, RZ, R77 ;  /* 0x000000ffff597224 */ /* 0x000fe400078e004d */
[----:B------:R-:W-:Y:S01]  /*172b0*/  IMAD.WIDE.U32 R120, R4, -0x2daee0ad, RZ ;  /* 0xd2511f5304787825 */ /* 0x000fe200078e00ff */
[----:B------:R-:W-:Y:S02]  /*172c0*/  HSET2.LE.AND R4, R13, R0, PT ;  /* 0x000000000d047233 */ /* 0x000fe40003803000 */
[----:B------:R-:W-:Y:S01]  /*172d0*/  LOP3.LUT R13, R2, R24, RZ, 0xc0, !PT ;  /* 0x00000018020d7212 */ /* 0x000fe200078ec0ff */
[----:B------:R-:W-:-:S02]  /*172e0*/  IMAD.MOV.U32 R77, RZ, RZ, R223 ;  /* 0x000000ffff4d7224 */ /* 0x000fc400078e00df */
[----:B------:R-:W2:Y:S04]  /*172f0*/  LDL.LU R223, [R1+0x1c8] ;  /* 0x0001c80001df7983 */ /* 0x000ea80000300800 */
[----:B------:R-:W3:Y:S01]  /*17300*/  LDL.LU R24, [R1+0xb0] ;  /* 0x0000b00001187983 */ /* 0x000ee20000300800 */
[----:B------:R-:W-:Y:S01]  /*17310*/  HSET2.LE.AND R3, R16, R0, PT ;  /* 0x0000000010037233 */ /* 0x000fe20003803000 */
[----:B------:R-:W-:-:S04]  /*17320*/  @!P1 HADD2 R114, -R145.H0_H0, -RZ.H0_H0 ;  /* 0xa00000ff91729230 */ /* 0x000fc80000000900 */
[----:B---3--:R-:W-:Y:S02]  /*17330*/  LOP3.LUT R14, R3, R24, RZ, 0xc0, !PT ;  /* 0x00000018030e7212 */ /* 0x008fe400078ec0ff */
[----:B------:R-:W3:Y:S01]  /*17340*/  LDL.LU R24, [R1+0xac] ;  /* 0x0000ac0001187983 */ /* 0x000ee20000300800 */
[----:B------:R-:W-:Y:S01]  /*17350*/  @!P6 HADD2 R115, -R144.H0_H0, -RZ.H0_H0 ;  /* 0xa00000ff9073e230 */ /* 0x000fe20000000900 */
[----:B------:R-:W-:Y:S02]  /*17360*/  LOP3.LUT R6, R121, UR29, R6, 0x96, !PT ;  /* 0x0000001d79067c12 */ /* 0x000fe4000f8e9606 */
[----:B------:R-:W-:Y:S01]  /*17370*/  PRMT R110, R144, 0x5410, R143 ;  /* 0x00005410906e7816 */ /* 0x000fe2000000008f */
[----:B------:R-:W-:Y:S01]  /*17380*/  @!P5 HADD2 R122, -R143.H0_H0, -RZ.H0_H0 ;  /* 0xa00000ff8f7ad230 */ /* 0x000fe20000000900 */
[----:B------:R-:W-:Y:S01]  /*17390*/  @!P1 PRMT R145, R114, 0x5410, RZ ;  /* 0x0000541072919816 */ /* 0x000fe200000000ff */
[----:B------:R-:W-:Y:S01]  /*173a0*/  IMAD.WIDE.U32 R2, R6, -0x326172a9, RZ ;  /* 0xcd9e8d5706027825 */ /* 0x000fe200078e00ff */
[----:B------:R-:W-:-:S03]  /*173b0*/  @!P6 PRMT R144, R115, 0x5410, RZ ;  /* 0x000054107390e816 */ /* 0x000fc600000000ff */
[----:B------:R-:W-:Y:S01]  /*173c0*/  IMAD.WIDE.U32 R114, R5, -0x326172a9, RZ ;  /* 0xcd9e8d5705727825 */ /* 0x000fe200078e00ff */
[----:B------:R-:W-:Y:S02]  /*173d0*/  @!P5 PRMT R143, R122, 0x5410, RZ ;  /* 0x000054107a8fd816 */ /* 0x000fe400000000ff */
[C---:B------:R-:W-:Y:S02]  /*173e0*/  LOP3.LUT R113, R2.reuse, 0xffff, RZ, 0xc0, !PT ;  /* 0x0000ffff02717812 */ /* 0x040fe400078ec0ff */
[----:B------:R-:W-:Y:S02]  /*173f0*/  LOP3.LUT R36, R3, UR16, R114, 0x96, !PT ;  /* 0x0000001003247c12 */ /* 0x000fe4000f8e9672 */
[----:B------:R-:W-:Y:S02]  /*17400*/  LOP3.LUT R122, R2, 0xff, RZ, 0xc0, !PT ;  /* 0x000000ff027a7812 */ /* 0x000fe400078ec0ff */
[--C-:B------:R-:W-:Y:S02]  /*17410*/  SHF.R.U32.HI R121, RZ, 0x10, R2.reuse ;  /* 0x00000010ff797819 */ /* 0x100fe40000011602 */
[----:B------:R-:W-:-:S02]  /*17420*/  SHF.R.U32.HI R114, RZ, 0x18, R2 ;  /* 0x00000018ff727819 */ /* 0x000fc40000011602 */
[----:B---3--:R-:W-:Y:S01]  /*17430*/  LOP3.LUT R15, R4, R24, RZ, 0xc0, !PT ;  /* 0x00000018040f7212 */ /* 0x008fe200078ec0ff */
[----:B------:R-:W-:Y:S02]  /*17440*/  IMAD.MOV.U32 R24, RZ, RZ, R94 ;  /* 0x000000ffff187224 */ /* 0x000fe400078e005e */
[----:B------:R-:W-:Y:S02]  /*17450*/  IMAD.MOV.U32 R94, RZ, RZ, R45 ;  /* 0x000000ffff5e7224 */ /* 0x000fe400078e002d */
[----:B------:R-:W-:-:S04]  /*17460*/  IMAD.WIDE.U32 R4, R24, -0x326172a9, RZ ;  /* 0xcd9e8d5718047825 */ /* 0x000fc800078e00ff */
[----:B------:R-:W-:Y:S01]  /*17470*/  IMAD.MOV.U32 R45, RZ, RZ, R44 ;  /* 0x000000ffff2d7224 */ /* 0x000fe200078e002c */
[----:B------:R-:W-:Y:S01]  /*17480*/  LOP3.LUT R2, R5, R177, RZ, 0x3c, !PT ;  /* 0x000000b105027212 */ /* 0x000fe200078e3cff */
[----:B------:R-:W-:Y:S02]  /*17490*/  IMAD.MOV.U32 R44, RZ, RZ, R224 ;  /* 0x000000ffff2c7224 */ /* 0x000fe400078e00e0 */
[----:B------:R-:W3:Y:S04]  /*174a0*/  LDL.LU R224, [R1+0x1c4] ;  /* 0x0001c40001e07983 */ /* 0x000ee80000300800 */
[----:B------:R-:W4:Y:S01]  /*174b0*/  LDL.LU R177, [R1+0x1c0] ;  /* 0x0001c00001b17983 */ /* 0x000f220000300800 */
[----:B------:R-:W-:Y:S01]  /*174c0*/  IMAD.WIDE.U32 R26, R2, -0x2daee0ad, RZ ;  /* 0xd2511f53021a7825 */ /* 0x000fe200078e00ff */
[----:B------:R-:W-:-:S04]  /*174d0*/  LOP3.LUT R3, R99, UR41, R4, 0x96, !PT ;  /* 0x0000002963037c12 */ /* 0x000fc8000f8e9604 */
[----:B------:R-:W-:Y:S01]  /*174e0*/  LOP3.LUT R2, R27, UR40, R220, 0x96, !PT ;  /* 0x000000281b027c12 */ /* 0x000fe2000f8e96dc */
[----:B------:R-:W-:-:S04]  /*174f0*/  IMAD.WIDE.U32 R6, R3, -0x2daee0ad, RZ ;  /* 0xd2511f5303067825 */ /* 0x000fc800078e00ff */
[----:B------:R-:W-:Y:S01]  /*17500*/  IMAD.WIDE.U32 R24, R2, -0x326172a9, RZ ;  /* 0xcd9e8d5702187825 */ /* 0x000fe200078e00ff */
[----:B------:R-:W-:Y:S02]  /*17510*/  LOP3.LUT R27, R109, UR41, R4, 0x96, !PT ;  /* 0x000000296d1b7c12 */ /* 0x000fe4000f8e9604 */
[----:B------:R-:W-:Y:S02]  /*17520*/  LOP3.LUT R4, R7, UR38, R26, 0x96, !PT ;  /* 0x0000002607047c12 */ /* 0x000fe4000f8e961a */
[----:B------:R-:W-:-:S03]  /*17530*/  LOP3.LUT R2, R25, UR39, R98, 0x96, !PT ;  /* 0x0000002719027c12 */ /* 0x000fc6000f8e9662 */
[----:B------:R-:W-:-:S04]  /*17540*/  IMAD.WIDE.U32 R16, R4, -0x326172a9, RZ ;  /* 0xcd9e8d5704107825 */ /* 0x000fc800078e00ff */
[----:B------:R-:W-:-:S05]  /*17550*/  IMAD.WIDE.U32 R2, R2, -0x2daee0ad, RZ ;  /* 0xd2511f5302027825 */ /* 0x000fca00078e00ff */
[----:B------:R-:W-:Y:S02]  /*17560*/  LOP3.LUT R6, R3, UR36, R6, 0x96, !PT ;  /* 0x0000002403067c12 */ /* 0x000fe4000f8e9606 */
[----:B------:R-:W-:-:S05]  /*17570*/  LOP3.LUT R3, R17, UR37, R24, 0x96, !PT ;  /* 0x0000002511037c12 */ /* 0x000fca000f8e9618 */
[----:B------:R-:W-:-:S05]  /*17580*/  IMAD.WIDE.U32 R4, R3, -0x2daee0ad, RZ ;  /* 0xd2511f5303047825 */ /* 0x000fca00078e00ff */
[----:B------:R-:W-:Y:S01]  /*17590*/  LOP3.LUT R5, R5, UR33, R2, 0x96, !PT ;  /* 0x0000002105057c12 */ /* 0x000fe2000f8e9602 */
[----:B------:R-:W-:-:S05]  /*175a0*/  IMAD.WIDE.U32 R2, R6, -0x326172a9, RZ ;  /* 0xcd9e8d5706027825 */ /* 0x000fca00078e00ff */
[----:B------:R-:W-:-:S05]  /*175b0*/  LOP3.LUT R3, R3, UR35, R16, 0x96, !PT ;  /* 0x0000002303037c12 */ /* 0x000fca000f8e9610 */
[----:B------:R-:W-:-:S05]  /*175c0*/  IMAD.WIDE.U32 R20, R3, -0x2daee0ad, RZ ;  /* 0xd2511f5303147825 */ /* 0x000fca00078e00ff */
[----:B------:R-:W-:Y:S01]  /*175d0*/  LOP3.LUT R3, R21, UR29, R4, 0x96, !PT ;  /* 0x0000001d15037c12 */ /* 0x000fe2000f8e9604 */
[----:B------:R-:W-:-:S05]  /*175e0*/  IMAD.WIDE.U32 R4, R5, -0x326172a9, RZ ;  /* 0xcd9e8d5705047825 */ /* 0x000fca00078e00ff */
[----:B------:R-:W-:Y:S01]  /*175f0*/  LOP3.LUT R21, R5, UR32, R2, 0x96, !PT ;  /* 0x0000002005157c12 */ /* 0x000fe2000f8e9602 */
[----:B------:R-:W-:-:S05]  /*17600*/  IMAD.WIDE.U32 R2, R3, -0x326172a9, RZ ;  /* 0xcd9e8d5703027825 */ /* 0x000fca00078e00ff */
[----:B------:R-:W-:Y:S02]  /*17610*/  LOP3.LUT R5, R3, UR16, R4, 0x96, !PT ;  /* 0x0000001003057c12 */ /* 0x000fe4000f8e9604 */
[C---:B------:R-:W-:Y:S01]  /*17620*/  LOP3.LUT R3, R2.reuse, 0xffff, RZ, 0xc0, !PT ;  /* 0x0000ffff02037812 */ /* 0x040fe200078ec0ff */
[----:B------:R-:W-:Y:S02]  /*17630*/  IMAD.MOV.U32 R100, RZ, RZ, R180 ;  /* 0x000000ffff647224 */ /* 0x000fe400078e00b4 */
[----:B------:R-:W2:Y:S01]  /*17640*/  LDL.LU R180, [R1+0x1bc] ;  /* 0x0001bc0001b47983 */ /* 0x000ea20000300800 */
[----:B------:R-:W-:Y:S02]  /*17650*/  SHF.R.U32.HI R4, RZ, 0x8, R3 ;  /* 0x00000008ff047819 */ /* 0x000fe40000011603 */
[----:B------:R-:W-:-:S04]  /*17660*/  LOP3.LUT R3, R2, 0xff, RZ, 0xc0, !PT ;  /* 0x000000ff02037812 */ /* 0x000fc800078ec0ff */
[----:B------:R-:W-:Y:S02]  /*17670*/  PRMT R3, R3, 0x5410, R4 ;  /* 0x0000541003037816 */ /* 0x000fe40000000004 */
[----:B------:R-:W-:-:S03]  /*17680*/  SHF.R.U32.HI R4, RZ, 0x10, R2 ;  /* 0x00000010ff047819 */ /* 0x000fc60000011602 */
[----:B------:R-:W-:-:S05]  /*17690*/  HSET2.LE.AND R3, R3, R0, PT ;  /* 0x0000000003037233 */ /* 0x000fca0003803000 */
[----:B------:R-:W-:Y:S02]  /*176a0*/  LOP3.LUT R6, R3, R41, RZ, 0xc0, !PT ;  /* 0x0000002903067212 */ /* 0x000fe400078ec0ff */
[----:B------:R-:W-:Y:S02]  /*176b0*/  SHF.R.U32.HI R3, RZ, 0x18, R2 ;  /* 0x00000018ff037819 */ /* 0x000fe40000011602 */
[----:B------:R-:W-:-:S04]  /*176c0*/  LOP3.LUT R2, R4, 0xff, RZ, 0xc0, !PT ;  /* 0x000000ff04027812 */ /* 0x000fc800078ec0ff */
[----:B------:R-:W-:Y:S01]  /*176d0*/  PRMT R2, R2, 0x5410, R3 ;  /* 0x0000541002027816 */ /* 0x000fe20000000003 */
[----:B------:R-:W-:Y:S02]  /*176e0*/  IMAD.MOV.U32 R101, RZ, RZ, R65 ;  /* 0x000000ffff657224 */ /* 0x000fe400078e0041 */
[----:B------:R-:W-:Y:S02]  /*176f0*/  IMAD.MOV.U32 R102, RZ, RZ, R67 ;  /* 0x000000ffff667224 */ /* 0x000fe400078e0043 */
[----:B------:R-:W-:Y:S01]  /*17700*/  IMAD.MOV.U32 R103, RZ, RZ, R66 ;  /* 0x000000ffff677224 */ /* 0x000fe200078e0042 */
[----:B------:R-:W-:Y:S01]  /*17710*/  HSET2.LE.AND R2, R2, R0, PT ;  /* 0x0000000002027233 */ /* 0x000fe20003803000 */
[----:B------:R-:W-:Y:S02]  /*17720*/  IMAD.MOV.U32 R99, RZ, RZ, R91 ;  /* 0x000000ffff637224 */ /* 0x000fe400078e005b */
        /* <DEDUP_REMOVED lines=17> */
[----:B------:R-:W-:Y:S01]  /*17840*/  IMAD.MOV.U32 R86, RZ, RZ, R82 ;  /* 0x000000ffff567224 */ /* 0x000fe200078e0052 */
[----:B------:R-:W3:Y:S01]  /*17850*/  LDL.LU R225, [R1+0x1b8] ;  /* 0x0001b80001e17983 */ /* 0x000ee20000300800 */
[----:B------:R-:W-:Y:S02]  /*17860*/  IMAD.MOV.U32 R77, RZ, RZ, R226 ;  /* 0x000000ffff4d7224 */ /* 0x000fe400078e00e2 */
[----:B------:R-:W-:Y:S01]  /*17870*/  IMAD.MOV.U32 R82, RZ, RZ, R80 ;  /* 0x000000ffff527224 */ /* 0x000fe200078e0050 */
[----:B------:R-:W3:Y:S01]  /*17880*/  LDL.LU R226, [R1+0x1b4] ;  /* 0x0001b40001e27983 */ /* 0x000ee20000300800 */
        /* <DEDUP_REMOVED lines=10> */
[----:B----4-:R-:W1:Y:S02]  /*17930*/  LDSM.16.MT88.4 R16, [R177+0x6000] ;  /* 0x00600000b110783b */ /* 0x010e640000004200 */
[----:B-1----:R-:W-:Y:S07]  /*17940*/  HMMA.16816.F32 R40, R8, R18, R100 ;  /* 0x000000120828723c */ /* 0x002fee0000001864 */
[----:B------:R-:W-:-:S02]  /*17950*/  IMAD.MOV.U32 R100, RZ, RZ, R98 ;  /* 0x000000ffff647224 */ /* 0x000fc400078e0062 */
[----:B------:R-:W-:Y:S02]  /*17960*/  IMAD.MOV.U32 R98, RZ, RZ, R28 ;  /* 0x000000ffff627224 */ /* 0x000fe400078e001c */
[----:B------:R-:W-:Y:S02]  /*17970*/  IMAD.MOV.U32 R28, RZ, RZ, R93 ;  /* 0x000000ffff1c7224 */ /* 0x000fe400078e005d */
[----:B------:R-:W-:Y:S02]  /*17980*/  IMAD.MOV.U32 R93, RZ, RZ, R85 ;  /* 0x000000ffff5d7224 */ /* 0x000fe400078e0055 */
[----:B------:R-:W-:Y:S02]  /*17990*/  IMAD.MOV.U32 R85, RZ, RZ, R83 ;  /* 0x000000ffff557224 */ /* 0x000fe400078e0053 */
[----:B------:R-:W-:Y:S02]  /*179a0*/  IMAD.MOV.U32 R83, RZ, RZ, R79 ;  /* 0x000000ffff537224 */ /* 0x000fe400078e004f */
[----:B------:R-:W-:-:S02]  /*179b0*/  IMAD.MOV.U32 R79, RZ, RZ, R227 ;  /* 0x000000ffff4f7224 */ /* 0x000fc400078e00e3 */
[----:B------:R-:W4:Y:S01]  /*179c0*/  LDL.LU R227, [R1+0x1b0] ;  /* 0x0001b00001e37983 */ /* 0x000f220000300800 */
[----:B------:R-:W-:Y:S02]  /*179d0*/  IMAD.MOV.U32 R99, RZ, RZ, R28 ;  /* 0x000000ffff637224 */ /* 0x000fe400078e001c */
[----:B------:R-:W-:Y:S01]  /*179e0*/  IMAD.MOV.U32 R28, RZ, RZ, R230 ;  /* 0x000000ffff1c7224 */ /* 0x000fe200078e00e6 */
[----:B------:R-:W3:Y:S04]  /*179f0*/  LDL.LU R228, [R1+0x1ac] ;  /* 0x0001ac0001e47983 */ /* 0x000ee80000300800 */
[----:B------:R-:W4:Y:S04]  /*17a00*/  LDL.LU R229, [R1+0x1a8] ;  /* 0x0001a80001e57983 */ /* 0x000f280000300800 */
[----:B------:R-:W3:Y:S04]  /*17a10*/  LDL.LU R230, [R1+0x1a4] ;  /* 0x0001a40001e67983 */ /* 0x000ee80000300800 */
[----:B------:R-:W4:Y:S04]  /*17a20*/  LDL.LU R231, [R1+0x1a0] ;  /* 0x0001a00001e77983 */ /* 0x000f280000300800 */
[----:B------:R-:W3:Y:S01]  /*17a30*/  LDL.LU R178, [R1+0x19c] ;  /* 0x00019c0001b27983 */ /* 0x000ee20000300800 */
[----:B------:R-:W-:-:S02]  /*17a40*/  IMAD.MOV.U32 R35, RZ, RZ, R98 ;  /* 0x000000ffff237224 */ /* 0x000fc400078e0062 */
[----:B------:R-:W-:Y:S02]  /*17a50*/  IMAD.MOV.U32 R98, RZ, RZ, R30 ;  /* 0x000000ffff627224 */ /* 0x000fe400078e001e */
[----:B------:R-:W-:Y:S02]  /*17a60*/  IMAD.MOV.U32 R30, RZ, RZ, R127 ;  /* 0x000000ffff1e7224 */ /* 0x000fe400078e007f */
[----:B------:R-:W-:Y:S02]  /*17a70*/  IMAD.MOV.U32 R127, RZ, RZ, R179 ;  /* 0x000000ffff7f7224 */ /* 0x000fe400078e00b3 */
[----:B------:R-:W4:Y:S01]  /*17a80*/  LDL.LU R179, [R1+0x198] ;  /* 0x0001980001b37983 */ /* 0x000f220000300800 */
[----:B------:R-:W-:-:S04]  /*17a90*/  LOP3.LUT R2, R5, 0xffff, RZ, 0xc0, !PT ;  /* 0x0000ffff05027812 */ /* 0x000fc800078ec0ff */
[----:B------:R-:W-:Y:S02]  /*17aa0*/  SHF.R.U32.HI R3, RZ, 0x8, R2 ;  /* 0x00000008ff037819 */ /* 0x000fe40000011602 */
[----:B------:R-:W-:-:S04]  /*17ab0*/  LOP3.LUT R2, R5, 0xff, RZ, 0xc0, !PT ;  /* 0x000000ff05027812 */ /* 0x000fc800078ec0ff */
[----:B------:R-:W-:-:S05]  /*17ac0*/  PRMT R2, R2, 0x5410, R3 ;  /* 0x0000541002027816 */ /* 0x000fca0000000003 */
[----:B------:R-:W-:-:S05]  /*17ad0*/  HSET2.LE.AND R2, R2, R0, PT ;  /* 0x0000000002027233 */ /* 0x000fca0003803000 */
[----:B------:R-:W-:Y:S02]  /*17ae0*/  LOP3.LUT R4, R2, R64, RZ, 0xc0, !PT ;  /* 0x0000004002047212 */ /* 0x000fe400078ec0ff */
[--C-:B------:R-:W-:Y:S02]  /*17af0*/  SHF.R.U32.HI R2, RZ, 0x10, R5.reuse ;  /* 0x00000010ff027819 */ /* 0x100fe40000011605 */
[----:B------:R-:W-:Y:S02]  /*17b00*/  SHF.R.U32.HI R3, RZ, 0x18, R5 ;  /* 0x00000018ff037819 */ /* 0x000fe40000011605 */
[----:B------:R-:W-:-:S04]  /*17b10*/  LOP3.LUT R2, R2, 0xff, RZ, 0xc0, !PT ;  /* 0x000000ff02027812 */ /* 0x000fc800078ec0ff */
[----:B------:R-:W-:-:S05]  /*17b20*/  PRMT R2, R2, 0x5410, R3 ;  /* 0x0000541002027816 */ /* 0x000fca0000000003 */
[----:B------:R-:W-:-:S05]  /*17b30*/  HSET2.LE.AND R2, R2, R0, PT ;  /* 0x0000000002027233 */ /* 0x000fca0003803000 */
[----:B------:R-:W-:Y:S01]  /*17b40*/  LOP3.LUT R5, R2, R61, RZ, 0xc0, !PT ;  /* 0x0000003d02057212 */ /* 0x000fe200078ec0ff */
[-C--:B------:R-:W-:Y:S06]  /*17b50*/  HMMA.16816.F32 R72, R8, R16.reuse, R72 ;  /* 0x000000100848723c */ /* 0x080fec0000001848 */
[C---:B------:R-:W-:Y:S06]  /*17b60*/  HMMA.16816.F32 R64, R4.reuse, R16, R116 ;  /* 0x000000100440723c */ /* 0x040fec0000001874 */
[----:B------:R-:W-:Y:S01]  /*17b70*/  HMMA.16816.F32 R60, R4, R18, R128 ;  /* 0x00000012043c723c */ /* 0x000fe20000001880 */
[----:B--2---:R-:W1:Y:S01]  /*17b80*/  LDSM.16.MT88.4 R16, [R180+0x6000] ;  /* 0x00600000b410783b */ /* 0x004e620000004200 */
        /* <DEDUP_REMOVED lines=12> */
[-C--:B-1----:R-:W-:Y:S06]  /*17c50*/  HMMA.16816.F32 R80, R4, R16.reuse, R132 ;  /* 0x000000100450723c */ /* 0x082fec0000001884 */
[----:B------:R-:W-:Y:S01]  /*17c60*/  HMMA.16816.F32 R88, R8, R16, R88 ;  /* 0x000000100858723c */ /* 0x000fe20000001858 */
[----:B------:R-:W-:-:S05]  /*17c70*/  IMAD.MOV.U32 R135, RZ, RZ, R78 ;  /* 0x000000ffff877224 */ /* 0x000fca00078e004e */
[-C--:B------:R-:W-:Y:S06]  /*17c80*/  HMMA.16816.F32 R76, R4, R18.reuse, R136 ;  /* 0x00000012044c723c */ /* 0x080fec0000001888 */
[----:B------:R-:W-:Y:S01]  /*17c90*/  HMMA.16816.F32 R84, R8, R18, R84 ;  /* 0x000000120854723c */ /* 0x000fe20000001854 */
[----:B------:R-:W-:Y:S02]  /*17ca0*/  IMAD.MOV.U32 R2, RZ, RZ, R176 ;  /* 0x000000ffff027224 */ /* 0x000fe400078e00b0 */
[----:B------:R-:W-:Y:S02]  /*17cb0*/  IMAD.MOV.U32 R220, RZ, RZ, R241 ;  /* 0x000000ffffdc7224 */ /* 0x000fe400078e00f1 */
[----:B------:R1:W5:Y:S01]  /*17cc0*/  LDL.LU R241, [R1+0x194] ;  /* 0x0001940001f17983 */ /* 0x0003620000300800 */
[----:B------:R-:W-:-:S02]  /*17cd0*/  IMAD.MOV.U32 R131, RZ, RZ, R240 ;  /* 0x000000ffff837224 */ /* 0x000fc400078e00f0 */
[----:B------:R-:W-:Y:S01]  /*17ce0*/  IMAD.MOV.U32 R221, RZ, RZ, R191 ;  /* 0x000000ffffdd7224 */ /* 0x000fe200078e00bf */
[----:B------:R1:W5:Y:S01]  /*17cf0*/  LDL.LU R240, [R1+0x190] ;  /* 0x0001900001f07983 */ /* 0x0003620000300800 */
[----:B------:R-:W-:Y:S02]  /*17d00*/  IMAD.MOV.U32 R242, RZ, RZ, R190 ;  /* 0x000000fffff27224 */ /* 0x000fe400078e00be */
[----:B------:R-:W-:Y:S01]  /*17d10*/  IMAD.MOV.U32 R204, RZ, RZ, R189 ;  /* 0x000000ffffcc7224 */ /* 0x000fe200078e00bd */
        /* <DEDUP_REMOVED lines=16> */
[----:B------:R1:W5:Y:S04]  /*17e20*/  LDL.LU R183, [R1+0x16c] ;  /* 0x00016c0001b77983 */ /* 0x0003680000300800 */
[----:B------:R1:W5:Y:S04]  /*17e30*/  LDL.LU R182, [R1+0x168] ;  /* 0x0001680001b67983 */ /* 0x0003680000300800 */
[----:B------:R1:W5:Y:S04]  /*17e40*/  LDL.LU R181, [R1+0x164] ;  /* 0x0001640001b57983 */ /* 0x0003680000300800 */
[----:B------:R1:W5:Y:S04]  /*17e50*/  LDL.LU R176, [R1+0x160] ;  /* 0x0001600001b07983 */ /* 0x0003680000300800 */
[----:B---3--:R-:W2:Y:S02]  /*17e60*/  LDSM.16.MT88.4 R16, [R178+0x6000] ;  /* 0x00600000b210783b */ /* 0x008ea40000004200 */
[-C--:B--2---:R-:W-:Y:S06]  /*17e70*/  HMMA.16816.F32 R100, R8, R16.reuse, R100 ;  /* 0x000000100864723c */ /* 0x084fec0000001864 */
[C---:B------:R-:W-:Y:S06]  /*17e80*/  HMMA.16816.F32 R56, R4.reuse, R16, R248 ;  /* 0x000000100438723c */ /* 0x040fec00000018f8 */
[-C--:B------:R-:W-:Y:S06]  /*17e90*/  HMMA.16816.F32 R48, R4, R18.reuse, R48 ;  /* 0x000000120430723c */ /* 0x080fec0000001830 */
[----:B------:R-:W-:Y:S01]  /*17ea0*/  HMMA.16816.F32 R96, R8, R18, R96 ;  /* 0x000000120860723c */ /* 0x000fe20000001860 */
[----:B----4-:R-:W2:Y:S01]  /*17eb0*/  LDSM.16.MT88.4 R16, [R179+0x6000] ;  /* 0x00600000b310783b */ /* 0x010ea20000004200 */
[----:B------:R-:W-:-:S02]  /*17ec0*/  IMAD.MOV.U32 R250, RZ, RZ, R2 ;  /* 0x000000fffffa7224 */ /* 0x000fc400078e0002 */
[----:B------:R-:W-:Y:S02]  /*17ed0*/  IMAD.MOV.U32 R249, RZ, RZ, R3 ;  /* 0x000000fffff97224 */ /* 0x000fe400078e0003 */
[----:B------:R-:W-:Y:S01]  /*17ee0*/  IMAD.WIDE.U32 R2, R21, -0x2daee0ad, RZ ;  /* 0xd2511f5315027825 */ /* 0x000fe200078e00ff */
[C---:B--2---:R-:W-:Y:S06]  /*17ef0*/  HMMA.16816.F32 R44, R4.reuse, R16, R44 ;  /* 0x00000010042c723c */ /* 0x044fec000000182c */
[----:B------:R-:W-:Y:S07]  /*17f00*/  HMMA.16816.F32 R32, R4, R18, R32 ;  /* 0x000000120420723c */ /* 0x000fee0000001820 */
[----:B------:R-:W-:-:S02]  /*17f10*/  LOP3.LUT R4, R3, UR34, R20, 0x96, !PT ;  /* 0x0000002203047c12 */ /* 0x000fc4000f8e9614 */
[C---:B------:R-:W-:Y:S02]  /*17f20*/  LOP3.LUT R3, R2.reuse, 0xffff, RZ, 0xc0, !PT ;  /* 0x0000ffff02037812 */ /* 0x040fe400078ec0ff */
[----:B------:R-:W-:Y:S02]  /*17f30*/  LOP3.LUT R5, R2, 0xff, RZ, 0xc0, !PT ;  /* 0x000000ff02057812 */ /* 0x000fe400078ec0ff */
[----:B------:R-:W-:Y:S01]  /*17f40*/  SHF.R.U32.HI R6, RZ, 0x8, R3 ;  /* 0x00000008ff067819 */ /* 0x000fe20000011603 */
[----:B------:R-:W-:Y:S01]  /*17f50*/  HMMA.16816.F32 R92, R8, R16, R92 ;  /* 0x00000010085c723c */ /* 0x000fe2000000185c */
[----:B------:R-:W-:-:S05]  /*17f60*/  SHF.R.U32.HI R3, RZ, 0x10, R2 ;  /* 0x00000010ff037819 */ /* 0x000fca0000011602 */
[----:B------:R-:W-:Y:S01]  /*17f70*/  HMMA.16816.F32 R28, R8, R18, R28 ;  /* 0x00000012081c723c */ /* 0x000fe2000000181c */
[----:B------:R-:W-:Y:S02]  /*17f80*/  PRMT R16, R5, 0x5410, R6 ;  /* 0x0000541005107816 */ /* 0x000fe40000000006 */
[----:B------:R-:W-:-:S04]  /*17f90*/  SHF.R.U32.HI R5, RZ, 0x10, R4 ;  /* 0x00000010ff057819 */ /* 0x000fc80000011604 */
[----:B------:R-:W-:Y:S02]  /*17fa0*/  SHF.R.U32.HI R8, RZ, 0x18, R2 ;  /* 0x00000018ff087819 */ /* 0x000fe40000011602 */
[----:B------:R-:W-:Y:S02]  /*17fb0*/  LOP3.LUT R2, R4, 0xffff, RZ, 0xc0, !PT ;  /* 0x0000ffff04027812 */ /* 0x000fe400078ec0ff */
[----:B------:R-:W-:Y:S02]  /*17fc0*/  LOP3.LUT R6, R3, 0xff, RZ, 0xc0, !PT ;  /* 0x000000ff03067812 */ /* 0x000fe400078ec0ff */
[----:B------:R-:W-:Y:S02]  /*17fd0*/  SHF.R.U32.HI R3, RZ, 0x8, R2 ;  /* 0x00000008ff037819 */ /* 0x000fe40000011602 */
[----:B------:R-:W-:Y:S02]  /*17fe0*/  LOP3.LUT R2, R5, 0xff, RZ, 0xc0, !PT ;  /* 0x000000ff05027812 */ /* 0x000fe400078ec0ff */
[----:B------:R-:W-:-:S02]  /*17ff0*/  PRMT R5, R6, 0x5410, R8 ;  /* 0x0000541006057816 */ /* 0x000fc40000000008 */
[----:B------:R-:W2:Y:S01]  /*18000*/  LDSM.16.MT88.4 R8, [R177+0x6800] ;  /* 0x00680000b108783b */ /* 0x000ea20000004200 */
[----:B------:R-:W-:Y:S02]  /*18010*/  LOP3.LUT R7, R4, 0xff, RZ, 0xc0, !PT ;  /* 0x000000ff04077812 */ /* 0x000fe400078ec0ff */
[----:B------:R-:W-:-:S04]  /*18020*/  SHF.R.U32.HI R4, RZ, 0x18, R4 ;  /* 0x00000018ff047819 */ /* 0x000fc80000011604 */
[----:B------:R-:W-:Y:S02]  /*18030*/  PRMT R4, R2, 0x5410, R4 ;  /* 0x0000541002047816 */ /* 0x000fe40000000004 */
[--C-:B------:R-:W-:Y:S02]  /*18040*/  HSET2.LE.AND R2, R16, R0.reuse, PT ;  /* 0x0000000010027233 */ /* 0x100fe40003803000 */
[----:B------:R-:W-:Y:S01]  /*18050*/  PRMT R3, R7, 0x5410, R3 ;  /* 0x0000541007037816 */ /* 0x000fe20000000003 */
[----:B------:R-:W3:Y:S02]  /*18060*/  LDSM.16.MT88.4 R16, [R178+0x6800] ;  /* 0x00680000b210783b */ /* 0x000ee40000004200 */
[----:B------:R-:W-:Y:S02]  /*18070*/  LOP3.LUT R6, R2, R105, RZ, 0xc0, !PT ;  /* 0x0000006902067212 */ /* 0x000fe400078ec0ff */
[--C-:B------:R-:W-:Y:S02]  /*18080*/  HSET2.LE.AND R2, R5, R0.reuse, PT ;  /* 0x0000000005027233 */ /* 0x100fe40003803000 */
[----:B------:R-:W-:-:S02]  /*18090*/  HSET2.LE.AND R3, R3, R0, PT ;  /* 0x0000000003037233 */ /* 0x000fc40003803000 */
[----:B------:R-:W-:Y:S02]  /*180a0*/  HSET2.LE.AND R5, R4, R0, PT ;  /* 0x0000000004057233 */ /* 0x000fe40003803000 */
[----:B------:R-:W-:Y:S02]  /*180b0*/  LOP3.LUT R7, R2, R104, RZ, 0xc0, !PT ;  /* 0x0000006802077212 */ /* 0x000fe400078ec0ff */
[----:B------:R-:W-:Y:S02]  /*180c0*/  LOP3.LUT R4, R3, R107, RZ, 0xc0, !PT ;  /* 0x0000006b03047212 */ /* 0x000fe400078ec0ff */
[----:B------:R-:W-:Y:S01]  /*180d0*/  LOP3.LUT R5, R5, R106, RZ, 0xc0, !PT ;  /* 0x0000006a05057212 */ /* 0x000fe200078ec0ff */
[----:B------:R-:W-:Y:S02]  /*180e0*/  IMAD.MOV.U32 R134, RZ, RZ, R116 ;  /* 0x000000ffff867224 */ /* 0x000fe400078e0074 */
[----:B------:R-:W-:Y:S02]  /*180f0*/  IMAD.MOV.U32 R133, RZ, RZ, R117 ;  /* 0x000000ffff857224 */ /* 0x000fe400078e0075 */
[----:B------:R-:W-:-:S02]  /*18100*/  IMAD.MOV.U32 R132, RZ, RZ, R118 ;  /* 0x000000ffff847224 */ /* 0x000fc400078e0076 */
[----:B------:R-:W-:Y:S02]  /*18110*/  IMAD.MOV.U32 R251, RZ, RZ, R119 ;  /* 0x000000fffffb7224 */ /* 0x000fe400078e0077 */
[----:B------:R-:W-:Y:S02]  /*18120*/  IMAD.MOV.U32 R248, RZ, RZ, R23 ;  /* 0x000000fffff87224 */ /* 0x000fe400078e0017 */
[----:B------:R-:W-:Y:S02]  /*18130*/  IMAD.MOV.U32 R2, RZ, RZ, R22 ;  /* 0x000000ffff027224 */ /* 0x000fe400078e0016 */
[----:B------:R-:W4:Y:S01]  /*18140*/  LDSM.16.MT88.4 R20, [R180+0x6800] ;  /* 0x00680000b414783b */ /* 0x000f220000004200 */
[-C--:B--2---:R-:W-:Y:S06]  /*18150*/  HMMA.16816.F32 R136, R12, R8.reuse, R72 ;  /* 0x000000080c88723c */ /* 0x084fec0000001848 */
[C---:B------:R-:W-:Y:S06]  /*18160*/  HMMA.16816.F32 R64, R4.reuse, R8, R64 ;  /* 0x000000080440723c */ /* 0x040fec0000001840 */
[-C--:B------:R-:W-:Y:S06]  /*18170*/  HMMA.16816.F32 R104, R4, R10.reuse, R60 ;  /* 0x0000000a0468723c */ /* 0x080fec000000183c */
[----:B------:R-:W-:Y:S01]  /*18180*/  HMMA.16816.F32 R116, R12, R10, R40 ;  /* 0x0000000a0c74723c */ /* 0x000fe20000001828 */
[----:B------:R-:W2:Y:S05]  /*18190*/  LDSM.16.MT88.4 R8, [R179+0x6800] ;  /* 0x00680000b308783b */ /* 0x000eaa0000004200 */
[-C--:B---3--:R-:W-:Y:S06]  /*181a0*/  HMMA.16816.F32 R60, R4, R16.reuse, R56 ;  /* 0x00000010043c723c */ /* 0x088fec0000001838 */
[----:B------:R-:W-:Y:S07]  /*181b0*/  HMMA.16816.F32 R56, R12, R16, R100 ;  /* 0x000000100c38723c */ /* 0x000fee0000001864 */
[----:B------:R-:W-:Y:S01]  /*181c0*/  IMAD.MOV.U32 R103, RZ, RZ, R2 ;  /* 0x000000ffff677224 */ /* 0x000fe200078e0002 */
[----:B------:R-:W-:Y:S01]  /*181d0*/  LOP3.LUT R2, R25, UR39, R108, 0x96, !PT ;  /* 0x0000002719027c12 */ /* 0x000fe2000f8e966c */
[----:B----4-:R-:W-:Y:S04]  /*181e0*/  HMMA.16816.F32 R80, R4, R20, R80 ;  /* 0x000000140450723c */ /* 0x010fe80000001850 */
[----:B------:R-:W-:-:S02]  /*181f0*/  IMAD.WIDE.U32 R2, R2, -0x2daee0ad, RZ ;  /* 0xd2511f5302027825 */ /* 0x000fc400078e00ff */
[C---:B------:R-:W-:Y:S06]  /*18200*/  HMMA.16816.F32 R76, R4.reuse, R22, R76 ;  /* 0x00000016044c723c */ /* 0x040fec000000184c */
[C---:B------:R-:W-:Y:S06]  /*18210*/  HMMA.16816.F32 R48, R4.reuse, R18, R48 ;  /* 0x000000120430723c */ /* 0x040fec0000001830 */
[C---:B--2---:R-:W-:Y:S06]  /*18220*/  HMMA.16816.F32 R44, R4.reuse, R8, R44 ;  /* 0x00000008042c723c */ /* 0x044fec000000182c */
[----:B------:R-:W-:Y:S07]  /*18230*/  HMMA.16816.F32 R32, R4, R10, R32 ;  /* 0x0000000a0420723c */ /* 0x000fee0000001820 */
[----:B------:R-:W-:-:S05]  /*18240*/  IMAD.WIDE.U32 R6, R27, -0x2daee0ad, RZ ;  /* 0xd2511f531b067825 */ /* 0x000fca00078e00ff */
        /* <DEDUP_REMOVED lines=10> */
[C---:B------:R-:W-:Y:S04]  /*182f0*/  HMMA.16816.F32 R40, R12.reuse, R22, R84 ;  /* 0x000000160c28723c */ /* 0x040fe80000001854 */
[----:B------:R-:W-:Y:S02]  /*18300*/  IMAD.WIDE.U32 R2, R3, -0x326172a9, RZ ;  /* 0xcd9e8d5703027825 */ /* 0x000fe400078e00ff */
[----:B------:R-:W-:Y:S01]  /*18310*/  HMMA.16816.F32 R84, R12, R10, R28 ;  /* 0x0000000a0c54723c */ /* 0x000fe2000000181c */
[----:B------:R-:W-:-:S06]  /*18320*/  LOP3.LUT R4, R2, 0xffff, RZ, 0xc0, !PT ;  /* 0x0000ffff02047812 */ /* 0x000fcc00078ec0ff */
[----:B------:R-:W-:Y:S01]  /*18330*/  IMAD.WIDE.U32 R28, R5, -0x326172a9, RZ ;  /* 0xcd9e8d57051c7825 */ /* 0x000fe200078e00ff */
[----:B------:R-:W-:Y:S01]  /*18340*/  HMMA.16816.F32 R72, R12, R8, R92 ;  /* 0x000000080c48723c */ /* 0x000fe2000000185c */
[----:B------:R-:W-:Y:S02]  /*18350*/  SHF.R.U32.HI R5, RZ, 0x8, R4 ;  /* 0x00000008ff057819 */ /* 0x000fe40000011604 */
[----:B------:R-:W-:Y:S02]  /*18360*/  LOP3.LUT R3, R3, UR16, R28, 0x96, !PT ;  /* 0x0000001003037c12 */ /* 0x000fe4000f8e961c */
[----:B------:R-:W-:Y:S02]  /*18370*/  LOP3.LUT R4, R2, 0xff, RZ, 0xc0, !PT ;  /* 0x000000ff02047812 */ /* 0x000fe400078ec0ff */
[--C-:B------:R-:W-:Y:S02]  /*18380*/  SHF.R.U32.HI R7, RZ, 0x10, R2.reuse ;  /* 0x00000010ff077819 */ /* 0x100fe40000011602 */
[----:B------:R-:W-:-:S02]  /*18390*/  SHF.R.U32.HI R8, RZ, 0x18, R2 ;  /* 0x00000018ff087819 */ /* 0x000fc40000011602 */
[C---:B------:R-:W-:Y:S02]  /*183a0*/  LOP3.LUT R2, R3.reuse, 0xffff, RZ, 0xc0, !PT ;  /* 0x0000ffff03027812 */ /* 0x040fe400078ec0ff */
[----:B------:R-:W-:Y:S02]  /*183b0*/  PRMT R9, R4, 0x5410, R5 ;  /* 0x0000541004097816 */ /* 0x000fe40000000005 */
[----:B------:R-:W-:Y:S02]  /*183c0*/  LOP3.LUT R6, R3, 0xff, RZ, 0xc0, !PT ;  /* 0x000000ff03067812 */ /* 0x000fe400078ec0ff */
[--C-:B------:R-:W-:Y:S02]  /*183d0*/  SHF.R.U32.HI R4, RZ, 0x10, R3.reuse ;  /* 0x00000010ff047819 */ /* 0x100fe40000011603 */
[----:B------:R-:W-:Y:S02]  /*183e0*/  SHF.R.U32.HI R5, RZ, 0x18, R3 ;  /* 0x00000018ff057819 */ /* 0x000fe40000011603 */
[----:B------:R-:W-:-:S02]  /*183f0*/  SHF.R.U32.HI R2, RZ, 0x8, R2 ;  /* 0x00000008ff027819 */ /* 0x000fc40000011602 */
[----:B------:R-:W-:Y:S02]  /*18400*/  LOP3.LUT R3, R7, 0xff, RZ, 0xc0, !PT ;  /* 0x000000ff07037812 */ /* 0x000fe400078ec0ff */
[----:B------:R-:W-:Y:S01]  /*18410*/  PRMT R2, R6, 0x5410, R2 ;  /* 0x0000541006027816 */ /* 0x000fe20000000002 */
[----:B------:R-:W-:Y:S01]  /*18420*/  HMMA.16816.F32 R88, R12, R20, R88 ;  /* 0x000000140c58723c */ /* 0x000fe20000001858 */
[----:B------:R-:W-:Y:S01]  /*18430*/  PRMT R7, R3, 0x5410, R8 ;  /* 0x0000541003077816 */ /* 0x000fe20000000008 */
[----:B------:R-:W-:Y:S01]  /*18440*/  LDSM.16.MT88.4 R20, [R179+0x7000] ;  /* 0x00700000b314783b */ /* 0x000fe20000004200 */
[----:B------:R-:W-:-:S03]  /*18450*/  HSET2.LE.AND R6, R9, R0, PT ;  /* 0x0000000009067233 */ /* 0x000fc60003803000 */
[----:B------:R-:W2:Y:S01]  /*18460*/  LDSM.16.MT88.4 R8, [R177+0x7000] ;  /* 0x00700000b108783b */ /* 0x000ea20000004200 */
[----:B------:R-:W-:Y:S03]  /*18470*/  HMMA.16816.F32 R96, R12, R18, R96 ;  /* 0x000000120c60723c */ /* 0x000fe60000001860 */
[----:B------:R-:W3:Y:S04]  /*18480*/  LDSM.16.MT88.4 R12, [R180+0x7000] ;  /* 0x00700000b40c783b */ /* 0x000ee80000004200 */
[----:B------:R-:W4:Y:S01]  /*18490*/  LDSM.16.MT88.4 R16, [R178+0x7000] ;  /* 0x00700000b210783b */ /* 0x000f220000004200 */
[----:B------:R-:W-:Y:S02]  /*184a0*/  LOP3.LUT R4, R4, 0xff, RZ, 0xc0, !PT ;  /* 0x000000ff04047812 */ /* 0x000fe400078ec0ff */
[----:B------:R-:W-:-:S02]  /*184b0*/  HSET2.LE.AND R2, R2, R0, PT ;  /* 0x0000000002027233 */ /* 0x000fc40003803000 */
[----:B------:R-:W-:-:S03]  /*184c0*/  PRMT R3, R4, 0x5410, R5 ;  /* 0x0000541004037816 */ /* 0x000fc60000000005 */
[----:B------:R-:W-:Y:S02]  /*184d0*/  LOP3.LUT R4, R2, R124, RZ, 0xc0, !PT ;  /* 0x0000007c02047212 */ /* 0x000fe400078ec0ff */
[--C-:B------:R-:W-:Y:S02]  /*184e0*/  HSET2.LE.AND R3, R3, R0.reuse, PT ;  /* 0x0000000003037233 */ /* 0x100fe40003803000 */
[----:B------:R-:W-:Y:S02]  /*184f0*/  HSET2.LE.AND R2, R7, R0, PT ;  /* 0x0000000007027233 */ /* 0x000fe40003803000 */
[----:B------:R-:W-:Y:S02]  /*18500*/  LOP3.LUT R6, R6, R111, RZ, 0xc0, !PT ;  /* 0x0000006f06067212 */ /* 0x000fe400078ec0ff */
[----:B------:R-:W-:Y:S02]  /*18510*/  LOP3.LUT R5, R3, R110, RZ, 0xc0, !PT ;  /* 0x0000006e03057212 */ /* 0x000fe400078ec0ff */
[----:B------:R-:W-:-:S02]  /*18520*/  LOP3.LUT R7, R2, R123, RZ, 0xc0, !PT ;  /* 0x0000007b02077212 */ /* 0x000fc400078ec0ff */
[----:B------:R-:W-:Y:S02]  /*18530*/  LOP3.LUT R2, R121, 0xff, RZ, 0xc0, !PT ;  /* 0x000000ff79027812 */ /* 0x000fe400078ec0ff */
[----:B------:R-:W-:-:S03]  /*18540*/  SHF.R.U32.HI R3, RZ, 0x8, R113 ;  /* 0x00000008ff037819 */ /* 0x000fc60000011671 */
[C---:B--2---:R-:W-:Y:S06]  /*18550*/  HMMA.16816.F32 R108, R4.reuse, R8, R64 ;  /* 0x00000008046c723c */ /* 0x044fec0000001840 */
[C---:B------:R-:W-:Y:S06]  /*18560*/  HMMA.16816.F32 R64, R4.reuse, R20, R44 ;  /* 0x000000140440723c */ /* 0x040fec000000182c */
[C---:B------:R-:W-:Y:S06]  /*18570*/  HMMA.16816.F32 R104, R4.reuse, R10, R104 ;  /* 0x0000000a0468723c */ /* 0x040fec0000001868 */
[C---:B---3--:R-:W-:Y:S06]  /*18580*/  HMMA.16816.F32 R80, R4.reuse, R12, R80 ;  /* 0x0000000c0450723c */ /* 0x048fec0000001850 */
[C---:B------:R-:W-:Y:S06]  /*18590*/  HMMA.16816.F32 R92, R4.reuse, R14, R76 ;  /* 0x0000000e045c723c */ /* 0x040fec000000184c */
[C---:B----4-:R-:W-:Y:S06]  /*185a0*/  HMMA.16816.F32 R60, R4.reuse, R16, R60 ;  /* 0x00000010043c723c */ /* 0x050fec000000183c */
[C---:B------:R-:W-:Y:S06]  /*185b0*/  HMMA.16816.F32 R48, R4.reuse, R18, R48 ;  /* 0x000000120430723c */ /* 0x040fec0000001830 */
[----:B------:R-:W-:Y:S07]  /*185c0*/  HMMA.16816.F32 R44, R4, R22, R32 ;  /* 0x00000016042c723c */ /* 0x000fee0000001820 */
[----:B------:R-:W-:-:S02]  /*185d0*/  PRMT R7, R2, 0x5410, R114 ;  /* 0x0000541002077816 */ /* 0x000fc40000000072 */
[----:B------:R-:W-:Y:S02]  /*185e0*/  LOP3.LUT R2, R36, 0xffff, RZ, 0xc0, !PT ;  /* 0x0000ffff24027812 */ /* 0x000fe400078ec0ff */
        /* <DEDUP_REMOVED lines=8> */
[----:B------:R-:W-:-:S05]  /*18670*/  HSET2.LE.AND R2, R4, R0, PT ;  /* 0x0000000004027233 */ /* 0x000fca0003803000 */
[----:B------:R-:W-:Y:S02]  /*18680*/  LOP3.LUT R6, R2, R103, RZ, 0xc0, !PT ;  /* 0x0000006702067212 */ /* 0x000fe400078ec0ff */
[----:B------:R-:W-:-:S05]  /*18690*/  HSET2.LE.AND R2, R7, R0, PT ;  /* 0x0000000007027233 */ /* 0x000fca0003803000 */
[----:B------:R-:W-:Y:S02]  /*186a0*/  LOP3.LUT R7, R2, R248, RZ, 0xc0, !PT ;  /* 0x000000f802077212 */ /* 0x000fe400078ec0ff */
[----:B------:R-:W-:-:S05]  /*186b0*/  HSET2.LE.AND R2, R5, R0, PT ;  /* 0x0000000005027233 */ /* 0x000fca0003803000 */
[----:B------:R-:W-:Y:S02]  /*186c0*/  LOP3.LUT R4, R2, R249, RZ, 0xc0, !PT ;  /* 0x000000f902047212 */ /* 0x000fe400078ec0ff */
[----:B------:R-:W-:-:S05]  /*186d0*/  HSET2.LE.AND R2, R3, R0, PT ;  /* 0x0000000003027233 */ /* 0x000fca0003803000 */
[----:B------:R-:W-:Y:S02]  /*186e0*/  LOP3.LUT R5, R2, R250, RZ, 0xc0, !PT ;  /* 0x000000fa02057212 */ /* 0x000fe400078ec0ff */
[----:B------:R-:W-:-:S05]  /*186f0*/  LOP3.LUT R2, R29, UR32, R26, 0x96, !PT ;  /* 0x000000201d027c12 */ /* 0x000fca000f8e961a */
[----:B------:R-:W-:Y:S01]  /*18700*/  IMAD.WIDE.U32 R2, R2, -0x2daee0ad, RZ ;  /* 0xd2511f5302027825 */ /* 0x000fe200078e00ff */
[C---:B------:R-:W-:Y:S03]  /*18710*/  HMMA.16816.F32 R136, R4.reuse, R8, R136 ;  /* 0x000000080488723c */ /* 0x040fe60000001888 */
[----:B------:R-:W-:Y:S02]  /*18720*/  IMAD.MOV.U32 R103, RZ, RZ, R251 ;  /* 0x000000ffff677224 */ /* 0x000fe400078e00fb */
[----:B------:R-:W-:Y:S02]  /*18730*/  IMAD.MOV.U32 R251, RZ, RZ, R128 ;  /* 0x000000fffffb7224 */ /* 0x000fe400078e0080 */
[----:B------:R-:W-:Y:S01]  /*18740*/  LOP3.LUT R8, R3, UR34, R24, 0x96, !PT ;  /* 0x0000002203087c12 */ /* 0x000fe2000f8e9618 */
[----:B------:R-:W-:Y:S01]  /*18750*/  IMAD.MOV.U32 R31, RZ, RZ, R129 ;  /* 0x000000ffff1f7224 */ /* 0x000fe200078e0081 */
[----:B------:R-:W-:Y:S01]  /*18760*/  HMMA.16816.F32 R32, R4, R10, R116 ;  /* 0x0000000a0420723c */ /* 0x000fe20000001874 */
[----:B------:R-:W-:-:S02]  /*18770*/  IMAD.MOV.U32 R30, RZ, RZ, R130 ;  /* 0x000000ffff1e7224 */ /* 0x000fc400078e0082 */
[----:B------:R-:W-:Y:S01]  /*18780*/  IMAD.MOV.U32 R123, RZ, RZ, R131 ;  /* 0x000000ffff7b7224 */ /* 0x000fe200078e0083 */
[----:B------:R-:W-:Y:S01]  /*18790*/  LOP3.LUT R9, R2, 0xffff, RZ, 0xc0, !PT ;  /* 0x0000ffff02097812 */ /* 0x000fe200078ec0ff */
[----:B------:R-:W-:Y:S01]  /*187a0*/  IMAD.MOV.U32 R122, RZ, RZ, R220 ;  /* 0x000000ffff7a7224 */ /* 0x000fe200078e00dc */
[----:B------:R-:W-:Y:S01]  /*187b0*/  HMMA.16816.F32 R128, R4, R12, R88 ;  /* 0x0000000c0480723c */ /* 0x000fe20000001858 */
[----:B------:R-:W-:Y:S01]  /*187c0*/  SHF.R.U32.HI R10, RZ, 0x10, R2 ;  /* 0x00000010ff0a7819 */ /* 0x000fe20000011602 */
[----:B------:R-:W-:Y:S01]  /*187d0*/  STG.E.U16 desc[UR26][R140.64+-0xf0], R231 ;  /* 0xffff10e78c007986 */ /* 0x000fe2000c10151a */
[----:B------:R-:W-:-:S03]  /*187e0*/  SHF.R.U32.HI R3, RZ, 0x10, R8 ;  /* 0x00000010ff037819 */ /* 0x000fc60000011608 */
[----:B------:R-:W-:Y:S01]  /*187f0*/  HMMA.16816.F32 R40, R4, R14, R40 ;  /* 0x0000000e0428723c */ /* 0x000fe20000001828 */
[----:B------:R-:W-:Y:S01]  /*18800*/  SHF.R.U32.HI R13, RZ, 0x18, R2 ;  /* 0x00000018ff0d7819 */ /* 0x000fe20000011602 */
[----:B------:R-:W-:Y:S01]  /*18810*/  STG.E.U16 desc[UR26][R140.64+-0xee], R230 ;  /* 0xffff12e68c007986 */ /* 0x000fe2000c10151a */
[----:B------:R-:W-:-:S03]  /*18820*/  SHF.R.U32.HI R11, RZ, 0x18, R8 ;  /* 0x00000018ff0b7819 */ /* 0x000fc60000011608 */
[----:B------:R-:W-:Y:S01]  /*18830*/  HMMA.16816.F32 R56, R4, R16, R56 ;  /* 0x000000100438723c */ /* 0x000fe20000001838 */
[----:B------:R-:W-:Y:S01]  /*18840*/  LOP3.LUT R14, R2, 0xff, RZ, 0xc0, !PT ;  /* 0x000000ff020e7812 */ /* 0x000fe200078ec0ff */
[----:B------:R-:W-:Y:S01]  /*18850*/  IMAD.MOV.U32 R102, RZ, RZ, R132 ;  /* 0x000000ffff667224 */ /* 0x000fe200078e0084 */
[C---:B------:R-:W-:Y:S01]  /*18860*/  LOP3.LUT R2, R8.reuse, 0xffff, RZ, 0xc0, !PT ;  /* 0x0000ffff08027812 */ /* 0x040fe200078ec0ff */
[----:B------:R-:W-:Y:S01]  /*18870*/  IMAD.MOV.U32 R248, RZ, RZ, R133 ;  /* 0x000000fffff87224 */ /* 0x000fe200078e0085 */
[----:B------:R-:W-:Y:S01]  /*18880*/  LOP3.LUT R12, R8, 0xff, RZ, 0xc0, !PT ;  /* 0x000000ff080c7812 */ /* 0x000fe200078ec0ff */
[----:B------:R-:W-:Y:S01]  /*18890*/  IMAD.MOV.U32 R249, RZ, RZ, R134 ;  /* 0x000000fffff97224 */ /* 0x000fe200078e0086 */
[----:B------:R-:W-:Y:S01]  /*188a0*/  SHF.R.U32.HI R2, RZ, 0x8, R2 ;  /* 0x00000008ff027819 */ /* 0x000fe20000011602 */
[----:B------:R-:W-:Y:S01]  /*188b0*/  IMAD.MOV.U32 R250, RZ, RZ, R135 ;  /* 0x000000fffffa7224 */ /* 0x000fe200078e0087 */
[----:B------:R-:W-:Y:S01]  /*188c0*/  LOP3.LUT R3, R3, 0xff, RZ, 0xc0, !PT ;  /* 0x000000ff03037812 */ /* 0x000fe200078ec0ff */
[----:B------:R-:W-:Y:S01]  /*188d0*/  IMAD.MOV.U32 R101, RZ, RZ, R126 ;  /* 0x000000ffff657224 */ /* 0x000fe200078e007e */
[----:B------:R-:W-:Y:S01]  /*188e0*/  PRMT R2, R12, 0x5410, R2 ;  /* 0x000054100c027816 */ /* 0x000fe20000000002 */
[----:B------:R-:W-:Y:S01]  /*188f0*/  IMAD.MOV.U32 R100, RZ, RZ, R125 ;  /* 0x000000ffff647224 */ /* 0x000fe200078e007d */
[----:B------:R-:W-:Y:S01]  /*18900*/  PRMT R3, R3, 0x5410, R11 ;  /* 0x0000541003037816 */ /* 0x000fe2000000000b */
[----:B------:R-:W-:Y:S01]  /*18910*/  LDSM.16.MT88.4 R116, [R178+0x7800] ;  /* 0x00780000b274783b */ /* 0x000fe20000004200 */
[----:B------:R-:W-:-:S02]  /*18920*/  LOP3.LUT R15, R115, UR32, R112, 0x96, !PT ;  /* 0x00000020730f7c12 */ /* 0x000fc4000f8e9670 */
[--C-:B------:R-:W-:Y:S02]  /*18930*/  HSET2.LE.AND R2, R2, R0.reuse, PT ;  /* 0x0000000002027233 */ /* 0x100fe40003803000 */
[----:B------:R-:W-:Y:S01]  /*18940*/  SHF.R.U32.HI R9, RZ, 0x8, R9 ;  /* 0x00000008ff097819 */ /* 0x000fe20000011609 */
[C---:B------:R-:W-:Y:S01]  /*18950*/  HMMA.16816.F32 R16, R4.reuse, R18, R96 ;  /* 0x000000120410723c */ /* 0x040fe20000001860 */
[--C-:B------:R-:W-:Y:S01]  /*18960*/  HSET2.LE.AND R3, R3, R0.reuse, PT ;  /* 0x0000000003037233 */ /* 0x100fe20003803000 */
[----:B------:R-:W-:Y:S01]  /*18970*/  IMAD.MOV.U32 R220, RZ, RZ, R127 ;  /* 0x000000ffffdc7224 */ /* 0x000fe200078e007f */
[----:B------:R-:W-:Y:S01]  /*18980*/  LOP3.LUT R8, R10, 0xff, RZ, 0xc0, !PT ;  /* 0x000000ff0a087812 */ /* 0x000fe200078ec0ff */
[----:B------:R-:W-:Y:S01]  /*18990*/  STG.E.U16 desc[UR26][R54.64+-0xf0], R228 ;  /* 0xffff10e436007986 */ /* 0x000fe2000c10151a */
[----:B------:R-:W-:Y:S02]  /*189a0*/  LOP3.LUT R76, R2, R244, RZ, 0xc0, !PT ;  /* 0x000000f4024c7212 */ /* 0x000fe400078ec0ff */
[----:B------:R-:W-:Y:S01]  /*189b0*/  LOP3.LUT R77, R3, R199, RZ, 0xc0, !PT ;  /* 0x000000c7034d7212 */ /* 0x000fe200078ec0ff */
[----:B------:R-:W-:Y:S01]  /*189c0*/  IMAD.WIDE.U32 R2, R15, -0x2daee0ad, RZ ;  /* 0xd2511f530f027825 */ /* 0x000fe200078e00ff */
[----:B------:R-:W-:Y:S01]  /*189d0*/  PRMT R10, R14, 0x5410, R9 ;  /* 0x000054100e0a7816 */ /* 0x000fe20000000009 */
[C---:B------:R-:W-:Y:S01]  /*189e0*/  HMMA.16816.F32 R112, R4.reuse, R20, R72 ;  /* 0x000000140470723c */ /* 0x040fe20000001848 */
[----:B------:R-:W-:Y:S01]  /*189f0*/  PRMT R9, R8, 0x5410, R13 ;  /* 0x0000541008097816 */ /* 0x000fe2000000000d */
[----:B------:R-:W-:Y:S04]  /*18a00*/  STG.E.U16 desc[UR26][R54.64+-0xee], R229 ;  /* 0xffff12e536007986 */ /* 0x000fe8000c10151a */
[----:B------:R-:W-:Y:S01]  /*18a10*/  HMMA.16816.F32 R20, R4, R22, R84 ;  /* 0x000000160414723c */ /* 0x000fe20000001854 */
[--C-:B------:R-:W-:Y:S01]  /*18a20*/  HSET2.LE.AND R8, R10, R0.reuse, PT ;  /* 0x000000000a087233 */ /* 0x100fe20003803000 */
[----:B------:R-:W2:Y:S01]  /*18a30*/  LDSM.16.MT88.4 R132, [R177+0x7800] ;  /* 0x00780000b184783b */ /* 0x000ea20000004200 */
[----:B------:R-:W-:-:S03]  /*18a40*/  HSET2.LE.AND R9, R9, R0, PT ;  /* 0x0000000009097233 */ /* 0x000fc60003803000 */
[----:B------:R-:W3:Y:S01]  /*18a50*/  LDSM.16.MT88.4 R124, [R180+0x7800] ;  /* 0x00780000b47c783b */ /* 0x000ee20000004200 */
[C---:B------:R-:W-:Y:S02]  /*18a60*/  LOP3.LUT R4, R2.reuse, 0xffff, RZ, 0xc0, !PT ;  /* 0x0000ffff02047812 */ /* 0x040fe400078ec0ff */
[----:B------:R-:W-:Y:S01]  /*18a70*/  LOP3.LUT R6, R2, 0xff, RZ, 0xc0, !PT ;  /* 0x000000ff02067812 */ /* 0x000fe200078ec0ff */
[----:B------:R-:W4:Y:S01]  /*18a80*/  LDSM.16.MT88.4 R12, [R179+0x7800] ;  /* 0x00780000b30c783b */ /* 0x000f220000004200 */
[----:B------:R-:W-:Y:S02]  /*18a90*/  SHF.R.U32.HI R4, RZ, 0x8, R4 ;  /* 0x00000008ff047819 */ /* 0x000fe40000011604 */
[----:B------:R-:W-:Y:S02]  /*18aa0*/  LOP3.LUT R3, R3, UR34, R120, 0x96, !PT ;  /* 0x0000002203037c12 */ /* 0x000fe4000f8e9678 */
[----:B------:R-:W-:Y:S02]  /*18ab0*/  LOP3.LUT R78, R8, R239, RZ, 0xc0, !PT ;  /* 0x000000ef084e7212 */ /* 0x000fe400078ec0ff */
[----:B------:R-:W-:-:S02]  /*18ac0*/  LOP3.LUT R79, R9, R200, RZ, 0xc0, !PT ;  /* 0x000000c8094f7212 */ /* 0x000fc400078ec0ff */
[--C-:B------:R-:W-:Y:S02]  /*18ad0*/  SHF.R.U32.HI R5, RZ, 0x10, R2.reuse ;  /* 0x00000010ff057819 */ /* 0x100fe40000011602 */
[----:B------:R-:W-:Y:S02]  /*18ae0*/  SHF.R.U32.HI R8, RZ, 0x18, R2 ;  /* 0x00000018ff087819 */ /* 0x000fe40000011602 */
[----:B------:R-:W-:Y:S02]  /*18af0*/  PRMT R9, R6, 0x5410, R4 ;  /* 0x0000541006097816 */ /* 0x000fe40000000004 */
[C---:B------:R-:W-:Y:S02]  /*18b00*/  LOP3.LUT R2, R3.reuse, 0xffff, RZ, 0xc0, !PT ;  /* 0x0000ffff03027812 */ /* 0x040fe400078ec0ff */
[----:B------:R-:W-:Y:S02]  /*18b10*/  SHF.R.U32.HI R4, RZ, 0x10, R3 ;  /* 0x00000010ff047819 */ /* 0x000fe40000011603 */
[----:B------:R-:W-:-:S02]  /*18b20*/  LOP3.LUT R7, R3, 0xff, RZ, 0xc0, !PT ;  /* 0x000000ff03077812 */ /* 0x000fc400078ec0ff */
[----:B------:R-:W-:Y:S02]  /*18b30*/  SHF.R.U32.HI R6, RZ, 0x18, R3 ;  /* 0x00000018ff067819 */ /* 0x000fe40000011603 */
[----:B------:R-:W-:Y:S02]  /*18b40*/  SHF.R.U32.HI R2, RZ, 0x8, R2 ;  /* 0x00000008ff027819 */ /* 0x000fe40000011602 */
[----:B------:R-:W-:Y:S02]  /*18b50*/  LOP3.LUT R3, R4, 0xff, RZ, 0xc0, !PT ;  /* 0x000000ff04037812 */ /* 0x000fe400078ec0ff */
[----:B------:R-:W-:Y:S01]  /*18b60*/  LOP3.LUT R5, R5, 0xff, RZ, 0xc0, !PT ;  /* 0x000000ff05057812 */ /* 0x000fe200078ec0ff */
[----:B------:R1:W-:Y:S01]  /*18b70*/  STG.E.U16 desc[UR26][R52.64+-0xf0], R168 ;  /* 0xffff10a834007986 */ /* 0x0003e2000c10151a */
[----:B------:R-:W-:Y:S02]  /*18b80*/  PRMT R2, R7, 0x5410, R2 ;  /* 0x0000541007027816 */ /* 0x000fe40000000002 */
[----:B------:R-:W-:Y:S01]  /*18b90*/  PRMT R3, R3, 0x5410, R6 ;  /* 0x0000541003037816 */ /* 0x000fe20000000006 */
[----:B------:R1:W-:Y:S01]  /*18ba0*/  STG.E.U16 desc[UR26][R52.64+-0xee], R167 ;  /* 0xffff12a734007986 */ /* 0x0003e2000c10151a */
[----:B------:R-:W-:-:S03]  /*18bb0*/  PRMT R5, R5, 0x5410, R8 ;  /* 0x0000541005057816 */ /* 0x000fc60000000008 */
[----:B------:R1:W-:Y:S04]  /*18bc0*/  STG.E.U16 desc[UR26][R38.64+-0xf0], R165 ;  /* 0xffff10a526007986 */ /* 0x0003e8000c10151a */
[----:B------:R1:W-:Y:S04]  /*18bd0*/  STG.E.U16 desc[UR26][R38.64+-0xee], R166 ;  /* 0xffff12a626007986 */ /* 0x0003e8000c10151a */
[----:B------:R1:W-:Y:S04]  /*18be0*/  STG.E.U16 desc[UR26][R140.64+-0xe0], R227 ;  /* 0xffff20e38c007986 */ /* 0x0003e8000c10151a */
[----:B------:R1:W-:Y:S01]  /*18bf0*/  STG.E.U16 desc[UR26][R140.64+-0xde], R226 ;  /* 0xffff22e28c007986 */ /* 0x0003e2000c10151a */
[----:B------:R-:W-:-:S03]  /*18c00*/  HSET2.LE.AND R2, R2, R0, PT ;  /* 0x0000000002027233 */ /* 0x000fc60003803000 */
[----:B------:R1:W-:Y:S01]  /*18c10*/  STG.E.U16 desc[UR26][R54.64+-0xe0], R225 ;  /* 0xffff20e136007986 */ /* 0x0003e2000c10151a */
[----:B------:R-:W-:-:S03]  /*18c20*/  HSET2.LE.AND R4, R9, R0, PT ;  /* 0x0000000009047233 */ /* 0x000fc60003803000 */
[----:B------:R1:W-:Y:S01]  /*18c30*/  STG.E.U16 desc[UR26][R54.64+-0xde], R224 ;  /* 0xffff22e036007986 */ /* 0x0003e2000c10151a */
[----:B------:R-:W-:-:S03]  /*18c40*/  HSET2.LE.AND R3, R3, R0, PT ;  /* 0x0000000003037233 */ /* 0x000fc60003803000 */
[----:B------:R1:W-:Y:S01]  /*18c50*/  STG.E.U16 desc[UR26][R52.64+-0xe0], R164 ;  /* 0xffff20a434007986 */ /* 0x0003e2000c10151a */
[----:B------:R-:W-:-:S03]  /*18c60*/  HSET2.LE.AND R0, R5, R0, PT ;  /* 0x0000000005007233 */ /* 0x000fc60003803000 */
[----:B------:R1:W-:Y:S04]  /*18c70*/  STG.E.U16 desc[UR26][R52.64+-0xde], R163 ;  /* 0xffff22a334007986 */ /* 0x0003e8000c10151a */
[----:B------:R1:W-:Y:S04]  /*18c80*/  STG.E.U16 desc[UR26][R38.64+-0xe0], R161 ;  /* 0xffff20a126007986 */ /* 0x0003e8000c10151a */
[----:B------:R1:W-:Y:S04]  /*18c90*/  STG.E.U16 desc[UR26][R38.64+-0xde], R162 ;  /* 0xffff22a226007986 */ /* 0x0003e8000c10151a */
[----:B------:R1:W-:Y:S04]  /*18ca0*/  STG.E.U16 desc[UR26][R140.64+-0xd0], R223 ;  /* 0xffff30df8c007986 */ /* 0x0003e8000c10151a */
[----:B------:R1:W-:Y:S01]  /*18cb0*/  STG.E.U16 desc[UR26][R140.64+-0xce], R222 ;  /* 0xffff32de8c007986 */ /* 0x0003e2000c10151a */
[----:B------:R-:W-:-:S03]  /*18cc0*/  IMAD.MOV.U32 R36, RZ, RZ, R31 ;  /* 0x000000ffff247224 */ /* 0x000fc600078e001f */
[----:B------:R1:W-:Y:S04]  /*18cd0*/  STG.E.U16 desc[UR26][R54.64+-0xd0], R219 ;  /* 0xffff30db36007986 */ /* 0x0003e8000c10151a */
[----:B------:R1:W-:Y:S01]  /*18ce0*/  STG.E.U16 desc[UR26][R54.64+-0xce], R218 ;  /* 0xffff32da36007986 */ /* 0x0003e2000c10151a */
[----:B------:R-:W-:-:S03]  /*18cf0*/  IMAD.MOV.U32 R31, RZ, RZ, R103 ;  /* 0x000000ffff1f7224 */ /* 0x000fc600078e0067 */
[----:B------:R1:W-:Y:S04]  /*18d00*/  STG.E.U16 desc[UR26][R52.64+-0xd0], R160 ;  /* 0xffff30a034007986 */ /* 0x0003e8000c10151a */
[----:B------:R1:W-:Y:S01]  /*18d10*/  STG.E.U16 desc[UR26][R52.64+-0xce], R159 ;  /* 0xffff329f34007986 */ /* 0x0003e2000c10151a */
[----:B------:R-:W-:-:S03]  /*18d20*/  LOP3.LUT R100, R2, R100, RZ, 0xc0, !PT ;  /* 0x0000006402647212 */ /* 0x000fc600078ec0ff */
[----:B------:R1:W-:Y:S01]  /*18d30*/  STG.E.U16 desc[UR26][R38.64+-0xd0], R158 ;  /* 0xffff309e26007986 */ /* 0x0003e2000c10151a */
[----:B------:R-:W-:-:S03]  /*18d40*/  LOP3.LUT R103, R0, R247, RZ, 0xc0, !PT ;  /* 0x000000f700677212 */ /* 0x000fc600078ec0ff */
[----:B------:R1:W-:Y:S01]  /*18d50*/  STG.E.U16 desc[UR26][R38.64+-0xce], R157 ;  /* 0xffff329d26007986 */ /* 0x0003e2000c10151a */
[----:B------:R-:W-:-:S03]  /*18d60*/  IMAD.MOV.U32 R29, RZ, RZ, R122 ;  /* 0x000000ffff1d7224 */ /* 0x000fc600078e007a */
[----:B------:R1:W-:Y:S01]  /*18d70*/  STG.E.U16 desc[UR26][R140.64+-0xc0], R217 ;  /* 0xffff40d98c007986 */ /* 0x0003e2000c10151a */
[----:B------:R-:W-:-:S03]  /*18d80*/  IMAD.MOV.U32 R26, RZ, RZ, R123 ;  /* 0x000000ffff1a7224 */ /* 0x000fc600078e007b */
[----:B------:R1:W-:Y:S01]  /*18d90*/  STG.E.U16 desc[UR26][R140.64+-0xbe], R216 ;  /* 0xffff42d88c007986 */ /* 0x0003e2000c10151a */
[----:B------:R-:W-:Y:S01]  /*18da0*/  FADD.FTZ R2, R238, R245 ;  /* 0x000000f5ee027221 */ /* 0x000fe20000010000 */
[----:B------:R-:W-:Y:S02]  /*18db0*/  FADD.FTZ R0, R237, R201 ;  /* 0x000000c9ed007221 */ /* 0x000fe40000010000 */
[----:B------:R1:W-:Y:S01]  /*18dc0*/  STG.E.U16 desc[UR26][R54.64+-0xc0], R210 ;  /* 0xffff40d236007986 */ /* 0x0003e2000c10151a */
[----:B------:R-:W-:-:S03]  /*18dd0*/  IMAD.MOV.U32 R27, RZ, RZ, R30 ;  /* 0x000000ffff1b7224 */ /* 0x000fc600078e001e */
        /* <DEDUP_REMOVED lines=8> */
[----:B------:R-:W-:-:S03]  /*18e60*/  FADD.FTZ R4, R29, R202 ;  /* 0x000000ca1d047221 */ /* 0x000fc60000010000 */
[----:B------:R1:W-:Y:S01]  /*18e70*/  STG.E.U16 desc[UR26][R140.64+-0xb0], R209 ;  /* 0xffff50d18c007986 */ /* 0x0003e2000c10151a */
[----:B------:R-:W-:-:S03]  /*18e80*/  FADD.FTZ R3, R26, R198 ;  /* 0x000000c61a037221 */ /* 0x000fc60000010000 */
[----:B------:R1:W-:Y:S01]  /*18e90*/  STG.E.U16 desc[UR26][R140.64+-0xae], R208 ;  /* 0xffff52d08c007986 */ /* 0x0003e2000c10151a */
[----:B------:R-:W-:Y:S01]  /*18ea0*/  FADD.FTZ R2, R236, R2 ;  /* 0x00000002ec027221 */ /* 0x000fe20000010000 */
[----:B------:R-:W-:Y:S02]  /*18eb0*/  FADD.FTZ R0, R175, R0 ;  /* 0x00000000af007221 */ /* 0x000fe40000010000 */
[----:B------:R1:W-:Y:S04]  /*18ec0*/  STG.E.U16 desc[UR26][R54.64+-0xb0], R203 ;  /* 0xffff50cb36007986 */ /* 0x0003e8000c10151a */
[----:B------:R1:W-:Y:S04]  /*18ed0*/  STG.E.U16 desc[UR26][R54.64+-0xae], R197 ;  /* 0xffff52c536007986 */ /* 0x0003e8000c10151a */
[----:B------:R1:W-:Y:S04]  /*18ee0*/  STG.E.U16 desc[UR26][R52.64+-0xb0], R154 ;  /* 0xffff509a34007986 */ /* 0x0003e8000c10151a */
[----:B------:R1:W-:Y:S04]  /*18ef0*/  STG.E.U16 desc[UR26][R52.64+-0xae], R153 ;  /* 0xffff529934007986 */ /* 0x0003e8000c10151a */
[----:B------:R1:W-:Y:S04]  /*18f00*/  STG.E.U16 desc[UR26][R38.64+-0xb0], R152 ;  /* 0xffff509826007986 */ /* 0x0003e8000c10151a */
        /* <DEDUP_REMOVED lines=37> */
[C---:B--2---:R-:W-:Y:S01]  /*19160*/  HMMA.16816.F32 R108, R76.reuse, R132, R108 ;  /* 0x000000844c6c723c */ /* 0x044fe2000000186c */
[----:B------:R-:W-:Y:S01]  /*19170*/  FADD.FTZ R4, R242, R4 ;  /* 0x00000004f2047221 */ /* 0x000fe20000010000 */
[----:B------:R-:W-:Y:S01]  /*19180*/  FADD.FTZ R3, R243, R3 ;  /* 0x00000003f3037221 */ /* 0x000fe20000010000 */
[----:B------:R-:W-:Y:S01]  /*19190*/  FADD.FTZ R2, R207, R2 ;  /* 0x00000002cf027221 */ /* 0x000fe20000010000 */
[----:B------:R-:W-:Y:S01]  /*191a0*/  FADD.FTZ R0, R205, R0 ;  /* 0x00000000cd007221 */ /* 0x000fe20000010000 */
[----:B------:R-:W-:Y:S01]  /*191b0*/  IADD3 R199, P1, R140, -0x180, RZ ;  /* 0xfffffe808cc77810 */ /* 0x000fe20007f3e0ff */
[----:B------:R-:W-:Y:S01]  /*191c0*/  HMMA.16816.F32 R104, R76, R134, R104 ;  /* 0x000000864c68723c */ /* 0x000fe20000001868 */
[----:B------:R-:W-:-:S05]  /*191d0*/  @UP0 UIADD3 UR18, UR18, -0x4, URZ ;  /* 0xfffffffc12120890 */ /* 0x000fca000fffe03f */
[----:B---3--:R-:W-:Y:S01]  /*191e0*/  HMMA.16816.F32 R96, R76, R124, R80 ;  /* 0x0000007c4c60723c */ /* 0x008fe20000001850 */
[----:B------:R-:W-:-:S05]  /*191f0*/  FADD.FTZ R247, R204, R4 ;  /* 0x00000004ccf77221 */ /* 0x000fca0000010000 */
[----:B------:R-:W-:Y:S01]  /*19200*/  HMMA.16816.F32 R92, R76, R126, R92 ;  /* 0x0000007e4c5c723c */ /* 0x000fe2000000185c */
[----:B------:R-:W-:-:S05]  /*19210*/  FADD.FTZ R249, R252, R3 ;  /* 0x00000003fcf97221 */ /* 0x000fca0000010000 */
[----:B------:R-:W-:Y:S01]  /*19220*/  HMMA.16816.F32 R88, R76, R116, R60 ;  /* 0x000000744c58723c */ /* 0x000fe2000000183c */
[----:B------:R-:W-:-:S05]  /*19230*/  FADD.FTZ R244, R212, R2 ;  /* 0x00000002d4f47221 */ /* 0x000fca0000010000 */
[----:B------:R-:W-:Y:S01]  /*19240*/  HMMA.16816.F32 R84, R76, R118, R48 ;  /* 0x000000764c54723c */ /* 0x000fe20000001830 */
[----:B------:R-:W-:-:S05]  /*19250*/  FADD.FTZ R245, R206, R0 ;  /* 0x00000000cef57221 */ /* 0x000fca0000010000 */
[----:B------:R-:W-:Y:S01]  /*19260*/  HMMA.16816.F32 R136, R100, R132, R136 ;  /* 0x000000846488723c */ /* 0x000fe20000001888 */
[----:B------:R-:W-:-:S05]  /*19270*/  IADD3.X R198, R141, -0x1, RZ, P1, !PT ;  /* 0xffffffff8dc67810 */ /* 0x000fca0000ffe4ff */
[C---:B------:R-:W-:Y:S06]  /*19280*/  HMMA.16816.F32 R128, R100.reuse, R124, R128 ;  /* 0x0000007c6480723c */ /* 0x040fec0000001880 */
[----:B------:R-:W-:Y:S06]  /*19290*/  HMMA.16816.F32 R120, R100, R116, R56 ;  /* 0x000000746478723c */ /* 0x000fec0000001838 */
[----:B----4-:R-:W-:Y:S06]  /*192a0*/  HMMA.16816.F32 R80, R76, R12, R64 ;  /* 0x0000000c4c50723c */ /* 0x010fec0000001840 */
        /* <DEDUP_REMOVED lines=8> */
.L_x_1049:
[----:B------:R-:W-:-:S12]  /*19330*/  UIADD3 UR18, UR17, -0x1, URZ ;  /* 0xffffffff11127890 */ /* 0x000fd8000fffe03f */
.L_x_1056:
[----:B------:R-:W-:-:S13]  /*19340*/  ISETP.LE.AND P0, PT, RZ, UR18, PT ;  /* 0x00000012ff007c0c */ /* 0x000fda000bf03270 */
[----:B------:R-:W-:Y:S05]  /*19350*/  @!P0 BRA `(.L_x_1057) ;  /* 0x0000006c00b08947 */ /* 0x000fea0003800000 */
[----:B------:R-:W2:Y:S04]  /*19360*/  LDL.LU R2, [R1+0xc8] ;  /* 0x0000c80001027983 */ /* 0x000ea80000300800 */
[----:B------:R-:W3:Y:S04]  /*19370*/  LDL.LU R5, [R1+0x110] ;  /* 0x0001100001057983 */ /* 0x000ee80000300800 */
[----:B------:R-:W4:Y:S01]  /*19380*/  LDL.LU R4, [R1+0xe8] ;  /* 0x0000e80001047983 */ /* 0x000f220000300800 */
[----:B------:R-:W-:Y:S01]  /*19390*/  USHF.L.U64.HI UR6, UR8, 0x5, UR9 ;  /* 0x0000000508067899 */ /* 0x000fe20008010209 */
[----:B------:R-:W-:Y:S01]  /*193a0*/  MOV R73, R70 ;  /* 0x0000004600497202 */ /* 0x000fe20000000f00 */
[----:B------:R-:W-:Y:S01]  /*193b0*/  USHF.L.U32 UR7, UR8, 0x5, URZ ;  /* 0x0000000508077899 */ /* 0x000fe2000800063f */
[----:B------:R-:W-:Y:S01]  /*193c0*/  MOV R72, R71 ;  /* 0x0000004700487202 */ /* 0x000fe20000000f00 */
[----:B------:R-:W-:Y:S01]  /*193d0*/  UIMAD.WIDE.U32 UR16, UR8, 0x30, URZ ;  /* 0x00000030081078a5 */ /* 0x000fe2000f8e003f */
[----:B------:R-:W-:Y:S01]  /*193e0*/  MOV R3, R68 ;  /* 0x0000004400037202 */ /* 0x000fe20000000f00 */
[----:B------:R-:W-:-:S02]  /*193f0*/  UIMAD UR4, UR9, 0x30, URZ ;  /* 0x00000030090478a4 */ /* 0x000fc4000f8e023f */
[----:B------:R-:W-:Y:S02]  /*19400*/  USHF.L.U64.HI UR8, UR10, 0x5, UR11 ;  /* 0x000000050a087899 */ /* 0x000fe4000801020b */
[----:B------:R-:W-:Y:S02]  /*19410*/  USHF.L.U32 UR9, UR10, 0x5, URZ ;  /* 0x000000050a097899 */ /* 0x000fe4000800063f */
[----:B------:R-:W-:Y:S02]  /*19420*/  UIMAD.WIDE.U32 UR46, UR10, 0x30, URZ ;  /* 0x000000300a2e78a5 */ /* 0x000fe4000f8e003f */
[----:B------:R-:W-:Y:S01]  /*19430*/  USHF.L.U32 UR40, UR19, 0x3, URZ ;  /* 0x0000000313287899 */ /* 0x000fe2000800063f */
[----:B------:R-:W-:Y:S01]  /*19440*/  ULDC UR10, c[0x0][0x2d0] ;  /* 0x0000b400000a7ab9 */ /* 0x000fe20000000800 */
[----:B------:R-:W-:Y:S01]  /*19450*/  USHF.R.S32.HI UR42, URZ, 0x1f, UR19 ;  /* 0x0000001f3f2a7899 */ /* 0x000fe20008011413 */
[----:B-----5:R-:W-:Y:S01]  /*19460*/  ISETP.GE.AND P0, PT, R240, UR10, PT ;  /* 0x0000000af0007c0c */ /* 0x020fe2000bf06270 */
[----:B------:R-:W-:-:S02]  /*19470*/  UIMAD UR43, UR19, 0x38, UR40 ;  /* 0x00000038132b78a4 */ /* 0x000fc4000f8e0228 */
[----:B------:R-:W-:Y:S02]  /*19480*/  UIADD3 UR10, UR4, UR17, URZ ;  /* 0x00000011040a7290 */ /* 0x000fe4000fffe03f */
[----:B------:R-:W-:Y:S02]  /*19490*/  USHF.R.S32.HI UR4, URZ, 0x1f, UR40 ;  /* 0x0000001f3f047899 */ /* 0x000fe40008011428 */
[----:B------:R-:W-:Y:S02]  /*194a0*/  UIADD3 UR43, UR43, 0x1, URZ ;  /* 0x000000012b2b7890 */ /* 0x000fe4000fffe03f */
[----:B------:R-:W-:Y:S02]  /*194b0*/  USHF.L.U32 UR41, UR40, 0x1, URZ ;  /* 0x0000000128297899 */ /* 0x000fe4000800063f */
[----:B------:R-:W-:Y:S02]  /*194c0*/  USHF.L.U64.HI UR40, UR40, 0x1, UR4 ;  /* 0x0000000128287899 */ /* 0x000fe40008010204 */
[----:B------:R-:W1:Y:S01]  /*194d0*/  @!P0 LDC.64 R6, c[0x0][0x220] ;  /* 0x00008800ff068b82 */ /* 0x000e620000000a00 */
[----:B------:R-:W-:-:S02]  /*194e0*/  USHF.R.S32.HI UR4, URZ, 0x1f, UR43 ;  /* 0x0000001f3f047899 */ /* 0x000fc4000801142b */
[----:B------:R-:W-:Y:S02]  /*194f0*/  UIMAD UR11, UR11, 0x30, URZ ;  /* 0x000000300b0b78a4 */ /* 0x000fe4000f8e023f */
[----:B------:R-:W-:Y:S02]  /*19500*/  USHF.R.S32.HI UR22, URZ, 0x1f, UR45 ;  /* 0x0000001f3f167899 */ /* 0x000fe4000801142d */
[----:B------:R-:W-:Y:S01]  /*19510*/  UIMAD.WIDE.U32 UR48, UR19, 0x70, URZ ;  /* 0x00000070133078a5 */ /* 0x000fe2000f8e003f */
[----:B------:R-:W1:Y:S01]  /*19520*/  @!P0 LDC.64 R10, c[0x0][0x220] ;  /* 0x00008800ff0a8b82 */ /* 0x000e620000000a00 */
[----:B------:R-:W-:Y:S02]  /*19530*/  UIMAD UR42, UR42, 0x70, URZ ;  /* 0x000000702a2a78a4 */ /* 0x000fe4000f8e023f */
[----:B------:R-:W-:Y:S02]  /*19540*/  USHF.L.U32 UR44, UR43, 0x1, URZ ;  /* 0x000000012b2c7899 */ /* 0x000fe4000800063f */
[----:B------:R-:W-:-:S02]  /*19550*/  USHF.L.U32 UR21, UR45, 0x1, URZ ;  /* 0x000000012d157899 */ /* 0x000fc4000800063f */
[----:B------:R-:W-:Y:S01]  /*19560*/  USHF.L.U64.HI UR43, UR43, 0x1, UR4 ;  /* 0x000000012b2b7899 */ /* 0x000fe20008010204 */
[----:B------:R-:W1:Y:S01]  /*19570*/  @!P0 LDC.64 R8, c[0x0][0x220] ;  /* 0x00008800ff088b82 */ /* 0x000e620000000a00 */
[----:B------:R-:W-:Y:S02]  /*19580*/  UIADD3 UR11, UR11, UR47, URZ ;  /* 0x0000002f0b0b7290 */ /* 0x000fe4000fffe03f */
[----:B------:R-:W-:Y:S02]  /*19590*/  USHF.L.U64.HI UR45, UR45, 0x1, UR22 ;  /* 0x000000012d2d7899 */ /* 0x000fe40008010216 */
[----:B------:R-:W-:Y:S01]  /*195a0*/  UIADD3 UR42, UR49, UR42, URZ ;  /* 0x0000002a312a7290 */ /* 0x000fe2000fffe03f */
[----:B------:R-:W-:Y:S01]  /*195b0*/  ULDC UR4, c[0x0][0x2ec] ;  /* 0x0000bb0000047ab9 */ /* 0x000fe20000000800 */
[----:B-1----:R1:W-:Y:S04]  /*195c0*/  @!P0 STL.64 [R1+0x148], R6 ;  /* 0x0001480601008387 */ /* 0x0023e80000100a00 */
[----:B------:R-:W-:Y:S04]  /*195d0*/  @!P0 STL.64 [R1+0x140], R10 ;  /* 0x0001400a01008387 */ /* 0x000fe80000100a00 */
[----:B------:R2:W-:Y:S01]  /*195e0*/  @!P0 STL.64 [R1+0x138], R8 ;  /* 0x0001380801008387 */ /* 0x0005e20000100a00 */
[----:B-1----:R-:W1:Y:S03]  /*195f0*/  @!P0 LDC.64 R6, c[0x0][0x220] ;  /* 0x00008800ff068b82 */ /* 0x002e660000000a00 */
[----:B-1----:R1:W-:Y:S01]  /*19600*/  @!P0 STL.64 [R1+0x130], R6 ;  /* 0x0001300601008387 */ /* 0x0023e20000100a00 */
[----:B--2---:R-:W-:-:S02]  /*19610*/  VIADD R0, R2, 0x4 ;  /* 0x0000000402007836 */ /* 0x004fc40000000000 */
[----:B------:R-:W-:-:S04]  /*19620*/  IMAD.WIDE.U32 R8, R2, -0x326172a9, RZ ;  /* 0xcd9e8d5702087825 */ /* 0x000fc800078e00ff */
[----:B-1----:R-:W-:Y:S01]  /*19630*/  IMAD.WIDE.U32 R6, R0, -0x326172a9, RZ ;  /* 0xcd9e8d5700067825 */ /* 0x002fe200078e00ff */
[----:B------:R1:W-:Y:S01]  /*19640*/  STL.64 [R1+0x120], R8 ;  /* 0x0001200801007387 */ /* 0x0003e20000100a00 */
[-C--:B----4-:R-:W-:Y:S02]  /*19650*/  LOP3.LUT R2, R9, R4.reuse, RZ, 0x3c, !PT ;  /* 0x0000000409027212 */ /* 0x090fe400078e3cff */
[----:B---3--:R-:W-:Y:S01]  /*19660*/  IMAD.WIDE.U32 R250, R5, -0x2daee0ad, RZ ;  /* 0xd2511f5305fa7825 */ /* 0x008fe200078e00ff */
[----:B------:R2:W-:Y:S01]  /*19670*/  STL.64 [R1+0x118], R6 ;  /* 0x0001180601007387 */ /* 0x0005e20000100a00 */
[----:B------:R-:W-:Y:S02]  /*19680*/  LOP3.LUT R4, R7, R4, RZ, 0x3c, !PT ;  /* 0x0000000407047212 */ /* 0x000fe400078e3cff */
[----:B------:R-:W-:Y:S01]  /*19690*/  IMAD.MOV.U32 R0, RZ, RZ, R69 ;  /* 0x000000ffff007224 */ /* 0x000fe200078e0045 */
[----:B-1----:R-:W3:Y:S04]  /*196a0*/  LDL.LU.64 R8, [R1+0x100] ;  /* 0x0001000001087983 */ /* 0x002ee80000300a00 */
[----:B--2---:R-:W2:Y:S01]  /*196b0*/  LDL.LU.64 R6, [R1+0x108] ;  /* 0x0001080001067983 */ /* 0x004ea20000300a00 */
[----:B------:R-:W-:-:S04]  /*196c0*/  IMAD.WIDE.U32 R12, R2, -0x2daee0ad, RZ ;  /* 0xd2511f53020c7825 */ /* 0x000fc800078e00ff */
[----:B------:R-:W-:Y:S01]  /*196d0*/  IMAD.WIDE.U32 R10, R4, -0x2daee0ad, RZ ;  /* 0xd2511f53040a7825 */ /* 0x000fe200078e00ff */
[----:B------:R1:W-:Y:S04]  /*196e0*/  STL.64 [R1+0x8], R12 ;  /* 0x0000080c01007387 */ /* 0x0003e80000100a00 */
[----:B------:R1:W-:Y:S01]  /*196f0*/  STL.64 [R1+0x10], R10 ;  /* 0x0000100a01007387 */ /* 0x0003e20000100a00 */
[----:B---3--:R-:W-:Y:S02]  /*19700*/  MOV R5, R9 ;  /* 0x0000000900057202 */ /* 0x008fe40000000f00 */
[----:B--2---:R-:W-:-:S05]  /*19710*/  MOV R4, R6 ;  /* 0x0000000600047202 */ /* 0x004fca0000000f00 */
[----:B------:R1:W-:Y:S01]  /*19720*/  STL.64 [R1+0x128], R4 ;  /* 0x0001280401007387 */ /* 0x0003e20000100a00 */
[----:B------:R-:W-:Y:S05]  /*19730*/  BRA `(.L_x_1058) ;  /* 0x0000000000cc7947 */ /* 0x000fea0003800000 */
.L_x_1060:
[----:B------:R-:W2:Y:S01]  /*19740*/  LDL.64 R206, [R1+0x158] ;  /* 0x0001580001ce7983 */ /* 0x000ea20000100a00 */
[----:B------:R-:W1:Y:S01]  /*19750*/  LDC.64 R70, c[0x0][0x248] ;  /* 0x00009200ff467b82 */ /* 0x000e620000000a00 */
[----:B------:R-:W-:Y:S02]  /*19760*/  UIADD3 UR22, UR18, -0x1, URZ ;  /* 0xffffffff12167890 */ /* 0x000fe4000fffe03f */
[----:B------:R-:W3:Y:S02]  /*19770*/  LDL.64 R204, [R1+0x150] ;  /* 0x0001500001cc7983 */ /* 0x000ee40000100a00 */
[----:B------:R-:W-:Y:S02]  /*19780*/  USHF.R.S32.HI UR19, URZ, 0x1f, UR22 ;  /* 0x0000001f3f137899 */ /* 0x000fe40008011416 */
[----:B------:R4:W-:Y:S01]  /*19790*/  @P0 STS.128 [R191+0x4000], RZ ;  /* 0x004000ffbf000388 */ /* 0x0009e20000000c00 */
[----:B------:R-:W5:Y:S08]  /*197a0*/  @!P0 LDC.64 R142, c[0x0][0x218] ;  /* 0x00008600ff8e8b82 */ /* 0x000f700000000a00 */
[----:B------:R-:W4:Y:S08]  /*197b0*/  @!P0 LDC.64 R150, c[0x0][0x218] ;  /* 0x00008600ff968b82 */ /* 0x000f300000000a00 */
[----:B------:R-:W4:Y:S08]  /*197c0*/  @!P0 LDC.64 R152, c[0x0][0x218] ;  /* 0x00008600ff988b82 */ /* 0x000f300000000a00 */
[----:B------:R-:W4:Y:S01]  /*197d0*/  @!P0 LDC.64 R154, c[0x0][0x218] ;  /* 0x00008600ff9a8b82 */ /* 0x000f220000000a00 */
[C---:B-1----:R-:W-:Y:S02]  /*197e0*/  IMAD R74, R70.reuse, UR19, RZ ;  /* 0x00000013464a7c24 */ /* 0x042fe4000f8e02ff */
[----:B------:R-:W-:Y:S04]  /*197f0*/  IMAD.WIDE.U32 R68, R70, UR22, RZ ;  /* 0x0000001646447c25 */ /* 0x000fe8000f8e00ff */
[----:B------:R-:W-:Y:S04]  /*19800*/  IMAD R74, R71, UR22, R74 ;  /* 0x00000016474a7c24 */ /* 0x000fe8000f8e024a */
[----:B------:R-:W-:Y:S01]  /*19810*/  IMAD.IADD R74, R69, 0x1, R74 ;  /* 0x00000001454a7824 */ /* 0x000fe200078e024a */
[----:B--2---:R-:W-:Y:S04]  /*19820*/  LEA R2, P1, R68, R206, 0x6 ;  /* 0x000000ce44027211 */ /* 0x004fe800078230ff */
[----:B-----5:R-:W-:Y:S02]  /*19830*/  @!P0 LEA R142, P6, R2, R142, 0x1 ;  /* 0x0000008e028e8211 */ /* 0x020fe400078c08ff */
[----:B---3--:R-:W-:Y:S02]  /*19840*/  LEA.HI.X R68, R68, R205, R74, 0x6, P1 ;  /* 0x000000cd44447211 */ /* 0x008fe400008f344a */
[----:B------:R-:W-:Y:S02]  /*19850*/  @!P0 LEA R75, P1, R70, R2, 0x4 ;  /* 0x00000002464b8211 */ /* 0x000fe400078220ff */
[----:B------:R-:W-:Y:S02]  /*19860*/  @!P0 LEA.HI.X R143, R2, R143, R68, 0x1, P6 ;  /* 0x0000008f028f8211 */ /* 0x000fe400030f0c44 */
[C---:B----4-:R-:W-:Y:S02]  /*19870*/  @!P0 LEA R140, P5, R75.reuse, R150, 0x1 ;  /* 0x000000964b8c8211 */ /* 0x050fe400078a08ff */
[----:B------:R-:W-:Y:S01]  /*19880*/  @!P0 LEA.HI.X R141, R70, R68, R71, 0x4, P1 ;  /* 0x00000044468d8211 */ /* 0x000fe200008f2447 */
[----:B------:R-:W-:Y:S01]  /*19890*/  @!PT LDS RZ, [RZ] ;  /* 0x00000000fffff984 */ /* 0x000fe20000000800 */
[----:B------:R-:W-:Y:S01]  /*198a0*/  @!PT LDS RZ, [RZ] ;  /* 0x00000000fffff984 */ /* 0x000fe20000000800 */
[----:B------:R-:W-:Y:S01]  /*198b0*/  @!PT LDS RZ, [RZ] ;  /* 0x00000000fffff984 */ /* 0x000fe20000000800 */
[----:B------:R1:W-:Y:S01]  /*198c0*/  @!P0 LDGSTS.E.BYPASS.LTC128B.128 [R191+0x4000], desc[UR26][R142.64] ;  /* 0x040000008ebf8fae */ /* 0x0003e2000b901d5a */
[----:B------:R-:W-:Y:S02]  /*198d0*/  @!P0 IADD3 R69, P4, R2, UR9, RZ ;  /* 0x0000000902458c10 */ /* 0x000fe4000ff9e0ff */
[----:B------:R-:W-:Y:S01]  /*198e0*/  @!P0 LEA.HI.X R141, R75, R151, R141, 0x1, P5 ;  /* 0x000000974b8d8211 */ /* 0x000fe200028f0c8d */
[----:B------:R1:W-:Y:S01]  /*198f0*/  @P0 STS.128 [R191+0x4800], RZ ;  /* 0x004800ffbf000388 */ /* 0x0003e20000000c00 */
[C---:B------:R-:W-:Y:S02]  /*19900*/  @!P0 LEA R74, P3, R69.reuse, R152, 0x1 ;  /* 0x00000098454a8211 */ /* 0x040fe400078608ff */
        /* <DEDUP_REMOVED lines=20> */
[----:B------:R-:W0:Y:S01]  /*19a50*/  LDGDEPBAR ;  /* 0x00000000000079af */ /* 0x000e220000000000 */
[----:B------:R-:W-:Y:S05]  /*19a60*/  BRA `(.L_x_1059) ;  /* 0x0000000c00387947 */ /* 0x000fea0003800000 */
.L_x_1058:
[----:B-1----:R-:W2:Y:S01]  /*19a70*/  LDL.64 R12, [R1+0x128] ;  /* 0x00012800010c7983 */ /* 0x002ea20000100a00 */
[----:B------:R-:W-:Y:S04]  /*19a80*/  DEPBAR.LE SB0, 0x0 ;  /* 0x000080000000791a */ /* 0x000fe80000000000 */
[----:B------:R-:W3:Y:S01]  /*19a90*/  LDL R9, [R1+0x148] ;  /* 0x0001480001097983 */ /* 0x000ee20000100800 */
[----:B------:R-:W-:Y:S01]  /*19aa0*/  USHF.R.S32.HI UR22, URZ, 0x1f, UR18 ;  /* 0x0000001f3f167899 */ /* 0x000fe20008011412 */
[----:B------:R-:W-:Y:S01]  /*19ab0*/  IMAD.U32 R4, RZ, RZ, UR18 ;  /* 0x00000012ff047e24 */ /* 0x000fe2000f8e00ff */
[----:B------:R-:W-:Y:S02]  /*19ac0*/  UIMAD UR19, UR23, UR18, URZ ;  /* 0x00000012171372a4 */ /* 0x000fe4000f8e023f */
[----:B------:R-:W4:Y:S01]  /*19ad0*/  LDL R20, [R1+0x14c] ;  /* 0x00014c0001147983 */ /* 0x000f220000100800 */
[----:B------:R-:W-:Y:S02]  /*19ae0*/  USHF.L.U32 UR39, UR18, 0x1, URZ ;  /* 0x0000000112277899 */ /* 0x000fe4000800063f */
[----:B------:R-:W-:Y:S02]  /*19af0*/  UIMAD UR19, UR22, UR24, UR19 ;  /* 0x00000018161372a4 */ /* 0x000fe4000f8e0213 */
[----:B-----5:R-:W5:Y:S01]  /*19b00*/  LDL R10, [R1+0x140] ;  /* 0x00014000010a7983 */ /* 0x020f620000100800 */
[----:B------:R-:W-:Y:S02]  /*19b10*/  ULOP3.LUT UR22, UR39, UR31, URZ, 0x3c, !UPT ;  /* 0x0000001f27167292 */ /* 0x000fe4000f8e3c3f */
[----:B------:R-:W-:Y:S02]  /*19b20*/  UIADD3 UR37, UR30, 0x3c6ef372, URZ ;  /* 0x3c6ef3721e257890 */ /* 0x000fe4000fffe03f */
[----:B------:R-:W5:Y:S01]  /*19b30*/  LDL R19, [R1+0x144] ;  /* 0x0001440001137983 */ /* 0x000f620000100800 */
[----:B------:R-:W-:Y:S02]  /*19b40*/  UISETP.GE.AND UP0, UPT, UR18, 0x1, UPT ;  /* 0x000000011200788c */ /* 0x000fe4000bf06270 */
[----:B------:R-:W-:Y:S02]  /*19b50*/  UIADD3 UR38, UR30, -0x61c88647, URZ ;  /* 0x9e3779b91e267890 */ /* 0x000fe4000fffe03f */
[----:B------:R-:W5:Y:S01]  /*19b60*/  LDL R8, [R1+0x138] ;  /* 0x0001380001087983 */ /* 0x000f620000100800 */
[----:B------:R-:W-:Y:S02]  /*19b70*/  UIADD3 UR36, UR31, 0x76cf5d0a, URZ ;  /* 0x76cf5d0a1f247890 */ /* 0x000fe4000fffe03f */
[----:B------:R-:W-:Y:S02]  /*19b80*/  UIADD3 UR34, UR31, 0x32370b8f, URZ ;  /* 0x32370b8f1f227890 */ /* 0x000fe4000fffe03f */
[----:B------:R-:W5:Y:S05]  /*19b90*/  LDL R18, [R1+0x13c] ;  /* 0x00013c0001127983 */ /* 0x000f6a0000100800 */
[----:B------:R-:W5:Y:S05]  /*19ba0*/  LDL R6, [R1+0x130] ;  /* 0x0001300001067983 */ /* 0x000f6a0000100800 */
[----:B------:R-:W5:Y:S01]  /*19bb0*/  LDL R17, [R1+0x134] ;  /* 0x0001340001117983 */ /* 0x000f620000100800 */
[----:B------:R-:W-:Y:S06]  /*19bc0*/  BAR.SYNC.DEFER_BLOCKING 0x0 ;  /* 0x0000000000007b1d */ /* 0x000fec0000010000 */
[----:B------:R-:W-:Y:S05]  /*19bd0*/  @P0 STS.128 [R191+0x6000], RZ ;  /* 0x006000ffbf000388 */ /* 0x000fea0000000c00 */
[----:B------:R-:W5:Y:S05]  /*19be0*/  LDL.64 R196, [R1+0x10] ;  /* 0x0000100001c47983 */ /* 0x000f6a0000100a00 */
[----:B------:R-:W5:Y:S05]  /*19bf0*/  LDL.64 R202, [R1+0x8] ;  /* 0x0000080001ca7983 */ /* 0x000f6a0000100a00 */
[----:B------:R-:W5:Y:S05]  /*19c00*/  LDL.64 R200, [R1+0x120] ;  /* 0x0001200001c87983 */ /* 0x000f6a0000100a00 */
[----:B------:R-:W5:Y:S01]  /*19c10*/  LDL.64 R194, [R1+0x118] ;  /* 0x0001180001c27983 */ /* 0x000f620000100a00 */
[----:B--2---:R-:W-:Y:S04]  /*19c20*/  IMAD.WIDE.U32 R4, R4, UR24, R12 ;  /* 0x0000001804047c25 */ /* 0x004fe8000f8e000c */
[----:B------:R-:W-:Y:S01]  /*19c30*/  VIADD R2, R5, UR19 ;  /* 0x0000001305027c36 */ /* 0x000fe20008000000 */
[C---:B---3--:R-:W-:Y:S01]  /*19c40*/  @!P0 LEA R12, P4, R4.reuse, R9, 0x1 ;  /* 0x00000009040c8211 */ /* 0x048fe200078808ff */
[----:B------:R-:W-:Y:S01]  /*19c50*/  UIADD3 UR19, UR31, -0x4498517b, URZ ;  /* 0xbb67ae851f137890 */ /* 0x000fe2000fffe03f */
[C---:B------:R-:W-:Y:S02]  /*19c60*/  @!P0 IADD3 R5, P3, R4.reuse, UR28, RZ ;  /* 0x0000001c04058c10 */ /* 0x040fe4000ff7e0ff */
[----:B----4-:R-:W-:Y:S02]  /*19c70*/  @!P0 LEA.HI.X R13, R4, R20, R2, 0x1, P4 ;  /* 0x00000014040d8211 */ /* 0x010fe400020f0c02 */
[----:B------:R-:W-:Y:S02]  /*19c80*/  @!P0 IADD3.X R9, R2, UR20, RZ, P3, !PT ;  /* 0x0000001402098c10 */ /* 0x000fe40009ffe4ff */
[C---:B-----5:R-:W-:Y:S01]  /*19c90*/  @!P0 LEA R10, P3, R5.reuse, R10, 0x1 ;  /* 0x0000000a050a8211 */ /* 0x060fe200078608ff */
[----:B------:R-:W-:Y:S01]  /*19ca0*/  @!PT LDS RZ, [RZ] ;  /* 0x00000000fffff984 */ /* 0x000fe20000000800 */
[----:B------:R-:W-:Y:S01]  /*19cb0*/  @!PT LDS RZ, [RZ] ;  /* 0x00000000fffff984 */ /* 0x000fe20000000800 */
[----:B------:R-:W-:Y:S01]  /*19cc0*/  @!PT LDS RZ, [RZ] ;  /* 0x00000000fffff984 */ /* 0x000fe20000000800 */
[----:B------:R-:W-:Y:S01]  /*19cd0*/  @!P0 LDGSTS.E.BYPASS.LTC128B.128 [R191+0x6000], desc[UR26][R12.64] ;  /* 0x060000000cbf8fae */ /* 0x000fe2000b901d5a */
[----:B------:R-:W-:Y:S02]  /*19ce0*/  @!P0 IADD3 R7, P2, R4, UR7, RZ ;  /* 0x0000000704078c10 */ /* 0x000fe4000ff5e0ff */
[----:B------:R-:W-:Y:S02]  /*19cf0*/  @!P0 LEA.HI.X R11, R5, R19, R9, 0x1, P3 ;  /* 0x00000013050b8211 */ /* 0x000fe400018f0c09 */
[----:B------:R-:W-:Y:S01]  /*19d00*/  @P0 STS.128 [R191+0x6800], RZ ;  /* 0x006800ffbf000388 */ /* 0x000fe20000000c00 */
[----:B------:R-:W-:Y:S02]  /*19d10*/  @!P0 IADD3.X R15, R2, UR6, RZ, P2, !PT ;  /* 0x00000006020f8c10 */ /* 0x000fe400097fe4ff */
[C---:B------:R-:W-:Y:S02]  /*19d20*/  @!P0 LEA R8, P2, R7.reuse, R8, 0x1 ;  /* 0x0000000807088211 */ /* 0x040fe400078408ff */
        /* <DEDUP_REMOVED lines=13> */
[----:B------:R-:W-:Y:S02]  /*19e00*/  LOP3.LUT R2, R251, UR22, RZ, 0x3c, !PT ;  /* 0x00000016fb027c12 */ /* 0x000fe4000f8e3cff */
[----:B------:R-:W-:Y:S02]  /*19e10*/  @!P0 LEA.HI.X R7, R14, R17, R16, 0x1, P1 ;  /* 0x000000110e078211 */ /* 0x000fe400008f0c10 */
[----:B------:R-:W-:Y:S01]  /*19e20*/  @P0 STS.128 [R191+0x7800], RZ ;  /* 0x007800ffbf000388 */ /* 0x000fe20000000c00 */
[----:B------:R-:W-:Y:S04]  /*19e30*/  PLOP3.LUT P1, PT, PT, PT, UP0, 0x80, 0x0 ;  /* 0x000000000000781c */ /* 0x000fe80003f2f008 */
        /* <DEDUP_REMOVED lines=17> */
[----:B------:R-:W-:Y:S03]  /*19f50*/  LDSM.16.M88.4 R156, [R182+0x5800] ;  /* 0x00580000b69c783b */ /* 0x000fe60000000200 */
[-C--:B------:R-:W-:Y:S02]  /*19f60*/  HMMA.16816.F32 R12, R60, R18.reuse, RZ ;  /* 0x000000123c0c723c */ /* 0x080fe400000018ff */
[----:B------:R-:W-:Y:S04]  /*19f70*/  LDSM.16.M88.4 R160, [R184] ;  /* 0x00000000b8a0783b */ /* 0x000fe80000000200 */
[C---:B------:R-:W-:Y:S01]  /*19f80*/  HMMA.16816.F32 R16, R64.reuse, R18, RZ ;  /* 0x000000124010723c */ /* 0x040fe200000018ff */
[----:B------:R-:W-:Y:S05]  /*19f90*/  LDSM.16.M88.4 R164, [R187] ;  /* 0x00000000bba4783b */ /* 0x000fea0000000200 */
[-C--:B---3--:R-:W-:Y:S01]  /*19fa0*/  HMMA.16816.F32 R20, R64, R32.reuse, RZ ;  /* 0x000000204014723c */ /* 0x088fe200000018ff */
[----:B------:R-:W-:Y:S05]  /*19fb0*/  LDSM.16.M88.4 R168, [R184+0x2000] ;  /* 0x00200000b8a8783b */ /* 0x000fea0000000200 */
[C---:B------:R-:W-:Y:S01]  /*19fc0*/  HMMA.16816.F32 R24, R60.reuse, R32, RZ ;  /* 0x000000203c18723c */ /* 0x040fe200000018ff */
[----:B------:R-:W-:Y:S05]  /*19fd0*/  LDSM.16.M88.4 R172, [R190] ;  /* 0x00000000beac783b */ /* 0x000fea0000000200 */
        /* <DEDUP_REMOVED lines=10> */
[----:B------:R-:W2:Y:S05]  /*1a080*/  LDSM.16.M88.4 R68, [R182+0x5000] ;  /* 0x00500000b644783b */ /* 0x000eaa0000000200 */
        /* <DEDUP_REMOVED lines=9> */
[----:B------:R-:W-:Y:S05]  /*1a120*/  LDSM.16.M88.4 R152, [R185+0x2000] ;  /* 0x00200000b998783b */ /* 0x000fea0000000200 */
        /* <DEDUP_REMOVED lines=8> */
[----:B------:R-:W-:Y:S05]  /*1a1b0*/  LDSM.16.M88.4 R148, [R181] ;  /* 0x00000000b594783b */ /* 0x000fea0000000200 */
[----:B------:R-:W-:Y:S01]  /*1a1c0*/  HMMA.16816.F32 R64, R140, R158, R64 ;  /* 0x0000009e8c40723c */ /* 0x000fe20000001840 */
[----:B------:R-:W2:Y:S05]  /*1a1d0*/  LDSM.16.M88.4 R140, [R185] ;  /* 0x00000000b98c783b */ /* 0x000eaa0000000200 */
[-C--:B------:R-:W-:Y:S01]  /*1a1e0*/  HMMA.16816.F32 R4, R160, R164.reuse, R4 ;  /* 0x000000a4a004723c */ /* 0x080fe20000001804 */
[----:B------:R-:W4:Y:S05]  /*1a1f0*/  LDSM.16.M88.4 R156, [R181+0x800] ;  /* 0x00080000b59c783b */ /* 0x000f2a0000000200 */
[C---:B------:R-:W-:Y:S06]  /*1a200*/  HMMA.16816.F32 R8, R168.reuse, R164, R8 ;  /* 0x000000a4a808723c */ /* 0x040fec0000001808 */
[-C--:B------:R-:W-:Y:S06]  /*1a210*/  HMMA.16816.F32 R12, R168, R166.reuse, R12 ;  /* 0x000000a6a80c723c */ /* 0x080fec000000180c */
[C---:B------:R-:W-:Y:S01]  /*1a220*/  HMMA.16816.F32 R16, R160.reuse, R166, R16 ;  /* 0x000000a6a010723c */ /* 0x040fe20000001810 */
[----:B------:R-:W5:Y:S05]  /*1a230*/  LDSM.16.M88.4 R164, [R181+0x1000] ;  /* 0x00100000b5a4783b */ /* 0x000f6a0000000200 */
[-C--:B------:R-:W-:Y:S06]  /*1a240*/  HMMA.16816.F32 R20, R160, R172.reuse, R20 ;  /* 0x000000aca014723c */ /* 0x080fec0000001814 */
[C---:B------:R-:W-:Y:S06]  /*1a250*/  HMMA.16816.F32 R24, R168.reuse, R172, R24 ;  /* 0x000000aca818723c */ /* 0x040fec0000001818 */
[-C--:B------:R-:W-:Y:S06]  /*1a260*/  HMMA.16816.F32 R28, R168, R174.reuse, R28 ;  /* 0x000000aea81c723c */ /* 0x080fec000000181c */
[C---:B------:R-:W-:Y:S01]  /*1a270*/  HMMA.16816.F32 R32, R160.reuse, R174, R32 ;  /* 0x000000aea020723c */ /* 0x040fe20000001820 */
[----:B------:R-:W5:Y:S01]  /*1a280*/  LDSM.16.M88.4 R172, [R181+0x1800] ;  /* 0x00180000b5ac783b */ /* 0x000f620000000200 */
[----:B------:R-:W-:Y:S04]  /*1a290*/  DEPBAR.LE SB0, 0x0 ;  /* 0x000080000000791a */ /* 0x000fe80000000000 */
[-C--:B---3--:R-:W-:Y:S01]  /*1a2a0*/  HMMA.16816.F32 R36, R160, R144.reuse, R36 ;  /* 0x00000090a024723c */ /* 0x088fe20000001824 */
[----:B------:R-:W-:Y:S05]  /*1a2b0*/  BAR.SYNC.DEFER_BLOCKING 0x0 ;  /* 0x0000000000007b1d */ /* 0x000fea0000010000 */
[C---:B------:R-:W-:Y:S06]  /*1a2c0*/  HMMA.16816.F32 R40, R168.reuse, R144, R40 ;  /* 0x00000090a828723c */ /* 0x040fec0000001828 */
[-C--:B------:R-:W-:Y:S06]  /*1a2d0*/  HMMA.16816.F32 R44, R168, R146.reuse, R44 ;  /* 0x00000092a82c723c */ /* 0x080fec000000182c */
[C---:B------:R-:W-:Y:S06]  /*1a2e0*/  HMMA.16816.F32 R48, R160.reuse, R146, R48 ;  /* 0x00000092a030723c */ /* 0x040fec0000001830 */
[-C--:B-1----:R-:W-:Y:S06]  /*1a2f0*/  HMMA.16816.F32 R52, R160, R68.reuse, R52 ;  /* 0x00000044a034723c */ /* 0x082fec0000001834 */
[C---:B------:R-:W-:Y:S06]  /*1a300*/  HMMA.16816.F32 R56, R168.reuse, R68, R56 ;  /* 0x00000044a838723c */ /* 0x040fec0000001838 */
[-C--:B------:R-:W-:Y:S05]  /*1a310*/  HMMA.16816.F32 R60, R168, R70.reuse, R60 ;  /* 0x00000046a83c723c */ /* 0x080fea000000183c */
[--C-:B------:R-:W-:Y:S01]  /*1a320*/  LOP3.LUT R69, R197, UR19, R250.reuse, 0x96, !PT ;  /* 0x00000013c5457c12 */ /* 0x100fe2000f8e96fa */
[----:B------:R-:W-:Y:S06]  /*1a330*/  HMMA.16816.F32 R64, R160, R70, R64 ;  /* 0x00000046a040723c */ /* 0x000fec0000001840 */
[-C--:B--2---:R-:W-:Y:S05]  /*1a340*/  HMMA.16816.F32 R4, R140, R148.reuse, R4 ;  /* 0x000000948c04723c */ /* 0x084fea0000001804 */
[----:B------:R-:W-:Y:S01]  /*1a350*/  IMAD.WIDE.U32 R70, R2, -0x326172a9, RZ ;  /* 0xcd9e8d5702467825 */ /* 0x000fe200078e00ff */
[C---:B------:R-:W-:Y:S05]  /*1a360*/  HMMA.16816.F32 R8, R152.reuse, R148, R8 ;  /* 0x000000949808723c */ /* 0x040fea0000001808 */
[----:B------:R-:W-:Y:S01]  /*1a370*/  LOP3.LUT R162, R203, UR19, R250, 0x96, !PT ;  /* 0x00000013cba27c12 */ /* 0x000fe2000f8e96fa */
[-C--:B------:R-:W-:Y:S05]  /*1a380*/  HMMA.16816.F32 R12, R152, R150.reuse, R12 ;  /* 0x00000096980c723c */ /* 0x080fea000000180c */
[----:B------:R-:W-:Y:S01]  /*1a390*/  LOP3.LUT R144, R71, UR38, R200, 0x96, !PT ;  /* 0x0000002647907c12 */ /* 0x000fe2000f8e96c8 */
[C---:B------:R-:W-:Y:S05]  /*1a3a0*/  HMMA.16816.F32 R16, R140.reuse, R150, R16 ;  /* 0x000000968c10723c */ /* 0x040fea0000001810 */
[----:B------:R-:W-:Y:S01]  /*1a3b0*/  IMAD.WIDE.U32 R162, R162, -0x326172a9, RZ ;  /* 0xcd9e8d57a2a27825 */ /* 0x000fe200078e00ff */
[----:B------:R-:W-:Y:S01]  /*1a3c0*/  FMNMX.FTZ R68, R4, R72, !PT ;  /* 0x0000004804447209 */ /* 0x000fe20007810000 */
[-C--:B----4-:R-:W-:Y:S04]  /*1a3d0*/  HMMA.16816.F32 R20, R140, R156.reuse, R20 ;  /* 0x0000009c8c14723c */ /* 0x090fe80000001814 */
[----:B------:R-:W-:Y:S01]  /*1a3e0*/  FMNMX.FTZ R68, R5, R68, !PT ;  /* 0x0000004405447209 */ /* 0x000fe20007810000 */
[----:B------:R-:W-:Y:S01]  /*1a3f0*/  IMAD.WIDE.U32 R144, R144, -0x2daee0ad, RZ ;  /* 0xd2511f5390907825 */ /* 0x000fe200078e00ff */
[----:B------:R-:W-:Y:S01]  /*1a400*/  LOP3.LUT R146, R163, UR37, R70, 0x96, !PT ;  /* 0x00000025a3927c12 */ /* 0x000fe2000f8e9646 */
[C---:B------:R-:W-:Y:S04]  /*1a410*/  HMMA.16816.F32 R24, R152.reuse, R156, R24 ;  /* 0x0000009c9818723c */ /* 0x040fe80000001818 */
[----:B------:R-:W-:Y:S02]  /*1a420*/  IMAD.WIDE.U32 R146, R146, -0x2daee0ad, RZ ;  /* 0xd2511f5392927825 */ /* 0x000fe400078e00ff */
[-C--:B------:R-:W-:Y:S05]  /*1a430*/  HMMA.16816.F32 R28, R152, R158.reuse, R28 ;  /* 0x0000009e981c723c */ /* 0x080fea000000181c */
[----:B------:R-:W-:Y:S01]  /*1a440*/  FMNMX.FTZ R68, R16, R68, !PT ;  /* 0x0000004410447209 */ /* 0x000fe20007810000 */
[C---:B------:R-:W-:Y:S05]  /*1a450*/  HMMA.16816.F32 R32, R140.reuse, R158, R32 ;  /* 0x0000009e8c20723c */ /* 0x040fea0000001820 */
[----:B------:R-:W-:Y:S01]  /*1a460*/  FMNMX.FTZ R2, R17, R68, !PT ;  /* 0x0000004411027209 */ /* 0x000fe20007810000 */
[-C--:B-----5:R-:W-:Y:S05]  /*1a470*/  HMMA.16816.F32 R36, R140, R164.reuse, R36 ;  /* 0x000000a48c24723c */ /* 0x0a0fea0000001824 */
[----:B------:R-:W-:Y:S01]  /*1a480*/  FMNMX.FTZ R2, R20, R2, !PT ;  /* 0x0000000214027209 */ /* 0x000fe20007810000 */
[C---:B------:R-:W-:Y:S05]  /*1a490*/  HMMA.16816.F32 R40, R152.reuse, R164, R40 ;  /* 0x000000a49828723c */ /* 0x040fea0000001828 */
[----:B------:R-:W-:Y:S01]  /*1a4a0*/  FMNMX.FTZ R68, R6, R73, !PT ;  /* 0x0000004906447209 */ /* 0x000fe20007810000 */
[-C--:B------:R-:W-:Y:S05]  /*1a4b0*/  HMMA.16816.F32 R44, R152, R166.reuse, R44 ;  /* 0x000000a6982c723c */ /* 0x080fea000000182c */
[----:B------:R-:W-:Y:S01]  /*1a4c0*/  FMNMX.FTZ R2, R21, R2, !PT ;  /* 0x0000000215027209 */ /* 0x000fe20007810000 */
[C---:B------:R-:W-:Y:S05]  /*1a4d0*/  HMMA.16816.F32 R48, R140.reuse, R166, R48 ;  /* 0x000000a68c30723c */ /* 0x040fea0000001830 */
[----:B------:R-:W-:Y:S01]  /*1a4e0*/  FMNMX.FTZ R68, R7, R68, !PT ;  /* 0x0000004407447209 */ /* 0x000fe20007810000 */
[-C--:B------:R-:W-:Y:S05]  /*1a4f0*/  HMMA.16816.F32 R52, R140, R172.reuse, R52 ;  /* 0x000000ac8c34723c */ /* 0x080fea0000001834 */
[----:B------:R-:W-:Y:S01]  /*1a500*/  LOP3.LUT R159, R71, UR38, R194, 0x96, !PT ;  /* 0x00000026479f7c12 */ /* 0x000fe2000f8e96c2 */
[C---:B------:R-:W-:Y:S05]  /*1a510*/  HMMA.16816.F32 R56, R152.reuse, R172, R56 ;  /* 0x000000ac9838723c */ /* 0x040fea0000001838 */
[----:B------:R-:W-:Y:S01]  /*1a520*/  IMAD.WIDE.U32 R166, R69, -0x326172a9, RZ ;  /* 0xcd9e8d5745a67825 */ /* 0x000fe200078e00ff */
[----:B------:R-:W-:Y:S01]  /*1a530*/  FMNMX.FTZ R69, R32, R2, !PT ;  /* 0x0000000220457209 */ /* 0x000fe20007810000 */
[-C--:B------:R-:W-:Y:S04]  /*1a540*/  HMMA.16816.F32 R60, R152, R174.reuse, R60 ;  /* 0x000000ae983c723c */ /* 0x080fe8000000183c */
[----:B------:R-:W-:Y:S02]  /*1a550*/  FMNMX.FTZ R2, R18, R68, !PT ;  /* 0x0000004412027209 */ /* 0x000fe40007810000 */
[----:B------:R-:W-:Y:S01]  /*1a560*/  FMNMX.FTZ R68, R33, R69, !PT ;  /* 0x0000004521447209 */ /* 0x000fe20007810000 */
[----:B------:R-:W-:Y:S04]  /*1a570*/  HMMA.16816.F32 R64, R140, R174, R64 ;  /* 0x000000ae8c40723c */ /* 0x000fe80000001840 */
[----:B------:R-:W-:Y:S02]  /*1a580*/  FMNMX.FTZ R69, R19, R2, !PT ;  /* 0x0000000213457209 */ /* 0x000fe40007810000 */
[----:B------:R-:W-:Y:S02]  /*1a590*/  FMNMX.FTZ R2, R36, R68, !PT ;  /* 0x0000004424027209 */ /* 0x000fe40007810000 */
[----:B------:R-:W-:Y:S03]  /*1a5a0*/  FMNMX.FTZ R69, R22, R69, !PT ;  /* 0x0000004516457209 */ /* 0x000fe60007810000 */
[----:B------:R-:W-:Y:S02]  /*1a5b0*/  FMNMX.FTZ R2, R37, R2, !PT ;  /* 0x0000000225027209 */ /* 0x000fe40007810000 */
[----:B------:R-:W-:Y:S02]  /*1a5c0*/  LOP3.LUT R160, R167, UR37, R70, 0x96, !PT ;  /* 0x00000025a7a07c12 */ /* 0x000fe4000f8e9646 */
        /* <DEDUP_REMOVED lines=24> */
.L_x_1059:
[----:B------:R-:W-:Y:S01]  /*1a750*/  FMNMX.FTZ R69, R51, R157, !PT ;  /* 0x0000009d33457209 */ /* 0x000fe20007810000 */
[----:B------:R2:W3:Y:S01]  /*1a760*/  LDL.S16 R205, [R1+0x4c] ;  /* 0x00004c0001cd7983 */ /* 0x0004e20000100600 */
[----:B------:R-:W-:Y:S01]  /*1a770*/  FMNMX.FTZ R2, R28, R156, !PT ;  /* 0x0000009c1c027209 */ /* 0x000fe20007810000 */
[----:B------:R-:W-:Y:S01]  /*1a780*/  UIADD3 UR29, UR30, 0x1715609d, URZ ;  /* 0x1715609d1e1d7890 */ /* 0x000fe2000fffe03f */
[----:B------:R-:W-:Y:S01]  /*1a790*/  FMNMX.FTZ R68, R27, R158, !PT ;  /* 0x0000009e1b447209 */ /* 0x000fe20007810000 */
[----:B------:R2:W4:Y:S01]  /*1a7a0*/  LDL.S16 R206, [R1+0x50] ;  /* 0x0000500001ce7983 */ /* 0x0005220000100600 */
[----:B-1----:R-:W-:Y:S01]  /*1a7b0*/  FMNMX.FTZ R70, R54, R69, !PT ;  /* 0x0000004536467209 */ /* 0x002fe20007810000 */
[----:B------:R-:W-:Y:S01]  /*1a7c0*/  UIADD3 UR22, UR31, 0x646e171e, URZ ;  /* 0x646e171e1f167890 */ /* 0x000fe2000fffe03f */
[----:B------:R-:W-:Y:S01]  /*1a7d0*/  FMNMX.FTZ R2, R29, R2, !PT ;  /* 0x000000021d027209 */ /* 0x000fe20007810000 */
[----:B------:R2:W2:Y:S01]  /*1a7e0*/  LDL.S16 R204, [R1+0x58] ;  /* 0x0000580001cc7983 */ /* 0x0004a20000100600 */
[----:B------:R-:W-:Y:S01]  /*1a7f0*/  FMNMX.FTZ R69, R30, R68, !PT ;  /* 0x000000441e457209 */ /* 0x000fe20007810000 */
[----:B------:R-:W-:Y:S01]  /*1a800*/  UIADD3 UR35, UR30, -0x255992d5, URZ ;  /* 0xdaa66d2b1e237890 */ /* 0x000fe2000fffe03f */
[----:B------:R-:W-:Y:S01]  /*1a810*/  FMNMX.FTZ R68, R55, R70, !PT ;  /* 0x0000004637447209 */ /* 0x000fe20007810000 */
[----:B------:R1:W2:Y:S01]  /*1a820*/  LDL.S16 R175, [R1+0x68] ;  /* 0x0000680001af7983 */ /* 0x0002a20000100600 */
[----:B------:R-:W-:Y:S01]  /*1a830*/  FMNMX.FTZ R2, R40, R2, !PT ;  /* 0x0000000228027209 */ /* 0x000fe20007810000 */
[----:B------:R-:W-:Y:S01]  /*1a840*/  IMAD.WIDE.U32 R70, R159, -0x2daee0ad, RZ ;  /* 0xd2511f539f467825 */ /* 0x000fe200078e00ff */
[----:B------:R-:W-:Y:S01]  /*1a850*/  FMNMX.FTZ R74, R31, R69, !PT ;  /* 0x000000451f4a7209 */ /* 0x000fe20007810000 */
[----:B------:R1:W2:Y:S01]  /*1a860*/  LDL.S16 R193, [R1+0x60] ;  /* 0x0000600001c17983 */ /* 0x0002a20000100600 */
[----:B------:R-:W-:Y:S01]  /*1a870*/  FMNMX.FTZ R140, R66, R68, !PT ;  /* 0x00000044428c7209 */ /* 0x000fe20007810000 */
[----:B------:R-:W-:Y:S01]  /*1a880*/  IMAD.WIDE.U32 R68, R160, -0x2daee0ad, RZ ;  /* 0xd2511f53a0447825 */ /* 0x000fe200078e00ff */
[----:B------:R-:W-:Y:S01]  /*1a890*/  FMNMX.FTZ R75, R41, R2, !PT ;  /* 0x00000002294b7209 */ /* 0x000fe20007810000 */
[----:B------:R1:W2:Y:S01]  /*1a8a0*/  LDL.S16 R161, [R1+0x5c] ;  /* 0x00005c0001a17983 */ /* 0x0002a20000100600 */
[----:B------:R-:W-:Y:S01]  /*1a8b0*/  FMNMX.FTZ R2, R42, R74, !PT ;  /* 0x0000004a2a027209 */ /* 0x000fe20007810000 */
[----:B------:R-:W-:Y:S01]  /*1a8c0*/  UIADD3 UR33, UR30, 0x78dde6e4, URZ ;  /* 0x78dde6e41e217890 */ /* 0x000fe2000fffe03f */
[----:B------:R-:W-:Y:S01]  /*1a8d0*/  FMNMX.FTZ R74, R67, R140, !PT ;  /* 0x0000008c434a7209 */ /* 0x000fe20007810000 */
[----:B------:R-:W1:Y:S01]  /*1a8e0*/  SHFL.BFLY PT, R142, R148, 0x2, 0x1f ;  /* 0x0c401f00948e7f89 */ /* 0x000e6200000e0000 */
[----:B------:R-:W-:Y:S01]  /*1a8f0*/  FMNMX.FTZ R75, R44, R75, !PT ;  /* 0x0000004b2c4b7209 */ /* 0x000fe20007810000 */
[----:B------:R-:W-:Y:S01]  /*1a900*/  UIADD3 UR25, UR31, -0x56f99767, URZ ;  /* 0xa90668991f197890 */ /* 0x000fe2000fffe03f */
[----:B------:R-:W-:Y:S05]  /*1a910*/  FMNMX.FTZ R2, R43, R2, !PT ;  /* 0x000000022b027209 */ /* 0x000fea0007810000 */
[----:B------:R-:W-:Y:S01]  /*1a920*/  STL [R1+0x188], R190 ;  /* 0x000188be01007387 */ /* 0x000fe20000100800 */
[----:B------:R-:W-:Y:S01]  /*1a930*/  LOP3.LUT R140, R69, UR34, R70, 0x96, !PT ;  /* 0x00000022458c7c12 */ /* 0x000fe2000f8e9646 */
[----:B------:R-:W-:Y:S01]  /*1a940*/  UIADD3 UR32, UR31, -0x126145ec, URZ ;  /* 0xed9eba141f207890 */ /* 0x000fe2000fffe03f */
[----:B------:R-:W-:Y:S01]  /*1a950*/  FMNMX.FTZ R70, R45, R75, !PT ;  /* 0x0000004b2d467209 */ /* 0x000fe20007810000 */
[----:B------:R-:W1:Y:S01]  /*1a960*/  SHFL.BFLY PT, R143, R74, 0x2, 0x1f ;  /* 0x0c401f004a8f7f89 */ /* 0x000e6200000e0000 */
[----:B------:R-:W-:Y:S01]  /*1a970*/  FMNMX.FTZ R2, R46, R2, !PT ;  /* 0x000000022e027209 */ /* 0x000fe20007810000 */
[----:B------:R-:W-:Y:S01]  /*1a980*/  IMAD.WIDE.U32 R154, R140, -0x326172a9, RZ ;  /* 0xcd9e8d578c9a7825 */ /* 0x000fe200078e00ff */
[----:B------:R-:W-:Y:S05]  /*1a990*/  LOP3.LUT R144, R147, UR34, R144, 0x96, !PT ;  /* 0x0000002293907c12 */ /* 0x000fea000f8e9690 */
[----:B------:R-:W-:Y:S01]  /*1a9a0*/  STL [R1+0x184], R189 ;  /* 0x000184bd01007387 */ /* 0x000fe20000100800 */
[----:B------:R-:W-:Y:S01]  /*1a9b0*/  LOP3.LUT R141, R71, UR36, R196, 0x96, !PT ;  /* 0x00000024478d7c12 */ /* 0x000fe2000f8e96c4 */
[----:B------:R-:W-:Y:S01]  /*1a9c0*/  UIADD3 UR19, UR30, -0x4ab325aa, URZ ;  /* 0xb54cda561e137890 */ /* 0x000fe2000fffe03f */
[----:B------:R-:W-:Y:S01]  /*1a9d0*/  FMNMX.FTZ R70, R56, R70, !PT ;  /* 0x0000004638467209 */ /* 0x000fe20007810000 */
[----:B------:R-:W-:Y:S01]  /*1a9e0*/  STL [R1+0x180], R188 ;  /* 0x000180bc01007387 */ /* 0x000fe20000100800 */
[----:B------:R-:W-:Y:S01]  /*1a9f0*/  FMNMX.FTZ R2, R47, R2, !PT ;  /* 0x000000022f027209 */ /* 0x000fe20007810000 */
[----:B------:R-:W-:Y:S01]  /*1aa00*/  IMAD.WIDE.U32 R156, R144, -0x326172a9, RZ ;  /* 0xcd9e8d57909c7825 */ /* 0x000fe200078e00ff */
[----:B------:R-:W-:Y:S01]  /*1aa10*/  FMNMX.FTZ R70, R57, R70, !PT ;  /* 0x0000004639467209 */ /* 0x000fe20007810000 */
[----:B------:R-:W-:Y:S01]  /*1aa20*/  STL [R1+0x17c], R187 ;  /* 0x00017cbb01007387 */ /* 0x000fe20000100800 */
[----:B------:R-:W-:Y:S01]  /*1aa30*/  FMNMX.FTZ R2, R58, R2, !PT ;  /* 0x000000023a027209 */ /* 0x000fe20007810000 */
[----:B------:R-:W-:Y:S01]  /*1aa40*/  IMAD.WIDE.U32 R150, R141, -0x326172a9, RZ ;  /* 0xcd9e8d578d967825 */ /* 0x000fe200078e00ff */
[----:B------:R-:W-:Y:S01]  /*1aa50*/  FMNMX.FTZ R70, R60, R70, !PT ;  /* 0x000000463c467209 */ /* 0x000fe20007810000 */
[----:B------:R-:W-:Y:S01]  /*1aa60*/  STL [R1+0x178], R186 ;  /* 0x000178ba01007387 */ /* 0x000fe20000100800 */
[----:B-1----:R-:W-:Y:S01]  /*1aa70*/  FMNMX.FTZ R71, R148, R142, !PT ;  /* 0x0000008e94477209 */ /* 0x002fe20007810000 */
[----:B------:R-:W-:Y:S01]  /*1aa80*/  UIADD3 UR39, UR39, 0x1, URZ ;  /* 0x0000000127277890 */ /* 0x000fe2000fffe03f */
[----:B------:R-:W-:Y:S01]  /*1aa90*/  FMNMX.FTZ R69, R59, R2, !PT ;  /* 0x000000023b457209 */ /* 0x000fe20007810000 */
[----:B------:R-:W-:Y:S01]  /*1aaa0*/  STL [R1+0x174], R185 ;  /* 0x000174b901007387 */ /* 0x000fe20000100800 */
[----:B------:R-:W-:Y:S01]  /*1aab0*/  LOP3.LUT R145, R145, UR36, R202, 0x96, !PT ;  /* 0x0000002491917c12 */ /* 0x000fe2000f8e96ca */
[----:B------:R-:W-:Y:S01]  /*1aac0*/  ULOP3.LUT UR39, UR39, UR31, URZ, 0x3c, !UPT ;  /* 0x0000001f27277292 */ /* 0x000fe2000f8e3c3f */
[----:B------:R-:W-:Y:S01]  /*1aad0*/  FMNMX.FTZ R2, R61, R70, !PT ;  /* 0x000000463d027209 */ /* 0x000fe20007810000 */
[----:B------:R-:W1:Y:S01]  /*1aae0*/  SHFL.BFLY PT, R144, R71, 0x1, 0x1f ;  /* 0x0c201f0047907f89 */ /* 0x000e6200000e0000 */
[----:B------:R-:W-:Y:S01]  /*1aaf0*/  FMNMX.FTZ R69, R62, R69, !PT ;  /* 0x000000453e457209 */ /* 0x000fe20007810000 */
[----:B------:R-:W-:Y:S01]  /*1ab00*/  IMAD.WIDE.U32 R148, R145, -0x326172a9, RZ ;  /* 0xcd9e8d5791947825 */ /* 0x000fe200078e00ff */
[----:B------:R-:W-:Y:S05]  /*1ab10*/  FMNMX.FTZ R70, R74, R143, !PT ;  /* 0x0000008f4a467209 */ /* 0x000fea0007810000 */
[----:B------:R-:W-:Y:S01]  /*1ab20*/  STL [R1+0x170], R184 ;  /* 0x000170b801007387 */ /* 0x000fe20000100800 */
[----:B------:R-:W-:Y:S02]  /*1ab30*/  FMNMX.FTZ R69, R63, R69, !PT ;  /* 0x000000453f457209 */ /* 0x000fe40007810000 */
[----:B------:R-:W-:Y:S01]  /*1ab40*/  LOP3.LUT R140, R149, UR35, R162, 0x96, !PT ;  /* 0x00000023958c7c12 */ /* 0x000fe2000f8e96a2 */
[----:B------:R-:W1:Y:S01]  /*1ab50*/  SHFL.BFLY PT, R142, R2, 0x2, 0x1f ;  /* 0x0c401f00028e7f89 */ /* 0x000e6200000e0000 */
[----:B------:R-:W-:Y:S02]  /*1ab60*/  LOP3.LUT R148, R157, UR33, R148, 0x96, !PT ;  /* 0x000000219d947c12 */ /* 0x000fe4000f8e9694 */
[----:B------:R-:W-:Y:S05]  /*1ab70*/  LOP3.LUT R75, R151, UR35, R166, 0x96, !PT ;  /* 0x00000023974b7c12 */ /* 0x000fea000f8e96a6 */
[----:B------:R-:W1:Y:S01]  /*1ab80*/  SHFL.BFLY PT, R143, R69, 0x2, 0x1f ;  /* 0x0c401f00458f7f89 */ /* 0x000e6200000e0000 */
[----:B------:R-:W-:Y:S01]  /*1ab90*/  LOP3.LUT R147, R155, UR33, R150, 0x96, !PT ;  /* 0x000000219b937c12 */ /* 0x000fe2000f8e9696 */
[----:B------:R-:W-:Y:S01]  /*1aba0*/  IMAD.WIDE.U32 R168, R148, -0x2daee0ad, RZ ;  /* 0xd2511f5394a87825 */ /* 0x000fe200078e00ff */
[----:B------:R-:W-:Y:S05]  /*1abb0*/  LOP3.LUT R192, R192, 0xfbffffff, RZ, 0xc0, !PT ;  /* 0xfbffffffc0c07812 */ /* 0x000fea00078ec0ff */
[----:B------:R-:W-:Y:S01]  /*1abc0*/  STL [R1+0x16c], R183 ;  /* 0x00016cb701007387 */ /* 0x000fe20000100800 */
[----:B------:R-:W-:Y:S01]  /*1abd0*/  IMAD.WIDE.U32 R140, R140, -0x2daee0ad, RZ ;  /* 0xd2511f538c8c7825 */ /* 0x000fe200078e00ff */
[----:B------:R-:W-:Y:S02]  /*1abe0*/  @P0 LOP3.LUT R192, R192, 0x4000000, RZ, 0xfc, !PT ;  /* 0x04000000c0c00812 */ /* 0x000fe400078efcff */
[----:B------:R-:W-:Y:S01]  /*1abf0*/  STL [R1+0x168], R182 ;  /* 0x000168b601007387 */ /* 0x000fe20000100800 */
[----:B------:R-:W-:Y:S01]  /*1ac00*/  IMAD.WIDE.U32 R172, R147, -0x2daee0ad, RZ ;  /* 0xd2511f5393ac7825 */ /* 0x000fe200078e00ff */
[----:B------:R-:W-:Y:S02]  /*1ac10*/  LOP3.LUT R150, R169, UR25, R140, 0x96, !PT ;  /* 0x00000019a9967c12 */ /* 0x000fe4000f8e968c */
[----:B------:R-:W-:Y:S01]  /*1ac20*/  STL [R1+0x164], R181 ;  /* 0x000164b501007387 */ /* 0x000fe20000100800 */
[----:B-1----:R-:W-:Y:S01]  /*1ac30*/  FMNMX.FTZ R71, R71, R144, !PT ;  /* 0x0000009047477209 */ /* 0x002fe20007810000 */
[----:B------:R-:W-:Y:S01]  /*1ac40*/  IMAD.MOV.U32 R155, RZ, RZ, R198 ;  /* 0x000000ffff9b7224 */ /* 0x000fe200078e00c6 */
[----:B------:R-:W-:Y:S01]  /*1ac50*/  LOP3.LUT R146, R141, UR32, R146, 0x96, !PT ;  /* 0x000000208d927c12 */ /* 0x000fe2000f8e9692 */
[----:B------:R-:W1:Y:S01]  /*1ac60*/  SHFL.BFLY PT, R145, R70, 0x1, 0x1f ;  /* 0x0c201f0046917f89 */ /* 0x000e6200000e0000 */
[C---:B------:R-:W-:Y:S01]  /*1ac70*/  FSETP.NEU.FTZ.AND P1, PT, R71.reuse, -INF , PT ;  /* 0xff8000004700780b */ /* 0x040fe20003f3d000 */
[----:B------:R-:W-:Y:S01]  /*1ac80*/  FMUL.FTZ R140, R71, UR4 ;  /* 0x00000004478c7c20 */ /* 0x000fe20008410000 */
[----:B------:R-:W-:Y:S01]  /*1ac90*/  LOP3.LUT R192, R192, 0xf7ffffff, RZ, 0xc0, !PT ;  /* 0xf7ffffffc0c07812 */ /* 0x000fe200078ec0ff */
[----:B------:R-:W-:Y:S04]  /*1aca0*/  IMAD.WIDE.U32 R74, R75, -0x2daee0ad, RZ ;  /* 0xd2511f534b4a7825 */ /* 0x000fe800078e00ff */
[----:B------:R-:W-:Y:S01]  /*1acb0*/  STL [R1+0x160], R176 ;  /* 0x000160b001007387 */ /* 0x000fe20000100800 */
[----:B------:R-:W-:Y:S01]  /*1acc0*/  FSEL R140, R140, RZ, P1 ;  /* 0x000000ff8c8c7208 */ /* 0x000fe20000800000 */
[----:B------:R-:W-:Y:S01]  /*1acd0*/  IMAD.WIDE.U32 R164, R146, -0x326172a9, RZ ;  /* 0xcd9e8d5792a47825 */ /* 0x000fe200078e00ff */
[----:B------:R-:W-:Y:S02]  /*1ace0*/  LOP3.LUT R68, R75, UR32, R68, 0x96, !PT ;  /* 0x000000204b447c12 */ /* 0x000fe4000f8e9644 */
[----:B------:R-:W-:Y:S01]  /*1acf0*/  LOP3.LUT R152, R173, UR25, R74, 0x96, !PT ;  /* 0x00000019ad987c12 */ /* 0x000fe2000f8e964a */
[--C-:B------:R-:W-:Y:S01]  /*1ad00*/  FFMA.FTZ R198, R20, UR4, -R140.reuse ;  /* 0x0000000414c67c23 */ /* 0x100fe2000801088c */
[----:B------:R-:W-:Y:S01]  /*1ad10*/  FMNMX.FTZ R74, R2, R142, !PT ;  /* 0x0000008e024a7209 */ /* 0x000fe20007810000 */
[----:B------:R-:W-:Y:S01]  /*1ad20*/  FFMA.FTZ R4, R4, UR4, -R140 ;  /* 0x0000000404047c23 */ /* 0x000fe2000801088c */
[----:B------:R-:W-:Y:S01]  /*1ad30*/  LOP3.LUT R173, R165, UR29, R156, 0x96, !PT ;  /* 0x0000001da5ad7c12 */ /* 0x000fe2000f8e969c */
[----:B------:R-:W-:Y:S01]  /*1ad40*/  IMAD.WIDE.U32 R170, R68, -0x326172a9, RZ ;  /* 0xcd9e8d5744aa7825 */ /* 0x000fe200078e00ff */
[----:B------:R-:W-:Y:S01]  /*1ad50*/  FMNMX.FTZ R68, R69, R143, !PT ;  /* 0x0000008f45447209 */ /* 0x000fe20007810000 */
[----:B------:R-:W1:Y:S01]  /*1ad60*/  SHFL.BFLY PT, R141, R74, 0x1, 0x1f ;  /* 0x0c201f004a8d7f89 */ /* 0x000e6200000e0000 */
[----:B------:R1:W-:Y:S01]  /*1ad70*/  MUFU.EX2 R219, R4 ;  /* 0x0000000400db7308 */ /* 0x0003e20000000800 */
[----:B------:R-:W-:Y:S01]  /*1ad80*/  IMAD.WIDE.U32 R150, R150, -0x326172a9, RZ ;  /* 0xcd9e8d5796967825 */ /* 0x000fe200078e00ff */
[----:B------:R-:W-:Y:S05]  /*1ad90*/  LOP3.LUT R215, R171, UR29, R154, 0x96, !PT ;  /* 0x0000001dabd77c12 */ /* 0x000fea000f8e969a */
[----:B------:R-:W1:Y:S01]  /*1ada0*/  SHFL.BFLY PT, R143, R68, 0x1, 0x1f ;  /* 0x0c201f00448f7f89 */ /* 0x000e6200000e0000 */
[----:B------:R-:W-:Y:S01]  /*1adb0*/  FFMA.FTZ R5, R5, UR4, -R140 ;  /* 0x0000000405057c23 */ /* 0x000fe2000801088c */
[----:B-1----:R-:W-:Y:S01]  /*1adc0*/  FMNMX.FTZ R70, R70, R145, !PT ;  /* 0x0000009146467209 */ /* 0x002fe20007810000 */
[----:B------:R-:W-:Y:S01]  /*1add0*/  IMAD.MOV.U32 R154, RZ, RZ, R199 ;  /* 0x000000ffff9a7224 */ /* 0x000fe200078e00c7 */
[----:B------:R-:W-:Y:S01]  /*1ade0*/  LOP3.LUT R2, R151, UR19, R164, 0x96, !PT ;  /* 0x0000001397027c12 */ /* 0x000fe2000f8e96a4 */
[----:B------:R1:W1:Y:S01]  /*1adf0*/  MUFU.EX2 R241, R5 ;  /* 0x0000000500f17308 */ /* 0x0002620000000800 */
[C---:B------:R-:W-:Y:S01]  /*1ae00*/  FSETP.NEU.FTZ.AND P1, PT, R70.reuse, -INF , PT ;  /* 0xff8000004600780b */ /* 0x040fe20003f3d000 */
[----:B------:R-:W-:Y:S01]  /*1ae10*/  FMUL.FTZ R75, R70, UR4 ;  /* 0x00000004464b7c20 */ /* 0x000fe20008410000 */
[----:B------:R-:W-:Y:S01]  /*1ae20*/  LOP3.LUT R69, R150, 0xff, RZ, 0xc0, !PT ;  /* 0x000000ff96457812 */ /* 0x000fe200078ec0ff */
[--C-:B------:R-:W-:Y:S01]  /*1ae30*/  FFMA.FTZ R199, R21, UR4, -R140.reuse ;  /* 0x0000000415c77c23 */ /* 0x100fe2000801088c */
[----:B------:R-:W-:Y:S01]  /*1ae40*/  IADD3 R156, P2, R154, UR41, RZ ;  /* 0x000000299a9c7c10 */ /* 0x000fe2000ff5e0ff */
[--C-:B------:R-:W-:Y:S01]  /*1ae50*/  FFMA.FTZ R16, R16, UR4, -R140.reuse ;  /* 0x0000000410107c23 */ /* 0x100fe2000801088c */
[----:B------:R-:W-:Y:S01]  /*1ae60*/  FSEL R75, R75, RZ, P1 ;  /* 0x000000ff4b4b7208 */ /* 0x000fe20000800000 */
[--C-:B------:R-:W-:Y:S01]  /*1ae70*/  FFMA.FTZ R187, R64, UR4, -R140.reuse ;  /* 0x0000000440bb7c23 */ /* 0x100fe2000801088c */
[----:B------:R-:W-:Y:S01]  /*1ae80*/  LOP3.LUT R4, R2, 0xff, RZ, 0xc0, !PT ;  /* 0x000000ff02047812 */ /* 0x000fe200078ec0ff */
[----:B------:R-:W-:Y:S01]  /*1ae90*/  MUFU.EX2 R217, R16 ;  /* 0x0000001000d97308 */ /* 0x000fe20000000800 */
[----:B------:R-:W-:Y:S01]  /*1aea0*/  ISETP.LE.U32.AND P3, PT, R69, UR12, PT ;  /* 0x0000000c45007c0c */ /* 0x000fe2000bf63070 */
[----:B------:R-:W-:Y:S01]  /*1aeb0*/  FFMA.FTZ R186, R65, UR4, -R140 ;  /* 0x0000000441ba7c23 */ /* 0x000fe2000801088c */
[----:B------:R-:W-:Y:S01]  /*1aec0*/  ISETP.LE.U32.AND P1, PT, R4, UR12, PT ;  /* 0x0000000c04007c0c */ /* 0x000fe2000bf23070 */
[--C-:B------:R-:W-:Y:S01]  /*1aed0*/  FFMA.FTZ R185, R66, UR4, -R75.reuse ;  /* 0x0000000442b97c23 */ /* 0x100fe2000801084b */
[----:B------:R-:W-:Y:S01]  /*1aee0*/  SHF.R.U32.HI R4, RZ, 0x18, R2 ;  /* 0x00000018ff047819 */ /* 0x000fe20000011602 */
[--C-:B------:R-:W-:Y:S01]  /*1aef0*/  FFMA.FTZ R184, R67, UR4, -R75.reuse ;  /* 0x0000000443b87c23 */ /* 0x100fe2000801084b */
[----:B------:R-:W-:Y:S01]  /*1af00*/  FMNMX.FTZ R69, R74, R141, !PT ;  /* 0x0000008d4a457209 */ /* 0x000fe20007810000 */
[--C-:B------:R-:W-:Y:S01]  /*1af10*/  FFMA.FTZ R211, R33, UR4, -R140.reuse ;  /* 0x0000000421d37c23 */ /* 0x100fe2000801088c */
[----:B------:R-:W-:Y:S01]  /*1af20*/  IADD3.X R157, R155, UR40, RZ, P2, !PT ;  /* 0x000000289b9d7c10 */ /* 0x000fe200097fe4ff */
[--C-:B------:R-:W-:Y:S01]  /*1af30*/  FFMA.FTZ R223, R37, UR4, -R140.reuse ;  /* 0x0000000425df7c23 */ /* 0x100fe2000801088c */
[----:B------:R-:W-:Y:S01]  /*1af40*/  IADD3 R142, P2, R156, UR48, RZ ;  /* 0x000000309c8e7c10 */ /* 0x000fe2000ff5e0ff */
[----:B------:R-:W-:Y:S01]  /*1af50*/  FFMA.FTZ R237, R49, UR4, -R140 ;  /* 0x0000000431ed7c23 */ /* 0x000fe2000801088c */
[----:B------:R-:W-:Y:S01]  /*1af60*/  ISETP.LE.U32.AND P5, PT, R4, UR12, PT ;  /* 0x0000000c04007c0c */ /* 0x000fe2000bfa3070 */
[--C-:B------:R-:W-:Y:S01]  /*1af70*/  FFMA.FTZ R18, R18, UR4, -R75.reuse ;  /* 0x0000000412127c23 */ /* 0x100fe2000801084b */
[----:B------:R-:W-:Y:S01]  /*1af80*/  LOP3.LUT R4, R2, 0xffff, RZ, 0xc0, !PT ;  /* 0x0000ffff02047812 */ /* 0x000fe200078ec0ff */
[--C-:B------:R-:W-:Y:S01]  /*1af90*/  FFMA.FTZ R212, R35, UR4, -R75.reuse ;  /* 0x0000000423d47c23 */ /* 0x100fe2000801084b */
[----:B------:R-:W-:Y:S01]  /*1afa0*/  FMNMX.FTZ R68, R68, R143, !PT ;  /* 0x0000008f44447209 */ /* 0x000fe20007810000 */
[----:B------:R-:W-:Y:S01]  /*1afb0*/  MUFU.EX2 R216, R18 ;  /* 0x0000001200d87308 */ /* 0x000fe20000000800 */
[----:B------:R-:W-:Y:S01]  /*1afc0*/  IADD3.X R143, R157, UR42, RZ, P2, !PT ;  /* 0x0000002a9d8f7c10 */ /* 0x000fe200097fe4ff */
[C---:B------:R-:W-:Y:S01]  /*1afd0*/  FMUL.FTZ R74, R69.reuse, UR4 ;  /* 0x00000004454a7c20 */ /* 0x040fe20008410000 */
[----:B------:R-:W-:Y:S01]  /*1afe0*/  FSETP.NEU.FTZ.AND P2, PT, R69, -INF , PT ;  /* 0xff8000004500780b */ /* 0x000fe20003f5d000 */
[--C-:B------:R-:W-:Y:S01]  /*1aff0*/  FFMA.FTZ R238, R51, UR4, -R75.reuse ;  /* 0x0000000433ee7c23 */ /* 0x100fe2000801084b */
[----:B-1----:R-:W-:Y:S01]  /*1b000*/  SHF.R.U32.HI R5, RZ, 0x10, R2 ;  /* 0x00000010ff057819 */ /* 0x002fe20000011602 */
[----:B------:R-:W-:Y:S01]  /*1b010*/  FMUL.FTZ R145, R68, UR4 ;  /* 0x0000000444917c20 */ /* 0x000fe20008410000 */
[----:B------:R-:W-:Y:S01]  /*1b020*/  SHF.R.U32.HI R2, RZ, 0x8, R4 ;  /* 0x00000008ff027819 */ /* 0x000fe20000011604 */
[--C-:B------:R-:W-:Y:S01]  /*1b030*/  FFMA.FTZ R6, R6, UR4, -R75.reuse ;  /* 0x0000000406067c23 */ /* 0x100fe2000801084b */
[----:B------:R-:W-:Y:S01]  /*1b040*/  FSEL R74, R74, RZ, P2 ;  /* 0x000000ff4a4a7208 */ /* 0x000fe20001000000 */
[----:B------:R-:W-:Y:S01]  /*1b050*/  FFMA.FTZ R7, R7, UR4, -R75 ;  /* 0x0000000407077c23 */ /* 0x000fe2000801084b */
[----:B------:R-:W-:Y:S01]  /*1b060*/  FSETP.NEU.FTZ.AND P4, PT, R68, -INF , PT ;  /* 0xff8000004400780b */ /* 0x000fe20003f9d000 */
[----:B------:R-:W-:Y:S01]  /*1b070*/  MUFU.EX2 R230, R6 ;  /* 0x0000000600e67308 */ /* 0x000fe20000000800 */
[----:B------:R-:W-:Y:S01]  /*1b080*/  LOP3.LUT R2, R2, 0xffff, RZ, 0xc0, !PT ;  /* 0x0000ffff02027812 */ /* 0x000fe200078ec0ff */
[--C-:B------:R-:W-:Y:S01]  /*1b090*/  FFMA.FTZ R183, R60, UR4, -R74.reuse ;  /* 0x000000043cb77c23 */ /* 0x100fe2000801084a */
[----:B------:R-:W-:Y:S01]  /*1b0a0*/  LOP3.LUT R4, R5, 0xff, RZ, 0xc0, !PT ;  /* 0x000000ff05047812 */ /* 0x000fe200078ec0ff */
[--C-:B------:R-:W-:Y:S01]  /*1b0b0*/  FFMA.FTZ R190, R57, UR4, -R74.reuse ;  /* 0x0000000439be7c23 */ /* 0x100fe2000801084a */
[----:B------:R-:W-:Y:S01]  /*1b0c0*/  FSEL R145, R145, RZ, P4 ;  /* 0x000000ff91917208 */ /* 0x000fe20002000000 */
[--C-:B------:R-:W-:Y:S01]  /*1b0d0*/  FFMA.FTZ R8, R8, UR4, -R74.reuse ;  /* 0x0000000408087c23 */ /* 0x100fe2000801084a */
[----:B------:R-:W-:Y:S03]  /*1b0e0*/  ISETP.LE.U32.AND P4, PT, R2, UR12, PT ;  /* 0x0000000c02007c0c */ /* 0x000fe6000bf83070 */
[----:B------:R-:W1:Y:S01]  /*1b0f0*/  MUFU.EX2 R240, R7 ;  /* 0x0000000700f07308 */ /* 0x000e620000000800 */
[----:B------:R-:W-:Y:S01]  /*1b100*/  ISETP.LE.U32.AND P2, PT, R4, UR12, PT ;  /* 0x0000000c04007c0c */ /* 0x000fe2000bf43070 */
[----:B------:R-:W-:Y:S01]  /*1b110*/  FFMA.FTZ R9, R9, UR4, -R74 ;  /* 0x0000000409097c23 */ /* 0x000fe2000801084a */
[----:B------:R-:W-:Y:S01]  /*1b120*/  F2FP.F16.F32.PACK_AB R4, R241, R219 ;  /* 0x000000dbf104723e */ /* 0x000fe200000000ff */
[--C-:B------:R-:W-:Y:S01]  /*1b130*/  FFMA.FTZ R189, R58, UR4, -R145.reuse ;  /* 0x000000043abd7c23 */ /* 0x100fe20008010891 */
[----:B------:R-:W-:Y:S01]  /*1b140*/  SHF.R.U32.HI R214, RZ, 0x18, R150 ;  /* 0x00000018ffd67819 */ /* 0x000fe20000011696 */
[----:B------:R-:W-:Y:S01]  /*1b150*/  FFMA.FTZ R188, R59, UR4, -R145 ;  /* 0x000000043bbc7c23 */ /* 0x000fe20008010891 */
[----:B------:R-:W-:Y:S03]  /*1b160*/  PRMT R5, R4, 0x7632, R5 ;  /* 0x0000763204057816 */ /* 0x000fe60000000005 */
[----:B------:R1:W-:Y:S01]  /*1b170*/  MUFU.EX2 R174, R8 ;  /* 0x0000000800ae7308 */ /* 0x0003e20000000800 */
[----:B------:R-:W-:Y:S04]  /*1b180*/  IMAD.WIDE.U32 R152, R152, -0x326172a9, RZ ;  /* 0xcd9e8d5798987825 */ /* 0x000fe800078e00ff */
[----:B------:R-:W-:Y:S01]  /*1b190*/  FFMA.FTZ R181, R62, UR4, -R145 ;  /* 0x000000043eb57c23 */ /* 0x000fe20008010891 */
[----:B------:R-:W-:Y:S01]  /*1b1a0*/  PRMT R146, R4, 0x5410, R5 ;  /* 0x0000541004927816 */ /* 0x000fe20000000005 */
[--C-:B------:R-:W-:Y:S01]  /*1b1b0*/  FFMA.FTZ R176, R63, UR4, -R145.reuse ;  /* 0x000000043fb07c23 */ /* 0x100fe20008010891 */
[----:B------:R-:W-:Y:S01]  /*1b1c0*/  LOP3.LUT R2, R153, UR19, R170, 0x96, !PT ;  /* 0x0000001399027c12 */ /* 0x000fe2000f8e96aa */
[--C-:B------:R-:W-:Y:S01]  /*1b1d0*/  FFMA.FTZ R182, R61, UR4, -R74.reuse ;  /* 0x000000043db67c23 */ /* 0x100fe2000801084a */
[----:B------:R1:W2:Y:S02]  /*1b1e0*/  MUFU.EX2 R229, R9 ;  /* 0x0000000900e57308 */ /* 0x0002a40000000800 */
[----:B-1----:R-:W-:Y:S01]  /*1b1f0*/  F2FP.F16.F32.PACK_AB R7, R240, R230 ;  /* 0x000000e6f007723e */ /* 0x002fe200000000ff */
[----:B------:R-:W-:Y:S01]  /*1b200*/  FFMA.FTZ R171, R12, UR4, -R74 ;  /* 0x000000040cab7c23 */ /* 0x000fe2000801084a */
[----:B------:R-:W-:Y:S01]  /*1b210*/  SHF.R.U32.HI R141, RZ, 0x18, R2 ;  /* 0x00000018ff8d7819 */ /* 0x000fe20000011602 */
[--C-:B------:R-:W-:Y:S01]  /*1b220*/  FFMA.FTZ R225, R43, UR4, -R145.reuse ;  /* 0x000000042be17c23 */ /* 0x100fe20008010891 */
[----:B------:R-:W-:Y:S01]  /*1b230*/  PRMT R6, R7, 0x7632, R6 ;  /* 0x0000763207067816 */ /* 0x000fe20000000006 */
[--C-:B------:R-:W-:Y:S01]  /*1b240*/  FFMA.FTZ R231, R47, UR4, -R145.reuse ;  /* 0x000000042fe77c23 */ /* 0x100fe20008010891 */
[--C-:B------:R-:W-:Y:S01]  /*1b250*/  FFMA.FTZ R207, R28, UR4, -R74.reuse ;  /* 0x000000041ccf7c23 */ /* 0x100fe2000801084a */
[--C-:B------:R-:W-:Y:S01]  /*1b260*/  FFMA.FTZ R213, R29, UR4, -R74.reuse ;  /* 0x000000041dd57c23 */ /* 0x100fe2000801084a */
[----:B------:R-:W-:Y:S01]  /*1b270*/  LOP3.LUT R8, R2, 0xffff, RZ, 0xc0, !PT ;  /* 0x0000ffff02087812 */ /* 0x000fe200078ec0ff */
[----:B------:R-:W-:Y:S01]  /*1b280*/  FFMA.FTZ R226, R41, UR4, -R74 ;  /* 0x0000000429e27c23 */ /* 0x000fe2000801084a */
[--C-:B------:R-:W-:Y:S01]  /*1b290*/  FFMA.FTZ R10, R10, UR4, -R145.reuse ;  /* 0x000000040a0a7c23 */ /* 0x100fe20008010891 */
[----:B------:R-:W-:Y:S01]  /*1b2a0*/  FFMA.FTZ R11, R11, UR4, -R145 ;  /* 0x000000040b0b7c23 */ /* 0x000fe20008010891 */
[----:B------:R-:W-:Y:S01]  /*1b2b0*/  SHF.R.U32.HI R8, RZ, 0x8, R8 ;  /* 0x00000008ff087819 */ /* 0x000fe20000011608 */
[--C-:B------:R-:W-:Y:S01]  /*1b2c0*/  FFMA.FTZ R17, R17, UR4, -R140.reuse ;  /* 0x0000000411117c23 */ /* 0x100fe2000801088c */
[--C-:B------:R-:W-:Y:S01]  /*1b2d0*/  FFMA.FTZ R208, R32, UR4, -R140.reuse ;  /* 0x0000000420d07c23 */ /* 0x100fe2000801088c */
[----:B------:R1:W-:Y:S01]  /*1b2e0*/  MUFU.EX2 R233, R11 ;  /* 0x0000000b00e97308 */ /* 0x0003e20000000800 */
[----:B------:R-:W-:Y:S01]  /*1b2f0*/  LOP3.LUT R9, R2, 0xff, RZ, 0xc0, !PT ;  /* 0x000000ff02097812 */ /* 0x000fe200078ec0ff */
[--C-:B------:R-:W-:Y:S01]  /*1b300*/  FFMA.FTZ R222, R36, UR4, -R140.reuse ;  /* 0x0000000424de7c23 */ /* 0x100fe2000801088c */
[----:B------:R-:W-:Y:S01]  /*1b310*/  LOP3.LUT R8, R8, 0xffff, RZ, 0xc0, !PT ;  /* 0x0000ffff08087812 */ /* 0x000fe200078ec0ff */
[--C-:B------:R-:W-:Y:S01]  /*1b320*/  FFMA.FTZ R236, R48, UR4, -R140.reuse ;  /* 0x0000000430ec7c23 */ /* 0x100fe2000801088c */
[--C-:B------:R-:W-:Y:S01]  /*1b330*/  FFMA.FTZ R243, R52, UR4, -R140.reuse ;  /* 0x0000000434f37c23 */ /* 0x100fe2000801088c */
[----:B------:R-:W-:Y:S01]  /*1b340*/  FFMA.FTZ R242, R53, UR4, -R140 ;  /* 0x0000000435f27c23 */ /* 0x000fe2000801088c */
[----:B------:R-:W-:Y:S03]  /*1b350*/  FADD.FTZ R0, -R69, R0 ;  /* 0x0000000045007221 */ /* 0x000fe60000010100 */
[----:B------:R-:W2:Y:S01]  /*1b360*/  MUFU.EX2 R228, R17 ;  /* 0x0000001100e47308 */ /* 0x000ea20000000800 */
[----:B------:R-:W-:Y:S01]  /*1b370*/  FFMA.FTZ R19, R19, UR4, -R75 ;  /* 0x0000000413137c23 */ /* 0x000fe2000801084b */
[--C-:B------:R-:W-:Y:S01]  /*1b380*/  FFMA.FTZ R165, R14, UR4, -R145.reuse ;  /* 0x000000040ea57c23 */ /* 0x100fe20008010891 */
[--C-:B------:R-:W-:Y:S01]  /*1b390*/  FFMA.FTZ R169, R15, UR4, -R145.reuse ;  /* 0x000000040fa97c23 */ /* 0x100fe20008010891 */
[--C-:B------:R-:W-:Y:S01]  /*1b3a0*/  FFMA.FTZ R209, R31, UR4, -R145.reuse ;  /* 0x000000041fd17c23 */ /* 0x100fe20008010891 */
[--C-:B------:R-:W-:Y:S01]  /*1b3b0*/  FFMA.FTZ R224, R42, UR4, -R145.reuse ;  /* 0x000000042ae07c23 */ /* 0x100fe20008010891 */
[----:B------:R-:W-:Y:S01]  /*1b3c0*/  FFMA.FTZ R232, R46, UR4, -R145 ;  /* 0x000000042ee87c23 */ /* 0x000fe20008010891 */
[--C-:B------:R-:W-:Y:S03]  /*1b3d0*/  FFMA.FTZ R252, R56, UR4, -R74.reuse ;  /* 0x0000000438fc7c23 */ /* 0x100fe6000801084a */
[----:B------:R-:W-:Y:S01]  /*1b3e0*/  MUFU.EX2 R218, R19 ;  /* 0x0000001300da7308 */ /* 0x000fe20000000800 */
[----:B-1----:R-:W-:Y:S02]  /*1b3f0*/  IMAD.MOV.U32 R11, RZ, RZ, R201 ;  /* 0x000000ffff0b7224 */ /* 0x002fe400078e00c9 */
[----:B------:R-:W-:Y:S01]  /*1b400*/  FFMA.FTZ R201, R27, UR4, -R145 ;  /* 0x000000041bc97c23 */ /* 0x000fe20008010891 */
        /* <DEDUP_REMOVED lines=8> */
[----:B------:R-:W-:Y:S01]  /*1b490*/  FFMA.FTZ R248, R55, UR4, -R75 ;  /* 0x0000000437f87c23 */ /* 0x000fe2000801084b */
[----:B------:R-:W-:Y:S05]  /*1b4a0*/  IMAD.MOV.U32 R35, RZ, RZ, R11 ;  /* 0x000000ffff237224 */ /* 0x000fea00078e000b */
[----:B------:R-:W-:Y:S01]  /*1b4b0*/  MUFU.EX2 R248, R248 ;  /* 0x000000f800f87308 */ /* 0x000fe20000000800 */
[----:B---3--:R-:W-:Y:S02]  /*1b4c0*/  @!P4 HADD2 R205, -R5.H0_H0, -RZ.H0_H0 ;  /* 0xa00000ff05cdc230 */ /* 0x008fe40000000900 */
[----:B----4-:R-:W-:Y:S03]  /*1b4d0*/  @!P1 HADD2 R206, -R4.H0_H0, -RZ.H0_H0 ;  /* 0xa00000ff04ce9230 */ /* 0x010fe60000000900 */
[----:B------:R-:W-:Y:S01]  /*1b4e0*/  PRMT R147, R205, 0x7610, R147 ;  /* 0x00007610cd937816 */ /* 0x000fe20000000093 */
[----:B--2---:R-:W-:Y:S03]  /*1b4f0*/  @!P2 HADD2 R204, -R7.H0_H0, -RZ.H0_H0 ;  /* 0xa00000ff07cca230 */ /* 0x004fe60000000900 */
[----:B------:R-:W-:Y:S01]  /*1b500*/  @!P4 PRMT R5, R147, 0x5410, RZ ;  /* 0x000054109305c816 */ /* 0x000fe200000000ff */
[----:B------:R1:W-:Y:S01]  /*1b510*/  @!P1 STL.S16 [R1+0x50], R206 ;  /* 0x000050ce01009387 */ /* 0x0003e20000100600 */
[----:B------:R-:W-:Y:S01]  /*1b520*/  PRMT R158, R206, 0x7610, R158 ;  /* 0x00007610ce9e7816 */ /* 0x000fe2000000009e */
[----:B------:R-:W-:Y:S01]  /*1b530*/  @!P5 HADD2 R175, -R6.H0_H0, -RZ.H0_H0 ;  /* 0xa00000ff06afd230 */ /* 0x000fe20000000900 */
[----:B------:R-:W-:Y:S01]  /*1b540*/  PRMT R149, R204, 0x7610, R149 ;  /* 0x00007610cc957816 */ /* 0x000fe20000000095 */
[----:B------:R-:W-:Y:S01]  /*1b550*/  @!P4 STL.S16 [R1+0x4c], R205 ;  /* 0x00004ccd0100c387 */ /* 0x000fe20000100600 */
[----:B------:R-:W-:Y:S02]  /*1b560*/  @!P1 PRMT R4, R158, 0x5410, RZ ;  /* 0x000054109e049816 */ /* 0x000fe400000000ff */
[----:B------:R-:W-:Y:S01]  /*1b570*/  ISETP.LE.U32.AND P1, PT, R9, UR12, PT ;  /* 0x0000000c09007c0c */ /* 0x000fe2000bf23070 */
[----:B------:R2:W-:Y:S01]  /*1b580*/  STG.E.U16 desc[UR26][R154.64+0x2], R5 ;  /* 0x000002059a007986 */ /* 0x0005e2000c10151a */
[----:B------:R-:W-:Y:S02]  /*1b590*/  PRMT R147, R7, 0x5410, R6 ;  /* 0x0000541007937816 */ /* 0x000fe40000000006 */
[----:B------:R-:W-:Y:S01]  /*1b5a0*/  @!P2 PRMT R7, R149, 0x5410, RZ ;  /* 0x000054109507a816 */ /* 0x000fe200000000ff */
[----:B------:R-:W-:Y:S01]  /*1b5b0*/  @!P2 STL.S16 [R1+0x58], R204 ;  /* 0x000058cc0100a387 */ /* 0x000fe20000100600 */
[----:B------:R-:W-:Y:S02]  /*1b5c0*/  ISETP.LE.U32.AND P2, PT, R8, UR12, PT ;  /* 0x0000000c08007c0c */ /* 0x000fe4000bf43070 */
[----:B------:R-:W-:Y:S01]  /*1b5d0*/  SHF.R.U32.HI R8, RZ, 0x10, R2 ;  /* 0x00000010ff087819 */ /* 0x000fe20000011602 */
[----:B------:R3:W4:Y:S01]  /*1b5e0*/  LDL.S16 R9, [R1+0x70] ;  /* 0x0000700001097983 */ /* 0x0007220000100600 */
[----:B------:R-:W-:Y:S02]  /*1b5f0*/  F2FP.F16.F32.PACK_AB R2, R229, R174 ;  /* 0x000000aee502723e */ /* 0x000fe400000000ff */
[----:B------:R-:W-:Y:S01]  /*1b600*/  PRMT R148, R175, 0x7610, R148 ;  /* 0x00007610af947816 */ /* 0x000fe20000000094 */
[----:B------:R3:W-:Y:S01]  /*1b610*/  @!P5 STL.S16 [R1+0x68], R175 ;  /* 0x000068af0100d387 */ /* 0x0007e20000100600 */
[----:B------:R-:W-:Y:S01]  /*1b620*/  PRMT R144, R2, 0x7632, R144 ;  /* 0x0000763202907816 */ /* 0x000fe20000000090 */
[----:B------:R-:W-:Y:S01]  /*1b630*/  @!P1 HADD2 R193, -R2.H0_H0, -RZ.H0_H0 ;  /* 0xa00000ff02c19230 */ /* 0x000fe20000000900 */
[----:B------:R-:W-:Y:S01]  /*1b640*/  @!P5 PRMT R6, R148, 0x5410, RZ ;  /* 0x000054109406d816 */ /* 0x000fe200000000ff */
[----:B------:R3:W-:Y:S01]  /*1b650*/  STG.E.U16 desc[UR26][R154.64], R4 ;  /* 0x000000049a007986 */ /* 0x0007e2000c10151a */
[----:B------:R-:W-:Y:S01]  /*1b660*/  PRMT R149, R2, 0x5410, R144 ;  /* 0x0000541002957816 */ /* 0x000fe20000000090 */
[----:B------:R-:W-:Y:S01]  /*1b670*/  @!P2 HADD2 R161, -R144.H0_H0, -RZ.H0_H0 ;  /* 0xa00000ff90a1a230 */ /* 0x000fe20000000900 */
[----:B------:R-:W-:Y:S01]  /*1b680*/  LOP3.LUT R8, R8, 0xff, RZ, 0xc0, !PT ;  /* 0x000000ff08087812 */ /* 0x000fe200078ec0ff */
[----:B------:R3:W-:Y:S01]  /*1b690*/  @!P1 STL.S16 [R1+0x60], R193 ;  /* 0x000060c101009387 */ /* 0x0007e20000100600 */
[----:B------:R-:W-:Y:S01]  /*1b6a0*/  ISETP.LE.U32.AND P4, PT, R141, UR12, PT ;  /* 0x0000000c8d007c0c */ /* 0x000fe2000bf83070 */
[----:B-1----:R-:W-:Y:S01]  /*1b6b0*/  FFMA.FTZ R206, R30, UR4, -R145 ;  /* 0x000000041ece7c23 */ /* 0x002fe20008010891 */
[----:B------:R-:W-:Y:S01]  /*1b6c0*/  ISETP.LE.U32.AND P5, PT, R8, UR12, PT ;  /* 0x0000000c08007c0c */ /* 0x000fe2000bfa3070 */
[----:B------:R1:W-:Y:S01]  /*1b6d0*/  @!P2 STL.S16 [R1+0x5c], R161 ;  /* 0x00005ca10100a387 */ /* 0x0003e20000100600 */
[----:B------:R-:W-:Y:S02]  /*1b6e0*/  PRMT R8, R161, 0x7610, R8 ;  /* 0x00007610a1087816 */ /* 0x000fe40000000008 */
[----:B------:R-:W-:Y:S01]  /*1b6f0*/  F2FP.F16.F32.PACK_AB R141, R228, R217 ;  /* 0x000000d9e48d723e */ /* 0x000fe200000000ff */
[----:B--2---:R2:W2:Y:S01]  /*1b700*/  LDL.S16 R5, [R1+0x7c] ;  /* 0x00007c0001057983 */ /* 0x0044a20000100600 */
[----:B------:R-:W-:Y:S01]  /*1b710*/  @!P2 PRMT R144, R8, 0x5410, RZ ;  /* 0x000054100890a816 */ /* 0x000fe200000000ff */
[----:B------:R-:W-:Y:S01]  /*1b720*/  IMAD.MOV.U32 R8, RZ, RZ, R202 ;  /* 0x000000ffff087224 */ /* 0x000fe200078e00ca */
[----:B------:R-:W-:Y:S01]  /*1b730*/  PRMT R140, R141, 0x7632, R140 ;  /* 0x000076328d8c7816 */ /* 0x000fe2000000008c */
[----:B------:R1:W-:Y:S01]  /*1b740*/  STG.E.U16 desc[UR26][R156.64], R7 ;  /* 0x000000079c007986 */ /* 0x0003e2000c10151a */
[----:B------:R-:W-:Y:S01]  /*1b750*/  LOP3.LUT R205, R152, 0xff, RZ, 0xc0, !PT ;  /* 0x000000ff98cd7812 */ /* 0x000fe200078ec0ff */
[----:B------:R-:W-:Y:S02]  /*1b760*/  FFMA.FTZ R202, R24, UR4, -R74 ;  /* 0x0000000418ca7c23 */ /* 0x000fe4000801084a */
[----:B------:R1:W-:Y:S01]  /*1b770*/  STG.E.U16 desc[UR26][R156.64+0x2], R6 ;  /* 0x000002069c007986 */ /* 0x0003e2000c10151a */
[----:B---3--:R3:W3:Y:S01]  /*1b780*/  MUFU.EX2 R175, R10 ;  /* 0x0000000a00af7308 */ /* 0x0086e20000000800 */
[----:B------:R-:W-:Y:S01]  /*1b790*/  PRMT R4, R193, 0x7610, R4 ;  /* 0x00007610c1047816 */ /* 0x000fe20000000004 */
[----:B------:R-:W-:Y:S03]  /*1b7a0*/  FFMA.FTZ R193, R13, UR4, -R74 ;  /* 0x000000040dc17c23 */ /* 0x000fe6000801084a */
[----:B------:R-:W-:Y:S02]  /*1b7b0*/  @!P1 PRMT R2, R4, 0x5410, RZ ;  /* 0x0000541004029816 */ /* 0x000fe400000000ff */
[C---:B------:R-:W-:Y:S02]  /*1b7c0*/  IADD3 R160, P1, R154.reuse, UR44, RZ ;  /* 0x0000002c9aa07c10 */ /* 0x040fe4000ff3e0ff */
[----:B------:R-:W-:Y:S01]  /*1b7d0*/  SHF.R.U32.HI R4, RZ, 0x10, R150 ;  /* 0x00000010ff047819 */ /* 0x000fe20000011696 */
[----:B------:R3:W-:Y:S01]  /*1b7e0*/  STG.E.U16 desc[UR26][R142.64], R2 ;  /* 0x000000028e007986 */ /* 0x0007e2000c10151a */
[----:B-1----:R-:W-:Y:S01]  /*1b7f0*/  IADD3.X R161, R155, UR43, RZ, P1, !PT ;  /* 0x0000002b9ba17c10 */ /* 0x002fe20008ffe4ff */
[----:B---3--:R-:W-:Y:S01]  /*1b800*/  IMAD.MOV.U32 R10, RZ, RZ, R200 ;  /* 0x000000ffff0a7224 */ /* 0x008fe200078e00c8 */
[----:B------:R-:W-:Y:S01]  /*1b810*/  IADD3 R158, P1, R154, UR21, RZ ;  /* 0x000000159a9e7c10 */ /* 0x000fe2000ff3e0ff */
[----:B------:R-:W-:Y:S01]  /*1b820*/  FFMA.FTZ R200, R23, UR4, -R75 ;  /* 0x0000000417c87c23 */ /* 0x000fe2000801084b */
[----:B------:R-:W-:Y:S01]  /*1b830*/  LOP3.LUT R4, R4, 0xff, RZ, 0xc0, !PT ;  /* 0x000000ff04047812 */ /* 0x000fe200078ec0ff */
[----:B------:R-:W-:Y:S01]  /*1b840*/  STG.E.U16 desc[UR26][R160.64], R144 ;  /* 0x00000090a0007986 */ /* 0x000fe2000c10151a */
[----:B------:R-:W-:Y:S01]  /*1b850*/  IADD3.X R159, R155, UR45, RZ, P1, !PT ;  /* 0x0000002d9b9f7c10 */ /* 0x000fe20008ffe4ff */
[----:B------:R-:W-:Y:S01]  /*1b860*/  IMAD.MOV.U32 R7, RZ, RZ, R195 ;  /* 0x000000ffff077224 */ /* 0x000fe200078e00c3 */
[----:B------:R-:W-:Y:S01]  /*1b870*/  ISETP.LE.U32.AND P1, PT, R4, UR12, PT ;  /* 0x0000000c04007c0c */ /* 0x000fe2000bf23070 */
[----:B------:R-:W-:Y:S02]  /*1b880*/  IMAD.MOV.U32 R34, RZ, RZ, R10 ;  /* 0x000000ffff227224 */ /* 0x000fe400078e000a */
[----:B------:R-:W-:Y:S01]  /*1b890*/  IMAD.MOV.U32 R6, RZ, RZ, R194 ;  /* 0x000000ffff067224 */ /* 0x000fe200078e00c2 */
[----:B------:R-:W-:Y:S04]  /*1b8a0*/  SHF.R.U32.HI R194, RZ, 0x18, R152 ;  /* 0x00000018ffc27819 */ /* 0x000fe80000011698 */
[----:B------:R-:W-:Y:S02]  /*1b8b0*/  ISETP.LE.U32.AND P0, PT, R194, UR12, PT ;  /* 0x0000000cc2007c0c */ /* 0x000fe4000bf03070 */
[----:B------:R-:W-:Y:S02]  /*1b8c0*/  F2FP.F16.F32.PACK_AB R143, R233, R175 ;  /* 0x000000afe98f723e */ /* 0x000fe400000000ff */
[----:B------:R-:W-:Y:S02]  /*1b8d0*/  LOP3.LUT R2, R150, 0xffff, RZ, 0xc0, !PT ;  /* 0x0000ffff96027812 */ /* 0x000fe400078ec0ff */
[C---:B------:R-:W-:Y:S02]  /*1b8e0*/  PRMT R142, R143.reuse, 0x7632, R142 ;  /* 0x000076328f8e7816 */ /* 0x040fe4000000008e */
[----:B------:R-:W-:Y:S02]  /*1b8f0*/  SHF.R.U32.HI R2, RZ, 0x8, R2 ;  /* 0x00000008ff027819 */ /* 0x000fe40000011602 */
[----:B------:R-:W-:Y:S02]  /*1b900*/  PRMT R148, R143, 0x5410, R142 ;  /* 0x000054108f947816 */ /* 0x000fe4000000008e */
[----:B------:R-:W-:Y:S04]  /*1b910*/  LOP3.LUT R2, R2, 0xffff, RZ, 0xc0, !PT ;  /* 0x0000ffff02027812 */ /* 0x000fe800078ec0ff */
[----:B------:R-:W-:Y:S01]  /*1b920*/  ISETP.LE.U32.AND P2, PT, R2, UR12, PT ;  /* 0x0000000c02007c0c */ /* 0x000fe2000bf43070 */
[----:B----4-:R-:W-:Y:S05]  /*1b930*/  @!P5 HADD2 R9, -R143.H0_H0, -RZ.H0_H0 ;  /* 0xa00000ff8f09d230 */ /* 0x010fea0000000900 */
[----:B------:R-:W-:Y:S01]  /*1b940*/  PRMT R2, R9, 0x7610, R2 ;  /* 0x0000761009027816 */ /* 0x000fe20000000002 */
[----:B------:R1:W-:Y:S03]  /*1b950*/  @!P5 STL.S16 [R1+0x70], R9 ;  /* 0x000070090100d387 */ /* 0x0003e60000100600 */
[----:B------:R-:W-:Y:S02]  /*1b960*/  @!P5 PRMT R143, R2, 0x5410, RZ ;  /* 0x00005410028fd816 */ /* 0x000fe400000000ff */
[----:B------:R-:W-:Y:S03]  /*1b970*/  LOP3.LUT R2, R152, 0xffff, RZ, 0xc0, !PT ;  /* 0x0000ffff98027812 */ /* 0x000fe600078ec0ff */
[----:B------:R-:W-:Y:S01]  /*1b980*/  STG.E.U16 desc[UR26][R158.64], R143 ;  /* 0x0000008f9e007986 */ /* 0x000fe2000c10151a */
[----:B------:R-:W-:Y:S04]  /*1b990*/  SHF.R.U32.HI R2, RZ, 0x8, R2 ;  /* 0x00000008ff027819 */ /* 0x000fe80000011602 */
[----:B------:R-:W-:Y:S01]  /*1b9a0*/  LOP3.LUT R204, R2, 0xffff, RZ, 0xc0, !PT ;  /* 0x0000ffff02cc7812 */ /* 0x000fe200078ec0ff */
[----:B--2---:R-:W-:Y:S02]  /*1b9b0*/  @!P4 HADD2 R5, -R142.H0_H0, -RZ.H0_H0 ;  /* 0xa00000ff8e05c230 */ /* 0x004fe40000000900 */
[----:B------:R-:W-:Y:S01]  /*1b9c0*/  FMUL.FTZ R2, R0, UR4 ;  /* 0x0000000400027c20 */ /* 0x000fe20008410000 */
[----:B------:R-:W-:Y:S02]  /*1b9d0*/  FADD.FTZ R0, -R68, R3 ;  /* 0x0000000344007221 */ /* 0x000fe40000010100 */
[----:B------:R-:W-:Y:S01]  /*1b9e0*/  PRMT R4, R5, 0x7610, R4 ;  /* 0x0000761005047816 */ /* 0x000fe20000000004 */
[----:B------:R2:W-:Y:S02]  /*1b9f0*/  @!P4 STL.S16 [R1+0x7c], R5 ;  /* 0x00007c050100c387 */ /* 0x0005e40000100600 */
[----:B------:R-:W3:Y:S01]  /*1ba00*/  MUFU.EX2 R2, R2 ;  /* 0x0000000200027308 */ /* 0x000ee20000000800 */
[----:B------:R-:W-:Y:S01]  /*1ba10*/  FMUL.FTZ R0, R0, UR4 ;  /* 0x0000000400007c20 */ /* 0x000fe20008410000 */
[----:B------:R-:W-:Y:S01]  /*1ba20*/  @!P4 PRMT R142, R4, 0x5410, RZ ;  /* 0x00005410048ec816 */ /* 0x000fe200000000ff */
[----:B------:R4:W4:Y:S01]  /*1ba30*/  LDL.S16 R21, [R1+0x8c] ;  /* 0x00008c0001157983 */ /* 0x0009220000100600 */
[----:B------:R-:W-:Y:S01]  /*1ba40*/  ISETP.LE.U32.AND P4, PT, R204, UR12, PT ;  /* 0x0000000ccc007c0c */ /* 0x000fe2000bf83070 */
[----:B------:R-:W-:Y:S02]  /*1ba50*/  IMAD.MOV.U32 R4, RZ, RZ, R196 ;  /* 0x000000ffff047224 */ /* 0x000fe400078e00c4 */
[----:B------:R-:W-:Y:S01]  /*1ba60*/  FFMA.FTZ R196, R22, UR4, -R75 ;  /* 0x0000000416c47c23 */ /* 0x000fe2000801084b */
[----:B------:R4:W4:Y:S02]  /*1ba70*/  LDL.S16 R20, [R1+0x88] ;  /* 0x0000880001147983 */ /* 0x0009240000100600 */
[----:B------:R2:W2:Y:S01]  /*1ba80*/  MUFU.EX2 R3, R0 ;  /* 0x0000000000037308 */ /* 0x0004a20000000800 */
[----:B------:R-:W-:Y:S01]  /*1ba90*/  IMAD.MOV.U32 R22, RZ, RZ, R4 ;  /* 0x000000ffff167224 */ /* 0x000fe200078e0004 */
[----:B------:R-:W-:Y:S01]  /*1baa0*/  STG.E.U16 desc[UR26][R158.64+0x2], R142 ;  /* 0x0000028e9e007986 */ /* 0x000fe2000c10151a */
[----:B-1----:R-:W-:Y:S02]  /*1bab0*/  IMAD.MOV.U32 R9, RZ, RZ, R203 ;  /* 0x000000ffff097224 */ /* 0x002fe400078e00cb */
[----:B------:R-:W-:Y:S01]  /*1bac0*/  FFMA.FTZ R203, R25, UR4, -R74 ;  /* 0x0000000419cb7c23 */ /* 0x000fe2000801084a */
[----:B------:R-:W-:Y:S02]  /*1bad0*/  IMAD.MOV.U32 R4, RZ, RZ, R8 ;  /* 0x000000ffff047224 */ /* 0x000fe400078e0008 */
[----:B---3--:R-:W-:Y:S01]  /*1bae0*/  FMUL.FTZ R60, R2, R76 ;  /* 0x0000004c023c7220 */ /* 0x008fe20000410000 */
[----:B------:R-:W-:Y:S01]  /*1baf0*/  F2FP.F16.F32.PACK_AB R76, R218, R216 ;  /* 0x000000d8da4c723e */ /* 0x000fe200000000ff */
[C---:B------:R-:W-:Y:S01]  /*1bb00*/  FMUL.FTZ R29, R2.reuse, R93 ;  /* 0x0000005d021d7220 */ /* 0x040fe20000410000 */
[C---:B------:R-:W-:Y:S01]  /*1bb10*/  FMUL.FTZ R41, R2.reuse, R89 ;  /* 0x0000005902297220 */ /* 0x040fe20000410000 */
[----:B------:R-:W-:Y:S01]  /*1bb20*/  FMUL.FTZ R56, R2, R80 ;  /* 0x0000005002387220 */ /* 0x000fe20000410000 */
[----:B------:R-:W-:Y:S01]  /*1bb30*/  PRMT R75, R76, 0x7632, R75 ;  /* 0x000076324c4b7816 */ /* 0x000fe2000000004b */
[----:B------:R-:W-:Y:S01]  /*1bb40*/  FMUL.FTZ R8, R2, R108 ;  /* 0x0000006c02087220 */ /* 0x000fe20000410000 */
[----:B--2---:R-:W-:Y:S01]  /*1bb50*/  IMAD.MOV.U32 R5, RZ, RZ, R197 ;  /* 0x000000ffff057224 */ /* 0x004fe200078e00c5 */
[----:B------:R-:W-:Y:S01]  /*1bb60*/  SHF.R.U32.HI R0, RZ, 0x10, R152 ;  /* 0x00000010ff007819 */ /* 0x000fe20000011698 */
[----:B------:R-:W-:Y:S01]  /*1bb70*/  FFMA.FTZ R197, R26, UR4, -R145 ;  /* 0x000000041ac57c23 */ /* 0x000fe20008010891 */
[----:B------:R-:W-:Y:S01]  /*1bb80*/  PRMT R145, R141, 0x5410, R140 ;  /* 0x000054108d917816 */ /* 0x000fe2000000008c */
[----:B------:R-:W-:Y:S01]  /*1bb90*/  IMAD.MOV.U32 R23, RZ, RZ, R5 ;  /* 0x000000ffff177224 */ /* 0x000fe200078e0005 */
[----:B------:R-:W-:Y:S01]  /*1bba0*/  LOP3.LUT R195, R0, 0xff, RZ, 0xc0, !PT ;  /* 0x000000ff00c37812 */ /* 0x000fe200078ec0ff */
[----:B------:R-:W-:Y:S02]  /*1bbb0*/  IMAD.MOV.U32 R5, RZ, RZ, R9 ;  /* 0x000000ffff057224 */ /* 0x000fe400078e0009 */
[C---:B------:R-:W-:Y:S01]  /*1bbc0*/  FMUL.FTZ R9, R2.reuse, R109 ;  /* 0x0000006d02097220 */ /* 0x040fe20000410000 */
[C---:B------:R-:W-:Y:S01]  /*1bbd0*/  FMUL.FTZ R28, R2.reuse, R92 ;  /* 0x0000005c021c7220 */ /* 0x040fe20000410000 */
[----:B------:R-:W-:Y:S01]  /*1bbe0*/  ISETP.LE.U32.AND P5, PT, R195, UR12, PT ;  /* 0x0000000cc3007c0c */ /* 0x000fe2000bfa3070 */
[C---:B------:R-:W-:Y:S01]  /*1bbf0*/  FMUL.FTZ R57, R2.reuse, R81 ;  /* 0x0000005102397220 */ /* 0x040fe20000410000 */
[----:B------:R-:W-:Y:S01]  /*1bc00*/  FMUL.FTZ R61, R2, R77 ;  /* 0x0000004d023d7220 */ /* 0x000fe20000410000 */
[----:B------:R-:W-:Y:S01]  /*1bc10*/  PRMT R77, R76, 0x5410, R75 ;  /* 0x000054104c4d7816 */ /* 0x000fe2000000004b */
[C---:B------:R-:W-:Y:S01]  /*1bc20*/  FFMA.FTZ R80, R2.reuse, R244, R174 ;  /* 0x000000f402507223 */ /* 0x040fe200000100ae */
[----:B------:R-:W-:Y:S01]  /*1bc30*/  FADD.FTZ R0, -R71, R72 ;  /* 0x0000004847007221 */ /* 0x000fe20000010100 */
[C---:B------:R-:W-:Y:S01]  /*1bc40*/  FMUL.FTZ R24, R2.reuse, R96 ;  /* 0x0000006002187220 */ /* 0x040fe20000410000 */
[C---:B------:R-:W-:Y:S01]  /*1bc50*/  FMUL.FTZ R25, R2.reuse, R97 ;  /* 0x0000006102197220 */ /* 0x040fe20000410000 */
[C---:B------:R-:W-:Y:S01]  /*1bc60*/  FMUL.FTZ R40, R2.reuse, R88 ;  /* 0x0000005802287220 */ /* 0x040fe20000410000 */
[C---:B------:R-:W-:Y:S01]  /*1bc70*/  FMUL.FTZ R44, R2.reuse, R84 ;  /* 0x00000054022c7220 */ /* 0x040fe20000410000 */
[----:B------:R-:W-:Y:S01]  /*1bc80*/  FMUL.FTZ R45, R2, R85 ;  /* 0x00000055022d7220 */ /* 0x000fe20000410000 */
[----:B------:R-:W-:Y:S01]  /*1bc90*/  FMUL.FTZ R0, R0, UR4 ;  /* 0x0000000400007c20 */ /* 0x000fe20008410000 */
[C---:B------:R-:W-:Y:S01]  /*1bca0*/  FMUL.FTZ R43, R3.reuse, R91 ;  /* 0x0000005b032b7220 */ /* 0x040fe20000410000 */
[C---:B------:R-:W-:Y:S01]  /*1bcb0*/  FMUL.FTZ R14, R3.reuse, R106 ;  /* 0x0000006a030e7220 */ /* 0x040fe20000410000 */
[C---:B------:R-:W-:Y:S01]  /*1bcc0*/  FMUL.FTZ R15, R3.reuse, R107 ;  /* 0x0000006b030f7220 */ /* 0x040fe20000410000 */
[C---:B------:R-:W-:Y:S01]  /*1bcd0*/  FMUL.FTZ R30, R3.reuse, R94 ;  /* 0x0000005e031e7220 */ /* 0x040fe20000410000 */
[----:B------:R-:W-:Y:S01]  /*1bce0*/  SHF.R.U32.HI R94, RZ, 0x10, R150 ;  /* 0x00000010ff5e7819 */ /* 0x000fe20000011696 */
        /* <DEDUP_REMOVED lines=12> */
[----:B------:R-:W-:Y:S01]  /*1bdb0*/  FFMA.FTZ R74, R3, R245, R175 ;  /* 0x000000f5034a7223 */ /* 0x000fe200000100af */
[----:B------:R-:W1:Y:S01]  /*1bdc0*/  MUFU.EX2 R0, R0 ;  /* 0x0000000000007308 */ /* 0x000e620000000800 */
[----:B------:R-:W-:Y:S02]  /*1bdd0*/  IMAD.MOV.U32 R84, RZ, RZ, R4 ;  /* 0x000000ffff547224 */ /* 0x000fe400078e0004 */
[----:B------:R-:W-:Y:S02]  /*1bde0*/  IMAD.MOV.U32 R85, RZ, RZ, R5 ;  /* 0x000000ffff557224 */ /* 0x000fe400078e0005 */
[----:B------:R-:W-:Y:S01]  /*1bdf0*/  FADD.FTZ R85, R229, R80 ;  /* 0x00000050e5557221 */ /* 0x000fe20000010000 */
[----:B------:R-:W-:Y:S02]  /*1be00*/  IMAD.MOV.U32 R108, RZ, RZ, R22 ;  /* 0x000000ffff6c7224 */ /* 0x000fe400078e0016 */
[----:B------:R-:W-:Y:S01]  /*1be10*/  FADD.FTZ R95, R233, R74 ;  /* 0x0000004ae95f7221 */ /* 0x000fe20000010000 */
[----:B------:R-:W-:Y:S01]  /*1be20*/  IMAD.MOV.U32 R109, RZ, RZ, R23 ;  /* 0x000000ffff6d7224 */ /* 0x000fe200078e0017 */
[----:B------:R-:W-:Y:S01]  /*1be30*/  MUFU.EX2 R86, R193 ;  /* 0x000000c100567308 */ /* 0x000fe20000000800 */
[----:B------:R-:W-:Y:S02]  /*1be40*/  IMAD.MOV.U32 R96, RZ, RZ, R6 ;  /* 0x000000ffff607224 */ /* 0x000fe400078e0006 */
[----:B------:R-:W-:Y:S07]  /*1be50*/  IMAD.MOV.U32 R97, RZ, RZ, R7 ;  /* 0x000000ffff617224 */ /* 0x000fee00078e0007 */
[----:B------:R-:W-:Y:S01]  /*1be60*/  MUFU.EX2 R90, R199 ;  /* 0x000000c7005a7308 */ /* 0x000fe20000000800 */
        /* <DEDUP_REMOVED lines=13> */
[----:B------:R-:W-:Y:S10]  /*1bf40*/  MUFU.EX2 R87, R196 ;  /* 0x000000c400577308 */ /* 0x000ff40000000800 */
[----:B------:R-:W-:Y:S10]  /*1bf50*/  MUFU.EX2 R110, R207 ;  /* 0x000000cf006e7308 */ /* 0x000ff40000000800 */
[----:B------:R-:W-:Y:S10]  /*1bf60*/  MUFU.EX2 R125, R209 ;  /* 0x000000d1007d7308 */ /* 0x000ff40000000800 */
[----:B------:R-:W-:Y:S01]  /*1bf70*/  MUFU.EX2 R120, R220 ;  /* 0x000000dc00787308 */ /* 0x000fe20000000800 */
[----:B----4-:R-:W-:Y:S02]  /*1bf80*/  @!P3 HADD2 R21, -R141.H0_H0, -RZ.H0_H0 ;  /* 0xa00000ff8d15b230 */ /* 0x010fe40000000900 */
[----:B------:R-:W-:Y:S03]  /*1bf90*/  @!P2 HADD2 R20, -R140.H0_H0, -RZ.H0_H0 ;  /* 0xa00000ff8c14a230 */ /* 0x000fe60000000900 */
[----:B------:R-:W-:Y:S01]  /*1bfa0*/  PRMT R13, R21, 0x7610, R13 ;  /* 0x00007610150d7816 */ /* 0x000fe2000000000d */
[----:B------:R1:W-:Y:S01]  /*1bfb0*/  @!P3 STL.S16 [R1+0x8c], R21 ;  /* 0x00008c150100b387 */ /* 0x0003e20000100600 */
[----:B------:R-:W-:Y:S03]  /*1bfc0*/  PRMT R12, R20, 0x7610, R12 ;  /* 0x00007610140c7816 */ /* 0x000fe6000000000c */
[----:B------:R2:W-:Y:S01]  /*1bfd0*/  @!P2 STL.S16 [R1+0x88], R20 ;  /* 0x000088140100a387 */ /* 0x0005e20000100600 */
[----:B------:R-:W-:Y:S01]  /*1bfe0*/  @!P3 PRMT R141, R13, 0x5410, RZ ;  /* 0x000054100d8db816 */ /* 0x000fe200000000ff */
[----:B------:R-:W-:Y:S01]  /*1bff0*/  FMUL.FTZ R13, R2, R105 ;  /* 0x00000069020d7220 */ /* 0x000fe20000410000 */
[----:B------:R-:W-:Y:S01]  /*1c000*/  @!P2 PRMT R140, R12, 0x5410, RZ ;  /* 0x000054100c8ca816 */ /* 0x000fe200000000ff */
[----:B------:R3:W4:Y:S01]  /*1c010*/  LDL.S16 R16, [R1+0x94] ;  /* 0x0000940001107983 */ /* 0x0007220000100600 */
[----:B------:R-:W-:Y:S01]  /*1c020*/  ISETP.LE.U32.AND P2, PT, R214, UR12, PT ;  /* 0x0000000cd6007c0c */ /* 0x000fe2000bf43070 */
[----:B------:R-:W-:Y:S01]  /*1c030*/  FMUL.FTZ R12, R2, R104 ;  /* 0x00000068020c7220 */ /* 0x000fe20000410000 */
[----:B------:R-:W-:Y:S01]  /*1c040*/  ISETP.LE.U32.AND P3, PT, R205, UR12, PT ;  /* 0x0000000ccd007c0c */ /* 0x000fe2000bf63070 */
[----:B------:R-:W-:Y:S01]  /*1c050*/  FADD.FTZ R2, -R70, R73 ;  /* 0x0000004946027221 */ /* 0x000fe20000010100 */
[----:B------:R-:W-:Y:S01]  /*1c060*/  FFMA.FTZ R73, R0, R247, R219 ;  /* 0x000000f700497223 */ /* 0x000fe200000100db */
[----:B------:R-:W-:Y:S01]  /*1c070*/  IMAD.WIDE.U32 R104, R173, -0x2daee0ad, RZ ;  /* 0xd2511f53ad687825 */ /* 0x000fe200078e00ff */
[----:B------:R-:W-:Y:S03]  /*1c080*/  STG.E.U16 desc[UR26][R154.64+0x10], R141 ;  /* 0x0000108d9a007986 */ /* 0x000fe6000c10151a */
[----:B------:R-:W-:Y:S01]  /*1c090*/  FMUL.FTZ R2, R2, UR4 ;  /* 0x0000000402027c20 */ /* 0x000fe20008410000 */
[----:B------:R-:W-:Y:S01]  /*1c0a0*/  FADD.FTZ R73, R241, R73 ;  /* 0x00000049f1497221 */ /* 0x000fe20000010000 */
[----:B------:R-:W-:Y:S01]  /*1c0b0*/  LOP3.LUT R72, R105, UR22, R168, 0x96, !PT ;  /* 0x0000001669487c12 */ /* 0x000fe2000f8e96a8 */
[----:B------:R-:W-:Y:S01]  /*1c0c0*/  STG.E.U16 desc[UR26][R154.64+0x12], R140 ;  /* 0x0000128c9a007986 */ /* 0x000fe2000c10151a */
[----:B------:R-:W-:Y:S01]  /*1c0d0*/  LOP3.LUT R111, R104, 0xff, RZ, 0xc0, !PT ;  /* 0x000000ff686f7812 */ /* 0x000fe200078ec0ff */
[----:B------:R-:W-:Y:S01]  /*1c0e0*/  FADD.FTZ R74, R217, R73 ;  /* 0x00000049d94a7221 */ /* 0x000fe20000010000 */
[----:B------:R-:W-:Y:S01]  /*1c0f0*/  LOP3.LUT R173, R72, 0xff, RZ, 0xc0, !PT ;  /* 0x000000ff48ad7812 */ /* 0x000fe200078ec0ff */
[----:B------:R-:W3:Y:S01]  /*1c100*/  MUFU.EX2 R2, R2 ;  /* 0x0000000200027308 */ /* 0x000ee20000000800 */
[----:B------:R-:W-:Y:S01]  /*1c110*/  SHF.R.U32.HI R113, RZ, 0x18, R72 ;  /* 0x00000018ff717819 */ /* 0x000fe20000011648 */
[C---:B-1----:R-:W-:Y:S01]  /*1c120*/  FMUL.FTZ R21, R0.reuse, R129 ;  /* 0x0000008100157220 */ /* 0x042fe20000410000 */
[----:B------:R-:W-:Y:S01]  /*1c130*/  ISETP.LE.U32.AND P6, PT, R173, UR12, PT ;  /* 0x0000000cad007c0c */ /* 0x000fe2000bfc3070 */
[----:B--2---:R-:W-:Y:S01]  /*1c140*/  FMUL.FTZ R20, R0, R128 ;  /* 0x0000008000147220 */ /* 0x004fe20000410000 */
[C---:B---3--:R-:W-:Y:S01]  /*1c150*/  FMUL.FTZ R6, R2.reuse, R138 ;  /* 0x0000008a02067220 */ /* 0x048fe20000410000 */
        /* <DEDUP_REMOVED lines=9> */
[C---:B------:R-:W-:Y:S01]  /*1c1f0*/  FMUL.FTZ R38, R2.reuse, R122 ;  /* 0x0000007a02267220 */ /* 0x040fe20000410000 */
[--C-:B------:R-:W-:Y:S01]  /*1c200*/  SHF.R.U32.HI R122, RZ, 0x10, R104.reuse ;  /* 0x00000010ff7a7819 */ /* 0x100fe20000011668 */
[C---:B------:R-:W-:Y:S01]  /*1c210*/  FMUL.FTZ R39, R2.reuse, R123 ;  /* 0x0000007b02277220 */ /* 0x040fe20000410000 */
[----:B------:R-:W-:Y:S01]  /*1c220*/  SHF.R.U32.HI R123, RZ, 0x18, R104 ;  /* 0x00000018ff7b7819 */ /* 0x000fe20000011668 */
[----:B------:R-:W-:Y:S01]  /*1c230*/  FMUL.FTZ R50, R2, R118 ;  /* 0x0000007602327220 */ /* 0x000fe20000410000 */
[----:B------:R-:W-:Y:S01]  /*1c240*/  LOP3.LUT R122, R122, 0xff, RZ, 0xc0, !PT ;  /* 0x000000ff7a7a7812 */ /* 0x000fe200078ec0ff */
[C---:B------:R-:W-:Y:S01]  /*1c250*/  FMUL.FTZ R51, R2.reuse, R119 ;  /* 0x0000007702337220 */ /* 0x040fe20000410000 */
[C---:B------:R-:W-:Y:S01]  /*1c260*/  FMUL.FTZ R54, R2.reuse, R114 ;  /* 0x0000007202367220 */ /* 0x040fe20000410000 */
[----:B------:R-:W-:Y:S01]  /*1c270*/  FMUL.FTZ R55, R2, R115 ;  /* 0x0000007302377220 */ /* 0x000fe20000410000 */
[----:B------:R-:W-:Y:S02]  /*1c280*/  IMAD.U32 R127, RZ, RZ, UR12 ;  /* 0x0000000cff7f7e24 */ /* 0x000fe4000f8e00ff */
[----:B----4-:R-:W-:Y:S05]  /*1c290*/  @!P1 HADD2 R16, -R76.H0_H0, -RZ.H0_H0 ;  /* 0xa00000ff4c109230 */ /* 0x010fea0000000900 */
[----:B------:R-:W-:Y:S01]  /*1c2a0*/  PRMT R3, R16, 0x7610, R3 ;  /* 0x0000761010037816 */ /* 0x000fe20000000003 */
[----:B------:R1:W-:Y:S03]  /*1c2b0*/  @!P1 STL.S16 [R1+0x94], R16 ;  /* 0x0000941001009387 */ /* 0x0003e60000100600 */
[----:B------:R-:W-:Y:S01]  /*1c2c0*/  @!P1 PRMT R76, R3, 0x5410, RZ ;  /* 0x00005410034c9816 */ /* 0x000fe200000000ff */
[----:B------:R2:W3:Y:S01]  /*1c2d0*/  LDL.S16 R91, [R1+0xa4] ;  /* 0x0000a400015b7983 */ /* 0x0004e20000100600 */
[----:B------:R-:W-:Y:S03]  /*1c2e0*/  LOP3.LUT R3, R251, UR39, RZ, 0x3c, !PT ;  /* 0x00000027fb037c12 */ /* 0x000fe6000f8e3cff */
[----:B------:R2:W4:Y:S02]  /*1c2f0*/  LDL.S16 R103, [R1+0xa0] ;  /* 0x0000a00001677983 */ /* 0x0005240000100600 */
[----:B------:R-:W-:Y:S02]  /*1c300*/  IMAD.WIDE.U32 R82, R3, -0x326172a9, RZ ;  /* 0xcd9e8d5703527825 */ /* 0x000fe400078e00ff */
[----:B------:R2:W2:Y:S03]  /*1c310*/  LDL.S16 R102, [R1+0x9c] ;  /* 0x00009c0001667983 */ /* 0x0004a60000100600 */
[----:B------:R-:W-:Y:S01]  /*1c320*/  LOP3.LUT R3, R83, UR38, R34, 0x96, !PT ;  /* 0x0000002653037c12 */ /* 0x000fe2000f8e9622 */
[----:B------:R-:W-:Y:S01]  /*1c330*/  FMUL.FTZ R34, R2, R126 ;  /* 0x0000007e02227220 */ /* 0x000fe20000410000 */
[----:B------:R2:W2:Y:S04]  /*1c340*/  LDL.S16 R101, [R1+0x98] ;  /* 0x0000980001657983 */ /* 0x0004a80000100600 */
[----:B------:R2:W2:Y:S01]  /*1c350*/  LDL.S16 R93, [R1+0xa8] ;  /* 0x0000a800015d7983 */ /* 0x0004a20000100600 */
[----:B-1----:R-:W-:Y:S01]  /*1c360*/  FMUL.FTZ R16, R0, R132 ;  /* 0x0000008400107220 */ /* 0x002fe20000410000 */
[----:B------:R-:W-:Y:S01]  /*1c370*/  FFMA.FTZ R0, R2, R249, R230 ;  /* 0x000000f902007223 */ /* 0x000fe200000100e6 */
[----:B------:R-:W-:Y:S01]  /*1c380*/  IMAD.WIDE.U32 R2, R3, -0x2daee0ad, RZ ;  /* 0xd2511f5303027825 */ /* 0x000fe200078e00ff */
[----:B------:R1:W2:Y:S04]  /*1c390*/  LDL.S16 R89, [R1+0xb4] ;  /* 0x0000b40001597983 */ /* 0x0002a80000100600 */
[----:B------:R-:W-:Y:S01]  /*1c3a0*/  LOP3.LUT R78, R3, UR36, R84, 0x96, !PT ;  /* 0x00000024034e7c12 */ /* 0x000fe2000f8e9654 */
[----:B------:R-:W-:Y:S01]  /*1c3b0*/  FADD.FTZ R84, R240, R0 ;  /* 0x00000000f0547221 */ /* 0x000fe20000010000 */
[----:B------:R-:W-:Y:S01]  /*1c3c0*/  LOP3.LUT R0, R163, UR37, R82, 0x96, !PT ;  /* 0x00000025a3007c12 */ /* 0x000fe2000f8e9652 */
[----:B------:R1:W-:Y:S02]  /*1c3d0*/  STG.E.U16 desc[UR26][R156.64+0x10], R76 ;  /* 0x0000104c9c007986 */ /* 0x0003e4000c10151a */
[----:B------:R-:W-:Y:S04]  /*1c3e0*/  IMAD.WIDE.U32 R78, R78, -0x326172a9, RZ ;  /* 0xcd9e8d574e4e7825 */ /* 0x000fe800078e00ff */
[----:B------:R-:W-:Y:S01]  /*1c3f0*/  IMAD.WIDE.U32 R98, R0, -0x2daee0ad, RZ ;  /* 0xd2511f5300627825 */ /* 0x000fe200078e00ff */
[----:B------:R-:W-:Y:S04]  /*1c400*/  LOP3.LUT R3, R79, UR35, R162, 0x96, !PT ;  /* 0x000000234f037c12 */ /* 0x000fe8000f8e96a2 */
[----:B------:R-:W-:Y:S01]  /*1c410*/  LOP3.LUT R0, R99, UR34, R2, 0x96, !PT ;  /* 0x0000002263007c12 */ /* 0x000fe2000f8e9602 */
[----:B------:R-:W-:Y:S04]  /*1c420*/  IMAD.WIDE.U32 R2, R3, -0x2daee0ad, RZ ;  /* 0xd2511f5303027825 */ /* 0x000fe800078e00ff */
[----:B------:R-:W-:Y:S01]  /*1c430*/  IMAD.WIDE.U32 R80, R0, -0x326172a9, RZ ;  /* 0xcd9e8d5700507825 */ /* 0x000fe200078e00ff */
[----:B------:R-:W-:Y:S02]  /*1c440*/  LOP3.LUT R98, R3, UR32, R98, 0x96, !PT ;  /* 0x0000002003627c12 */ /* 0x000fe4000f8e9662 */
[----:B------:R-:W-:Y:S01]  /*1c450*/  LOP3.LUT R0, R167, UR37, R82, 0x96, !PT ;  /* 0x00000025a7007c12 */ /* 0x000fe2000f8e9652 */
[----:B------:R-:W-:Y:S01]  /*1c460*/  FADD.FTZ R82, R216, R84 ;  /* 0x00000054d8527221 */ /* 0x000fe20000010000 */
[----:B------:R-:W-:Y:S01]  /*1c470*/  LOP3.LUT R78, R81, UR33, R78, 0x96, !PT ;  /* 0x00000021514e7c12 */ /* 0x000fe2000f8e964e */
[----:B------:R-:W-:Y:S04]  /*1c480*/  IMAD.WIDE.U32 R98, R98, -0x326172a9, RZ ;  /* 0xcd9e8d5762627825 */ /* 0x000fe800078e00ff */
[----:B------:R-:W-:Y:S01]  /*1c490*/  FADD.FTZ R82, R218, R82 ;  /* 0x00000052da527221 */ /* 0x000fe20000010000 */
[----:B------:R-:W-:Y:S01]  /*1c4a0*/  IMAD.WIDE.U32 R174, R78, -0x2daee0ad, RZ ;  /* 0xd2511f534eae7825 */ /* 0x000fe200078e00ff */
[----:B------:R-:W-:Y:S01]  /*1c4b0*/  LOP3.LUT R219, R99, UR29, R80, 0x96, !PT ;  /* 0x0000001d63db7c12 */ /* 0x000fe2000f8e9650 */
[----:B-1----:R-:W-:Y:S01]  /*1c4c0*/  MUFU.EX2 R76, R239 ;  /* 0x000000ef004c7308 */ /* 0x002fe20000000800 */
[----:B------:R1:W2:Y:S01]  /*1c4d0*/  LDL.S16 R99, [R1+0xb0] ;  /* 0x0000b00001637983 */ /* 0x0002a20000100600 */
[----:B------:R-:W-:Y:S01]  /*1c4e0*/  IMAD.WIDE.U32 R106, R0, -0x2daee0ad, RZ ;  /* 0xd2511f53006a7825 */ /* 0x000fe200078e00ff */
[----:B------:R-:W-:Y:S02]  /*1c4f0*/  LOP3.LUT R100, R175, UR25, R2, 0x96, !PT ;  /* 0x00000019af647c12 */ /* 0x000fe4000f8e9602 */
[----:B------:R-:W-:Y:S05]  /*1c500*/  LOP3.LUT R2, R83, UR38, R96, 0x96, !PT ;  /* 0x0000002653027c12 */ /* 0x000fea000f8e9660 */
[----:B------:R-:W1:Y:S01]  /*1c510*/  MUFU.EX2 R83, R171 ;  /* 0x000000ab00537308 */ /* 0x000e620000000800 */
[----:B------:R-:W-:Y:S05]  /*1c520*/  IMAD.WIDE.U32 R2, R2, -0x2daee0ad, RZ ;  /* 0xd2511f5302027825 */ /* 0x000fea00078e00ff */
[----:B------:R-:W-:Y:S04]  /*1c530*/  LOP3.LUT R0, R3, UR36, R108, 0x96, !PT ;  /* 0x0000002403007c12 */ /* 0x000fe8000f8e966c */
[----:B------:R-:W1:Y:S01]  /*1c540*/  MUFU.EX2 R96, R200 ;  /* 0x000000c800607308 */ /* 0x000e620000000800 */
[----:B------:R-:W-:Y:S01]  /*1c550*/  LOP3.LUT R73, R107, UR34, R2, 0x96, !PT ;  /* 0x000000226b497c12 */ /* 0x000fe2000f8e9602 */
[----:B------:R1:W2:Y:S01]  /*1c560*/  LDL.S16 R108, [R1+0xac] ;  /* 0x0000ac00016c7983 */ /* 0x0002a20000100600 */
[----:B------:R-:W-:Y:S04]  /*1c570*/  IMAD.WIDE.U32 R78, R0, -0x326172a9, RZ ;  /* 0xcd9e8d57004e7825 */ /* 0x000fe800078e00ff */
[----:B------:R-:W-:Y:S01]  /*1c580*/  IMAD.WIDE.U32 R80, R73, -0x326172a9, RZ ;  /* 0xcd9e8d5749507825 */ /* 0x000fe200078e00ff */
[----:B------:R-:W-:Y:S03]  /*1c590*/  LOP3.LUT R2, R79, UR35, R166, 0x96, !PT ;  /* 0x000000234f027c12 */ /* 0x000fe6000f8e96a6 */
[----:B------:R-:W-:Y:S01]  /*1c5a0*/  FADD.FTZ R79, R228, R74 ;  /* 0x0000004ae44f7221 */ /* 0x000fe20000010000 */
[----:B------:R-:W-:Y:S01]  /*1c5b0*/  LOP3.LUT R0, R81, UR33, R78, 0x96, !PT ;  /* 0x0000002151007c12 */ /* 0x000fe2000f8e964e */
[----:B------:R-:W-:Y:S01]  /*1c5c0*/  IMAD.WIDE.U32 R2, R2, -0x2daee0ad, RZ ;  /* 0xd2511f5302027825 */ /* 0x000fe200078e00ff */
[----:B------:R1:W-:Y:S03]  /*1c5d0*/  MUFU.EX2 R81, R169 ;  /* 0x000000a900517308 */ /* 0x0003e60000000800 */
[----:B------:R-:W-:Y:S01]  /*1c5e0*/  IMAD.WIDE.U32 R166, R0, -0x2daee0ad, RZ ;  /* 0xd2511f5300a67825 */ /* 0x000fe200078e00ff */
[C---:B------:R-:W-:Y:S02]  /*1c5f0*/  LOP3.LUT R0, R150.reuse, 0xffff, RZ, 0xc0, !PT ;  /* 0x0000ffff96007812 */ /* 0x040fe400078ec0ff */
[----:B------:R-:W-:Y:S01]  /*1c600*/  LOP3.LUT R106, R3, UR32, R106, 0x96, !PT ;  /* 0x00000020036a7c12 */ /* 0x000fe2000f8e966a */
[----:B------:R-:W-:Y:S01]  /*1c610*/  UIADD3 UR32, UR30, -0x4ab325aa, URZ ;  /* 0xb54cda561e207890 */ /* 0x000fe2000fffe03f */
[----:B------:R-:W-:Y:S01]  /*1c620*/  LOP3.LUT R118, R167, UR25, R2, 0x96, !PT ;  /* 0x00000019a7767c12 */ /* 0x000fe2000f8e9602 */
[----:B------:R-:W-:Y:S01]  /*1c630*/  UIADD3 UR25, UR31, 0x646e171e, URZ ;  /* 0x646e171e1f197890 */ /* 0x000fe2000fffe03f */
[----:B------:R-:W-:Y:S01]  /*1c640*/  LOP3.LUT R2, R150, 0xff, RZ, 0xc0, !PT ;  /* 0x000000ff96027812 */ /* 0x000fe200078ec0ff */
[----:B------:R-:W-:Y:S01]  /*1c650*/  IMAD.WIDE.U32 R106, R106, -0x326172a9, RZ ;  /* 0xcd9e8d576a6a7825 */ /* 0x000fe200078e00ff */
[----:B------:R-:W-:Y:S01]  /*1c660*/  SHF.R.U32.HI R0, RZ, 0x8, R0 ;  /* 0x00000008ff007819 */ /* 0x000fe20000011600 */
[----:B------:R-:W1:Y:S01]  /*1c670*/  MUFU.EX2 R78, R165 ;  /* 0x000000a5004e7308 */ /* 0x000e620000000800 */
[----:B------:R-:W-:Y:S02]  /*1c680*/  LOP3.LUT R73, R151, UR32, R164, 0x96, !PT ;  /* 0x0000002097497c12 */ /* 0x000fe4000f8e96a4 */
[----:B------:R-:W-:Y:S02]  /*1c690*/  LOP3.LUT R193, R107, UR29, R80, 0x96, !PT ;  /* 0x0000001d6bc17c12 */ /* 0x000fe4000f8e9650 */
[----:B-1----:R-:W-:Y:S02]  /*1c6a0*/  PRMT R169, R2, 0x5410, R0 ;  /* 0x0000541002a97816 */ /* 0x002fe40000000000 */
[C---:B------:R-:W-:Y:S03]  /*1c6b0*/  F2FP.F16.F32.PACK_AB R2, R86.reuse, R83 ;  /* 0x000000535602723e */ /* 0x040fe600000000ff */
[----:B------:R-:W1:Y:S01]  /*1c6c0*/  MUFU.EX2 R80, R198 ;  /* 0x000000c600507308 */ /* 0x000e620000000800 */
[----:B------:R-:W-:Y:S01]  /*1c6d0*/  LOP3.LUT R0, R73, 0xffff, RZ, 0xc0, !PT ;  /* 0x0000ffff49007812 */ /* 0x000fe200078ec0ff */
[----:B------:R-:W-:Y:S01]  /*1c6e0*/  FADD.FTZ R83, R83, R85 ;  /* 0x0000005553537221 */ /* 0x000fe20000010000 */
[----:B------:R-:W-:Y:S02]  /*1c6f0*/  LOP3.LUT R3, R73, 0xff, RZ, 0xc0, !PT ;  /* 0x000000ff49037812 */ /* 0x000fe400078ec0ff */
[----:B------:R-:W-:Y:S01]  /*1c700*/  SHF.R.U32.HI R0, RZ, 0x8, R0 ;  /* 0x00000008ff007819 */ /* 0x000fe20000011600 */
[----:B------:R-:W-:Y:S01]  /*1c710*/  FADD.FTZ R83, R86, R83 ;  /* 0x0000005356537221 */ /* 0x000fe20000010000 */
[----:B------:R-:W-:Y:S03]  /*1c720*/  F2FP.F16.F32.PACK_AB R86, R96, R87 ;  /* 0x000000576056723e */ /* 0x000fe600000000ff */
[----:B------:R-:W-:Y:S01]  /*1c730*/  MUFU.EX2 R107, R203 ;  /* 0x000000cb006b7308 */ /* 0x000fe20000000800 */
[--C-:B------:R-:W-:Y:S01]  /*1c740*/  PRMT R97, R3, 0x5410, R0.reuse ;  /* 0x0000541003617816 */ /* 0x100fe20000000000 */
[----:B------:R-:W-:Y:S01]  /*1c750*/  FADD.FTZ R95, R78, R95 ;  /* 0x0000005f4e5f7221 */ /* 0x000fe20000010000 */
[----:B------:R-:W-:Y:S02]  /*1c760*/  PRMT R0, R2, 0x7632, R0 ;  /* 0x0000763202007816 */ /* 0x000fe40000000000 */
[C---:B------:R-:W-:Y:S01]  /*1c770*/  F2FP.F16.F32.PACK_AB R74, R81.reuse, R78 ;  /* 0x0000004e514a723e */ /* 0x040fe200000000ff */
[----:B------:R-:W-:Y:S01]  /*1c780*/  FADD.FTZ R95, R81, R95 ;  /* 0x0000005f515f7221 */ /* 0x000fe20000010000 */
[----:B------:R-:W-:Y:S02]  /*1c790*/  LOP3.LUT R78, R72, 0xffff, RZ, 0xc0, !PT ;  /* 0x0000ffff484e7812 */ /* 0x000fe400078ec0ff */
[----:B------:R-:W-:Y:S01]  /*1c7a0*/  PRMT R3, R74, 0x7632, R3 ;  /* 0x000076324a037816 */ /* 0x000fe20000000003 */
[----:B-1----:R-:W-:Y:S01]  /*1c7b0*/  FADD.FTZ R79, R80, R79 ;  /* 0x0000004f504f7221 */ /* 0x002fe20000010000 */
[----:B------:R-:W-:Y:S02]  /*1c7c0*/  SHF.R.U32.HI R78, RZ, 0x8, R78 ;  /* 0x00000008ff4e7819 */ /* 0x000fe4000001164e */
[----:B------:R-:W-:Y:S01]  /*1c7d0*/  F2FP.F16.F32.PACK_AB R85, R90, R80 ;  /* 0x000000505a55723e */ /* 0x000fe200000000ff */
[----:B------:R-:W-:Y:S01]  /*1c7e0*/  IMAD.WIDE.U32 R80, R215, -0x2daee0ad, RZ ;  /* 0xd2511f53d7507825 */ /* 0x000fe200078e00ff */
[----:B------:R-:W-:Y:S02]  /*1c7f0*/  LOP3.LUT R112, R78, 0xffff, RZ, 0xc0, !PT ;  /* 0x0000ffff4e707812 */ /* 0x000fe400078ec0ff */
[----:B------:R-:W-:Y:S02]  /*1c800*/  PRMT R84, R85, 0x7632, R84 ;  /* 0x0000763255547816 */ /* 0x000fe40000000054 */
[----:B------:R-:W-:Y:S02]  /*1c810*/  SHF.R.U32.HI R78, RZ, 0x10, R72 ;  /* 0x00000010ff4e7819 */ /* 0x000fe40000011648 */
[----:B------:R-:W-:Y:S02]  /*1c820*/  PRMT R88, R86, 0x7632, R88 ;  /* 0x0000763256587816 */ /* 0x000fe40000000058 */
[----:B------:R-:W-:Y:S01]  /*1c830*/  LOP3.LUT R137, R78, 0xff, RZ, 0xc0, !PT ;  /* 0x000000ff4e897812 */ /* 0x000fe200078ec0ff */
[----:B------:R-:W-:Y:S01]  /*1c840*/  FADD.FTZ R78, R87, R82 ;  /* 0x00000052574e7221 */ /* 0x000fe20000010000 */
[----:B------:R-:W-:Y:S01]  /*1c850*/  LOP3.LUT R72, R81, UR22, R172, 0x96, !PT ;  /* 0x0000001651487c12 */ /* 0x000fe2000f8e96ac */
[----:B------:R-:W-:Y:S01]  /*1c860*/  FADD.FTZ R82, R90, R79 ;  /* 0x0000004f5a527221 */ /* 0x000fe20000010000 */
[----:B------:R-:W-:Y:S01]  /*1c870*/  LOP3.LUT R115, R105, UR25, R168, 0x96, !PT ;  /* 0x0000001969737c12 */ /* 0x000fe2000f8e96a8 */
[----:B------:R-:W-:Y:S01]  /*1c880*/  FADD.FTZ R96, R96, R78 ;  /* 0x0000004e60607221 */ /* 0x000fe20000010000 */
[C---:B------:R-:W-:Y:S02]  /*1c890*/  LOP3.LUT R135, R72.reuse, 0xff, RZ, 0xc0, !PT ;  /* 0x000000ff48877812 */ /* 0x040fe400078ec0ff */
[----:B------:R-:W-:Y:S02]  /*1c8a0*/  LOP3.LUT R78, R72, 0xffff, RZ, 0xc0, !PT ;  /* 0x0000ffff484e7812 */ /* 0x000fe400078ec0ff */
[----:B------:R-:W-:Y:S02]  /*1c8b0*/  SHF.R.U32.HI R79, RZ, 0x10, R72 ;  /* 0x00000010ff4f7819 */ /* 0x000fe40000011648 */
[----:B------:R-:W-:Y:S02]  /*1c8c0*/  SHF.R.U32.HI R78, RZ, 0x8, R78 ;  /* 0x00000008ff4e7819 */ /* 0x000fe4000001164e */
[----:B------:R-:W-:Y:S02]  /*1c8d0*/  LOP3.LUT R133, R79, 0xff, RZ, 0xc0, !PT ;  /* 0x000000ff4f857812 */ /* 0x000fe400078ec0ff */
[----:B------:R-:W-:Y:S02]  /*1c8e0*/  LOP3.LUT R116, R78, 0xffff, RZ, 0xc0, !PT ;  /* 0x0000ffff4e747812 */ /* 0x000fe400078ec0ff */
[----:B------:R-:W-:Y:S02]  /*1c8f0*/  SHF.R.U32.HI R114, RZ, 0x18, R72 ;  /* 0x00000018ff727819 */ /* 0x000fe40000011648 */
[----:B------:R-:W-:Y:S02]  /*1c900*/  LOP3.LUT R78, R104, 0xffff, RZ, 0xc0, !PT ;  /* 0x0000ffff684e7812 */ /* 0x000fe400078ec0ff */
[--C-:B------:R-:W-:Y:S02]  /*1c910*/  SHF.R.U32.HI R72, RZ, 0x10, R73.reuse ;  /* 0x00000010ff487819 */ /* 0x100fe40000011649 */
[----:B------:R-:W-:Y:S02]  /*1c920*/  SHF.R.U32.HI R79, RZ, 0x18, R73 ;  /* 0x00000018ff4f7819 */ /* 0x000fe40000011649 */
[----:B------:R-:W-:Y:S02]  /*1c930*/  SHF.R.U32.HI R73, RZ, 0x8, R78 ;  /* 0x00000008ff497819 */ /* 0x000fe4000001164e */
[----:B------:R-:W-:Y:S02]  /*1c940*/  LOP3.LUT R72, R72, 0xff, RZ, 0xc0, !PT ;  /* 0x000000ff48487812 */ /* 0x000fe400078ec0ff */
[----:B------:R-:W-:Y:S02]  /*1c950*/  LOP3.LUT R126, R73, 0xffff, RZ, 0xc0, !PT ;  /* 0x0000ffff497e7812 */ /* 0x000fe400078ec0ff */
[----:B------:R-:W-:Y:S01]  /*1c960*/  PRMT R73, R72, 0x5410, R79 ;  /* 0x0000541048497816 */ /* 0x000fe2000000004f */
[----:B------:R-:W-:Y:S01]  /*1c970*/  IMAD.WIDE.U32 R78, R100, -0x326172a9, RZ ;  /* 0xcd9e8d57644e7825 */ /* 0x000fe200078e00ff */
[----:B------:R-:W-:Y:S02]  /*1c980*/  SHF.R.U32.HI R150, RZ, 0x18, R150 ;  /* 0x00000018ff967819 */ /* 0x000fe40000011696 */
[----:B------:R-:W-:Y:S02]  /*1c990*/  LOP3.LUT R128, R81, UR25, R172, 0x96, !PT ;  /* 0x0000001951807c12 */ /* 0x000fe4000f8e96ac */
[----:B------:R-:W-:Y:S02]  /*1c9a0*/  LOP3.LUT R136, R79, UR32, R98, 0x96, !PT ;  /* 0x000000204f887c12 */ /* 0x000fe4000f8e9662 */
[C---:B------:R-:W-:Y:S02]  /*1c9b0*/  LOP3.LUT R124, R78.reuse, 0xff, RZ, 0xc0, !PT ;  /* 0x000000ff4e7c7812 */ /* 0x040fe400078ec0ff */
[----:B------:R-:W-:Y:S02]  /*1c9c0*/  LOP3.LUT R130, R78, 0xffff, RZ, 0xc0, !PT ;  /* 0x0000ffff4e827812 */ /* 0x000fe400078ec0ff */
[--C-:B------:R-:W-:Y:S02]  /*1c9d0*/  SHF.R.U32.HI R162, RZ, 0x18, R78.reuse ;  /* 0x00000018ffa27819 */ /* 0x100fe4000001164e */
[----:B------:R-:W-:Y:S02]  /*1c9e0*/  SHF.R.U32.HI R163, RZ, 0x10, R78 ;  /* 0x00000010ffa37819 */ /* 0x000fe4000001164e */
[----:B------:R-:W-:Y:S02]  /*1c9f0*/  LOP3.LUT R142, R80, 0xffff, RZ, 0xc0, !PT ;  /* 0x0000ffff508e7812 */ /* 0x000fe400078ec0ff */
[--C-:B------:R-:W-:Y:S02]  /*1ca00*/  SHF.R.U32.HI R143, RZ, 0x10, R80.reuse ;  /* 0x00000010ff8f7819 */ /* 0x100fe40000011650 */
[----:B------:R-:W-:Y:S02]  /*1ca10*/  SHF.R.U32.HI R144, RZ, 0x18, R80 ;  /* 0x00000018ff907819 */ /* 0x000fe40000011650 */
[----:B------:R-:W-:Y:S01]  /*1ca20*/  ISETP.LE.U32.AND P1, PT, R124, UR12, PT ;  /* 0x0000000c7c007c0c */ /* 0x000fe2000bf23070 */
[----:B---3--:R-:W-:Y:S02]  /*1ca30*/  @!P3 HADD2 R91, -R2.H0_H0, -RZ.H0_H0 ;  /* 0xa00000ff025bb230 */ /* 0x008fe40000000900 */
[----:B----4-:R-:W-:Y:S03]  /*1ca40*/  @!P4 HADD2 R103, -R0.H0_H0, -RZ.H0_H0 ;  /* 0xa00000ff0067c230 */ /* 0x010fe60000000900 */
[----:B------:R-:W-:Y:S01]  /*1ca50*/  PRMT R175, R91, 0x7610, R175 ;  /* 0x000076105baf7816 */ /* 0x000fe200000000af */
[----:B--2---:R-:W-:Y:S01]  /*1ca60*/  @!P5 HADD2 R102, -R74.H0_H0, -RZ.H0_H0 ;  /* 0xa00000ff4a66d230 */ /* 0x004fe20000000900 */
[----:B------:R-:W-:Y:S04]  /*1ca70*/  PRMT R199, R103, 0x7610, R199 ;  /* 0x0000761067c77816 */ /* 0x000fe800000000c7 */
[----:B------:R-:W-:Y:S01]  /*1ca80*/  PRMT R129, R102, 0x7610, R129 ;  /* 0x0000761066817816 */ /* 0x000fe20000000081 */
[----:B------:R-:W-:Y:S02]  /*1ca90*/  @!P0 HADD2 R101, -R3.H0_H0, -RZ.H0_H0 ;  /* 0xa00000ff03658230 */ /* 0x000fe40000000900 */
[----:B------:R-:W-:Y:S03]  /*1caa0*/  @!P6 HADD2 R93, -R85.H0_H0, -RZ.H0_H0 ;  /* 0xa00000ff555de230 */ /* 0x000fe60000000900 */
[----:B------:R-:W-:Y:S02]  /*1cab0*/  PRMT R249, R101, 0x7610, R249 ;  /* 0x0000761065f97816 */ /* 0x000fe400000000f9 */
[----:B------:R-:W-:Y:S01]  /*1cac0*/  PRMT R247, R93, 0x7610, R247 ;  /* 0x000076105df77816 */ /* 0x000fe200000000f7 */
[----:B------:R-:W-:Y:S05]  /*1cad0*/  @!P2 HADD2 R108, -R75.H0_H0, -RZ.H0_H0 ;  /* 0xa00000ff4b6ca230 */ /* 0x000fea0000000900 */
[----:B------:R-:W-:Y:S01]  /*1cae0*/  PRMT R119, R108, 0x7610, R119 ;  /* 0x000076106c777816 */ /* 0x000fe20000000077 */
[----:B------:R-:W-:Y:S04]  /*1caf0*/  @!P2 STL.S16 [R1+0xac], R108 ;  /* 0x0000ac6c0100a387 */ /* 0x000fe80000100600 */
[----:B------:R1:W-:Y:S04]  /*1cb00*/  @!P3 STL.S16 [R1+0xa4], R91 ;  /* 0x0000a45b0100b387 */ /* 0x0003e80000100600 */
[----:B-1----:R2:W3:Y:S04]  /*1cb10*/  LDL.S16 R91, [R1+0xb8] ;  /* 0x0000b800015b7983 */ /* 0x0024e80000100600 */
[----:B------:R1:W-:Y:S04]  /*1cb20*/  @!P4 STL.S16 [R1+0xa0], R103 ;  /* 0x0000a0670100c387 */ /* 0x0003e80000100600 */
[----:B------:R-:W-:Y:S04]  /*1cb30*/  @!P5 STL.S16 [R1+0x9c], R102 ;  /* 0x00009c660100d387 */ /* 0x000fe80000100600 */
[----:B------:R-:W-:Y:S01]  /*1cb40*/  @!P0 STL.S16 [R1+0x98], R101 ;  /* 0x0000986501008387 */ /* 0x000fe20000100600 */
[----:B------:R-:W-:Y:S03]  /*1cb50*/  ISETP.LE.U32.AND P0, PT, R112, UR12, PT ;  /* 0x0000000c70007c0c */ /* 0x000fe6000bf03070 */
[----:B------:R4:W-:Y:S10]  /*1cb60*/  @!P6 STL.S16 [R1+0xa8], R93 ;  /* 0x0000a85d0100e387 */ /* 0x0009f40000100600 */
[----:B------:R-:W-:Y:S01]  /*1cb70*/  @!P0 HADD2 R89, -R84.H0_H0, -RZ.H0_H0 ;  /* 0xa00000ff54598230 */ /* 0x000fe20000000900 */
[----:B-1----:R-:W-:Y:S04]  /*1cb80*/  MUFU.EX2 R103, R201 ;  /* 0x000000c900677308 */ /* 0x002fe80000000800 */
[----:B------:R-:W-:Y:S01]  /*1cb90*/  PRMT R245, R89, 0x7610, R245 ;  /* 0x0000761059f57816 */ /* 0x000fe200000000f5 */
[----:B------:R1:W-:Y:S01]  /*1cba0*/  @!P0 STL.S16 [R1+0xb4], R89 ;  /* 0x0000b45901008387 */ /* 0x0003e20000100600 */
[----:B------:R-:W-:Y:S03]  /*1cbb0*/  ISETP.LE.U32.AND P0, PT, R137, UR12, PT ;  /* 0x0000000c89007c0c */ /* 0x000fe6000bf03070 */
[----:B----4-:R2:W4:Y:S10]  /*1cbc0*/  LDL.S16 R93, [R1+0xbc] ;  /* 0x0000bc00015d7983 */ /* 0x0105340000100600 */
[----:B------:R-:W-:Y:S05]  /*1cbd0*/  @!P0 HADD2 R99, -R86.H0_H0, -RZ.H0_H0 ;  /* 0xa00000ff56638230 */ /* 0x000fea0000000900 */
[----:B------:R-:W-:Y:S01]  /*1cbe0*/  PRMT R244, R99, 0x7610, R244 ;  /* 0x0000761063f47816 */ /* 0x000fe200000000f4 */
[----:B------:R2:W-:Y:S01]  /*1cbf0*/  @!P0 STL.S16 [R1+0xb0], R99 ;  /* 0x0000b06301008387 */ /* 0x0005e20000100600 */
[----:B------:R-:W-:Y:S01]  /*1cc00*/  ISETP.LE.U32.AND P0, PT, R113, UR12, PT ;  /* 0x0000000c71007c0c */ /* 0x000fe2000bf03070 */
[----:B-1----:R-:W1:Y:S02]  /*1cc10*/  MUFU.EX2 R89, R202 ;  /* 0x000000ca00597308 */ /* 0x002e640000000800 */
[----:B-1----:R-:W-:Y:S01]  /*1cc20*/  FADD.FTZ R87, R89, R83 ;  /* 0x0000005359577221 */ /* 0x002fe20000010000 */
[C---:B------:R-:W-:Y:S01]  /*1cc30*/  F2FP.F16.F32.PACK_AB R89, R107.reuse, R89 ;  /* 0x000000596b59723e */ /* 0x040fe200000000ff */
[----:B--2---:R2:W2:Y:S02]  /*1cc40*/  LDL.S16 R99, [R1+0xc4] ;  /* 0x0000c40001637983 */ /* 0x0044a40000100600 */
[----:B------:R-:W-:Y:S01]  /*1cc50*/  FADD.FTZ R87, R107, R87 ;  /* 0x000000576b577221 */ /* 0x000fe20000010000 */
[----:B------:R-:W-:Y:S02]  /*1cc60*/  PRMT R90, R89, 0x7632, R90 ;  /* 0x00007632595a7816 */ /* 0x000fe4000000005a */
[----:B------:R-:W-:Y:S01]  /*1cc70*/  LOP3.LUT R107, R104, 0xffff, RZ, 0xc0, !PT ;  /* 0x0000ffff686b7812 */ /* 0x000fe200078ec0ff */
[----:B------:R-:W-:Y:S01]  /*1cc80*/  FADD.FTZ R87, R110, R87 ;  /* 0x000000576e577221 */ /* 0x000fe20000010000 */
[----:B------:R-:W-:Y:S01]  /*1cc90*/  MUFU.EX2 R105, R213 ;  /* 0x000000d500697308 */ /* 0x000fe20000000800 */
[----:B---3--:R-:W-:Y:S05]  /*1cca0*/  @!P0 HADD2 R91, -R88.H0_H0, -RZ.H0_H0 ;  /* 0xa00000ff585b8230 */ /* 0x008fea0000000900 */
[----:B------:R-:W-:Y:S01]  /*1ccb0*/  PRMT R241, R91, 0x7610, R241 ;  /* 0x000076105bf17816 */ /* 0x000fe200000000f1 */
[----:B------:R1:W-:Y:S01]  /*1ccc0*/  @!P0 STL.S16 [R1+0xb8], R91 ;  /* 0x0000b85b01008387 */ /* 0x0003e20000100600 */
[----:B------:R-:W-:Y:S03]  /*1ccd0*/  ISETP.LE.U32.AND P0, PT, R135, UR12, PT ;  /* 0x0000000c87007c0c */ /* 0x000fe6000bf03070 */
[----:B------:R3:W3:Y:S04]  /*1cce0*/  LDL.S16 R109, [R1+0xc0] ;  /* 0x0000c000016d7983 */ /* 0x0006e80000100600 */
[----:B------:R2:W3:Y:S04]  /*1ccf0*/  LDL.S16 R102, [R1+0xc8] ;  /* 0x0000c80001667983 */ /* 0x0004e80000100600 */
[----:B------:R2:W3:Y:S01]  /*1cd00*/  LDL.S16 R101, [R1+0xd0] ;  /* 0x0000d00001657983 */ /* 0x0004e20000100600 */
[----:B-1----:R-:W1:Y:S01]  /*1cd10*/  MUFU.EX2 R91, R197 ;  /* 0x000000c5005b7308 */ /* 0x002e620000000800 */
[----:B----4-:R-:W-:Y:S05]  /*1cd20*/  @!P0 HADD2 R93, -R89.H0_H0, -RZ.H0_H0 ;  /* 0xa00000ff595d8230 */ /* 0x010fea0000000900 */
[----:B------:R-:W-:Y:S01]  /*1cd30*/  PRMT R240, R93, 0x7610, R240 ;  /* 0x000076105df07816 */ /* 0x000fe200000000f0 */
[----:B------:R4:W-:Y:S01]  /*1cd40*/  @!P0 STL.S16 [R1+0xbc], R93 ;  /* 0x0000bc5d01008387 */ /* 0x0009e20000100600 */
[----:B------:R-:W-:Y:S01]  /*1cd50*/  ISETP.LE.U32.AND P0, PT, R116, UR12, PT ;  /* 0x0000000c74007c0c */ /* 0x000fe2000bf03070 */
[----:B-1----:R-:W-:Y:S01]  /*1cd60*/  FADD.FTZ R95, R91, R95 ;  /* 0x0000005f5b5f7221 */ /* 0x002fe20000010000 */
[C---:B------:R-:W-:Y:S03]  /*1cd70*/  F2FP.F16.F32.PACK_AB R91, R103.reuse, R91 ;  /* 0x0000005b675b723e */ /* 0x040fe600000000ff */
[----:B------:R-:W-:Y:S01]  /*1cd80*/  FADD.FTZ R95, R103, R95 ;  /* 0x0000005f675f7221 */ /* 0x000fe20000010000 */
[----:B------:R-:W-:Y:S01]  /*1cd90*/  PRMT R92, R91, 0x7632, R92 ;  /* 0x000076325b5c7816 */ /* 0x000fe2000000005c */
[----:B----4-:R-:W1:Y:S06]  /*1cda0*/  MUFU.EX2 R93, R208 ;  /* 0x000000d0005d7308 */ /* 0x010e6c0000000800 */
[----:B--2---:R-:W-:Y:S05]  /*1cdb0*/  @!P0 HADD2 R99, -R90.H0_H0, -RZ.H0_H0 ;  /* 0xa00000ff5a638230 */ /* 0x004fea0000000900 */
[----:B------:R-:W-:Y:S01]  /*1cdc0*/  PRMT R233, R99, 0x7610, R233 ;  /* 0x0000761063e97816 */ /* 0x000fe200000000e9 */
[----:B------:R2:W-:Y:S01]  /*1cdd0*/  @!P0 STL.S16 [R1+0xc4], R99 ;  /* 0x0000c46301008387 */ /* 0x0005e20000100600 */
[----:B------:R-:W-:Y:S03]  /*1cde0*/  ISETP.LE.U32.AND P0, PT, R133, UR12, PT ;  /* 0x0000000c85007c0c */ /* 0x000fe6000bf03070 */
[----:B------:R4:W4:Y:S01]  /*1cdf0*/  LDL.S16 R108, [R1+0xcc] ;  /* 0x0000cc00016c7983 */ /* 0x0009220000100600 */
[----:B-1----:R-:W-:Y:S01]  /*1ce00*/  FADD.FTZ R83, R93, R82 ;  /* 0x000000525d537221 */ /* 0x002fe20000010000 */
[----:B------:R-:W-:Y:S04]  /*1ce10*/  LOP3.LUT R82, R94, 0xff, RZ, 0xc0, !PT ;  /* 0x000000ff5e527812 */ /* 0x000fe800078ec0ff */
[----:B------:R-:W-:Y:S02]  /*1ce20*/  PRMT R165, R82, 0x5410, R150 ;  /* 0x0000541052a57816 */ /* 0x000fe40000000096 */
[----:B------:R-:W-:Y:S02]  /*1ce30*/  LOP3.LUT R82, R79, UR19, R98, 0x96, !PT ;  /* 0x000000134f527c12 */ /* 0x000fe4000f8e9662 */
[C---:B------:R-:W-:Y:S01]  /*1ce40*/  F2FP.F16.F32.PACK_AB R98, R105.reuse, R110 ;  /* 0x0000006e6962723e */ /* 0x040fe200000000ff */
[----:B------:R-:W-:Y:S01]  /*1ce50*/  FADD.FTZ R105, R105, R87 ;  /* 0x0000005769697221 */ /* 0x000fe20000010000 */
[----:B------:R-:W-:Y:S01]  /*1ce60*/  LOP3.LUT R87, R78, 0xff, RZ, 0xc0, !PT ;  /* 0x000000ff4e577812 */ /* 0x000fe200078ec0ff */
[----:B------:R1:W-:Y:S01]  /*1ce70*/  MUFU.EX2 R110, R223 ;  /* 0x000000df006e7308 */ /* 0x0003e20000000800 */
[----:B------:R-:W-:Y:S09]  /*1ce80*/  PRMT R150, R129, 0x7610, R150 ;  /* 0x0000761081967816 */ /* 0x000ff20000000096 */
[----:B--2---:R-:W2:Y:S01]  /*1ce90*/  MUFU.EX2 R99, R211 ;  /* 0x000000d300637308 */ /* 0x004ea20000000800 */
[----:B-1----:R-:W-:Y:S02]  /*1cea0*/  PRMT R223, R175, 0x7610, R223 ;  /* 0x00007610afdf7816 */ /* 0x002fe400000000df */
[C---:B--2---:R-:W-:Y:S01]  /*1ceb0*/  F2FP.F16.F32.PACK_AB R93, R99.reuse, R93 ;  /* 0x0000005d635d723e */ /* 0x044fe200000000ff */
[----:B------:R-:W-:Y:S03]  /*1cec0*/  FADD.FTZ R99, R99, R83 ;  /* 0x0000005363637221 */ /* 0x000fe60000010000 */
[----:B------:R-:W-:Y:S01]  /*1ced0*/  PRMT R94, R93, 0x7632, R94 ;  /* 0x000076325d5e7816 */ /* 0x000fe2000000005e */
[----:B---3--:R-:W-:Y:S05]  /*1cee0*/  @!P0 HADD2 R109, -R91.H0_H0, -RZ.H0_H0 ;  /* 0xa00000ff5b6d8230 */ /* 0x008fea0000000900 */
[----:B------:R-:W-:Y:S01]  /*1cef0*/  PRMT R230, R109, 0x7610, R230 ;  /* 0x000076106de67816 */ /* 0x000fe200000000e6 */
[----:B------:R1:W-:Y:S01]  /*1cf00*/  @!P0 STL.S16 [R1+0xc0], R109 ;  /* 0x0000c06d01008387 */ /* 0x0003e20000100600 */
[----:B------:R-:W-:Y:S11]  /*1cf10*/  ISETP.LE.U32.AND P0, PT, R114, UR12, PT ;  /* 0x0000000c72007c0c */ /* 0x000ff6000bf03070 */
[----:B------:R-:W-:Y:S02]  /*1cf20*/  @!UPT UIADD3 URZ, URZ, URZ, URZ ;  /* 0x0000003f3f3ff290 */ /* 0x000fe4000fffe03f */
[----:B------:R-:W-:Y:S05]  /*1cf30*/  @!P0 HADD2 R102, -R92.H0_H0, -RZ.H0_H0 ;  /* 0xa00000ff5c668230 */ /* 0x000fea0000000900 */
[----:B------:R-:W-:Y:S01]  /*1cf40*/  PRMT R229, R102, 0x7610, R229 ;  /* 0x0000761066e57816 */ /* 0x000fe200000000e5 */
[----:B------:R2:W-:Y:S01]  /*1cf50*/  @!P0 STL.S16 [R1+0xc8], R102 ;  /* 0x0000c86601008387 */ /* 0x0005e20000100600 */
[----:B------:R-:W-:Y:S02]  /*1cf60*/  ISETP.LE.U32.AND P0, PT, R131, UR12, PT ;  /* 0x0000000c83007c0c */ /* 0x000fe4000bf03070 */
[----:B-1----:R-:W-:Y:S11]  /*1cf70*/  SHF.R.U32.HI R109, RZ, 0x18, R104 ;  /* 0x00000018ff6d7819 */ /* 0x002ff60000011668 */
[----:B------:R-:W-:Y:S05]  /*1cf80*/  @!P0 HADD2 R101, -R93.H0_H0, -RZ.H0_H0 ;  /* 0xa00000ff5d658230 */ /* 0x000fea0000000900 */
[----:B------:R-:W-:Y:S01]  /*1cf90*/  PRMT R228, R101, 0x7610, R228 ;  /* 0x0000761065e47816 */ /* 0x000fe200000000e4 */
[----:B------:R1:W-:Y:S01]  /*1cfa0*/  @!P0 STL.S16 [R1+0xd0], R101 ;  /* 0x0000d06501008387 */ /* 0x0003e20000100600 */
[----:B------:R-:W-:Y:S03]  /*1cfb0*/  ISETP.LE.U32.AND P0, PT, R126, UR12, PT ;  /* 0x0000000c7e007c0c */ /* 0x000fe6000bf03070 */
[----:B------:R3:W3:Y:S01]  /*1cfc0*/  LDL.S16 R117, [R1+0xd4] ;  /* 0x0000d40001757983 */ /* 0x0006e20000100600 */
[----:B--2---:R-:W2:Y:S02]  /*1cfd0*/  MUFU.EX2 R102, R210 ;  /* 0x000000d200667308 */ /* 0x004ea40000000800 */
[----:B--2---:R-:W-:Y:S08]  /*1cfe0*/  FADD.FTZ R72, R102, R96 ;  /* 0x0000006066487221 */ /* 0x004ff00000010000 */
[----:B-1----:R-:W1:Y:S01]  /*1cff0*/  MUFU.EX2 R101, R212 ;  /* 0x000000d400657308 */ /* 0x002e620000000800 */
[----:B----4-:R-:W-:Y:S05]  /*1d000*/  @!P0 HADD2 R108, -R94.H0_H0, -RZ.H0_H0 ;  /* 0xa00000ff5e6c8230 */ /* 0x010fea0000000900 */
[----:B------:R-:W-:Y:S01]  /*1d010*/  PRMT R218, R108, 0x7610, R218 ;  /* 0x000076106cda7816 */ /* 0x000fe200000000da */
[----:B------:R2:W-:Y:S01]  /*1d020*/  @!P0 STL.S16 [R1+0xcc], R108 ;  /* 0x0000cc6c01008387 */ /* 0x0005e20000100600 */
[----:B------:R-:W-:Y:S02]  /*1d030*/  ISETP.LE.U32.AND P0, PT, R122, UR12, PT ;  /* 0x0000000c7a007c0c */ /* 0x000fe4000bf03070 */
[C---:B-1----:R-:W-:Y:S01]  /*1d040*/  F2FP.F16.F32.PACK_AB R96, R101.reuse, R102 ;  /* 0x000000666560723e */ /* 0x042fe200000000ff */
[----:B------:R-:W-:Y:S01]  /*1d050*/  FADD.FTZ R101, R101, R72 ;  /* 0x0000004865657221 */ /* 0x000fe20000010000 */
[----:B------:R-:W1:Y:S02]  /*1d060*/  MUFU.EX2 R102, R206 ;  /* 0x000000ce00667308 */ /* 0x000e640000000800 */
[----:B-1----:R-:W-:Y:S01]  /*1d070*/  F2FP.F16.F32.PACK_AB R100, R125, R102 ;  /* 0x000000667d64723e */ /* 0x002fe200000000ff */
[----:B--2---:R-:W-:Y:S02]  /*1d080*/  IMAD.MOV.U32 R108, RZ, RZ, 0x7054 ;  /* 0x00007054ff6c7424 */ /* 0x004fe400078e00ff */
[----:B------:R-:W-:Y:S01]  /*1d090*/  FADD.FTZ R83, R102, R95 ;  /* 0x0000005f66537221 */ /* 0x000fe20000010000 */
[----:B------:R-:W-:Y:S04]  /*1d0a0*/  SHF.R.U32.HI R95, RZ, 0x18, R78 ;  /* 0x00000018ff5f7819 */ /* 0x000fe8000001164e */
[----:B------:R-:W1:Y:S01]  /*1d0b0*/  MUFU.EX2 R102, R222 ;  /* 0x000000de00667308 */ /* 0x000e620000000800 */
[----:B------:R-:W-:Y:S01]  /*1d0c0*/  PRMT R127, R127, R108, UR12 ;  /* 0x0000000c7f7f7e16 */ /* 0x000fe2000800006c */
[----:B------:R-:W-:Y:S01]  /*1d0d0*/  FADD.FTZ R125, R125, R83 ;  /* 0x000000537d7d7221 */ /* 0x000fe20000010000 */
[----:B------:R-:W-:Y:S02]  /*1d0e0*/  LOP3.LUT R83, R78, 0xffff, RZ, 0xc0, !PT ;  /* 0x0000ffff4e537812 */ /* 0x000fe400078ec0ff */
[----:B------:R-:W-:Y:S02]  /*1d0f0*/  SHF.R.U32.HI R108, RZ, 0x10, R104 ;  /* 0x00000010ff6c7819 */ /* 0x000fe40000011668 */
[--C-:B------:R-:W-:Y:S03]  /*1d100*/  HSET2.LE.AND R72, R97, R127.reuse, PT ;  /* 0x0000007f61487233 */ /* 0x100fe60003803000 */
[----:B------:R-:W2:Y:S01]  /*1d110*/  MUFU.EX2 R104, R221 ;  /* 0x000000dd00687308 */ /* 0x000ea20000000800 */
[----:B------:R-:W-:Y:S02]  /*1d120*/  SHF.R.U32.HI R97, RZ, 0x10, R78 ;  /* 0x00000010ff617819 */ /* 0x000fe4000001164e */
[----:B------:R-:W-:Y:S02]  /*1d130*/  LOP3.LUT R78, R153, UR32, R170, 0x96, !PT ;  /* 0x00000020994e7c12 */ /* 0x000fe4000f8e96aa */
[----:B------:R-:W-:Y:S02]  /*1d140*/  SHF.R.U32.HI R83, RZ, 0x8, R83 ;  /* 0x00000008ff537819 */ /* 0x000fe40000011653 */
[C---:B------:R-:W-:Y:S02]  /*1d150*/  LOP3.LUT R79, R78.reuse, 0xffff, RZ, 0xc0, !PT ;  /* 0x0000ffff4e4f7812 */ /* 0x040fe400078ec0ff */
[----:B------:R-:W-:Y:S02]  /*1d160*/  PRMT R197, R87, 0x5410, R83 ;  /* 0x0000541057c57816 */ /* 0x000fe40000000053 */
[----:B------:R-:W-:Y:S02]  /*1d170*/  LOP3.LUT R83, R78, 0xff, RZ, 0xc0, !PT ;  /* 0x000000ff4e537812 */ /* 0x000fe400078ec0ff */
[----:B------:R-:W-:Y:S02]  /*1d180*/  SHF.R.U32.HI R79, RZ, 0x8, R79 ;  /* 0x00000008ff4f7819 */ /* 0x000fe4000001164f */
[----:B------:R-:W-:Y:S02]  /*1d190*/  LOP3.LUT R72, R72, R146, RZ, 0xc0, !PT ;  /* 0x0000009248487212 */ /* 0x000fe400078ec0ff */
[----:B------:R-:W-:Y:S02]  /*1d1a0*/  PRMT R151, R83, 0x5410, R79 ;  /* 0x0000541053977816 */ /* 0x000fe4000000004f */
[--C-:B------:R-:W-:Y:S02]  /*1d1b0*/  SHF.R.U32.HI R83, RZ, 0x10, R78.reuse ;  /* 0x00000010ff537819 */ /* 0x100fe4000001164e */
[----:B------:R-:W-:Y:S02]  /*1d1c0*/  SHF.R.U32.HI R79, RZ, 0x18, R78 ;  /* 0x00000018ff4f7819 */ /* 0x000fe4000001164e */
[----:B------:R-:W-:Y:S02]  /*1d1d0*/  LOP3.LUT R78, R83, 0xff, RZ, 0xc0, !PT ;  /* 0x000000ff534e7812 */ /* 0x000fe400078ec0ff */
[----:B------:R-:W-:Y:S02]  /*1d1e0*/  LOP3.LUT R83, R80, 0xffff, RZ, 0xc0, !PT ;  /* 0x0000ffff50537812 */ /* 0x000fe400078ec0ff */
[----:B------:R-:W-:Y:S02]  /*1d1f0*/  PRMT R146, R78, 0x5410, R79 ;  /* 0x000054104e927816 */ /* 0x000fe4000000004f */
[C---:B------:R-:W-:Y:S02]  /*1d200*/  LOP3.LUT R78, R152.reuse, 0xffff, RZ, 0xc0, !PT ;  /* 0x0000ffff984e7812 */ /* 0x040fe400078ec0ff */
[----:B------:R-:W-:Y:S02]  /*1d210*/  LOP3.LUT R79, R152, 0xff, RZ, 0xc0, !PT ;  /* 0x000000ff984f7812 */ /* 0x000fe400078ec0ff */
[----:B------:R-:W-:Y:S02]  /*1d220*/  SHF.R.U32.HI R78, RZ, 0x8, R78 ;  /* 0x00000008ff4e7819 */ /* 0x000fe4000001164e */
[----:B------:R-:W-:Y:S02]  /*1d230*/  SHF.R.U32.HI R81, RZ, 0x8, R83 ;  /* 0x00000008ff517819 */ /* 0x000fe40000011653 */
[----:B------:R-:W-:Y:S02]  /*1d240*/  PRMT R164, R79, 0x5410, R78 ;  /* 0x000054104fa47816 */ /* 0x000fe4000000004e */
[----:B------:R-:W-:Y:S02]  /*1d250*/  LOP3.LUT R79, R97, 0xff, RZ, 0xc0, !PT ;  /* 0x000000ff614f7812 */ /* 0x000fe400078ec0ff */
[----:B------:R-:W-:Y:S02]  /*1d260*/  PRMT R97, R96, 0x7632, R97 ;  /* 0x0000763260617816 */ /* 0x000fe40000000061 */
[----:B------:R-:W-:Y:S02]  /*1d270*/  LOP3.LUT R81, R81, 0xffff, RZ, 0xc0, !PT ;  /* 0x0000ffff51517812 */ /* 0x000fe400078ec0ff */
[--C-:B------:R-:W-:Y:S02]  /*1d280*/  SHF.R.U32.HI R78, RZ, 0x10, R152.reuse ;  /* 0x00000010ff4e7819 */ /* 0x100fe40000011698 */
[--C-:B------:R-:W-:Y:S02]  /*1d290*/  HSET2.LE.AND R73, R73, R127.reuse, PT ;  /* 0x0000007f49497233 */ /* 0x100fe40003803000 */
[----:B------:R-:W-:Y:S02]  /*1d2a0*/  SHF.R.U32.HI R152, RZ, 0x18, R152 ;  /* 0x00000018ff987819 */ /* 0x000fe40000011698 */
[----:B------:R-:W-:Y:S02]  /*1d2b0*/  LOP3.LUT R78, R78, 0xff, RZ, 0xc0, !PT ;  /* 0x000000ff4e4e7812 */ /* 0x000fe400078ec0ff */
[----:B------:R-:W-:Y:S02]  /*1d2c0*/  LOP3.LUT R73, R73, R147, RZ, 0xc0, !PT ;  /* 0x0000009349497212 */ /* 0x000fe400078ec0ff */
[----:B------:R-:W-:Y:S01]  /*1d2d0*/  PRMT R147, R78, 0x5410, R152 ;  /* 0x000054104e937816 */ /* 0x000fe20000000098 */
[--C-:B-1----:R-:W-:Y:S01]  /*1d2e0*/  FADD.FTZ R78, R102, R99.reuse ;  /* 0x00000063664e7221 */ /* 0x102fe20000010000 */
[----:B------:R-:W-:Y:S02]  /*1d2f0*/  PRMT R99, R98, 0x7632, R99 ;  /* 0x0000763262637816 */ /* 0x000fe40000000063 */
[----:B------:R-:W-:Y:S02]  /*1d300*/  LOP3.LUT R83, R108, 0xff, RZ, 0xc0, !PT ;  /* 0x000000ff6c537812 */ /* 0x000fe400078ec0ff */
[----:B------:R-:W-:Y:S02]  /*1d310*/  PRMT R196, R79, 0x5410, R95 ;  /* 0x000054104fc47816 */ /* 0x000fe4000000005f */
[----:B------:R-:W-:Y:S02]  /*1d320*/  SHF.R.U32.HI R95, RZ, 0x10, R80 ;  /* 0x00000010ff5f7819 */ /* 0x000fe40000011650 */
[----:B------:R-:W-:Y:S02]  /*1d330*/  PRMT R168, R83, 0x5410, R109 ;  /* 0x0000541053a87816 */ /* 0x000fe4000000006d */
[----:B------:R-:W-:Y:S02]  /*1d340*/  LOP3.LUT R83, R95, 0xff, RZ, 0xc0, !PT ;  /* 0x000000ff5f537812 */ /* 0x000fe400078ec0ff */
[C---:B------:R-:W-:Y:S01]  /*1d350*/  F2FP.F16.F32.PACK_AB R102, R110.reuse, R102 ;  /* 0x000000666e66723e */ /* 0x040fe200000000ff */
[----:B------:R-:W-:Y:S01]  /*1d360*/  FADD.FTZ R110, R110, R78 ;  /* 0x0000004e6e6e7221 */ /* 0x000fe20000010000 */
[----:B------:R-:W-:Y:S01]  /*1d370*/  PRMT R170, R119, 0x7610, R170 ;  /* 0x0000761077aa7816 */ /* 0x000fe200000000aa */
[--C-:B--2---:R-:W-:Y:S01]  /*1d380*/  FADD.FTZ R78, R104, R101.reuse ;  /* 0x00000065684e7221 */ /* 0x104fe20000010000 */
[----:B------:R-:W-:Y:S02]  /*1d390*/  PRMT R101, R100, 0x7632, R101 ;  /* 0x0000763264657816 */ /* 0x000fe40000000065 */
[----:B------:R-:W-:Y:S02]  /*1d3a0*/  LOP3.LUT R119, R82, 0xff, RZ, 0xc0, !PT ;  /* 0x000000ff52777812 */ /* 0x000fe400078ec0ff */
[----:B------:R-:W-:Y:S02]  /*1d3b0*/  SHF.R.U32.HI R87, RZ, 0x8, R107 ;  /* 0x00000008ff577819 */ /* 0x000fe4000001166b */
[C---:B------:R-:W-:Y:S01]  /*1d3c0*/  F2FP.F16.F32.PACK_AB R104, R120.reuse, R104 ;  /* 0x000000687868723e */ /* 0x040fe200000000ff */
[----:B------:R-:W-:Y:S01]  /*1d3d0*/  FADD.FTZ R120, R120, R78 ;  /* 0x0000004e78787221 */ /* 0x000fe20000010000 */
[----:B------:R-:W-:Y:S01]  /*1d3e0*/  PRMT R167, R111, 0x5410, R87 ;  /* 0x000054106fa77816 */ /* 0x000fe20000000057 */
[----:B------:R-:W-:Y:S01]  /*1d3f0*/  IMAD.WIDE.U32 R78, R118, -0x326172a9, RZ ;  /* 0xcd9e8d57764e7825 */ /* 0x000fe200078e00ff */
[----:B------:R-:W-:Y:S01]  /*1d400*/  LOP3.LUT R87, R82, 0xffff, RZ, 0xc0, !PT ;  /* 0x0000ffff52577812 */ /* 0x000fe200078ec0ff */
[----:B------:R-:W1:Y:S01]  /*1d410*/  MUFU.EX2 R107, R227 ;  /* 0x000000e3006b7308 */ /* 0x000e620000000800 */
[----:B------:R-:W-:Y:S02]  /*1d420*/  LOP3.LUT R153, R80, 0xff, RZ, 0xc0, !PT ;  /* 0x000000ff50997812 */ /* 0x000fe400078ec0ff */
[----:B------:R-:W-:Y:S02]  /*1d430*/  SHF.R.U32.HI R87, RZ, 0x8, R87 ;  /* 0x00000008ff577819 */ /* 0x000fe40000011657 */
[----:B------:R-:W-:Y:S02]  /*1d440*/  PRMT R171, R170, 0x7610, R171 ;  /* 0x00007610aaab7816 */ /* 0x000fe400000000ab */
[----:B------:R-:W-:Y:S02]  /*1d450*/  LOP3.LUT R118, R87, 0xffff, RZ, 0xc0, !PT ;  /* 0x0000ffff57767812 */ /* 0x000fe400078ec0ff */
[----:B------:R-:W-:Y:S02]  /*1d460*/  SHF.R.U32.HI R87, RZ, 0x18, R82 ;  /* 0x00000018ff577819 */ /* 0x000fe40000011652 */
[----:B------:R-:W-:Y:S02]  /*1d470*/  LOP3.LUT R132, R79, UR32, R106, 0x96, !PT ;  /* 0x000000204f847c12 */ /* 0x000fe4000f8e966a */
[----:B------:R-:W-:Y:S02]  /*1d480*/  PRMT R152, R171, 0x7610, R152 ;  /* 0x00007610ab987816 */ /* 0x000fe40000000098 */
[----:B------:R-:W-:Y:S02]  /*1d490*/  PRMT R222, R199, 0x7610, R222 ;  /* 0x00007610c7de7816 */ /* 0x000fe400000000de */
[--C-:B------:R-:W-:Y:S01]  /*1d4a0*/  SHF.R.U32.HI R129, RZ, 0x10, R78.reuse ;  /* 0x00000010ff817819 */ /* 0x100fe2000001164e */
[--C-:B-1----:R-:W-:Y:S01]  /*1d4b0*/  FADD.FTZ R95, R107, R105.reuse ;  /* 0x000000696b5f7221 */ /* 0x102fe20000010000 */
[----:B------:R-:W-:Y:S02]  /*1d4c0*/  PRMT R105, R104, 0x7632, R105 ;  /* 0x0000763268697816 */ /* 0x000fe40000000069 */
[--C-:B------:R-:W-:Y:S02]  /*1d4d0*/  SHF.R.U32.HI R140, RZ, 0x18, R78.reuse ;  /* 0x00000018ff8c7819 */ /* 0x100fe4000001164e */
[----:B------:R-:W-:Y:S02]  /*1d4e0*/  SHF.R.U32.HI R171, RZ, 0x10, R78 ;  /* 0x00000010ffab7819 */ /* 0x000fe4000001164e */
[----:B------:R-:W-:Y:S01]  /*1d4f0*/  LOP3.LUT R175, R78, 0xff, RZ, 0xc0, !PT ;  /* 0x000000ff4eaf7812 */ /* 0x000fe200078ec0ff */
[----:B---3--:R-:W-:Y:S05]  /*1d500*/  @!P0 HADD2 R117, -R96.H0_H0, -RZ.H0_H0 ;  /* 0xa00000ff60758230 */ /* 0x008fea0000000900 */
[----:B------:R-:W-:Y:S01]  /*1d510*/  PRMT R217, R117, 0x7610, R217 ;  /* 0x0000761075d97816 */ /* 0x000fe200000000d9 */
[----:B------:R1:W-:Y:S01]  /*1d520*/  @!P0 STL.S16 [R1+0xd4], R117 ;  /* 0x0000d47501008387 */ /* 0x0003e20000100600 */
[----:B------:R-:W-:Y:S03]  /*1d530*/  ISETP.LE.U32.AND P0, PT, R123, UR12, PT ;  /* 0x0000000c7b007c0c */ /* 0x000fe6000bf03070 */
[----:B------:R2:W3:Y:S04]  /*1d540*/  LDL.S16 R103, [R1+0xd8] ;  /* 0x0000d80001677983 */ /* 0x0004e80000100600 */
[----:B------:R2:W4:Y:S01]  /*1d550*/  LDL.S16 R121, [R1+0xfc] ;  /* 0x0000fc0001797983 */ /* 0x0005220000100600 */
[----:B-1----:R-:W-:Y:S05]  /*1d560*/  LOP3.LUT R117, R80, 0xff, RZ, 0xc0, !PT ;  /* 0x000000ff50757812 */ /* 0x002fea00078ec0ff */
[----:B---3--:R-:W-:Y:S05]  /*1d570*/  @!P0 HADD2 R103, -R97.H0_H0, -RZ.H0_H0 ;  /* 0xa00000ff61678230 */ /* 0x008fea0000000900 */
[----:B------:R-:W-:Y:S01]  /*1d580*/  PRMT R216, R103, 0x7610, R216 ;  /* 0x0000761067d87816 */ /* 0x000fe200000000d8 */
[----:B------:R1:W-:Y:S01]  /*1d590*/  @!P0 STL.S16 [R1+0xd8], R103 ;  /* 0x0000d86701008387 */ /* 0x0003e20000100600 */
[----:B------:R-:W-:Y:S03]  /*1d5a0*/  ISETP.LE.U32.AND P0, PT, R117, UR12, PT ;  /* 0x0000000c75007c0c */ /* 0x000fe6000bf03070 */
[----:B------:R2:W3:Y:S04]  /*1d5b0*/  LDL.S16 R138, [R1+0xe4] ;  /* 0x0000e400018a7983 */ /* 0x0004e80000100600 */
[----:B------:R2:W2:Y:S04]  /*1d5c0*/  LDL.S16 R134, [R1+0xe0] ;  /* 0x0000e00001867983 */ /* 0x0004a80000100600 */
[----:B------:R2:W2:Y:S02]  /*1d5d0*/  LDL.S16 R139, [R1+0xdc] ;  /* 0x0000dc00018b7983 */ /* 0x0004a40000100600 */
[----:B----4-:R-:W-:Y:S05]  /*1d5e0*/  @!P0 HADD2 R121, -R98.H0_H0, -RZ.H0_H0 ;  /* 0xa00000ff62798230 */ /* 0x010fea0000000900 */
[----:B------:R-:W-:Y:S01]  /*1d5f0*/  PRMT R215, R121, 0x7610, R215 ;  /* 0x0000761079d77816 */ /* 0x000fe200000000d7 */
[----:B------:R4:W-:Y:S01]  /*1d600*/  @!P0 STL.S16 [R1+0xfc], R121 ;  /* 0x0000fc7901008387 */ /* 0x0009e20000100600 */
[----:B------:R-:W-:Y:S02]  /*1d610*/  ISETP.LE.U32.AND P0, PT, R81, UR12, PT ;  /* 0x0000000c51007c0c */ /* 0x000fe4000bf03070 */
[----:B-1----:R-:W-:Y:S02]  /*1d620*/  SHF.R.U32.HI R103, RZ, 0x18, R80 ;  /* 0x00000018ff677819 */ /* 0x002fe40000011650 */
[----:B------:R-:W-:Y:S02]  /*1d630*/  LOP3.LUT R80, R79, UR19, R106, 0x96, !PT ;  /* 0x000000134f507c12 */ /* 0x000fe4000f8e966a */
[----:B------:R-:W-:Y:S02]  /*1d640*/  ISETP.LE.U32.AND P6, PT, R103, UR12, PT ;  /* 0x0000000c67007c0c */ /* 0x000fe4000bfc3070 */
[----:B------:R-:W-:Y:S01]  /*1d650*/  PRMT R103, R102, 0x7632, R103 ;  /* 0x0000763266677816 */ /* 0x000fe20000000067 */
[----:B----4-:R4:W4:Y:S04]  /*1d660*/  LDL.S16 R121, [R1+0xec] ;  /* 0x0000ec0001797983 */ /* 0x0109280000100600 */
[----:B---3--:R-:W-:Y:S05]  /*1d670*/  @!P0 HADD2 R138, -R99.H0_H0, -RZ.H0_H0 ;  /* 0xa00000ff638a8230 */ /* 0x008fea0000000900 */
[----:B------:R-:W-:Y:S01]  /*1d680*/  PRMT R213, R138, 0x7610, R213 ;  /* 0x000076108ad57816 */ /* 0x000fe200000000d5 */
[----:B------:R1:W-:Y:S01]  /*1d690*/  @!P0 STL.S16 [R1+0xe4], R138 ;  /* 0x0000e48a01008387 */ /* 0x0003e20000100600 */
[----:B------:R-:W-:Y:S01]  /*1d6a0*/  ISETP.LE.U32.AND P0, PT, R83, UR12, PT ;  /* 0x0000000c53007c0c */ /* 0x000fe2000bf03070 */
[----:B--2---:R-:W-:Y:S02]  /*1d6b0*/  @!P6 HADD2 R139, -R101.H0_H0, -RZ.H0_H0 ;  /* 0xa00000ff658be230 */ /* 0x004fe40000000900 */
[----:B------:R2:W3:Y:S03]  /*1d6c0*/  LDL.S16 R108, [R1+0x10c] ;  /* 0x00010c00016c7983 */ /* 0x0004e60000100600 */
[----:B------:R-:W-:Y:S07]  /*1d6d0*/  PRMT R211, R139, 0x7610, R211 ;  /* 0x000076108bd37816 */ /* 0x000fee00000000d3 */
[----:B------:R-:W-:Y:S05]  /*1d6e0*/  @!P0 HADD2 R134, -R100.H0_H0, -RZ.H0_H0 ;  /* 0xa00000ff64868230 */ /* 0x000fea0000000900 */
[----:B------:R-:W-:Y:S01]  /*1d6f0*/  PRMT R212, R134, 0x7610, R212 ;  /* 0x0000761086d47816 */ /* 0x000fe200000000d4 */
[----:B------:R2:W-:Y:S01]  /*1d700*/  @!P0 STL.S16 [R1+0xe0], R134 ;  /* 0x0000e08601008387 */ /* 0x0005e20000100600 */
[----:B------:R-:W-:Y:S01]  /*1d710*/  ISETP.LE.U32.AND P0, PT, R119, UR12, PT ;  /* 0x0000000c77007c0c */ /* 0x000fe2000bf03070 */
[----:B-1----:R-:W1:Y:S11]  /*1d720*/  MUFU.EX2 R138, R226 ;  /* 0x000000e2008a7308 */ /* 0x002e760000000800 */
[----:B------:R-:W-:Y:S01]  /*1d730*/  @!UPT UIADD3 URZ, URZ, URZ, URZ ;  /* 0x0000003f3f3ff290 */ /* 0x000fe2000fffe03f */
[----:B----4-:R-:W-:Y:S05]  /*1d740*/  @!P0 HADD2 R121, -R102.H0_H0, -RZ.H0_H0 ;  /* 0xa00000ff66798230 */ /* 0x010fea0000000900 */
[----:B------:R-:W-:Y:S02]  /*1d750*/  PRMT R210, R121, 0x7610, R210 ;  /* 0x0000761079d27816 */ /* 0x000fe400000000d2 */
[C---:B-1----:R-:W-:Y:S01]  /*1d760*/  F2FP.F16.F32.PACK_AB R107, R138.reuse, R107 ;  /* 0x0000006b8a6b723e */ /* 0x042fe200000000ff */
[----:B------:R-:W-:Y:S01]  /*1d770*/  FADD.FTZ R138, R138, R95 ;  /* 0x0000005f8a8a7221 */ /* 0x000fe20000010000 */
[----:B--2---:R2:W4:Y:S02]  /*1d780*/  LDL.S16 R134, [R1+0x108] ;  /* 0x0001080001867983 */ /* 0x0045240000100600 */
[----:B------:R-:W-:Y:S02]  /*1d790*/  PRMT R106, R107, 0x7632, R106 ;  /* 0x000076326b6a7816 */ /* 0x000fe4000000006a */
[----:B------:R-:W-:Y:S04]  /*1d7a0*/  @!P6 STL.S16 [R1+0xdc], R139 ;  /* 0x0000dc8b0100e387 */ /* 0x000fe80000100600 */
[----:B------:R2:W2:Y:S04]  /*1d7b0*/  LDL.S16 R172, [R1+0x104] ;  /* 0x0001040001ac7983 */ /* 0x0004a80000100600 */
[----:B------:R1:W-:Y:S01]  /*1d7c0*/  @!P0 STL.S16 [R1+0xec], R121 ;  /* 0x0000ec7901008387 */ /* 0x0003e20000100600 */
[----:B------:R-:W-:Y:S02]  /*1d7d0*/  ISETP.LE.U32.AND P0, PT, R118, UR12, PT ;  /* 0x0000000c76007c0c */ /* 0x000fe4000bf03070 */
[----:B-1----:R-:W-:Y:S02]  /*1d7e0*/  SHF.R.U32.HI R121, RZ, 0x10, R82 ;  /* 0x00000010ff797819 */ /* 0x002fe40000011652 */
[----:B------:R-:W-:Y:S02]  /*1d7f0*/  LOP3.LUT R82, R80, 0xffff, RZ, 0xc0, !PT ;  /* 0x0000ffff50527812 */ /* 0x000fe400078ec0ff */
[----:B------:R-:W-:Y:S02]  /*1d800*/  LOP3.LUT R121, R121, 0xff, RZ, 0xc0, !PT ;  /* 0x000000ff79797812 */ /* 0x000fe400078ec0ff */
[----:B------:R-:W-:Y:S04]  /*1d810*/  SHF.R.U32.HI R82, RZ, 0x8, R82 ;  /* 0x00000008ff527819 */ /* 0x000fe80000011652 */
[----:B------:R-:W-:Y:S04]  /*1d820*/  LOP3.LUT R82, R82, 0xffff, RZ, 0xc0, !PT ;  /* 0x0000ffff52527812 */ /* 0x000fe800078ec0ff */
[----:B------:R-:W-:Y:S01]  /*1d830*/  ISETP.LE.U32.AND P4, PT, R82, UR12, PT ;  /* 0x0000000c52007c0c */ /* 0x000fe2000bf83070 */
[----:B---3--:R-:W-:Y:S05]  /*1d840*/  @!P0 HADD2 R108, -R103.H0_H0, -RZ.H0_H0 ;  /* 0xa00000ff676c8230 */ /* 0x008fea0000000900 */
[----:B------:R-:W-:Y:S01]  /*1d850*/  PRMT R209, R108, 0x7610, R209 ;  /* 0x000076106cd17816 */ /* 0x000fe200000000d1 */
[----:B------:R1:W-:Y:S01]  /*1d860*/  @!P0 STL.S16 [R1+0x10c], R108 ;  /* 0x00010c6c01008387 */ /* 0x0003e20000100600 */
[----:B------:R-:W-:Y:S03]  /*1d870*/  ISETP.LE.U32.AND P0, PT, R121, UR12, PT ;  /* 0x0000000c79007c0c */ /* 0x000fe6000bf03070 */
[----:B------:R3:W3:Y:S04]  /*1d880*/  LDL.S16 R198, [R1+0xf8] ;  /* 0x0000f80001c67983 */ /* 0x0006e80000100600 */
[----:B------:R2:W3:Y:S01]  /*1d890*/  LDL.S16 R139, [R1+0xf4] ;  /* 0x0000f400018b7983 */ /* 0x0004e20000100600 */
[----:B-1----:R-:W1:Y:S05]  /*1d8a0*/  MUFU.EX2 R108, R224 ;  /* 0x000000e0006c7308 */ /* 0x002e6a0000000800 */
[----:B----4-:R-:W-:Y:S05]  /*1d8b0*/  @!P0 HADD2 R134, -R104.H0_H0, -RZ.H0_H0 ;  /* 0xa00000ff68868230 */ /* 0x010fea0000000900 */
[----:B------:R-:W-:Y:S01]  /*1d8c0*/  PRMT R208, R134, 0x7610, R208 ;  /* 0x0000761086d07816 */ /* 0x000fe200000000d0 */
[----:B------:R4:W-:Y:S01]  /*1d8d0*/  @!P0 STL.S16 [R1+0x108], R134 ;  /* 0x0001088601008387 */ /* 0x0009e20000100600 */
[----:B------:R-:W-:Y:S01]  /*1d8e0*/  ISETP.LE.U32.AND P0, PT, R87, UR12, PT ;  /* 0x0000000c57007c0c */ /* 0x000fe2000bf03070 */
[----:B-1----:R-:W-:Y:S01]  /*1d8f0*/  FADD.FTZ R95, R108, R125 ;  /* 0x0000007d6c5f7221 */ /* 0x002fe20000010000 */
[----:B------:R-:W-:Y:S04]  /*1d900*/  LOP3.LUT R87, R80, 0xff, RZ, 0xc0, !PT ;  /* 0x000000ff50577812 */ /* 0x000fe800078ec0ff */
[----:B------:R-:W-:Y:S02]  /*1d910*/  ISETP.LE.U32.AND P5, PT, R87, UR12, PT ;  /* 0x0000000c57007c0c */ /* 0x000fe4000bfa3070 */
[--C-:B------:R-:W-:Y:S02]  /*1d920*/  SHF.R.U32.HI R87, RZ, 0x10, R80.reuse ;  /* 0x00000010ff577819 */ /* 0x100fe40000011650 */
[----:B------:R-:W-:Y:S02]  /*1d930*/  SHF.R.U32.HI R80, RZ, 0x18, R80 ;  /* 0x00000018ff507819 */ /* 0x000fe40000011650 */
[----:B------:R-:W-:Y:S01]  /*1d940*/  LOP3.LUT R87, R87, 0xff, RZ, 0xc0, !PT ;  /* 0x000000ff57577812 */ /* 0x000fe200078ec0ff */
[----:B--2---:R-:W-:Y:S01]  /*1d950*/  @!P0 HADD2 R172, -R105.H0_H0, -RZ.H0_H0 ;  /* 0xa00000ff69ac8230 */ /* 0x004fe20000000900 */
[----:B------:R-:W-:Y:S02]  /*1d960*/  ISETP.LE.U32.AND P2, PT, R80, UR12, PT ;  /* 0x0000000c50007c0c */ /* 0x000fe4000bf43070 */
[----:B------:R-:W-:Y:S02]  /*1d970*/  ISETP.LE.U32.AND P3, PT, R87, UR12, PT ;  /* 0x0000000c57007c0c */ /* 0x000fe4000bf63070 */
[----:B------:R-:W-:Y:S01]  /*1d980*/  PRMT R207, R172, 0x7610, R207 ;  /* 0x00007610accf7816 */ /* 0x000fe200000000cf */
[----:B------:R1:W-:Y:S01]  /*1d990*/  @!P0 STL.S16 [R1+0x104], R172 ;  /* 0x000104ac01008387 */ /* 0x0003e20000100600 */
[----:B------:R-:W-:Y:S02]  /*1d9a0*/  SHF.R.U32.HI R80, RZ, 0x8, R130 ;  /* 0x00000008ff507819 */ /* 0x000fe40000011682 */
[----:B------:R-:W-:Y:S01]  /*1d9b0*/  LOP3.LUT R130, R78, 0xffff, RZ, 0xc0, !PT ;  /* 0x0000ffff4e827812 */ /* 0x000fe200078ec0ff */
[----:B------:R2:W2:Y:S01]  /*1d9c0*/  LDL.S16 R170, [R1+0xf0] ;  /* 0x0000f00001aa7983 */ /* 0x0004a20000100600 */
[----:B------:R-:W-:Y:S01]  /*1d9d0*/  @P0 LOP3.LUT R192, R192, 0x8000000, RZ, 0xfc, !PT ;  /* 0x08000000c0c00812 */ /* 0x000fe200078efcff */
[----:B----4-:R-:W4:Y:S01]  /*1d9e0*/  MUFU.EX2 R134, R225 ;  /* 0x000000e100867308 */ /* 0x010f220000000800 */
[----:B------:R-:W-:Y:S01]  /*1d9f0*/  PRMT R87, R2, 0x5410, R0 ;  /* 0x0000541002577816 */ /* 0x000fe20000000000 */
[----:B------:R2:W2:Y:S01]  /*1da00*/  LDL.S16 R125, [R1+0x100] ;  /* 0x00010000017d7983 */ /* 0x0004a20000100600 */
[----:B------:R-:W-:Y:S04]  /*1da10*/  LOP3.LUT R192, R192, 0xefffffff, RZ, 0xc0, !PT ;  /* 0xefffffffc0c07812 */ /* 0x000fe800078ec0ff */
[----:B------:R-:W-:Y:S02]  /*1da20*/  @P5 LOP3.LUT R192, R192, 0x10000000, RZ, 0xfc, !PT ;  /* 0x10000000c0c05812 */ /* 0x000fe400078efcff */
[C---:B----4-:R-:W-:Y:S01]  /*1da30*/  F2FP.F16.F32.PACK_AB R108, R134.reuse, R108 ;  /* 0x0000006c866c723e */ /* 0x050fe200000000ff */
[----:B------:R-:W-:Y:S01]  /*1da40*/  FADD.FTZ R134, R134, R95 ;  /* 0x0000005f86867221 */ /* 0x000fe20000010000 */
[----:B-1----:R4:W4:Y:S01]  /*1da50*/  LDL.S16 R172, [R1+0xe8] ;  /* 0x0000e80001ac7983 */ /* 0x0029220000100600 */
[----:B------:R-:W1:Y:S01]  /*1da60*/  MUFU.EX2 R95, R236 ;  /* 0x000000ec005f7308 */ /* 0x000e620000000800 */
[----:B------:R-:W-:Y:S01]  /*1da70*/  PRMT R109, R108, 0x7632, R109 ;  /* 0x000076326c6d7816 */ /* 0x000fe2000000006d */
[----:B-1----:R-:W-:Y:S01]  /*1da80*/  FADD.FTZ R82, R95, R110 ;  /* 0x0000006e5f527221 */ /* 0x002fe20000010000 */
[----:B---3--:R-:W-:Y:S02]  /*1da90*/  @!P5 HADD2 R198, -R107.H0_H0, -RZ.H0_H0 ;  /* 0xa00000ff6bc6d230 */ /* 0x008fe40000000900 */
[----:B------:R-:W-:Y:S03]  /*1daa0*/  @!P4 HADD2 R139, -R106.H0_H0, -RZ.H0_H0 ;  /* 0xa00000ff6a8bc230 */ /* 0x000fe60000000900 */
[----:B------:R-:W-:Y:S01]  /*1dab0*/  PRMT R206, R198, 0x7610, R206 ;  /* 0x00007610c6ce7816 */ /* 0x000fe200000000ce */
[----:B------:R1:W-:Y:S01]  /*1dac0*/  @!P5 STL.S16 [R1+0xf8], R198 ;  /* 0x0000f8c60100d387 */ /* 0x0003e20000100600 */
[----:B------:R-:W-:Y:S02]  /*1dad0*/  ISETP.LE.U32.AND P5, PT, R205, UR12, PT ;  /* 0x0000000ccd007c0c */ /* 0x000fe4000bfa3070 */
[----:B------:R-:W-:Y:S01]  /*1dae0*/  PRMT R203, R139, 0x7610, R203 ;  /* 0x000076108bcb7816 */ /* 0x000fe200000000cb */
[----:B------:R3:W-:Y:S10]  /*1daf0*/  @!P4 STL.S16 [R1+0xf4], R139 ;  /* 0x0000f48b0100c387 */ /* 0x0007f40000100600 */
[----:B------:R-:W-:Y:S02]  /*1db00*/  @!P5 PRMT R2, R223, 0x5410, RZ ;  /* 0x00005410df02d816 */ /* 0x000fe400000000ff */
[----:B------:R-:W-:Y:S01]  /*1db10*/  ISETP.LE.U32.AND P5, PT, R195, UR12, PT ;  /* 0x0000000cc3007c0c */ /* 0x000fe2000bfa3070 */
[----:B-1----:R1:W4:Y:S01]  /*1db20*/  LDL.S16 R198, [R1+0x110] ;  /* 0x0001100001c67983 */ /* 0x0023220000100600 */
[----:B---3--:R-:W3:Y:S02]  /*1db30*/  MUFU.EX2 R139, R237 ;  /* 0x000000ed008b7308 */ /* 0x008ee40000000800 */
[C---:B---3--:R-:W-:Y:S01]  /*1db40*/  F2FP.F16.F32.PACK_AB R111, R139.reuse, R95 ;  /* 0x0000005f8b6f723e */ /* 0x048fe200000000ff */
[----:B------:R-:W-:Y:S01]  /*1db50*/  FADD.FTZ R139, R139, R82 ;  /* 0x000000528b8b7221 */ /* 0x000fe20000010000 */
[----:B------:R-:W-:Y:S02]  /*1db60*/  PRMT R95, R74, 0x5410, R3 ;  /* 0x000054104a5f7816 */ /* 0x000fe40000000003 */
[----:B------:R-:W-:Y:S05]  /*1db70*/  PRMT R110, R111, 0x7632, R110 ;  /* 0x000076326f6e7816 */ /* 0x000fea000000006e */
[----:B------:R-:W-:Y:S02]  /*1db80*/  @!P5 PRMT R74, R150, 0x5410, RZ ;  /* 0x00005410964ad816 */ /* 0x000fe400000000ff */
[----:B------:R-:W-:Y:S01]  /*1db90*/  ISETP.LE.U32.AND P5, PT, R173, UR12, PT ;  /* 0x0000000cad007c0c */ /* 0x000fe2000bfa3070 */
[----:B--2---:R-:W-:Y:S01]  /*1dba0*/  @!P2 HADD2 R170, -R109.H0_H0, -RZ.H0_H0 ;  /* 0xa00000ff6daaa230 */ /* 0x004fe20000000900 */
[--C-:B------:R-:W-:Y:S01]  /*1dbb0*/  HSET2.LE.AND R82, R164, R127.reuse, PT ;  /* 0x0000007fa4527233 */ /* 0x100fe20003803000 */
[----:B------:R-:W-:Y:S01]  /*1dbc0*/  MUFU.EX2 R150, R232 ;  /* 0x000000e800967308 */ /* 0x000fe20000000800 */
[----:B------:R-:W-:Y:S02]  /*1dbd0*/  @!P1 HADD2 R125, -R111.H0_H0, -RZ.H0_H0 ;  /* 0xa00000ff6f7d9230 */ /* 0x000fe40000000900 */
[----:B------:R-:W-:Y:S02]  /*1dbe0*/  PRMT R201, R170, 0x7610, R201 ;  /* 0x00007610aac97816 */ /* 0x000fe400000000c9 */
[----:B------:R-:W-:Y:S02]  /*1dbf0*/  LOP3.LUT R82, R82, R87, RZ, 0xc0, !PT ;  /* 0x0000005752527212 */ /* 0x000fe400078ec0ff */
[----:B------:R-:W-:Y:S01]  /*1dc00*/  PRMT R200, R125, 0x7610, R200 ;  /* 0x000076107dc87816 */ /* 0x000fe200000000c8 */
[----:B----4-:R-:W-:Y:S05]  /*1dc10*/  @!P3 HADD2 R172, -R108.H0_H0, -RZ.H0_H0 ;  /* 0xa00000ff6cacb230 */ /* 0x010fea0000000900 */
[----:B------:R-:W-:Y:S01]  /*1dc20*/  PRMT R202, R172, 0x7610, R202 ;  /* 0x00007610acca7816 */ /* 0x000fe200000000ca */
[----:B------:R2:W-:Y:S04]  /*1dc30*/  @!P3 STL.S16 [R1+0xe8], R172 ;  /* 0x0000e8ac0100b387 */ /* 0x0005e80000100600 */
[----:B------:R3:W-:Y:S04]  /*1dc40*/  @!P2 STL.S16 [R1+0xf0], R170 ;  /* 0x0000f0aa0100a387 */ /* 0x0007e80000100600 */
[----:B------:R4:W-:Y:S01]  /*1dc50*/  @!P1 STL.S16 [R1+0x100], R125 ;  /* 0x0001007d01009387 */ /* 0x0009e20000100600 */
[----:B------:R-:W-:Y:S02]  /*1dc60*/  IADD3 R199, P1, R154, -0x80, RZ ;  /* 0xffffff809ac77810 */ /* 0x000fe40007f3e0ff */
[----:B--2---:R-:W-:Y:S02]  /*1dc70*/  SHF.R.U32.HI R172, RZ, 0x18, R78 ;  /* 0x00000018ffac7819 */ /* 0x004fe4000001164e */
[----:B---3--:R-:W-:Y:S02]  /*1dc80*/  LOP3.LUT R170, R78, 0xffff, RZ, 0xc0, !PT ;  /* 0x0000ffff4eaa7812 */ /* 0x008fe400078ec0ff */
[----:B------:R-:W-:Y:S02]  /*1dc90*/  LOP3.LUT R79, R80, 0xffff, RZ, 0xc0, !PT ;  /* 0x0000ffff504f7812 */ /* 0x000fe400078ec0ff */
[----:B----4-:R-:W-:Y:S02]  /*1dca0*/  LOP3.LUT R125, R78, 0xff, RZ, 0xc0, !PT ;  /* 0x000000ff4e7d7812 */ /* 0x010fe400078ec0ff */
[----:B------:R-:W-:Y:S01]  /*1dcb0*/  ISETP.LE.U32.AND P0, PT, R79, UR12, PT ;  /* 0x0000000c4f007c0c */ /* 0x000fe2000bf03070 */
[----:B------:R-:W2:Y:S11]  /*1dcc0*/  MUFU.EX2 R78, R238 ;  /* 0x000000ee004e7308 */ /* 0x000eb60000000800 */
[----:B------:R-:W-:Y:S01]  /*1dcd0*/  @!UPT UIADD3 URZ, URZ, URZ, URZ ;  /* 0x0000003f3f3ff290 */ /* 0x000fe2000fffe03f */
[----:B------:R-:W-:Y:S05]  /*1dce0*/  @!P0 HADD2 R198, -R110.H0_H0, -RZ.H0_H0 ;  /* 0xa00000ff6ec68230 */ /* 0x000fea0000000900 */
[----:B------:R-:W-:Y:S01]  /*1dcf0*/  PRMT R80, R198, 0x7610, R80 ;  /* 0x00007610c6507816 */ /* 0x000fe20000000050 */
[----:B------:R3:W-:Y:S01]  /*1dd00*/  @!P0 STL.S16 [R1+0x110], R198 ;  /* 0x000110c601008387 */ /* 0x0007e20000100600 */
[----:B------:R-:W-:Y:S11]  /*1dd10*/  ISETP.LE.U32.AND P0, PT, R214, UR12, PT ;  /* 0x0000000cd6007c0c */ /* 0x000ff6000bf03070 */
[----:B------:R-:W-:Y:S02]  /*1dd20*/  @!UPT UIADD3 URZ, URZ, URZ, URZ ;  /* 0x0000003f3f3ff290 */ /* 0x000fe4000fffe03f */
[----:B------:R-:W-:Y:S02]  /*1dd30*/  @!P0 PRMT R75, R152, 0x5410, RZ ;  /* 0x00005410984b8816 */ /* 0x000fe400000000ff */
[----:B------:R-:W-:Y:S01]  /*1dd40*/  ISETP.LE.U32.AND P0, PT, R204, UR12, PT ;  /* 0x0000000ccc007c0c */ /* 0x000fe2000bf03070 */
[----:B------:R-:W4:Y:S02]  /*1dd50*/  MUFU.EX2 R152, R235 ;  /* 0x000000eb00987308 */ /* 0x000f240000000800 */
[----:B------:R1:W-:Y:S04]  /*1dd60*/  STG.E.U16 desc[UR26][R156.64+0x12], R75 ;  /* 0x0000124b9c007986 */ /* 0x0003e8000c10151a */
[----:B------:R4:W-:Y:S01]  /*1dd70*/  STG.E.U16 desc[UR26][R160.64+0xe], R2 ;  /* 0x00000e02a0007986 */ /* 0x0009e2000c10151a */
[----:B---3--:R-:W-:Y:S02]  /*1dd80*/  IADD3.X R198, R155, -0x1, RZ, P1, !PT ;  /* 0xffffffff9bc67810 */ /* 0x008fe40000ffe4ff */
[----:B------:R-:W-:Y:S03]  /*1dd90*/  ISETP.LE.U32.AND P1, PT, R162, UR12, PT ;  /* 0x0000000ca2007c0c */ /* 0x000fe6000bf23070 */
[----:B------:R-:W-:Y:S01]  /*1dda0*/  @!P0 PRMT R0, R222, 0x5410, RZ ;  /* 0x00005410de008816 */ /* 0x000fe200000000ff */
[----:B------:R3:W3:Y:S01]  /*1ddb0*/  LDL.S16 R162, [R1+0x84] ;  /* 0x0000840001a27983 */ /* 0x0006e20000100600 */
[----:B------:R-:W-:Y:S03]  /*1ddc0*/  ISETP.LE.U32.AND P0, PT, R194, UR12, PT ;  /* 0x0000000cc2007c0c */ /* 0x000fe6000bf03070 */
[----:B------:R-:W-:Y:S04]  /*1ddd0*/  STG.E.U16 desc[UR26][R160.64+0x10], R0 ;  /* 0x00001000a0007986 */ /* 0x000fe8000c10151a */
[----:B------:R4:W-:Y:S06]  /*1dde0*/  STG.E.U16 desc[UR26][R158.64+0x10], R74 ;  /* 0x0000104a9e007986 */ /* 0x0009ec000c10151a */
[----:B------:R-:W-:Y:S02]  /*1ddf0*/  @!P0 PRMT R3, R249, 0x5410, RZ ;  /* 0x00005410f9038816 */ /* 0x000fe400000000ff */
[----:B------:R-:W-:Y:S01]  /*1de00*/  ISETP.LE.U32.AND P0, PT, R112, UR12, PT ;  /* 0x0000000c70007c0c */ /* 0x000fe2000bf03070 */
[----:B-1----:R-:W-:Y:S01]  /*1de10*/  FADD.FTZ R75, R76, R120 ;  /* 0x000000784c4b7221 */ /* 0x002fe20000010000 */
[----:B------:R-:W-:Y:S01]  /*1de20*/  PRMT R112, R85, 0x5410, R84 ;  /* 0x0000541055707816 */ /* 0x000fe20000000054 */
[----:B------:R1:W-:Y:S01]  /*1de30*/  STG.E.U16 desc[UR26][R158.64+0x12], R3 ;  /* 0x000012039e007986 */ /* 0x0003e2000c10151a */
[----:B------:R-:W-:Y:S01]  /*1de40*/  @!P5 PRMT R85, R247, 0x5410, RZ ;  /* 0x00005410f755d816 */ /* 0x000fe200000000ff */
[----:B--2---:R-:W-:Y:S01]  /*1de50*/  FADD.FTZ R141, R78, R75 ;  /* 0x0000004b4e8d7221 */ /* 0x004fe20000010000 */
[----:B------:R-:W-:Y:S01]  /*1de60*/  ISETP.LE.U32.AND P5, PT, R137, UR12, PT ;  /* 0x0000000c89007c0c */ /* 0x000fe2000bfa3070 */
[----:B----4-:R-:W-:Y:S01]  /*1de70*/  FADD.FTZ R75, R152, R138 ;  /* 0x0000008a984b7221 */ /* 0x010fe20000010000 */
[----:B------:R-:W-:Y:S01]  /*1de80*/  PRMT R2, R93, 0x5410, R94 ;  /* 0x000054105d027816 */ /* 0x000fe2000000005e */
[----:B------:R-:W-:Y:S01]  /*1de90*/  STG.E.U16 desc[UR26][R154.64+0x20], R85 ;  /* 0x000020559a007986 */ /* 0x000fe2000c10151a */
[----:B------:R-:W-:Y:S02]  /*1dea0*/  F2FP.F16.F32.PACK_AB R120, R78, R76 ;  /* 0x0000004c4e78723e */ /* 0x000fe400000000ff */
[----:B------:R-:W2:Y:S01]  /*1deb0*/  MUFU.EX2 R76, R234 ;  /* 0x000000ea004c7308 */ /* 0x000ea20000000800 */
[----:B------:R-:W-:Y:S02]  /*1dec0*/  @!P0 PRMT R84, R245, 0x5410, RZ ;  /* 0x00005410f5548816 */ /* 0x000fe400000000ff */
[----:B------:R-:W-:Y:S02]  /*1ded0*/  ISETP.LE.U32.AND P0, PT, R113, UR12, PT ;  /* 0x0000000c71007c0c */ /* 0x000fe4000bf03070 */
[----:B------:R-:W-:Y:S01]  /*1dee0*/  PRMT R113, R86, 0x5410, R88 ;  /* 0x0000541056717816 */ /* 0x000fe20000000058 */
[----:B------:R-:W-:Y:S01]  /*1def0*/  STG.E.U16 desc[UR26][R154.64+0x22], R84 ;  /* 0x000022549a007986 */ /* 0x000fe2000c10151a */
[----:B------:R-:W-:Y:S02]  /*1df00*/  LOP3.LUT R74, R129, 0xff, RZ, 0xc0, !PT ;  /* 0x000000ff814a7812 */ /* 0x000fe400078ec0ff */
[----:B------:R-:W-:Y:S01]  /*1df10*/  @!P5 PRMT R86, R244, 0x5410, RZ ;  /* 0x00005410f456d816 */ /* 0x000fe200000000ff */
[----:B------:R4:W4:Y:S01]  /*1df20*/  LDL.S16 R129, [R1+0x80] ;  /* 0x0000800001817983 */ /* 0x0009220000100600 */
[----:B------:R-:W-:Y:S02]  /*1df30*/  ISETP.LE.U32.AND P5, PT, R135, UR12, PT ;  /* 0x0000000c87007c0c */ /* 0x000fe4000bfa3070 */
[----:B------:R-:W-:Y:S01]  /*1df40*/  PRMT R0, R96, 0x5410, R97 ;  /* 0x0000541060007816 */ /* 0x000fe20000000061 */
[----:B------:R-:W-:Y:S02]  /*1df50*/  STG.E.U16 desc[UR26][R156.64+0x20], R86 ;  /* 0x000020569c007986 */ /* 0x000fe4000c10151a */
[----:B------:R-:W-:Y:S01]  /*1df60*/  @!P0 PRMT R88, R241, 0x5410, RZ ;  /* 0x00005410f1588816 */ /* 0x000fe200000000ff */
[----:B--2---:R-:W-:Y:S01]  /*1df70*/  FADD.FTZ R138, R76, R75 ;  /* 0x0000004b4c8a7221 */ /* 0x004fe20000010000 */
[----:B------:R-:W-:Y:S01]  /*1df80*/  ISETP.LE.U32.AND P0, PT, R116, UR12, PT ;  /* 0x0000000c74007c0c */ /* 0x000fe2000bf03070 */
[----:B------:R-:W-:Y:S01]  /*1df90*/  FADD.FTZ R75, R150, R134 ;  /* 0x00000086964b7221 */ /* 0x000fe20000010000 */
[----:B------:R-:W-:Y:S01]  /*1dfa0*/  PRMT R116, R89, 0x5410, R90 ;  /* 0x0000541059747816 */ /* 0x000fe2000000005a */
[----:B------:R-:W-:Y:S01]  /*1dfb0*/  STG.E.U16 desc[UR26][R156.64+0x22], R88 ;  /* 0x000022589c007986 */ /* 0x000fe2000c10151a */
[----:B-1----:R-:W-:Y:S02]  /*1dfc0*/  PRMT R3, R98, 0x5410, R99 ;  /* 0x0000541062037816 */ /* 0x002fe40000000063 */
[----:B------:R-:W-:Y:S02]  /*1dfd0*/  @!P5 PRMT R89, R240, 0x5410, RZ ;  /* 0x00005410f059d816 */ /* 0x000fe400000000ff */
[----:B------:R-:W-:Y:S02]  /*1dfe0*/  ISETP.LE.U32.AND P5, PT, R133, UR12, PT ;  /* 0x0000000c85007c0c */ /* 0x000fe4000bfa3070 */
[----:B------:R-:W-:Y:S01]  /*1dff0*/  F2FP.F16.F32.PACK_AB R152, R76, R152 ;  /* 0x000000984c98723e */ /* 0x000fe200000000ff */
[----:B------:R2:W2:Y:S01]  /*1e000*/  LDL.S16 R133, [R1+0x90] ;  /* 0x0000900001857983 */ /* 0x0004a20000100600 */
[----:B------:R-:W1:Y:S01]  /*1e010*/  MUFU.EX2 R76, R231 ;  /* 0x000000e7004c7308 */ /* 0x000e620000000800 */
[----:B------:R-:W-:Y:S02]  /*1e020*/  @!P0 PRMT R90, R233, 0x5410, RZ ;  /* 0x00005410e95a8816 */ /* 0x000fe400000000ff */
[----:B------:R-:W-:Y:S01]  /*1e030*/  ISETP.LE.U32.AND P0, PT, R114, UR12, PT ;  /* 0x0000000c72007c0c */ /* 0x000fe2000bf03070 */
[----:B------:R-:W-:Y:S01]  /*1e040*/  STG.E.U16 desc[UR26][R160.64+0x1e], R89 ;  /* 0x00001e59a0007986 */ /* 0x000fe2000c10151a */
[----:B------:R-:W-:Y:S03]  /*1e050*/  PRMT R114, R91, 0x5410, R92 ;  /* 0x000054105b727816 */ /* 0x000fe6000000005c */
[----:B------:R-:W-:Y:S01]  /*1e060*/  STG.E.U16 desc[UR26][R160.64+0x20], R90 ;  /* 0x0000205aa0007986 */ /* 0x000fe2000c10151a */
[----:B------:R-:W-:Y:S02]  /*1e070*/  @!P5 PRMT R91, R230, 0x5410, RZ ;  /* 0x00005410e65bd816 */ /* 0x000fe400000000ff */
[----:B------:R-:W-:Y:S03]  /*1e080*/  ISETP.LE.U32.AND P5, PT, R131, UR12, PT ;  /* 0x0000000c83007c0c */ /* 0x000fe6000bfa3070 */
[----:B------:R-:W-:Y:S02]  /*1e090*/  STG.E.U16 desc[UR26][R158.64+0x20], R91 ;  /* 0x0000205b9e007986 */ /* 0x000fe4000c10151a */
[----:B------:R-:W-:Y:S01]  /*1e0a0*/  @!P0 PRMT R92, R229, 0x5410, RZ ;  /* 0x00005410e55c8816 */ /* 0x000fe200000000ff */
[----:B-1----:R-:W-:Y:S01]  /*1e0b0*/  FADD.FTZ R173, R76, R75 ;  /* 0x0000004b4cad7221 */ /* 0x002fe20000010000 */
[----:B------:R-:W-:Y:S02]  /*1e0c0*/  ISETP.LE.U32.AND P0, PT, R126, UR12, PT ;  /* 0x0000000c7e007c0c */ /* 0x000fe4000bf03070 */
[----:B------:R-:W-:Y:S01]  /*1e0d0*/  PRMT R126, R108, 0x5410, R109 ;  /* 0x000054106c7e7816 */ /* 0x000fe2000000006d */
[----:B------:R-:W-:Y:S01]  /*1e0e0*/  STG.E.U16 desc[UR26][R158.64+0x22], R92 ;  /* 0x0000225c9e007986 */ /* 0x000fe2000c10151a */
[----:B------:R-:W-:Y:S02]  /*1e0f0*/  @!P3 PRMT R108, R202, 0x5410, RZ ;  /* 0x00005410ca6cb816 */ /* 0x000fe400000000ff */
[----:B------:R-:W-:Y:S02]  /*1e100*/  @!P5 PRMT R93, R228, 0x5410, RZ ;  /* 0x00005410e45dd816 */ /* 0x000fe400000000ff */
[----:B------:R-:W-:Y:S02]  /*1e110*/  ISETP.LE.U32.AND P5, PT, R122, UR12, PT ;  /* 0x0000000c7a007c0c */ /* 0x000fe4000bfa3070 */
[----:B------:R-:W-:Y:S01]  /*1e120*/  PRMT R122, R102, 0x5410, R103 ;  /* 0x00005410667a7816 */ /* 0x000fe20000000067 */
[----:B------:R-:W-:Y:S01]  /*1e130*/  STG.E.U16 desc[UR26][R154.64+0x30], R93 ;  /* 0x0000305d9a007986 */ /* 0x000fe2000c10151a */
[----:B------:R-:W-:Y:S02]  /*1e140*/  ISETP.LE.U32.AND P3, PT, R124, UR12, PT ;  /* 0x0000000c7c007c0c */ /* 0x000fe4000bf63070 */
[----:B------:R-:W-:Y:S02]  /*1e150*/  @!P0 PRMT R94, R218, 0x5410, RZ ;  /* 0x00005410da5e8816 */ /* 0x000fe400000000ff */
[----:B------:R-:W-:Y:S02]  /*1e160*/  ISETP.LE.U32.AND P0, PT, R123, UR12, PT ;  /* 0x0000000c7b007c0c */ /* 0x000fe4000bf03070 */
[----:B------:R-:W-:Y:S01]  /*1e170*/  PRMT R124, R111, 0x5410, R110 ;  /* 0x000054106f7c7816 */ /* 0x000fe2000000006e */
[----:B------:R-:W-:Y:S01]  /*1e180*/  STG.E.U16 desc[UR26][R154.64+0x32], R94 ;  /* 0x0000325e9a007986 */ /* 0x000fe2000c10151a */
[----:B------:R-:W-:Y:S02]  /*1e190*/  @!P2 PRMT R109, R201, 0x5410, RZ ;  /* 0x00005410c96da816 */ /* 0x000fe400000000ff */
[----:B------:R-:W-:Y:S02]  /*1e1a0*/  @!P5 PRMT R96, R217, 0x5410, RZ ;  /* 0x00005410d960d816 */ /* 0x000fe400000000ff */
[----:B------:R-:W-:Y:S02]  /*1e1b0*/  ISETP.LE.U32.AND P5, PT, R81, UR12, PT ;  /* 0x0000000c51007c0c */ /* 0x000fe4000bfa3070 */
[--C-:B------:R-:W-:Y:S01]  /*1e1c0*/  HSET2.LE.AND R81, R146, R127.reuse, PT ;  /* 0x0000007f92517233 */ /* 0x100fe20003803000 */
[----:B------:R-:W-:Y:S01]  /*1e1d0*/  STG.E.U16 desc[UR26][R156.64+0x30], R96 ;  /* 0x000030609c007986 */ /* 0x000fe2000c10151a */
[--C-:B------:R-:W-:Y:S02]  /*1e1e0*/  HSET2.LE.AND R75, R165, R127.reuse, PT ;  /* 0x0000007fa54b7233 */ /* 0x100fe40003803000 */
[----:B------:R-:W-:Y:S02]  /*1e1f0*/  @!P0 PRMT R97, R216, 0x5410, RZ ;  /* 0x00005410d8618816 */ /* 0x000fe400000000ff */
[----:B------:R-:W-:Y:S02]  /*1e200*/  ISETP.LE.U32.AND P0, PT, R117, UR12, PT ;  /* 0x0000000c75007c0c */ /* 0x000fe4000bf03070 */
[----:B------:R-:W-:Y:S01]  /*1e210*/  PRMT R117, R100, 0x5410, R101 ;  /* 0x0000541064757816 */ /* 0x000fe20000000065 */
[----:B------:R1:W-:Y:S01]  /*1e220*/  STG.E.U16 desc[UR26][R156.64+0x32], R97 ;  /* 0x000032619c007986 */ /* 0x0003e2000c10151a */
[----:B------:R-:W-:Y:S02]  /*1e230*/  @!P6 PRMT R101, R211, 0x5410, RZ ;  /* 0x00005410d365e816 */ /* 0x000fe400000000ff */
[----:B------:R-:W-:Y:S02]  /*1e240*/  @!P5 PRMT R99, R213, 0x5410, RZ ;  /* 0x00005410d563d816 */ /* 0x000fe400000000ff */
[----:B------:R-:W-:Y:S02]  /*1e250*/  ISETP.LE.U32.AND P5, PT, R118, UR12, PT ;  /* 0x0000000c76007c0c */ /* 0x000fe4000bfa3070 */
[----:B------:R-:W-:Y:S01]  /*1e260*/  ISETP.LE.U32.AND P6, PT, R125, UR12, PT ;  /* 0x0000000c7d007c0c */ /* 0x000fe2000bfc3070 */
[----:B------:R-:W-:Y:S01]  /*1e270*/  STG.E.U16 desc[UR26][R160.64+0x30], R99 ;  /* 0x00003063a0007986 */ /* 0x000fe2000c10151a */
[----:B------:R-:W-:Y:S02]  /*1e280*/  PRMT R125, R107, 0x5410, R106 ;  /* 0x000054106b7d7816 */ /* 0x000fe4000000006a */
[----:B------:R-:W-:Y:S02]  /*1e290*/  @!P0 PRMT R98, R215, 0x5410, RZ ;  /* 0x00005410d7628816 */ /* 0x000fe400000000ff */
[----:B------:R-:W-:Y:S02]  /*1e2a0*/  ISETP.LE.U32.AND P0, PT, R83, UR12, PT ;  /* 0x0000000c53007c0c */ /* 0x000fe4000bf03070 */
[----:B------:R-:W-:Y:S01]  /*1e2b0*/  SHF.R.U32.HI R118, RZ, 0x8, R142 ;  /* 0x00000008ff767819 */ /* 0x000fe2000001168e */
[----:B------:R-:W-:Y:S01]  /*1e2c0*/  STG.E.U16 desc[UR26][R160.64+0x2e], R98 ;  /* 0x00002e62a0007986 */ /* 0x000fe2000c10151a */
[----:B------:R-:W-:Y:S02]  /*1e2d0*/  LOP3.LUT R81, R81, R148, RZ, 0xc0, !PT ;  /* 0x0000009451517212 */ /* 0x000fe400078ec0ff */
[----:B------:R-:W-:Y:S01]  /*1e2e0*/  @!P5 PRMT R103, R209, 0x5410, RZ ;  /* 0x00005410d167d816 */ /* 0x000fe200000000ff */
[----:B------:R-:W-:Y:S01]  /*1e2f0*/  STG.E.U16 desc[UR26][R158.64+0x32], R101 ;  /* 0x000032659e007986 */ /* 0x000fe2000c10151a */
[----:B------:R-:W-:Y:S01]  /*1e300*/  LOP3.LUT P5, RZ, R192, 0x10000000, RZ, 0xc0, !PT ;  /* 0x10000000c0ff7812 */ /* 0x000fe200078ac0ff */
[----:B------:R-:W1:Y:S01]  /*1e310*/  MUFU.EX2 R148, R243 ;  /* 0x000000f300947308 */ /* 0x000e620000000800 */
[----:B------:R-:W-:Y:S02]  /*1e320*/  PRMT R137, R153, 0x5410, R118 ;  /* 0x0000541099897816 */ /* 0x000fe40000000076 */
[----:B------:R-:W-:Y:S02]  /*1e330*/  PRMT R153, R120, 0x7632, R153 ;  /* 0x0000763278997816 */ /* 0x000fe40000000099 */
[----:B------:R-:W-:Y:S02]  /*1e340*/  @!P0 PRMT R100, R212, 0x5410, RZ ;  /* 0x00005410d4648816 */ /* 0x000fe400000000ff */
[----:B------:R-:W-:Y:S02]  /*1e350*/  ISETP.LE.U32.AND P0, PT, R119, UR12, PT ;  /* 0x0000000c77007c0c */ /* 0x000fe4000bf03070 */
[----:B------:R-:W-:Y:S01]  /*1e360*/  LOP3.LUT R119, R163, 0xff, RZ, 0xc0, !PT ;  /* 0x000000ffa3777812 */ /* 0x000fe200078ec0ff */
[----:B------:R-:W-:Y:S01]  /*1e370*/  STG.E.U16 desc[UR26][R158.64+0x30], R100 ;  /* 0x000030649e007986 */ /* 0x000fe2000c10151a */
[----:B------:R-:W-:Y:S02]  /*1e380*/  @!P4 PRMT R106, R203, 0x5410, RZ ;  /* 0x00005410cb6ac816 */ /* 0x000fe400000000ff */
[----:B------:R-:W-:Y:S01]  /*1e390*/  @!P5 PRMT R107, R206, 0x5410, RZ ;  /* 0x00005410ce6bd816 */ /* 0x000fe200000000ff */
[----:B------:R-:W-:Y:S01]  /*1e3a0*/  STG.E.U16 desc[UR26][R154.64+0x42], R103 ;  /* 0x000042679a007986 */ /* 0x000fe2000c10151a */
[----:B------:R-:W-:Y:S02]  /*1e3b0*/  ISETP.LE.U32.AND P5, PT, R79, UR12, PT ;  /* 0x0000000c4f007c0c */ /* 0x000fe4000bfa3070 */
[----:B------:R-:W-:Y:S01]  /*1e3c0*/  ISETP.LE.U32.AND P4, PT, R74, UR12, PT ;  /* 0x0000000c4a007c0c */ /* 0x000fe2000bf83070 */
[----:B-1----:R-:W-:Y:S01]  /*1e3d0*/  FADD.FTZ R87, R148, R139 ;  /* 0x0000008b94577221 */ /* 0x002fe20000010000 */
[----:B------:R-:W-:Y:S01]  /*1e3e0*/  SHF.R.U32.HI R74, RZ, 0x8, R130 ;  /* 0x00000008ff4a7819 */ /* 0x000fe20000011682 */
[----:B------:R-:W-:Y:S01]  /*1e3f0*/  IMAD.WIDE.U32 R130, R219, -0x2daee0ad, RZ ;  /* 0xd2511f53db827825 */ /* 0x000fe200078e00ff */
[----:B------:R-:W-:Y:S02]  /*1e400*/  F2FP.F16.F32.PACK_AB R150, R76, R150 ;  /* 0x000000964c96723e */ /* 0x000fe400000000ff */
[----:B------:R-:W-:Y:S02]  /*1e410*/  LOP3.LUT R74, R74, 0xffff, RZ, 0xc0, !PT ;  /* 0x0000ffff4a4a7812 */ /* 0x000fe400078ec0ff */
[----:B------:R-:W-:Y:S02]  /*1e420*/  LOP3.LUT R75, R75, R77, RZ, 0xc0, !PT ;  /* 0x0000004d4b4b7212 */ /* 0x000fe400078ec0ff */
[----:B------:R-:W-:Y:S01]  /*1e430*/  ISETP.LE.U32.AND P2, PT, R74, UR12, PT ;  /* 0x0000000c4a007c0c */ /* 0x000fe2000bf43070 */
[----:B------:R-:W1:Y:S01]  /*1e440*/  LDSM.16.MT88.4 R76, [R177+0x6000] ;  /* 0x00600000b14c783b */ /* 0x000e620000004200 */
[----:B------:R-:W-:Y:S02]  /*1e450*/  @!P5 PRMT R110, R80, 0x5410, RZ ;  /* 0x00005410506ed816 */ /* 0x000fe400000000ff */
[----:B------:R-:W-:Y:S02]  /*1e460*/  ISETP.LE.U32.AND P5, PT, R119, UR12, PT ;  /* 0x0000000c77007c0c */ /* 0x000fe4000bfa3070 */
[----:B------:R-:W-:Y:S02]  /*1e470*/  PRMT R119, R120, 0x5410, R153 ;  /* 0x0000541078777816 */ /* 0x000fe40000000099 */
[--C-:B------:R-:W-:Y:S02]  /*1e480*/  HSET2.LE.AND R80, R151, R127.reuse, PT ;  /* 0x0000007f97507233 */ /* 0x100fe40003803000 */
[----:B------:R-:W-:Y:S02]  /*1e490*/  PRMT R151, R152, 0x7632, R151 ;  /* 0x0000763298977816 */ /* 0x000fe40000000097 */
[--C-:B------:R-:W-:Y:S02]  /*1e4a0*/  HSET2.LE.AND R74, R169, R127.reuse, PT ;  /* 0x0000007fa94a7233 */ /* 0x100fe40003803000 */
[--C-:B------:R-:W-:Y:S01]  /*1e4b0*/  HSET2.LE.AND R83, R147, R127.reuse, PT ;  /* 0x0000007f93537233 */ /* 0x100fe20003803000 */
[----:B------:R-:W-:Y:S01]  /*1e4c0*/  MUFU.EX2 R169, R184 ;  /* 0x000000b800a97308 */ /* 0x000fe20000000800 */
[----:B------:R-:W-:Y:S02]  /*1e4d0*/  LOP3.LUT R80, R80, R149, RZ, 0xc0, !PT ;  /* 0x0000009550507212 */ /* 0x000fe400078ec0ff */
[----:B------:R-:W-:Y:S02]  /*1e4e0*/  LOP3.LUT R74, R74, R145, RZ, 0xc0, !PT ;  /* 0x000000914a4a7212 */ /* 0x000fe400078ec0ff */
[----:B------:R-:W-:Y:S02]  /*1e4f0*/  LOP3.LUT R83, R83, R95, RZ, 0xc0, !PT ;  /* 0x0000005f53537212 */ /* 0x000fe400078ec0ff */
[----:B------:R-:W-:Y:S02]  /*1e500*/  LOP3.LUT R95, R143, 0xff, RZ, 0xc0, !PT ;  /* 0x000000ff8f5f7812 */ /* 0x000fe400078ec0ff */
[----:B------:R-:W-:Y:S02]  /*1e510*/  @!P0 PRMT R102, R210, 0x5410, RZ ;  /* 0x00005410d2668816 */ /* 0x000fe400000000ff */
[----:B------:R-:W-:Y:S02]  /*1e520*/  ISETP.LE.U32.AND P0, PT, R121, UR12, PT ;  /* 0x0000000c79007c0c */ /* 0x000fe4000bf03070 */
[----:B------:R-:W-:Y:S01]  /*1e530*/  PRMT R144, R95, 0x5410, R144 ;  /* 0x000054105f907816 */ /* 0x000fe20000000090 */
[----:B------:R-:W1:Y:S01]  /*1e540*/  MUFU.EX2 R121, R242 ;  /* 0x000000f200797308 */ /* 0x000e620000000800 */
[----:B------:R-:W-:Y:S01]  /*1e550*/  LOP3.LUT R95, R131, UR22, R174, 0x96, !PT ;  /* 0x00000016835f7c12 */ /* 0x000fe2000f8e96ae */
[----:B------:R-:W-:Y:S01]  /*1e560*/  STG.E.U16 desc[UR26][R154.64+0x40], R102 ;  /* 0x000040669a007986 */ /* 0x000fe2000c10151a */
[----:B------:R-:W-:Y:S02]  /*1e570*/  @!P3 PRMT R111, R200, 0x5410, RZ ;  /* 0x00005410c86fb816 */ /* 0x000fe400000000ff */
[----:B------:R-:W-:Y:S02]  /*1e580*/  PRMT R149, R150, 0x7632, R149 ;  /* 0x0000763296957816 */ /* 0x000fe40000000095 */
[----:B------:R-:W-:Y:S02]  /*1e590*/  SHF.R.U32.HI R97, RZ, 0x18, R130 ;  /* 0x00000018ff617819 */ /* 0x000fe40000011682 */
[----:B------:R-:W-:Y:S02]  /*1e5a0*/  PRMT R123, R104, 0x5410, R105 ;  /* 0x00005410687b7816 */ /* 0x000fe40000000069 */
[----:B------:R-:W-:Y:S01]  /*1e5b0*/  @!P0 PRMT R104, R208, 0x5410, RZ ;  /* 0x00005410d0688816 */ /* 0x000fe200000000ff */
[-C--:B-1----:R-:W-:Y:S04]  /*1e5c0*/  HMMA.16816.F32 R4, R72, R76.reuse, R4 ;  /* 0x0000004c4804723c */ /* 0x082fe80000001804 */
[----:B------:R-:W-:Y:S01]  /*1e5d0*/  STG.E.U16 desc[UR26][R156.64+0x40], R104 ;  /* 0x000040689c007986 */ /* 0x000fe2000c10151a */
[C---:B------:R-:W-:Y:S01]  /*1e5e0*/  F2FP.F16.F32.PACK_AB R148, R121.reuse, R148 ;  /* 0x000000947994723e */ /* 0x040fe200000000ff */
[C---:B------:R-:W-:Y:S04]  /*1e5f0*/  HMMA.16816.F32 R8, R80.reuse, R76, R8 ;  /* 0x0000004c5008723c */ /* 0x040fe80000001808 */
[----:B------:R-:W-:Y:S01]  /*1e600*/  LOP3.LUT P0, RZ, R192, 0x8000000, RZ, 0xc0, !PT ;  /* 0x08000000c0ff7812 */ /* 0x000fe2000780c0ff */
[----:B------:R-:W-:Y:S01]  /*1e610*/  FADD.FTZ R194, R121, R87 ;  /* 0x0000005779c27221 */ /* 0x000fe20000010000 */
[-C--:B------:R-:W-:Y:S01]  /*1e620*/  HMMA.16816.F32 R12, R80, R78.reuse, R12 ;  /* 0x0000004e500c723c */ /* 0x080fe2000000180c */
[----:B------:R-:W1:Y:S04]  /*1e630*/  LDSM.16.MT88.4 R84, [R180+0x6000] ;  /* 0x00600000b454783b */ /* 0x000e680000004200 */
[----:B------:R-:W-:Y:S01]  /*1e640*/  LOP3.LUT R77, R95, 0xff, RZ, 0xc0, !PT ;  /* 0x000000ff5f4d7812 */ /* 0x000fe200078ec0ff */
[C---:B------:R-:W-:Y:S04]  /*1e650*/  HMMA.16816.F32 R16, R72.reuse, R78, R16 ;  /* 0x0000004e4810723c */ /* 0x040fe80000001810 */
[----:B------:R-:W-:Y:S02]  /*1e660*/  ISETP.LE.U32.AND P3, PT, R77, UR12, PT ;  /* 0x0000000c4d007c0c */ /* 0x000fe4000bf63070 */
[C---:B------:R-:W-:Y:S02]  /*1e670*/  LOP3.LUT R76, R115.reuse, 0xffff, RZ, 0xc0, !PT ;  /* 0x0000ffff734c7812 */ /* 0x040fe400078ec0ff */
[----:B------:R-:W-:Y:S03]  /*1e680*/  LOP3.LUT R77, R115, 0xff, RZ, 0xc0, !PT ;  /* 0x000000ff734d7812 */ /* 0x000fe600078ec0ff */
[----:B------:R-:W-:Y:S02]  /*1e690*/  SHF.R.U32.HI R76, RZ, 0x8, R76 ;  /* 0x00000008ff4c7819 */ /* 0x000fe4000001164c */
[----:B------:R-:W-:Y:S02]  /*1e6a0*/  @!P0 PRMT R105, R207, 0x5410, RZ ;  /* 0x00005410cf698816 */ /* 0x000fe400000000ff */
[----:B------:R-:W-:Y:S02]  /*1e6b0*/  PRMT R135, R77, 0x5410, R76 ;  /* 0x000054104d877816 */ /* 0x000fe4000000004c */
[--C-:B------:R-:W-:Y:S01]  /*1e6c0*/  SHF.R.U32.HI R76, RZ, 0x10, R115.reuse ;  /* 0x00000010ff4c7819 */ /* 0x100fe20000011673 */
[----:B------:R-:W-:Y:S01]  /*1e6d0*/  STG.E.U16 desc[UR26][R156.64+0x42], R105 ;  /* 0x000042699c007986 */ /* 0x000fe2000c10151a */
[----:B------:R-:W-:Y:S02]  /*1e6e0*/  SHF.R.U32.HI R115, RZ, 0x18, R115 ;  /* 0x00000018ff737819 */ /* 0x000fe40000011673 */
[----:B------:R-:W-:Y:S01]  /*1e6f0*/  LOP3.LUT R76, R76, 0xff, RZ, 0xc0, !PT ;  /* 0x000000ff4c4c7812 */ /* 0x000fe200078ec0ff */
[----:B------:R-:W-:Y:S01]  /*1e700*/  STG.E.U16 desc[UR26][R160.64+0x3e], R107 ;  /* 0x00003e6ba0007986 */ /* 0x000fe2000c10151a */
[----:B------:R-:W-:Y:S02]  /*1e710*/  LOP3.LUT R77, R128, 0xff, RZ, 0xc0, !PT ;  /* 0x000000ff804d7812 */ /* 0x000fe400078ec0ff */
[----:B------:R-:W-:Y:S01]  /*1e720*/  PRMT R134, R76, 0x5410, R115 ;  /* 0x000054104c867816 */ /* 0x000fe20000000073 */
[----:B------:R-:W-:Y:S01]  /*1e730*/  STG.E.U16 desc[UR26][R160.64+0x40], R106 ;  /* 0x0000406aa0007986 */ /* 0x000fe2000c10151a */
[----:B------:R-:W-:Y:S02]  /*1e740*/  LOP3.LUT R76, R95, 0xffff, RZ, 0xc0, !PT ;  /* 0x0000ffff5f4c7812 */ /* 0x000fe400078ec0ff */
[----:B------:R-:W-:Y:S01]  /*1e750*/  LOP3.LUT R115, R128, 0xffff, RZ, 0xc0, !PT ;  /* 0x0000ffff80737812 */ /* 0x000fe200078ec0ff */
[----:B------:R-:W-:Y:S01]  /*1e760*/  STG.E.U16 desc[UR26][R158.64+0x40], R108 ;  /* 0x0000406c9e007986 */ /* 0x000fe2000c10151a */
[----:B------:R-:W-:Y:S02]  /*1e770*/  SHF.R.U32.HI R76, RZ, 0x8, R76 ;  /* 0x00000008ff4c7819 */ /* 0x000fe4000001164c */
[--C-:B------:R-:W-:Y:S01]  /*1e780*/  SHF.R.U32.HI R78, RZ, 0x8, R115.reuse ;  /* 0x00000008ff4e7819 */ /* 0x100fe20000011673 */
[----:B------:R-:W-:Y:S01]  /*1e790*/  STG.E.U16 desc[UR26][R158.64+0x42], R109 ;  /* 0x0000426d9e007986 */ /* 0x000fe2000c10151a */
[----:B------:R-:W-:Y:S01]  /*1e7a0*/  LOP3.LUT R76, R76, 0xffff, RZ, 0xc0, !PT ;  /* 0x0000ffff4c4c7812 */ /* 0x000fe200078ec0ff */
[-C--:B-1----:R-:W-:Y:S02]  /*1e7b0*/  HMMA.16816.F32 R20, R72, R84.reuse, R20 ;  /* 0x000000544814723c */ /* 0x082fe40000001814 */
[----:B------:R-:W-:Y:S01]  /*1e7c0*/  STG.E.U16 desc[UR26][R154.64+0x50], R111 ;  /* 0x0000506f9a007986 */ /* 0x000fe2000c10151a */
[----:B------:R-:W-:Y:S02]  /*1e7d0*/  PRMT R115, R148, 0x7632, R115 ;  /* 0x0000763294737816 */ /* 0x000fe40000000073 */
[----:B------:R-:W-:Y:S01]  /*1e7e0*/  LOP3.LUT P0, RZ, R192, 0x4000000, RZ, 0xc0, !PT ;  /* 0x04000000c0ff7812 */ /* 0x000fe2000780c0ff */
[C---:B------:R-:W-:Y:S01]  /*1e7f0*/  HMMA.16816.F32 R24, R80.reuse, R84, R24 ;  /* 0x000000545018723c */ /* 0x040fe20000001818 */
[----:B------:R-:W-:Y:S05]  /*1e800*/  STG.E.U16 desc[UR26][R154.64+0x52], R110 ;  /* 0x0000526e9a007986 */ /* 0x000fea000c10151a */
[-C--:B------:R-:W-:Y:S05]  /*1e810*/  HMMA.16816.F32 R28, R80, R86.reuse, R28 ;  /* 0x00000056501c723c */ /* 0x080fea000000181c */
[----:B------:R-:W-:Y:S01]  /*1e820*/  SHF.R.U32.HI R84, RZ, 0x10, R95 ;  /* 0x00000010ff547819 */ /* 0x000fe2000001165f */
[C---:B------:R-:W-:Y:S05]  /*1e830*/  HMMA.16816.F32 R32, R72.reuse, R86, R32 ;  /* 0x000000564820723c */ /* 0x040fea0000001820 */
[----:B------:R-:W-:Y:S01]  /*1e840*/  LOP3.LUT R84, R84, 0xff, RZ, 0xc0, !PT ;  /* 0x000000ff54547812 */ /* 0x000fe200078ec0ff */
[----:B---3--:R-:W-:Y:S02]  /*1e850*/  @!P6 HADD2 R162, -R152.H0_H0, -RZ.H0_H0 ;  /* 0xa00000ff98a2e230 */ /* 0x008fe40000000900 */
[----:B----4-:R-:W-:Y:S05]  /*1e860*/  @!P5 HADD2 R129, -R120.H0_H0, -RZ.H0_H0 ;  /* 0xa00000ff7881d230 */ /* 0x010fea0000000900 */
[----:B------:R-:W-:Y:S01]  /*1e870*/  PRMT R118, R129, 0x7610, R118 ;  /* 0x0000761081767816 */ /* 0x000fe20000000076 */
[----:B------:R1:W-:Y:S03]  /*1e880*/  @!P5 STL.S16 [R1+0x80], R129 ;  /* 0x000080810100d387 */ /* 0x0003e60000100600 */
[----:B------:R-:W-:Y:S02]  /*1e890*/  @!P5 PRMT R120, R118, 0x5410, RZ ;  /* 0x000054107678d816 */ /* 0x000fe400000000ff */
[----:B------:R3:W4:Y:S04]  /*1e8a0*/  LDL.S16 R118, [R1+0x74] ;  /* 0x0000740001767983 */ /* 0x0007280000100600 */
[----:B------:R-:W-:Y:S01]  /*1e8b0*/  STG.E.U16 desc[UR26][R156.64+0x50], R120 ;  /* 0x000050789c007986 */ /* 0x000fe2000c10151a */
[----:B--2---:R-:W-:Y:S05]  /*1e8c0*/  @!P1 HADD2 R133, -R153.H0_H0, -RZ.H0_H0 ;  /* 0xa00000ff99859230 */ /* 0x004fea0000000900 */
[----:B------:R-:W-:Y:S04]  /*1e8d0*/  PRMT R121, R133, 0x7610, R121 ;  /* 0x0000761085797816 */ /* 0x000fe80000000079 */
[----:B------:R-:W-:Y:S02]  /*1e8e0*/  @!P1 PRMT R153, R121, 0x5410, RZ ;  /* 0x0000541079999816 */ /* 0x000fe400000000ff */
[----:B------:R-:W-:Y:S01]  /*1e8f0*/  PRMT R121, R152, 0x5410, R151 ;  /* 0x0000541098797816 */ /* 0x000fe20000000097 */
[----:B-1----:R3:W2:Y:S04]  /*1e900*/  LDL.S16 R129, [R1+0x78] ;  /* 0x0000780001817983 */ /* 0x0026a80000100600 */
[----:B------:R1:W-:Y:S01]  /*1e910*/  @!P1 STL.S16 [R1+0x90], R133 ;  /* 0x0000908501009387 */ /* 0x0003e20000100600 */
[----:B------:R-:W-:Y:S02]  /*1e920*/  ISETP.LE.U32.AND P1, PT, R76, UR12, PT ;  /* 0x0000000c4c007c0c */ /* 0x000fe4000bf23070 */
[----:B------:R-:W-:Y:S01]  /*1e930*/  SHF.R.U32.HI R76, RZ, 0x18, R95 ;  /* 0x00000018ff4c7819 */ /* 0x000fe2000001165f */
[----:B------:R3:W-:Y:S03]  /*1e940*/  @!P6 STL.S16 [R1+0x84], R162 ;  /* 0x000084a20100e387 */ /* 0x0007e60000100600 */
[----:B------:R-:W-:Y:S01]  /*1e950*/  ISETP.LE.U32.AND P5, PT, R76, UR12, PT ;  /* 0x0000000c4c007c0c */ /* 0x000fe2000bfa3070 */
[----:B------:R2:W2:Y:S04]  /*1e960*/  LDL.S16 R139, [R1+0x6c] ;  /* 0x00006c00018b7983 */ /* 0x0004a80000100600 */
[----:B------:R-:W-:Y:S01]  /*1e970*/  STG.E.U16 desc[UR26][R156.64+0x52], R153 ;  /* 0x000052999c007986 */ /* 0x000fe2000c10151a */
[----:B-1----:R-:W-:Y:S02]  /*1e980*/  PRMT R133, R77, 0x5410, R78 ;  /* 0x000054104d857816 */ /* 0x002fe4000000004e */
[----:B------:R-:W-:Y:S01]  /*1e990*/  PRMT R77, R162, 0x7610, R77 ;  /* 0x00007610a24d7816 */ /* 0x000fe2000000004d */
[----:B---3--:R-:W-:Y:S03]  /*1e9a0*/  IMAD.WIDE.U32 R162, R193, -0x2daee0ad, RZ ;  /* 0xd2511f53c1a27825 */ /* 0x008fe600078e00ff */
[----:B------:R-:W-:Y:S02]  /*1e9b0*/  @!P6 PRMT R152, R77, 0x5410, RZ ;  /* 0x000054104d98e816 */ /* 0x000fe400000000ff */
[----:B------:R-:W-:Y:S01]  /*1e9c0*/  ISETP.LE.U32.AND P6, PT, R140, UR12, PT ;  /* 0x0000000c8c007c0c */ /* 0x000fe2000bfc3070 */
[----:B------:R-:W1:Y:S08]  /*1e9d0*/  LDSM.16.MT88.4 R76, [R178+0x6000] ;  /* 0x00600000b24c783b */ /* 0x000e700000004200 */
[----:B------:R-:W-:Y:S01]  /*1e9e0*/  STG.E.U16 desc[UR26][R160.64+0x4e], R152 ;  /* 0x00004e98a0007986 */ /* 0x000fe2000c10151a */
[-C--:B-1----:R-:W-:Y:S06]  /*1e9f0*/  HMMA.16816.F32 R36, R72, R76.reuse, R36 ;  /* 0x0000004c4824723c */ /* 0x082fec0000001824 */
[C---:B------:R-:W-:Y:S06]  /*1ea00*/  HMMA.16816.F32 R40, R80.reuse, R76, R40 ;  /* 0x0000004c5028723c */ /* 0x040fec0000001828 */
[-C--:B------:R-:W-:Y:S05]  /*1ea10*/  HMMA.16816.F32 R44, R80, R78.reuse, R44 ;  /* 0x0000004e502c723c */ /* 0x080fea000000182c */
[--C-:B------:R-:W-:Y:S01]  /*1ea20*/  SHF.R.U32.HI R77, RZ, 0x10, R128.reuse ;  /* 0x00000010ff4d7819 */ /* 0x100fe20000011680 */
[C---:B------:R-:W-:Y:S05]  /*1ea30*/  HMMA.16816.F32 R48, R72.reuse, R78, R48 ;  /* 0x0000004e4830723c */ /* 0x040fea0000001830 */
[----:B------:R-:W-:Y:S02]  /*1ea40*/  SHF.R.U32.HI R128, RZ, 0x18, R128 ;  /* 0x00000018ff807819 */ /* 0x000fe40000011680 */
[----:B------:R-:W-:Y:S04]  /*1ea50*/  LOP3.LUT R77, R77, 0xff, RZ, 0xc0, !PT ;  /* 0x000000ff4d4d7812 */ /* 0x000fe800078ec0ff */
[----:B------:R-:W-:Y:S02]  /*1ea60*/  PRMT R92, R77, 0x5410, R128 ;  /* 0x000054104d5c7816 */ /* 0x000fe40000000080 */
[----:B------:R-:W-:Y:S02]  /*1ea70*/  PRMT R128, R148, 0x5410, R115 ;  /* 0x0000541094807816 */ /* 0x000fe40000000073 */
[--C-:B------:R-:W-:Y:S02]  /*1ea80*/  HSET2.LE.AND R79, R168, R127.reuse, PT ;  /* 0x0000007fa84f7233 */ /* 0x100fe40003803000 */
[----:B------:R-:W-:Y:S03]  /*1ea90*/  MUFU.EX2 R168, R183 ;  /* 0x000000b700a87308 */ /* 0x000fe60000000800 */
[----:B------:R-:W-:Y:S02]  /*1eaa0*/  LOP3.LUT R79, R79, R0, RZ, 0xc0, !PT ;  /* 0x000000004f4f7212 */ /* 0x000fe400078ec0ff */
[--C-:B------:R-:W-:Y:S02]  /*1eab0*/  HSET2.LE.AND R0, R133, R127.reuse, PT ;  /* 0x0000007f85007233 */ /* 0x100fe40003803000 */
[----:B------:R-:W-:Y:S01]  /*1eac0*/  LOP3.LUT R133, R130, 0xff, RZ, 0xc0, !PT ;  /* 0x000000ff82857812 */ /* 0x000fe200078ec0ff */
[----:B----4-:R-:W-:Y:S05]  /*1ead0*/  @!P4 HADD2 R118, -R150.H0_H0, -RZ.H0_H0 ;  /* 0xa00000ff9676c230 */ /* 0x010fea0000000900 */
[----:B------:R-:W-:Y:S01]  /*1eae0*/  PRMT R85, R118, 0x7610, R85 ;  /* 0x0000761076557816 */ /* 0x000fe20000000055 */
[----:B--2---:R-:W-:Y:S05]  /*1eaf0*/  @!P2 HADD2 R129, -R151.H0_H0, -RZ.H0_H0 ;  /* 0xa00000ff9781a230 */ /* 0x004fea0000000900 */
[----:B------:R-:W-:Y:S01]  /*1eb00*/  PRMT R88, R129, 0x7610, R88 ;  /* 0x0000761081587816 */ /* 0x000fe20000000058 */
[----:B------:R1:W-:Y:S03]  /*1eb10*/  @!P2 STL.S16 [R1+0x78], R129 ;  /* 0x000078810100a387 */ /* 0x0003e60000100600 */
[----:B------:R-:W-:Y:S01]  /*1eb20*/  @!P2 PRMT R151, R88, 0x5410, RZ ;  /* 0x000054105897a816 */ /* 0x000fe200000000ff */
[----:B------:R2:W3:Y:S01]  /*1eb30*/  LDL.S16 R89, [R1+0x64] ;  /* 0x0000640001597983 */ /* 0x0004e20000100600 */
[----:B------:R-:W-:Y:S01]  /*1eb40*/  ISETP.LE.U32.AND P2, PT, R84, UR12, PT ;  /* 0x0000000c54007c0c */ /* 0x000fe2000bf43070 */
[----:B------:R-:W-:Y:S02]  /*1eb50*/  @!P6 HADD2 R139, -R149.H0_H0, -RZ.H0_H0 ;  /* 0xa00000ff958be230 */ /* 0x000fe40000000900 */
[----:B------:R2:W4:Y:S03]  /*1eb60*/  LDL.S16 R88, [R1+0x54] ;  /* 0x0000540001587983 */ /* 0x0005260000100600 */
[----:B------:R-:W-:Y:S01]  /*1eb70*/  PRMT R78, R139, 0x7610, R78 ;  /* 0x000076108b4e7816 */ /* 0x000fe2000000004e */
[----:B------:R2:W-:Y:S04]  /*1eb80*/  @!P4 STL.S16 [R1+0x74], R118 ;  /* 0x000074760100c387 */ /* 0x0005e80000100600 */
[----:B------:R-:W-:Y:S04]  /*1eb90*/  @!P6 STL.S16 [R1+0x6c], R139 ;  /* 0x00006c8b0100e387 */ /* 0x000fe80000100600 */
[----:B------:R-:W-:Y:S01]  /*1eba0*/  STG.E.U16 desc[UR26][R160.64+0x50], R151 ;  /* 0x00005097a0007986 */ /* 0x000fe2000c10151a */
[----:B-1----:R-:W-:Y:S04]  /*1ebb0*/  LOP3.LUT R129, R163, UR22, R166, 0x96, !PT ;  /* 0x00000016a3817c12 */ /* 0x002fe8000f8e96a6 */
[C---:B------:R-:W-:Y:S02]  /*1ebc0*/  LOP3.LUT R84, R129.reuse, 0xff, RZ, 0xc0, !PT ;  /* 0x000000ff81547812 */ /* 0x040fe400078ec0ff */
[----:B------:R-:W-:Y:S04]  /*1ebd0*/  LOP3.LUT R76, R129, 0xffff, RZ, 0xc0, !PT ;  /* 0x0000ffff814c7812 */ /* 0x000fe800078ec0ff */
[----:B------:R-:W-:Y:S02]  /*1ebe0*/  SHF.R.U32.HI R76, RZ, 0x8, R76 ;  /* 0x00000008ff4c7819 */ /* 0x000fe4000001164c */
[----:B--2---:R-:W-:Y:S02]  /*1ebf0*/  PRMT R118, R150, 0x5410, R149 ;  /* 0x0000541096767816 */ /* 0x004fe40000000095 */
[----:B------:R-:W-:Y:S02]  /*1ec00*/  @!P4 PRMT R150, R85, 0x5410, RZ ;  /* 0x000054105596c816 */ /* 0x000fe400000000ff */
[----:B------:R-:W-:Y:S02]  /*1ec10*/  ISETP.LE.U32.AND P4, PT, R84, UR12, PT ;  /* 0x0000000c54007c0c */ /* 0x000fe4000bf83070 */
[----:B------:R-:W-:Y:S01]  /*1ec20*/  @!P6 PRMT R149, R78, 0x5410, RZ ;  /* 0x000054104e95e816 */ /* 0x000fe200000000ff */
[----:B------:R-:W1:Y:S01]  /*1ec30*/  LDSM.16.MT88.4 R84, [R179+0x6000] ;  /* 0x00600000b354783b */ /* 0x000e620000004200 */
[--C-:B------:R-:W-:Y:S02]  /*1ec40*/  HSET2.LE.AND R78, R167, R127.reuse, PT ;  /* 0x0000007fa74e7233 */ /* 0x100fe40003803000 */
[----:B------:R-:W-:Y:S01]  /*1ec50*/  LOP3.LUT R76, R76, 0xffff, RZ, 0xc0, !PT ;  /* 0x0000ffff4c4c7812 */ /* 0x000fe200078ec0ff */
[----:B------:R-:W-:Y:S02]  /*1ec60*/  MUFU.EX2 R167, R182 ;  /* 0x000000b600a77308 */ /* 0x000fe40000000800 */
[----:B------:R-:W-:Y:S02]  /*1ec70*/  LOP3.LUT R78, R78, R2, RZ, 0xc0, !PT ;  /* 0x000000024e4e7212 */ /* 0x000fe400078ec0ff */
[--C-:B------:R-:W-:Y:S01]  /*1ec80*/  HSET2.LE.AND R2, R92, R127.reuse, PT ;  /* 0x0000007f5c027233 */ /* 0x100fe20003803000 */
[----:B------:R-:W-:Y:S01]  /*1ec90*/  STG.E.U16 desc[UR26][R158.64+0x50], R150 ;  /* 0x000050969e007986 */ /* 0x000fe2000c10151a */
[----:B------:R-:W-:Y:S02]  /*1eca0*/  ISETP.LE.U32.AND P6, PT, R76, UR12, PT ;  /* 0x0000000c4c007c0c */ /* 0x000fe4000bfc3070 */
[--C-:B------:R-:W-:Y:S01]  /*1ecb0*/  SHF.R.U32.HI R76, RZ, 0x18, R129.reuse ;  /* 0x00000018ff4c7819 */ /* 0x100fe20000011681 */
[----:B------:R-:W-:Y:S01]  /*1ecc0*/  LDSM.16.MT88.4 R92, [R180+0x6800] ;  /* 0x00680000b45c783b */ /* 0x000fe20000004200 */
[----:B------:R-:W-:Y:S04]  /*1ecd0*/  SHF.R.U32.HI R129, RZ, 0x10, R129 ;  /* 0x00000010ff817819 */ /* 0x000fe80000011681 */
[----:B------:R-:W-:Y:S03]  /*1ece0*/  LOP3.LUT R129, R129, 0xff, RZ, 0xc0, !PT ;  /* 0x000000ff81817812 */ /* 0x000fe600078ec0ff */
[----:B------:R-:W-:Y:S01]  /*1ecf0*/  STG.E.U16 desc[UR26][R158.64+0x52], R149 ;  /* 0x000052959e007986 */ /* 0x000fe2000c10151a */
[-C--:B-1----:R-:W-:Y:S06]  /*1ed00*/  HMMA.16816.F32 R52, R72, R84.reuse, R52 ;  /* 0x000000544834723c */ /* 0x082fec0000001834 */
[C---:B------:R-:W-:Y:S01]  /*1ed10*/  HMMA.16816.F32 R56, R80.reuse, R84, R56 ;  /* 0x000000545038723c */ /* 0x040fe20000001838 */
[----:B------:R-:W1:Y:S05]  /*1ed20*/  MUFU.EX2 R84, R246 ;  /* 0x000000f600547308 */ /* 0x000e6a0000000800 */
[-C--:B------:R-:W-:Y:S06]  /*1ed30*/  HMMA.16816.F32 R60, R80, R86.reuse, R60 ;  /* 0x00000056503c723c */ /* 0x080fec000000183c */
[----:B------:R-:W-:Y:S05]  /*1ed40*/  HMMA.16816.F32 R64, R72, R86, R64 ;  /* 0x000000564840723c */ /* 0x000fea0000001840 */
[----:B------:R-:W-:Y:S01]  /*1ed50*/  LOP3.LUT R81, R2, R114, RZ, 0xc0, !PT ;  /* 0x0000007202517212 */ /* 0x000fe200078ec0ff */
[----:B-1----:R-:W-:Y:S01]  /*1ed60*/  FADD.FTZ R193, R84, R141 ;  /* 0x0000008d54c17221 */ /* 0x002fe20000010000 */
[----:B------:R-:W-:Y:S04]  /*1ed70*/  F2FP.F16.F32.PACK_AB R114, R248, R84 ;  /* 0x00000054f872723e */ /* 0x000fe800000000ff */
[--C-:B------:R-:W-:Y:S02]  /*1ed80*/  HSET2.LE.AND R82, R137, R127.reuse, PT ;  /* 0x0000007f89527233 */ /* 0x100fe40003803000 */
[----:B------:R-:W-:Y:S02]  /*1ed90*/  LOP3.LUT R80, R0, R116, RZ, 0xc0, !PT ;  /* 0x0000007400507212 */ /* 0x000fe400078ec0ff */
[--C-:B------:R-:W-:Y:S02]  /*1eda0*/  HSET2.LE.AND R83, R144, R127.reuse, PT ;  /* 0x0000007f90537233 */ /* 0x100fe40003803000 */
[----:B------:R-:W-:Y:S02]  /*1edb0*/  LOP3.LUT R82, R82, R3, RZ, 0xc0, !PT ;  /* 0x0000000352527212 */ /* 0x000fe400078ec0ff */
[----:B------:R-:W-:Y:S02]  /*1edc0*/  SHF.R.U32.HI R84, RZ, 0x10, R136 ;  /* 0x00000010ff547819 */ /* 0x000fe40000011688 */
[----:B------:R-:W-:Y:S02]  /*1edd0*/  LOP3.LUT R83, R83, R117, RZ, 0xc0, !PT ;  /* 0x0000007553537212 */ /* 0x000fe400078ec0ff */
[----:B------:R-:W-:Y:S02]  /*1ede0*/  LOP3.LUT R2, R131, UR25, R174, 0x96, !PT ;  /* 0x0000001983027c12 */ /* 0x000fe4000f8e96ae */
[----:B------:R-:W-:Y:S01]  /*1edf0*/  LOP3.LUT R0, R130, 0xff, RZ, 0xc0, !PT ;  /* 0x000000ff82007812 */ /* 0x000fe200078ec0ff */
[----:B------:R-:W-:Y:S01]  /*1ee00*/  MUFU.EX2 R174, R188 ;  /* 0x000000bc00ae7308 */ /* 0x000fe20000000800 */
[----:B---3--:R-:W-:Y:S02]  /*1ee10*/  @!P3 HADD2 R89, -R148.H0_H0, -RZ.H0_H0 ;  /* 0xa00000ff9459b230 */ /* 0x008fe40000000900 */
[----:B----4-:R-:W-:Y:S03]  /*1ee20*/  @!P1 HADD2 R88, -R115.H0_H0, -RZ.H0_H0 ;  /* 0xa00000ff73589230 */ /* 0x010fe60000000900 */
[----:B------:R-:W-:Y:S01]  /*1ee30*/  PRMT R77, R89, 0x7610, R77 ;  /* 0x00007610594d7816 */ /* 0x000fe2000000004d */
[----:B------:R-:W-:Y:S01]  /*1ee40*/  @!P3 STL.S16 [R1+0x64], R89 ;  /* 0x000064590100b387 */ /* 0x000fe20000100600 */
[----:B------:R-:W-:Y:S03]  /*1ee50*/  PRMT R164, R88, 0x7610, R164 ;  /* 0x0000761058a47816 */ /* 0x000fe600000000a4 */
[----:B------:R2:W3:Y:S01]  /*1ee60*/  LDL.S16 R146, [R1+0x40] ;  /* 0x0000400001927983 */ /* 0x0004e20000100600 */
[----:B------:R-:W-:Y:S02]  /*1ee70*/  @!P3 PRMT R148, R77, 0x5410, RZ ;  /* 0x000054104d94b816 */ /* 0x000fe400000000ff */
[--C-:B------:R-:W-:Y:S01]  /*1ee80*/  HSET2.LE.AND R77, R134, R127.reuse, PT ;  /* 0x0000007f864d7233 */ /* 0x100fe20003803000 */
[----:B------:R2:W4:Y:S01]  /*1ee90*/  LDL.S16 R139, [R1+0x38] ;  /* 0x00003800018b7983 */ /* 0x0005220000100600 */
[----:B------:R-:W-:Y:S02]  /*1eea0*/  ISETP.LE.U32.AND P3, PT, R76, UR12, PT ;  /* 0x0000000c4c007c0c */ /* 0x000fe4000bf63070 */
[--C-:B------:R-:W-:Y:S01]  /*1eeb0*/  HSET2.LE.AND R76, R135, R127.reuse, PT ;  /* 0x0000007f874c7233 */ /* 0x100fe20003803000 */
[----:B------:R-:W-:Y:S01]  /*1eec0*/  @!P1 STL.S16 [R1+0x54], R88 ;  /* 0x0000545801009387 */ /* 0x000fe20000100600 */
[----:B------:R-:W-:Y:S02]  /*1eed0*/  LOP3.LUT R77, R77, R113, RZ, 0xc0, !PT ;  /* 0x000000714d4d7212 */ /* 0x000fe400078ec0ff */
[----:B------:R-:W-:Y:S01]  /*1eee0*/  PRMT R113, R114, 0x7632, R113 ;  /* 0x0000763272717816 */ /* 0x000fe20000000071 */
[----:B------:R-:W1:Y:S01]  /*1eef0*/  LDSM.16.MT88.4 R88, [R177+0x6800] ;  /* 0x00680000b158783b */ /* 0x000e620000004200 */
[----:B------:R-:W-:Y:S02]  /*1ef00*/  LOP3.LUT R76, R76, R112, RZ, 0xc0, !PT ;  /* 0x000000704c4c7212 */ /* 0x000fe400078ec0ff */
[----:B------:R-:W-:Y:S01]  /*1ef10*/  PRMT R116, R114, 0x5410, R113 ;  /* 0x0000541072747816 */ /* 0x000fe20000000071 */
[----:B------:R-:W2:Y:S01]  /*1ef20*/  MUFU.EX2 R112, R252 ;  /* 0x000000fc00707308 */ /* 0x000ea20000000800 */
[----:B------:R-:W-:Y:S02]  /*1ef30*/  @!P1 PRMT R115, R164, 0x5410, RZ ;  /* 0x00005410a4739816 */ /* 0x000fe400000000ff */
[----:B------:R-:W-:Y:S01]  /*1ef40*/  ISETP.LE.U32.AND P1, PT, R0, UR12, PT ;  /* 0x0000000c00007c0c */ /* 0x000fe2000bf23070 */
[----:B------:R-:W-:Y:S01]  /*1ef50*/  STG.E.U16 desc[UR26][R154.64+0x60], R148 ;  /* 0x000060949a007986 */ /* 0x000fe2000c10151a */
[----:B------:R-:W-:Y:S03]  /*1ef60*/  SHF.R.U32.HI R0, RZ, 0x10, R130 ;  /* 0x00000010ff007819 */ /* 0x000fe60000011682 */
[----:B------:R-:W-:Y:S01]  /*1ef70*/  STG.E.U16 desc[UR26][R154.64+0x62], R115 ;  /* 0x000062739a007986 */ /* 0x000fe2000c10151a */
[----:B------:R-:W-:Y:S01]  /*1ef80*/  LOP3.LUT R0, R0, 0xff, RZ, 0xc0, !PT ;  /* 0x000000ff00007812 */ /* 0x000fe200078ec0ff */
[----:B--2---:R-:W-:Y:S01]  /*1ef90*/  FADD.FTZ R165, R112, R138 ;  /* 0x0000008a70a57221 */ /* 0x004fe20000010000 */
[-C--:B-1----:R-:W-:Y:S06]  /*1efa0*/  HMMA.16816.F32 R4, R76, R88.reuse, R4 ;  /* 0x000000584c04723c */ /* 0x082fec0000001804 */
[C---:B------:R-:W-:Y:S06]  /*1efb0*/  HMMA.16816.F32 R8, R80.reuse, R88, R8 ;  /* 0x000000585008723c */ /* 0x040fec0000001808 */
[-C--:B------:R-:W-:Y:S05]  /*1efc0*/  HMMA.16816.F32 R12, R80, R90.reuse, R12 ;  /* 0x0000005a500c723c */ /* 0x080fea000000180c */
[----:B------:R-:W-:Y:S01]  /*1efd0*/  SHF.R.U32.HI R89, RZ, 0x18, R136 ;  /* 0x00000018ff597819 */ /* 0x000fe20000011688 */
[C---:B------:R-:W-:Y:S06]  /*1efe0*/  HMMA.16816.F32 R16, R76.reuse, R90, R16 ;  /* 0x0000005a4c10723c */ /* 0x040fec0000001810 */
[-C--:B------:R-:W-:Y:S05]  /*1eff0*/  HMMA.16816.F32 R20, R76, R92.reuse, R20 ;  /* 0x0000005c4c14723c */ /* 0x080fea0000001814 */
[----:B------:R-:W-:Y:S01]  /*1f000*/  LOP3.LUT R90, R136, 0xff, RZ, 0xc0, !PT ;  /* 0x000000ff885a7812 */ /* 0x000fe200078ec0ff */
[C---:B------:R-:W-:Y:S05]  /*1f010*/  HMMA.16816.F32 R24, R80.reuse, R92, R24 ;  /* 0x0000005c5018723c */ /* 0x040fea0000001818 */
[----:B------:R-:W-:Y:S01]  /*1f020*/  LOP3.LUT R91, R130, 0xffff, RZ, 0xc0, !PT ;  /* 0x0000ffff825b7812 */ /* 0x000fe200078ec0ff */
[-C--:B------:R-:W-:Y:S06]  /*1f030*/  HMMA.16816.F32 R28, R80, R94.reuse, R28 ;  /* 0x0000005e501c723c */ /* 0x080fec000000181c */
[C---:B------:R-:W-:Y:S05]  /*1f040*/  HMMA.16816.F32 R32, R76.reuse, R94, R32 ;  /* 0x0000005e4c20723c */ /* 0x040fea0000001820 */
[----:B---3--:R-:W-:Y:S02]  /*1f050*/  @!P2 HADD2 R146, -R114.H0_H0, -RZ.H0_H0 ;  /* 0xa00000ff7292a230 */ /* 0x008fe40000000900 */
[----:B----4-:R-:W-:Y:S04]  /*1f060*/  @!P5 HADD2 R139, -R113.H0_H0, -RZ.H0_H0 ;  /* 0xa00000ff718bd230 */ /* 0x010fe80000000900 */
[----:B------:R-:W-:Y:S01]  /*1f070*/  PRMT R72, R146, 0x7610, R72 ;  /* 0x0000761092487816 */ /* 0x000fe20000000048 */
[----:B------:R1:W-:Y:S01]  /*1f080*/  @!P2 STL.S16 [R1+0x40], R146 ;  /* 0x000040920100a387 */ /* 0x0003e20000100600 */
[----:B------:R-:W-:Y:S03]  /*1f090*/  PRMT R3, R139, 0x7610, R3 ;  /* 0x000076108b037816 */ /* 0x000fe60000000003 */
[----:B------:R2:W-:Y:S01]  /*1f0a0*/  @!P5 STL.S16 [R1+0x38], R139 ;  /* 0x0000388b0100d387 */ /* 0x0005e20000100600 */
[----:B------:R-:W-:Y:S02]  /*1f0b0*/  @!P2 PRMT R114, R72, 0x5410, RZ ;  /* 0x000054104872a816 */ /* 0x000fe400000000ff */
[----:B------:R-:W-:Y:S01]  /*1f0c0*/  @!P5 PRMT R113, R3, 0x5410, RZ ;  /* 0x000054100371d816 */ /* 0x000fe200000000ff */
[----:B------:R-:W3:Y:S01]  /*1f0d0*/  LDSM.16.MT88.4 R72, [R178+0x6800] ;  /* 0x00680000b248783b */ /* 0x000ee20000004200 */
[----:B------:R-:W-:Y:S02]  /*1f0e0*/  SHF.R.U32.HI R3, RZ, 0x8, R170 ;  /* 0x00000008ff037819 */ /* 0x000fe400000116aa */
[----:B------:R-:W-:Y:S01]  /*1f0f0*/  ISETP.LE.U32.AND P5, PT, R129, UR12, PT ;  /* 0x0000000c81007c0c */ /* 0x000fe2000bfa3070 */
[----:B------:R-:W-:Y:S01]  /*1f100*/  MUFU.EX2 R170, R185 ;  /* 0x000000b900aa7308 */ /* 0x000fe20000000800 */
[----:B------:R-:W-:Y:S02]  /*1f110*/  PRMT R135, R175, 0x5410, R3 ;  /* 0x00005410af877816 */ /* 0x000fe40000000003 */
[----:B------:R-:W-:Y:S01]  /*1f120*/  LOP3.LUT R3, R136, 0xffff, RZ, 0xc0, !PT ;  /* 0x0000ffff88037812 */ /* 0x000fe200078ec0ff */
[----:B------:R-:W-:Y:S01]  /*1f130*/  STG.E.U16 desc[UR26][R156.64+0x60], R114 ;  /* 0x000060729c007986 */ /* 0x000fe2000c10151a */
[----:B------:R-:W-:Y:S02]  /*1f140*/  ISETP.LE.U32.AND P2, PT, R0, UR12, PT ;  /* 0x0000000c00007c0c */ /* 0x000fe4000bf43070 */
[----:B------:R-:W-:Y:S03]  /*1f150*/  SHF.R.U32.HI R88, RZ, 0x8, R3 ;  /* 0x00000008ff587819 */ /* 0x000fe60000011603 */
[----:B------:R-:W4:Y:S01]  /*1f160*/  MUFU.EX2 R175, R190 ;  /* 0x000000be00af7308 */ /* 0x000f220000000800 */
[----:B------:R-:W-:Y:S01]  /*1f170*/  LOP3.LUT R3, R84, 0xff, RZ, 0xc0, !PT ;  /* 0x000000ff54037812 */ /* 0x000fe200078ec0ff */
[----:B------:R-:W-:Y:S01]  /*1f180*/  STG.E.U16 desc[UR26][R156.64+0x62], R113 ;  /* 0x000062719c007986 */ /* 0x000fe2000c10151a */
[----:B------:R-:W-:Y:S02]  /*1f190*/  LOP3.LUT R0, R171, 0xff, RZ, 0xc0, !PT ;  /* 0x000000ffab007812 */ /* 0x000fe400078ec0ff */
[----:B------:R-:W-:Y:S01]  /*1f1a0*/  PRMT R93, R90, 0x5410, R88 ;  /* 0x000054105a5d7816 */ /* 0x000fe20000000058 */
[----:B------:R-:W3:Y:S01]  /*1f1b0*/  LDSM.16.MT88.4 R84, [R179+0x6800] ;  /* 0x00680000b354783b */ /* 0x000ee20000004200 */
[----:B------:R-:W-:Y:S03]  /*1f1c0*/  PRMT R134, R0, 0x5410, R172 ;  /* 0x0000541000867816 */ /* 0x000fe600000000ac */
[----:B-1----:R1:W3:Y:S01]  /*1f1d0*/  MUFU.EX2 R146, R189 ;  /* 0x000000bd00927308 */ /* 0x0022e20000000800 */
[--C-:B------:R-:W-:Y:S02]  /*1f1e0*/  SHF.R.U32.HI R88, RZ, 0x10, R132.reuse ;  /* 0x00000010ff587819 */ /* 0x100fe40000011684 */
[----:B------:R-:W-:Y:S02]  /*1f1f0*/  PRMT R92, R3, 0x5410, R89 ;  /* 0x00005410035c7816 */ /* 0x000fe40000000059 */
[----:B------:R-:W-:Y:S01]  /*1f200*/  LOP3.LUT R3, R132, 0xffff, RZ, 0xc0, !PT ;  /* 0x0000ffff84037812 */ /* 0x000fe200078ec0ff */
[----:B--2---:R2:W2:Y:S01]  /*1f210*/  LDL.S16 R139, [R1+0x48] ;  /* 0x00004800018b7983 */ /* 0x0044a20000100600 */
[----:B------:R-:W-:Y:S03]  /*1f220*/  SHF.R.U32.HI R89, RZ, 0x18, R132 ;  /* 0x00000018ff597819 */ /* 0x000fe60000011684 */
[----:B------:R-:W-:Y:S01]  /*1f230*/  MUFU.EX2 R172, R187 ;  /* 0x000000bb00ac7308 */ /* 0x000fe20000000800 */
[----:B----4-:R-:W-:Y:S01]  /*1f240*/  F2FP.F16.F32.PACK_AB R112, R175, R112 ;  /* 0x00000070af70723e */ /* 0x010fe200000000ff */
[----:B------:R4:W5:Y:S01]  /*1f250*/  LDL.LU R190, [R1+0x188] ;  /* 0x0001880001be7983 */ /* 0x0009620000300800 */
[----:B------:R-:W-:Y:S02]  /*1f260*/  LOP3.LUT R88, R88, 0xff, RZ, 0xc0, !PT ;  /* 0x000000ff58587812 */ /* 0x000fe400078ec0ff */
[----:B------:R-:W-:Y:S01]  /*1f270*/  PRMT R147, R112, 0x7632, R147 ;  /* 0x0000763270937816 */ /* 0x000fe20000000093 */
[----:B------:R4:W4:Y:S01]  /*1f280*/  LDL.S16 R137, [R1+0x3c] ;  /* 0x00003c0001897983 */ /* 0x0009220000100600 */
[----:B------:R-:W-:Y:S03]  /*1f290*/  LOP3.LUT R90, R132, 0xff, RZ, 0xc0, !PT ;  /* 0x000000ff845a7812 */ /* 0x000fe600078ec0ff */
[----:B------:R-:W3:Y:S01]  /*1f2a0*/  MUFU.EX2 R171, R186 ;  /* 0x000000ba00ab7308 */ /* 0x000ee20000000800 */
[----:B------:R-:W-:Y:S01]  /*1f2b0*/  SHF.R.U32.HI R3, RZ, 0x8, R3 ;  /* 0x00000008ff037819 */ /* 0x000fe20000011603 */
[----:B-1----:R1:W5:Y:S01]  /*1f2c0*/  LDL.LU R189, [R1+0x184] ;  /* 0x0001840001bd7983 */ /* 0x0023620000300800 */
[----:B------:R-:W-:Y:S01]  /*1f2d0*/  PRMT R96, R88, 0x5410, R89 ;  /* 0x0000541058607816 */ /* 0x000fe20000000059 */
[-C--:B---3--:R-:W-:Y:S02]  /*1f2e0*/  HMMA.16816.F32 R36, R76, R72.reuse, R36 ;  /* 0x000000484c24723c */ /* 0x088fe40000001824 */
[----:B------:R1:W3:Y:S01]  /*1f2f0*/  LDL.S16 R136, [R1+0x44] ;  /* 0x0000440001887983 */ /* 0x0002e20000100600 */
[----:B------:R-:W-:Y:S01]  /*1f300*/  PRMT R117, R90, 0x5410, R3 ;  /* 0x000054105a757816 */ /* 0x000fe20000000003 */
[----:B------:R-:W-:Y:S01]  /*1f310*/  FADD.FTZ R164, R146, R173 ;  /* 0x000000ad92a47221 */ /* 0x000fe20000010000 */
[----:B------:R-:W-:Y:S01]  /*1f320*/  F2FP.F16.F32.PACK_AB R146, R174, R146 ;  /* 0x00000092ae92723e */ /* 0x000fe200000000ff */
[C---:B------:R-:W-:Y:S01]  /*1f330*/  HMMA.16816.F32 R40, R80.reuse, R72, R40 ;  /* 0x000000485028723c */ /* 0x040fe20000001828 */
[----:B------:R1:W5:Y:S04]  /*1f340*/  LDL.LU R188, [R1+0x180] ;  /* 0x0001800001bc7983 */ /* 0x0003680000300800 */
[----:B------:R-:W-:Y:S01]  /*1f350*/  PRMT R98, R112, 0x5410, R147 ;  /* 0x0000541070627816 */ /* 0x000fe20000000093 */
[-C--:B------:R-:W-:Y:S05]  /*1f360*/  HMMA.16816.F32 R44, R80, R74.reuse, R44 ;  /* 0x0000004a502c723c */ /* 0x080fea000000182c */
[----:B------:R-:W-:Y:S01]  /*1f370*/  SHF.R.U32.HI R3, RZ, 0x8, R91 ;  /* 0x00000008ff037819 */ /* 0x000fe2000001165b */
[C---:B------:R-:W-:Y:S05]  /*1f380*/  HMMA.16816.F32 R48, R76.reuse, R74, R48 ;  /* 0x0000004a4c30723c */ /* 0x040fea0000001830 */
[----:B------:R-:W-:Y:S01]  /*1f390*/  PRMT R145, R146, 0x7632, R145 ;  /* 0x0000763292917816 */ /* 0x000fe20000000091 */
[-C--:B------:R-:W-:Y:S05]  /*1f3a0*/  HMMA.16816.F32 R52, R76, R84.reuse, R52 ;  /* 0x000000544c34723c */ /* 0x080fea0000001834 */
[--C-:B------:R-:W-:Y:S01]  /*1f3b0*/  HSET2.LE.AND R74, R197, R127.reuse, PT ;  /* 0x0000007fc54a7233 */ /* 0x100fe20003803000 */
[C---:B------:R-:W-:Y:S05]  /*1f3c0*/  HMMA.16816.F32 R56, R80.reuse, R84, R56 ;  /* 0x000000545038723c */ /* 0x040fea0000001838 */
[--C-:B------:R-:W-:Y:S01]  /*1f3d0*/  HSET2.LE.AND R75, R196, R127.reuse, PT ;  /* 0x0000007fc44b7233 */ /* 0x100fe20003803000 */
[-C--:B------:R-:W-:Y:S05]  /*1f3e0*/  HMMA.16816.F32 R60, R80, R86.reuse, R60 ;  /* 0x00000056503c723c */ /* 0x080fea000000183c */
[----:B------:R-:W-:Y:S01]  /*1f3f0*/  LOP3.LUT R74, R74, R124, RZ, 0xc0, !PT ;  /* 0x0000007c4a4a7212 */ /* 0x000fe200078ec0ff */
[----:B------:R-:W-:Y:S05]  /*1f400*/  HMMA.16816.F32 R64, R76, R86, R64 ;  /* 0x000000564c40723c */ /* 0x000fea0000001840 */
[----:B------:R-:W-:Y:S02]  /*1f410*/  LOP3.LUT R75, R75, R119, RZ, 0xc0, !PT ;  /* 0x000000774b4b7212 */ /* 0x000fe400078ec0ff */
[--C-:B------:R-:W-:Y:S04]  /*1f420*/  HSET2.LE.AND R80, R117, R127.reuse, PT ;  /* 0x0000007f75507233 */ /* 0x100fe80003803000 */
[--C-:B------:R-:W-:Y:S02]  /*1f430*/  HSET2.LE.AND R81, R96, R127.reuse, PT ;  /* 0x0000007f60517233 */ /* 0x100fe40003803000 */
[--C-:B------:R-:W-:Y:S02]  /*1f440*/  HSET2.LE.AND R82, R135, R127.reuse, PT ;  /* 0x0000007f87527233 */ /* 0x100fe40003803000 */
[--C-:B------:R-:W-:Y:S02]  /*1f450*/  HSET2.LE.AND R83, R134, R127.reuse, PT ;  /* 0x0000007f86537233 */ /* 0x100fe40003803000 */
[----:B------:R-:W-:Y:S02]  /*1f460*/  F2FP.F16.F32.PACK_AB R144, R171, R172 ;  /* 0x000000acab90723e */ /* 0x000fe400000000ff */
[----:B------:R-:W-:Y:S02]  /*1f470*/  LOP3.LUT R80, R80, R125, RZ, 0xc0, !PT ;  /* 0x0000007d50507212 */ /* 0x000fe400078ec0ff */
[----:B------:R-:W-:Y:S02]  /*1f480*/  LOP3.LUT R81, R81, R126, RZ, 0xc0, !PT ;  /* 0x0000007e51517212 */ /* 0x000fe400078ec0ff */
[----:B------:R-:W-:Y:S02]  /*1f490*/  LOP3.LUT R83, R83, R118, RZ, 0xc0, !PT ;  /* 0x0000007653537212 */ /* 0x000fe400078ec0ff */
[----:B------:R-:W-:Y:S02]  /*1f4a0*/  LOP3.LUT R82, R82, R121, RZ, 0xc0, !PT ;  /* 0x0000007952527212 */ /* 0x000fe400078ec0ff */
[----:B------:R-:W-:Y:S02]  /*1f4b0*/  LOP3.LUT R3, R3, 0xffff, RZ, 0xc0, !PT ;  /* 0x0000ffff03037812 */ /* 0x000fe400078ec0ff */
[----:B------:R-:W-:Y:S02]  /*1f4c0*/  LOP3.LUT R129, R130, 0xffff, RZ, 0xc0, !PT ;  /* 0x0000ffff82817812 */ /* 0x000fe400078ec0ff */
[--C-:B------:R-:W-:Y:S02]  /*1f4d0*/  SHF.R.U32.HI R131, RZ, 0x10, R130.reuse ;  /* 0x00000010ff837819 */ /* 0x100fe40000011682 */
[----:B------:R-:W-:Y:S02]  /*1f4e0*/  SHF.R.U32.HI R130, RZ, 0x18, R130 ;  /* 0x00000018ff827819 */ /* 0x000fe40000011682 */
[----:B------:R-:W-:Y:S02]  /*1f4f0*/  LOP3.LUT R0, R163, UR25, R166, 0x96, !PT ;  /* 0x00000019a3007c12 */ /* 0x000fe4000f8e96a6 */
[----:B------:R1:W-:Y:S01]  /*1f500*/  MUFU.EX2 R166, R181 ;  /* 0x000000b500a67308 */ /* 0x0003e20000000800 */
[C---:B------:R-:W-:Y:S02]  /*1f510*/  LOP3.LUT R77, R162.reuse, 0xffff, RZ, 0xc0, !PT ;  /* 0x0000ffffa24d7812 */ /* 0x040fe400078ec0ff */
[----:B------:R-:W-:Y:S02]  /*1f520*/  LOP3.LUT R84, R162, 0xff, RZ, 0xc0, !PT ;  /* 0x000000ffa2547812 */ /* 0x000fe400078ec0ff */
[C---:B------:R-:W-:Y:S02]  /*1f530*/  PRMT R143, R144.reuse, 0x7632, R143 ;  /* 0x00007632908f7816 */ /* 0x040fe4000000008f */
[--C-:B------:R-:W-:Y:S02]  /*1f540*/  SHF.R.U32.HI R78, RZ, 0x18, R162.reuse ;  /* 0x00000018ff4e7819 */ /* 0x100fe400000116a2 */
[----:B------:R-:W-:Y:S02]  /*1f550*/  PRMT R96, R144, 0x5410, R143 ;  /* 0x0000541090607816 */ /* 0x000fe4000000008f */
[----:B------:R-:W-:Y:S02]  /*1f560*/  SHF.R.U32.HI R76, RZ, 0x10, R162 ;  /* 0x00000010ff4c7819 */ /* 0x000fe400000116a2 */
[----:B------:R-:W-:Y:S02]  /*1f570*/  F2FP.F16.F32.PACK_AB R142, R169, R170 ;  /* 0x000000aaa98e723e */ /* 0x000fe400000000ff */
[----:B------:R-:W-:Y:S02]  /*1f580*/  LOP3.LUT R76, R76, 0xff, RZ, 0xc0, !PT ;  /* 0x000000ff4c4c7812 */ /* 0x000fe400078ec0ff */
[----:B------:R-:W-:Y:S01]  /*1f590*/  PRMT R141, R142, 0x7632, R141 ;  /* 0x000076328e8d7816 */ /* 0x000fe2000000008d */
[----:B--2---:R-:W-:Y:S05]  /*1f5a0*/  @!P4 HADD2 R139, -R112.H0_H0, -RZ.H0_H0 ;  /* 0xa00000ff708bc230 */ /* 0x004fea0000000900 */
[----:B------:R-:W-:Y:S01]  /*1f5b0*/  @!P4 STL.S16 [R1+0x48], R139 ;  /* 0x0000488b0100c387 */ /* 0x000fe20000100600 */
[----:B------:R-:W-:Y:S01]  /*1f5c0*/  PRMT R88, R139, 0x7610, R88 ;  /* 0x000076108b587816 */ /* 0x000fe20000000058 */
[----:B----4-:R-:W-:Y:S03]  /*1f5d0*/  @!P6 HADD2 R137, -R147.H0_H0, -RZ.H0_H0 ;  /* 0xa00000ff9389e230 */ /* 0x010fe60000000900 */
[----:B------:R-:W-:Y:S02]  /*1f5e0*/  @!P4 PRMT R112, R88, 0x5410, RZ ;  /* 0x000054105870c816 */ /* 0x000fe400000000ff */
[----:B------:R-:W2:Y:S01]  /*1f5f0*/  LDSM.16.MT88.4 R88, [R177+0x7000] ;  /* 0x00700000b158783b */ /* 0x000ea20000004200 */
[----:B------:R-:W-:Y:S02]  /*1f600*/  ISETP.LE.U32.AND P4, PT, R3, UR12, PT ;  /* 0x0000000c03007c0c */ /* 0x000fe4000bf83070 */
[----:B------:R-:W-:Y:S01]  /*1f610*/  PRMT R72, R137, 0x7610, R72 ;  /* 0x0000761089487816 */ /* 0x000fe20000000048 */
[----:B---3--:R-:W-:Y:S01]  /*1f620*/  @!P5 HADD2 R136, -R146.H0_H0, -RZ.H0_H0 ;  /* 0xa00000ff9288d230 */ /* 0x008fe20000000900 */
[----:B------:R-:W-:Y:S02]  /*1f630*/  SHF.R.U32.HI R3, RZ, 0x8, R129 ;  /* 0x00000008ff037819 */ /* 0x000fe40000011681 */
[----:B------:R-:W-:Y:S01]  /*1f640*/  @!P6 PRMT R147, R72, 0x5410, RZ ;  /* 0x000054104893e816 */ /* 0x000fe200000000ff */
[----:B------:R-:W-:Y:S01]  /*1f650*/  STG.E.U16 desc[UR26][R160.64+0x5e], R112 ;  /* 0x00005e70a0007986 */ /* 0x000fe2000c10151a */
[----:B------:R-:W-:Y:S02]  /*1f660*/  PRMT R133, R133, 0x5410, R3 ;  /* 0x0000541085857816 */ /* 0x000fe40000000003 */
[----:B------:R-:W-:Y:S01]  /*1f670*/  PRMT R73, R136, 0x7610, R73 ;  /* 0x0000761088497816 */ /* 0x000fe20000000049 */
[----:B------:R-:W-:Y:S01]  /*1f680*/  @!P6 STL.S16 [R1+0x3c], R137 ;  /* 0x00003c890100e387 */ /* 0x000fe20000100600 */
[----:B------:R-:W-:Y:S02]  /*1f690*/  ISETP.LE.U32.AND P6, PT, R97, UR12, PT ;  /* 0x0000000c61007c0c */ /* 0x000fe4000bfc3070 */
[--C-:B------:R-:W-:Y:S01]  /*1f6a0*/  HSET2.LE.AND R102, R133, R127.reuse, PT ;  /* 0x0000007f85667233 */ /* 0x100fe20003803000 */
[----:B------:R-:W-:Y:S01]  /*1f6b0*/  STG.E.U16 desc[UR26][R160.64+0x60], R147 ;  /* 0x00006093a0007986 */ /* 0x000fe2000c10151a */
[----:B------:R-:W-:Y:S02]  /*1f6c0*/  LOP3.LUT R72, R162, 0xff, RZ, 0xc0, !PT ;  /* 0x000000ffa2487812 */ /* 0x000fe400078ec0ff */
[----:B------:R-:W-:Y:S01]  /*1f6d0*/  PRMT R97, R146, 0x5410, R145 ;  /* 0x0000541092617816 */ /* 0x000fe20000000091 */
[----:B------:R-:W-:Y:S01]  /*1f6e0*/  LDSM.16.MT88.4 R132, [R177+0x7800] ;  /* 0x00780000b184783b */ /* 0x000fe20000004200 */
[----:B------:R-:W-:Y:S02]  /*1f6f0*/  @!P5 PRMT R146, R73, 0x5410, RZ ;  /* 0x000054104992d816 */ /* 0x000fe400000000ff */
[--C-:B------:R-:W-:Y:S02]  /*1f700*/  HSET2.LE.AND R73, R92, R127.reuse, PT ;  /* 0x0000007f5c497233 */ /* 0x100fe40003803000 */
[----:B------:R-:W-:Y:S02]  /*1f710*/  LOP3.LUT R102, R102, R96, RZ, 0xc0, !PT ;  /* 0x0000006066667212 */ /* 0x000fe400078ec0ff */
[----:B------:R-:W-:Y:S01]  /*1f720*/  LOP3.LUT R3, R131, 0xff, RZ, 0xc0, !PT ;  /* 0x000000ff83037812 */ /* 0x000fe200078ec0ff */
[----:B------:R-:W-:Y:S01]  /*1f730*/  STG.E.U16 desc[UR26][R158.64+0x60], R146 ;  /* 0x000060929e007986 */ /* 0x000fe2000c10151a */
[----:B------:R-:W-:Y:S02]  /*1f740*/  LOP3.LUT R73, R73, R123, RZ, 0xc0, !PT ;  /* 0x0000007b49497212 */ /* 0x000fe400078ec0ff */
[----:B------:R-:W-:Y:S01]  /*1f750*/  PRMT R130, R3, 0x5410, R130 ;  /* 0x0000541003827816 */ /* 0x000fe20000000082 */
[----:B------:R-:W-:Y:S01]  /*1f760*/  @!P5 STL.S16 [R1+0x44], R136 ;  /* 0x000044880100d387 */ /* 0x000fe20000100600 */
[----:B------:R-:W-:Y:S02]  /*1f770*/  ISETP.LE.U32.AND P5, PT, R72, UR12, PT ;  /* 0x0000000c48007c0c */ /* 0x000fe4000bfa3070 */
[--C-:B------:R-:W-:Y:S01]  /*1f780*/  HSET2.LE.AND R72, R93, R127.reuse, PT ;  /* 0x0000007f5d487233 */ /* 0x100fe20003803000 */
[----:B------:R3:W4:Y:S01]  /*1f790*/  LDL.S16 R99, [R1+0x30] ;  /* 0x0000300001637983 */ /* 0x0007220000100600 */
[----:B------:R-:W-:Y:S01]  /*1f7a0*/  LOP3.LUT R3, R162, 0xffff, RZ, 0xc0, !PT ;  /* 0x0000ffffa2037812 */ /* 0x000fe200078ec0ff */
[----:B------:R1:W3:Y:S02]  /*1f7b0*/  MUFU.EX2 R163, R176 ;  /* 0x000000b000a37308 */ /* 0x0002e40000000800 */
[----:B------:R1:W5:Y:S01]  /*1f7c0*/  LDL.LU R187, [R1+0x17c] ;  /* 0x00017c0001bb7983 */ /* 0x0003620000300800 */
[----:B------:R-:W-:Y:S02]  /*1f7d0*/  LOP3.LUT R72, R72, R122, RZ, 0xc0, !PT ;  /* 0x0000007a48487212 */ /* 0x000fe400078ec0ff */
[----:B------:R-:W-:Y:S01]  /*1f7e0*/  SHF.R.U32.HI R79, RZ, 0x8, R3 ;  /* 0x00000008ff4f7819 */ /* 0x000fe20000011603 */
[----:B------:R1:W3:Y:S01]  /*1f7f0*/  LDL.S16 R85, [R1+0x34] ;  /* 0x0000340001557983 */ /* 0x0002e20000100600 */
[--C-:B------:R-:W-:Y:S02]  /*1f800*/  HSET2.LE.AND R103, R130, R127.reuse, PT ;  /* 0x0000007f82677233 */ /* 0x100fe40003803000 */
[----:B------:R-:W-:Y:S01]  /*1f810*/  PRMT R100, R84, 0x5410, R79 ;  /* 0x0000541054647816 */ /* 0x000fe2000000004f */
[-C--:B--2---:R-:W-:Y:S01]  /*1f820*/  HMMA.16816.F32 R4, R72, R88.reuse, R4 ;  /* 0x000000584804723c */ /* 0x084fe20000001804 */
[----:B------:R-:W2:Y:S04]  /*1f830*/  LDSM.16.MT88.4 R92, [R180+0x7000] ;  /* 0x00700000b45c783b */ /* 0x000ea80000004200 */
[--C-:B------:R-:W-:Y:S01]  /*1f840*/  SHF.R.U32.HI R3, RZ, 0x8, R77.reuse ;  /* 0x00000008ff037819 */ /* 0x100fe2000001164d */
[C---:B------:R-:W-:Y:S03]  /*1f850*/  HMMA.16816.F32 R8, R80.reuse, R88, R8 ;  /* 0x000000585008723c */ /* 0x040fe60000001808 */
[----:B------:R1:W5:Y:S02]  /*1f860*/  LDL.LU R186, [R1+0x178] ;  /* 0x0001780001ba7983 */ /* 0x0003640000300800 */
[----:B------:R-:W-:Y:S01]  /*1f870*/  LOP3.LUT R3, R3, 0xffff, RZ, 0xc0, !PT ;  /* 0x0000ffff03037812 */ /* 0x000fe200078ec0ff */
[-C--:B------:R-:W-:Y:S05]  /*1f880*/  HMMA.16816.F32 R12, R80, R90.reuse, R12 ;  /* 0x0000005a500c723c */ /* 0x080fea000000180c */
[----:B------:R-:W-:Y:S01]  /*1f890*/  SHF.R.U32.HI R89, RZ, 0x18, R2 ;  /* 0x00000018ff597819 */ /* 0x000fe20000011602 */
[C---:B------:R-:W-:Y:S07]  /*1f8a0*/  HMMA.16816.F32 R16, R72.reuse, R90, R16 ;  /* 0x0000005a4810723c */ /* 0x040fee0000001810 */
[----:B------:R-:W-:Y:S04]  /*1f8b0*/  LOP3.LUT R90, R2, 0xff, RZ, 0xc0, !PT ;  /* 0x000000ff025a7812 */ /* 0x000fe800078ec0ff */
[----:B------:R-:W-:Y:S01]  /*1f8c0*/  SHF.R.U32.HI R91, RZ, 0x18, R0 ;  /* 0x00000018ff5b7819 */ /* 0x000fe20000011600 */
[-C--:B--2---:R-:W-:Y:S06]  /*1f8d0*/  HMMA.16816.F32 R20, R72, R92.reuse, R20 ;  /* 0x0000005c4814723c */ /* 0x084fec0000001814 */
[C---:B------:R-:W-:Y:S06]  /*1f8e0*/  HMMA.16816.F32 R24, R80.reuse, R92, R24 ;  /* 0x0000005c5018723c */ /* 0x040fec0000001818 */
[-C--:B------:R-:W-:Y:S05]  /*1f8f0*/  HMMA.16816.F32 R28, R80, R94.reuse, R28 ;  /* 0x0000005e501c723c */ /* 0x080fea000000181c */
[----:B------:R-:W-:Y:S01]  /*1f900*/  LOP3.LUT R92, R0, 0xff, RZ, 0xc0, !PT ;  /* 0x000000ff005c7812 */ /* 0x000fe200078ec0ff */
[C---:B------:R-:W-:Y:S05]  /*1f910*/  HMMA.16816.F32 R32, R72.reuse, R94, R32 ;  /* 0x0000005e4820723c */ /* 0x040fea0000001820 */
[----:B----4-:R-:W-:Y:S05]  /*1f920*/  @!P3 HADD2 R99, -R145.H0_H0, -RZ.H0_H0 ;  /* 0xa00000ff9163b230 */ /* 0x010fea0000000900 */
[----:B------:R2:W-:Y:S01]  /*1f930*/  @!P3 STL.S16 [R1+0x30], R99 ;  /* 0x000030630100b387 */ /* 0x0005e20000100600 */
[----:B------:R-:W-:Y:S01]  /*1f940*/  PRMT R77, R99, 0x7610, R77 ;  /* 0x00007610634d7816 */ /* 0x000fe2000000004d */
[----:B---3--:R-:W-:Y:S02]  /*1f950*/  @!P1 HADD2 R85, -R144.H0_H0, -RZ.H0_H0 ;  /* 0xa00000ff90559230 */ /* 0x008fe40000000900 */
[----:B------:R3:W5:Y:S01]  /*1f960*/  LDL.LU R185, [R1+0x174] ;  /* 0x0001740001b97983 */ /* 0x0007620000300800 */
[----:B------:R-:W-:Y:S02]  /*1f970*/  @!P3 PRMT R145, R77, 0x5410, RZ ;  /* 0x000054104d91b816 */ /* 0x000fe400000000ff */
[----:B------:R-:W-:Y:S01]  /*1f980*/  ISETP.LE.U32.AND P3, PT, R3, UR12, PT ;  /* 0x0000000c03007c0c */ /* 0x000fe2000bf63070 */
[----:B------:R4:W-:Y:S01]  /*1f990*/  @!P1 STL.S16 [R1+0x34], R85 ;  /* 0x0000345501009387 */ /* 0x0009e20000100600 */
[----:B------:R-:W-:Y:S02]  /*1f9a0*/  PRMT R84, R85, 0x7610, R84 ;  /* 0x0000761055547816 */ /* 0x000fe40000000054 */
[----:B------:R-:W-:Y:S01]  /*1f9b0*/  SHF.R.U32.HI R3, RZ, 0x10, R162 ;  /* 0x00000010ff037819 */ /* 0x000fe200000116a2 */
[----:B------:R3:W5:Y:S01]  /*1f9c0*/  LDL.LU R184, [R1+0x170] ;  /* 0x0001700001b87983 */ /* 0x0007620000300800 */
[----:B------:R-:W-:Y:S02]  /*1f9d0*/  @!P1 PRMT R144, R84, 0x5410, RZ ;  /* 0x0000541054909816 */ /* 0x000fe400000000ff */
[----:B------:R-:W-:Y:S01]  /*1f9e0*/  LOP3.LUT R84, R2, 0xffff, RZ, 0xc0, !PT ;  /* 0x0000ffff02547812 */ /* 0x000fe200078ec0ff */
[----:B------:R3:W5:Y:S01]  /*1f9f0*/  LDL.LU R183, [R1+0x16c] ;  /* 0x00016c0001b77983 */ /* 0x0007620000300800 */
[----:B------:R-:W-:Y:S02]  /*1fa00*/  LOP3.LUT R3, R3, 0xff, RZ, 0xc0, !PT ;  /* 0x000000ff03037812 */ /* 0x000fe400078ec0ff */
[----:B------:R-:W-:Y:S01]  /*1fa10*/  SHF.R.U32.HI R88, RZ, 0x8, R84 ;  /* 0x00000008ff587819 */ /* 0x000fe20000011654 */
[----:B------:R3:W5:Y:S01]  /*1fa20*/  LDL.LU R182, [R1+0x168] ;  /* 0x0001680001b67983 */ /* 0x0007620000300800 */
[----:B------:R-:W-:Y:S02]  /*1fa30*/  ISETP.LE.U32.AND P1, PT, R3, UR12, PT ;  /* 0x0000000c03007c0c */ /* 0x000fe4000bf23070 */
[----:B------:R-:W-:Y:S01]  /*1fa40*/  SHF.R.U32.HI R3, RZ, 0x10, R0 ;  /* 0x00000010ff037819 */ /* 0x000fe20000011600 */
[----:B-1----:R3:W5:Y:S01]  /*1fa50*/  LDL.LU R181, [R1+0x164] ;  /* 0x0001640001b57983 */ /* 0x0027620000300800 */
[----:B--2---:R-:W-:Y:S02]  /*1fa60*/  PRMT R99, R76, 0x5410, R78 ;  /* 0x000054104c637816 */ /* 0x004fe4000000004e */
[----:B------:R-:W-:Y:S01]  /*1fa70*/  PRMT R88, R90, 0x5410, R88 ;  /* 0x000054105a587816 */ /* 0x000fe20000000058 */
[----:B------:R3:W5:Y:S01]  /*1fa80*/  LDL.LU R176, [R1+0x160] ;  /* 0x0001600001b07983 */ /* 0x0007620000300800 */
[--C-:B------:R-:W-:Y:S02]  /*1fa90*/  HSET2.LE.AND R90, R100, R127.reuse, PT ;  /* 0x0000007f645a7233 */ /* 0x100fe40003803000 */
[----:B------:R-:W-:Y:S01]  /*1faa0*/  SHF.R.U32.HI R162, RZ, 0x18, R162 ;  /* 0x00000018ffa27819 */ /* 0x000fe200000116a2 */
[----:B------:R3:W2:Y:S01]  /*1fab0*/  LDL.S16 R201, [R1+0x28] ;  /* 0x0000280001c97983 */ /* 0x0006a20000100600 */
[----:B----4-:R-:W-:Y:S02]  /*1fac0*/  SHF.R.U32.HI R85, RZ, 0x10, R2 ;  /* 0x00000010ff557819 */ /* 0x010fe40000011602 */
[----:B------:R-:W-:Y:S01]  /*1fad0*/  LOP3.LUT R2, R0, 0xffff, RZ, 0xc0, !PT ;  /* 0x0000ffff00027812 */ /* 0x000fe200078ec0ff */
[----:B------:R3:W4:Y:S01]  /*1fae0*/  LDL.S16 R200, [R1+0x24] ;  /* 0x0000240001c87983 */ /* 0x0007220000100600 */
[----:B------:R-:W-:Y:S02]  /*1faf0*/  LOP3.LUT R0, R85, 0xff, RZ, 0xc0, !PT ;  /* 0x000000ff55007812 */ /* 0x000fe400078ec0ff */
[----:B------:R-:W-:Y:S01]  /*1fb00*/  SHF.R.U32.HI R2, RZ, 0x8, R2 ;  /* 0x00000008ff027819 */ /* 0x000fe20000011602 */
[----:B------:R3:W3:Y:S01]  /*1fb10*/  LDL.S16 R197, [R1+0x20] ;  /* 0x0000200001c57983 */ /* 0x0006e20000100600 */
[--C-:B------:R-:W-:Y:S02]  /*1fb20*/  HSET2.LE.AND R100, R88, R127.reuse, PT ;  /* 0x0000007f58647233 */ /* 0x100fe40003803000 */
[----:B------:R-:W-:Y:S01]  /*1fb30*/  PRMT R2, R92, 0x5410, R2 ;  /* 0x000054105c027816 */ /* 0x000fe20000000002 */
[----:B------:R1:W3:Y:S01]  /*1fb40*/  LDL.S16 R196, [R1+0x1c] ;  /* 0x00001c0001c47983 */ /* 0x0002e20000100600 */
[----:B------:R-:W-:Y:S02]  /*1fb50*/  PRMT R0, R0, 0x5410, R89 ;  /* 0x0000541000007816 */ /* 0x000fe40000000059 */
[----:B------:R-:W-:Y:S01]  /*1fb60*/  LOP3.LUT R100, R100, R128, RZ, 0xc0, !PT ;  /* 0x0000008064647212 */ /* 0x000fe200078ec0ff */
[----:B------:R1:W3:Y:S01]  /*1fb70*/  LDL.S16 R92, [R1+0x2c] ;  /* 0x00002c00015c7983 */ /* 0x0002e20000100600 */
[--C-:B------:R-:W-:Y:S02]  /*1fb80*/  HSET2.LE.AND R88, R2, R127.reuse, PT ;  /* 0x0000007f02587233 */ /* 0x100fe40003803000 */
[--C-:B------:R-:W-:Y:S01]  /*1fb90*/  HSET2.LE.AND R101, R0, R127.reuse, PT ;  /* 0x0000007f00657233 */ /* 0x100fe20003803000 */
[----:B------:R1:W3:Y:S01]  /*1fba0*/  LDL.S16 R195, [R1+0x18] ;  /* 0x0000180001c37983 */ /* 0x0002e20000100600 */
[----:B------:R-:W-:Y:S02]  /*1fbb0*/  F2FP.F16.F32.PACK_AB R2, R163, R166 ;  /* 0x000000a6a302723e */ /* 0x000fe400000000ff */
[----:B------:R-:W-:Y:S01]  /*1fbc0*/  LOP3.LUT R3, R3, 0xff, RZ, 0xc0, !PT ;  /* 0x000000ff03037812 */ /* 0x000fe200078ec0ff */
[----:B------:R1:W3:Y:S01]  /*1fbd0*/  LDL.S16 R173, [R1+0x4] ;  /* 0x0000040001ad7983 */ /* 0x0002e20000100600 */
[----:B------:R-:W-:Y:S02]  /*1fbe0*/  LOP3.LUT R101, R101, R116, RZ, 0xc0, !PT ;  /* 0x0000007465657212 */ /* 0x000fe400078ec0ff */
[----:B------:R-:W-:Y:S01]  /*1fbf0*/  PRMT R3, R3, 0x5410, R91 ;  /* 0x0000541003037816 */ /* 0x000fe2000000005b */
[----:B------:R-:W1:Y:S01]  /*1fc00*/  LDSM.16.MT88.4 R76, [R178+0x7000] ;  /* 0x00700000b24c783b */ /* 0x000e620000004200 */
[--C-:B------:R-:W-:Y:S02]  /*1fc10*/  HSET2.LE.AND R91, R99, R127.reuse, PT ;  /* 0x0000007f635b7233 */ /* 0x100fe40003803000 */
[----:B------:R-:W-:Y:S02]  /*1fc20*/  PRMT R0, R2, 0x7632, R0 ;  /* 0x0000763202007816 */ /* 0x000fe40000000000 */
[----:B------:R-:W-:Y:S02]  /*1fc30*/  HSET2.LE.AND R89, R3, R127, PT ;  /* 0x0000007f03597233 */ /* 0x000fe40003803000 */
[----:B------:R-:W-:Y:S01]  /*1fc40*/  F2FP.F16.F32.PACK_AB R3, R167, R168 ;  /* 0x000000a8a703723e */ /* 0x000fe200000000ff */
[----:B------:R-:W1:Y:S03]  /*1fc50*/  LDSM.16.MT88.4 R84, [R179+0x7000] ;  /* 0x00700000b354783b */ /* 0x000e660000004200 */
[----:B------:R-:W-:Y:S05]  /*1fc60*/  PRMT R140, R3, 0x7632, R140 ;  /* 0x00007632038c7816 */ /* 0x000fea000000008c */
[----:B------:R-:W1:Y:S08]  /*1fc70*/  LDSM.16.MT88.4 R124, [R180+0x7800] ;  /* 0x00780000b47c783b */ /* 0x000e700000004200 */
[----:B------:R-:W3:Y:S08]  /*1fc80*/  LDSM.16.MT88.4 R116, [R178+0x7800] ;  /* 0x00780000b274783b */ /* 0x000ef00000004200 */
[----:B------:R-:W-:Y:S04]  /*1fc90*/  STG.E.U16 desc[UR26][R158.64+0x62], R145 ;  /* 0x000062919e007986 */ /* 0x000fe8000c10151a */
[----:B------:R-:W-:Y:S01]  /*1fca0*/  STG.E.U16 desc[UR26][R154.64+0x70], R144 ;  /* 0x000070909a007986 */ /* 0x000fe2000c10151a */
[-C--:B-1----:R-:W-:Y:S06]  /*1fcb0*/  HMMA.16816.F32 R36, R72, R76.reuse, R36 ;  /* 0x0000004c4824723c */ /* 0x082fec0000001824 */
[C---:B------:R-:W-:Y:S06]  /*1fcc0*/  HMMA.16816.F32 R40, R80.reuse, R76, R40 ;  /* 0x0000004c5028723c */ /* 0x040fec0000001828 */
[-C--:B------:R-:W-:Y:S05]  /*1fcd0*/  HMMA.16816.F32 R44, R80, R78.reuse, R44 ;  /* 0x0000004e502c723c */ /* 0x080fea000000182c */
[----:B------:R-:W-:Y:S01]  /*1fce0*/  PRMT R76, R142, 0x5410, R141 ;  /* 0x000054108e4c7816 */ /* 0x000fe2000000008d */
[C---:B------:R-:W-:Y:S05]  /*1fcf0*/  HMMA.16816.F32 R48, R72.reuse, R78, R48 ;  /* 0x0000004e4830723c */ /* 0x040fea0000001830 */
[----:B------:R-:W-:Y:S01]  /*1fd00*/  LOP3.LUT R103, R103, R76, RZ, 0xc0, !PT ;  /* 0x0000004c67677212 */ /* 0x000fe200078ec0ff */
[-C--:B------:R-:W-:Y:S05]  /*1fd10*/  HMMA.16816.F32 R52, R72, R84.reuse, R52 ;  /* 0x000000544834723c */ /* 0x080fea0000001834 */
[----:B------:R-:W-:Y:S01]  /*1fd20*/  PRMT R78, R3, 0x5410, R140 ;  /* 0x00005410034e7816 */ /* 0x000fe2000000008c */
[C---:B------:R-:W-:Y:S05]  /*1fd30*/  HMMA.16816.F32 R56, R80.reuse, R84, R56 ;  /* 0x000000545038723c */ /* 0x040fea0000001838 */
[----:B------:R-:W-:Y:S01]  /*1fd40*/  PRMT R79, R2, 0x5410, R0 ;  /* 0x00005410024f7816 */ /* 0x000fe20000000000 */
[-C--:B------:R-:W-:Y:S05]  /*1fd50*/  HMMA.16816.F32 R60, R80, R86.reuse, R60 ;  /* 0x00000056503c723c */ /* 0x080fea000000183c */
[----:B------:R-:W-:Y:S01]  /*1fd60*/  LOP3.LUT R76, R88, R98, RZ, 0xc0, !PT ;  /* 0x00000062584c7212 */ /* 0x000fe200078ec0ff */
[----:B------:R-:W-:Y:S05]  /*1fd70*/  HMMA.16816.F32 R64, R72, R86, R64 ;  /* 0x000000564840723c */ /* 0x000fea0000001840 */
[----:B------:R-:W-:Y:S01]  /*1fd80*/  LOP3.LUT R77, R89, R97, RZ, 0xc0, !PT ;  /* 0x00000061594d7212 */ /* 0x000fe200078ec0ff */
[-C--:B------:R-:W-:Y:S01]  /*1fd90*/  HMMA.16816.F32 R136, R100, R132.reuse, R4 ;  /* 0x000000846488723c */ /* 0x080fe20000001804 */
[----:B------:R-:W1:Y:S04]  /*1fda0*/  LDSM.16.MT88.4 R4, [R179+0x7800] ;  /* 0x00780000b304783b */ /* 0x000e680000004200 */
[----:B------:R-:W-:Y:S01]  /*1fdb0*/  LOP3.LUT R78, R90, R78, RZ, 0xc0, !PT ;  /* 0x0000004e5a4e7212 */ /* 0x000fe200078ec0ff */
[----:B------:R-:W-:Y:S01]  /*1fdc0*/  IMAD.MOV.U32 R73, RZ, RZ, R70 ;  /* 0x000000ffff497224 */ /* 0x000fe200078e0046 */
[----:B------:R-:W-:Y:S01]  /*1fdd0*/  LOP3.LUT R79, R91, R79, RZ, 0xc0, !PT ;  /* 0x0000004f5b4f7212 */ /* 0x000fe200078ec0ff */
[----:B------:R-:W-:Y:S06]  /*1fde0*/  IMAD.MOV.U32 R72, RZ, RZ, R71 ;  /* 0x000000ffff487224 */ /* 0x000fec00078e0047 */
[C---:B------:R-:W-:Y:S06]  /*1fdf0*/  HMMA.16816.F32 R108, R76.reuse, R132, R8 ;  /* 0x000000844c6c723c */ /* 0x040fec0000001808 */
[-C--:B------:R-:W-:Y:S06]  /*1fe00*/  HMMA.16816.F32 R104, R76, R134.reuse, R12 ;  /* 0x000000864c68723c */ /* 0x080fec000000180c */
[C---:B------:R-:W-:Y:S06]  /*1fe10*/  HMMA.16816.F32 R132, R100.reuse, R134, R16 ;  /* 0x000000866484723c */ /* 0x040fec0000001810 */
[-C--:B------:R-:W-:Y:S06]  /*1fe20*/  HMMA.16816.F32 R128, R100, R124.reuse, R20 ;  /* 0x0000007c6480723c */ /* 0x080fec0000001814 */
[C---:B------:R-:W-:Y:S05]  /*1fe30*/  HMMA.16816.F32 R96, R76.reuse, R124, R24 ;  /* 0x0000007c4c60723c */ /* 0x040fea0000001818 */
[----:B--2---:R-:W-:Y:S02]  /*1fe40*/  @!P2 HADD2 R201, -R142.H0_H0, -RZ.H0_H0 ;  /* 0xa00000ff8ec9a230 */ /* 0x004fe40000000900 */
[----:B----4-:R-:W-:Y:S04]  /*1fe50*/  @!P6 HADD2 R200, -R141.H0_H0, -RZ.H0_H0 ;  /* 0xa00000ff8dc8e230 */ /* 0x010fe80000000900 */
[----:B------:R-:W-:Y:S01]  /*1fe60*/  PRMT R13, R201, 0x7610, R13 ;  /* 0x00007610c90d7816 */ /* 0x000fe2000000000d */
[----:B---3--:R-:W-:Y:S03]  /*1fe70*/  @!P5 HADD2 R197, -R3.H0_H0, -RZ.H0_H0 ;  /* 0xa00000ff03c5d230 */ /* 0x008fe60000000900 */
[----:B------:R-:W-:Y:S02]  /*1fe80*/  @!P2 PRMT R142, R13, 0x5410, RZ ;  /* 0x000054100d8ea816 */ /* 0x000fe400000000ff */
[----:B------:R-:W-:Y:S01]  /*1fe90*/  PRMT R12, R200, 0x7610, R12 ;  /* 0x00007610c80c7816 */ /* 0x000fe2000000000c */
[----:B------:R-:W-:Y:S01]  /*1fea0*/  @!P3 HADD2 R196, -R140.H0_H0, -RZ.H0_H0 ;  /* 0xa00000ff8cc4b230 */ /* 0x000fe20000000900 */
[----:B------:R-:W-:Y:S02]  /*1feb0*/  PRMT R11, R197, 0x7610, R11 ;  /* 0x00007610c50b7816 */ /* 0x000fe4000000000b */
[----:B------:R-:W-:Y:S01]  /*1fec0*/  @!P6 PRMT R141, R12, 0x5410, RZ ;  /* 0x000054100c8de816 */ /* 0x000fe200000000ff */
[----:B------:R-:W-:Y:S01]  /*1fed0*/  @!P4 HADD2 R92, -R143.H0_H0, -RZ.H0_H0 ;  /* 0xa00000ff8f5cc230 */ /* 0x000fe20000000900 */
[----:B------:R-:W-:Y:S02]  /*1fee0*/  @!P5 PRMT R3, R11, 0x5410, RZ ;  /* 0x000054100b03d816 */ /* 0x000fe400000000ff */
[----:B------:R-:W-:Y:S01]  /*1fef0*/  PRMT R10, R196, 0x7610, R10 ;  /* 0x00007610c40a7816 */ /* 0x000fe2000000000a */
[----:B------:R-:W-:Y:S01]  /*1ff00*/  @!P1 HADD2 R195, -R2.H0_H0, -RZ.H0_H0 ;  /* 0xa00000ff02c39230 */ /* 0x000fe20000000900 */
[----:B------:R2:W-:Y:S01]  /*1ff10*/  @!P4 STL.S16 [R1+0x2c], R92 ;  /* 0x00002c5c0100c387 */ /* 0x0005e20000100600 */
[----:B------:R-:W-:Y:S02]  /*1ff20*/  PRMT R14, R92, 0x7610, R14 ;  /* 0x000076105c0e7816 */ /* 0x000fe4000000000e */
[----:B------:R-:W-:Y:S01]  /*1ff30*/  @!P3 PRMT R140, R10, 0x5410, RZ ;  /* 0x000054100a8cb816 */ /* 0x000fe200000000ff */
[----:B------:R-:W-:Y:S01]  /*1ff40*/  @!P2 STL.S16 [R1+0x28], R201 ;  /* 0x000028c90100a387 */ /* 0x000fe20000100600 */
[----:B------:R-:W-:Y:S02]  /*1ff50*/  @!P4 PRMT R143, R14, 0x5410, RZ ;  /* 0x000054100e8fc816 */ /* 0x000fe400000000ff */
[----:B------:R-:W-:Y:S01]  /*1ff60*/  ISETP.LE.U32.AND P4, PT, R162, UR12, PT ;  /* 0x0000000ca2007c0c */ /* 0x000fe2000bf83070 */
[----:B------:R-:W-:Y:S01]  /*1ff70*/  @!P6 STL.S16 [R1+0x24], R200 ;  /* 0x000024c80100e387 */ /* 0x000fe20000100600 */
[----:B------:R-:W-:Y:S03]  /*1ff80*/  PRMT R9, R195, 0x7610, R9 ;  /* 0x00007610c3097816 */ /* 0x000fe60000000009 */
[----:B------:R-:W-:Y:S01]  /*1ff90*/  STG.E.U16 desc[UR26][R154.64+0x72], R143 ;  /* 0x0000728f9a007986 */ /* 0x000fe2000c10151a */
[----:B------:R-:W-:Y:S03]  /*1ffa0*/  @!P1 PRMT R2, R9, 0x5410, RZ ;  /* 0x0000541009029816 */ /* 0x000fe600000000ff */
[----:B------:R-:W-:Y:S04]  /*1ffb0*/  STG.E.U16 desc[UR26][R156.64+0x70], R142 ;  /* 0x0000708e9c007986 */ /* 0x000fe8000c10151a */
[----:B------:R-:W-:Y:S01]  /*1ffc0*/  STG.E.U16 desc[UR26][R156.64+0x72], R141 ;  /* 0x0000728d9c007986 */ /* 0x000fe2000c10151a */
[----:B------:R-:W-:Y:S03]  /*1ffd0*/  @!P4 HADD2 R173, -R0.H0_H0, -RZ.H0_H0 ;  /* 0xa00000ff00adc230 */ /* 0x000fe60000000900 */
[----:B------:R3:W-:Y:S01]  /*1ffe0*/  STG.E.U16 desc[UR26][R160.64+0x6e], R3 ;  /* 0x00006e03a0007986 */ /* 0x0007e2000c10151a */
[-C--:B--2---:R-:W-:Y:S03]  /*1fff0*/  HMMA.16816.F32 R92, R76, R126.reuse, R28 ;  /* 0x0000007e4c5c723c */ /* 0x084fe6000000181c */
[----:B------:R-:W-:Y:S01]  /*20000*/  STG.E.U16 desc[UR26][R160.64+0x70], R140 ;  /* 0x0000708ca0007986 */ /* 0x000fe2000c10151a */
[----:B------:R-:W-:Y:S02]  /*20010*/  PRMT R8, R173, 0x7610, R8 ;  /* 0x00007610ad087816 */ /* 0x000fe40000000008 */
[C---:B------:R-:W-:Y:S01]  /*20020*/  HMMA.16816.F32 R124, R100.reuse, R126, R32 ;  /* 0x0000007e647c723c */ /* 0x040fe20000001820 */
[----:B------:R2:W-:Y:S04]  /*20030*/  STG.E.U16 desc[UR26][R158.64+0x70], R2 ;  /* 0x000070029e007986 */ /* 0x0005e8000c10151a */
[----:B------:R-:W-:Y:S01]  /*20040*/  @!P5 STL.S16 [R1+0x20], R197 ;  /* 0x000020c50100d387 */ /* 0x000fe20000100600 */
[-C--:B------:R-:W-:Y:S03]  /*20050*/  HMMA.16816.F32 R120, R100, R116.reuse, R36 ;  /* 0x000000746478723c */ /* 0x080fe60000001824 */
[----:B------:R-:W-:Y:S02]  /*20060*/  @!P3 STL.S16 [R1+0x1c], R196 ;  /* 0x00001cc40100b387 */ /* 0x000fe40000100600 */
[----:B------:R-:W-:Y:S01]  /*20070*/  @!P4 PRMT R0, R8, 0x5410, RZ ;  /* 0x000054100800c816 */ /* 0x000fe200000000ff */
[C---:B------:R-:W-:Y:S01]  /*20080*/  HMMA.16816.F32 R88, R76.reuse, R116, R40 ;  /* 0x000000744c58723c */ /* 0x040fe20000001828 */
[----:B------:R-:W-:Y:S01]  /*20090*/  @!P1 STL.S16 [R1+0x18], R195 ;  /* 0x000018c301009387 */ /* 0x000fe20000100600 */
[----:B------:R-:W-:Y:S01]  /*200a0*/  ISETP.LT.AND P1, PT, RZ, UR18, PT ;  /* 0x00000012ff007c0c */ /* 0x000fe2000bf21270 */
[----:B------:R-:W-:Y:S02]  /*200b0*/  UIADD3 UR18, UR18, -0x1, URZ ;  /* 0xffffffff12127890 */ /* 0x000fe4000fffe03f */
[----:B------:R4:W-:Y:S01]  /*200c0*/  STG.E.U16 desc[UR26][R158.64+0x72], R0 ;  /* 0x000072009e007986 */ /* 0x0009e2000c10151a */
[-C--:B------:R-:W-:Y:S03]  /*200d0*/  HMMA.16816.F32 R84, R76, R118.reuse, R44 ;  /* 0x000000764c54723c */ /* 0x080fe6000000182c */
[----:B------:R4:W-:Y:S02]  /*200e0*/  @!P4 STL.S16 [R1+0x4], R173 ;  /* 0x000004ad0100c387 */ /* 0x0009e40000100600 */
[----:B---3--:R-:W-:Y:S01]  /*200f0*/  FADD.FTZ R3, R174, R164 ;  /* 0x000000a4ae037221 */ /* 0x008fe20000010000 */
[C---:B------:R-:W-:Y:S05]  /*20100*/  HMMA.16816.F32 R116, R100.reuse, R118, R48 ;  /* 0x000000766474723c */ /* 0x040fea0000001830 */
[----:B--2---:R-:W-:Y:S01]  /*20110*/  FADD.FTZ R2, R248, R193 ;  /* 0x000000c1f8027221 */ /* 0x004fe20000010000 */
[-C--:B-1----:R-:W-:Y:S06]  /*20120*/  HMMA.16816.F32 R112, R100, R4.reuse, R52 ;  /* 0x000000046470723c */ /* 0x082fec0000001834 */
[C---:B------:R-:W-:Y:S06]  /*20130*/  HMMA.16816.F32 R80, R76.reuse, R4, R56 ;  /* 0x000000044c50723c */ /* 0x040fec0000001838 */
[-C--:B------:R-:W-:Y:S05]  /*20140*/  HMMA.16816.F32 R76, R76, R6.reuse, R60 ;  /* 0x000000064c4c723c */ /* 0x080fea000000183c */
[----:B----4-:R-:W-:Y:S01]  /*20150*/  FADD.FTZ R0, R175, R165 ;  /* 0x000000a5af007221 */ /* 0x010fe20000010000 */
[----:B------:R-:W-:Y:S05]  /*20160*/  HMMA.16816.F32 R100, R100, R6, R64 ;  /* 0x000000066464723c */ /* 0x000fea0000001840 */
[----:B------:R-:W-:Y:S01]  /*20170*/  FADD.FTZ R4, R170, R2 ;  /* 0x00000002aa047221 */ /* 0x000fe20000010000 */
[----:B------:R-:W-:Y:S01]  /*20180*/  FADD.FTZ R2, R168, R0 ;  /* 0x00000000a8027221 */ /* 0x000fe20000010000 */
[----:B------:R-:W-:Y:S01]  /*20190*/  FADD.FTZ R0, R166, R3 ;  /* 0x00000003a6007221 */ /* 0x000fe20000010000 */
[----:B------:R-:W-:Y:S03]  /*201a0*/  FADD.FTZ R5, R172, R194 ;  /* 0x000000c2ac057221 */ /* 0x000fe60000010000 */
[----:B------:R-:W-:Y:S01]  /*201b0*/  FADD.FTZ R245, R163, R0 ;  /* 0x00000000a3f57221 */ /* 0x000fe20000010000 */
[----:B------:R-:W-:Y:S02]  /*201c0*/  IMAD.MOV.U32 R3, RZ, RZ, R68 ;  /* 0x000000ffff037224 */ /* 0x000fe400078e0044 */
[----:B------:R-:W-:Y:S01]  /*201d0*/  FADD.FTZ R247, R171, R5 ;  /* 0x00000005abf77221 */ /* 0x000fe20000010000 */
[----:B------:R-:W-:Y:S01]  /*201e0*/  FADD.FTZ R249, R169, R4 ;  /* 0x00000004a9f97221 */ /* 0x000fe20000010000 */
[----:B------:R-:W-:Y:S02]  /*201f0*/  IMAD.MOV.U32 R0, RZ, RZ, R69 ;  /* 0x000000ffff007224 */ /* 0x000fe400078e0045 */
[----:B------:R-:W-:Y:S01]  /*20200*/  FADD.FTZ R244, R167, R2 ;  /* 0x00000002a7f47221 */ /* 0x000fe20000010000 */
[----:B------:R-:W-:Y:S06]  /*20210*/  @P1 BRA `(.L_x_1058) ;  /* 0xffffff9800141947 */ /* 0x000fec000383ffff */
.L_x_1057:
[----:B------:R-:W1:Y:S01]  /*20220*/  SHFL.BFLY PT, R3, R249, 0x2, 0x1f ;  /* 0x0c401f00f9037f89 */ /* 0x000e6200000e0000 */
[----:B------:R-:W2:Y:S01]  /*20230*/  S2UR UR4, SR_CgaCtaId ;  /* 0x00000000000479c3 */ /* 0x000ea20000008800 */
[----:B------:R-:W-:Y:S01]  /*20240*/  UISETP.NE.AND UP0, UPT, UR13, -0x1, UPT ;  /* 0xffffffff0d00788c */ /* 0x000fe2000bf05270 */
[----:B------:R-:W-:Y:S01]  /*20250*/  MOV R34, 0x20 ;  /* 0x0000002000227802 */ /* 0x000fe20000000f00 */
[----:B------:R-:W3:Y:S01]  /*20260*/  SHFL.BFLY PT, R4, R247, 0x2, 0x1f ;  /* 0x0c401f00f7047f89 */ /* 0x000ee200000e0000 */
[----:B------:R-:W-:-:S03]  /*20270*/  UMOV UR8, 0x400 ;  /* 0x0000040000087882 */ /* 0x000fc60000000000 */
[----:B------:R-:W4:Y:S04]  /*20280*/  SHFL.BFLY PT, R2, R244, 0x2, 0x1f ;  /* 0x0c401f00f4027f89 */ /* 0x000f2800000e0000 */
[----:B------:R-:W4:Y:S01]  /*20290*/  SHFL.BFLY PT, R0, R245, 0x2, 0x1f ;  /* 0x0c401f00f5007f89 */ /* 0x000f2200000e0000 */
[----:B------:R-:W-:Y:S02]  /*202a0*/  @UP0 ULDC.64 UR6, c[0x0][0x298] ;  /* 0x0000a60000060ab9 */ /* 0x000fe40000000a00 */
[----:B------:R-:W-:Y:S01]  /*202b0*/  @UP0 UIMAD.WIDE.U32 UR10, UR13, UR6, URZ ;  /* 0x000000060d0a02a5 */ /* 0x000fe2000f8e003f */
[----:B------:R-:W4:Y:S02]  /*202c0*/  S2R R35, SR_TID.X ;  /* 0x0000000000237919 */ /* 0x000f240000002100 */
[----:B------:R-:W-:Y:S01]  /*202d0*/  ULDC UR6, c[0x0][0x38c] ;  /* 0x0000e30000067ab9 */ /* 0x000fe20000000800 */
[----:B------:R-:W-:Y:S01]  /*202e0*/  @UP0 UIMAD UR7, UR13, UR7, UR11 ;  /* 0x000000070d0702a4 */ /* 0x000fe2000f8e020b */
[----:B-1----:R-:W-:Y:S01]  /*202f0*/  FADD.FTZ R3, R3, R249 ;  /* 0x000000f903037221 */ /* 0x002fe20000010000 */
[----:B--2---:R-:W-:Y:S01]  /*20300*/  ULEA UR4, UR4, UR8, 0x18 ;  /* 0x0000000804047291 */ /* 0x004fe2000f8ec03f */
[----:B---3--:R-:W-:-:S03]  /*20310*/  FADD.FTZ R4, R4, R247 ;  /* 0x000000f704047221 */ /* 0x008fc60000010000 */
[----:B------:R-:W1:Y:S01]  /*20320*/  SHFL.BFLY PT, R7, R3, 0x1, 0x1f ;  /* 0x0c201f0003077f89 */ /* 0x000e6200000e0000 */
[----:B----4-:R-:W-:-:S03]  /*20330*/  FADD.FTZ R2, R2, R244 ;  /* 0x000000f402027221 */ /* 0x010fc60000010000 */
[----:B------:R-:W2:Y:S01]  /*20340*/  SHFL.BFLY PT, R8, R4, 0x1, 0x1f ;  /* 0x0c201f0004087f89 */ /* 0x000ea200000e0000 */
[----:B------:R-:W-:-:S03]  /*20350*/  FADD.FTZ R0, R0, R245 ;  /* 0x000000f500007221 */ /* 0x000fc60000010000 */
[----:B------:R-:W3:Y:S04]  /*20360*/  SHFL.BFLY PT, R5, R2, 0x1, 0x1f ;  /* 0x0c201f0002057f89 */ /* 0x000ee800000e0000 */
[----:B------:R-:W4:Y:S01]  /*20370*/  SHFL.BFLY PT, R6, R0, 0x1, 0x1f ;  /* 0x0c201f0000067f89 */ /* 0x000f2200000e0000 */
[----:B------:R-:W-:-:S04]  /*20380*/  SHF.R.S32.HI R10, RZ, 0x1f, R35 ;  /* 0x0000001fff0a7819 */ /* 0x000fc80000011423 */
[CC--:B------:R-:W-:Y:S01]  /*20390*/  LEA.HI R9, R10.reuse, R35.reuse, RZ, 0x5 ;  /* 0x000000230a097211 */ /* 0x0c0fe200078f28ff */
[----:B-1---5:R-:W-:Y:S01]  /*203a0*/  FADD.FTZ R43, R3, R7 ;  /* 0x00000007032b7221 */ /* 0x022fe20000010000 */
[----:B------:R-:W-:Y:S01]  /*203b0*/  LEA.HI R7, R10, R35, RZ, 0x2 ;  /* 0x000000230a077211 */ /* 0x000fe200078f10ff */
[----:B--2---:R-:W-:-:S03]  /*203c0*/  FADD.FTZ R42, R4, R8 ;  /* 0x00000008042a7221 */ /* 0x004fc60000010000 */
[--C-:B------:R-:W-:Y:S01]  /*203d0*/  SHF.R.S32.HI R8, RZ, 0x2, R7.reuse ;  /* 0x00000002ff087819 */ /* 0x100fe20000011407 */
[----:B------:R-:W-:Y:S01]  /*203e0*/  IMAD.MOV.U32 R4, RZ, RZ, 0x3f800000 ;  /* 0x3f800000ff047424 */ /* 0x000fe200078e00ff */
[----:B------:R-:W-:Y:S01]  /*203f0*/  SHF.R.S32.HI R3, RZ, 0x1f, R7 ;  /* 0x0000001fff037819 */ /* 0x000fe20000011407 */
[----:B---3--:R-:W-:Y:S01]  /*20400*/  FADD.FTZ R44, R2, R5 ;  /* 0x00000005022c7221 */ /* 0x008fe20000010000 */
[----:B------:R-:W-:Y:S02]  /*20410*/  FSETP.NE.FTZ.AND P5, PT, R42, RZ, PT ;  /* 0x000000ff2a00720b */ /* 0x000fe40003fb5000 */
[----:B------:R-:W-:Y:S01]  /*20420*/  LEA.HI R5, R3, R8, RZ, 0x3 ;  /* 0x0000000803057211 */ /* 0x000fe200078f18ff */
[----:B----4-:R-:W-:Y:S01]  /*20430*/  FADD.FTZ R45, R0, R6 ;  /* 0x00000006002d7221 */ /* 0x010fe20000010000 */
[----:B------:R-:W-:Y:S01]  /*20440*/  FSETP.NE.FTZ.AND P4, PT, R43, RZ, PT ;  /* 0x000000ff2b00720b */ /* 0x000fe20003f95000 */
[----:B------:R-:W-:Y:S01]  /*20450*/  IMAD.MOV.U32 R3, RZ, RZ, 0x3f800000 ;  /* 0x3f800000ff037424 */ /* 0x000fe200078e00ff */
[----:B------:R-:W-:-:S02]  /*20460*/  LOP3.LUT R5, R5, 0xfffffff8, RZ, 0xc0, !PT ;  /* 0xfffffff805057812 */ /* 0x000fc400078ec0ff */
[----:B------:R-:W-:Y:S02]  /*20470*/  FSETP.NE.FTZ.AND P3, PT, R44, RZ, PT ;  /* 0x000000ff2c00720b */ /* 0x000fe40003f75000 */
[----:B------:R-:W-:Y:S01]  /*20480*/  FSETP.NE.FTZ.AND P0, PT, R45, RZ, PT ;  /* 0x000000ff2d00720b */ /* 0x000fe20003f15000 */
[----:B------:R-:W-:Y:S01]  /*20490*/  IMAD.IADD R5, R8, 0x1, -R5 ;  /* 0x0000000108057824 */ /* 0x000fe200078e0a05 */
[----:B------:R-:W-:Y:S01]  /*204a0*/  LOP3.LUT R0, R7, 0x3ffffffc, RZ, 0xc0, !PT ;  /* 0x3ffffffc07007812 */ /* 0x000fe200078ec0ff */
[----:B------:R-:W1:Y:S01]  /*204b0*/  @P5 MUFU.RCP R4, R42 ;  /* 0x0000002a00045308 */ /* 0x000e620000001000 */
[----:B------:R-:W-:Y:S01]  /*204c0*/  MOV R2, 0x3f800000 ;  /* 0x3f80000000027802 */ /* 0x000fe20000000f00 */
[----:B------:R-:W-:Y:S01]  /*204d0*/  IMAD.SHL.U32 R7, R5, 0x40, RZ ;  /* 0x0000004005077824 */ /* 0x000fe200078e00ff */
[----:B------:R-:W-:Y:S01]  /*204e0*/  SHF.R.S32.HI R8, RZ, 0x5, R9 ;  /* 0x00000005ff087819 */ /* 0x000fe20000011409 */
[----:B------:R-:W-:Y:S01]  /*204f0*/  IMAD.IADD R6, R35, 0x1, -R0 ;  /* 0x0000000123067824 */ /* 0x000fe200078e0a00 */
[----:B------:R-:W-:-:S02]  /*20500*/  MOV R0, 0x3f800000 ;  /* 0x3f80000000007802 */ /* 0x000fc40000000f00 */
[----:B------:R-:W-:Y:S01]  /*20510*/  LOP3.LUT R7, R7, 0x1c0, RZ, 0xc0, !PT ;  /* 0x000001c007077812 */ /* 0x000fe200078ec0ff */
[----:B------:R-:W2:Y:S01]  /*20520*/  @P4 MUFU.RCP R3, R43 ;  /* 0x0000002b00034308 */ /* 0x000ea20000001000 */
[----:B------:R-:W-:Y:S01]  /*20530*/  R2P PR, R5, 0x6 ;  /* 0x0000000605007804 */ /* 0x000fe20000000000 */
[----:B------:R-:W-:Y:S01]  /*20540*/  IMAD R6, R8, 0x200, R6 ;  /* 0x0000020008067824 */ /* 0x000fe200078e0206 */
[----:B------:R-:W-:Y:S02]  /*20550*/  LEA.HI R7, R7, R7, RZ, 0x1d ;  /* 0x0000000707077211 */ /* 0x000fe400078fe8ff */
[----:B------:R-:W-:Y:S02]  /*20560*/  PLOP3.LUT P6, PT, PT, PT, UP0, 0x80, 0x0 ;  /* 0x000000000000781c */ /* 0x000fe40003fcf008 */
[----:B------:R-:W-:Y:S01]  /*20570*/  SEL R34, R34, 0xffffffe0, !P1 ;  /* 0xffffffe022227807 */ /* 0x000fe20004800000 */
[----:B------:R-:W3:Y:S01]  /*20580*/  @P3 MUFU.RCP R2, R44 ;  /* 0x0000002c00023308 */ /* 0x000ee20000001000 */
[----:B------:R-:W-:-:S02]  /*20590*/  IMAD.U32 R6, R6, 0x2, R7 ;  /* 0x0000000206067824 */ /* 0x000fc400078e0007 */
[----:B-1----:R-:W-:-:S03]  /*205a0*/  FMUL.FTZ R4, R4, UR6 ;  /* 0x0000000604047c20 */ /* 0x002fc60008410000 */
[----:B------:R-:W-:Y:S02]  /*205b0*/  LEA R21, R6, UR4, 0x1 ;  /* 0x0000000406157c11 */ /* 0x000fe4000f8e08ff */
[----:B------:R-:W1:Y:S01]  /*205c0*/  @P0 MUFU.RCP R0, R45 ;  /* 0x0000002d00000308 */ /* 0x000e620000001000 */
[----:B--2---:R-:W-:Y:S02]  /*205d0*/  FMUL.FTZ R3, R3, UR6 ;  /* 0x0000000603037c20 */ /* 0x004fe40008410000 */
[C---:B------:R-:W-:Y:S01]  /*205e0*/  VIADD R22, R21.reuse, 0x40 ;  /* 0x0000004015167836 */ /* 0x040fe20000000000 */
[----:B------:R-:W-:Y:S01]  /*205f0*/  @P2 IADD3 R22, R21, -0x40, RZ ;  /* 0xffffffc015162810 */ /* 0x000fe20007ffe0ff */
[----:B---3--:R-:W-:Y:S01]  /*20600*/  FMUL.FTZ R2, R2, UR6 ;  /* 0x0000000602027c20 */ /* 0x008fe20008410000 */
[----:B-1----:R-:W-:Y:S01]  /*20610*/  FMUL.FTZ R0, R0, UR6 ;  /* 0x0000000600007c20 */ /* 0x002fe20008410000 */
        /* <DEDUP_REMOVED lines=8> */
.L_x_1061:
[----:B------:R-:W-:Y:S01]  /*206a0*/  ULDC.U8 UR4, c[0x0][0x3d8] ;  /* 0x0000f60000047ab9 */ /* 0x000fe20000000000 */
[----:B------:R-:W-:Y:S01]  /*206b0*/  ULDC.U8 UR8, c[0x0][0x3d9] ;  /* 0x0000f64000087ab9 */ /* 0x000fe20000000000 */
[----:B------:R-:W-:Y:S01]  /*206c0*/  ISETP.NE.AND P6, PT, RZ, UR4, PT ;  /* 0x00000004ff007c0c */ /* 0x000fe2000bfc5270 */
[----:B------:R-:W-:Y:S01]  /*206d0*/  IMAD.MOV.U32 R40, RZ, RZ, 0x10 ;  /* 0x00000010ff287424 */ /* 0x000fe200078e00ff */
[----:B------:R-:W-:Y:S02]  /*206e0*/  LOP3.LUT R5, R5, 0x1, RZ, 0xc0, !PT ;  /* 0x0000000105057812 */ /* 0x000fe400078ec0ff */
[----:B------:R-:W-:Y:S02]  /*206f0*/  CS2R R38, SRZ ;  /* 0x0000000000267805 */ /* 0x000fe4000001ff00 */
[----:B------:R-:W-:Y:S02]  /*20700*/  ISETP.NE.OR P1, PT, RZ, UR8, !P6 ;  /* 0x00000008ff007c0c */ /* 0x000fe4000f725670 */
[----:B------:R-:W-:-:S04]  /*20710*/  ISETP.NE.U32.AND P2, PT, R5, 0x1, PT ;  /* 0x000000010500780c */ /* 0x000fc80003f45070 */
[----:B------:R-:W-:Y:S02]  /*20720*/  SEL R40, R40, 0xfffffff0, P2 ;  /* 0xfffffff028287807 */ /* 0x000fe40001000000 */
[----:B------:R-:W-:-:S04]  /*20730*/  PLOP3.LUT P2, PT, PT, PT, PT, 0x8, 0x0 ;  /* 0x000000000000781c */ /* 0x000fc80003f4e170 */
[----:B------:R-:W-:Y:S01]  /*20740*/  P2R R5, PR, RZ, 0x4 ;  /* 0x00000004ff057803 */ /* 0x000fe20000000000 */
[----:B------:R-:W-:Y:S08]  /*20750*/  @P1 BRA `(.L_x_1062) ;  /* 0x0000000000241947 */ /* 0x000ff00003800000 */
[----:B------:R-:W1:Y:S01]  /*20760*/  S2UR UR4, SR_CTAID.Y ;  /* 0x00000000000479c3 */ /* 0x000e620000002600 */
[----:B------:R-:W-:Y:S01]  /*20770*/  ULDC UR6, c[0x0][0x2c4] ;  /* 0x0000b10000067ab9 */ /* 0x000fe20000000800 */
[----:B------:R-:W-:-:S04]  /*20780*/  PLOP3.LUT P1, PT, PT, PT, PT, 0x80, 0x0 ;  /* 0x000000000000781c */ /* 0x000fc80003f2f070 */
[----:B------:R-:W-:Y:S01]  /*20790*/  P2R R5, PR, RZ, 0x2 ;  /* 0x00000002ff057803 */ /* 0x000fe20000000000 */
[----:B-1----:R-:W-:-:S04]  /*207a0*/  UIMAD UR4, UR4, UR6, URZ ;  /* 0x00000006040472a4 */ /* 0x002fc8000f8e023f */
[----:B------:R-:W-:-:S04]  /*207b0*/  USEL UR13, UR4, UR13, !UP0 ;  /* 0x0000000d040d7287 */ /* 0x000fc8000c000000 */
[----:B------:R-:W-:Y:S02]  /*207c0*/  USHF.R.S32.HI UR4, URZ, 0x1f, UR13 ;  /* 0x0000001f3f047899 */ /* 0x000fe4000801140d */
[----:B------:R-:W-:-:S04]  /*207d0*/  IMAD.U32 R38, RZ, RZ, UR13 ;  /* 0x0000000dff267e24 */ /* 0x000fc8000f8e00ff */
[----:B------:R-:W-:-:S07]  /*207e0*/  IMAD.U32 R39, RZ, RZ, UR4 ;  /* 0x00000004ff277e24 */ /* 0x000fce000f8e00ff */
.L_x_1062:
[----:B------:R-:W1:Y:S01]  /*207f0*/  S2R R46, SR_TID.X ;  /* 0x00000000002e7919 */ /* 0x000e620000002100 */
[----:B------:R-:W-:Y:S01]  /*20800*/  ISETP.NE.AND P2, PT, RZ, UR8, PT ;  /* 0x00000008ff007c0c */ /* 0x000fe2000bf45270 */
[C---:B------:R-:W-:Y:S01]  /*20810*/  FMUL.FTZ R136, R4.reuse, R136 ;  /* 0x0000008804887220 */ /* 0x040fe20000410000 */
[----:B------:R-:W-:Y:S01]  /*20820*/  PLOP3.LUT P1, PT, PT, PT, PT, 0x8, 0x0 ;  /* 0x000000000000781c */ /* 0x000fe20003f2e170 */
[----:B------:R-:W-:Y:S01]  /*20830*/  FMUL.FTZ R138, R3, R138 ;  /* 0x0000008a038a7220 */ /* 0x000fe20000410000 */
[----:B------:R-:W-:Y:S01]  /*20840*/  LOP3.LUT R6, R9, 0xffffffe0, RZ, 0xc0, !PT ;  /* 0xffffffe009067812 */ /* 0x000fe200078ec0ff */
[C---:B------:R-:W-:Y:S01]  /*20850*/  FMUL.FTZ R134, R3.reuse, R134 ;  /* 0x0000008603867220 */ /* 0x040fe20000410000 */
[----:B------:R-:W-:Y:S01]  /*20860*/  FMUL.FTZ R135, R3, R135 ;  /* 0x0000008703877220 */ /* 0x000fe20000410000 */
[----:B------:R-:W-:Y:S01]  /*20870*/  FMUL.FTZ R132, R4, R132 ;  /* 0x0000008404847220 */ /* 0x000fe20000410000 */
[----:B------:R-:W-:Y:S01]  /*20880*/  IADD3 R6, -R6, R35, RZ ;  /* 0x0000002306067210 */ /* 0x000fe20007ffe1ff */
[----:B------:R-:W-:Y:S01]  /*20890*/  FMUL.FTZ R133, R4, R133 ;  /* 0x0000008504857220 */ /* 0x000fe20000410000 */
[----:B------:R-:W-:Y:S01]  /*208a0*/  LEA.HI R35, R10, R35, RZ, 0x3 ;  /* 0x000000230a237211 */ /* 0x000fe200078f18ff */
[C---:B------:R-:W-:Y:S01]  /*208b0*/  FMUL.FTZ R128, R4.reuse, R128 ;  /* 0x0000008004807220 */ /* 0x040fe20000410000 */
[C---:B------:R-:W-:Y:S01]  /*208c0*/  FMUL.FTZ R12, R4.reuse, R129 ;  /* 0x00000081040c7220 */ /* 0x040fe20000410000 */
[----:B------:R-:W2:Y:S01]  /*208d0*/  @!P2 LDC R41, c[0x0][0x2c4] ;  /* 0x0000b100ff29ab82 */ /* 0x000ea20000000800 */
[----:B------:R-:W-:Y:S01]  /*208e0*/  @!P2 PLOP3.LUT P1, PT, P6, PT, PT, 0x80, 0x0 ;  /* 0x000000000000a81c */ /* 0x000fe2000372f070 */
[C---:B------:R-:W-:Y:S01]  /*208f0*/  FMUL.FTZ R124, R4.reuse, R124 ;  /* 0x0000007c047c7220 */ /* 0x040fe20000410000 */
[----:B------:R-:W-:Y:S01]  /*20900*/  ISETP.NE.AND P6, PT, R5, RZ, PT ;  /* 0x000000ff0500720c */ /* 0x000fe20003fc5270 */
        /* <DEDUP_REMOVED lines=14> */
[----:B-1----:R-:W-:Y:S01]  /*209f0*/  SHF.R.S32.HI R47, RZ, 0x1f, R46 ;  /* 0x0000001fff2f7819 */ /* 0x002fe2000001142e */
[C---:B------:R-:W-:Y:S01]  /*20a00*/  FMUL.FTZ R92, R2.reuse, R92 ;  /* 0x0000005c025c7220 */ /* 0x040fe20000410000 */
[C---:B------:R-:W-:Y:S01]  /*20a10*/  FMUL.FTZ R15, R2.reuse, R93 ;  /* 0x0000005d020f7220 */ /* 0x040fe20000410000 */
[C---:B------:R-:W-:Y:S01]  /*20a20*/  FMUL.FTZ R88, R2.reuse, R88 ;  /* 0x0000005802587220 */ /* 0x040fe20000410000 */
[----:B------:R-:W-:Y:S01]  /*20a30*/  LEA.HI R47, R47, R46, RZ, 0x3 ;  /* 0x0000002e2f2f7211 */ /* 0x000fe200078f18ff */
[----:B------:R-:W-:Y:S01]  /*20a40*/  FMUL.FTZ R24, R2, R89 ;  /* 0x0000005902187220 */ /* 0x000fe20000410000 */
[----:B--2---:R-:W1:Y:S01]  /*20a50*/  @P1 LDC R41, c[0x0][0x2e4] ;  /* 0x0000b900ff291b82 */ /* 0x004e620000000800 */
[----:B------:R-:W-:Y:S01]  /*20a60*/  LOP3.LUT P1, RZ, R6, 0x3, RZ, 0xc0, !PT ;  /* 0x0000000306ff7812 */ /* 0x000fe2000782c0ff */
[----:B------:R-:W-:Y:S01]  /*20a70*/  FMUL.FTZ R6, R4, R137 ;  /* 0x0000008904067220 */ /* 0x000fe20000410000 */
[----:B------:R-:W-:Y:S01]  /*20a80*/  LOP3.LUT R5, R47, 0xfffffff8, RZ, 0xc0, !PT ;  /* 0xfffffff82f057812 */ /* 0x000fe200078ec0ff */
[C---:B------:R-:W-:Y:S01]  /*20a90*/  FMUL.FTZ R4, R2.reuse, R109 ;  /* 0x0000006d02047220 */ /* 0x040fe20000410000 */
[C---:B------:R-:W-:Y:S01]  /*20aa0*/  FMUL.FTZ R84, R2.reuse, R84 ;  /* 0x0000005402547220 */ /* 0x040fe20000410000 */
[C---:B------:R-:W-:Y:S01]  /*20ab0*/  FMUL.FTZ R25, R2.reuse, R85 ;  /* 0x0000005502197220 */ /* 0x040fe20000410000 */
[----:B------:R-:W-:Y:S01]  /*20ac0*/  IADD3 R46, -R5, R46, RZ ;  /* 0x0000002e052e7210 */ /* 0x000fe20007ffe1ff */
        /* <DEDUP_REMOVED lines=22> */
[----:B------:R-:W-:Y:S01]  /*20c30*/  FMUL.FTZ R130, R3, R130 ;  /* 0x0000008203827220 */ /* 0x000fe20000410000 */
[----:B------:R-:W-:Y:S01]  /*20c40*/  F2FP.F16.F32.PACK_AB R5, R5, R138 ;  /* 0x0000008a0505723e */ /* 0x000fe200000000ff */
[----:B------:R-:W-:Y:S01]  /*20c50*/  FMUL.FTZ R11, R3, R131 ;  /* 0x00000083030b7220 */ /* 0x000fe20000410000 */
[----:B------:R-:W-:Y:S01]  /*20c60*/  F2FP.F16.F32.PACK_AB R2, R135, R134 ;  /* 0x000000868702723e */ /* 0x000fe200000000ff */
[----:B------:R-:W-:Y:S01]  /*20c70*/  FMUL.FTZ R126, R3, R126 ;  /* 0x0000007e037e7220 */ /* 0x000fe20000410000 */
[----:B------:R-:W-:Y:S01]  /*20c80*/  IADD3 R0, R21, R40, RZ ;  /* 0x0000002815007210 */ /* 0x000fe20007ffe0ff */
        /* <DEDUP_REMOVED lines=10> */
[----:B------:R-:W-:Y:S01]  /*20d30*/  STS [R21], R6 ;  /* 0x0000000615007388 */ /* 0x000fe20000000800 */
[----:B------:R-:W-:Y:S01]  /*20d40*/  F2FP.F16.F32.PACK_AB R4, R4, R108 ;  /* 0x0000006c0404723e */ /* 0x000fe200000000ff */
[----:B------:R-:W2:Y:S01]  /*20d50*/  S2UR UR4, SR_CTAID.X ;  /* 0x00000000000479c3 */ /* 0x000ea20000002500 */
[----:B------:R-:W-:Y:S01]  /*20d60*/  F2FP.F16.F32.PACK_AB R7, R7, R110 ;  /* 0x0000006e0707723e */ /* 0x000fe200000000ff */
[----:B------:R3:W-:Y:S01]  /*20d70*/  STS [R21+0x400], R5 ;  /* 0x0004000515007388 */ /* 0x0007e20000000800 */
[----:B------:R-:W-:Y:S01]  /*20d80*/  F2FP.F16.F32.PACK_AB R14, R14, R104 ;  /* 0x000000680e0e723e */ /* 0x000fe200000000ff */
[----:B------:R-:W-:Y:S01]  /*20d90*/  BSSY B0, `(.L_x_1063) ;  /* 0x0000099000007945 */ /* 0x000fe20003800000 */
[----:B------:R-:W-:Y:S01]  /*20da0*/  F2FP.F16.F32.PACK_AB R13, R13, R106 ;  /* 0x0000006a0d0d723e */ /* 0x000fe200000000ff */
[----:B------:R4:W-:Y:S01]  /*20db0*/  STS [R0+0x400], R2 ;  /* 0x0004000200007388 */ /* 0x0009e20000000800 */
[----:B------:R-:W-:-:S02]  /*20dc0*/  F2FP.F16.F32.PACK_AB R12, R12, R128 ;  /* 0x000000800c0c723e */ /* 0x000fc400000000ff */
[----:B------:R-:W-:Y:S01]  /*20dd0*/  F2FP.F16.F32.PACK_AB R11, R11, R130 ;  /* 0x000000820b0b723e */ /* 0x000fe200000000ff */
[----:B------:R5:W-:Y:S01]  /*20de0*/  STS [R0], R3 ;  /* 0x0000000300007388 */ /* 0x000be20000000800 */
[----:B------:R-:W-:Y:S02]  /*20df0*/  F2FP.F16.F32.PACK_AB R9, R9, R124 ;  /* 0x0000007c0909723e */ /* 0x000fe400000000ff */
[----:B------:R-:W-:Y:S01]  /*20e00*/  F2FP.F16.F32.PACK_AB R8, R8, R126 ;  /* 0x0000007e0808723e */ /* 0x000fe200000000ff */
[----:B------:R-:W-:Y:S01]  /*20e10*/  STS [R21+0x2000], R4 ;  /* 0x0020000415007388 */ /* 0x000fe20000000800 */
        /* <DEDUP_REMOVED lines=9> */
[----:B------:R-:W-:Y:S01]  /*20eb0*/  F2FP.F16.F32.PACK_AB R17, R17, R116 ;  /* 0x000000741111723e */ /* 0x000fe200000000ff */
[----:B---3--:R-:W3:Y:S01]  /*20ec0*/  @P5 MUFU.LG2 R5, R42 ;  /* 0x0000002a00055308 */ /* 0x008ee20000000c00 */
[----:B------:R-:W-:Y:S02]  /*20ed0*/  F2FP.F16.F32.PACK_AB R23, R23, R118 ;  /* 0x000000761717723e */ /* 0x000fe400000000ff */
[----:B----4-:R-:W-:-:S02]  /*20ee0*/  IADD3 R2, R21, R34, RZ ;  /* 0x0000002215027210 */ /* 0x010fc40007ffe0ff */
[----:B------:R-:W-:Y:S02]  /*20ef0*/  F2FP.F16.F32.PACK_AB R24, R24, R88 ;  /* 0x000000581818723e */ /* 0x000fe400000000ff */
[----:B-----5:R-:W-:Y:S01]  /*20f00*/  IADD3 R3, R0, R34, RZ ;  /* 0x0000002200037210 */ /* 0x020fe20007ffe0ff */
[----:B------:R4:W-:Y:S01]  /*20f10*/  STS [R2], R12 ;  /* 0x0000000c02007388 */ /* 0x0009e20000000800 */
[----:B------:R-:W-:Y:S02]  /*20f20*/  F2FP.F16.F32.PACK_AB R26, R26, R90 ;  /* 0x0000005a1a1a723e */ /* 0x000fe400000000ff */
[----:B------:R-:W-:Y:S01]  /*20f30*/  F2FP.F16.F32.PACK_AB R25, R25, R84 ;  /* 0x000000541919723e */ /* 0x000fe200000000ff */
[----:B------:R5:W-:Y:S01]  /*20f40*/  STS [R2+0x400], R11 ;  /* 0x0004000b02007388 */ /* 0x000be20000000800 */
[----:B------:R-:W-:Y:S01]  /*20f50*/  F2FP.F16.F32.PACK_AB R27, R27, R86 ;  /* 0x000000561b1b723e */ /* 0x000fe200000000ff */
[----:B-1----:R-:W1:Y:S02]  /*20f60*/  @P2 LDC.64 R6, c[0x0][0x2c0] ;  /* 0x0000b000ff062b82 */ /* 0x002e640000000a00 */
[----:B------:R-:W-:Y:S01]  /*20f70*/  STS [R3], R9 ;  /* 0x0000000903007388 */ /* 0x000fe20000000800 */
[----:B------:R-:W-:-:S02]  /*20f80*/  F2FP.F16.F32.PACK_AB R31, R31, R112 ;  /* 0x000000701f1f723e */ /* 0x000fc400000000ff */
[----:B------:R-:W-:Y:S01]  /*20f90*/  F2FP.F16.F32.PACK_AB R30, R30, R114 ;  /* 0x000000721e1e723e */ /* 0x000fe200000000ff */
[----:B------:R-:W-:Y:S01]  /*20fa0*/  STS [R3+0x400], R8 ;  /* 0x0004000803007388 */ /* 0x000fe20000000800 */
[----:B------:R-:W-:Y:S02]  /*20fb0*/  F2FP.F16.F32.PACK_AB R29, R29, R100 ;  /* 0x000000641d1d723e */ /* 0x000fe400000000ff */
[----:B--2---:R-:W-:Y:S01]  /*20fc0*/  IADD3 R0, R34, 0x400, R22 ;  /* 0x0000040022007810 */ /* 0x004fe20007ffe016 */
[----:B------:R2:W-:Y:S01]  /*20fd0*/  STS [R2+0x2000], R10 ;  /* 0x0020000a02007388 */ /* 0x0005e20000000800 */
[----:B------:R-:W-:Y:S01]  /*20fe0*/  F2FP.F16.F32.PACK_AB R28, R28, R102 ;  /* 0x000000661c1c723e */ /* 0x000fe200000000ff */
[----:B------:R-:W3:Y:S01]  /*20ff0*/  @P4 LDC R14, c[0x0][0x2e8] ;  /* 0x0000ba00ff0e4b82 */ /* 0x000ee20000000800 */
[C---:B------:R-:W-:Y:S01]  /*21000*/  IADD3 R4, R40.reuse, R0, RZ ;  /* 0x0000000028047210 */ /* 0x040fe20007ffe0ff */
[----:B------:R2:W-:Y:S01]  /*21010*/  STS [R2+0x2400], R16 ;  /* 0x0024001002007388 */ /* 0x0005e20000000800 */
[----:B------:R-:W-:-:S02]  /*21020*/  IADD3 R0, R40, R22, RZ ;  /* 0x0000001628007210 */ /* 0x000fc40007ffe0ff */
[----:B------:R-:W-:Y:S01]  /*21030*/  F2FP.F16.F32.PACK_AB R33, R33, R80 ;  /* 0x000000502121723e */ /* 0x000fe200000000ff */
[----:B------:R-:W-:Y:S01]  /*21040*/  STS [R3+0x2000], R15 ;  /* 0x0020000f03007388 */ /* 0x000fe20000000800 */
[----:B------:R-:W-:Y:S01]  /*21050*/  F2FP.F16.F32.PACK_AB R32, R32, R82 ;  /* 0x000000522020723e */ /* 0x000fe200000000ff */
[----:B------:R-:W3:Y:S01]  /*21060*/  @P3 LDC R13, c[0x0][0x2e8] ;  /* 0x0000ba00ff0d3b82 */ /* 0x000ee20000000800 */
[----:B------:R-:W-:Y:S01]  /*21070*/  F2FP.F16.F32.PACK_AB R37, R37, R76 ;  /* 0x0000004c2525723e */ /* 0x000fe200000000ff */
[----:B----4-:R-:W4:Y:S01]  /*21080*/  S2R R12, SR_CTAID.Y ;  /* 0x00000000000c7919 */ /* 0x010f220000002600 */
[----:B------:R-:W-:Y:S02]  /*21090*/  F2FP.F16.F32.PACK_AB R36, R36, R78 ;  /* 0x0000004e2424723e */ /* 0x000fe400000000ff */
[----:B------:R-:W-:Y:S01]  /*210a0*/  MOV R21, 0x7f800000 ;  /* 0x7f80000000157802 */ /* 0x000fe20000000f00 */
[----:B------:R1:W-:Y:S02]  /*210b0*/  STS [R3+0x2400], R20 ;  /* 0x0024001403007388 */ /* 0x0003e40000000800 */
[----:B-----5:R-:W5:Y:S02]  /*210c0*/  @!P2 LDC R11, c[0x0][0x270] ;  /* 0x00009c00ff0bab82 */ /* 0x020f640000000800 */
[----:B------:R-:W-:Y:S04]  /*210d0*/  STS [R22], R19 ;  /* 0x0000001316007388 */ /* 0x000fe80000000800 */
[----:B------:R-:W-:Y:S01]  /*210e0*/  STS [R22+0x400], R18 ;  /* 0x0004001216007388 */ /* 0x000fe20000000800 */
[----:B--2---:R-:W2:Y:S01]  /*210f0*/  @P4 MUFU.LG2 R10, R43 ;  /* 0x0000002b000a4308 */ /* 0x004ea20000000c00 */
[----:B------:R-:W2:Y:S02]  /*21100*/  @P2 LDC R8, c[0x0][0x2c0] ;  /* 0x0000b000ff082b82 */ /* 0x000ea40000000800 */
[----:B------:R-:W-:Y:S01]  /*21110*/  STS [R0], R17 ;  /* 0x0000001100007388 */ /* 0x000fe20000000800 */
[----:B------:R-:W-:-:S03]  /*21120*/  IADD3 R2, R34, R22, RZ ;  /* 0x0000001622027210 */ /* 0x000fc60007ffe0ff */
[----:B------:R4:W-:Y:S02]  /*21130*/  STS [R0+0x400], R23 ;  /* 0x0004001700007388 */ /* 0x0009e40000000800 */
[----:B------:R-:W2:Y:S02]  /*21140*/  @P5 LDC R9, c[0x0][0x2e8] ;  /* 0x0000ba00ff095b82 */ /* 0x000ea40000000800 */
[----:B------:R3:W-:Y:S04]  /*21150*/  STS [R22+0x2000], R24 ;  /* 0x0020001816007388 */ /* 0x0007e80000000800 */
[----:B------:R3:W-:Y:S01]  /*21160*/  STS [R22+0x2400], R26 ;  /* 0x0024001a16007388 */ /* 0x0007e20000000800 */
[----:B-1----:R-:W-:Y:S02]  /*21170*/  IADD3 R3, R34, R0, RZ ;  /* 0x0000000022037210 */ /* 0x002fe40007ffe0ff */
[----:B------:R-:W-:Y:S01]  /*21180*/  MOV R20, 0x7f800000 ;  /* 0x7f80000000147802 */ /* 0x000fe20000000f00 */
[----:B------:R-:W-:Y:S04]  /*21190*/  STS [R0+0x2000], R25 ;  /* 0x0020001900007388 */ /* 0x000fe80000000800 */
[----:B------:R1:W-:Y:S01]  /*211a0*/  STS [R0+0x2400], R27 ;  /* 0x0024001b00007388 */ /* 0x0003e20000000800 */
[----:B------:R-:W-:-:S03]  /*211b0*/  @!P2 MOV R8, 0x1 ;  /* 0x000000010008a802 */ /* 0x000fc60000000f00 */
[----:B------:R-:W-:Y:S04]  /*211c0*/  STS [R2], R31 ;  /* 0x0000001f02007388 */ /* 0x000fe80000000800 */
[----:B------:R-:W-:Y:S01]  /*211d0*/  STS [R2+0x400], R30 ;  /* 0x0004001e02007388 */ /* 0x000fe20000000800 */
[----:B----4-:R-:W-:-:S03]  /*211e0*/  MOV R23, 0x7f800000 ;  /* 0x7f80000000177802 */ /* 0x010fc60000000f00 */
[----:B------:R-:W-:Y:S01]  /*211f0*/  STS [R3], R29 ;  /* 0x0000001d03007388 */ /* 0x000fe20000000800 */
[----:B---3--:R-:W3:Y:S01]  /*21200*/  S2R R24, SR_CTAID.Z ;  /* 0x0000000000187919 */ /* 0x008ee20000002700 */
[----:B------:R-:W-:Y:S02]  /*21210*/  MOV R22, 0x7f800000 ;  /* 0x7f80000000167802 */ /* 0x000fe40000000f00 */
[----:B------:R-:W-:Y:S04]  /*21220*/  STS [R4], R28 ;  /* 0x0000001c04007388 */ /* 0x000fe80000000800 */
[----:B------:R-:W-:Y:S01]  /*21230*/  STS [R2+0x2000], R33 ;  /* 0x0020002102007388 */ /* 0x000fe20000000800 */
[----:B-1----:R-:W-:Y:S01]  /*21240*/  @P2 MOV R0, 0x1 ;  /* 0x0000000100002802 */ /* 0x002fe20000000f00 */
[----:B-----5:R-:W-:-:S02]  /*21250*/  @!P2 IMAD R0, R41, R11, RZ ;  /* 0x0000000b2900a224 */ /* 0x020fc400078e02ff */
[----:B------:R1:W-:Y:S01]  /*21260*/  STS [R2+0x2400], R32 ;  /* 0x0024002002007388 */ /* 0x0003e20000000800 */
[----:B------:R-:W4:Y:S01]  /*21270*/  @P3 MUFU.LG2 R11, R44 ;  /* 0x0000002c000b3308 */ /* 0x000f220000000c00 */
[----:B------:R-:W-:Y:S02]  /*21280*/  IMAD R0, R12, R0, RZ ;  /* 0x000000000c007224 */ /* 0x000fe400078e02ff */
[----:B------:R-:W5:Y:S01]  /*21290*/  @P0 LDC R12, c[0x0][0x2e8] ;  /* 0x0000ba00ff0c0b82 */ /* 0x000f620000000800 */
[----:B------:R4:W-:Y:S04]  /*212a0*/  STS [R3+0x2000], R37 ;  /* 0x0020002503007388 */ /* 0x0009e80000000800 */
[----:B------:R4:W-:Y:S01]  /*212b0*/  STS [R4+0x2000], R36 ;  /* 0x0020002404007388 */ /* 0x0009e20000000800 */
[----:B-1----:R-:W-:-:S02]  /*212c0*/  @P2 IMAD R2, R7, R6, RZ ;  /* 0x0000000607022224 */ /* 0x002fc400078e02ff */
[----:B------:R-:W-:Y:S01]  /*212d0*/  @P5 FMUL.FTZ R6, R5, 0.69314718246459960938 ;  /* 0x3f31721805065820 */ /* 0x000fe20000410000 */
[----:B------:R-:W1:Y:S01]  /*212e0*/  @P0 MUFU.LG2 R7, R45 ;  /* 0x0000002d00070308 */ /* 0x000e620000000c00 */
[----:B------:R-:W-:Y:S02]  /*212f0*/  @!P2 MOV R2, R41 ;  /* 0x000000290002a202 */ /* 0x000fe40000000f00 */
[----:B------:R-:W-:Y:S01]  /*21300*/  SEL R5, R0, RZ, !P6 ;  /* 0x000000ff00057207 */ /* 0x000fe20007000000 */
[----:B--2---:R-:W-:Y:S02]  /*21310*/  IMAD R0, R8, UR4, RZ ;  /* 0x0000000408007c24 */ /* 0x004fe4000f8e02ff */
[----:B------:R-:W-:Y:S01]  /*21320*/  @P5 FFMA.FTZ R23, R71, R9, R6 ;  /* 0x0000000947175223 */ /* 0x000fe20000010006 */
[----:B------:R-:W-:Y:S01]  /*21330*/  @P4 FMUL.FTZ R6, R10, 0.69314718246459960938 ;  /* 0x3f3172180a064820 */ /* 0x000fe20000410000 */
[----:B---3--:R-:W-:Y:S01]  /*21340*/  IMAD R2, R24, R2, R5 ;  /* 0x0000000218027224 */ /* 0x008fe200078e0205 */
[----:B------:R-:W-:Y:S01]  /*21350*/  SHF.L.U32 R0, R0, 0x7, RZ ;  /* 0x0000000700007819 */ /* 0x000fe200000006ff */
[----:B----4-:R-:W-:Y:S01]  /*21360*/  @P3 FMUL.FTZ R5, R11, 0.69314718246459960938 ;  /* 0x3f3172180b053820 */ /* 0x010fe20000410000 */
[----:B------:R-:W-:-:S02]  /*21370*/  @P4 FFMA.FTZ R22, R70, R14, R6 ;  /* 0x0000000e46164223 */ /* 0x000fc40000010006 */
[----:B------:R-:W-:Y:S01]  /*21380*/  SHF.R.S32.HI R3, RZ, 0x1f, R0 ;  /* 0x0000001fff037819 */ /* 0x000fe20000011400 */
[----:B------:R-:W-:Y:S01]  /*21390*/  @P3 FFMA.FTZ R20, R69, R13, R5 ;  /* 0x0000000d45143223 */ /* 0x000fe20000010005 */
[----:B------:R-:W-:Y:S01]  /*213a0*/  BAR.SYNC.DEFER_BLOCKING 0x0 ;  /* 0x0000000000007b1d */ /* 0x000fe20000010000 */
[--C-:B------:R-:W-:Y:S01]  /*213b0*/  IADD3 R11, P5, P2, R0, R38, R2.reuse ;  /* 0x00000026000b7210 */ /* 0x100fe20007abe002 */
[----:B-1----:R-:W-:Y:S01]  /*213c0*/  @P0 FMUL.FTZ R4, R7, 0.69314718246459960938 ;  /* 0x3f31721807040820 */ /* 0x002fe20000410000 */
[----:B------:R-:W-:-:S03]  /*213d0*/  SHF.R.S32.HI R9, RZ, 0x1f, R2 ;  /* 0x0000001fff097819 */ /* 0x000fc60000011402 */
[----:B-----5:R-:W-:Y:S01]  /*213e0*/  @P0 FFMA.FTZ R21, R68, R12, R4 ;  /* 0x0000000c44150223 */ /* 0x020fe20000010004 */
[----:B------:R-:W-:Y:S01]  /*213f0*/  IADD3.X R9, R3, R39, R9, P5, P2 ;  /* 0x0000002703097210 */ /* 0x000fe20002fe4409 */
[----:B------:R-:W-:Y:S06]  /*21400*/  @P1 BRA `(.L_x_1064) ;  /* 0x0000000000c41947 */ /* 0x000fec0003800000 */
[----:B------:R-:W1:Y:S02]  /*21410*/  S2R R4, SR_TID.X ;  /* 0x0000000000047919 */ /* 0x000e640000002100 */
        /* <DEDUP_REMOVED lines=24> */
[-C--:B------:R-:W-:Y:S01]  /*215a0*/  @!P6 IADD3 R7, P0, R4, R11.reuse, RZ ;  /* 0x0000000b0407e210 */ /* 0x080fe20007f1e0ff */
        /* <DEDUP_REMOVED lines=23> */
.L_x_1064:
[----:B------:R-:W-:Y:S05]  /*21720*/  BSYNC B0 ;  /* 0x0000000000007941 */ /* 0x000fea0003800000 */
.L_x_1063:
        /* <DEDUP_REMOVED lines=45> */
.L_x_1066:
[----:B------:R-:W-:Y:S05]  /*21a00*/  BSYNC B0 ;  /* 0x0000000000007941 */ /* 0x000fea0003800000 */
.L_x_1065:
        /* <DEDUP_REMOVED lines=18> */
.L_x_1068:
[----:B------:R-:W-:Y:S05]  /*21b30*/  BSYNC B0 ;  /* 0x0000000000007941 */ /* 0x000fea0003800000 */
.L_x_1067:
        /* <DEDUP_REMOVED lines=16> */
.L_x_1070:
[----:B------:R-:W-:Y:S05]  /*21c40*/  BSYNC B0 ;  /* 0x0000000000007941 */ /* 0x000fea0003800000 */
.L_x_1069:
        /* <DEDUP_REMOVED lines=16> */
.L_x_1072:
[----:B------:R-:W-:Y:S05]  /*21d50*/  BSYNC B0 ;  /* 0x0000000000007941 */ /* 0x000fea0003800000 */
.L_x_1071:
        /* <DEDUP_REMOVED lines=16> */
.L_x_1074:
[----:B------:R-:W-:Y:S05]  /*21e60*/  BSYNC B0 ;  /* 0x0000000000007941 */ /* 0x000fea0003800000 */
.L_x_1073:
        /* <DEDUP_REMOVED lines=16> */
.L_x_1076:
[----:B------:R-:W-:Y:S05]  /*21f70*/  BSYNC B0 ;  /* 0x0000000000007941 */ /* 0x000fea0003800000 */
.L_x_1075:
        /* <DEDUP_REMOVED lines=16> */
.L_x_1078:
[----:B------:R-:W-:Y:S05]  /*22080*/  BSYNC B0 ;  /* 0x0000000000007941 */ /* 0x000fea0003800000 */
.L_x_1077:
        /* <DEDUP_REMOVED lines=15> */
.L_x_1011:
[----:B------:R-:W-:Y:S01]  /*22180*/  UISETP.NE.AND UP2, UPT, UR13, -0x1, UPT ;  /* 0xffffffff0d00788c */ /* 0x000fe2000bf45270 */
[----:B------:R-:W-:Y:S01]  /*22190*/  LEA.HI R4, R15, R164, RZ, 0x3 ;  /* 0x000000a40f047211 */ /* 0x000fe200078f18ff */
[----:B------:R-:W-:Y:S01]  /*221a0*/  ULDC.U8 UR6, c[0x0][0x3d8] ;  /* 0x0000f60000067ab9 */ /* 0x000fe20000000000 */
[----:B------:R-:W-:Y:S01]  /*221b0*/  ULDC.U8 UR10, c[0x0][0x3d9] ;  /* 0x0000f640000a7ab9 */ /* 0x000fe20000000000 */
[----:B------:R-:W-:Y:S01]  /*221c0*/  UISETP.NE.AND UP3, UPT, UR6, URZ, UPT ;  /* 0x0000003f0600728c */ /* 0x000fe2000bf65270 */
[----:B------:R-:W-:Y:S01]  /*221d0*/  LOP3.LUT R0, R4, 0xfffffff8, RZ, 0xc0, !PT ;  /* 0xfffffff804007812 */ /* 0x000fe200078ec0ff */
[----:B------:R-:W-:Y:S01]  /*221e0*/  UISETP.NE.AND UP1, UPT, UR10, URZ, UPT ;  /* 0x0000003f0a00728c */ /* 0x000fe2000bf25270 */
[----:B------:R-:W-:Y:S01]  /*221f0*/  IMAD.U32 R2, RZ, RZ, UR14 ;  /* 0x0000000eff027e24 */ /* 0x000fe2000f8e00ff */
[----:B------:R-:W-:Y:S01]  /*22200*/  UISETP.EQ.AND UP3, UPT, UR10, URZ, UP3 ;  /* 0x0000003f0a00728c */ /* 0x000fe20009f62270 */
[----:B------:R-:W-:Y:S02]  /*22210*/  SHF.R.S32.HI R4, RZ, 0x3, R4 ;  /* 0x00000003ff047819 */ /* 0x000fe40000011404 */
[----:B------:R-:W-:Y:S01]  /*22220*/  @UP2 ULDC.64 UR4, c[0x0][0x298] ;  /* 0x0000a60000042ab9 */ /* 0x000fe20000000a00 */
[----:B------:R-:W-:Y:S01]  /*22230*/  UISETP.NE.OR UP0, UPT, UR13, -0x1, !UP3 ;  /* 0xffffffff0d00788c */ /* 0x000fe2000df05670 */
[----:B------:R-:W-:Y:S01]  /*22240*/  PLOP3.LUT P0, PT, PT, PT, UP1, 0x80, 0x0 ;  /* 0x000000000000781c */ /* 0x000fe20003f0f018 */
[----:B------:R-:W-:-:S03]  /*22250*/  @UP2 UIMAD.WIDE.U32 UR8, UR13, UR4, URZ ;  /* 0x000000040d0822a5 */ /* 0x000fc6000f8e003f */
[----:B------:R-:W-:Y:S01]  /*22260*/  @UP1 ULDC UR11, c[0x0][0x2c0] ;  /* 0x0000b000000b1ab9 */ /* 0x000fe20000000800 */
[----:B------:R-:W-:Y:S02]  /*22270*/  @UP2 UIMAD UR7, UR13, UR5, UR9 ;  /* 0x000000050d0722a4 */ /* 0x000fe4000f8e0209 */
[----:B------:R-:W-:Y:S01]  /*22280*/  @!UP2 USHF.R.S32.HI UR9, URZ, 0x1f, UR17 ;  /* 0x0000001f3f09a899 */ /* 0x000fe20008011411 */
[----:B------:R-:W-:Y:S01]  /*22290*/  @!UP2 ULDC.64 UR4, c[0x0][0x290] ;  /* 0x0000a4000004aab9 */ /* 0x000fe20000000a00 */
[----:B------:R-:W-:Y:S02]  /*222a0*/  @!UP3 UMOV UR20, URZ ;  /* 0x0000003f0014bc82 */ /* 0x000fe40008000000 */
[----:B------:R-:W-:Y:S02]  /*222b0*/  @!UP2 UIMAD UR9, UR9, UR4, URZ ;  /* 0x000000040909a2a4 */ /* 0x000fe4000f8e023f */
[----:B------:R-:W-:Y:S02]  /*222c0*/  @!UP2 UIMAD.WIDE.U32 UR18, UR17, UR4, URZ ;  /* 0x000000041112a2a5 */ /* 0x000fe4000f8e003f */
[----:B------:R-:W-:Y:S01]  /*222d0*/  @!UP2 UIMAD UR9, UR17, UR5, UR9 ;  /* 0x000000051109a2a4 */ /* 0x000fe2000f8e0209 */
[----:B------:R-:W-:-:S02]  /*222e0*/  @!UP3 UMOV UR21, URZ ;  /* 0x0000003f0015bc82 */ /* 0x000fc40008000000 */
[----:B------:R-:W-:Y:S01]  /*222f0*/  @UP1 ULDC.64 UR4, c[0x0][0x2c0] ;  /* 0x0000b00000041ab9 */ /* 0x000fe20000000a00 */
[----:B------:R-:W-:Y:S01]  /*22300*/  @UP1 UMOV UR12, 0x1 ;  /* 0x00000001000c1882 */ /* 0x000fe20000000000 */
[----:B------:R-:W-:Y:S02]  /*22310*/  @UP1 UIMAD UR10, UR5, UR4, URZ ;  /* 0x00000004050a12a4 */ /* 0x000fe4000f8e023f */
[----:B------:R-:W-:Y:S01]  /*22320*/  @!UP2 UIADD3 UR7, UR19, UR9, URZ ;  /* 0x000000091307a290 */ /* 0x000fe2000fffe03f */
[----:B------:R-:W-:Y:S01]  /*22330*/  @UP3 ULDC UR4, c[0x0][0x2c4] ;  /* 0x0000b10000043ab9 */ /* 0x000fe20000000800 */
[----:B------:R-:W-:Y:S01]  /*22340*/  @!UP2 UMOV UR8, UR18 ;  /* 0x000000120008ac82 */ /* 0x000fe20008000000 */
[----:B------:R-:W-:-:S04]  /*22350*/  @!UP0 UIMAD UR13, UR17, UR4, URZ ;  /* 0x00000004110d82a4 */ /* 0x000fc8000f8e023f */
[----:B------:R-:W-:-:S03]  /*22360*/  @UP3 USHF.R.S32.HI UR4, URZ, 0x1f, UR13 ;  /* 0x0000001f3f043899 */ /* 0x000fc6000801140d */
[----:B------:R-:W-:-:S04]  /*22370*/  @UP3 UMOV UR20, UR13 ;  /* 0x0000000d00143c82 */ /* 0x000fc80008000000 */
[----:B------:R-:W-:Y:S01]  /*22380*/  @UP3 UMOV UR21, UR4 ;  /* 0x0000000400153c82 */ /* 0x000fe20008000000 */
[----:B------:R-:W-:Y:S05]  /*22390*/  @P0 BRA `(.L_x_1079) ;  /* 0x0000000000180947 */ /* 0x000fea0003800000 */
[----:B------:R-:W-:Y:S01]  /*223a0*/  UISETP.NE.AND UP0, UPT, UR6, URZ, UPT ;  /* 0x0000003f0600728c */ /* 0x000fe2000bf05270 */
[----:B------:R-:W-:Y:S01]  /*223b0*/  ULDC UR10, c[0x0][0x2c4] ;  /* 0x0000b100000a7ab9 */ /* 0x000fe20000000800 */
[----:B------:R-:W-:Y:S01]  /*223c0*/  ULDC UR12, c[0x0][0x270] ;  /* 0x00009c00000c7ab9 */ /* 0x000fe20000000800 */
[----:B------:R-:W-:-:S08]  /*223d0*/  UMOV UR11, 0x1 ;  /* 0x00000001000b7882 */ /* 0x000fd00000000000 */
[----:B------:R-:W-:Y:S02]  /*223e0*/  @UP0 ULDC UR10, c[0x0][0x2e4] ;  /* 0x0000b900000a0ab9 */ /* 0x000fe40000000800 */
[----:B------:R-:W-:-:S12]  /*223f0*/  UIMAD UR12, UR10, UR12, URZ ;  /* 0x0000000c0a0c72a4 */ /* 0x000fd8000f8e023f */
.L_x_1079:
[----:B------:R-:W-:Y:S01]  /*22400*/  IMAD.IADD R14, R164, 0x1, -R0 ;  /* 0x00000001a40e7824 */ /* 0x000fe200078e0a00 */
[----:B------:R-:W-:Y:S01]  /*22410*/  USHF.R.S32.HI UR6, URZ, 0x1f, UR16 ;  /* 0x0000001f3f067899 */ /* 0x000fe20008011410 */
[----:B------:R-:W-:Y:S01]  /*22420*/  SHF.R.S32.HI R5, RZ, 0x1f, R4 ;  /* 0x0000001fff057819 */ /* 0x000fe20000011404 */
[----:B------:R-:W-:Y:S01]  /*22430*/  ULDC.64 UR4, c[0x0][0x2a0] ;  /* 0x0000a80000047ab9 */ /* 0x000fe20000000a00 */
[----:B------:R-:W-:Y:S01]  /*22440*/  IMAD.SHL.U32 R0, R14, 0x8, RZ ;  /* 0x000000080e007824 */ /* 0x000fe200078e00ff */
[----:B------:R-:W-:Y:S01]  /*22450*/  UIMAD UR6, UR6, UR4, URZ ;  /* 0x00000004060672a4 */ /* 0x000fe2000f8e023f */
[----:B------:R-:W-:Y:S01]  /*22460*/  IMAD.U32 R6, RZ, RZ, UR4 ;  /* 0x00000004ff067e24 */ /* 0x000fe2000f8e00ff */
[----:B------:R-:W-:Y:S01]  /*22470*/  UIADD3 UR15, -UR28, UR15, URZ ;  /* 0x0000000f1c0f7290 */ /* 0x000fe2000fffe13f */
[----:B------:R-:W-:Y:S01]  /*22480*/  VIADD R17, R4, 0x10 ;  /* 0x0000001004117836 */ /* 0x000fe20000000000 */
[----:B------:R-:W-:Y:S01]  /*22490*/  ULDC UR4, c[0x0][0x2d0] ;  /* 0x0000b40000047ab9 */ /* 0x000fe20000000800 */
[----:B------:R-:W-:Y:S01]  /*224a0*/  UIMAD UR12, UR17, UR12, URZ ;  /* 0x0000000c110c72a4 */ /* 0x000fe2000f8e023f */
[C---:B------:R-:W-:Y:S01]  /*224b0*/  ISETP.GE.AND P0, PT, R0.reuse, UR4, PT ;  /* 0x0000000400007c0c */ /* 0x040fe2000bf06270 */
[----:B------:R-:W-:Y:S01]  /*224c0*/  UIMAD UR5, UR16, UR5, UR6 ;  /* 0x00000005100572a4 */ /* 0x000fe2000f8e0206 */
[----:B------:R-:W-:Y:S01]  /*224d0*/  IADD3 R8, P1, R0, UR8, RZ ;  /* 0x0000000800087c10 */ /* 0x000fe2000ff3e0ff */
[----:B------:R-:W-:Y:S01]  /*224e0*/  USEL UR12, UR12, URZ, !UP3 ;  /* 0x0000003f0c0c7287 */ /* 0x000fe2000d800000 */
[----:B------:R-:W-:Y:S01]  /*224f0*/  ISETP.GE.OR P2, PT, R4, UR15, P0 ;  /* 0x0000000f04007c0c */ /* 0x000fe20008746670 */
[----:B------:R-:W-:Y:S01]  /*22500*/  UIMAD UR6, UR28, UR11, URZ ;  /* 0x0000000b1c0672a4 */ /* 0x000fe2000f8e023f */
[----:B------:R-:W-:Y:S01]  /*22510*/  LEA.HI.X.SX32 R9, R0, UR7, 0x1, P1 ;  /* 0x0000000700097c11 */ /* 0x000fe200088f0eff */
[----:B------:R-:W-:Y:S01]  /*22520*/  UIMAD UR12, UR16, UR10, UR12 ;  /* 0x0000000a100c72a4 */ /* 0x000fe2000f8e020c */
[C---:B------:R-:W-:Y:S01]  /*22530*/  VIADD R19, R4.reuse, 0x30 ;  /* 0x0000003004137836 */ /* 0x040fe20000000000 */
[----:B------:R-:W-:Y:S01]  /*22540*/  USHF.R.S32.HI UR4, URZ, 0x1f, UR6 ;  /* 0x0000001f3f047899 */ /* 0x000fe20008011406 */
[----:B------:R-:W-:Y:S01]  /*22550*/  IADD3 R18, R4, 0x20, RZ ;  /* 0x0000002004127810 */ /* 0x000fe20007ffe0ff */
[----:B------:R-:W-:Y:S01]  /*22560*/  USHF.R.S32.HI UR7, URZ, 0x1f, UR12 ;  /* 0x0000001f3f077899 */ /* 0x000fe2000801140c */
[----:B------:R-:W-:Y:S01]  /*22570*/  IMAD.WIDE.U32 R8, R6, UR16, R8 ;  /* 0x0000001006087c25 */ /* 0x000fe2000f8e0008 */
[----:B------:R-:W-:Y:S01]  /*22580*/  UIADD3 UR6, UP1, UP0, UR6, UR20, UR12 ;  /* 0x0000001406067290 */ /* 0x000fe2000f83e00c */
[----:B------:R-:W-:Y:S01]  /*22590*/  IADD3 R21, R4, 0x40, RZ ;  /* 0x0000004004157810 */ /* 0x000fe20007ffe0ff */
[----:B------:R-:W-:Y:S01]  /*225a0*/  BSSY B0, `(.L_x_1080) ;  /* 0x0000017000007945 */ /* 0x000fe20003800000 */
[----:B------:R-:W-:Y:S01]  /*225b0*/  VIADD R7, R9, UR5 ;  /* 0x0000000509077c36 */ /* 0x000fe20008000000 */
[----:B------:R-:W-:Y:S01]  /*225c0*/  UIADD3.X UR20, UR4, UR21, UR7, UP1, UP0 ;  /* 0x0000001504147290 */ /* 0x000fe20008fe0407 */
[----:B------:R-:W-:Y:S01]  /*225d0*/  IMAD.WIDE R2, R2, 0x80, R4 ;  /* 0x0000008002027825 */ /* 0x000fe200078e0204 */
[----:B------:R-:W-:-:S02]  /*225e0*/  ISETP.GE.AND P4, PT, R21, UR15, PT ;  /* 0x0000000f15007c0c */ /* 0x000fc4000bf86270 */
[----:B------:R-:W-:Y:S01]  /*225f0*/  ISETP.GE.OR P1, PT, R17, UR15, P0 ;  /* 0x0000000f11007c0c */ /* 0x000fe20008726670 */
[----:B------:R-:W-:Y:S01]  /*22600*/  VIADD R20, R4, 0x50 ;  /* 0x0000005004147836 */ /* 0x000fe20000000000 */
[----:B------:R-:W-:Y:S01]  /*22610*/  ISETP.GE.OR P6, PT, R18, UR15, P0 ;  /* 0x0000000f12007c0c */ /* 0x000fe200087c6670 */
[C---:B------:R-:W-:Y:S01]  /*22620*/  VIADD R22, R4.reuse, 0x60 ;  /* 0x0000006004167836 */ /* 0x040fe20000000000 */
[----:B------:R-:W-:Y:S02]  /*22630*/  ISETP.GE.OR P5, PT, R19, UR15, P0 ;  /* 0x0000000f13007c0c */ /* 0x000fe400087a6670 */
[----:B------:R-:W-:Y:S02]  /*22640*/  ISETP.GE.OR P3, PT, R21, UR15, P0 ;  /* 0x0000000f15007c0c */ /* 0x000fe40008766670 */
[----:B------:R-:W-:Y:S01]  /*22650*/  IADD3 R23, R4, 0x70, RZ ;  /* 0x0000007004177810 */ /* 0x000fe20007ffe0ff */
        /* <DEDUP_REMOVED lines=11> */
.L_x_1081:
[----:B------:R-:W-:Y:S05]  /*22710*/  BSYNC B0 ;  /* 0x0000000000007941 */ /* 0x000fea0003800000 */
.L_x_1080:
        /* <DEDUP_REMOVED lines=16> */
.L_x_1083:
[----:B------:R-:W-:Y:S05]  /*22820*/  BSYNC B0 ;  /* 0x0000000000007941 */ /* 0x000fea0003800000 */
.L_x_1082:
        /* <DEDUP_REMOVED lines=16> */
.L_x_1085:
[----:B------:R-:W-:Y:S05]  /*22930*/  BSYNC B0 ;  /* 0x0000000000007941 */ /* 0x000fea0003800000 */
.L_x_1084:
        /* <DEDUP_REMOVED lines=16> */
.L_x_1087:
[----:B------:R-:W-:Y:S05]  /*22a40*/  BSYNC B0 ;  /* 0x0000000000007941 */ /* 0x000fea0003800000 */
.L_x_1086:
        /* <DEDUP_REMOVED lines=16> */
.L_x_1089:
[----:B------:R-:W-:Y:S05]  /*22b50*/  BSYNC B0 ;  /* 0x0000000000007941 */ /* 0x000fea0003800000 */
.L_x_1088:
        /* <DEDUP_REMOVED lines=25> */
.L_x_1091:
[----:B------:R-:W-:Y:S05]  /*22cf0*/  BSYNC B0 ;  /* 0x0000000000007941 */ /* 0x000fea0003800000 */
.L_x_1090:
        /* <DEDUP_REMOVED lines=19> */
.L_x_1093:
[----:B------:R-:W-:Y:S05]  /*22e30*/  BSYNC B0 ;  /* 0x0000000000007941 */ /* 0x000fea0003800000 */
.L_x_1092:
        /* <DEDUP_REMOVED lines=16> */
.L_x_1095:
[----:B------:R-:W-:Y:S05]  /*22f40*/  BSYNC B0 ;  /* 0x0000000000007941 */ /* 0x000fea0003800000 */
.L_x_1094:
        /* <DEDUP_REMOVED lines=11> */
.L_x_1097:
[----:B------:R-:W-:Y:S05]  /*23000*/  BSYNC B0 ;  /* 0x0000000000007941 */ /* 0x000fea0003800000 */
.L_x_1096:
        /* <DEDUP_REMOVED lines=11> */
.L_x_1099:
[----:B------:R-:W-:Y:S05]  /*230c0*/  BSYNC B0 ;  /* 0x0000000000007941 */ /* 0x000fea0003800000 */
.L_x_1098:
        /* <DEDUP_REMOVED lines=10> */
.L_x_1101:
[----:B------:R-:W-:Y:S05]  /*23170*/  BSYNC B0 ;  /* 0x0000000000007941 */ /* 0x000fea0003800000 */
.L_x_1100:
        /* <DEDUP_REMOVED lines=10> */
.L_x_1103:
[----:B------:R-:W-:Y:S05]  /*23220*/  BSYNC B0 ;  /* 0x0000000000007941 */ /* 0x000fea0003800000 */
.L_x_1102:
        /* <DEDUP_REMOVED lines=10> */
.L_x_1105:
[----:B------:R-:W-:Y:S05]  /*232d0*/  BSYNC B0 ;  /* 0x0000000000007941 */ /* 0x000fea0003800000 */
.L_x_1104:
        /* <DEDUP_REMOVED lines=10> */
.L_x_1107:
[----:B------:R-:W-:Y:S05]  /*23380*/  BSYNC B0 ;  /* 0x0000000000007941 */ /* 0x000fea0003800000 */
.L_x_1106:
        /* <DEDUP_REMOVED lines=10> */
.L_x_1109:
[----:B------:R-:W-:Y:S05]  /*23430*/  BSYNC B0 ;  /* 0x0000000000007941 */ /* 0x000fea0003800000 */
.L_x_1108:
        /* <DEDUP_REMOVED lines=10> */
.L_x_1110:
        /* <DEDUP_REMOVED lines=10> */
.L_x_1429:


//--------------------- .text._ZN5flash16flash_fwd_kernelI23Flash_fwd_kernel_traitsILi64ELi128ELi64ELi4ELb0ELb0EN7cutlass6half_tE19Flash_kernel_traitsILi64ELi128ELi64ELi4ES3_EELb0ELb1ELb0ELb0ELb0ELb0ELb1ELb0EEEvNS_16Flash_fwd_paramsE --------------------------
	.section	.text._ZN5flash16flash_fwd_kernelI23Flash_fwd_kernel_traitsILi64ELi128ELi64ELi4ELb0ELb0EN7cutlass6half_tE19Flash_kernel_traitsILi64ELi128ELi64ELi4ES3_EELb0ELb1ELb0ELb0ELb0ELb0ELb1ELb0EEEvNS_16Flash_fwd_paramsE,"ax",@progbits
	.align	128
        .global         _ZN5flash16flash_fwd_kernelI23Flash_fwd_kernel_traitsILi64ELi128ELi64ELi4ELb0ELb0EN7cutlass6half_tE19Flash_kernel_traitsILi64ELi128ELi64ELi4ES3_EELb0ELb1ELb0ELb0ELb0ELb0ELb1ELb0EEEvNS_16Flash_fwd_paramsE
        .type           _ZN5flash16flash_fwd_kernelI23Flash_fwd_kernel_traitsILi64ELi128ELi64ELi4ELb0ELb0EN7cutlass6half_tE19Flash_kernel_traitsILi64ELi128ELi64ELi4ES3_EELb0ELb1ELb0ELb0ELb0ELb0ELb1ELb0EEEvNS_16Flash_fwd_paramsE,@function
        .size           _ZN5flash16flash_fwd_kernelI23Flash_fwd_kernel_traitsILi64ELi128ELi64ELi4ELb0ELb0EN7cutlass6half_tE19Flash_kernel_traitsILi64ELi128ELi64ELi4ES3_EELb0ELb1ELb0ELb0ELb0ELb0ELb1ELb0EEEvNS_16Flash_fwd_paramsE,(.L_x_1430 - _ZN5flash16flash_fwd_kernelI23Flash_fwd_kernel_traitsILi64ELi128ELi64ELi4ELb0ELb0EN7cutlass6half_tE19Flash_kernel_traitsILi64ELi128ELi64ELi4ES3_EELb0ELb1ELb0ELb0ELb0ELb0ELb1ELb0EEEvNS_16Flash_fwd_paramsE)
        .other          _ZN5flash16flash_fwd_kernelI23Flash_fwd_kernel_traitsILi64ELi128ELi64ELi4ELb0ELb0EN7cutlass6half_tE19Flash_kernel_traitsILi64ELi128ELi64ELi4ES3_EELb0ELb1ELb0ELb0ELb0ELb0ELb1ELb0EEEvNS_16Flash_fwd_paramsE,@"STO_CUDA_ENTRY STV_DEFAULT"
_ZN5flash16flash_fwd_kernelI23Flash_fwd_kernel_traitsILi64ELi128ELi64ELi4ELb0ELb0EN7cutlass6half_tE19Flash_kernel_traitsILi64ELi128ELi64ELi4ES3_EELb0ELb1ELb0ELb0ELb0ELb0ELb1ELb0EEEvNS_16Flash_fwd_paramsE:
.text._ZN5flash16flash_fwd_kernelI23Flash_fwd_kernel_traitsILi64ELi128ELi64ELi4ELb0ELb0EN7cutlass6half_tE19Flash_kernel_traitsILi64ELi128ELi64ELi4ES3_EELb0ELb1ELb0ELb0ELb0ELb0ELb1ELb0EEEvNS_16Flash_fwd_paramsE:
        /* <DEDUP_REMOVED lines=18> */
[----:B------:R-:W1:Y:S01]  /*0120*/  @P1 LDC.64 R6, c[0x0][0x300] ;  /* 0x0000c000ff061b82 */ /* 0x000e620000000a00 */
[----:B--2---:R-:W-:Y:S01]  /*0130*/  ISETP.NE.AND P3, PT, R8, RZ, PT ;  /* 0x000000ff0800720c */ /* 0x004fe20003f65270 */
[----:B------:R-:W-:-:S02]  /*0140*/  IMAD.MOV.U32 R8, RZ, RZ, RZ ;  /* 0x000000ffff087224 */ /* 0x000fc400078e00ff */
[----:B-1----:R-:W-:-:S05]  /*0150*/  @P1 IMAD.WIDE R4, R18, 0x4, R6 ;  /* 0x0000000412041825 */ /* 0x002fca00078e0206 */
[----:B------:R1:W5:Y:S01]  /*0160*/  @P1 LDG.E R8, desc[UR10][R4.64] ;  /* 0x0000000a04081981 */ /* 0x000362000c1e1900 */
[----:B---3--:R-:W-:-:S04]  /*0170*/  ISETP.EQ.U32.AND P0, PT, R2, RZ, PT ;  /* 0x000000ff0200720c */ /* 0x008fc80003f02070 */
[----:B------:R-:W-:Y:S01]  /*0180*/  ISETP.EQ.OR.EX P0, PT, R3, RZ, !P3, P0 ;  /* 0x000000ff0300720c */ /* 0x000fe20005f02700 */
[----:B------:R-:W-:Y:S02]  /*0190*/  IMAD.MOV.U32 R9, RZ, RZ, -0x1 ;  /* 0xffffffffff097424 */ /* 0x000fe400078e00ff */
[----:B------:R-:W-:Y:S01]  /*01a0*/  IMAD.WIDE R6, R18, 0x4, R10 ;  /* 0x0000000412067825 */ /* 0x000fe200078e020a */
[----:B------:R-:W2:Y:S01]  /*01b0*/  S2R R19, SR_CTAID.X ;  /* 0x0000000000137919 */ /* 0x000ea20000002500 */
[----:B------:R-:W3:Y:S08]  /*01c0*/  S2R R21, SR_CTAID.Z ;  /* 0x0000000000157919 */ /* 0x000ef00000002700 */
[----:B------:R1:W5:Y:S01]  /*01d0*/  @!P0 LDG.E R9, desc[UR10][R6.64] ;  /* 0x0000000a06098981 */ /* 0x000362000c1e1900 */
[----:B------:R-:W-:-:S04]  /*01e0*/  ISETP.NE.U32.AND P0, PT, R2, RZ, PT ;  /* 0x000000ff0200720c */ /* 0x000fc80003f05070 */
[----:B------:R-:W-:Y:S01]  /*01f0*/  ISETP.NE.AND.EX P0, PT, R3, RZ, PT, P0 ;  /* 0x000000ff0300720c */ /* 0x000fe20003f05300 */
[----:B----4-:R-:W-:Y:S01]  /*0200*/  @P2 IMAD.IADD R78, R0, 0x1, -R13 ;  /* 0x00000001004e2824 */ /* 0x010fe200078e0a0d */
[----:B------:R1:W-:Y:S05]  /*0210*/  STL [R1+0x74], R13 ;  /* 0x0000740d01007387 */ /* 0x0003ea0000100800 */
[----:B------:R-:W4:Y:S06]  /*0220*/  @!P2 LDC R78, c[0x0][0x2c4] ;  /* 0x0000b100ff4eab82 */ /* 0x000f2c0000000800 */
[----:B--23--:R-:W-:Y:S05]  /*0230*/  @!P0 BRA `(.L_x_1111) ;  /* 0x0000000000108947 */ /* 0x00cfea0003800000 */
[----:B------:R-:W1:Y:S02]  /*0240*/  @P3 LDG.E R0, desc[UR10][R6.64+0x4] ;  /* 0x0000040a06003981 */ /* 0x000e64000c1e1900 */
[----:B-1---5:R-:W-:-:S06]  /*0250*/  @P3 IADD3 R4, R0, -R9, RZ ;  /* 0x8000000900043210 */ /* 0x022fcc0007ffe0ff */
[----:B------:R2:W5:Y:S01]  /*0260*/  @!P3 LDG.E R4, desc[UR10][R6.64] ;  /* 0x0000000a0604b981 */ /* 0x000562000c1e1900 */
[----:B------:R-:W-:Y:S05]  /*0270*/  BRA `(.L_x_1112) ;  /* 0x0000000000047947 */ /* 0x000fea0003800000 */
.L_x_1111:
[----:B-1----:R-:W1:Y:S02]  /*0280*/  LDC R4, c[0x0][0x2c8] ;  /* 0x0000b200ff047b82 */ /* 0x002e640000000800 */
.L_x_1112:
        /* <DEDUP_REMOVED lines=31> */
[----:B------:R-:W-:Y:S01]  /*0480*/  IABS R4, R21 ;  /* 0x0000001500047213 */ /* 0x000fe20000000000 */
[----:B------:R-:W-:Y:S01]  /*0490*/  IMAD.MOV.U32 R231, RZ, RZ, R25 ;  /* 0x000000ffffe77224 */ /* 0x000fe200078e0019 */
[----:B------:R-:W-:Y:S02]  /*04a0*/  SHF.R.S32.HI R22, RZ, 0x1f, R126 ;  /* 0x0000001fff167819 */ /* 0x000fe4000001147e */
[----:B------:R-:W-:Y:S02]  /*04b0*/  ISETP.NE.AND P3, PT, R13, -0x1, PT ;  /* 0xffffffff0d00780c */ /* 0x000fe40003f65270 */
[----:B------:R-:W-:Y:S02]  /*04c0*/  ISETP.NE.AND P0, PT, R9, -0x1, PT ;  /* 0xffffffff0900780c */ /* 0x000fe40003f05270 */
[----:B------:R-:W-:-:S09]  /*04d0*/  LEA.HI R5, R22, R126, RZ, 0x6 ;  /* 0x0000007e16057211 */ /* 0x000fd200078f30ff */
[----:B--2---:R-:W2:Y:S01]  /*04e0*/  @!P3 LDC.64 R6, c[0x0][0x228] ;  /* 0x00008a00ff06bb82 */ /* 0x004ea20000000a00 */
[----:B-1----:R-:W-:-:S07]  /*04f0*/  IABS R12, R14 ;  /* 0x0000000e000c7213 */ /* 0x002fce0000000000 */
[----:B------:R-:W1:Y:S01]  /*0500*/  @P3 LDC.64 R10, c[0x0][0x240] ;  /* 0x00009000ff0a3b82 */ /* 0x000e620000000a00 */
[----:B------:R-:W3:Y:S07]  /*0510*/  I2F.RP R2, R12 ;  /* 0x0000000c00027306 */ /* 0x000eee0000209400 */
[----:B------:R-:W4:Y:S08]  /*0520*/  @P0 LDC.64 R248, c[0x0][0x250] ;  /* 0x00009400fff80b82 */ /* 0x000f300000000a00 */
[----:B------:R-:W5:Y:S01]  /*0530*/  @P0 LDC.64 R246, c[0x0][0x248] ;  /* 0x00009200fff60b82 */ /* 0x000f620000000a00 */
[----:B---3--:R-:W3:Y:S02]  /*0540*/  MUFU.RCP R2, R2 ;  /* 0x0000000200027308 */ /* 0x008ee40000001000 */
[----:B---3--:R-:W-:-:S06]  /*0550*/  VIADD R2, R2, 0xffffffe ;  /* 0x0ffffffe02027836 */ /* 0x008fcc0000000000 */
[----:B------:R-:W3:Y:S02]  /*0560*/  F2I.FTZ.U32.TRUNC.NTZ R3, R2 ;  /* 0x0000000200037305 */ /* 0x000ee4000021f000 */
[----:B---3--:R-:W-:Y:S01]  /*0570*/  IMAD.MOV R0, RZ, RZ, -R3 ;  /* 0x000000ffff007224 */ /* 0x008fe200078e0a03 */
[----:B------:R-:W-:-:S03]  /*0580*/  MOV R2, RZ ;  /* 0x000000ff00027202 */ /* 0x000fc60000000f00 */
[----:B------:R-:W-:-:S04]  /*0590*/  IMAD R0, R0, R12, RZ ;  /* 0x0000000c00007224 */ /* 0x000fc800078e02ff */
[----:B------:R-:W-:-:S04]  /*05a0*/  IMAD.HI.U32 R0, R3, R0, R2 ;  /* 0x0000000003007227 */ /* 0x000fc800078e0002 */
[----:B------:R-:W-:Y:S01]  /*05b0*/  IMAD.MOV.U32 R3, RZ, RZ, R4 ;  /* 0x000000ffff037224 */ /* 0x000fe200078e0004 */
[----:B------:R-:W-:-:S03]  /*05c0*/  LEA.HI R4, R22, R126, RZ, 0x3 ;  /* 0x0000007e16047211 */ /* 0x000fc600078f18ff */
[----:B------:R-:W-:Y:S01]  /*05d0*/  IMAD.HI.U32 R0, R0, R3, RZ ;  /* 0x0000000300007227 */ /* 0x000fe200078e00ff */
[----:B------:R-:W-:Y:S02]  /*05e0*/  SHF.R.S32.HI R26, RZ, 0x3, R4 ;  /* 0x00000003ff1a7819 */ /* 0x000fe40000011404 */
[----:B------:R-:W-:Y:S01]  /*05f0*/  LOP3.LUT R4, R4, 0xfffffff8, RZ, 0xc0, !PT ;  /* 0xfffffff804047812 */ /* 0x000fe200078ec0ff */
[----:B------:R-:W-:Y:S01]  /*0600*/  IMAD.MOV R2, RZ, RZ, -R0 ;  /* 0x000000ffff027224 */ /* 0x000fe200078e0a00 */
[----:B------:R-:W-:-:S03]  /*0610*/  SHF.R.S32.HI R27, RZ, 0x1f, R26 ;  /* 0x0000001fff1b7819 */ /* 0x000fc6000001141a */
[----:B------:R-:W-:Y:S02]  /*0620*/  IMAD.IADD R17, R126, 0x1, -R4 ;  /* 0x000000017e117824 */ /* 0x000fe400078e0a04 */
[----:B------:R-:W-:Y:S01]  /*0630*/  IMAD R2, R12, R2, R3 ;  /* 0x000000020c027224 */ /* 0x000fe200078e0203 */
[----:B------:R-:W-:Y:S01]  /*0640*/  SHF.L.U32 R3, R26, 0x6, RZ ;  /* 0x000000061a037819 */ /* 0x000fe200000006ff */
[----:B------:R-:W-:Y:S02]  /*0650*/  IMAD.SHL.U32 R24, R17, 0x8, RZ ;  /* 0x0000000811187824 */ /* 0x000fe400078e00ff */
[----:B------:R-:W-:Y:S01]  /*0660*/  IMAD.WIDE R28, R19, 0x80, R26 ;  /* 0x00000080131c7825 */ /* 0x000fe200078e021a */
[----:B------:R-:W-:Y:S02]  /*0670*/  ISETP.GT.U32.AND P2, PT, R12, R2, PT ;  /* 0x000000020c00720c */ /* 0x000fe40003f44070 */
[----:B------:R-:W-:Y:S01]  /*0680*/  MOV R230, R24 ;  /* 0x0000001800e67202 */ /* 0x000fe20000000f00 */
[----:B------:R-:W-:Y:S01]  /*0690*/  IMAD.MOV.U32 R230, RZ, RZ, R24 ;  /* 0x000000ffffe67224 */ /* 0x000fe200078e0018 */
[----:B------:R-:W-:Y:S01]  /*06a0*/  LOP3.LUT R4, R3, 0x1c0, RZ, 0xc0, !PT ;  /* 0x000001c003047812 */ /* 0x000fe200078ec0ff */
[----:B------:R3:W-:Y:S03]  /*06b0*/  STL [R1+0x40], R24 ;  /* 0x0000401801007387 */ /* 0x0007e60000100800 */
[----:B------:R-:W-:Y:S01]  /*06c0*/  LOP3.LUT R3, R4, 0x38, R230, 0xf8, !PT ;  /* 0x0000003804037812 */ /* 0x000fe200078ef8e6 */
[----:B------:R3:W-:Y:S01]  /*06d0*/  STL.64 [R1+0x50], R26 ;  /* 0x0000501a01007387 */ /* 0x0007e20000100a00 */
[----:B------:R-:W-:-:S03]  /*06e0*/  SHF.R.U32.HI R4, RZ, 0x3, R4 ;  /* 0x00000003ff047819 */ /* 0x000fc60000011604 */
[----:B------:R-:W-:Y:S01]  /*06f0*/  @!P2 IADD3 R2, R2, -R12, RZ ;  /* 0x8000000c0202a210 */ /* 0x000fe20007ffe0ff */
[----:B------:R3:W-:Y:S01]  /*0700*/  STL.64 [R1+0x38], R28 ;  /* 0x0000381c01007387 */ /* 0x0007e20000100a00 */
[----:B------:R-:W-:Y:S01]  /*0710*/  LOP3.LUT R3, R3, R4, RZ, 0x3c, !PT ;  /* 0x0000000403037212 */ /* 0x000fe200078e3cff */
[----:B------:R-:W-:Y:S01]  /*0720*/  @!P2 VIADD R0, R0, 0x1 ;  /* 0x000000010000a836 */ /* 0x000fe20000000000 */
[----:B------:R-:W-:Y:S02]  /*0730*/  @!P3 SHF.R.S32.HI R4, RZ, 0x1f, R18 ;  /* 0x0000001fff04b819 */ /* 0x000fe40000011412 */
[----:B------:R-:W-:Y:S01]  /*0740*/  ISETP.GE.U32.AND P4, PT, R2, R12, PT ;  /* 0x0000000c0200720c */ /* 0x000fe20003f86070 */
[----:B------:R-:W-:Y:S01]  /*0750*/  IMAD.SHL.U32 R2, R5, 0x8, RZ ;  /* 0x0000000805027824 */ /* 0x000fe200078e00ff */
[----:B------:R-:W-:Y:S01]  /*0760*/  LOP3.LUT R5, R21, R14, RZ, 0x3c, !PT ;  /* 0x0000000e15057212 */ /* 0x000fe200078e3cff */
[----:B--2---:R-:W-:Y:S01]  /*0770*/  @!P3 IMAD R4, R4, R6, RZ ;  /* 0x000000060404b224 */ /* 0x004fe200078e02ff */
[----:B------:R-:W-:-:S02]  /*0780*/  ISETP.NE.AND P2, PT, R14, RZ, PT ;  /* 0x000000ff0e00720c */ /* 0x000fc40003f45270 */
[----:B------:R-:W-:Y:S01]  /*0790*/  LOP3.LUT R207, R3, 0xfffffe00, R2, 0xf8, !PT ;  /* 0xfffffe0003cf7812 */ /* 0x000fe200078ef802 */
[----:B------:R-:W-:Y:S01]  /*07a0*/  @!P3 IMAD R4, R18, R7, R4 ;  /* 0x000000071204b224 */ /* 0x000fe200078e0204 */
[----:B------:R-:W-:Y:S01]  /*07b0*/  ISETP.GE.AND P1, PT, R5, RZ, PT ;  /* 0x000000ff0500720c */ /* 0x000fe20003f26270 */
[----:B-1----:R-:W-:-:S04]  /*07c0*/  @P3 IMAD.WIDE.U32 R2, R13, R10, RZ ;  /* 0x0000000a0d023225 */ /* 0x002fc800078e00ff */
[----:B------:R-:W-:Y:S01]  /*07d0*/  @!P3 IMAD.WIDE.U32 R6, R18, R6, RZ ;  /* 0x000000061206b225 */ /* 0x000fe200078e00ff */
[----:B------:R-:W-:-:S03]  /*07e0*/  @P4 IADD3 R0, R0, 0x1, RZ ;  /* 0x0000000100004810 */ /* 0x000fc60007ffe0ff */
[----:B------:R-:W-:Y:S01]  /*07f0*/  @P3 IMAD R11, R13, R11, R3 ;  /* 0x0000000b0d0b3224 */ /* 0x000fe200078e0203 */
[----:B------:R-:W-:Y:S01]  /*0800*/  @!P3 IADD3 R11, R7, R4, RZ ;  /* 0x00000004070bb210 */ /* 0x000fe20007ffe0ff */
[C---:B------:R-:W-:Y:S01]  /*0810*/  @P0 IMAD.IADD R3, R8.reuse, 0x1, R9 ;  /* 0x0000000108030824 */ /* 0x040fe200078e0209 */
[----:B------:R-:W-:Y:S01]  /*0820*/  @P0 IADD3 R4, R8, R9, RZ ;  /* 0x0000000908040210 */ /* 0x000fe20007ffe0ff */
[----:B------:R-:W-:Y:S02]  /*0830*/  IMAD.MOV.U32 R13, RZ, RZ, R0 ;  /* 0x000000ffff0d7224 */ /* 0x000fe400078e0000 */
[----:B------:R-:W-:Y:S01]  /*0840*/  @P3 IMAD.MOV.U32 R10, RZ, RZ, R2 ;  /* 0x000000ffff0a3224 */ /* 0x000fe200078e0002 */
[----:B------:R-:W-:Y:S01]  /*0850*/  @!P3 MOV R10, R6 ;  /* 0x00000006000ab202 */ /* 0x000fe20000000f00 */
[----:B----4-:R-:W-:Y:S02]  /*0860*/  @P0 IMAD R7, R3, R249, RZ ;  /* 0x000000f903070224 */ /* 0x010fe400078e02ff */
[----:B-----5:R-:W-:-:S02]  /*0870*/  @P0 IMAD R0, R4, R247, RZ ;  /* 0x000000f704000224 */ /* 0x020fc400078e02ff */
[----:B------:R-:W-:-:S04]  /*0880*/  @P0 IMAD.WIDE.U32 R2, R3, R248, RZ ;  /* 0x000000f803020225 */ /* 0x000fc800078e00ff */
[----:B------:R-:W-:Y:S01]  /*0890*/  @P0 IMAD.WIDE.U32 R4, R4, R246, RZ ;  /* 0x000000f604040225 */ /* 0x000fe200078e00ff */
[----:B------:R-:W-:-:S03]  /*08a0*/  @P0 MOV R16, R2 ;  /* 0x0000000200100202 */ /* 0x000fc60000000f00 */
[----:B------:R-:W-:Y:S01]  /*08b0*/  @!P1 IMAD.MOV R13, RZ, RZ, -R13 ;  /* 0x000000ffff0d9224 */ /* 0x000fe200078e0a0d */
[----:B------:R-:W-:Y:S01]  /*08c0*/  @!P2 LOP3.LUT R13, RZ, R14, RZ, 0x33, !PT ;  /* 0x0000000eff0da212 */ /* 0x000fe200078e33ff */
[----:B------:R-:W-:Y:S01]  /*08d0*/  @P0 IMAD.IADD R20, R3, 0x1, R7 ;  /* 0x0000000103140824 */ /* 0x000fe200078e0207 */
[----:B------:R-:W-:Y:S01]  /*08e0*/  LEA.HI R7, R22, R126, RZ, 0x4 ;  /* 0x0000007e16077211 */ /* 0x000fe200078f20ff */
[----:B------:R-:W-:Y:S01]  /*08f0*/  @P0 IMAD.IADD R19, R5, 0x1, R0 ;  /* 0x0000000105130824 */ /* 0x000fe200078e0200 */
[----:B------:R-:W-:Y:S01]  /*0900*/  @P0 MOV R15, R4 ;  /* 0x00000004000f0202 */ /* 0x000fe20000000f00 */
[----:B---3--:R-:W-:Y:S06]  /*0910*/  @P0 BRA `(.L_x_1114) ;  /* 0x0000000000340947 */ /* 0x008fec0003800000 */
        /* <DEDUP_REMOVED lines=13> */
.L_x_1114:
        /* <DEDUP_REMOVED lines=14> */
.L_x_1115:
[----:B------:R-:W-:Y:S01]  /*0ad0*/  IMAD.IADD R18, R78, 0x1, -R128 ;  /* 0x000000014e127824 */ /* 0x000fe200078e0a80 */
[----:B------:R-:W1:Y:S01]  /*0ae0*/  S2UR UR4, SR_CgaCtaId ;  /* 0x00000000000479c3 */ /* 0x000e620000008800 */
[C---:B------:R-:W-:Y:S01]  /*0af0*/  VIADD R25, R26.reuse, 0x10 ;  /* 0x000000101a197836 */ /* 0x040fe20000000000 */
[----:B------:R-:W-:Y:S01]  /*0b00*/  SHF.R.S32.HI R231, RZ, 0x1f, R230 ;  /* 0x0000001fffe77819 */ /* 0x000fe200000114e6 */
[C---:B------:R-:W-:Y:S01]  /*0b10*/  VIADD R24, R26.reuse, 0x20 ;  /* 0x000000201a187836 */ /* 0x040fe20000000000 */
[----:B------:R-:W-:Y:S01]  /*0b20*/  STL [R1+0x70], R18 ;  /* 0x0000701201007387 */ /* 0x000fe20000100800 */
[C---:B------:R-:W-:Y:S01]  /*0b30*/  VIADD R14, R26.reuse, 0x40 ;  /* 0x000000401a0e7836 */ /* 0x040fe20000000000 */
[CC--:B------:R-:W-:Y:S01]  /*0b40*/  ISETP.GE.AND P1, PT, R26.reuse, R18.reuse, PT ;  /* 0x000000121a00720c */ /* 0x0c0fe20003f26270 */
[C---:B------:R-:W-:Y:S01]  /*0b50*/  VIADD R23, R26.reuse, 0x30 ;  /* 0x000000301a177836 */ /* 0x040fe20000000000 */
[----:B------:R-:W-:Y:S01]  /*0b60*/  STL [R1+0x80], R25 ;  /* 0x0000801901007387 */ /* 0x000fe20000100800 */
[----:B------:R-:W-:Y:S01]  /*0b70*/  VIADD R9, R26, 0x50 ;  /* 0x000000501a097836 */ /* 0x000fe20000000000 */
[----:B------:R-:W-:Y:S01]  /*0b80*/  ISETP.GE.AND P4, PT, R14, R18, PT ;  /* 0x000000120e00720c */ /* 0x000fe20003f86270 */
[----:B------:R-:W-:Y:S01]  /*0b90*/  VIADD R4, R26, 0x60 ;  /* 0x000000601a047836 */ /* 0x000fe20000000000 */
[----:B------:R-:W-:Y:S01]  /*0ba0*/  STL [R1+0x7c], R24 ;  /* 0x00007c1801007387 */ /* 0x000fe20000100800 */
[----:B------:R-:W-:Y:S01]  /*0bb0*/  LOP3.LUT R0, R7, 0xfffffff0, RZ, 0xc0, !PT ;  /* 0xfffffff007007812 */ /* 0x000fe200078ec0ff */
[----:B------:R-:W-:Y:S01]  /*0bc0*/  ULDC.64 UR6, c[0x0][0x258] ;  /* 0x0000960000067ab9 */ /* 0x000fe20000000a00 */
[----:B------:R-:W-:Y:S01]  /*0bd0*/  SHF.R.S32.HI R5, RZ, 0x1f, R21 ;  /* 0x0000001fff057819 */ /* 0x000fe20000011415 */
[----:B------:R2:W-:Y:S01]  /*0be0*/  STL [R1+0x8c], R14 ;  /* 0x00008c0e01007387 */ /* 0x0005e20000100800 */
[----:B------:R-:W-:Y:S01]  /*0bf0*/  IADD3 R2, P2, R230, R10, RZ ;  /* 0x0000000ae6027210 */ /* 0x000fe20007f5e0ff */
[----:B------:R-:W-:Y:S01]  /*0c00*/  IMAD.IADD R6, R126, 0x1, -R0 ;  /* 0x000000017e067824 */ /* 0x000fe200078e0a00 */
[----:B------:R-:W-:Y:S01]  /*0c10*/  UMOV UR5, 0x400 ;  /* 0x0000040000057882 */ /* 0x000fe20000000000 */
[----:B------:R-:W-:Y:S01]  /*0c20*/  STL [R1+0x78], R23 ;  /* 0x0000781701007387 */ /* 0x000fe20000100800 */
[----:B------:R-:W-:Y:S01]  /*0c30*/  IMAD R0, R5, UR6, RZ ;  /* 0x0000000605007c24 */ /* 0x000fe2000f8e02ff */
[----:B------:R-:W-:Y:S01]  /*0c40*/  SHF.R.S32.HI R12, RZ, 0x4, R7 ;  /* 0x00000004ff0c7819 */ /* 0x000fe20000011407 */
[----:B------:R-:W-:Y:S01]  /*0c50*/  IMAD.X R3, R231, 0x1, R11, P2 ;  /* 0x00000001e7037824 */ /* 0x000fe200010e060b */
[----:B------:R3:W-:Y:S01]  /*0c60*/  STL [R1+0x88], R9 ;  /* 0x0000880901007387 */ /* 0x0007e20000100800 */
[----:B-1----:R-:W-:Y:S01]  /*0c70*/  ULEA UR4, UR4, UR5, 0x18 ;  /* 0x0000000504047291 */ /* 0x002fe2000f8ec03f */
[-C--:B------:R-:W-:Y:S01]  /*0c80*/  ISETP.GE.AND P2, PT, R4, R18.reuse, PT ;  /* 0x000000120400720c */ /* 0x080fe20003f46270 */
[----:B------:R-:W-:Y:S01]  /*0c90*/  IMAD.WIDE.U32 R10, R21, UR6, R2 ;  /* 0x00000006150a7c25 */ /* 0x000fe2000f8e0002 */
[----:B------:R1:W-:Y:S01]  /*0ca0*/  STL [R1+0x94], R4 ;  /* 0x0000940401007387 */ /* 0x0003e20000100800 */
[----:B------:R-:W-:Y:S01]  /*0cb0*/  BSSY B0, `(.L_x_1116) ;  /* 0x0000020000007945 */ /* 0x000fe20003800000 */
[-C--:B------:R-:W-:Y:S01]  /*0cc0*/  ISETP.GE.AND P3, PT, R9, R18.reuse, PT ;  /* 0x000000120900720c */ /* 0x080fe20003f66270 */
[----:B------:R-:W-:Y:S01]  /*0cd0*/  IMAD R0, R21, UR7, R0 ;  /* 0x0000000715007c24 */ /* 0x000fe2000f8e0200 */
[----:B------:R4:W-:Y:S01]  /*0ce0*/  STL [R1+0x44], R231 ;  /* 0x000044e701007387 */ /* 0x0009e20000100800 */
[----:B------:R-:W-:-:S02]  /*0cf0*/  ISETP.GE.AND P0, PT, R25, R18, PT ;  /* 0x000000121900720c */ /* 0x000fc40003f06270 */
[-C--:B------:R-:W-:Y:S02]  /*0d00*/  ISETP.GE.AND P6, PT, R24, R18.reuse, PT ;  /* 0x000000121800720c */ /* 0x080fe40003fc6270 */
[----:B------:R-:W-:Y:S02]  /*0d10*/  ISETP.GE.AND P5, PT, R23, R18, PT ;  /* 0x000000121700720c */ /* 0x000fe40003fa6270 */
[----:B------:R-:W-:Y:S01]  /*0d20*/  LEA.HI R7, R7, R12, RZ, 0x1 ;  /* 0x0000000c07077211 */ /* 0x000fe200078f08ff */
[----:B--2---:R-:W-:Y:S01]  /*0d30*/  VIADD R14, R26, 0x70 ;  /* 0x000000701a0e7836 */ /* 0x004fe20000000000 */
[----:B------:R-:W-:-:S04]  /*0d40*/  LEA R207, R207, UR4, 0x1 ;  /* 0x00000004cfcf7c11 */ /* 0x000fc8000f8e08ff */
[----:B------:R4:W-:Y:S01]  /*0d50*/  STL [R1+0x90], R14 ;  /* 0x0000900e01007387 */ /* 0x0009e20000100800 */
[----:B---3--:R-:W-:Y:S01]  /*0d60*/  IMAD.IADD R9, R11, 0x1, R0 ;  /* 0x000000010b097824 */ /* 0x008fe200078e0200 */
[----:B-1----:R-:W-:-:S04]  /*0d70*/  SHF.R.S32.HI R4, RZ, 0x1f, R6 ;  /* 0x0000001fff047819 */ /* 0x002fc80000011406 */
[----:B------:R-:W-:Y:S01]  /*0d80*/  LEA.HI R21, R4, R6, RZ, 0x3 ;  /* 0x0000000604157211 */ /* 0x000fe200078f18ff */
        /* <DEDUP_REMOVED lines=18> */
.L_x_1117:
[----:B------:R-:W-:Y:S05]  /*0eb0*/  BSYNC B0 ;  /* 0x0000000000007941 */ /* 0x000fea0003800000 */
.L_x_1116:
[----:B------:R-:W-:Y:S01]  /*0ec0*/  LOP3.LUT R7, R7, 0xfffffffe, RZ, 0xc0, !PT ;  /* 0xfffffffe07077812 */ /* 0x000fe200078ec0ff */
[----:B------:R-:W-:Y:S01]  /*0ed0*/  IMAD.SHL.U32 R2, R17, 0x40, RZ ;  /* 0x0000004011027824 */ /* 0x000fe200078e00ff */
[----:B------:R-:W-:Y:S01]  /*0ee0*/  LOP3.LUT R0, R21, 0xfffffff8, RZ, 0xc0, !PT ;  /* 0xfffffff815007812 */ /* 0x000fe200078ec0ff */
[----:B------:R-:W-:Y:S01]  /*0ef0*/  BSSY B0, `(.L_x_1118) ;  /* 0x000001b000007945 */ /* 0x000fe20003800000 */
[----:B------:R-:W-:Y:S01]  /*0f00*/  ISETP.GE.AND P1, PT, R14, R18, PT ;  /* 0x000000120e00720c */ /* 0x000fe20003f26270 */
[----:B------:R-:W-:Y:S01]  /*0f10*/  IMAD.IADD R18, R12, 0x1, -R7 ;  /* 0x000000010c127824 */ /* 0x000fe200078e0a07 */
[----:B------:R-:W-:Y:S01]  /*0f20*/  LOP3.LUT R7, R2, 0x1c0, RZ, 0xc0, !PT ;  /* 0x000001c002077812 */ /* 0x000fe200078ec0ff */
[----:B------:R-:W-:Y:S02]  /*0f30*/  IMAD.IADD R12, R6, 0x1, -R0 ;  /* 0x00000001060c7824 */ /* 0x000fe400078e0a00 */
[----:B----4-:R-:W-:Y:S01]  /*0f40*/  IMAD.SHL.U32 R14, R26, 0x8, RZ ;  /* 0x000000081a0e7824 */ /* 0x010fe200078e00ff */
[----:B------:R-:W-:Y:S05]  /*0f50*/  @P0 BRA `(.L_x_1119) ;  /* 0x0000000000500947 */ /* 0x000fea0003800000 */
[----:B------:R-:W-:Y:S02]  /*0f60*/  ULDC UR5, c[0x0][0x2d0] ;  /* 0x0000b40000057ab9 */ /* 0x000fe40000000800 */
[----:B------:R-:W-:-:S13]  /*0f70*/  ISETP.GE.AND P0, PT, R230, UR5, PT ;  /* 0x00000005e6007c0c */ /* 0x000fda000bf06270 */
[----:B------:R3:W-:Y:S01]  /*0f80*/  @P0 STS.128 [R207+0x800], RZ ;  /* 0x000800ffcf000388 */ /* 0x0007e20000000c00 */
        /* <DEDUP_REMOVED lines=17> */
.L_x_1119:
[----:B------:R-:W-:Y:S05]  /*10a0*/  BSYNC B0 ;  /* 0x0000000000007941 */ /* 0x000fea0003800000 */
.L_x_1118:
[----:B------:R-:W-:Y:S04]  /*10b0*/  BSSY B0, `(.L_x_1120) ;  /* 0x0000016000007945 */ /* 0x000fe80003800000 */
[----:B------:R-:W-:Y:S05]  /*10c0*/  @P6 BRA `(.L_x_1121) ;  /* 0x0000000000506947 */ /* 0x000fea0003800000 */
[----:B------:R-:W-:Y:S02]  /*10d0*/  ULDC UR5, c[0x0][0x2d0] ;  /* 0x0000b40000057ab9 */ /* 0x000fe40000000800 */
[----:B------:R-:W-:-:S13]  /*10e0*/  ISETP.GE.AND P0, PT, R230, UR5, PT ;  /* 0x00000005e6007c0c */ /* 0x000fda000bf06270 */
[----:B------:R1:W-:Y:S01]  /*10f0*/  @P0 STS.128 [R207+0x1000], RZ ;  /* 0x001000ffcf000388 */ /* 0x0003e20000000c00 */
[----:B------:R-:W-:Y:S05]  /*1100*/  @P0 BRA `(.L_x_1121) ;  /* 0x0000000000400947 */ /* 0x000fea0003800000 */
[----:B--2-4-:R-:W-:Y:S01]  /*1110*/  IADD3 R4, P0, R28, 0x20, RZ ;  /* 0x000000201c047810 */ /* 0x014fe20007f1e0ff */
        /* <DEDUP_REMOVED lines=15> */
.L_x_1121:
[----:B------:R-:W-:Y:S05]  /*1210*/  BSYNC B0 ;  /* 0x0000000000007941 */ /* 0x000fea0003800000 */
.L_x_1120:
        /* <DEDUP_REMOVED lines=22> */
.L_x_1123:
[----:B------:R-:W-:Y:S05]  /*1380*/  BSYNC B0 ;  /* 0x0000000000007941 */ /* 0x000fea0003800000 */
.L_x_1122:
        /* <DEDUP_REMOVED lines=22> */
.L_x_1125:
[----:B------:R-:W-:Y:S05]  /*14f0*/  BSYNC B0 ;  /* 0x0000000000007941 */ /* 0x000fea0003800000 */
.L_x_1124:
        /* <DEDUP_REMOVED lines=22> */
.L_x_1127:
[----:B------:R-:W-:Y:S05]  /*1660*/  BSYNC B0 ;  /* 0x0000000000007941 */ /* 0x000fea0003800000 */
.L_x_1126:
        /* <DEDUP_REMOVED lines=22> */
.L_x_1129:
[----:B------:R-:W-:Y:S05]  /*17d0*/  BSYNC B0 ;  /* 0x0000000000007941 */ /* 0x000fea0003800000 */
.L_x_1128:
        /* <DEDUP_REMOVED lines=22> */
.L_x_1131:
[----:B------:R-:W-:Y:S05]  /*1940*/  BSYNC B0 ;  /* 0x0000000000007941 */ /* 0x000fea0003800000 */
.L_x_1130:
[-C--:B------:R-:W-:Y:S01]  /*1950*/  IMAD R0, R27, R246.reuse, RZ ;  /* 0x000000f61b007224 */ /* 0x080fe200078e02ff */
[----:B------:R-:W-:Y:S01]  /*1960*/  LOP3.LUT R8, R7, 0x8, R14, 0xf8, !PT ;  /* 0x0000000807087812 */ /* 0x000fe200078ef80e */
[C---:B--2-4-:R-:W-:Y:S01]  /*1970*/  IMAD.WIDE.U32 R4, R26.reuse, R246, R230 ;  /* 0x000000f61a047225 */ /* 0x054fe200078e00e6 */
[----:B------:R-:W-:Y:S01]  /*1980*/  SHF.R.U32.HI R9, RZ, 0x3, R7 ;  /* 0x00000003ff097819 */ /* 0x000fe20000011607 */
[----:B------:R-:W-:Y:S01]  /*1990*/  ULDC.64 UR8, c[0x0][0x260] ;  /* 0x0000980000087ab9 */ /* 0x000fe20000000a00 */
[----:B------:R-:W-:Y:S01]  /*19a0*/  SHF.R.S32.HI R7, RZ, 0x1f, R13 ;  /* 0x0000001fff077819 */ /* 0x000fe2000001140d */
[----:B------:R-:W-:Y:S01]  /*19b0*/  IMAD R6, R27, R248, RZ ;  /* 0x000000f81b067224 */ /* 0x000fe200078e02ff */
[----:B------:R-:W-:Y:S01]  /*19c0*/  IADD3 R4, P1, R15, R4, RZ ;  /* 0x000000040f047210 */ /* 0x000fe20007f3e0ff */
[----:B------:R-:W-:Y:S01]  /*19d0*/  IMAD.WIDE.U32 R2, R26, R248, R230 ;  /* 0x000000f81a027225 */ /* 0x000fe200078e00e6 */
[----:B------:R-:W-:Y:S01]  /*19e0*/  ULDC.64 UR6, c[0x0][0x268] ;  /* 0x00009a0000067ab9 */ /* 0x000fe20000000a00 */
[----:B------:R-:W-:Y:S01]  /*19f0*/  SHF.L.U64.HI R104, R246, 0x6, R247 ;  /* 0x00000006f6687819 */ /* 0x000fe200000102f7 */
[----:B------:R-:W-:Y:S01]  /*1a00*/  BSSY B0, `(.L_x_1132) ;  /* 0x0000031000007945 */ /* 0x000fe20003800000 */
[----:B------:R-:W-:Y:S01]  /*1a10*/  IMAD R0, R26, R247, R0 ;  /* 0x000000f71a007224 */ /* 0x000fe200078e0200 */
[----:B------:R-:W-:Y:S01]  /*1a20*/  IADD3 R2, P0, R16, R2, RZ ;  /* 0x0000000210027210 */ /* 0x000fe20007f1e0ff */
[----:B------:R-:W-:Y:S01]  /*1a30*/  IMAD R6, R26, R249, R6 ;  /* 0x000000f91a067224 */ /* 0x000fe200078e0206 */
[----:B------:R-:W-:Y:S01]  /*1a40*/  SHF.L.U32 R79, R246, 0x6, RZ ;  /* 0x00000006f64f7819 */ /* 0x000fe200000006ff */
[----:B------:R-:W-:Y:S01]  /*1a50*/  VIADD R76, R208, 0xffffffff ;  /* 0xffffffffd04c7836 */ /* 0x000fe20000000000 */
[----:B------:R-:W-:Y:S01]  /*1a60*/  IADD3.X R5, R19, R5, R0, P1, !PT ;  /* 0x0000000513057210 */ /* 0x000fe20000ffe400 */
[C---:B------:R-:W-:Y:S01]  /*1a70*/  IMAD R0, R7.reuse, UR6, RZ ;  /* 0x0000000607007c24 */ /* 0x040fe2000f8e02ff */
[----:B------:R-:W-:Y:S01]  /*1a80*/  IADD3.X R3, R20, R3, R6, P0, !PT ;  /* 0x0000000314037210 */ /* 0x000fe200007fe406 */
[----:B------:R-:W-:Y:S01]  /*1a90*/  IMAD R6, R7, UR8, RZ ;  /* 0x0000000807067c24 */ /* 0x000fe2000f8e02ff */
[----:B------:R-:W-:Y:S01]  /*1aa0*/  LOP3.LUT R16, R8, R9, RZ, 0x3c, !PT ;  /* 0x0000000908107212 */ /* 0x000fe200078e3cff */
[----:B------:R-:W-:Y:S01]  /*1ab0*/  IMAD.WIDE.U32 R226, R13, UR8, R4 ;  /* 0x000000080de27c25 */ /* 0x000fe2000f8e0004 */
[----:B------:R-:W-:-:S02]  /*1ac0*/  MOV R4, 0x20 ;  /* 0x0000002000047802 */ /* 0x000fc40000000f00 */
[----:B------:R-:W-:Y:S01]  /*1ad0*/  SHF.L.U32 R14, R18, 0x3, RZ ;  /* 0x00000003120e7819 */ /* 0x000fe200000006ff */
[----:B------:R-:W-:Y:S01]  /*1ae0*/  IMAD R6, R13, UR9, R6 ;  /* 0x000000090d067c24 */ /* 0x000fe2000f8e0206 */
[----:B------:R2:W-:Y:S01]  /*1af0*/  STL.64 [R1+0x58], R226 ;  /* 0x000058e201007387 */ /* 0x0005e20000100a00 */
[----:B------:R-:W-:Y:S02]  /*1b00*/  IMAD.MOV.U32 R224, RZ, RZ, R226 ;  /* 0x000000ffffe07224 */ /* 0x000fe400078e00e2 */
[----:B------:R-:W-:Y:S02]  /*1b10*/  IMAD.IADD R225, R227, 0x1, R6 ;  /* 0x00000001e3e17824 */ /* 0x000fe400078e0206 */
[----:B------:R-:W-:Y:S02]  /*1b20*/  IMAD R5, R76, -0x40, R77 ;  /* 0xffffffc04c057824 */ /* 0x000fe400078e024d */
[C---:B------:R-:W-:Y:S01]  /*1b30*/  IMAD R15, R13.reuse, UR7, R0 ;  /* 0x000000070d0f7c24 */ /* 0x040fe2000f8e0200 */
[----:B------:R2:W-:Y:S01]  /*1b40*/  STL.64 [R1+0x48], R224 ;  /* 0x000048e001007387 */ /* 0x0005e20000100a00 */
[----:B------:R-:W-:Y:S01]  /*1b50*/  IMAD.WIDE.U32 R236, R13, UR6, R2 ;  /* 0x000000060dec7c25 */ /* 0x000fe2000f8e0002 */
[----:B------:R-:W-:-:S02]  /*1b60*/  ISETP.GE.AND P5, PT, R26, R5, PT ;  /* 0x000000051a00720c */ /* 0x000fc40003fa6270 */
[----:B------:R-:W-:Y:S01]  /*1b70*/  SHF.R.S32.HI R13, RZ, 0x1f, R76 ;  /* 0x0000001fff0d7819 */ /* 0x000fe2000001144c */
[----:B------:R-:W-:Y:S01]  /*1b80*/  IMAD R0, R104, R76, RZ ;  /* 0x0000004c68007224 */ /* 0x000fe200078e02ff */
[-C--:B------:R-:W-:Y:S01]  /*1b90*/  ISETP.GE.AND P4, PT, R25, R5.reuse, PT ;  /* 0x000000051900720c */ /* 0x080fe20003f86270 */
[----:B------:R-:W-:Y:S01]  /*1ba0*/  IMAD.MOV.U32 R19, RZ, RZ, 0x10 ;  /* 0x00000010ff137424 */ /* 0x000fe200078e00ff */
[----:B------:R-:W-:Y:S01]  /*1bb0*/  ISETP.GE.AND P3, PT, R24, R5, PT ;  /* 0x000000051800720c */ /* 0x000fe20003f66270 */
[----:B------:R-:W-:Y:S01]  /*1bc0*/  IMAD R0, R13, R79, R0 ;  /* 0x0000004f0d007224 */ /* 0x000fe200078e0200 */
[----:B------:R-:W-:Y:S01]  /*1bd0*/  ISETP.GE.AND P0, PT, R23, R5, PT ;  /* 0x000000051700720c */ /* 0x000fe20003f06270 */
[----:B------:R-:W-:Y:S01]  /*1be0*/  IMAD.WIDE.U32 R6, R76, R79, R224 ;  /* 0x0000004f4c067225 */ /* 0x000fe200078e00e0 */
[C---:B------:R-:W-:Y:S02]  /*1bf0*/  SHF.L.U32 R2, R12.reuse, 0x6, RZ ;  /* 0x000000060c027819 */ /* 0x040fe400000006ff */
[----:B------:R-:W-:Y:S01]  /*1c00*/  R2P PR, R12, 0x6 ;  /* 0x000000060c007804 */ /* 0x000fe20000000000 */
[----:B------:R-:W-:Y:S01]  /*1c10*/  IMAD.IADD R9, R7, 0x1, R0 ;  /* 0x0000000107097824 */ /* 0x000fe200078e0200 */
[----:B------:R-:W-:-:S03]  /*1c20*/  LOP3.LUT R12, R2, 0x1c0, RZ, 0xc0, !PT ;  /* 0x000001c0020c7812 */ /* 0x000fc600078ec0ff */
        /* <DEDUP_REMOVED lines=14> */
.L_x_1133:
[----:B------:R-:W-:Y:S05]  /*1d10*/  BSYNC B0 ;  /* 0x0000000000007941 */ /* 0x000fea0003800000 */
.L_x_1132:
[C---:B------:R-:W-:Y:S01]  /*1d20*/  SHF.L.U64.HI R239, R246.reuse, 0x4, R247 ;  /* 0x00000004f6ef7819 */ /* 0x040fe200000102f7 */
[----:B------:R-:W-:Y:S01]  /*1d30*/  BSSY B0, `(.L_x_1134) ;  /* 0x0000012000007945 */ /* 0x000fe20003800000 */
[----:B------:R-:W-:-:S03]  /*1d40*/  SHF.L.U32 R240, R246, 0x4, RZ ;  /* 0x00000004f6f07819 */ /* 0x000fc600000006ff */
[----:B------:R1:W-:Y:S04]  /*1d50*/  STL [R1+0x34], R239 ;  /* 0x000034ef01007387 */ /* 0x0003e80000100800 */
[----:B------:R1:W-:Y:S01]  /*1d60*/  STL [R1+0x60], R240 ;  /* 0x000060f001007387 */ /* 0x0003e20000100800 */
[----:B------:R-:W-:Y:S05]  /*1d70*/  @P4 BRA `(.L_x_1135) ;  /* 0x0000000000344947 */ /* 0x000fea0003800000 */
[----:B------:R-:W-:Y:S02]  /*1d80*/  ULDC UR5, c[0x0][0x2d0] ;  /* 0x0000b40000057ab9 */ /* 0x000fe40000000800 */
[----:B------:R-:W-:-:S13]  /*1d90*/  ISETP.GE.AND P1, PT, R230, UR5, PT ;  /* 0x00000005e6007c0c */ /* 0x000fda000bf26270 */
[----:B------:R1:W-:Y:S01]  /*1da0*/  @P1 STS.128 [R207+0x4800], RZ ;  /* 0x004800ffcf001388 */ /* 0x0003e20000000c00 */
[----:B------:R-:W-:Y:S05]  /*1db0*/  @P1 BRA `(.L_x_1135) ;  /* 0x0000000000241947 */ /* 0x000fea0003800000 */
[----:B------:R-:W-:Y:S01]  /*1dc0*/  IADD3 R0, P1, R240, R6, RZ ;  /* 0x00000006f0007210 */ /* 0x000fe20007f3e0ff */
[----:B------:R-:W-:-:S04]  /*1dd0*/  ULDC.64 UR6, c[0x0][0x218] ;  /* 0x0000860000067ab9 */ /* 0x000fc80000000a00 */
[----:B------:R-:W-:Y:S01]  /*1de0*/  IMAD.X R3, R239, 0x1, R9, P1 ;  /* 0x00000001ef037824 */ /* 0x000fe200008e0609 */
[----:B-1----:R-:W-:-:S04]  /*1df0*/  LEA R10, P1, R0, UR6, 0x1 ;  /* 0x00000006000a7c11 */ /* 0x002fc8000f8208ff */
[----:B------:R-:W-:-:S05]  /*1e00*/  LEA.HI.X R11, R0, UR7, R3, 0x1, P1 ;  /* 0x00000007000b7c11 */ /* 0x000fca00088f0c03 */
[----:B------:R-:W-:Y:S01]  /*1e10*/  @!PT LDS RZ, [RZ] ;  /* 0x00000000fffff984 */ /* 0x000fe20000000800 */
[----:B------:R-:W-:Y:S01]  /*1e20*/  @!PT LDS RZ, [RZ] ;  /* 0x00000000fffff984 */ /* 0x000fe20000000800 */
[----:B------:R-:W-:Y:S01]  /*1e30*/  @!PT LDS RZ, [RZ] ;  /* 0x00000000fffff984 */ /* 0x000fe20000000800 */
[----:B------:R1:W-:Y:S04]  /*1e40*/  LDGSTS.E.BYPASS.LTC128B.128 [R207+0x4800], desc[UR10][R10.64] ;  /* 0x048000000acf7fae */ /* 0x0003e8000b901d4a */
.L_x_1135:
[----:B------:R-:W-:Y:S05]  /*1e50*/  BSYNC B0 ;  /* 0x0000000000007941 */ /* 0x000fea0003800000 */
.L_x_1134:
[----:B------:R-:W-:Y:S04]  /*1e60*/  BSSY B0, `(.L_x_1136) ;  /* 0x000000f000007945 */ /* 0x000fe80003800000 */
[----:B------:R-:W-:Y:S05]  /*1e70*/  @P3 BRA `(.L_x_1137) ;  /* 0x0000000000343947 */ /* 0x000fea0003800000 */
[----:B------:R-:W-:Y:S02]  /*1e80*/  ULDC UR5, c[0x0][0x2d0] ;  /* 0x0000b40000057ab9 */ /* 0x000fe40000000800 */
[----:B------:R-:W-:-:S13]  /*1e90*/  ISETP.GE.AND P1, PT, R230, UR5, PT ;  /* 0x00000005e6007c0c */ /* 0x000fda000bf26270 */
[----:B------:R1:W-:Y:S01]  /*1ea0*/  @P1 STS.128 [R207+0x5000], RZ ;  /* 0x005000ffcf001388 */ /* 0x0003e20000000c00 */
[----:B------:R-:W-:Y:S05]  /*1eb0*/  @P1 BRA `(.L_x_1137) ;  /* 0x0000000000241947 */ /* 0x000fea0003800000 */
[----:B------:R-:W-:Y:S01]  /*1ec0*/  LEA R0, P1, R246, R6, 0x5 ;  /* 0x00000006f6007211 */ /* 0x000fe200078228ff */
[----:B------:R-:W-:-:S03]  /*1ed0*/  ULDC.64 UR6, c[0x0][0x218] ;  /* 0x0000860000067ab9 */ /* 0x000fc60000000a00 */
[----:B------:R-:W-:Y:S02]  /*1ee0*/  LEA.HI.X R3, R246, R9, R247, 0x5, P1 ;  /* 0x00000009f6037211 */ /* 0x000fe400008f2cf7 */
[----:B-1----:R-:W-:-:S04]  /*1ef0*/  LEA R10, P1, R0, UR6, 0x1 ;  /* 0x00000006000a7c11 */ /* 0x002fc8000f8208ff */
[----:B------:R-:W-:-:S05]  /*1f00*/  LEA.HI.X R11, R0, UR7, R3, 0x1, P1 ;  /* 0x00000007000b7c11 */ /* 0x000fca00088f0c03 */
[----:B------:R-:W-:Y:S01]  /*1f10*/  @!PT LDS RZ, [RZ] ;  /* 0x00000000fffff984 */ /* 0x000fe20000000800 */
[----:B------:R-:W-:Y:S01]  /*1f20*/  @!PT LDS RZ, [RZ] ;  /* 0x00000000fffff984 */ /* 0x000fe20000000800 */
[----:B------:R-:W-:Y:S01]  /*1f30*/  @!PT LDS RZ, [RZ] ;  /* 0x00000000fffff984 */ /* 0x000fe20000000800 */
[----:B------:R1:W-:Y:S04]  /*1f40*/  LDGSTS.E.BYPASS.LTC128B.128 [R207+0x5000], desc[UR10][R10.64] ;  /* 0x050000000acf7fae */ /* 0x0003e8000b901d4a */
.L_x_1137:
[----:B------:R-:W-:Y:S05]  /*1f50*/  BSYNC B0 ;  /* 0x0000000000007941 */ /* 0x000fea0003800000 */
.L_x_1136:
        /* <DEDUP_REMOVED lines=17> */
.L_x_1139:
[----:B------:R-:W-:Y:S05]  /*2070*/  BSYNC B0 ;  /* 0x0000000000007941 */ /* 0x000fea0003800000 */
.L_x_1138:
[----:B------:R-:W0:Y:S01]  /*2080*/  LDGDEPBAR ;  /* 0x00000000000079af */ /* 0x000e220000000000 */
[----:B------:R-:W-:Y:S01]  /*2090*/  ISETP.GE.AND P0, PT, R26, R5, PT ;  /* 0x000000051a00720c */ /* 0x000fe20003f06270 */
[C---:B------:R-:W-:Y:S01]  /*20a0*/  IMAD.SHL.U32 R223, R248.reuse, 0x40, RZ ;  /* 0x00000040f8df7824 */ /* 0x040fe200078e00ff */
[----:B------:R-:W-:Y:S01]  /*20b0*/  SHF.L.U64.HI R228, R248, 0x6, R249 ;  /* 0x00000006f8e47819 */ /* 0x000fe200000102f9 */
[----:B-1----:R-:W-:Y:S01]  /*20c0*/  IMAD.SHL.U32 R7, R21, 0x40, RZ ;  /* 0x0000004015077824 */ /* 0x002fe200078e00ff */
[----:B------:R-:W-:Y:S01]  /*20d0*/  LEA.HI R117, R22, R126, RZ, 0x5 ;  /* 0x0000007e16757211 */ /* 0x000fe200078f28ff */
[----:B------:R-:W-:Y:S01]  /*20e0*/  IMAD.IADD R251, R237, 0x1, R15 ;  /* 0x00000001edfb7824 */ /* 0x000fe200078e020f */
[----:B------:R-:W-:Y:S01]  /*20f0*/  LOP3.LUT R6, R12, 0x8, R14, 0xf8, !PT ;  /* 0x000000080c067812 */ /* 0x000fe200078ef80e */
[----:B------:R1:W-:Y:S01]  /*2100*/  STL [R1+0x64], R228 ;  /* 0x000064e401007387 */ /* 0x0003e20000100800 */
[----:B------:R-:W-:Y:S01]  /*2110*/  SHF.R.U32.HI R3, RZ, 0x3, R12 ;  /* 0x00000003ff037819 */ /* 0x000fe2000001160c */
[----:B------:R-:W-:Y:S01]  /*2120*/  IMAD.MOV.U32 R250, RZ, RZ, R236 ;  /* 0x000000fffffa7224 */ /* 0x000fe200078e00ec */
[----:B------:R-:W-:Y:S01]  /*2130*/  SHF.R.S32.HI R96, RZ, 0x5, R117 ;  /* 0x00000005ff607819 */ /* 0x000fe20000011475 */
[----:B------:R1:W-:Y:S01]  /*2140*/  STL [R1+0x30], R223 ;  /* 0x000030df01007387 */ /* 0x0003e20000100800 */
[----:B------:R-:W-:Y:S01]  /*2150*/  LOP3.LUT R102, R7, 0xfffffe00, RZ, 0xc0, !PT ;  /* 0xfffffe0007667812 */ /* 0x000fe200078ec0ff */
[----:B------:R-:W-:Y:S01]  /*2160*/  IMAD R0, R18, 0x200, R16 ;  /* 0x0000020012007824 */ /* 0x000fe200078e0210 */
[----:B------:R-:W-:Y:S01]  /*2170*/  LOP3.LUT R103, R6, R3, RZ, 0x3c, !PT ;  /* 0x0000000306677212 */ /* 0x000fe200078e3cff */
[----:B------:R-:W-:Y:S01]  /*2180*/  IMAD R6, R228, R76, RZ ;  /* 0x0000004ce4067224 */ /* 0x000fe200078e02ff */
[----:B------:R-:W-:Y:S01]  /*2190*/  BSSY B0, `(.L_x_1140) ;  /* 0x000001a000007945 */ /* 0x000fe20003800000 */
[----:B------:R-:W-:Y:S01]  /*21a0*/  IMAD R3, R96, 0x400, R102 ;  /* 0x0000040060037824 */ /* 0x000fe200078e0266 */
[----:B------:R-:W-:Y:S01]  /*21b0*/  ISETP.GE.AND P3, PT, R25, R5, PT ;  /* 0x000000051900720c */ /* 0x000fe20003f66270 */
[----:B------:R-:W-:Y:S01]  /*21c0*/  IMAD R8, R13, R223, R6 ;  /* 0x000000df0d087224 */ /* 0x000fe200078e0206 */
[-C--:B------:R-:W-:Y:S01]  /*21d0*/  ISETP.GE.AND P2, PT, R24, R5.reuse, PT ;  /* 0x000000051800720c */ /* 0x080fe20003f46270 */
[----:B------:R-:W-:Y:S01]  /*21e0*/  IMAD.IADD R3, R103, 0x1, R3 ;  /* 0x0000000167037824 */ /* 0x000fe200078e0203 */
[----:B------:R-:W-:Y:S01]  /*21f0*/  ISETP.GE.AND P1, PT, R23, R5, PT ;  /* 0x000000051700720c */ /* 0x000fe20003f26270 */
[----:B------:R-:W-:-:S04]  /*2200*/  DEPBAR.LE SB0, 0x0 ;  /* 0x000080000000791a */ /* 0x000fc80000000000 */
[----:B------:R-:W-:Y:S01]  /*2210*/  BAR.SYNC.DEFER_BLOCKING 0x0 ;  /* 0x0000000000007b1d */ /* 0x000fe20000010000 */
[----:B------:R-:W-:Y:S01]  /*2220*/  IMAD.WIDE.U32 R6, R76, R223, R250 ;  /* 0x000000df4c067225 */ /* 0x000fe200078e00fa */
[----:B------:R-:W-:Y:S02]  /*2230*/  LEA R192, R0, UR4, 0x1 ;  /* 0x0000000400c07c11 */ /* 0x000fe4000f8e08ff */
        /* <DEDUP_REMOVED lines=15> */
.L_x_1141:
[----:B------:R-:W-:Y:S05]  /*2330*/  BSYNC B0 ;  /* 0x0000000000007941 */ /* 0x000fea0003800000 */
.L_x_1140:
[C---:B------:R-:W-:Y:S01]  /*2340*/  SHF.L.U64.HI R245, R248.reuse, 0x4, R249 ;  /* 0x00000004f8f57819 */ /* 0x040fe200000102f9 */
        /* <DEDUP_REMOVED lines=19> */
.L_x_1143:
[----:B------:R-:W-:Y:S05]  /*2480*/  BSYNC B0 ;  /* 0x0000000000007941 */ /* 0x000fea0003800000 */
.L_x_1142:
[----:B------:R1:W-:Y:S01]  /*2490*/  @P2 STS.128 [R207+0x7000], RZ ;  /* 0x007000ffcf002388 */ /* 0x0003e20000000c00 */
        /* <DEDUP_REMOVED lines=15> */
.L_x_1145:
[----:B------:R-:W-:Y:S05]  /*2590*/  BSYNC B0 ;  /* 0x0000000000007941 */ /* 0x000fea0003800000 */
.L_x_1144:
        /* <DEDUP_REMOVED lines=18> */
.L_x_1147:
[----:B------:R-:W-:Y:S05]  /*26c0*/  BSYNC B0 ;  /* 0x0000000000007941 */ /* 0x000fea0003800000 */
.L_x_1146:
[----:B------:R-:W-:Y:S01]  /*26d0*/  LDSM.16.M88.4 R12, [R199] ;  /* 0x00000000c70c783b */ /* 0x000fe20000000200 */
[----:B------:R-:W-:Y:S01]  /*26e0*/  LOP3.LUT P0, RZ, R17, 0x2, RZ, 0xc0, !PT ;  /* 0x0000000211ff7812 */ /* 0x000fe2000780c0ff */
[--C-:B------:R-:W-:Y:S01]  /*26f0*/  IMAD R202, R2, 0x2, R199.reuse ;  /* 0x0000000202ca7824 */ /* 0x100fe200078e02c7 */
[----:B------:R-:W-:Y:S01]  /*2700*/  ULDC UR8, c[0x0][0x39c] ;  /* 0x0000e70000087ab9 */ /* 0x000fe20000000800 */
[----:B------:R-:W5:Y:S01]  /*2710*/  LDSM.16.M88.4 R40, [R192+0x4000] ;  /* 0x00400000c028783b */ /* 0x000f620000000200 */
[----:B------:R-:W-:Y:S01]  /*2720*/  SEL R0, R19, 0xfffffff0, !P0 ;  /* 0xfffffff013007807 */ /* 0x000fe20004000000 */
[C---:B------:R-:W-:Y:S01]  /*2730*/  VIADD R3, R192.reuse, 0x4000 ;  /* 0x00004000c0037836 */ /* 0x040fe20000000000 */
[----:B------:R-:W-:Y:S01]  /*2740*/  LOP3.LUT P0, RZ, R17, 0x4, RZ, 0xc0, !PT ;  /* 0x0000000411ff7812 */ /* 0x000fe2000780c0ff */
[----:B-1----:R-:W1:Y:S01]  /*2750*/  LDSM.16.M88.4 R8, [R199+0x2000] ;  /* 0x00200000c708783b */ /* 0x002e620000000200 */
[----:B------:R-:W-:Y:S02]  /*2760*/  VIADD R203, R192, 0x4040 ;  /* 0x00004040c0cb7836 */ /* 0x000fe40000000000 */
[----:B------:R-:W-:Y:S01]  /*2770*/  IMAD R198, R0, 0x2, R192 ;  /* 0x0000000200c67824 */ /* 0x000fe200078e02c0 */
[----:B------:R-:W-:Y:S01]  /*2780*/  LDSM.16.M88.4 R36, [R202] ;  /* 0x00000000ca24783b */ /* 0x000fe20000000200 */
[----:B------:R-:W-:-:S02]  /*2790*/  IMAD R200, R4, 0x2, R199 ;  /* 0x0000000204c87824 */ /* 0x000fc400078e02c7 */
[----:B------:R-:W-:Y:S01]  /*27a0*/  IMAD R5, R96, 0x10, R128 ;  /* 0x0000001060057824 */ /* 0x000fe200078e0280 */
[----:B------:R-:W2:Y:S01]  /*27b0*/  LDSM.16.M88.4 R48, [R198+0x4000] ;  /* 0x00400000c630783b */ /* 0x000ea20000000200 */
[----:B------:R-:W-:-:S03]  /*27c0*/  IMAD R201, R2, 0x2, R200 ;  /* 0x0000000202c97824 */ /* 0x000fc600078e02c8 */
[----:B------:R-:W3:Y:S01]  /*27d0*/  LDSM.16.M88.4 R32, [R202+0x2000] ;  /* 0x00200000ca20783b */ /* 0x000ee20000000200 */
[----:B------:R-:W-:-:S03]  /*27e0*/  @P0 VIADD R203, R3, 0xffffffc0 ;  /* 0xffffffc003cb0836 */ /* 0x000fc60000000000 */
[----:B------:R-:W-:Y:S01]  /*27f0*/  LDSM.16.M88.4 R28, [R200] ;  /* 0x00000000c81c783b */ /* 0x000fe20000000200 */
[----:B------:R-:W-:Y:S01]  /*2800*/  IMAD R197, R0, 0x2, R203 ;  /* 0x0000000200c57824 */ /* 0x000fe200078e02cb */
[----:B------:R-:W-:Y:S01]  /*2810*/  LOP3.LUT R0, R117, 0xffffffe0, RZ, 0xc0, !PT ;  /* 0xffffffe075007812 */ /* 0x000fe200078ec0ff */
[C---:B------:R-:W-:Y:S01]  /*2820*/  VIADD R206, R203.reuse, 0x800 ;  /* 0x00000800cbce7836 */ /* 0x040fe20000000000 */
[----:B------:R-:W4:Y:S01]  /*2830*/  LDSM.16.M88.4 R52, [R203] ;  /* 0x00000000cb34783b */ /* 0x000f220000000200 */
[C---:B------:R-:W-:Y:S02]  /*2840*/  VIADD R205, R203.reuse, 0x1000 ;  /* 0x00001000cbcd7836 */ /* 0x040fe40000000000 */
[C---:B------:R-:W-:Y:S01]  /*2850*/  IMAD.IADD R0, R126.reuse, 0x1, -R0 ;  /* 0x000000017e007824 */ /* 0x040fe200078e0a00 */
[----:B------:R-:W4:Y:S01]  /*2860*/  LDSM.16.M88.4 R24, [R200+0x2000] ;  /* 0x00200000c818783b */ /* 0x000f220000000200 */
[----:B------:R-:W-:Y:S02]  /*2870*/  IMAD.SHL.U32 R126, R126, 0x2, RZ ;  /* 0x000000027e7e7824 */ /* 0x000fe400078e00ff */
[----:B------:R-:W-:Y:S01]  /*2880*/  VIADD R204, R203, 0x1800 ;  /* 0x00001800cbcc7836 */ /* 0x000fe20000000000 */
[----:B------:R-:W-:Y:S01]  /*2890*/  LDSM.16.M88.4 R56, [R197] ;  /* 0x00000000c538783b */ /* 0x000fe20000000200 */
[----:B------:R-:W-:-:S02]  /*28a0*/  SHF.R.S32.HI R3, RZ, 0x1f, R0 ;  /* 0x0000001fff037819 */ /* 0x000fc40000011400 */
[----:B------:R-:W-:Y:S01]  /*28b0*/  LOP3.LUT R238, R126, 0x6, RZ, 0xc0, !PT ;  /* 0x000000067eee7812 */ /* 0x000fe200078ec0ff */
[----:B------:R-:W4:Y:S01]  /*28c0*/  LDSM.16.M88.4 R20, [R201] ;  /* 0x00000000c914783b */ /* 0x000f220000000200 */
[----:B------:R-:W-:Y:S01]  /*28d0*/  LEA.HI R0, R3, R0, RZ, 0x2 ;  /* 0x0000000003007211 */ /* 0x000fe200078f10ff */
[----:B-----5:R-:W-:Y:S02]  /*28e0*/  HMMA.16816.F32 R16, R12, R40, RZ ;  /* 0x000000280c10723c */ /* 0x020fe400000018ff */
[----:B------:R-:W5:Y:S01]  /*28f0*/  LDSM.16.M88.4 R64, [R192+0x4800] ;  /* 0x00480000c040783b */ /* 0x000f620000000200 */
[----:B------:R-:W-:-:S03]  /*2900*/  SHF.R.S32.HI R6, RZ, 0x2, R0 ;  /* 0x00000002ff067819 */ /* 0x000fc60000011400 */
[----:B------:R-:W0:Y:S01]  /*2910*/  LDGDEPBAR ;  /* 0x00000000000079af */ /* 0x000e220000000000 */
[----:B-1----:R-:W-:Y:S01]  /*2920*/  HMMA.16816.F32 R44, R8, R40, RZ ;  /* 0x00000028082c723c */ /* 0x002fe200000018ff */
[----:B------:R-:W-:Y:S02]  /*2930*/  IADD3 R0, R5, 0x1, R6 ;  /* 0x0000000105007810 */ /* 0x000fe40007ffe006 */
[----:B------:R-:W-:Y:S02]  /*2940*/  STL [R1+0x84], R6 ;  /* 0x0000840601007387 */ /* 0x000fe40000100800 */
[----:B------:R-:W-:Y:S01]  /*2950*/  IADD3 R0, R77, R0, -R78 ;  /* 0x000000004d007210 */ /* 0x000fe20007ffe84e */
[-C--:B------:R-:W-:Y:S06]  /*2960*/  HMMA.16816.F32 R72, R12, R42.reuse, RZ ;  /* 0x0000002a0c48723c */ /* 0x080fec00000018ff */
[----:B------:R-:W-:Y:S06]  /*2970*/  HMMA.16816.F32 R80, R8, R42, RZ ;  /* 0x0000002a0850723c */ /* 0x000fec00000018ff */
[-C--:B--2---:R-:W-:Y:S01]  /*2980*/  HMMA.16816.F32 R60, R36, R48.reuse, R16 ;  /* 0x00000030243c723c */ /* 0x084fe20000001810 */
[----:B------:R-:W1:Y:S05]  /*2990*/  LDSM.16.M88.4 R16, [R201+0x2000] ;  /* 0x00200000c910783b */ /* 0x000e6a0000000200 */
[----:B---3--:R-:W-:-:S15]  /*29a0*/  HMMA.16816.F32 R44, R32, R48, R44 ;  /* 0x00000030202c723c */ /* 0x008fde000000182c */
[----:B------:R-:W-:-:S03]  /*29b0*/  NOP ;  /* 0x0000000000007918 */ /* 0x000fc60000000000 */
[----:B----4-:R-:W-:Y:S06]  /*29c0*/  HMMA.16816.F32 R68, R28, R52, R60 ;  /* 0x000000341c44723c */ /* 0x010fec000000183c */
[-C--:B------:R-:W-:Y:S06]  /*29d0*/  HMMA.16816.F32 R60, R36, R50.reuse, R72 ;  /* 0x00000032243c723c */ /* 0x080fec0000001848 */
[----:B------:R-:W-:Y:S06]  /*29e0*/  HMMA.16816.F32 R72, R32, R50, R80 ;  /* 0x000000322048723c */ /* 0x000fec0000001850 */
[----:B------:R-:W-:Y:S01]  /*29f0*/  HMMA.16816.F32 R40, R24, R52, R44 ;  /* 0x000000341828723c */ /* 0x000fe2000000182c */
[----:B------:R-:W2:Y:S05]  /*2a00*/  LDSM.16.M88.4 R44, [R198+0x4800] ;  /* 0x00480000c62c783b */ /* 0x000eaa0000000200 */
[----:B------:R-:W-:Y:S06]  /*2a10*/  HMMA.16816.F32 R84, R20, R56, R68 ;  /* 0x000000381454723c */ /* 0x000fec0000001844 */
[----:B-----5:R-:W-:Y:S06]  /*2a20*/  HMMA.16816.F32 R68, R12, R64, RZ ;  /* 0x000000400c44723c */ /* 0x020fec00000018ff */
[-C--:B------:R-:W-:Y:S01]  /*2a30*/  HMMA.16816.F32 R48, R28, R54.reuse, R60 ;  /* 0x000000361c30723c */ /* 0x080fe2000000183c */
[----:B------:R-:W3:Y:S05]  /*2a40*/  LDSM.16.M88.4 R60, [R203+0x800] ;  /* 0x00080000cb3c783b */ /* 0x000eea0000000200 */
[----:B------:R-:W-:Y:S06]  /*2a50*/  HMMA.16816.F32 R52, R24, R54, R72 ;  /* 0x000000361834723c */ /* 0x000fec0000001848 */
[----:B-1----:R-:W-:Y:S01]  /*2a60*/  HMMA.16816.F32 R88, R16, R56, R40 ;  /* 0x000000381058723c */ /* 0x002fe20000001828 */
[----:B------:R-:W-:Y:S01]  /*2a70*/  FMUL.FTZ R84, R84, UR8 ;  /* 0x0000000854547c20 */ /* 0x000fe20008410000 */
[----:B------:R-:W-:Y:S01]  /*2a80*/  FMUL.FTZ R85, R85, UR8 ;  /* 0x0000000855557c20 */ /* 0x000fe20008410000 */
[----:B------:R-:W-:Y:S01]  /*2a90*/  FMUL.FTZ R86, R86, UR8 ;  /* 0x0000000856567c20 */ /* 0x000fe20008410000 */
[----:B------:R-:W-:Y:S01]  /*2aa0*/  FMUL.FTZ R87, R87, UR8 ;  /* 0x0000000857577c20 */ /* 0x000fe20008410000 */
[----:B------:R-:W-:Y:S01]  /*2ab0*/  MUFU.TANH R148, R84 ;  /* 0x0000005400947308 */ /* 0x000fe20000002400 */
[----:B------:R-:W-:Y:S06]  /*2ac0*/  HMMA.16816.F32 R40, R8, R64, RZ ;  /* 0x000000400828723c */ /* 0x000fec00000018ff */
[----:B--2---:R-:W-:Y:S01]  /*2ad0*/  HMMA.16816.F32 R72, R36, R44, R68 ;  /* 0x0000002c2448723c */ /* 0x004fe20000001844 */
[----:B------:R-:W-:Y:S05]  /*2ae0*/  MUFU.TANH R125, R85 ;  /* 0x00000055007d7308 */ /* 0x000fea0000002400 */
[-C--:B------:R-:W-:Y:S03]  /*2af0*/  HMMA.16816.F32 R92, R16, R58.reuse, R52 ;  /* 0x0000003a105c723c */ /* 0x080fe60000001834 */
[----:B------:R-:W-:Y:S03]  /*2b00*/  MUFU.TANH R146, R86 ;  /* 0x0000005600927308 */ /* 0x000fe60000002400 */
[----:B------:R-:W-:Y:S01]  /*2b10*/  HMMA.16816.F32 R80, R20, R58, R48 ;  /* 0x0000003a1450723c */ /* 0x000fe20000001830 */
[----:B------:R-:W1:Y:S01]  /*2b20*/  LDSM.16.M88.4 R48, [R192+0x5000] ;  /* 0x00500000c030783b */ /* 0x000e620000000200 */
[----:B------:R-:W-:Y:S01]  /*2b30*/  FMUL.FTZ R88, R88, UR8 ;  /* 0x0000000858587c20 */ /* 0x000fe20008410000 */
[----:B------:R-:W-:Y:S01]  /*2b40*/  FMUL.FTZ R89, R89, UR8 ;  /* 0x0000000859597c20 */ /* 0x000fe20008410000 */
[----:B------:R-:W-:Y:S01]  /*2b50*/  FMUL.FTZ R90, R90, UR8 ;  /* 0x000000085a5a7c20 */ /* 0x000fe20008410000 */
[----:B------:R-:W-:Y:S01]  /*2b60*/  LDSM.16.M88.4 R56, [R198+0x5000] ;  /* 0x00500000c638783b */ /* 0x000fe20000000200 */
[----:B------:R-:W-:Y:S01]  /*2b70*/  HMMA.16816.F32 R52, R12, R66, RZ ;  /* 0x000000420c34723c */ /* 0x000fe200000018ff */
[----:B------:R2:W-:Y:S01]  /*2b80*/  MUFU.TANH R124, R87 ;  /* 0x00000057007c7308 */ /* 0x0005e20000002400 */
[----:B------:R-:W-:-:S04]  /*2b90*/  FMUL.FTZ R91, R91, UR8 ;  /* 0x000000085b5b7c20 */ /* 0x000fc80008410000 */
[----:B------:R-:W-:Y:S01]  /*2ba0*/  HMMA.16816.F32 R68, R32, R44, R40 ;  /* 0x0000002c2044723c */ /* 0x000fe20000001828 */
[----:B------:R-:W4:Y:S02]  /*2bb0*/  LDSM.16.M88.4 R40, [R197+0x800] ;  /* 0x00080000c528783b */ /* 0x000f240000000200 */
[----:B------:R-:W-:Y:S03]  /*2bc0*/  MUFU.TANH R142, R88 ;  /* 0x00000058008e7308 */ /* 0x000fe60000002400 */
[----:B------:R-:W-:Y:S01]  /*2bd0*/  HMMA.16816.F32 R64, R8, R66, RZ ;  /* 0x000000420840723c */ /* 0x000fe200000018ff */
[----:B------:R-:W-:Y:S01]  /*2be0*/  FMUL.FTZ R92, R92, UR8 ;  /* 0x000000085c5c7c20 */ /* 0x000fe20008410000 */
[----:B------:R-:W-:Y:S01]  /*2bf0*/  FMUL.FTZ R95, R95, UR8 ;  /* 0x000000085f5f7c20 */ /* 0x000fe20008410000 */
[----:B------:R-:W-:Y:S01]  /*2c00*/  FMUL.FTZ R93, R93, UR8 ;  /* 0x000000085d5d7c20 */ /* 0x000fe20008410000 */
[----:B------:R-:W-:Y:S01]  /*2c10*/  FMUL.FTZ R94, R94, UR8 ;  /* 0x000000085e5e7c20 */ /* 0x000fe20008410000 */
[----:B------:R-:W-:Y:S01]  /*2c20*/  MUFU.TANH R7, R92 ;  /* 0x0000005c00077308 */ /* 0x000fe20000002400 */
[----:B---3--:R-:W-:Y:S01]  /*2c30*/  HMMA.16816.F32 R72, R28, R60, R72 ;  /* 0x0000003c1c48723c */ /* 0x008fe20000001848 */
[----:B------:R-:W-:Y:S01]  /*2c40*/  FMUL.FTZ R80, R80, UR8 ;  /* 0x0000000850507c20 */ /* 0x000fe20008410000 */
[----:B------:R-:W-:Y:S01]  /*2c50*/  FMUL.FTZ R81, R81, UR8 ;  /* 0x0000000851517c20 */ /* 0x000fe20008410000 */
[----:B------:R-:W-:Y:S01]  /*2c60*/  FMUL.FTZ R82, R82, UR8 ;  /* 0x0000000852527c20 */ /* 0x000fe20008410000 */
[----:B------:R-:W-:-:S02]  /*2c70*/  FMUL.FTZ R83, R83, UR8 ;  /* 0x0000000853537c20 */ /* 0x000fc40008410000 */
[----:B------:R-:W-:Y:S01]  /*2c80*/  HMMA.16816.F32 R52, R36, R46, R52 ;  /* 0x0000002e2434723c */ /* 0x000fe20000001834 */
[----:B------:R-:W3:Y:S05]  /*2c90*/  MUFU.TANH R119, R80 ;  /* 0x0000005000777308 */ /* 0x000eea0000002400 */
[----:B--2---:R-:W-:Y:S03]  /*2ca0*/  HMMA.16816.F32 R84, R24, R60, R68 ;  /* 0x0000003c1854723c */ /* 0x004fe60000001844 */
[----:B------:R-:W-:Y:S03]  /*2cb0*/  MUFU.TANH R122, R81 ;  /* 0x00000051007a7308 */ /* 0x000fe60000002400 */
[----:B------:R-:W-:Y:S01]  /*2cc0*/  HMMA.16816.F32 R64, R32, R46, R64 ;  /* 0x0000002e2040723c */ /* 0x000fe20000001840 */
[----:B------:R-:W2:Y:S04]  /*2cd0*/  LDSM.16.M88.4 R44, [R203+0x1000] ;  /* 0x00100000cb2c783b */ /* 0x000ea80000000200 */
[----:B------:R-:W5:Y:S01]  /*2ce0*/  MUFU.TANH R118, R82 ;  /* 0x0000005200767308 */ /* 0x000f620000002400 */
[----:B-1----:R-:W-:Y:S06]  /*2cf0*/  HMMA.16816.F32 R68, R12, R48, RZ ;  /* 0x000000300c44723c */ /* 0x002fec00000018ff */
[----:B----4-:R-:W-:Y:S01]  /*2d00*/  HMMA.16816.F32 R72, R20, R40, R72 ;  /* 0x000000281448723c */ /* 0x010fe20000001848 */
[----:B------:R1:W-:Y:S05]  /*2d10*/  MUFU.TANH R121, R83 ;  /* 0x0000005300797308 */ /* 0x0003ea0000002400 */
[-C--:B------:R-:W-:Y:S03]  /*2d20*/  HMMA.16816.F32 R52, R28, R62.reuse, R52 ;  /* 0x0000003e1c34723c */ /* 0x080fe60000001834 */
[----:B------:R-:W-:Y:S03]  /*2d30*/  MUFU.TANH R114, R95 ;  /* 0x0000005f00727308 */ /* 0x000fe60000002400 */
[----:B------:R-:W-:Y:S05]  /*2d40*/  HMMA.16816.F32 R64, R24, R62, R64 ;  /* 0x0000003e1840723c */ /* 0x000fea0000001840 */
[----:B------:R-:W4:Y:S01]  /*2d50*/  MUFU.TANH R123, R89 ;  /* 0x00000059007b7308 */ /* 0x000f220000002400 */
[----:B------:R-:W-:Y:S06]  /*2d60*/  HMMA.16816.F32 R68, R36, R56, R68 ;  /* 0x000000382444723c */ /* 0x000fec0000001844 */
[----:B------:R-:W-:Y:S01]  /*2d70*/  FMUL.FTZ R72, R72, UR8 ;  /* 0x0000000848487c20 */ /* 0x000fe20008410000 */
[----:B------:R-:W-:Y:S01]  /*2d80*/  FMUL.FTZ R73, R73, UR8 ;  /* 0x0000000849497c20 */ /* 0x000fe20008410000 */
[----:B------:R-:W-:Y:S01]  /*2d90*/  FMUL.FTZ R74, R74, UR8 ;  /* 0x000000084a4a7c20 */ /* 0x000fe20008410000 */
[----:B------:R-:W-:Y:S01]  /*2da0*/  FMUL.FTZ R75, R75, UR8 ;  /* 0x000000084b4b7c20 */ /* 0x000fe20008410000 */
[----:B------:R-:W-:Y:S01]  /*2db0*/  MUFU.TANH R111, R72 ;  /* 0x00000048006f7308 */ /* 0x000fe20000002400 */
[----:B-1----:R-:W-:Y:S06]  /*2dc0*/  HMMA.16816.F32 R80, R16, R40, R84 ;  /* 0x000000281050723c */ /* 0x002fec0000001854 */
[----:B------:R-:W-:Y:S01]  /*2dd0*/  HMMA.16816.F32 R60, R8, R48, RZ ;  /* 0x00000030083c723c */ /* 0x000fe200000018ff */
[----:B------:R-:W-:Y:S05]  /*2de0*/  MUFU.TANH R115, R73 ;  /* 0x0000004900737308 */ /* 0x000fea0000002400 */
[----:B------:R-:W-:Y:S03]  /*2df0*/  HMMA.16816.F32 R84, R16, R42, R64 ;  /* 0x0000002a1054723c */ /* 0x000fe60000001840 */
[----:B------:R-:W-:Y:S03]  /*2e00*/  MUFU.TANH R101, R74 ;  /* 0x0000004a00657308 */ /* 0x000fe60000002400 */
[----:B------:R-:W-:Y:S05]  /*2e10*/  HMMA.16816.F32 R64, R12, R50, RZ ;  /* 0x000000320c40723c */ /* 0x000fea00000018ff */
[----:B------:R1:W-:Y:S01]  /*2e20*/  MUFU.TANH R113, R75 ;  /* 0x0000004b00717308 */ /* 0x0003e20000002400 */
[----:B------:R-:W-:Y:S01]  /*2e30*/  FMUL.FTZ R80, R80, UR8 ;  /* 0x0000000850507c20 */ /* 0x000fe20008410000 */
[----:B------:R-:W-:Y:S01]  /*2e40*/  FMUL.FTZ R81, R81, UR8 ;  /* 0x0000000851517c20 */ /* 0x000fe20008410000 */
[----:B------:R-:W-:Y:S01]  /*2e50*/  FMUL.FTZ R82, R82, UR8 ;  /* 0x0000000852527c20 */ /* 0x000fe20008410000 */
[----:B------:R-:W-:-:S03]  /*2e60*/  FMUL.FTZ R83, R83, UR8 ;  /* 0x0000000853537c20 */ /* 0x000fc60008410000 */
[----:B------:R-:W-:Y:S01]  /*2e70*/  HMMA.16816.F32 R60, R32, R56, R60 ;  /* 0x00000038203c723c */ /* 0x000fe2000000183c */
[----:B------:R-:W-:Y:S05]  /*2e80*/  MUFU.TANH R108, R80 ;  /* 0x00000050006c7308 */ /* 0x000fea0000002400 */
[----:B------:R-:W-:Y:S01]  /*2e90*/  FMUL.FTZ R84, R84, UR8 ;  /* 0x0000000854547c20 */ /* 0x000fe20008410000 */
[----:B------:R-:W-:Y:S01]  /*2ea0*/  FMUL.FTZ R85, R85, UR8 ;  /* 0x0000000855557c20 */ /* 0x000fe20008410000 */
[----:B------:R-:W-:Y:S01]  /*2eb0*/  FMUL.FTZ R86, R86, UR8 ;  /* 0x0000000856567c20 */ /* 0x000fe20008410000 */
[----:B------:R-:W-:Y:S01]  /*2ec0*/  MUFU.TANH R110, R81 ;  /* 0x00000051006e7308 */ /* 0x000fe20000002400 */
[----:B-1----:R-:W-:Y:S01]  /*2ed0*/  HMMA.16816.F32 R72, R20, R42, R52 ;  /* 0x0000002a1448723c */ /* 0x002fe20000001834 */
[----:B------:R-:W1:Y:S01]  /*2ee0*/  LDSM.16.M88.4 R52, [R197+0x1000] ;  /* 0x00100000c534783b */ /* 0x000e620000000200 */
[----:B------:R-:W-:-:S04]  /*2ef0*/  FMUL.FTZ R87, R87, UR8 ;  /* 0x0000000857577c20 */ /* 0x000fc80008410000 */
[----:B--2---:R-:W-:Y:S01]  /*2f00*/  HMMA.16816.F32 R40, R28, R44, R68 ;  /* 0x0000002c1c28723c */ /* 0x004fe20000001844 */
[----:B------:R-:W-:Y:S05]  /*2f10*/  MUFU.TANH R100, R82 ;  /* 0x0000005200647308 */ /* 0x000fea0000002400 */
[----:B------:R-:W-:Y:S03]  /*2f20*/  HMMA.16816.F32 R68, R8, R50, RZ ;  /* 0x000000320844723c */ /* 0x000fe600000018ff */
[----:B------:R1:W-:Y:S03]  /*2f30*/  MUFU.TANH R107, R83 ;  /* 0x00000053006b7308 */ /* 0x0003e60000002400 */
[----:B------:R-:W-:Y:S05]  /*2f40*/  HMMA.16816.F32 R48, R24, R44, R60 ;  /* 0x0000002c1830723c */ /* 0x000fea000000183c */
[----:B------:R-:W-:Y:S01]  /*2f50*/  MUFU.TANH R95, R84 ;  /* 0x00000054005f7308 */ /* 0x000fe20000002400 */
[----:B------:R-:W-:Y:S01]  /*2f60*/  FMUL.FTZ R72, R72, UR8 ;  /* 0x0000000848487c20 */ /* 0x000fe20008410000 */
[----:B------:R-:W-:Y:S01]  /*2f70*/  FMUL.FTZ R73, R73, UR8 ;  /* 0x0000000849497c20 */ /* 0x000fe20008410000 */
[----:B------:R-:W-:Y:S01]  /*2f80*/  FMUL.FTZ R74, R74, UR8 ;  /* 0x000000084a4a7c20 */ /* 0x000fe20008410000 */
[----:B------:R-:W-:Y:S01]  /*2f90*/  FMUL.FTZ R75, R75, UR8 ;  /* 0x000000084b4b7c20 */ /* 0x000fe20008410000 */
[-C--:B------:R-:W-:Y:S03]  /*2fa0*/  HMMA.16816.F32 R60, R36, R58.reuse, R64 ;  /* 0x0000003a243c723c */ /* 0x080fe60000001840 */
[----:B------:R-:W-:Y:S05]  /*2fb0*/  MUFU.TANH R98, R72 ;  /* 0x0000004800627308 */ /* 0x000fea0000002400 */
[----:B------:R-:W-:Y:S03]  /*2fc0*/  HMMA.16816.F32 R68, R32, R58, R68 ;  /* 0x0000003a2044723c */ /* 0x000fe60000001844 */
[----:B------:R-:W-:Y:S03]  /*2fd0*/  MUFU.TANH R106, R73 ;  /* 0x00000049006a7308 */ /* 0x000fe60000002400 */
[-C--:B-1----:R-:W-:Y:S01]  /*2fe0*/  HMMA.16816.F32 R80, R20, R52.reuse, R40 ;  /* 0x000000341450723c */ /* 0x082fe20000001828 */
[----:B------:R-:W1:Y:S04]  /*2ff0*/  LDSM.16.M88.4 R40, [R192+0x5800] ;  /* 0x00580000c028783b */ /* 0x000e680000000200 */
[----:B------:R-:W-:Y:S01]  /*3000*/  MUFU.TANH R99, R74 ;  /* 0x0000004a00637308 */ /* 0x000fe20000002400 */
[----:B------:R-:W-:Y:S06]  /*3010*/  HMMA.16816.F32 R64, R16, R52, R48 ;  /* 0x000000341040723c */ /* 0x000fec0000001830 */
[-C--:B------:R-:W-:Y:S01]  /*3020*/  HMMA.16816.F32 R48, R28, R46.reuse, R60 ;  /* 0x0000002e1c30723c */ /* 0x080fe2000000183c */
[----:B------:R2:W-:Y:S01]  /*3030*/  MUFU.TANH R109, R75 ;  /* 0x0000004b006d7308 */ /* 0x0005e20000002400 */
[----:B------:R-:W-:Y:S04]  /*3040*/  LDSM.16.M88.4 R60, [R203+0x1800] ;  /* 0x00180000cb3c783b */ /* 0x000fe80000000200 */
[----:B------:R-:W-:Y:S03]  /*3050*/  HMMA.16816.F32 R68, R24, R46, R68 ;  /* 0x0000002e1844723c */ /* 0x000fe60000001844 */
[----:B------:R-:W-:Y:S03]  /*3060*/  MUFU.TANH R105, R85 ;  /* 0x0000005500697308 */ /* 0x000fe60000002400 */
[----:B------:R-:W-:Y:S01]  /*3070*/  FMUL.FTZ R80, R80, UR8 ;  /* 0x0000000850507c20 */ /* 0x000fe20008410000 */
[----:B------:R-:W-:Y:S01]  /*3080*/  FMUL.FTZ R81, R81, UR8 ;  /* 0x0000000851517c20 */ /* 0x000fe20008410000 */
[----:B------:R-:W-:Y:S01]  /*3090*/  FMUL.FTZ R82, R82, UR8 ;  /* 0x0000000852527c20 */ /* 0x000fe20008410000 */
[----:B------:R-:W-:-:S02]  /*30a0*/  FMUL.FTZ R83, R83, UR8 ;  /* 0x0000000853537c20 */ /* 0x000fc40008410000 */
[----:B------:R-:W-:Y:S01]  /*30b0*/  MUFU.TANH R92, R86 ;  /* 0x00000056005c7308 */ /* 0x000fe20000002400 */
[----:B--2---:R-:W2:Y:S01]  /*30c0*/  LDSM.16.M88.4 R72, [R198+0x5800] ;  /* 0x00580000c648783b */ /* 0x004ea20000000200 */
[----:B------:R-:W-:Y:S01]  /*30d0*/  FMUL.FTZ R3, R65, UR8 ;  /* 0x0000000841037c20 */ /* 0x000fe20008410000 */
[----:B------:R-:W-:Y:S01]  /*30e0*/  FMUL.FTZ R5, R66, UR8 ;  /* 0x0000000842057c20 */ /* 0x000fe20008410000 */
[----:B------:R-:W-:-:S04]  /*30f0*/  FMUL.FTZ R64, R64, UR8 ;  /* 0x0000000840407c20 */ /* 0x000fc80008410000 */
[----:B------:R3:W-:Y:S01]  /*3100*/  MUFU.TANH R97, R87 ;  /* 0x0000005700617308 */ /* 0x0007e20000002400 */
[-C--:B-1----:R-:W-:Y:S07]  /*3110*/  HMMA.16816.F32 R56, R12, R40.reuse, RZ ;  /* 0x000000280c38723c */ /* 0x082fee00000018ff */
[----:B------:R-:W-:Y:S08]  /*3120*/  MUFU.TANH R127, R90 ;  /* 0x0000005a007f7308 */ /* 0x000ff00000002400 */
[----:B------:R1:W4:Y:S01]  /*3130*/  MUFU.TANH R120, R91 ;  /* 0x0000005b00787308 */ /* 0x0003220000002400 */
[----:B---3--:R-:W-:Y:S07]  /*3140*/  HMMA.16816.F32 R84, R8, R40, RZ ;  /* 0x000000280854723c */ /* 0x008fee00000018ff */
[----:B------:R-:W-:Y:S08]  /*3150*/  MUFU.TANH R116, R93 ;  /* 0x0000005d00747308 */ /* 0x000ff00000002400 */
[----:B------:R-:W3:Y:S01]  /*3160*/  MUFU.TANH R112, R94 ;  /* 0x0000005e00707308 */ /* 0x000ee20000002400 */
[----:B--2---:R-:W-:Y:S06]  /*3170*/  HMMA.16816.F32 R44, R36, R72, R56 ;  /* 0x00000048242c723c */ /* 0x004fec0000001838 */
[----:B------:R-:W-:Y:S01]  /*3180*/  HMMA.16816.F32 R56, R12, R42, RZ ;  /* 0x0000002a0c38723c */ /* 0x000fe200000018ff */
[----:B------:R-:W2:Y:S01]  /*3190*/  LDSM.16.M88.4 R12, [R197+0x1800] ;  /* 0x00180000c50c783b */ /* 0x000ea20000000200 */
[----:B------:R-:W3:Y:S01]  /*31a0*/  MUFU.TANH R93, R80 ;  /* 0x00000050005d7308 */ /* 0x000ee20000002400 */
[----:B------:R-:W-:-:S04]  /*31b0*/  DEPBAR.LE SB0, 0x0 ;  /* 0x000080000000791a */ /* 0x000fc80000000000 */
[----:B-1----:R-:W-:Y:S03]  /*31c0*/  HMMA.16816.F32 R88, R8, R42, RZ ;  /* 0x0000002a0858723c */ /* 0x002fe600000018ff */
[----:B------:R-:W-:Y:S08]  /*31d0*/  MUFU.TANH R94, R81 ;  /* 0x00000051005e7308 */ /* 0x000ff00000002400 */
[----:B------:R-:W1:Y:S01]  /*31e0*/  MUFU.TANH R143, R82 ;  /* 0x00000052008f7308 */ /* 0x000e620000002400 */
[----:B------:R-:W-:Y:S06]  /*31f0*/  HMMA.16816.F32 R40, R28, R60, R44 ;  /* 0x0000003c1c28723c */ /* 0x000fec000000182c */
[----:B------:R-:W-:Y:S01]  /*3200*/  HMMA.16816.F32 R44, R36, R74, R56 ;  /* 0x0000004a242c723c */ /* 0x000fe20000001838 */
[----:B------:R5:W-:Y:S08]  /*3210*/  MUFU.TANH R145, R83 ;  /* 0x0000005300917308 */ /* 0x000bf00000002400 */
[----:B------:R4:W-:Y:S08]  /*3220*/  MUFU.TANH R131, R3 ;  /* 0x0000000300837308 */ /* 0x0009f00000002400 */
[----:B------:R3:W-:Y:S01]  /*3230*/  MUFU.TANH R134, R5 ;  /* 0x0000000500867308 */ /* 0x0007e20000002400 */
[----:B-----5:R-:W-:Y:S06]  /*3240*/  HMMA.16816.F32 R80, R20, R54, R48 ;  /* 0x000000361450723c */ /* 0x020fec0000001830 */
[----:B------:R-:W-:Y:S01]  /*3250*/  HMMA.16816.F32 R48, R32, R72, R84 ;  /* 0x000000482030723c */ /* 0x000fe20000001854 */
[----:B------:R-:W5:Y:S01]  /*3260*/  MUFU.TANH R130, R64 ;  /* 0x0000004000827308 */ /* 0x000f620000002400 */
[----:B----4-:R-:W-:-:S02]  /*3270*/  IMAD.IADD R3, R0, 0x1, R129 ;  /* 0x0000000100037824 */ /* 0x010fc400078e0281 */
[----:B------:R-:W-:Y:S02]  /*3280*/  IMAD R0, R76, 0x40, R238 ;  /* 0x000000404c007824 */ /* 0x000fe400078e02ee */
[----:B------:R-:W-:Y:S01]  /*3290*/  HMMA.16816.F32 R52, R16, R54, R68 ;  /* 0x000000361034723c */ /* 0x000fe20000001844 */
[C---:B------:R-:W-:Y:S02]  /*32a0*/  VIMNMX R8, R3.reuse, R77, PT ;  /* 0x0000004d03087248 */ /* 0x040fe40003fe0100 */
[--C-:B------:R-:W-:Y:S01]  /*32b0*/  VIADDMNMX R9, R3, 0x8, R77.reuse, PT ;  /* 0x0000000803097846 */ /* 0x100fe2000380014d */
[----:B---3--:R-:W-:Y:S01]  /*32c0*/  FMUL.FTZ R5, R67, UR8 ;  /* 0x0000000843057c20 */ /* 0x008fe20008410000 */
[C-C-:B------:R-:W-:Y:S01]  /*32d0*/  VIADDMNMX R11, R3.reuse, 0x40, R77.reuse, PT ;  /* 0x00000040030b7846 */ /* 0x140fe2000380014d */
[----:B------:R-:W-:Y:S01]  /*32e0*/  HMMA.16816.F32 R32, R32, R74, R88 ;  /* 0x0000004a2020723c */ /* 0x000fe20000001858 */
[----:B------:R-:W-:Y:S01]  /*32f0*/  VIADDMNMX R10, R3, 0x48, R77, PT ;  /* 0x00000048030a7846 */ /* 0x000fe2000380014d */
[----:B------:R3:W4:Y:S01]  /*3300*/  MUFU.TANH R135, R5 ;  /* 0x0000000500877308 */ /* 0x0007220000002400 */
[----:B------:R-:W-:-:S03]  /*3310*/  VIADD R3, R0, 0x8 ;  /* 0x0000000800037836 */ /* 0x000fc60000000000 */
[----:B--2---:R-:W-:Y:S01]  /*3320*/  HMMA.16816.F32 R40, R20, R12, R40 ;  /* 0x0000000c1428723c */ /* 0x004fe20000001828 */
[----:B------:R-:W-:Y:S01]  /*3330*/  FMUL.FTZ R6, R80, UR8 ;  /* 0x0000000850067c20 */ /* 0x000fe20008410000 */
[C---:B------:R-:W-:Y:S02]  /*3340*/  ISETP.GE.AND P6, PT, R3.reuse, R8, PT ;  /* 0x000000080300720c */ /* 0x040fe40003fc6270 */
[C---:B------:R-:W-:Y:S01]  /*3350*/  ISETP.GE.AND P5, PT, R3.reuse, R9, PT ;  /* 0x000000090300720c */ /* 0x040fe20003fa6270 */
[----:B------:R2:W4:Y:S01]  /*3360*/  MUFU.TANH R70, R6 ;  /* 0x0000000600467308 */ /* 0x0005220000002400 */
[----:B------:R-:W-:Y:S01]  /*3370*/  HMMA.16816.F32 R36, R24, R60, R48 ;  /* 0x0000003c1824723c */ /* 0x000fe20000001830 */
[----:B------:R-:W-:Y:S02]  /*3380*/  ISETP.GE.AND P3, PT, R3, R11, PT ;  /* 0x0000000b0300720c */ /* 0x000fe40003f66270 */
[----:B------:R-:W-:Y:S02]  /*3390*/  FSEL R65, R119, -INF , !P6 ;  /* 0xff80000077417808 */ /* 0x000fe40007000000 */
[----:B------:R-:W-:Y:S01]  /*33a0*/  FSEL R56, R7, -INF , !P3 ;  /* 0xff80000007387808 */ /* 0x000fe20005800000 */
[----:B------:R-:W-:Y:S01]  /*33b0*/  HMMA.16816.F32 R44, R28, R62, R44 ;  /* 0x0000003e1c2c723c */ /* 0x000fe2000000182c */
[----:B---3--:R-:W-:Y:S01]  /*33c0*/  VIADD R5, R0, 0x1 ;  /* 0x0000000100057836 */ /* 0x008fe20000000000 */
[----:B------:R-:W-:-:S04]  /*33d0*/  FSEL R78, R118, -INF , !P5 ;  /* 0xff800000764e7808 */ /* 0x000fc80006800000 */
[C---:B------:R-:W-:Y:S01]  /*33e0*/  ISETP.GE.AND P0, PT, R5.reuse, R8, PT ;  /* 0x000000080500720c */ /* 0x040fe20003f06270 */
[----:B------:R-:W-:Y:S01]  /*33f0*/  HMMA.16816.F32 R24, R24, R62, R32 ;  /* 0x0000003e1818723c */ /* 0x000fe20000001820 */
[C---:B------:R-:W-:Y:S02]  /*3400*/  ISETP.GE.AND P1, PT, R5.reuse, R9, PT ;  /* 0x000000090500720c */ /* 0x040fe40003f26270 */
[C---:B------:R-:W-:Y:S01]  /*3410*/  ISETP.GE.AND P4, PT, R5.reuse, R11, PT ;  /* 0x0000000b0500720c */ /* 0x040fe20003f86270 */
[----:B--2---:R-:W-:Y:S01]  /*3420*/  FMUL.FTZ R6, R82, UR8 ;  /* 0x0000000852067c20 */ /* 0x004fe20008410000 */
[-C--:B------:R-:W-:Y:S01]  /*3430*/  ISETP.GE.AND P2, PT, R5, R10.reuse, PT ;  /* 0x0000000a0500720c */ /* 0x080fe20003f46270 */
[----:B------:R-:W-:Y:S01]  /*3440*/  FMUL.FTZ R5, R81, UR8 ;  /* 0x0000000851057c20 */ /* 0x000fe20008410000 */
[----:B------:R-:W-:Y:S01]  /*3450*/  FSEL R64, R125, -INF , !P0 ;  /* 0xff8000007d407808 */ /* 0x000fe20004000000 */
[----:B------:R-:W-:Y:S01]  /*3460*/  MUFU.TANH R68, R6 ;  /* 0x0000000600447308 */ /* 0x000fe20000002400 */
[----:B------:R-:W-:Y:S01]  /*3470*/  ISETP.GE.AND P0, PT, R3, R10, PT ;  /* 0x0000000a0300720c */ /* 0x000fe20003f06270 */
[----:B------:R-:W-:Y:S01]  /*3480*/  VIADD R3, R0, 0x9 ;  /* 0x0000000900037836 */ /* 0x000fe20000000000 */
[----:B------:R-:W-:Y:S01]  /*3490*/  FSEL R77, R124, -INF , !P1 ;  /* 0xff8000007c4d7808 */ /* 0x000fe20004800000 */
[----:B------:R-:W-:Y:S01]  /*34a0*/  HMMA.16816.F32 R36, R16, R12, R36 ;  /* 0x0000000c1024723c */ /* 0x000fe20000001824 */
[----:B------:R-:W-:Y:S01]  /*34b0*/  FSEL R66, R123, -INF , !P4 ;  /* 0xff8000007b427808 */ /* 0x000fe20006000000 */
[----:B------:R-:W-:Y:S01]  /*34c0*/  FMUL.FTZ R43, R43, UR8 ;  /* 0x000000082b2b7c20 */ /* 0x000fe20008410000 */
[----:B------:R-:W-:Y:S01]  /*34d0*/  FSEL R67, R120, -INF , !P2 ;  /* 0xff80000078437808 */ /* 0x000fe20005000000 */
[----:B------:R2:W-:Y:S01]  /*34e0*/  MUFU.TANH R71, R5 ;  /* 0x0000000500477308 */ /* 0x0005e20000002400 */
[C---:B------:R-:W-:Y:S01]  /*34f0*/  ISETP.GE.AND P1, PT, R3.reuse, R8, PT ;  /* 0x000000080300720c */ /* 0x040fe20003f26270 */
[----:B------:R-:W-:Y:S01]  /*3500*/  HMMA.16816.F32 R20, R20, R14, R44 ;  /* 0x0000000e1414723c */ /* 0x000fe2000000182c */
[----:B------:R-:W-:-:S02]  /*3510*/  ISETP.GE.AND P4, PT, R3, R9, PT ;  /* 0x000000090300720c */ /* 0x000fc40003f86270 */
[C---:B------:R-:W-:Y:S02]  /*3520*/  ISETP.GE.AND P2, PT, R3.reuse, R11, PT ;  /* 0x0000000b0300720c */ /* 0x040fe40003f46270 */
[----:B------:R-:W-:Y:S01]  /*3530*/  ISETP.GE.AND P6, PT, R3, R10, PT ;  /* 0x0000000a0300720c */ /* 0x000fe20003fc6270 */
[----:B------:R-:W-:Y:S01]  /*3540*/  VIADD R3, R0, 0x10 ;  /* 0x0000001000037836 */ /* 0x000fe20000000000 */
[----:B------:R-:W-:Y:S01]  /*3550*/  FSEL R57, R112, -INF , !P0 ;  /* 0xff80000070397808 */ /* 0x000fe20004000000 */
[----:B------:R-:W-:Y:S01]  /*3560*/  HMMA.16816.F32 R16, R16, R14, R24 ;  /* 0x0000000e1010723c */ /* 0x000fe20000001818 */
[----:B------:R-:W-:Y:S01]  /*3570*/  FSEL R59, R121, -INF , !P4 ;  /* 0xff800000793b7808 */ /* 0x000fe20006000000 */
[----:B------:R-:W-:Y:S01]  /*3580*/  MUFU.TANH R43, R43 ;  /* 0x0000002b002b7308 */ /* 0x000fe20000002400 */
[C---:B------:R-:W-:Y:S02]  /*3590*/  ISETP.GE.AND P5, PT, R3.reuse, R8, PT ;  /* 0x000000080300720c */ /* 0x040fe40003fa6270 */
[----:B------:R-:W-:Y:S01]  /*35a0*/  ISETP.GE.AND P3, PT, R3, R9, PT ;  /* 0x000000090300720c */ /* 0x000fe20003f66270 */
[----:B--2---:R-:W-:Y:S01]  /*35b0*/  FMUL.FTZ R5, R83, UR8 ;  /* 0x0000000853057c20 */ /* 0x004fe20008410000 */
[----:B------:R-:W-:-:S02]  /*35c0*/  ISETP.GE.AND P0, PT, R3, R11, PT ;  /* 0x0000000b0300720c */ /* 0x000fc40003f06270 */
[----:B------:R-:W-:Y:S01]  /*35d0*/  FSEL R58, R114, -INF , !P6 ;  /* 0xff800000723a7808 */ /* 0x000fe20007000000 */
[----:B------:R2:W-:Y:S01]  /*35e0*/  MUFU.TANH R69, R5 ;  /* 0x0000000500457308 */ /* 0x0005e20000002400 */
[----:B------:R-:W-:Y:S01]  /*35f0*/  FSEL R49, R111, -INF , !P5 ;  /* 0xff8000006f317808 */ /* 0x000fe20006800000 */
[----:B------:R-:W-:Y:S01]  /*3600*/  FMUL.FTZ R37, R37, UR8 ;  /* 0x0000000825257c20 */ /* 0x000fe20008410000 */
[----:B------:R-:W-:Y:S01]  /*3610*/  FSEL R101, R101, -INF , !P3 ;  /* 0xff80000065657808 */ /* 0x000fe20005800000 */
[----:B------:R-:W-:Y:S01]  /*3620*/  FMUL.FTZ R36, R36, UR8 ;  /* 0x0000000824247c20 */ /* 0x000fe20008410000 */
[----:B------:R-:W-:Y:S01]  /*3630*/  FMUL.FTZ R38, R38, UR8 ;  /* 0x0000000826267c20 */ /* 0x000fe20008410000 */
[----:B------:R-:W-:Y:S01]  /*3640*/  FMUL.FTZ R39, R39, UR8 ;  /* 0x0000000827277c20 */ /* 0x000fe20008410000 */
[----:B------:R-:W-:Y:S01]  /*3650*/  FMUL.FTZ R12, R20, UR8 ;  /* 0x00000008140c7c20 */ /* 0x000fe20008410000 */
[----:B------:R-:W-:Y:S06]  /*3660*/  MUFU.TANH R37, R37 ;  /* 0x0000002500257308 */ /* 0x000fec0000002400 */
[----:B------:R-:W-:Y:S01]  /*3670*/  FMUL.FTZ R16, R16, UR8 ;  /* 0x0000000810107c20 */ /* 0x000fe20008410000 */
[----:B------:R-:W-:Y:S01]  /*3680*/  FMUL.FTZ R18, R18, UR8 ;  /* 0x0000000812127c20 */ /* 0x000fe20008410000 */
[----:B------:R-:W-:Y:S01]  /*3690*/  FMUL.FTZ R17, R17, UR8 ;  /* 0x0000000811117c20 */ /* 0x000fe20008410000 */
[----:B------:R-:W-:Y:S01]  /*36a0*/  MUFU.TANH R36, R36 ;  /* 0x0000002400247308 */ /* 0x000fe20000002400 */
[----:B--2---:R-:W-:Y:S01]  /*36b0*/  FMUL.FTZ R5, R52, UR8 ;  /* 0x0000000834057c20 */ /* 0x004fe20008410000 */
[----:B------:R-:W-:Y:S01]  /*36c0*/  FSEL R52, R122, -INF , !P1 ;  /* 0xff8000007a347808 */ /* 0x000fe20004800000 */
[----:B------:R-:W-:Y:S01]  /*36d0*/  FMUL.FTZ R19, R19, UR8 ;  /* 0x0000000813137c20 */ /* 0x000fe20008410000 */
[----:B------:R-:W-:Y:S01]  /*36e0*/  ISETP.GE.AND P1, PT, R3, R10, PT ;  /* 0x0000000a0300720c */ /* 0x000fe20003f26270 */
[----:B------:R-:W-:-:S03]  /*36f0*/  VIADD R3, R0, 0x11 ;  /* 0x0000001100037836 */ /* 0x000fc60000000000 */
[----:B------:R2:W3:Y:S01]  /*3700*/  MUFU.TANH R7, R5 ;  /* 0x0000000500077308 */ /* 0x0004e20000002400 */
[----:B------:R-:W-:Y:S02]  /*3710*/  FSEL R86, R100, -INF , !P1 ;  /* 0xff80000064567808 */ /* 0x000fe40004800000 */
[C---:B------:R-:W-:Y:S02]  /*3720*/  ISETP.GE.AND P4, PT, R3.reuse, R8, PT ;  /* 0x000000080300720c */ /* 0x040fe40003f86270 */
[C---:B------:R-:W-:Y:S02]  /*3730*/  ISETP.GE.AND P6, PT, R3.reuse, R11, PT ;  /* 0x0000000b0300720c */ /* 0x040fe40003fc6270 */
[----:B------:R-:W-:Y:S01]  /*3740*/  ISETP.GE.AND P5, PT, R3, R10, PT ;  /* 0x0000000a0300720c */ /* 0x000fe20003fa6270 */
[----:B------:R-:W-:Y:S01]  /*3750*/  MUFU.TANH R38, R38 ;  /* 0x0000002600267308 */ /* 0x000fe20000002400 */
[----:B------:R-:W-:Y:S02]  /*3760*/  FSEL R48, R115, -INF , !P4 ;  /* 0xff80000073307808 */ /* 0x000fe40006000000 */
[----:B------:R-:W-:-:S02]  /*3770*/  FSEL R73, R110, -INF , !P6 ;  /* 0xff8000006e497808 */ /* 0x000fc40007000000 */
[----:B------:R-:W-:-:S03]  /*3780*/  FSEL R85, R107, -INF , !P5 ;  /* 0xff8000006b557808 */ /* 0x000fc60006800000 */
[----:B------:R-:W-:Y:S01]  /*3790*/  MUFU.TANH R39, R39 ;  /* 0x0000002700277308 */ /* 0x000fe20000002400 */
[----:B--2---:R-:W-:Y:S01]  /*37a0*/  FMUL.FTZ R5, R53, UR8 ;  /* 0x0000000835057c20 */ /* 0x004fe20008410000 */
[----:B------:R-:W-:Y:S01]  /*37b0*/  FSEL R53, R116, -INF , !P2 ;  /* 0xff80000074357808 */ /* 0x000fe20005000000 */
[----:B------:R-:W-:Y:S01]  /*37c0*/  BAR.SYNC.DEFER_BLOCKING 0x0 ;  /* 0x0000000000007b1d */ /* 0x000fe20000010000 */
[----:B------:R-:W-:Y:S01]  /*37d0*/  ISETP.GE.AND P2, PT, R3, R9, PT ;  /* 0x000000090300720c */ /* 0x000fe20003f46270 */
[----:B------:R-:W-:-:S03]  /*37e0*/  VIADD R3, R0, 0x18 ;  /* 0x0000001800037836 */ /* 0x000fc60000000000 */
[----:B------:R-:W-:Y:S01]  /*37f0*/  FSEL R100, R113, -INF , !P2 ;  /* 0xff80000071647808 */ /* 0x000fe20005000000 */
[----:B------:R2:W-:Y:S01]  /*3800*/  MUFU.TANH R60, R5 ;  /* 0x00000005003c7308 */ /* 0x0005e20000002400 */
[C---:B------:R-:W-:Y:S02]  /*3810*/  ISETP.GE.AND P3, PT, R3.reuse, R8, PT ;  /* 0x000000080300720c */ /* 0x040fe40003f66270 */
[C---:B------:R-:W-:Y:S02]  /*3820*/  ISETP.GE.AND P1, PT, R3.reuse, R11, PT ;  /* 0x0000000b0300720c */ /* 0x040fe40003f26270 */
[----:B------:R-:W-:Y:S02]  /*3830*/  ISETP.GE.AND P4, PT, R3, R10, PT ;  /* 0x0000000a0300720c */ /* 0x000fe40003f86270 */
[----:B------:R-:W-:Y:S01]  /*3840*/  FSEL R72, R95, -INF , !P1 ;  /* 0xff8000005f487808 */ /* 0x000fe20004800000 */
[----:B------:R-:W-:Y:S01]  /*3850*/  MUFU.TANH R12, R12 ;  /* 0x0000000c000c7308 */ /* 0x000fe20000002400 */
[----:B------:R-:W-:-:S07]  /*3860*/  FSEL R84, R92, -INF , !P4 ;  /* 0xff8000005c547808 */ /* 0x000fce0006000000 */
[----:B------:R-:W-:Y:S01]  /*3870*/  MUFU.TANH R16, R16 ;  /* 0x0000001000107308 */ /* 0x000fe20000002400 */
[----:B--2---:R-:W-:-:S07]  /*3880*/  FMUL.FTZ R5, R54, UR8 ;  /* 0x0000000836057c20 */ /* 0x004fce0008410000 */
[----:B------:R2:W-:Y:S08]  /*3890*/  MUFU.TANH R6, R5 ;  /* 0x0000000500067308 */ /* 0x0005f00000002400 */
[----:B------:R-:W-:Y:S08]  /*38a0*/  MUFU.TANH R18, R18 ;  /* 0x0000001200127308 */ /* 0x000ff00000002400 */
[----:B------:R-:W-:Y:S01]  /*38b0*/  MUFU.TANH R17, R17 ;  /* 0x0000001100117308 */ /* 0x000fe20000002400 */
[----:B--2---:R-:W-:Y:S01]  /*38c0*/  FMUL.FTZ R5, R55, UR8 ;  /* 0x0000000837057c20 */ /* 0x004fe20008410000 */
[----:B------:R-:W-:-:S02]  /*38d0*/  FSEL R55, R108, -INF , !P0 ;  /* 0xff8000006c377808 */ /* 0x000fc40004000000 */
        /* <DEDUP_REMOVED lines=8> */
[----:B--2---:R-:W-:Y:S01]  /*3960*/  FMUL.FTZ R5, R40, UR8 ;  /* 0x0000000828057c20 */ /* 0x004fe20008410000 */
[----:B------:R-:W-:-:S06]  /*3970*/  FSEL R40, R106, -INF , !P2 ;  /* 0xff8000006a287808 */ /* 0x000fcc0005000000 */
[----:B------:R2:W3:Y:S02]  /*3980*/  MUFU.TANH R51, R5 ;  /* 0x0000000500337308 */ /* 0x0004e40000002400 */
[----:B--2---:R-:W-:Y:S01]  /*3990*/  FMUL.FTZ R5, R41, UR8 ;  /* 0x0000000829057c20 */ /* 0x004fe20008410000 */
[----:B------:R-:W-:Y:S02]  /*39a0*/  FSEL R41, R98, -INF , !P3 ;  /* 0xff80000062297808 */ /* 0x000fe40005800000 */
[----:B------:R-:W-:Y:S01]  /*39b0*/  ISETP.GE.AND P3, PT, R3, R10, PT ;  /* 0x0000000a0300720c */ /* 0x000fe20003f66270 */
[----:B------:R-:W-:Y:S02]  /*39c0*/  VIADD R3, R0, 0x20 ;  /* 0x0000002000037836 */ /* 0x000fe40000000000 */
[----:B------:R2:W-:Y:S01]  /*39d0*/  MUFU.TANH R50, R5 ;  /* 0x0000000500327308 */ /* 0x0005e20000002400 */
        /* <DEDUP_REMOVED lines=8> */
[----:B-1----:R-:W-:Y:S01]  /*3a60*/  FSEL R143, R143, -INF , !P1 ;  /* 0xff8000008f8f7808 */ /* 0x002fe20004800000 */
[----:B--2---:R-:W-:Y:S01]  /*3a70*/  FMUL.FTZ R5, R42, UR8 ;  /* 0x000000082a057c20 */ /* 0x004fe20008410000 */
[----:B------:R-:W-:-:S02]  /*3a80*/  ISETP.GE.AND P6, PT, R3, R8, PT ;  /* 0x000000080300720c */ /* 0x000fc40003fc6270 */
[----:B------:R-:W-:Y:S01]  /*3a90*/  FSEL R42, R105, -INF , !P5 ;  /* 0xff800000692a7808 */ /* 0x000fe20006800000 */
[----:B------:R1:W2:Y:S01]  /*3aa0*/  MUFU.TANH R31, R5 ;  /* 0x00000005001f7308 */ /* 0x0002a20000002400 */
[----:B-----5:R-:W-:Y:S02]  /*3ab0*/  FSEL R130, R130, -INF , !P4 ;  /* 0xff80000082827808 */ /* 0x020fe40006000000 */
[----:B------:R-:W-:Y:S02]  /*3ac0*/  FSEL R134, R134, -INF , !P2 ;  /* 0xff80000086867808 */ /* 0x000fe40005000000 */
[----:B------:R-:W-:Y:S02]  /*3ad0*/  FSEL R29, R94, -INF , !P6 ;  /* 0xff8000005e1d7808 */ /* 0x000fe40007000000 */
[C---:B------:R-:W-:Y:S02]  /*3ae0*/  ISETP.GE.AND P5, PT, R3.reuse, R9, PT ;  /* 0x000000090300720c */ /* 0x040fe40003fa6270 */
[----:B------:R-:W-:-:S02]  /*3af0*/  ISETP.GE.AND P3, PT, R3, R11, PT ;  /* 0x0000000b0300720c */ /* 0x000fc40003f66270 */
[----:B------:R-:W-:Y:S01]  /*3b00*/  ISETP.GE.AND P0, PT, R3, R10, PT ;  /* 0x0000000a0300720c */ /* 0x000fe20003f06270 */
[C---:B------:R-:W-:Y:S01]  /*3b10*/  VIADD R3, R0.reuse, 0x29 ;  /* 0x0000002900037836 */ /* 0x040fe20000000000 */
[----:B------:R-:W-:Y:S02]  /*3b20*/  FSEL R145, R145, -INF , !P5 ;  /* 0xff80000091917808 */ /* 0x000fe40006800000 */
[----:B------:R-:W-:Y:S01]  /*3b30*/  FSEL R131, R131, -INF , !P3 ;  /* 0xff80000083837808 */ /* 0x000fe20005800000 */
[----:B-1----:R-:W-:Y:S01]  /*3b40*/  VIADD R5, R0, 0x28 ;  /* 0x0000002800057836 */ /* 0x002fe20000000000 */
[----:B----4-:R-:W-:Y:S02]  /*3b50*/  FSEL R135, R135, -INF , !P0 ;  /* 0xff80000087877808 */ /* 0x010fe40004000000 */
[-C--:B------:R-:W-:Y:S02]  /*3b60*/  ISETP.GE.AND P5, PT, R3, R8.reuse, PT ;  /* 0x000000080300720c */ /* 0x080fe40003fa6270 */
[----:B------:R-:W-:-:S02]  /*3b70*/  ISETP.GE.AND P1, PT, R5, R8, PT ;  /* 0x000000080500720c */ /* 0x000fc40003f26270 */
[C---:B------:R-:W-:Y:S02]  /*3b80*/  ISETP.GE.AND P4, PT, R5.reuse, R9, PT ;  /* 0x000000090500720c */ /* 0x040fe40003f86270 */
[C---:B------:R-:W-:Y:S02]  /*3b90*/  ISETP.GE.AND P2, PT, R5.reuse, R11, PT ;  /* 0x0000000b0500720c */ /* 0x040fe40003f46270 */
[-C--:B------:R-:W-:Y:S01]  /*3ba0*/  ISETP.GE.AND P6, PT, R5, R10.reuse, PT ;  /* 0x0000000a0500720c */ /* 0x080fe20003fc6270 */
[----:B------:R-:W-:Y:S01]  /*3bb0*/  FMUL.FTZ R5, R21, UR8 ;  /* 0x0000000815057c20 */ /* 0x000fe20008410000 */
[----:B------:R-:W-:Y:S02]  /*3bc0*/  FSEL R28, R70, -INF , !P1 ;  /* 0xff800000461c7808 */ /* 0x000fe40004800000 */
[----:B------:R-:W-:Y:S01]  /*3bd0*/  ISETP.GE.AND P1, PT, R3, R10, PT ;  /* 0x0000000a0300720c */ /* 0x000fe20003f26270 */
[----:B------:R1:W-:Y:S01]  /*3be0*/  MUFU.TANH R13, R5 ;  /* 0x00000005000d7308 */ /* 0x0003e20000002400 */
[----:B---3--:R-:W-:Y:S01]  /*3bf0*/  FSEL R128, R7, -INF , !P2 ;  /* 0xff80000007807808 */ /* 0x008fe20005000000 */
[----:B------:R-:W-:Y:S01]  /*3c00*/  FMUL.FTZ R7, R22, UR8 ;  /* 0x0000000816077c20 */ /* 0x000fe20008410000 */
[----:B------:R-:W-:-:S02]  /*3c10*/  ISETP.GE.AND P3, PT, R3, R9, PT ;  /* 0x000000090300720c */ /* 0x000fc40003f66270 */
[----:B------:R-:W-:Y:S01]  /*3c20*/  ISETP.GE.AND P0, PT, R3, R11, PT ;  /* 0x0000000b0300720c */ /* 0x000fe20003f06270 */
[----:B------:R-:W-:Y:S01]  /*3c30*/  VIADD R3, R0, 0x30 ;  /* 0x0000003000037836 */ /* 0x000fe20000000000 */
[----:B------:R-:W-:Y:S01]  /*3c40*/  FSEL R133, R54, -INF , !P1 ;  /* 0xff80000036857808 */ /* 0x000fe20004800000 */
[----:B------:R-:W3:Y:S01]  /*3c50*/  MUFU.TANH R7, R7 ;  /* 0x0000000700077308 */ /* 0x000ee20000002400 */
[----:B------:R-:W-:Y:S01]  /*3c60*/  FSEL R132, R6, -INF , !P6 ;  /* 0xff80000006847808 */ /* 0x000fe20007000000 */
[----:B------:R-:W-:Y:S01]  /*3c70*/  FMUL.FTZ R6, R23, UR8 ;  /* 0x0000000817067c20 */ /* 0x000fe20008410000 */
[----:B------:R-:W-:Y:S02]  /*3c80*/  FSEL R141, R68, -INF , !P4 ;  /* 0xff800000448d7808 */ /* 0x000fe40006000000 */
[----:B------:R-:W-:Y:S02]  /*3c90*/  FSEL R26, R71, -INF , !P5 ;  /* 0xff800000471a7808 */ /* 0x000fe40006800000 */
[C---:B------:R-:W-:Y:S01]  /*3ca0*/  ISETP.GE.AND P4, PT, R3.reuse, R8, PT ;  /* 0x000000080300720c */ /* 0x040fe20003f86270 */
[----:B------:R-:W4:Y:S01]  /*3cb0*/  MUFU.TANH R6, R6 ;  /* 0x0000000600067308 */ /* 0x000f220000002400 */
[----:B-1----:R-:W-:Y:S01]  /*3cc0*/  VIADD R5, R0, 0x31 ;  /* 0x0000003100057836 */ /* 0x002fe20000000000 */
[----:B------:R-:W-:-:S02]  /*3cd0*/  ISETP.GE.AND P2, PT, R3, R9, PT ;  /* 0x000000090300720c */ /* 0x000fc40003f46270 */
[-C--:B------:R-:W-:Y:S02]  /*3ce0*/  ISETP.GE.AND P6, PT, R3, R11.reuse, PT ;  /* 0x0000000b0300720c */ /* 0x080fe40003fc6270 */
[----:B------:R-:W-:Y:S02]  /*3cf0*/  ISETP.GE.AND P1, PT, R5, R11, PT ;  /* 0x0000000b0500720c */ /* 0x000fe40003f26270 */
[----:B------:R-:W-:Y:S01]  /*3d00*/  ISETP.GE.AND P5, PT, R3, R10, PT ;  /* 0x0000000a0300720c */ /* 0x000fe20003fa6270 */
[C---:B------:R-:W-:Y:S01]  /*3d10*/  VIADD R3, R0.reuse, 0x38 ;  /* 0x0000003800037836 */ /* 0x040fe20000000000 */
[----:B------:R-:W-:Y:S02]  /*3d20*/  FSEL R140, R37, -INF , !P1 ;  /* 0xff800000258c7808 */ /* 0x000fe40004800000 */
[----:B------:R-:W-:Y:S02]  /*3d30*/  ISETP.GE.AND P1, PT, R0, R9, PT ;  /* 0x000000090000720c */ /* 0x000fe40003f26270 */
[----:B------:R-:W-:-:S02]  /*3d40*/  FSEL R144, R36, -INF , !P6 ;  /* 0xff80000024907808 */ /* 0x000fc40007000000 */
[----:B------:R-:W-:Y:S02]  /*3d50*/  FSEL R129, R60, -INF , !P0 ;  /* 0xff8000003c817808 */ /* 0x000fe40004000000 */
[----:B------:R-:W-:Y:S02]  /*3d60*/  FSEL R25, R51, -INF , !P4 ;  /* 0xff80000033197808 */ /* 0x000fe40006000000 */
[----:B--2---:R-:W-:Y:S02]  /*3d70*/  FSEL R137, R31, -INF , !P2 ;  /* 0xff8000001f897808 */ /* 0x004fe40005000000 */
[----:B------:R-:W-:Y:S01]  /*3d80*/  FSEL R36, R146, -INF , !P1 ;  /* 0xff80000092247808 */ /* 0x000fe20004800000 */
[----:B------:R-:W-:Y:S01]  /*3d90*/  IMAD.MOV.U32 R146, RZ, RZ, R76 ;  /* 0x000000ffff927224 */ /* 0x000fe200078e004c */
[----:B------:R-:W-:Y:S02]  /*3da0*/  FSEL R139, R69, -INF , !P3 ;  /* 0xff800000458b7808 */ /* 0x000fe40005800000 */
[----:B------:R-:W-:-:S02]  /*3db0*/  ISETP.GE.AND P0, PT, R5, R9, PT ;  /* 0x000000090500720c */ /* 0x000fc40003f06270 */
[----:B------:R-:W-:Y:S02]  /*3dc0*/  ISETP.GE.AND P4, PT, R5, R10, PT ;  /* 0x0000000a0500720c */ /* 0x000fe40003f86270 */
[-C--:B------:R-:W-:Y:S02]  /*3dd0*/  ISETP.GE.AND P2, PT, R3, R8.reuse, PT ;  /* 0x000000080300720c */ /* 0x080fe40003f46270 */
[----:B------:R-:W-:Y:S02]  /*3de0*/  ISETP.GE.AND P1, PT, R208, 0x2, PT ;  /* 0x00000002d000780c */ /* 0x000fe40003f26270 */
[----:B------:R-:W-:Y:S02]  /*3df0*/  ISETP.GE.AND P3, PT, R5, R8, PT ;  /* 0x000000080500720c */ /* 0x000fe40003f66270 */
[----:B------:R-:W-:Y:S02]  /*3e00*/  FSEL R149, R38, -INF , !P5 ;  /* 0xff80000026957808 */ /* 0x000fe40006800000 */
[----:B------:R-:W-:-:S02]  /*3e10*/  FSEL R136, R43, -INF , !P0 ;  /* 0xff8000002b887808 */ /* 0x000fc40004000000 */
[----:B------:R-:W-:Y:S02]  /*3e20*/  FSEL R147, R39, -INF , !P4 ;  /* 0xff80000027937808 */ /* 0x000fe40006000000 */
[----:B------:R-:W-:Y:S02]  /*3e30*/  FSEL R96, R12, -INF , !P2 ;  /* 0xff8000000c607808 */ /* 0x000fe40005000000 */
[----:B------:R-:W-:Y:S02]  /*3e40*/  FSEL R38, R50, -INF , !P3 ;  /* 0xff80000032267808 */ /* 0x000fe40005800000 */
[C---:B------:R-:W-:Y:S02]  /*3e50*/  ISETP.GE.AND P0, PT, R0.reuse, R8, PT ;  /* 0x000000080000720c */ /* 0x040fe40003f06270 */
[C---:B------:R-:W-:Y:S02]  /*3e60*/  ISETP.GE.AND P4, PT, R0.reuse, R11, PT ;  /* 0x0000000b0000720c */ /* 0x040fe40003f86270 */
[C---:B------:R-:W-:Y:S01]  /*3e70*/  ISETP.GE.AND P2, PT, R0.reuse, R10, PT ;  /* 0x0000000a0000720c */ /* 0x040fe20003f46270 */
[----:B------:R-:W-:Y:S01]  /*3e80*/  VIADD R0, R0, 0x39 ;  /* 0x0000003900007836 */ /* 0x000fe20000000000 */
[----:B------:R-:W-:-:S02]  /*3e90*/  ISETP.GE.AND P6, PT, R3, R9, PT ;  /* 0x000000090300720c */ /* 0x000fc40003fc6270 */
[C---:B------:R-:W-:Y:S02]  /*3ea0*/  ISETP.GE.AND P5, PT, R3.reuse, R11, PT ;  /* 0x0000000b0300720c */ /* 0x040fe40003fa6270 */
[----:B------:R-:W-:Y:S02]  /*3eb0*/  ISETP.GE.AND P3, PT, R3, R10, PT ;  /* 0x0000000a0300720c */ /* 0x000fe40003f66270 */
[----:B---3--:R-:W-:Y:S02]  /*3ec0*/  FSEL R152, R7, -INF , !P6 ;  /* 0xff80000007987808 */ /* 0x008fe40007000000 */
[----:B------:R-:W-:Y:S02]  /*3ed0*/  FSEL R138, R16, -INF , !P5 ;  /* 0xff800000108a7808 */ /* 0x000fe40006800000 */
[----:B------:R-:W-:Y:S02]  /*3ee0*/  FSEL R150, R18, -INF , !P3 ;  /* 0xff80000012967808 */ /* 0x000fe40005800000 */
[----:B------:R-:W-:-:S02]  /*3ef0*/  FSEL R22, R148, -INF , !P0 ;  /* 0xff80000094167808 */ /* 0x000fc40004000000 */
[C---:B------:R-:W-:Y:S02]  /*3f00*/  ISETP.GE.AND P6, PT, R0.reuse, R8, PT ;  /* 0x000000080000720c */ /* 0x040fe40003fc6270 */
[C---:B------:R-:W-:Y:S02]  /*3f10*/  ISETP.GE.AND P5, PT, R0.reuse, R9, PT ;  /* 0x000000090000720c */ /* 0x040fe40003fa6270 */
[C---:B------:R-:W-:Y:S02]  /*3f20*/  ISETP.GE.AND P3, PT, R0.reuse, R11, PT ;  /* 0x0000000b0000720c */ /* 0x040fe40003f66270 */
[----:B------:R-:W-:Y:S01]  /*3f30*/  ISETP.GE.AND P0, PT, R0, R10, PT ;  /* 0x0000000a0000720c */ /* 0x000fe20003f06270 */
[----:B------:R-:W-:Y:S01]  /*3f40*/  IMAD.IADD R0, R102, 0x1, R103 ;  /* 0x0000000166007824 */ /* 0x000fe200078e0267 */
[----:B------:R-:W-:Y:S02]  /*3f50*/  FSEL R23, R142, -INF , !P4 ;  /* 0xff8000008e177808 */ /* 0x000fe40006000000 */
[----:B------:R-:W-:-:S02]  /*3f60*/  FSEL R24, R127, -INF , !P2 ;  /* 0xff8000007f187808 */ /* 0x000fc40005000000 */
[----:B------:R-:W-:Y:S02]  /*3f70*/  FSEL R71, R13, -INF , !P6 ;  /* 0xff8000000d477808 */ /* 0x000fe40007000000 */
[----:B----4-:R-:W-:Y:S02]  /*3f80*/  FSEL R151, R6, -INF , !P5 ;  /* 0xff80000006977808 */ /* 0x010fe40006800000 */
        /* <DEDUP_REMOVED lines=14> */
[----:B------:R-:W-:Y:S01]  /*4070*/  @!P0 LEA R5, P3, R246, R6, 0x5 ;  /* 0x00000006f6058211 */ /* 0x000fe200078628ff */
[----:B------:R2:W-:Y:S02]  /*4080*/  @P0 STS.128 [R207+0x4000], RZ ;  /* 0x004000ffcf000388 */ /* 0x0005e40000000c00 */
[----:B------:R-:W-:Y:S02]  /*4090*/  @!P0 IMAD.X R15, R239, 0x1, R13, P5 ;  /* 0x00000001ef0f8824 */ /* 0x000fe400028e060d */
        /* <DEDUP_REMOVED lines=17> */
[----:B------:R2:W-:Y:S01]  /*41b0*/  @P0 STS.128 [R207+0x5000], RZ ;  /* 0x005000ffcf000388 */ /* 0x0005e20000000c00 */
[----:B------:R-:W-:-:S05]  /*41c0*/  @!P0 LEA.HI.X R15, R5, R21, R20, 0x1, P2 ;  /* 0x00000015050f8211 */ /* 0x000fca00010f0c14 */
        /* <DEDUP_REMOVED lines=17> */
.L_x_1150:
[----:B------:R-:W-:Y:S05]  /*42e0*/  BSYNC B0 ;  /* 0x0000000000007941 */ /* 0x000fea0003800000 */
.L_x_1149:
[----:B------:R-:W0:Y:S02]  /*42f0*/  LDGDEPBAR ;  /* 0x00000000000079af */ /* 0x000e240000000000 */
.L_x_1148:
[----:B------:R-:W-:Y:S01]  /*4300*/  FMNMX.FTZ R70, R22, R64, !PT ;  /* 0x0000004016467209 */ /* 0x000fe20007810000 */
[----:B------:R-:W-:Y:S01]  /*4310*/  ULDC UR6, c[0x0][0x2ec] ;  /* 0x0000bb0000067ab9 */ /* 0x000fe20000000800 */
[----:B------:R-:W-:Y:S02]  /*4320*/  LEA R193, R0, UR4, 0x1 ;  /* 0x0000000400c17c11 */ /* 0x000fe4000f8e08ff */
[----:B------:R-:W-:Y:S02]  /*4330*/  FMNMX.FTZ R70, R65, R70, !PT ;  /* 0x0000004641467209 */ /* 0x000fe40007810000 */
[-C--:B------:R-:W-:Y:S01]  /*4340*/  LEA R194, R4, R193.reuse, 0x1 ;  /* 0x000000c104c27211 */ /* 0x080fe200078e08ff */
[----:B------:R-:W-:Y:S01]  /*4350*/  LDSM.16.MT88.4 R32, [R193+0x6000] ;  /* 0x00600000c120783b */ /* 0x000fe20000004200 */
[----:B------:R-:W-:Y:S02]  /*4360*/  FMNMX.FTZ R70, R52, R70, !PT ;  /* 0x0000004634467209 */ /* 0x000fe40007810000 */
[----:B------:R-:W-:Y:S01]  /*4370*/  LEA R196, R2, R193, 0x1 ;  /* 0x000000c102c47211 */ /* 0x000fe200078e08ff */
[----:B------:R-:W-:Y:S01]  /*4380*/  LDSM.16.MT88.4 R44, [R193+0x6800] ;  /* 0x00680000c12c783b */ /* 0x000fe20000004200 */
[----:B------:R-:W-:-:S02]  /*4390*/  FMNMX.FTZ R70, R49, R70, !PT ;  /* 0x0000004631467209 */ /* 0x000fc40007810000 */
[----:B------:R-:W-:Y:S02]  /*43a0*/  LEA R195, R2, R194, 0x1 ;  /* 0x000000c202c37211 */ /* 0x000fe400078e08ff */
        /* <DEDUP_REMOVED lines=10> */
[----:B------:R-:W-:-:S05]  /*4450*/  FMNMX.FTZ R70, R71, R70, !PT ;  /* 0x0000004647467209 */ /* 0x000fca0007810000 */
[----:B------:R-:W3:Y:S02]  /*4460*/  SHFL.BFLY PT, R3, R70, 0x2, 0x1f ;  /* 0x0c401f0046037f89 */ /* 0x000ee400000e0000 */
[----:B---3--:R-:W-:Y:S02]  /*4470*/  FMNMX.FTZ R70, R70, R3, !PT ;  /* 0x0000000346467209 */ /* 0x008fe40007810000 */
[----:B------:R-:W-:-:S03]  /*4480*/  FMNMX.FTZ R3, R23, R66, !PT ;  /* 0x0000004217037209 */ /* 0x000fc60007810000 */
[----:B-1----:R-:W1:Y:S01]  /*4490*/  SHFL.BFLY PT, R6, R70, 0x1, 0x1f ;  /* 0x0c201f0046067f89 */ /* 0x002e6200000e0000 */
        /* <DEDUP_REMOVED lines=13> */
[C---:B------:R-:W-:Y:S01]  /*4570*/  FSETP.NEU.FTZ.AND P0, PT, R70.reuse, -INF , PT ;  /* 0xff8000004600780b */ /* 0x040fe20003f1d000 */
[----:B------:R-:W-:Y:S01]  /*4580*/  FMUL.FTZ R7, R70, UR6 ;  /* 0x0000000646077c20 */ /* 0x000fe20008410000 */
[----:B------:R-:W-:-:S02]  /*4590*/  FMNMX.FTZ R5, R128, R5, !PT ;  /* 0x0000000580057209 */ /* 0x000fc40007810000 */
[----:B------:R-:W-:Y:S02]  /*45a0*/  FMNMX.FTZ R3, R85, R3, !PT ;  /* 0x0000000355037209 */ /* 0x000fe40007810000 */
        /* <DEDUP_REMOVED lines=8> */
[----:B------:R-:W-:Y:S02]  /*4630*/  FMNMX.FTZ R3, R134, R3, !PT ;  /* 0x0000000386037209 */ /* 0x000fe40007810000 */
[----:B------:R-:W-:Y:S02]  /*4640*/  FMNMX.FTZ R68, R138, R68, !PT ;  /* 0x000000448a447209 */ /* 0x000fe40007810000 */
[----:B------:R-:W-:Y:S01]  /*4650*/  FMNMX.FTZ R5, R135, R3, !PT ;  /* 0x0000000387057209 */ /* 0x000fe20007810000 */
[--C-:B------:R-:W-:Y:S01]  /*4660*/  FFMA.FTZ R3, R65, UR6, -R7.reuse ;  /* 0x0000000641037c23 */ /* 0x100fe20008010807 */
[----:B------:R-:W-:Y:S02]  /*4670*/  FMNMX.FTZ R68, R142, R68, !PT ;  /* 0x000000448e447209 */ /* 0x000fe40007810000 */
[----:B------:R-:W-:Y:S01]  /*4680*/  FMNMX.FTZ R12, R132, R5, !PT ;  /* 0x00000005840c7209 */ /* 0x000fe20007810000 */
[----:B------:R3:W-:Y:S02]  /*4690*/  MUFU.EX2 R211, R3 ;  /* 0x0000000300d37308 */ /* 0x0007e40000000800 */
[----:B------:R-:W4:Y:S01]  /*46a0*/  SHFL.BFLY PT, R13, R68, 0x2, 0x1f ;  /* 0x0c401f00440d7f89 */ /* 0x000f2200000e0000 */
[----:B-1----:R-:W-:-:S05]  /*46b0*/  FFMA.FTZ R6, R64, UR6, -R7 ;  /* 0x0000000640067c23 */ /* 0x002fca0008010807 */
[----:B------:R1:W5:Y:S01]  /*46c0*/  MUFU.EX2 R210, R6 ;  /* 0x0000000600d27308 */ /* 0x0003620000000800 */
[----:B---3--:R-:W-:-:S07]  /*46d0*/  FFMA.FTZ R3, R52, UR6, -R7 ;  /* 0x0000000634037c23 */ /* 0x008fce0008010807 */
[----:B------:R3:W3:Y:S01]  /*46e0*/  MUFU.EX2 R214, R3 ;  /* 0x0000000300d67308 */ /* 0x0006e20000000800 */
[----:B-1----:R-:W-:Y:S02]  /*46f0*/  FMNMX.FTZ R6, R36, R77, !PT ;  /* 0x0000004d24067209 */ /* 0x002fe40007810000 */
[----:B----4-:R-:W-:Y:S02]  /*4700*/  FMNMX.FTZ R68, R68, R13, !PT ;  /* 0x0000000d44447209 */ /* 0x010fe40007810000 */
[----:B------:R-:W-:Y:S02]  /*4710*/  FMNMX.FTZ R5, R78, R6, !PT ;  /* 0x000000064e057209 */ /* 0x000fe40007810000 */
[----:B------:R-:W-:Y:S01]  /*4720*/  FMNMX.FTZ R6, R133, R12, !PT ;  /* 0x0000000c85067209 */ /* 0x000fe20007810000 */
[----:B--2---:R-:W1:Y:S01]  /*4730*/  SHFL.BFLY PT, R14, R68, 0x1, 0x1f ;  /* 0x0c201f00440e7f89 */ /* 0x004e6200000e0000 */
[----:B------:R-:W-:Y:S02]  /*4740*/  FMNMX.FTZ R5, R59, R5, !PT ;  /* 0x000000053b057209 */ /* 0x000fe40007810000 */
[----:B-----5:R-:W-:-:S02]  /*4750*/  F2FP.F16.F32.PACK_AB R16, R210, R216 ;  /* 0x000000d8d210723e */ /* 0x020fc400000000ff */
[----:B------:R-:W-:Y:S02]  /*4760*/  FMNMX.FTZ R5, R101, R5, !PT ;  /* 0x0000000565057209 */ /* 0x000fe40007810000 */
[----:B---3--:R-:W-:Y:S01]  /*4770*/  FMNMX.FTZ R3, R149, R6, !PT ;  /* 0x0000000695037209 */ /* 0x008fe20007810000 */
[----:B------:R-:W-:Y:S01]  /*4780*/  FFMA.FTZ R6, R49, UR6, -R7 ;  /* 0x0000000631067c23 */ /* 0x000fe20008010807 */
[----:B------:R-:W-:Y:S02]  /*4790*/  FMNMX.FTZ R5, R100, R5, !PT ;  /* 0x0000000564057209 */ /* 0x000fe40007810000 */
[----:B------:R-:W-:Y:S01]  /*47a0*/  FMNMX.FTZ R3, R147, R3, !PT ;  /* 0x0000000393037209 */ /* 0x000fe20007810000 */
[----:B------:R2:W-:Y:S01]  /*47b0*/  MUFU.EX2 R221, R6 ;  /* 0x0000000600dd7308 */ /* 0x0005e20000000800 */
[----:B------:R-:W-:Y:S02]  /*47c0*/  FMNMX.FTZ R5, R99, R5, !PT ;  /* 0x0000000563057209 */ /* 0x000fe40007810000 */
[----:B------:R-:W-:-:S02]  /*47d0*/  FMNMX.FTZ R3, R150, R3, !PT ;  /* 0x0000000396037209 */ /* 0x000fc40007810000 */
[----:B------:R-:W-:Y:S02]  /*47e0*/  FMNMX.FTZ R5, R98, R5, !PT ;  /* 0x0000000562057209 */ /* 0x000fe40007810000 */
[----:B------:R-:W-:Y:S02]  /*47f0*/  FMNMX.FTZ R3, R148, R3, !PT ;  /* 0x0000000394037209 */ /* 0x000fe40007810000 */
[----:B------:R-:W-:Y:S02]  /*4800*/  FMNMX.FTZ R5, R143, R5, !PT ;  /* 0x000000058f057209 */ /* 0x000fe40007810000 */
[----:B------:R-:W-:Y:S01]  /*4810*/  F2FP.F16.F32.PACK_AB R18, R214, R211 ;  /* 0x000000d3d612723e */ /* 0x000fe200000000ff */
[----:B------:R-:W3:Y:S01]  /*4820*/  SHFL.BFLY PT, R12, R3, 0x2, 0x1f ;  /* 0x0c401f00030c7f89 */ /* 0x000ee200000e0000 */
[----:B------:R-:W-:Y:S02]  /*4830*/  FMNMX.FTZ R5, R145, R5, !PT ;  /* 0x0000000591057209 */ /* 0x000fe40007810000 */
[----:B-1----:R-:W-:Y:S01]  /*4840*/  FMNMX.FTZ R68, R68, R14, !PT ;  /* 0x0000000e44447209 */ /* 0x002fe20007810000 */
[----:B--2---:R-:W-:Y:S01]  /*4850*/  FFMA.FTZ R6, R48, UR6, -R7 ;  /* 0x0000000630067c23 */ /* 0x004fe20008010807 */
[----:B------:R-:W-:Y:S01]  /*4860*/  FMNMX.FTZ R5, R141, R5, !PT ;  /* 0x000000058d057209 */ /* 0x000fe20007810000 */
[----:B------:R-:W-:Y:S01]  /*4870*/  LDSM.16.MT88.4 R48, [R195+0x6800] ;  /* 0x00680000c330783b */ /* 0x000fe20000004200 */
[----:B------:R-:W-:Y:S01]  /*4880*/  FSETP.NEU.FTZ.AND P0, PT, R68, -INF , PT ;  /* 0xff8000004400780b */ /* 0x000fe20003f1d000 */
[----:B------:R1:W-:Y:S01]  /*4890*/  MUFU.EX2 R222, R6 ;  /* 0x0000000600de7308 */ /* 0x0003e20000000800 */
[----:B------:R-:W-:-:S04]  /*48a0*/  FMNMX.FTZ R5, R139, R5, !PT ;  /* 0x000000058b057209 */ /* 0x000fc80007810000 */
[----:B------:R-:W-:Y:S02]  /*48b0*/  FMNMX.FTZ R5, R137, R5, !PT ;  /* 0x0000000589057209 */ /* 0x000fe40007810000 */
[----:B---3--:R-:W-:Y:S01]  /*48c0*/  FMNMX.FTZ R3, R3, R12, !PT ;  /* 0x0000000c03037209 */ /* 0x008fe20007810000 */
[--C-:B------:R-:W-:Y:S01]  /*48d0*/  FFMA.FTZ R12, R26, UR6, -R7.reuse ;  /* 0x000000061a0c7c23 */ /* 0x100fe20008010807 */
[----:B-1----:R-:W-:-:S03]  /*48e0*/  FFMA.FTZ R6, R41, UR6, -R7 ;  /* 0x0000000629067c23 */ /* 0x002fc60008010807 */
[----:B------:R1:W-:Y:S01]  /*48f0*/  MUFU.EX2 R215, R12 ;  /* 0x0000000c00d77308 */ /* 0x0003e20000000800 */
[----:B------:R-:W2:Y:S07]  /*4900*/  SHFL.BFLY PT, R13, R3, 0x1, 0x1f ;  /* 0x0c201f00030d7f89 */ /* 0x000eae00000e0000 */
[----:B------:R3:W-:Y:S01]  /*4910*/  MUFU.EX2 R220, R6 ;  /* 0x0000000600dc7308 */ /* 0x0007e20000000800 */
[----:B-1----:R-:W-:-:S07]  /*4920*/  FFMA.FTZ R12, R25, UR6, -R7 ;  /* 0x00000006190c7c23 */ /* 0x002fce0008010807 */
[----:B------:R-:W-:Y:S01]  /*4930*/  MUFU.EX2 R217, R12 ;  /* 0x0000000c00d97308 */ /* 0x000fe20000000800 */
[----:B---3--:R-:W-:Y:S01]  /*4940*/  FFMA.FTZ R6, R40, UR6, -R7 ;  /* 0x0000000628067c23 */ /* 0x008fe20008010807 */
[----:B--2---:R-:W-:-:S06]  /*4950*/  FMNMX.FTZ R3, R3, R13, !PT ;  /* 0x0000000d03037209 */ /* 0x004fcc0007810000 */
[----:B------:R1:W-:Y:S01]  /*4960*/  MUFU.EX2 R219, R6 ;  /* 0x0000000600db7308 */ /* 0x0003e20000000800 */
[----:B------:R-:W-:Y:S01]  /*4970*/  FMUL.FTZ R13, R3, UR6 ;  /* 0x00000006030d7c20 */ /* 0x000fe20008410000 */
[----:B-1----:R-:W-:-:S06]  /*4980*/  FFMA.FTZ R6, R30, UR6, -R7 ;  /* 0x000000061e067c23 */ /* 0x002fcc0008010807 */
[----:B------:R1:W-:Y:S02]  /*4990*/  MUFU.EX2 R218, R6 ;  /* 0x0000000600da7308 */ /* 0x0003e40000000800 */
[----:B-1----:R-:W-:Y:S01]  /*49a0*/  FMNMX.FTZ R6, R136, R5, !PT ;  /* 0x0000000588067209 */ /* 0x002fe20007810000 */
[----:B------:R-:W-:-:S03]  /*49b0*/  FFMA.FTZ R5, R29, UR6, -R7 ;  /* 0x000000061d057c23 */ /* 0x000fc60008010807 */
[----:B------:R-:W-:Y:S02]  /*49c0*/  FMNMX.FTZ R6, R152, R6, !PT ;  /* 0x0000000698067209 */ /* 0x000fe40007810000 */
[----:B------:R1:W-:Y:S02]  /*49d0*/  MUFU.EX2 R213, R5 ;  /* 0x0000000500d57308 */ /* 0x0003e40000000800 */
[----:B-1----:R-:W-:Y:S01]  /*49e0*/  FMNMX.FTZ R5, R151, R6, !PT ;  /* 0x0000000697057209 */ /* 0x002fe20007810000 */
[----:B------:R-:W-:Y:S02]  /*49f0*/  FFMA.FTZ R6, R28, UR6, -R7 ;  /* 0x000000061c067c23 */ /* 0x000fe40008010807 */
[----:B------:R-:W-:Y:S03]  /*4a00*/  LDSM.16.MT88.4 R28, [R196+0x6000] ;  /* 0x00600000c41c783b */ /* 0x000fe60000004200 */
[----:B------:R1:W-:Y:S01]  /*4a10*/  MUFU.EX2 R212, R6 ;  /* 0x0000000600d47308 */ /* 0x0003e20000000800 */
[----:B------:R-:W2:Y:S01]  /*4a20*/  SHFL.BFLY PT, R15, R5, 0x2, 0x1f ;  /* 0x0c401f00050f7f89 */ /* 0x000ea200000e0000 */
[----:B-1----:R-:W-:-:S05]  /*4a30*/  FMUL.FTZ R6, R68, UR6 ;  /* 0x0000000644067c20 */ /* 0x002fca0008410000 */
[----:B------:R-:W-:Y:S02]  /*4a40*/  FSEL R6, R6, RZ, P0 ;  /* 0x000000ff06067208 */ /* 0x000fe40000000000 */
[----:B------:R-:W-:-:S03]  /*4a50*/  FSETP.NEU.FTZ.AND P0, PT, R3, -INF , PT ;  /* 0xff8000000300780b */ /* 0x000fc60003f1d000 */
[--C-:B------:R-:W-:Y:S01]  /*4a60*/  FFMA.FTZ R12, R23, UR6, -R6.reuse ;  /* 0x00000006170c7c23 */ /* 0x100fe20008010806 */
[--C-:B------:R-:W-:Y:S01]  /*4a70*/  FFMA.FTZ R14, R56, UR6, -R6.reuse ;  /* 0x00000006380e7c23 */ /* 0x100fe20008010806 */
[----:B------:R-:W-:Y:S02]  /*4a80*/  LDSM.16.MT88.4 R20, [R194+0x6000] ;  /* 0x00600000c214783b */ /* 0x000fe40000004200 */
[----:B------:R1:W-:Y:S08]  /*4a90*/  MUFU.EX2 R190, R12 ;  /* 0x0000000c00be7308 */ /* 0x0003f00000000800 */
[----:B------:R-:W-:Y:S01]  /*4aa0*/  MUFU.EX2 R189, R14 ;  /* 0x0000000e00bd7308 */ /* 0x000fe20000000800 */
[----:B-1----:R-:W-:-:S07]  /*4ab0*/  FFMA.FTZ R12, R66, UR6, -R6 ;  /* 0x00000006420c7c23 */ /* 0x002fce0008010806 */
[----:B------:R2:W-:Y:S02]  /*4ac0*/  MUFU.EX2 R188, R12 ;  /* 0x0000000c00bc7308 */ /* 0x0005e40000000800 */
[----:B--2---:R-:W-:Y:S02]  /*4ad0*/  FMNMX.FTZ R12, R5, R15, !PT ;  /* 0x0000000f050c7209 */ /* 0x004fe40007810000 */
[----:B------:R-:W-:Y:S01]  /*4ae0*/  FSEL R5, R13, RZ, P0 ;  /* 0x000000ff0d057208 */ /* 0x000fe20000000000 */
[----:B------:R-:W-:Y:S02]  /*4af0*/  FFMA.FTZ R13, R53, UR6, -R6 ;  /* 0x00000006350d7c23 */ /* 0x000fe40008010806 */
[----:B------:R-:W1:Y:S02]  /*4b00*/  SHFL.BFLY PT, R69, R12, 0x1, 0x1f ;  /* 0x0c201f000c457f89 */ /* 0x000e6400000e0000 */
[--C-:B------:R-:W-:Y:S01]  /*4b10*/  FFMA.FTZ R0, R67, UR6, -R5.reuse ;  /* 0x0000000643007c23 */ /* 0x100fe20008010805 */
[----:B------:R2:W3:Y:S08]  /*4b20*/  MUFU.EX2 R191, R13 ;  /* 0x0000000d00bf7308 */ /* 0x0004f00000000800 */
[----:B------:R4:W-:Y:S01]  /*4b30*/  MUFU.EX2 R180, R0 ;  /* 0x0000000000b47308 */ /* 0x0009e20000000800 */
[----:B--2---:R-:W-:Y:S01]  /*4b40*/  FFMA.FTZ R13, R24, UR6, -R5 ;  /* 0x00000006180d7c23 */ /* 0x004fe20008010805 */
[----:B---3--:R-:W-:Y:S01]  /*4b50*/  F2FP.F16.F32.PACK_AB R14, R191, R189 ;  /* 0x000000bdbf0e723e */ /* 0x008fe200000000ff */
[----:B------:R-:W2:Y:S01]  /*4b60*/  LDSM.16.MT88.4 R24, [R195+0x6000] ;  /* 0x00600000c318783b */ /* 0x000ea20000004200 */
[----:B-1----:R-:W-:-:S04]  /*4b70*/  FMNMX.FTZ R69, R12, R69, !PT ;  /* 0x000000450c457209 */ /* 0x002fc80007810000 */
[----:B------:R-:W1:Y:S01]  /*4b80*/  MUFU.EX2 R181, R13 ;  /* 0x0000000d00b57308 */ /* 0x000e620000000800 */
[----:B------:R-:W-:Y:S01]  /*4b90*/  F2FP.F16.F32.PACK_AB R12, R188, R190 ;  /* 0x000000bebc0c723e */ /* 0x000fe200000000ff */
[----:B----4-:R-:W-:Y:S01]  /*4ba0*/  FFMA.FTZ R0, R57, UR6, -R5 ;  /* 0x0000000639007c23 */ /* 0x010fe20008010805 */
[C---:B------:R-:W-:Y:S01]  /*4bb0*/  FMUL.FTZ R2, R69.reuse, UR6 ;  /* 0x0000000645027c20 */ /* 0x040fe20008410000 */
[----:B------:R-:W-:-:S04]  /*4bc0*/  FSETP.NEU.FTZ.AND P0, PT, R69, -INF , PT ;  /* 0xff8000004500780b */ /* 0x000fc80003f1d000 */
[----:B------:R3:W-:Y:S01]  /*4bd0*/  MUFU.EX2 R183, R0 ;  /* 0x0000000000b77308 */ /* 0x0007e20000000800 */
[----:B-1----:R-:W-:Y:S01]  /*4be0*/  F2FP.F16.F32.PACK_AB R13, R180, R181 ;  /* 0x000000b5b40d723e */ /* 0x002fe200000000ff */
[----:B---3--:R-:W-:-:S06]  /*4bf0*/  FFMA.FTZ R0, R58, UR6, -R5 ;  /* 0x000000063a007c23 */ /* 0x008fcc0008010805 */
[----:B------:R1:W3:Y:S02]  /*4c00*/  MUFU.EX2 R185, R0 ;  /* 0x0000000000b97308 */ /* 0x0002e40000000800 */
[----:B-1----:R-:W-:Y:S01]  /*4c10*/  FSEL R0, R2, RZ, P0 ;  /* 0x000000ff02007208 */ /* 0x002fe20000000000 */
[----:B------:R-:W-:Y:S01]  /*4c20*/  FFMA.FTZ R2, R38, UR6, -R7 ;  /* 0x0000000626027c23 */ /* 0x000fe20008010807 */
[----:B---3--:R-:W-:-:S04]  /*4c30*/  F2FP.F16.F32.PACK_AB R15, R185, R183 ;  /* 0x000000b7b90f723e */ /* 0x008fc800000000ff */
[----:B------:R1:W-:Y:S03]  /*4c40*/  MUFU.EX2 R209, R2 ;  /* 0x0000000200d17308 */ /* 0x0003e60000000800 */
[C---:B------:R-:W-:Y:S06]  /*4c50*/  HMMA.16816.F32 R64, R12.reuse, R32, RZ ;  /* 0x000000200c40723c */ /* 0x040fec00000018ff */
[C---:B------:R-:W-:Y:S06]  /*4c60*/  HMMA.16816.F32 R60, R12.reuse, R28, RZ ;  /* 0x0000001c0c3c723c */ /* 0x040fec00000018ff */
[----:B------:R-:W-:Y:S01]  /*4c70*/  HMMA.16816.F32 R92, R12, R34, RZ ;  /* 0x000000220c5c723c */ /* 0x000fe200000018ff */
[----:B-1----:R-:W-:-:S02]  /*4c80*/  FFMA.FTZ R2, R36, UR6, -R0 ;  /* 0x0000000624027c23 */ /* 0x002fc40008010800 */
[----:B------:R-:W1:Y:S02]  /*4c90*/  LDSM.16.MT88.4 R36, [R194+0x6800] ;  /* 0x00680000c224783b */ /* 0x000e640000004200 */
[----:B------:R3:W-:Y:S01]  /*4ca0*/  MUFU.EX2 R173, R2 ;  /* 0x0000000200ad7308 */ /* 0x0007e20000000800 */
[----:B--2---:R-:W-:Y:S01]  /*4cb0*/  HMMA.16816.F32 R80, R12, R26, RZ ;  /* 0x0000001a0c50723c */ /* 0x004fe200000018ff */
[----:B---3--:R-:W-:-:S06]  /*4cc0*/  FFMA.FTZ R2, R77, UR6, -R0 ;  /* 0x000000064d027c23 */ /* 0x008fcc0008010800 */
[----:B------:R2:W3:Y:S02]  /*4cd0*/  MUFU.EX2 R171, R2 ;  /* 0x0000000200ab7308 */ /* 0x0004e40000000800 */
[--C-:B--2---:R-:W-:Y:S01]  /*4ce0*/  FFMA.FTZ R2, R78, UR6, -R0.reuse ;  /* 0x000000064e027c23 */ /* 0x104fe20008010800 */
[----:B---3--:R-:W-:Y:S01]  /*4cf0*/  F2FP.F16.F32.PACK_AB R17, R171, R173 ;  /* 0x000000adab11723e */ /* 0x008fe200000000ff */
[----:B------:R-:W-:Y:S04]  /*4d00*/  HMMA.16816.F32 R76, R12, R22, RZ ;  /* 0x000000160c4c723c */ /* 0x000fe800000018ff */
[----:B------:R2:W-:Y:S02]  /*4d10*/  MUFU.EX2 R172, R2 ;  /* 0x0000000200ac7308 */ /* 0x0005e40000000800 */
[----:B--2---:R-:W-:-:S02]  /*4d20*/  FFMA.FTZ R2, R59, UR6, -R0 ;  /* 0x000000063b027c23 */ /* 0x004fc40008010800 */
[C---:B------:R-:W-:Y:S04]  /*4d30*/  HMMA.16816.F32 R56, R12.reuse, R20, RZ ;  /* 0x000000140c38723c */ /* 0x040fe800000018ff */
[----:B------:R2:W3:Y:S02]  /*4d40*/  MUFU.EX2 R178, R2 ;  /* 0x0000000200b27308 */ /* 0x0004e40000000800 */
[--C-:B--2---:R-:W-:Y:S01]  /*4d50*/  FFMA.FTZ R2, R55, UR6, -R6.reuse ;  /* 0x0000000637027c23 */ /* 0x104fe20008010806 */
[----:B---3--:R-:W-:Y:S01]  /*4d60*/  F2FP.F16.F32.PACK_AB R19, R178, R172 ;  /* 0x000000acb213723e */ /* 0x008fe200000000ff */
[----:B------:R-:W-:Y:S04]  /*4d70*/  HMMA.16816.F32 R52, R12, R24, RZ ;  /* 0x000000180c34723c */ /* 0x000fe800000018ff */
[----:B------:R2:W-:Y:S02]  /*4d80*/  MUFU.EX2 R179, R2 ;  /* 0x0000000200b37308 */ /* 0x0005e40000000800 */
[C---:B------:R-:W-:Y:S06]  /*4d90*/  HMMA.16816.F32 R88, R16.reuse, R32, RZ ;  /* 0x000000201058723c */ /* 0x040fec00000018ff */
[C---:B------:R-:W-:Y:S06]  /*4da0*/  HMMA.16816.F32 R116, R16.reuse, R34, RZ ;  /* 0x000000221074723c */ /* 0x040fec00000018ff */
[----:B------:R-:W-:Y:S01]  /*4db0*/  HMMA.16816.F32 R124, R16, R30, RZ ;  /* 0x0000001e107c723c */ /* 0x000fe200000018ff */
[----:B--2---:R-:W-:-:S04]  /*4dc0*/  FFMA.FTZ R2, R73, UR6, -R6 ;  /* 0x0000000649027c23 */ /* 0x004fc80008010806 */
[----:B------:R2:W3:Y:S01]  /*4dd0*/  MUFU.EX2 R182, R2 ;  /* 0x0000000200b67308 */ /* 0x0004e20000000800 */
[C---:B------:R-:W-:Y:S06]  /*4de0*/  HMMA.16816.F32 R32, R16.reuse, R20, RZ ;  /* 0x000000141020723c */ /* 0x040fec00000018ff */
[C---:B------:R-:W-:Y:S01]  /*4df0*/  HMMA.16816.F32 R120, R16.reuse, R22, RZ ;  /* 0x000000161078723c */ /* 0x040fe200000018ff */
[----:B------:R-:W-:Y:S05]  /*4e00*/  LDSM.16.MT88.4 R20, [R193+0x7000] ;  /* 0x00700000c114783b */ /* 0x000fea0000004200 */
[----:B------:R-:W-:Y:S01]  /*4e10*/  HMMA.16816.F32 R112, R16, R26, RZ ;  /* 0x0000001a1070723c */ /* 0x000fe200000018ff */
[----:B--2---:R-:W-:-:S05]  /*4e20*/  FFMA.FTZ R2, R72, UR6, -R6 ;  /* 0x0000000648027c23 */ /* 0x004fca0008010806 */
[----:B------:R-:W-:Y:S01]  /*4e30*/  HMMA.16816.F32 R72, R12, R30, RZ ;  /* 0x0000001e0c48723c */ /* 0x000fe200000018ff */
[----:B------:R2:W-:Y:S06]  /*4e40*/  MUFU.EX2 R184, R2 ;  /* 0x0000000200b87308 */ /* 0x0005ec0000000800 */
[----:B---3--:R-:W-:Y:S01]  /*4e50*/  F2FP.F16.F32.PACK_AB R12, R182, R179 ;  /* 0x000000b3b60c723e */ /* 0x008fe200000000ff */
[----:B--2---:R-:W-:Y:S02]  /*4e60*/  FFMA.FTZ R2, R42, UR6, -R6 ;  /* 0x000000062a027c23 */ /* 0x004fe40008010806 */
[----:B------:R-:W2:Y:S02]  /*4e70*/  LDSM.16.MT88.4 R40, [R196+0x6800] ;  /* 0x00680000c428783b */ /* 0x000ea40000004200 */
[----:B------:R3:W4:Y:S02]  /*4e80*/  MUFU.EX2 R186, R2 ;  /* 0x0000000200ba7308 */ /* 0x0007240000000800 */
[----:B---3--:R-:W-:Y:S01]  /*4e90*/  FFMA.FTZ R2, R86, UR6, -R5 ;  /* 0x0000000656027c23 */ /* 0x008fe20008010805 */
[----:B----4-:R-:W-:-:S05]  /*4ea0*/  F2FP.F16.F32.PACK_AB R14, R186, R184 ;  /* 0x000000b8ba0e723e */ /* 0x010fca00000000ff */
[----:B------:R3:W-:Y:S02]  /*4eb0*/  MUFU.EX2 R174, R2 ;  /* 0x0000000200ae7308 */ /* 0x0007e40000000800 */
[----:B---3--:R-:W-:-:S06]  /*4ec0*/  FFMA.FTZ R2, R85, UR6, -R5 ;  /* 0x0000000655027c23 */ /* 0x008fcc0008010805 */
[----:B------:R3:W4:Y:S02]  /*4ed0*/  MUFU.EX2 R177, R2 ;  /* 0x0000000200b17308 */ /* 0x0007240000000800 */
[----:B---3--:R-:W-:Y:S01]  /*4ee0*/  FFMA.FTZ R2, R84, UR6, -R5 ;  /* 0x0000000654027c23 */ /* 0x008fe20008010805 */
[----:B----4-:R-:W-:Y:S01]  /*4ef0*/  F2FP.F16.F32.PACK_AB R13, R177, R174 ;  /* 0x000000aeb10d723e */ /* 0x010fe200000000ff */
[C---:B------:R-:W-:Y:S04]  /*4f00*/  HMMA.16816.F32 R84, R16.reuse, R28, RZ ;  /* 0x0000001c1054723c */ /* 0x040fe800000018ff */
[----:B------:R3:W-:Y:S02]  /*4f10*/  MUFU.EX2 R176, R2 ;  /* 0x0000000200b07308 */ /* 0x0007e40000000800 */
[----:B------:R-:W-:Y:S01]  /*4f20*/  HMMA.16816.F32 R28, R16, R24, RZ ;  /* 0x00000018101c723c */ /* 0x000fe200000018ff */
[----:B------:R-:W4:Y:S06]  /*4f30*/  LDSM.16.MT88.4 R24, [R196+0x7000] ;  /* 0x00700000c418783b */ /* 0x000f2c0000004200 */
[----:B------:R-:W-:-:S02]  /*4f40*/  F2FP.F16.F32.PACK_AB R16, R222, R221 ;  /* 0x000000ddde10723e */ /* 0x000fc400000000ff */
[----:B------:R-:W-:Y:S01]  /*4f50*/  F2FP.F16.F32.PACK_AB R18, R219, R220 ;  /* 0x000000dcdb12723e */ /* 0x000fe200000000ff */
[----:B---3--:R-:W-:-:S04]  /*4f60*/  FFMA.FTZ R2, R97, UR6, -R5 ;  /* 0x0000000661027c23 */ /* 0x008fc80008010805 */
[----:B------:R3:W5:Y:S02]  /*4f70*/  MUFU.EX2 R175, R2 ;  /* 0x0000000200af7308 */ /* 0x0007640000000800 */
[----:B---3--:R-:W-:Y:S01]  /*4f80*/  FFMA.FTZ R2, R96, UR6, -R7 ;  /* 0x0000000660027c23 */ /* 0x008fe20008010807 */
[----:B-----5:R-:W-:-:S05]  /*4f90*/  F2FP.F16.F32.PACK_AB R15, R175, R176 ;  /* 0x000000b0af0f723e */ /* 0x020fca00000000ff */
[----:B------:R3:W-:Y:S02]  /*4fa0*/  MUFU.EX2 R187, R2 ;  /* 0x0000000200bb7308 */ /* 0x0007e40000000800 */
[C---:B------:R-:W-:Y:S06]  /*4fb0*/  HMMA.16816.F32 R108, R12.reuse, R44, R64 ;  /* 0x0000002c0c6c723c */ /* 0x040fec0000001840 */
[C---:B-1----:R-:W-:Y:S06]  /*4fc0*/  HMMA.16816.F32 R64, R12.reuse, R38, R76 ;  /* 0x000000260c40723c */ /* 0x042fec000000184c */
[----:B--2---:R-:W-:Y:S01]  /*4fd0*/  HMMA.16816.F32 R104, R12, R40, R60 ;  /* 0x000000280c68723c */ /* 0x004fe2000000183c */
[----:B---3--:R-:W-:-:S04]  /*4fe0*/  FFMA.FTZ R2, R71, UR6, -R7 ;  /* 0x0000000647027c23 */ /* 0x008fc80008010807 */
[----:B------:R1:W-:Y:S01]  /*4ff0*/  MUFU.EX2 R241, R2 ;  /* 0x0000000200f17308 */ /* 0x0003e20000000800 */
[C---:B------:R-:W-:Y:S06]  /*5000*/  HMMA.16816.F32 R92, R12.reuse, R46, R92 ;  /* 0x0000002e0c5c723c */ /* 0x040fec000000185c */
[----:B------:R-:W-:Y:S01]  /*5010*/  HMMA.16816.F32 R60, R12, R42, R72 ;  /* 0x0000002a0c3c723c */ /* 0x000fe20000001848 */
[----:B-1----:R-:W-:-:S04]  /*5020*/  FFMA.FTZ R2, R101, UR6, -R0 ;  /* 0x0000000665027c23 */ /* 0x002fc80008010800 */
[----:B------:R1:W-:Y:S02]  /*5030*/  MUFU.EX2 R169, R2 ;  /* 0x0000000200a97308 */ /* 0x0003e40000000800 */
[--C-:B-1----:R-:W-:Y:S02]  /*5040*/  FFMA.FTZ R2, R100, UR6, -R0.reuse ;  /* 0x0000000664027c23 */ /* 0x102fe40008010800 */
[C---:B------:R-:W-:Y:S04]  /*5050*/  HMMA.16816.F32 R100, R12.reuse, R36, R56 ;  /* 0x000000240c64723c */ /* 0x040fe80000001838 */
[----:B------:R1:W2:Y:S02]  /*5060*/  MUFU.EX2 R170, R2 ;  /* 0x0000000200aa7308 */ /* 0x0002a40000000800 */
[----:B------:R-:W-:Y:S01]  /*5070*/  HMMA.16816.F32 R56, R12, R50, R80 ;  /* 0x000000320c38723c */ /* 0x000fe20000001850 */
[----:B-1----:R-:W-:Y:S01]  /*5080*/  FFMA.FTZ R2, R99, UR6, -R0 ;  /* 0x0000000663027c23 */ /* 0x002fe20008010800 */
[----:B--2---:R-:W-:-:S04]  /*5090*/  F2FP.F16.F32.PACK_AB R17, R170, R169 ;  /* 0x000000a9aa11723e */ /* 0x004fc800000000ff */
[----:B------:R1:W-:Y:S02]  /*50a0*/  MUFU.EX2 R168, R2 ;  /* 0x0000000200a87308 */ /* 0x0003e40000000800 */
[----:B-1----:R-:W-:Y:S02]  /*50b0*/  FFMA.FTZ R2, R98, UR6, -R0 ;  /* 0x0000000662027c23 */ /* 0x002fe40008010800 */
[----:B------:R-:W-:Y:S04]  /*50c0*/  HMMA.16816.F32 R96, R12, R48, R52 ;  /* 0x000000300c60723c */ /* 0x000fe80000001834 */
[----:B------:R1:W2:Y:S02]  /*50d0*/  MUFU.EX2 R167, R2 ;  /* 0x0000000200a77308 */ /* 0x0002a40000000800 */
[----:B-1----:R-:W-:Y:S01]  /*50e0*/  FFMA.FTZ R2, R130, UR6, -R6 ;  /* 0x0000000682027c23 */ /* 0x002fe20008010806 */
[----:B--2---:R-:W-:-:S05]  /*50f0*/  F2FP.F16.F32.PACK_AB R19, R167, R168 ;  /* 0x000000a8a713723e */ /* 0x004fca00000000ff */
[----:B------:R1:W-:Y:S02]  /*5100*/  MUFU.EX2 R166, R2 ;  /* 0x0000000200a67308 */ /* 0x0003e40000000800 */
[C---:B------:R-:W-:Y:S01]  /*5110*/  HMMA.16816.F32 R76, R16.reuse, R36, R32 ;  /* 0x00000024104c723c */ /* 0x040fe20000001820 */
[----:B------:R-:W-:Y:S05]  /*5120*/  LDSM.16.MT88.4 R32, [R195+0x7000] ;  /* 0x00700000c320783b */ /* 0x000fea0000004200 */
[C---:B------:R-:W-:Y:S01]  /*5130*/  HMMA.16816.F32 R52, R16.reuse, R44, R88 ;  /* 0x0000002c1034723c */ /* 0x040fe20000001858 */
[----:B------:R-:W-:Y:S05]  /*5140*/  LDSM.16.MT88.4 R88, [R193+0x7800] ;  /* 0x00780000c158783b */ /* 0x000fea0000004200 */
[----:B------:R-:W-:Y:S01]  /*5150*/  HMMA.16816.F32 R84, R16, R40, R84 ;  /* 0x000000281054723c */ /* 0x000fe20000001854 */
[----:B-1----:R-:W-:-:S04]  /*5160*/  FFMA.FTZ R2, R131, UR6, -R6 ;  /* 0x0000000683027c23 */ /* 0x002fc80008010806 */
[----:B------:R1:W2:Y:S01]  /*5170*/  MUFU.EX2 R165, R2 ;  /* 0x0000000200a57308 */ /* 0x0002a20000000800 */
[C---:B------:R-:W-:Y:S06]  /*5180*/  HMMA.16816.F32 R44, R16.reuse, R46, R116 ;  /* 0x0000002e102c723c */ /* 0x040fec0000001874 */
[C---:B------:R-:W-:Y:S06]  /*5190*/  HMMA.16816.F32 R40, R16.reuse, R42, R124 ;  /* 0x0000002a1028723c */ /* 0x040fec000000187c */
[----:B------:R-:W-:Y:S01]  /*51a0*/  HMMA.16816.F32 R36, R16, R38, R120 ;  /* 0x000000261024723c */ /* 0x000fe20000001878 */
[----:B------:R-:W-:Y:S01]  /*51b0*/  LDSM.16.MT88.4 R120, [R194+0x7800] ;  /* 0x00780000c278783b */ /* 0x000fe20000004200 */
[----:B-1----:R-:W-:Y:S01]  /*51c0*/  FFMA.FTZ R2, R128, UR6, -R6 ;  /* 0x0000000680027c23 */ /* 0x002fe20008010806 */
[----:B--2---:R-:W-:-:S03]  /*51d0*/  F2FP.F16.F32.PACK_AB R12, R165, R166 ;  /* 0x000000a6a50c723e */ /* 0x004fc600000000ff */
[----:B------:R1:W-:Y:S02]  /*51e0*/  MUFU.EX2 R164, R2 ;  /* 0x0000000200a47308 */ /* 0x0003e40000000800 */
[----:B-1----:R-:W-:Y:S02]  /*51f0*/  FFMA.FTZ R2, R129, UR6, -R6 ;  /* 0x0000000681027c23 */ /* 0x002fe40008010806 */
[C---:B------:R-:W-:Y:S01]  /*5200*/  HMMA.16816.F32 R128, R16.reuse, R48, R28 ;  /* 0x000000301080723c */ /* 0x040fe2000000181c */
[----:B------:R-:W1:Y:S03]  /*5210*/  LDSM.16.MT88.4 R28, [R194+0x7000] ;  /* 0x00700000c21c783b */ /* 0x000e660000004200 */
[----:B------:R2:W3:Y:S02]  /*5220*/  MUFU.EX2 R163, R2 ;  /* 0x0000000200a37308 */ /* 0x0004e40000000800 */
[----:B------:R-:W-:Y:S07]  /*5230*/  HMMA.16816.F32 R48, R16, R50, R112 ;  /* 0x000000321030723c */ /* 0x000fee0000001870 */
[----:B------:R-:W-:-:S02]  /*5240*/  F2FP.F16.F32.PACK_AB R16, R213, R218 ;  /* 0x000000dad510723e */ /* 0x000fc400000000ff */
[----:B------:R-:W-:Y:S01]  /*5250*/  F2FP.F16.F32.PACK_AB R18, R215, R212 ;  /* 0x000000d4d712723e */ /* 0x000fe200000000ff */
[----:B--2---:R-:W-:Y:S01]  /*5260*/  FFMA.FTZ R2, R134, UR6, -R5 ;  /* 0x0000000686027c23 */ /* 0x004fe20008010805 */
[----:B---3--:R-:W-:-:S03]  /*5270*/  F2FP.F16.F32.PACK_AB R14, R163, R164 ;  /* 0x000000a4a30e723e */ /* 0x008fc600000000ff */
        /* <DEDUP_REMOVED lines=10> */
[----:B------:R2:W-:Y:S02]  /*5320*/  MUFU.EX2 R158, R2 ;  /* 0x00000002009e7308 */ /* 0x0005e40000000800 */
[C---:B------:R-:W-:Y:S06]  /*5330*/  HMMA.16816.F32 R108, R12.reuse, R20, R108 ;  /* 0x000000140c6c723c */ /* 0x040fec000000186c */
[C---:B----4-:R-:W-:Y:S01]  /*5340*/  HMMA.16816.F32 R72, R12.reuse, R24, R104 ;  /* 0x000000180c48723c */ /* 0x050fe20000001868 */
[----:B------:R-:W-:Y:S05]  /*5350*/  LDSM.16.MT88.4 R104, [R196+0x7800] ;  /* 0x00780000c468783b */ /* 0x000fea0000004200 */
[----:B-1----:R-:W-:Y:S01]  /*5360*/  HMMA.16816.F32 R116, R12, R28, R100 ;  /* 0x0000001c0c74723c */ /* 0x002fe20000001864 */
[----:B--2---:R-:W-:-:S04]  /*5370*/  FFMA.FTZ R2, R145, UR6, -R0 ;  /* 0x0000000691027c23 */ /* 0x004fc80008010800 */
[----:B------:R1:W2:Y:S01]  /*5380*/  MUFU.EX2 R157, R2 ;  /* 0x00000002009d7308 */ /* 0x0002a20000000800 */
[C---:B------:R-:W-:Y:S06]  /*5390*/  HMMA.16816.F32 R132, R12.reuse, R32, R96 ;  /* 0x000000200c84723c */ /* 0x040fec0000001860 */
[C---:B------:R-:W-:Y:S06]  /*53a0*/  HMMA.16816.F32 R92, R12.reuse, R22, R92 ;  /* 0x000000160c5c723c */ /* 0x040fec000000185c */
[----:B------:R-:W-:Y:S01]  /*53b0*/  HMMA.16816.F32 R60, R12, R26, R60 ;  /* 0x0000001a0c3c723c */ /* 0x000fe2000000183c */
[----:B-1----:R-:W-:Y:S01]  /*53c0*/  FFMA.FTZ R2, R141, UR6, -R0 ;  /* 0x000000068d027c23 */ /* 0x002fe20008010800 */
[----:B--2---:R-:W-:-:S04]  /*53d0*/  F2FP.F16.F32.PACK_AB R17, R157, R158 ;  /* 0x0000009e9d11723e */ /* 0x004fc800000000ff */
[C---:B------:R-:W-:Y:S01]  /*53e0*/  HMMA.16816.F32 R64, R12.reuse, R30, R64 ;  /* 0x0000001e0c40723c */ /* 0x040fe20000001840 */
[----:B------:R1:W-:Y:S05]  /*53f0*/  MUFU.EX2 R156, R2 ;  /* 0x00000002009c7308 */ /* 0x0003ea0000000800 */
[----:B------:R-:W-:Y:S07]  /*5400*/  HMMA.16816.F32 R56, R12, R34, R56 ;  /* 0x000000220c38723c */ /* 0x000fee0000001838 */
[----:B------:R-:W-:Y:S01]  /*5410*/  FADD.FTZ R12, R190, R188 ;  /* 0x000000bcbe0c7221 */ /* 0x000fe20000010000 */
[----:B------:R-:W-:-:S03]  /*5420*/  FADD.FTZ R13, R181, R180 ;  /* 0x000000b4b50d7221 */ /* 0x000fc60000010000 */
[----:B------:R-:W-:Y:S01]  /*5430*/  FADD.FTZ R12, R189, R12 ;  /* 0x0000000cbd0c7221 */ /* 0x000fe20000010000 */
[----:B------:R-:W-:Y:S01]  /*5440*/  FADD.FTZ R13, R183, R13 ;  /* 0x0000000db70d7221 */ /* 0x000fe20000010000 */
[----:B-1----:R-:W-:Y:S02]  /*5450*/  FFMA.FTZ R2, R139, UR6, -R0 ;  /* 0x000000068b027c23 */ /* 0x002fe40008010800 */
[----:B------:R-:W-:Y:S02]  /*5460*/  FADD.FTZ R12, R191, R12 ;  /* 0x0000000cbf0c7221 */ /* 0x000fe40000010000 */
        /* <DEDUP_REMOVED lines=8> */
[----:B------:R-:W-:-:S03]  /*54f0*/  F2FP.F16.F32.PACK_AB R136, R209, R217 ;  /* 0x000000d9d188723e */ /* 0x000fc600000000ff */
        /* <DEDUP_REMOVED lines=12> */
[----:B--2---:R-:W-:Y:S02]  /*55c0*/  F2FP.F16.F32.PACK_AB R140, R144, R145 ;  /* 0x00000091908c723e */ /* 0x004fe400000000ff */
[----:B------:R-:W-:-:S03]  /*55d0*/  F2FP.F16.F32.PACK_AB R138, R241, R187 ;  /* 0x000000bbf18a723e */ /* 0x000fc600000000ff */
        /* <DEDUP_REMOVED lines=22> */
[----:B-1----:R-:W-:Y:S01]  /*5740*/  HMMA.16816.F32 R132, R140, R4, R132 ;  /* 0x000000048c84723c */ /* 0x002fe20000001884 */
[----:B------:R-:W-:-:S05]  /*5750*/  FADD.FTZ R2, R172, R2 ;  /* 0x00000002ac027221 */ /* 0x000fca0000010000 */
[C---:B------:R-:W-:Y:S01]  /*5760*/  HMMA.16816.F32 R100, R140.reuse, R104, R72 ;  /* 0x000000688c64723c */ /* 0x040fe20000001848 */
[----:B---3--:R-:W-:Y:S01]  /*5770*/  FADD.FTZ R0, R216, R210 ;  /* 0x000000d2d8007221 */ /* 0x008fe20000010000 */
[----:B----4-:R-:W-:Y:S01]  /*5780*/  F2FP.F16.F32.PACK_AB R139, R242, R14 ;  /* 0x0000000ef28b723e */ /* 0x010fe200000000ff */
[----:B------:R-:W-:Y:S02]  /*5790*/  FADD.FTZ R2, R178, R2 ;  /* 0x00000002b2027221 */ /* 0x000fe40000010000 */
[----:B------:R-:W-:Y:S01]  /*57a0*/  FADD.FTZ R0, R211, R0 ;  /* 0x00000000d3007221 */ /* 0x000fe20000010000 */
[----:B------:R-:W-:Y:S01]  /*57b0*/  HMMA.16816.F32 R108, R140, R106, R60 ;  /* 0x0000006a8c6c723c */ /* 0x000fe2000000183c */
[----:B------:R-:W-:Y:S02]  /*57c0*/  FADD.FTZ R2, R169, R2 ;  /* 0x00000002a9027221 */ /* 0x000fe40000010000 */
[----:B------:R-:W-:Y:S02]  /*57d0*/  FADD.FTZ R0, R214, R0 ;  /* 0x00000000d6007221 */ /* 0x000fe40000010000 */
[----:B------:R-:W-:Y:S01]  /*57e0*/  FADD.FTZ R2, R170, R2 ;  /* 0x00000002aa027221 */ /* 0x000fe20000010000 */
[----:B------:R-:W-:Y:S01]  /*57f0*/  HMMA.16816.F32 R128, R136, R4, R128 ;  /* 0x000000048880723c */ /* 0x000fe20000001880 */
[----:B------:R-:W-:-:S05]  /*5800*/  FADD.FTZ R0, R221, R0 ;  /* 0x00000000dd007221 */ /* 0x000fca0000010000 */
[----:B------:R-:W-:Y:S01]  /*5810*/  HMMA.16816.F32 R116, R140, R120, R116 ;  /* 0x000000788c74723c */ /* 0x000fe20000001874 */
[----:B------:R-:W-:Y:S01]  /*5820*/  FADD.FTZ R4, R185, R13 ;  /* 0x0000000db9047221 */ /* 0x000fe20000010000 */
[----:B------:R-:W-:-:S03]  /*5830*/  FADD.FTZ R5, R179, R12 ;  /* 0x0000000cb3057221 */ /* 0x000fc60000010000 */
[----:B------:R-:W-:Y:S01]  /*5840*/  FADD.FTZ R12, R174, R4 ;  /* 0x00000004ae0c7221 */ /* 0x000fe20000010000 */
[----:B------:R-:W-:Y:S01]  /*5850*/  FADD.FTZ R4, R222, R0 ;  /* 0x00000000de047221 */ /* 0x000fe20000010000 */
[----:B------:R-:W-:Y:S01]  /*5860*/  HMMA.16816.F32 R124, R140, R122, R64 ;  /* 0x0000007a8c7c723c */ /* 0x000fe20000001840 */
[----:B------:R-:W-:Y:S01]  /*5870*/  FADD.FTZ R0, R182, R5 ;  /* 0x00000005b6007221 */ /* 0x000fe20000010000 */
[----:B------:R-:W-:-:S04]  /*5880*/  FADD.FTZ R5, R177, R12 ;  /* 0x0000000cb1057221 */ /* 0x000fc80000010000 */
        /* <DEDUP_REMOVED lines=48> */
[----:B------:R-:W-:Y:S06]  /*5b90*/  @!P1 BRA `(.L_x_1151) ;  /* 0x0000007400a09947 */ /* 0x000fec0003800000 */
[----:B------:R-:W-:Y:S01]  /*5ba0*/  ULDC UR4, c[0x0][0x2d0] ;  /* 0x0000b40000047ab9 */ /* 0x000fe20000000800 */
[----:B------:R-:W-:Y:S01]  /*5bb0*/  VIADD R164, R208, 0xfffffffe ;  /* 0xfffffffed0a47836 */ /* 0x000fe20000000000 */
[----:B------:R-:W-:Y:S01]  /*5bc0*/  ISETP.GE.AND P0, PT, R230, UR4, PT ;  /* 0x00000004e6007c0c */ /* 0x000fe2000bf06270 */
[----:B------:R-:W-:-:S04]  /*5bd0*/  DEPBAR.LE SB0, 0x0 ;  /* 0x000080000000791a */ /* 0x000fc80000000000 */
[----:B------:R-:W-:Y:S01]  /*5be0*/  SHF.R.S32.HI R2, RZ, 0x1f, R164 ;  /* 0x0000001fff027819 */ /* 0x000fe200000114a4 */
[----:B------:R-:W-:Y:S01]  /*5bf0*/  IMAD R0, R228, R164, RZ ;  /* 0x000000a4e4007224 */ /* 0x000fe200078e02ff */
[----:B------:R-:W-:Y:S01]  /*5c00*/  BAR.SYNC.DEFER_BLOCKING 0x0 ;  /* 0x0000000000007b1d */ /* 0x000fe20000010000 */
[----:B------:R-:W-:-:S04]  /*5c10*/  IMAD.WIDE.U32 R4, R164, R223, R250 ;  /* 0x000000dfa4047225 */ /* 0x000fc800078e00fa */
[----:B------:R-:W-:-:S03]  /*5c20*/  IMAD R0, R2, R223, R0 ;  /* 0x000000df02007224 */ /* 0x000fc600078e0200 */
[----:B------:R-:W1:Y:S01]  /*5c30*/  @!P0 LDC.64 R16, c[0x0][0x220] ;  /* 0x00008800ff108b82 */ /* 0x000e620000000a00 */
[----:B------:R-:W-:-:S04]  /*5c40*/  IMAD.WIDE.U32 R6, R248, 0x20, RZ ;  /* 0x00000020f8067825 */ /* 0x000fc800078e00ff */
[----:B------:R-:W-:Y:S01]  /*5c50*/  IMAD.IADD R5, R5, 0x1, R0 ;  /* 0x0000000105057824 */ /* 0x000fe200078e0200 */
[----:B------:R-:W-:Y:S01]  /*5c60*/  @!P0 IADD3 R0, P1, R252, R4, RZ ;  /* 0x00000004fc008210 */ /* 0x000fe20007f3e0ff */
[----:B------:R-:W-:Y:S01]  /*5c70*/  IMAD.SHL.U32 R12, R249, 0x20, RZ ;  /* 0x00000020f90c7824 */ /* 0x000fe200078e00ff */
[----:B------:R-:W2:Y:S01]  /*5c80*/  @!P0 LDC.64 R14, c[0x0][0x220] ;  /* 0x00008800ff0e8b82 */ /* 0x000ea20000000a00 */
[----:B------:R-:W-:Y:S02]  /*5c90*/  @!P0 IADD3 R2, P2, R4, R6, RZ ;  /* 0x0000000604028210 */ /* 0x000fe40007f5e0ff */
[----:B------:R-:W-:Y:S02]  /*5ca0*/  @!P0 IMAD.X R6, R245, 0x1, R5, P1 ;  /* 0x00000001f5068824 */ /* 0x000fe400008e0605 */
[----:B------:R-:W-:-:S03]  /*5cb0*/  @!P0 IADD3.X R7, R5, R7, R12, P2, !PT ;  /* 0x0000000705078210 */ /* 0x000fc600017fe40c */
[----:B------:R-:W3:Y:S01]  /*5cc0*/  @!P0 LDC.64 R18, c[0x0][0x220] ;  /* 0x00008800ff128b82 */ /* 0x000ee20000000a00 */
[----:B------:R-:W-:Y:S07]  /*5cd0*/  @P0 STS.128 [R207+0x6000], RZ ;  /* 0x006000ffcf000388 */ /* 0x000fee0000000c00 */
        /* <DEDUP_REMOVED lines=8> */
[----:B------:R1:W-:Y:S01]  /*5d60*/  @!P0 LDGSTS.E.BYPASS.LTC128B.128 [R207+0x6000], desc[UR10][R16.64] ;  /* 0x0600000010cf8fae */ /* 0x0003e2000b901d4a */
        /* <DEDUP_REMOVED lines=8> */
[----:B------:R-:W-:Y:S01]  /*5df0*/  @!P0 LDGSTS.E.BYPASS.LTC128B.128 [R207+0x6800], desc[UR10][R14.64] ;  /* 0x068000000ecf8fae */ /* 0x000fe2000b901d4a */
[----:B------:R-:W-:-:S03]  /*5e00*/  @!P0 LEA.HI.X R13, R2, R19, R7, 0x1, P1 ;  /* 0x00000013020d8211 */ /* 0x000fc600008f0c07 */
[----:B------:R-:W-:Y:S01]  /*5e10*/  @P0 STS.128 [R207+0x7000], RZ ;  /* 0x007000ffcf000388 */ /* 0x000fe20000000c00 */
[----:B----4-:R-:W-:-:S03]  /*5e20*/  @!P0 LEA R6, P1, R4, R20, 0x1 ;  /* 0x0000001404068211 */ /* 0x010fc600078208ff */
[----:B------:R-:W-:Y:S01]  /*5e30*/  @!PT LDS RZ, [RZ] ;  /* 0x00000000fffff984 */ /* 0x000fe20000000800 */
[----:B------:R-:W-:Y:S01]  /*5e40*/  @!PT LDS RZ, [RZ] ;  /* 0x00000000fffff984 */ /* 0x000fe20000000800 */
[----:B------:R-:W-:Y:S01]  /*5e50*/  @!PT LDS RZ, [RZ] ;  /* 0x00000000fffff984 */ /* 0x000fe20000000800 */
[----:B------:R2:W-:Y:S01]  /*5e60*/  @!P0 LDGSTS.E.BYPASS.LTC128B.128 [R207+0x7000], desc[UR10][R12.64] ;  /* 0x070000000ccf8fae */ /* 0x0005e2000b901d4a */
[----:B------:R-:W-:Y:S01]  /*5e70*/  @!P0 LEA.HI.X R7, R4, R21, R0, 0x1, P1 ;  /* 0x0000001504078211 */ /* 0x000fe200008f0c00 */
[----:B------:R-:W-:Y:S02]  /*5e80*/  IMAD R0, R164, 0x40, R238 ;  /* 0x00000040a4007824 */ /* 0x000fe400078e02ee */
[----:B------:R-:W-:Y:S02]  /*5e90*/  @P0 STS.128 [R207+0x7800], RZ ;  /* 0x007800ffcf000388 */ /* 0x000fe40000000c00 */
[----:B------:R-:W-:Y:S02]  /*5ea0*/  VIADD R2, R0, 0x8 ;  /* 0x0000000800027836 */ /* 0x000fe40000000000 */
[----:B------:R-:W-:Y:S01]  /*5eb0*/  @!PT LDS RZ, [RZ] ;  /* 0x00000000fffff984 */ /* 0x000fe20000000800 */
[----:B------:R-:W-:Y:S01]  /*5ec0*/  @!PT LDS RZ, [RZ] ;  /* 0x00000000fffff984 */ /* 0x000fe20000000800 */
[----:B------:R-:W-:Y:S01]  /*5ed0*/  @!PT LDS RZ, [RZ] ;  /* 0x00000000fffff984 */ /* 0x000fe20000000800 */
[----:B------:R3:W-:Y:S04]  /*5ee0*/  @!P0 LDGSTS.E.BYPASS.LTC128B.128 [R207+0x7800], desc[UR10][R6.64] ;  /* 0x0780000006cf8fae */ /* 0x0007e8000b901d4a */
[----:B------:R-:W-:Y:S01]  /*5ef0*/  LDSM.16.M88.4 R36, [R199] ;  /* 0x00000000c724783b */ /* 0x000fe20000000200 */
[----:B------:R-:W-:-:S02]  /*5f00*/  ISETP.GE.AND P1, PT, R2, R8, PT ;  /* 0x000000080200720c */ /* 0x000fc40003f26270 */
[----:B------:R-:W-:Y:S01]  /*5f10*/  ISETP.GE.AND P3, PT, R2, R9, PT ;  /* 0x000000090200720c */ /* 0x000fe20003f66270 */
[----:B------:R-:W3:Y:S04]  /*5f20*/  LDSM.16.M88.4 R40, [R192+0x4000] ;  /* 0x00400000c028783b */ /* 0x000ee80000000200 */
[----:B------:R-:W4:Y:S04]  /*5f30*/  LDSM.16.M88.4 R32, [R199+0x2000] ;  /* 0x00200000c720783b */ /* 0x000f280000000200 */
[----:B------:R-:W-:Y:S04]  /*5f40*/  LDSM.16.M88.4 R28, [R202] ;  /* 0x00000000ca1c783b */ /* 0x000fe80000000200 */
[----:B------:R-:W5:Y:S04]  /*5f50*/  LDSM.16.M88.4 R44, [R198+0x4000] ;  /* 0x00400000c62c783b */ /* 0x000f680000000200 */
[----:B------:R-:W5:Y:S04]  /*5f60*/  LDSM.16.M88.4 R24, [R202+0x2000] ;  /* 0x00200000ca18783b */ /* 0x000f680000000200 */
[----:B------:R-:W-:Y:S04]  /*5f70*/  LDSM.16.M88.4 R52, [R203] ;  /* 0x00000000cb34783b */ /* 0x000fe80000000200 */
[----:B------:R-:W5:Y:S04]  /*5f80*/  LDSM.16.M88.4 R20, [R200] ;  /* 0x00000000c814783b */ /* 0x000f680000000200 */
[----:B-1----:R-:W1:Y:S04]  /*5f90*/  LDSM.16.M88.4 R16, [R200+0x2000] ;  /* 0x00200000c810783b */ /* 0x002e680000000200 */
[----:B------:R-:W-:Y:S04]  /*5fa0*/  LDSM.16.M88.4 R60, [R197] ;  /* 0x00000000c53c783b */ /* 0x000fe80000000200 */
[----:B--2---:R-:W-:Y:S01]  /*5fb0*/  LDSM.16.M88.4 R12, [R201] ;  /* 0x00000000c90c783b */ /* 0x004fe20000000200 */
[-C--:B---3--:R-:W-:Y:S03]  /*5fc0*/  HMMA.16816.F32 R4, R36, R40.reuse, RZ ;  /* 0x000000282404723c */ /* 0x088fe600000018ff */
[----:B------:R-:W2:Y:S04]  /*5fd0*/  LDSM.16.M88.4 R56, [R192+0x4800] ;  /* 0x00480000c038783b */ /* 0x000ea80000000200 */
[----:B------:R-:W0:Y:S01]  /*5fe0*/  LDGDEPBAR ;  /* 0x00000000000079af */ /* 0x000e220000000000 */
[----:B----4-:R-:W-:Y:S06]  /*5ff0*/  HMMA.16816.F32 R48, R32, R40, RZ ;  /* 0x000000282030723c */ /* 0x010fec00000018ff */
[-C--:B------:R-:W-:Y:S06]  /*6000*/  HMMA.16816.F32 R76, R36, R42.reuse, RZ ;  /* 0x0000002a244c723c */ /* 0x080fec00000018ff */
[----:B------:R-:W-:Y:S06]  /*6010*/  HMMA.16816.F32 R64, R32, R42, RZ ;  /* 0x0000002a2040723c */ /* 0x000fec00000018ff */
[-C--:B-----5:R-:W-:Y:S06]  /*6020*/  HMMA.16816.F32 R4, R28, R44.reuse, R4 ;  /* 0x0000002c1c04723c */ /* 0x0a0fec0000001804 */
[----:B------:R-:W-:Y:S06]  /*6030*/  HMMA.16816.F32 R48, R24, R44, R48 ;  /* 0x0000002c1830723c */ /* 0x000fec0000001830 */
[-C--:B------:R-:W-:Y:S06]  /*6040*/  HMMA.16816.F32 R40, R28, R46.reuse, R76 ;  /* 0x0000002e1c28723c */ /* 0x080fec000000184c */
[----:B------:R-:W-:Y:S01]  /*6050*/  HMMA.16816.F32 R44, R24, R46, R64 ;  /* 0x0000002e182c723c */ /* 0x000fe20000001840 */
[----:B------:R-:W-:Y:S05]  /*6060*/  LDSM.16.M88.4 R64, [R206] ;  /* 0x00000000ce40783b */ /* 0x000fea0000000200 */
[-C--:B------:R-:W-:Y:S01]  /*6070*/  HMMA.16816.F32 R72, R20, R52.reuse, R4 ;  /* 0x000000341448723c */ /* 0x080fe20000001804 */
[----:B------:R-:W3:Y:S05]  /*6080*/  LDSM.16.M88.4 R4, [R201+0x2000] ;  /* 0x00200000c904783b */ /* 0x000eea0000000200 */
[----:B-1----:R-:W-:Y:S01]  /*6090*/  HMMA.16816.F32 R148, R16, R52, R48 ;  /* 0x000000341094723c */ /* 0x002fe20000001830 */
[----:B------:R-:W1:Y:S05]  /*60a0*/  LDSM.16.M88.4 R48, [R198+0x4800] ;  /* 0x00480000c630783b */ /* 0x000e6a0000000200 */
[----:B--2---:R-:W-:Y:S06]  /*60b0*/  HMMA.16816.F32 R76, R32, R56, RZ ;  /* 0x00000038204c723c */ /* 0x004fec00000018ff */
[----:B------:R-:W-:Y:S06]  /*60c0*/  HMMA.16816.F32 R40, R20, R54, R40 ;  /* 0x000000361428723c */ /* 0x000fec0000001828 */
[----:B------:R-:W-:Y:S06]  /*60d0*/  HMMA.16816.F32 R144, R12, R60, R72 ;  /* 0x0000003c0c90723c */ /* 0x000fec0000001848 */
[----:B------:R-:W-:Y:S06]  /*60e0*/  HMMA.16816.F32 R72, R36, R56, RZ ;  /* 0x000000382448723c */ /* 0x000fec00000018ff */
[----:B------:R-:W-:Y:S01]  /*60f0*/  HMMA.16816.F32 R44, R16, R54, R44 ;  /* 0x00000036102c723c */ /* 0x000fe2000000182c */
[----:B------:R-:W2:Y:S05]  /*6100*/  LDSM.16.M88.4 R52, [R192+0x5000] ;  /* 0x00500000c034783b */ /* 0x000eaa0000000200 */
[----:B---3--:R-:W-:Y:S06]  /*6110*/  HMMA.16816.F32 R148, R4, R60, R148 ;  /* 0x0000003c0494723c */ /* 0x008fec0000001894 */
[-C--:B-1----:R-:W-:Y:S01]  /*6120*/  HMMA.16816.F32 R156, R24, R48.reuse, R76 ;  /* 0x00000030189c723c */ /* 0x082fe2000000184c */
[----:B------:R-:W-:Y:S01]  /*6130*/  FMUL.FTZ R144, R144, UR8 ;  /* 0x0000000890907c20 */ /* 0x000fe20008410000 */
[----:B------:R-:W-:Y:S01]  /*6140*/  FMUL.FTZ R145, R145, UR8 ;  /* 0x0000000891917c20 */ /* 0x000fe20008410000 */
[----:B------:R-:W-:Y:S01]  /*6150*/  FMUL.FTZ R146, R146, UR8 ;  /* 0x0000000892927c20 */ /* 0x000fe20008410000 */
[----:B------:R-:W-:Y:S01]  /*6160*/  FMUL.FTZ R147, R147, UR8 ;  /* 0x0000000893937c20 */ /* 0x000fe20008410000 */
[----:B------:R-:W-:Y:S01]  /*6170*/  MUFU.TANH R191, R144 ;  /* 0x0000009000bf7308 */ /* 0x000fe20000002400 */
[----:B------:R-:W-:Y:S06]  /*6180*/  HMMA.16816.F32 R152, R28, R48, R72 ;  /* 0x000000301c98723c */ /* 0x000fec0000001848 */
[----:B------:R-:W-:Y:S01]  /*6190*/  HMMA.16816.F32 R72, R32, R58, RZ ;  /* 0x0000003a2048723c */ /* 0x000fe200000018ff */
[----:B------:R-:W1:Y:S05]  /*61a0*/  MUFU.TANH R187, R145 ;  /* 0x0000009100bb7308 */ /* 0x000e6a0000002400 */
[----:B------:R-:W-:Y:S01]  /*61b0*/  HMMA.16816.F32 R76, R12, R62, R40 ;  /* 0x0000003e0c4c723c */ /* 0x000fe20000001828 */
[----:B------:R-:W3:Y:S01]  /*61c0*/  LDSM.16.M88.4 R40, [R197+0x800] ;  /* 0x00080000c528783b */ /* 0x000ee20000000200 */
[----:B------:R-:W-:Y:S01]  /*61d0*/  FMUL.FTZ R148, R148, UR8 ;  /* 0x0000000894947c20 */ /* 0x000fe20008410000 */
[----:B------:R-:W-:Y:S01]  /*61e0*/  MUFU.TANH R190, R146 ;  /* 0x0000009200be7308 */ /* 0x000fe20000002400 */
[----:B------:R-:W-:Y:S01]  /*61f0*/  FMUL.FTZ R149, R149, UR8 ;  /* 0x0000000895957c20 */ /* 0x000fe20008410000 */
[----:B------:R-:W-:Y:S01]  /*6200*/  FMUL.FTZ R150, R150, UR8 ;  /* 0x0000000896967c20 */ /* 0x000fe20008410000 */
[----:B------:R-:W-:Y:S01]  /*6210*/  HMMA.16816.F32 R56, R36, R58, RZ ;  /* 0x0000003a2438723c */ /* 0x000fe200000018ff */
[----:B------:R-:W-:-:S04]  /*6220*/  FMUL.FTZ R151, R151, UR8 ;  /* 0x0000000897977c20 */ /* 0x000fc80008410000 */
[----:B------:R4:W5:Y:S07]  /*6230*/  MUFU.TANH R185, R147 ;  /* 0x0000009300b97308 */ /* 0x00096e0000002400 */
[----:B------:R-:W-:Y:S01]  /*6240*/  HMMA.16816.F32 R160, R24, R50, R72 ;  /* 0x0000003218a0723c */ /* 0x000fe20000001848 */
[----:B------:R-:W-:Y:S05]  /*6250*/  MUFU.TANH R189, R148 ;  /* 0x0000009400bd7308 */ /* 0x000fea0000002400 */
[----:B------:R-:W-:Y:S01]  /*6260*/  FMUL.FTZ R76, R76, UR8 ;  /* 0x000000084c4c7c20 */ /* 0x000fe20008410000 */
[----:B------:R-:W-:Y:S01]  /*6270*/  FMUL.FTZ R77, R77, UR8 ;  /* 0x000000084d4d7c20 */ /* 0x000fe20008410000 */
[----:B------:R-:W-:Y:S01]  /*6280*/  FMUL.FTZ R78, R78, UR8 ;  /* 0x000000084e4e7c20 */ /* 0x000fe20008410000 */
[----:B------:R-:W-:Y:S01]  /*6290*/  FMUL.FTZ R79, R79, UR8 ;  /* 0x000000084f4f7c20 */ /* 0x000fe20008410000 */
[----:B----4-:R-:W-:Y:S01]  /*62a0*/  HMMA.16816.F32 R144, R4, R62, R44 ;  /* 0x0000003e0490723c */ /* 0x010fe2000000182c */
[----:B------:R-:W4:Y:S01]  /*62b0*/  LDSM.16.M88.4 R44, [R198+0x5000] ;  /* 0x00500000c62c783b */ /* 0x000f220000000200 */
[----:B------:R-:W-:Y:S04]  /*62c0*/  MUFU.TANH R182, R76 ;  /* 0x0000004c00b67308 */ /* 0x000fe80000002400 */
[----:B------:R-:W-:Y:S04]  /*62d0*/  HMMA.16816.F32 R60, R20, R64, R152 ;  /* 0x00000040143c723c */ /* 0x000fe80000001898 */
[----:B------:R-:W-:Y:S02]  /*62e0*/  MUFU.TANH R183, R77 ;  /* 0x0000004d00b77308 */ /* 0x000fe40000002400 */
[----:B------:R-:W-:Y:S06]  /*62f0*/  HMMA.16816.F32 R56, R28, R50, R56 ;  /* 0x000000321c38723c */ /* 0x000fec0000001838 */
[----:B------:R-:W-:Y:S01]  /*6300*/  HMMA.16816.F32 R48, R16, R64, R156 ;  /* 0x000000401030723c */ /* 0x000fe2000000189c */
[----:B------:R-:W-:Y:S05]  /*6310*/  MUFU.TANH R179, R78 ;  /* 0x0000004e00b37308 */ /* 0x000fea0000002400 */
[----:B--2---:R-:W-:Y:S01]  /*6320*/  HMMA.16816.F32 R72, R32, R52, RZ ;  /* 0x000000342048723c */ /* 0x004fe200000018ff */
[----:B------:R-:W-:Y:S01]  /*6330*/  FMUL.FTZ R144, R144, UR8 ;  /* 0x0000000890907c20 */ /* 0x000fe20008410000 */
[----:B------:R-:W-:Y:S01]  /*6340*/  FMUL.FTZ R145, R145, UR8 ;  /* 0x0000000891917c20 */ /* 0x000fe20008410000 */
[----:B------:R3:W-:Y:S01]  /*6350*/  MUFU.TANH R180, R79 ;  /* 0x0000004f00b47308 */ /* 0x0007e20000002400 */
[----:B------:R-:W-:Y:S01]  /*6360*/  FMUL.FTZ R146, R146, UR8 ;  /* 0x0000000892927c20 */ /* 0x000fe20008410000 */
[----:B------:R-:W-:-:S06]  /*6370*/  FMUL.FTZ R147, R147, UR8 ;  /* 0x0000000893937c20 */ /* 0x000fcc0008410000 */
[----:B------:R-:W-:Y:S01]  /*6380*/  MUFU.TANH R186, R149 ;  /* 0x0000009500ba7308 */ /* 0x000fe20000002400 */
[-C--:B------:R-:W-:Y:S06]  /*6390*/  HMMA.16816.F32 R56, R20, R66.reuse, R56 ;  /* 0x000000421438723c */ /* 0x080fec0000001838 */
[----:B------:R-:W-:Y:S01]  /*63a0*/  HMMA.16816.F32 R64, R16, R66, R160 ;  /* 0x000000421040723c */ /* 0x000fe200000018a0 */
[----:B------:R-:W-:Y:S05]  /*63b0*/  MUFU.TANH R188, R150 ;  /* 0x0000009600bc7308 */ /* 0x000fea0000002400 */
[----:B---3--:R-:W-:Y:S03]  /*63c0*/  HMMA.16816.F32 R76, R12, R40, R60 ;  /* 0x000000280c4c723c */ /* 0x008fe6000000183c */
[----:B------:R2:W3:Y:S03]  /*63d0*/  MUFU.TANH R184, R151 ;  /* 0x0000009700b87308 */ /* 0x0004e60000002400 */
[----:B------:R-:W-:Y:S05]  /*63e0*/  HMMA.16816.F32 R60, R36, R52, RZ ;  /* 0x00000034243c723c */ /* 0x000fea00000018ff */
[----:B------:R-:W-:Y:S01]  /*63f0*/  MUFU.TANH R176, R144 ;  /* 0x0000009000b07308 */ /* 0x000fe20000002400 */
[----:B----4-:R-:W-:Y:S06]  /*6400*/  HMMA.16816.F32 R152, R24, R44, R72 ;  /* 0x0000002c1898723c */ /* 0x010fec0000001848 */
[----:B------:R-:W-:Y:S01]  /*6410*/  HMMA.16816.F32 R72, R12, R42, R56 ;  /* 0x0000002a0c48723c */ /* 0x000fe20000001838 */
[----:B------:R-:W-:Y:S01]  /*6420*/  MUFU.TANH R181, R145 ;  /* 0x0000009100b57308 */ /* 0x000fe20000002400 */
[----:B------:R-:W-:Y:S04]  /*6430*/  LDSM.16.M88.4 R56, [R197+0x1000] ;  /* 0x00100000c538783b */ /* 0x000fe80000000200 */
[----:B--2---:R-:W-:Y:S01]  /*6440*/  HMMA.16816.F32 R148, R4, R40, R48 ;  /* 0x000000280494723c */ /* 0x004fe20000001830 */
[----:B------:R-:W2:Y:S01]  /*6450*/  LDSM.16.M88.4 R48, [R205] ;  /* 0x00000000cd30783b */ /* 0x000ea20000000200 */
[----:B------:R-:W-:Y:S01]  /*6460*/  FMUL.FTZ R76, R76, UR8 ;  /* 0x000000084c4c7c20 */ /* 0x000fe20008410000 */
[----:B------:R-:W4:Y:S01]  /*6470*/  MUFU.TANH R175, R146 ;  /* 0x0000009200af7308 */ /* 0x000f220000002400 */
[----:B------:R-:W-:Y:S01]  /*6480*/  FMUL.FTZ R77, R77, UR8 ;  /* 0x000000084d4d7c20 */ /* 0x000fe20008410000 */
[----:B------:R-:W-:Y:S01]  /*6490*/  FMUL.FTZ R78, R78, UR8 ;  /* 0x000000084e4e7c20 */ /* 0x000fe20008410000 */
[----:B------:R-:W-:-:S05]  /*64a0*/  FMUL.FTZ R79, R79, UR8 ;  /* 0x000000084f4f7c20 */ /* 0x000fca0008410000 */
[----:B------:R1:W4:Y:S07]  /*64b0*/  MUFU.TANH R177, R147 ;  /* 0x0000009300b17308 */ /* 0x00032e0000002400 */
[----:B------:R-:W-:Y:S01]  /*64c0*/  FMUL.FTZ R72, R72, UR8 ;  /* 0x0000000848487c20 */ /* 0x000fe20008410000 */
[----:B------:R-:W4:Y:S01]  /*64d0*/  MUFU.TANH R174, R76 ;  /* 0x0000004c00ae7308 */ /* 0x000f220000002400 */
[----:B------:R-:W-:Y:S01]  /*64e0*/  FMUL.FTZ R73, R73, UR8 ;  /* 0x0000000849497c20 */ /* 0x000fe20008410000 */
[----:B------:R-:W-:Y:S01]  /*64f0*/  FMUL.FTZ R74, R74, UR8 ;  /* 0x000000084a4a7c20 */ /* 0x000fe20008410000 */
[----:B------:R-:W-:-:S02]  /*6500*/  FMUL.FTZ R75, R75, UR8 ;  /* 0x000000084b4b7c20 */ /* 0x000fc40008410000 */
[----:B------:R-:W-:Y:S01]  /*6510*/  FMUL.FTZ R148, R148, UR8 ;  /* 0x0000000894947c20 */ /* 0x000fe20008410000 */
[----:B------:R-:W-:Y:S01]  /*6520*/  FMUL.FTZ R149, R149, UR8 ;  /* 0x0000000895957c20 */ /* 0x000fe20008410000 */
[----:B------:R-:W-:Y:S01]  /*6530*/  FMUL.FTZ R150, R150, UR8 ;  /* 0x0000000896967c20 */ /* 0x000fe20008410000 */
[----:B------:R-:W-:Y:S01]  /*6540*/  MUFU.TANH R178, R77 ;  /* 0x0000004d00b27308 */ /* 0x000fe20000002400 */
[----:B-1----:R-:W-:Y:S01]  /*6550*/  HMMA.16816.F32 R144, R28, R44, R60 ;  /* 0x0000002c1c90723c */ /* 0x002fe2000000183c */
[----:B------:R-:W-:-:S05]  /*6560*/  FMUL.FTZ R151, R151, UR8 ;  /* 0x0000000897977c20 */ /* 0x000fca0008410000 */
[-C--:B------:R-:W-:Y:S01]  /*6570*/  HMMA.16816.F32 R60, R32, R54.reuse, RZ ;  /* 0x00000036203c723c */ /* 0x080fe200000018ff */
[----:B------:R-:W1:Y:S05]  /*6580*/  MUFU.TANH R156, R78 ;  /* 0x0000004e009c7308 */ /* 0x000e6a0000002400 */
[----:B------:R-:W-:Y:S03]  /*6590*/  HMMA.16816.F32 R52, R36, R54, RZ ;  /* 0x000000362434723c */ /* 0x000fe600000018ff */
[----:B------:R5:W-:Y:S08]  /*65a0*/  MUFU.TANH R173, R79 ;  /* 0x0000004f00ad7308 */ /* 0x000bf00000002400 */
[----:B------:R-:W-:Y:S07]  /*65b0*/  MUFU.TANH R167, R72 ;  /* 0x0000004800a77308 */ /* 0x000fee0000002400 */
[----:B------:R-:W-:Y:S01]  /*65c0*/  HMMA.16816.F32 R60, R24, R46, R60 ;  /* 0x0000002e183c723c */ /* 0x000fe2000000183c */
[----:B------:R-:W-:Y:S05]  /*65d0*/  MUFU.TANH R171, R73 ;  /* 0x0000004900ab7308 */ /* 0x000fea0000002400 */
[----:B-----5:R-:W-:Y:S01]  /*65e0*/  HMMA.16816.F32 R76, R4, R42, R64 ;  /* 0x0000002a044c723c */ /* 0x020fe20000001840 */
[----:B------:R-:W5:Y:S02]  /*65f0*/  LDSM.16.M88.4 R40, [R192+0x5800] ;  /* 0x00580000c028783b */ /* 0x000f640000000200 */
[----:B------:R-:W-:Y:S03]  /*6600*/  MUFU.TANH R162, R74 ;  /* 0x0000004a00a27308 */ /* 0x000fe60000002400 */
[----:B--2---:R-:W-:Y:S05]  /*6610*/  HMMA.16816.F32 R64, R20, R48, R144 ;  /* 0x000000301440723c */ /* 0x004fea0000001890 */
[----:B------:R2:W-:Y:S01]  /*6620*/  MUFU.TANH R165, R75 ;  /* 0x0000004b00a57308 */ /* 0x0005e20000002400 */
[----:B------:R-:W-:Y:S06]  /*6630*/  HMMA.16816.F32 R44, R28, R46, R52 ;  /* 0x0000002e1c2c723c */ /* 0x000fec0000001834 */
[----:B------:R-:W-:Y:S01]  /*6640*/  HMMA.16816.F32 R52, R16, R48, R152 ;  /* 0x000000301034723c */ /* 0x000fe20000001898 */
[----:B------:R-:W1:Y:S05]  /*6650*/  MUFU.TANH R170, R148 ;  /* 0x0000009400aa7308 */ /* 0x000e6a0000002400 */
[----:B------:R-:W-:Y:S01]  /*6660*/  FMUL.FTZ R76, R76, UR8 ;  /* 0x000000084c4c7c20 */ /* 0x000fe20008410000 */
[----:B------:R-:W-:Y:S01]  /*6670*/  FMUL.FTZ R77, R77, UR8 ;  /* 0x000000084d4d7c20 */ /* 0x000fe20008410000 */
[----:B------:R-:W-:Y:S01]  /*6680*/  FMUL.FTZ R78, R78, UR8 ;  /* 0x000000084e4e7c20 */ /* 0x000fe20008410000 */
[----:B------:R-:W-:Y:S01]  /*6690*/  MUFU.TANH R172, R149 ;  /* 0x0000009500ac7308 */ /* 0x000fe20000002400 */
[----:B------:R-:W-:-:S02]  /*66a0*/  FMUL.FTZ R79, R79, UR8 ;  /* 0x000000084f4f7c20 */ /* 0x000fc40008410000 */
[----:B--2---:R-:W-:Y:S05]  /*66b0*/  HMMA.16816.F32 R72, R12, R56, R64 ;  /* 0x000000380c48723c */ /* 0x004fea0000001840 */
[----:B------:R-:W2:Y:S01]  /*66c0*/  MUFU.TANH R168, R150 ;  /* 0x0000009600a87308 */ /* 0x000ea20000002400 */
[----:B------:R-:W-:Y:S06]  /*66d0*/  HMMA.16816.F32 R44, R20, R50, R44 ;  /* 0x00000032142c723c */ /* 0x000fec000000182c */
[----:B-----5:R-:W-:Y:S01]  /*66e0*/  HMMA.16816.F32 R64, R32, R40, RZ ;  /* 0x000000282040723c */ /* 0x020fe200000018ff */
[----:B------:R5:W2:Y:S05]  /*66f0*/  MUFU.TANH R169, R151 ;  /* 0x0000009700a97308 */ /* 0x000aaa0000002400 */
[----:B------:R-:W-:Y:S03]  /*6700*/  HMMA.16816.F32 R144, R36, R42, RZ ;  /* 0x0000002a2490723c */ /* 0x000fe600000018ff */
[----:B------:R-:W2:Y:S03]  /*6710*/  MUFU.TANH R161, R76 ;  /* 0x0000004c00a17308 */ /* 0x000ea60000002400 */
[----:B------:R-:W-:Y:S01]  /*6720*/  FMUL.FTZ R72, R72, UR8 ;  /* 0x0000000848487c20 */ /* 0x000fe20008410000 */
[----:B------:R-:W-:Y:S01]  /*6730*/  FMUL.FTZ R73, R73, UR8 ;  /* 0x0000000849497c20 */ /* 0x000fe20008410000 */
[----:B------:R-:W-:Y:S01]  /*6740*/  FMUL.FTZ R74, R74, UR8 ;  /* 0x000000084a4a7c20 */ /* 0x000fe20008410000 */
[----:B------:R-:W-:-:S02]  /*6750*/  FMUL.FTZ R75, R75, UR8 ;  /* 0x000000084b4b7c20 */ /* 0x000fc40008410000 */
[----:B------:R-:W-:Y:S01]  /*6760*/  MUFU.TANH R157, R72 ;  /* 0x00000048009d7308 */ /* 0x000fe20000002400 */
[----:B-----5:R-:W-:Y:S01]  /*6770*/  HMMA.16816.F32 R148, R16, R50, R60 ;  /* 0x000000321094723c */ /* 0x020fe2000000183c */
[----:B------:R-:W5:Y:S05]  /*6780*/  LDSM.16.M88.4 R48, [R198+0x5800] ;  /* 0x00580000c630783b */ /* 0x000f6a0000000200 */
[----:B------:R-:W-:Y:S01]  /*6790*/  HMMA.16816.F32 R60, R4, R56, R52 ;  /* 0x00000038043c723c */ /* 0x000fe20000001834 */
[----:B------:R-:W-:Y:S05]  /*67a0*/  MUFU.TANH R158, R73 ;  /* 0x00000049009e7308 */ /* 0x000fea0000002400 */
[----:B------:R-:W-:Y:S03]  /*67b0*/  HMMA.16816.F32 R52, R36, R40, RZ ;  /* 0x000000282434723c */ /* 0x000fe600000018ff */
[----:B------:R-:W-:Y:S04]  /*67c0*/  MUFU.TANH R160, R74 ;  /* 0x0000004a00a07308 */ /* 0x000fe80000002400 */
[----:B------:R-:W-:-:S04]  /*67d0*/  VIADD R36, R0, 0x1 ;  /* 0x0000000100247836 */ /* 0x000fc80000000000 */
[----:B------:R3:W-:Y:S01]  /*67e0*/  MUFU.TANH R166, R75 ;  /* 0x0000004b00a67308 */ /* 0x0007e20000002400 */
[C---:B------:R-:W-:Y:S02]  /*67f0*/  ISETP.GE.AND P6, PT, R36.reuse, R8, PT ;  /* 0x000000082400720c */ /* 0x040fe40003fc6270 */
[C---:B------:R-:W-:Y:S02]  /*6800*/  ISETP.GE.AND P5, PT, R36.reuse, R9, PT ;  /* 0x000000092400720c */ /* 0x040fe40003fa6270 */
[C---:B------:R-:W-:Y:S02]  /*6810*/  ISETP.GE.AND P4, PT, R36.reuse, R11, PT ;  /* 0x0000000b2400720c */ /* 0x040fe40003f86270 */
[----:B------:R-:W-:Y:S01]  /*6820*/  ISETP.GE.AND P2, PT, R36, R10, PT ;  /* 0x0000000a2400720c */ /* 0x000fe20003f46270 */
[----:B------:R-:W-:Y:S01]  /*6830*/  MUFU.TANH R163, R77 ;  /* 0x0000004d00a37308 */ /* 0x000fe20000002400 */
[----:B------:R-:W-:Y:S01]  /*6840*/  FMUL.FTZ R60, R60, UR8 ;  /* 0x000000083c3c7c20 */ /* 0x000fe20008410000 */
[----:B------:R-:W-:Y:S01]  /*6850*/  FMUL.FTZ R61, R61, UR8 ;  /* 0x000000083d3d7c20 */ /* 0x000fe20008410000 */
[----:B------:R-:W-:Y:S01]  /*6860*/  FMUL.FTZ R62, R62, UR8 ;  /* 0x000000083e3e7c20 */ /* 0x000fe20008410000 */
[----:B------:R-:W-:-:S04]  /*6870*/  FMUL.FTZ R63, R63, UR8 ;  /* 0x000000083f3f7c20 */ /* 0x000fc80008410000 */
[----:B------:R-:W2:Y:S01]  /*6880*/  MUFU.TANH R71, R78 ;  /* 0x0000004e00477308 */ /* 0x000ea20000002400 */
[-C--:B---3--:R-:W-:Y:S01]  /*6890*/  HMMA.16816.F32 R72, R12, R58.reuse, R44 ;  /* 0x0000003a0c48723c */ /* 0x088fe2000000182c */
[----:B------:R-:W3:Y:S05]  /*68a0*/  LDSM.16.M88.4 R44, [R204] ;  /* 0x00000000cc2c783b */ /* 0x000eea0000000200 */
[----:B------:R-:W-:Y:S01]  /*68b0*/  HMMA.16816.F32 R56, R4, R58, R148 ;  /* 0x0000003a0438723c */ /* 0x000fe20000001894 */
[----:B------:R4:W2:Y:S08]  /*68c0*/  MUFU.TANH R159, R79 ;  /* 0x0000004f009f7308 */ /* 0x0008b00000002400 */
[----:B------:R-:W2:Y:S08]  /*68d0*/  MUFU.TANH R154, R60 ;  /* 0x0000003c009a7308 */ /* 0x000eb00000002400 */
[----:B------:R-:W-:Y:S01]  /*68e0*/  MUFU.TANH R155, R61 ;  /* 0x0000003d009b7308 */ /* 0x000fe20000002400 */
[----:B----4-:R-:W-:Y:S01]  /*68f0*/  HMMA.16816.F32 R76, R32, R42, RZ ;  /* 0x0000002a204c723c */ /* 0x010fe200000018ff */
[----:B------:R-:W4:Y:S01]  /*6900*/  LDSM.16.M88.4 R32, [R197+0x1800] ;  /* 0x00180000c520783b */ /* 0x000f220000000200 */
[----:B------:R-:W-:Y:S01]  /*6910*/  FMUL.FTZ R75, R75, UR8 ;  /* 0x000000084b4b7c20 */ /* 0x000fe20008410000 */
[----:B------:R-:W-:Y:S01]  /*6920*/  FMUL.FTZ R72, R72, UR8 ;  /* 0x0000000848487c20 */ /* 0x000fe20008410000 */
[----:B------:R-:W-:Y:S01]  /*6930*/  FMUL.FTZ R73, R73, UR8 ;  /* 0x0000000849497c20 */ /* 0x000fe20008410000 */
[----:B------:R-:W-:Y:S01]  /*6940*/  FMUL.FTZ R74, R74, UR8 ;  /* 0x000000084a4a7c20 */ /* 0x000fe20008410000 */
[-C--:B-----5:R-:W-:Y:S01]  /*6950*/  HMMA.16816.F32 R40, R28, R48.reuse, R52 ;  /* 0x000000301c28723c */ /* 0x0a0fe20000001834 */
[----:B------:R-:W5:Y:S01]  /*6960*/  MUFU.TANH R152, R62 ;  /* 0x0000003e00987308 */ /* 0x000f620000002400 */
[----:B------:R-:W-:Y:S01]  /*6970*/  FMUL.FTZ R56, R56, UR8 ;  /* 0x0000000838387c20 */ /* 0x000fe20008410000 */
[----:B------:R-:W-:Y:S01]  /*6980*/  FMUL.FTZ R58, R58, UR8 ;  /* 0x000000083a3a7c20 */ /* 0x000fe20008410000 */
[----:B------:R-:W-:Y:S01]  /*6990*/  FMUL.FTZ R57, R57, UR8 ;  /* 0x0000000839397c20 */ /* 0x000fe20008410000 */
[----:B------:R-:W-:Y:S01]  /*69a0*/  FMUL.FTZ R59, R59, UR8 ;  /* 0x000000083b3b7c20 */ /* 0x000fe20008410000 */
[----:B------:R-:W-:Y:S01]  /*69b0*/  HMMA.16816.F32 R52, R24, R48, R64 ;  /* 0x000000301834723c */ /* 0x000fe20000001840 */
[----:B------:R-:W-:-:S04]  /*69c0*/  DEPBAR.LE SB0, 0x0 ;  /* 0x000080000000791a */ /* 0x000fc80000000000 */
[----:B------:R1:W5:Y:S01]  /*69d0*/  MUFU.TANH R153, R63 ;  /* 0x0000003f00997308 */ /* 0x0003620000002400 */
[----:B------:R-:W-:Y:S01]  /*69e0*/  HMMA.16816.F32 R28, R28, R50, R144 ;  /* 0x000000321c1c723c */ /* 0x000fe20000001890 */
[----:B------:R-:W-:Y:S02]  /*69f0*/  FSEL R49, R187, -INF , !P6 ;  /* 0xff800000bb317808 */ /* 0x000fe40007000000 */
[----:B------:R-:W-:Y:S02]  /*6a00*/  FSEL R64, R185, -INF , !P5 ;  /* 0xff800000b9407808 */ /* 0x000fe40006800000 */
[C---:B------:R-:W-:Y:S02]  /*6a10*/  ISETP.GE.AND P6, PT, R2.reuse, R11, PT ;  /* 0x0000000b0200720c */ /* 0x040fe40003fc6270 */
[----:B------:R-:W-:Y:S01]  /*6a20*/  ISETP.GE.AND P5, PT, R2, R10, PT ;  /* 0x0000000a0200720c */ /* 0x000fe20003fa6270 */
[----:B------:R-:W-:Y:S01]  /*6a30*/  VIADD R2, R0, 0x10 ;  /* 0x0000001000027836 */ /* 0x000fe20000000000 */
[----:B------:R-:W-:Y:S01]  /*6a40*/  FSEL R65, R184, -INF , !P2 ;  /* 0xff800000b8417808 */ /* 0x000fe20005000000 */
[----:B------:R2:W-:Y:S01]  /*6a50*/  MUFU.TANH R66, R56 ;  /* 0x0000003800427308 */ /* 0x0005e20000002400 */
[----:B------:R-:W-:Y:S01]  /*6a60*/  FSEL R48, R182, -INF , !P1 ;  /* 0xff800000b6307808 */ /* 0x000fe20004800000 */
[----:B---3--:R-:W-:Y:S06]  /*6a70*/  HMMA.16816.F32 R36, R20, R44, R40 ;  /* 0x0000002c1424723c */ /* 0x008fec0000001828 */
[----:B-1----:R-:W-:Y:S01]  /*6a80*/  HMMA.16816.F32 R60, R24, R50, R76 ;  /* 0x00000032183c723c */ /* 0x002fe2000000184c */
[----:B------:R-:W-:Y:S05]  /*6a90*/  MUFU.TANH R67, R75 ;  /* 0x0000004b00437308 */ /* 0x000fea0000002400 */
[----:B------:R-:W-:Y:S01]  /*6aa0*/  HMMA.16816.F32 R40, R16, R44, R52 ;  /* 0x0000002c1028723c */ /* 0x000fe20000001834 */
[----:B------:R-:W-:Y:S01]  /*6ab0*/  VIADD R24, R0, 0x9 ;  /* 0x0000000900187836 */ /* 0x000fe20000000000 */
[----:B--2---:R-:W-:Y:S01]  /*6ac0*/  FSEL R56, R175, -INF , !P5 ;  /* 0xff800000af387808 */ /* 0x004fe20006800000 */
[----:B------:R-:W-:Y:S01]  /*6ad0*/  MUFU.TANH R79, R73 ;  /* 0x00000049004f7308 */ /* 0x000fe20000002400 */
[----:B------:R-:W-:-:S02]  /*6ae0*/  ISETP.GE.AND P5, PT, R2, R9, PT ;  /* 0x000000090200720c */ /* 0x000fc40003fa6270 */
[----:B------:R-:W-:Y:S01]  /*6af0*/  HMMA.16816.F32 R20, R20, R46, R28 ;  /* 0x0000002e1414723c */ /* 0x000fe2000000181c */
[----:B------:R-:W-:Y:S02]  /*6b00*/  FSEL R55, R186, -INF , !P4 ;  /* 0xff800000ba377808 */ /* 0x000fe40006000000 */
[C---:B------:R-:W-:Y:S02]  /*6b10*/  ISETP.GE.AND P4, PT, R24.reuse, R8, PT ;  /* 0x000000081800720c */ /* 0x040fe40003f86270 */
[----:B------:R-:W-:Y:S01]  /*6b20*/  ISETP.GE.AND P2, PT, R24, R9, PT ;  /* 0x000000091800720c */ /* 0x000fe20003f46270 */
[----:B----4-:R-:W-:Y:S01]  /*6b30*/  HMMA.16816.F32 R36, R12, R32, R36 ;  /* 0x000000200c24723c */ /* 0x010fe20000001824 */
[----:B------:R-:W-:Y:S01]  /*6b40*/  FSEL R54, R176, -INF , !P6 ;  /* 0xff800000b0367808 */ /* 0x000fe20007000000 */
[----:B------:R-:W1:Y:S01]  /*6b50*/  MUFU.TANH R148, R72 ;  /* 0x0000004800947308 */ /* 0x000e620000002400 */
[----:B------:R-:W-:Y:S02]  /*6b60*/  FSEL R45, R183, -INF , !P4 ;  /* 0xff800000b72d7808 */ /* 0x000fe40006000000 */
[----:B------:R-:W-:Y:S01]  /*6b70*/  FSEL R52, R180, -INF , !P2 ;  /* 0xff800000b4347808 */ /* 0x000fe20005000000 */
[----:B------:R-:W-:Y:S01]  /*6b80*/  HMMA.16816.F32 R16, R16, R46, R60 ;  /* 0x0000002e1010723c */ /* 0x000fe2000000183c */
[----:B------:R-:W-:-:S02]  /*6b90*/  FSEL R53, R179, -INF , !P3 ;  /* 0xff800000b3357808 */ /* 0x000fc40005800000 */
[C---:B------:R-:W-:Y:S01]  /*6ba0*/  ISETP.GE.AND P6, PT, R2.reuse, R8, PT ;  /* 0x000000080200720c */ /* 0x040fe20003fc6270 */
[----:B------:R-:W2:Y:S01]  /*6bb0*/  MUFU.TANH R72, R74 ;  /* 0x0000004a00487308 */ /* 0x000ea20000002400 */
[CC--:B------:R-:W-:Y:S02]  /*6bc0*/  ISETP.GE.AND P4, PT, R2.reuse, R11.reuse, PT ;  /* 0x0000000b0200720c */ /* 0x0c0fe40003f86270 */
[-C--:B------:R-:W-:Y:S01]  /*6bd0*/  ISETP.GE.AND P2, PT, R2, R10.reuse, PT ;  /* 0x0000000a0200720c */ /* 0x080fe20003f46270 */
[----:B------:R-:W-:Y:S01]  /*6be0*/  VIADD R2, R0, 0x11 ;  /* 0x0000001100027836 */ /* 0x000fe20000000000 */
[C---:B------:R-:W-:Y:S02]  /*6bf0*/  ISETP.GE.AND P1, PT, R24.reuse, R11, PT ;  /* 0x0000000b1800720c */ /* 0x040fe40003f26270 */
[----:B------:R-:W-:Y:S01]  /*6c00*/  ISETP.GE.AND P3, PT, R24, R10, PT ;  /* 0x0000000a1800720c */ /* 0x000fe20003f66270 */
[----:B------:R-:W-:Y:S01]  /*6c10*/  HMMA.16816.F32 R12, R12, R34, R20 ;  /* 0x000000220c0c723c */ /* 0x000fe20000001814 */
[----:B------:R-:W-:Y:S01]  /*6c20*/  FSEL R50, R181, -INF , !P1 ;  /* 0xff800000b5327808 */ /* 0x000fe20004800000 */
[----:B------:R-:W3:Y:S01]  /*6c30*/  MUFU.TANH R58, R58 ;  /* 0x0000003a003a7308 */ /* 0x000ee20000002400 */
[----:B------:R-:W-:-:S02]  /*6c40*/  FSEL R51, R177, -INF , !P3 ;  /* 0xff800000b1337808 */ /* 0x000fc40005800000 */
[----:B------:R-:W-:Y:S01]  /*6c50*/  FSEL R44, R174, -INF , !P6 ;  /* 0xff800000ae2c7808 */ /* 0x000fe20007000000 */
[----:B------:R-:W-:Y:S01]  /*6c60*/  FMUL.FTZ R36, R36, UR8 ;  /* 0x0000000824247c20 */ /* 0x000fe20008410000 */
        /* <DEDUP_REMOVED lines=16> */
[----:B------:R-:W-:Y:S01]  /*6d70*/  ISETP.GE.AND P4, PT, R2, R8, PT ;  /* 0x000000080200720c */ /* 0x000fe20003f86270 */
[----:B------:R-:W-:Y:S01]  /*6d80*/  FMUL.FTZ R12, R12, UR8 ;  /* 0x000000080c0c7c20 */ /* 0x000fe20008410000 */
[----:B------:R-:W-:Y:S01]  /*6d90*/  ISETP.GE.AND P2, PT, R2, R9, PT ;  /* 0x000000090200720c */ /* 0x000fe20003f46270 */
[----:B------:R-:W3:Y:S01]  /*6da0*/  MUFU.TANH R57, R57 ;  /* 0x0000003900397308 */ /* 0x000ee20000002400 */
[----:B----4-:R-:W-:Y:S01]  /*6db0*/  FSEL R36, R178, -INF , !P1 ;  /* 0xff800000b2247808 */ /* 0x010fe20004800000 */
[----:B------:R-:W-:Y:S01]  /*6dc0*/  FMUL.FTZ R39, R39, UR8 ;  /* 0x0000000827277c20 */ /* 0x000fe20008410000 */
[----:B------:R-:W-:Y:S01]  /*6dd0*/  ISETP.GE.AND P1, PT, R2, R11, PT ;  /* 0x0000000b0200720c */ /* 0x000fe20003f26270 */
[----:B------:R-:W-:Y:S01]  /*6de0*/  FMUL.FTZ R14, R14, UR8 ;  /* 0x000000080e0e7c20 */ /* 0x000fe20008410000 */
[----:B------:R-:W-:Y:S01]  /*6df0*/  ISETP.GE.AND P3, PT, R2, R10, PT ;  /* 0x0000000a0200720c */ /* 0x000fe20003f66270 */
[----:B------:R-:W-:Y:S01]  /*6e00*/  VIADD R2, R0, 0x19 ;  /* 0x0000001900027836 */ /* 0x000fe20000000000 */
[----:B------:R-:W-:Y:S01]  /*6e10*/  FSEL R31, R172, -INF , !P6 ;  /* 0xff800000ac1f7808 */ /* 0x000fe20007000000 */
[----:B------:R-:W4:Y:S01]  /*6e20*/  MUFU.TANH R59, R59 ;  /* 0x0000003b003b7308 */ /* 0x000f220000002400 */
[----:B------:R-:W-:Y:S01]  /*6e30*/  FSEL R75, R169, -INF , !P5 ;  /* 0xff800000a94b7808 */ /* 0x000fe20006800000 */
[----:B------:R-:W-:Y:S01]  /*6e40*/  FMUL.FTZ R24, R24, UR8 ;  /* 0x0000000818187c20 */ /* 0x000fe20008410000 */
[----:B------:R-:W-:Y:S01]  /*6e50*/  FSEL R30, R167, -INF , !P4 ;  /* 0xff800000a71e7808 */ /* 0x000fe20006000000 */
[----:B------:R-:W-:Y:S01]  /*6e60*/  FMUL.FTZ R20, R27, UR8 ;  /* 0x000000081b147c20 */ /* 0x000fe20008410000 */
[----:B------:R-:W-:Y:S01]  /*6e70*/  FSEL R146, R162, -INF , !P2 ;  /* 0xff800000a2927808 */ /* 0x000fe20005000000 */
[----:B------:R-:W-:Y:S01]  /*6e80*/  FMUL.FTZ R25, R25, UR8 ;  /* 0x0000000819197c20 */ /* 0x000fe20008410000 */
[C---:B------:R-:W-:Y:S01]  /*6e90*/  ISETP.GE.AND P6, PT, R2.reuse, R8, PT ;  /* 0x000000080200720c */ /* 0x040fe20003fc6270 */
[----:B------:R-:W-:Y:S01]  /*6ea0*/  MUFU.TANH R42, R37 ;  /* 0x00000025002a7308 */ /* 0x000fe20000002400 */
[----:B------:R-:W-:Y:S01]  /*6eb0*/  ISETP.GE.AND P5, PT, R2, R9, PT ;  /* 0x000000090200720c */ /* 0x000fe20003fa6270 */
[----:B------:R-:W-:Y:S01]  /*6ec0*/  FMUL.FTZ R26, R26, UR8 ;  /* 0x000000081a1a7c20 */ /* 0x000fe20008410000 */
[----:B------:R-:W-:Y:S01]  /*6ed0*/  ISETP.GE.AND P4, PT, R2, R11, PT ;  /* 0x0000000b0200720c */ /* 0x000fe20003f86270 */
[----:B------:R-:W-:Y:S01]  /*6ee0*/  FMUL.FTZ R32, R32, UR8 ;  /* 0x0000000820207c20 */ /* 0x000fe20008410000 */
[----:B------:R-:W-:Y:S01]  /*6ef0*/  ISETP.GE.AND P2, PT, R2, R10, PT ;  /* 0x0000000a0200720c */ /* 0x000fe20003f46270 */
[----:B------:R-:W-:Y:S01]  /*6f00*/  VIADD R2, R0, 0x20 ;  /* 0x0000002000027836 */ /* 0x000fe20000000000 */
[----:B-----5:R-:W-:Y:S01]  /*6f10*/  FSEL R38, R161, -INF , !P1 ;  /* 0xff800000a1267808 */ /* 0x020fe20004800000 */
[----:B------:R1:W5:Y:S01]  /*6f20*/  MUFU.TANH R37, R24 ;  /* 0x0000001800257308 */ /* 0x0003620000002400 */
        /* <DEDUP_REMOVED lines=8> */
[C---:B------:R-:W-:Y:S01]  /*6fb0*/  ISETP.GE.AND P3, PT, R2.reuse, R9, PT ;  /* 0x000000090200720c */ /* 0x040fe20003f66270 */
[----:B------:R-:W-:Y:S01]  /*6fc0*/  FMUL.FTZ R5, R35, UR8 ;  /* 0x0000000823057c20 */ /* 0x000fe20008410000 */
[----:B------:R-:W-:-:S02]  /*6fd0*/  ISETP.GE.AND P6, PT, R2, R11, PT ;  /* 0x0000000b0200720c */ /* 0x000fc40003fc6270 */
[----:B------:R-:W-:Y:S01]  /*6fe0*/  ISETP.GE.AND P5, PT, R2, R10, PT ;  /* 0x0000000a0200720c */ /* 0x000fe20003fa6270 */
[----:B------:R-:W-:Y:S01]  /*6ff0*/  VIADD R2, R0, 0x21 ;  /* 0x0000002100027836 */ /* 0x000fe20000000000 */
[----:B------:R-:W-:Y:S01]  /*7000*/  FSEL R71, R163, -INF , !P4 ;  /* 0xff800000a3477808 */ /* 0x000fe20006000000 */
[----:B------:R5:W5:Y:S01]  /*7010*/  MUFU.TANH R21, R25 ;  /* 0x0000001900157308 */ /* 0x000b620000002400 */
[----:B------:R-:W-:Y:S02]  /*7020*/  FSEL R74, R159, -INF , !P2 ;  /* 0xff8000009f4a7808 */ /* 0x000fe40005000000 */
[----:B------:R-:W-:Y:S02]  /*7030*/  FSEL R28, R157, -INF , !P1 ;  /* 0xff8000009d1c7808 */ /* 0x000fe40004800000 */
[----:B------:R-:W-:Y:S02]  /*7040*/  FSEL R160, R160, -INF , !P3 ;  /* 0xff800000a0a07808 */ /* 0x000fe40005800000 */
[C---:B------:R-:W-:Y:S01]  /*7050*/  ISETP.GE.AND P4, PT, R2.reuse, R8, PT ;  /* 0x000000080200720c */ /* 0x040fe20003f86270 */
[----:B------:R-:W-:Y:S01]  /*7060*/  MUFU.TANH R39, R39 ;  /* 0x0000002700277308 */ /* 0x000fe20000002400 */
[----:B------:R-:W-:-:S02]  /*7070*/  ISETP.GE.AND P2, PT, R2, R9, PT ;  /* 0x000000090200720c */ /* 0x000fc40003f46270 */
[C---:B------:R-:W-:Y:S02]  /*7080*/  ISETP.GE.AND P1, PT, R2.reuse, R11, PT ;  /* 0x0000000b0200720c */ /* 0x040fe40003f26270 */
[----:B------:R-:W-:Y:S01]  /*7090*/  ISETP.GE.AND P3, PT, R2, R10, PT ;  /* 0x0000000a0200720c */ /* 0x000fe20003f66270 */
[----:B------:R-:W-:Y:S01]  /*70a0*/  VIADD R2, R0, 0x28 ;  /* 0x0000002800027836 */ /* 0x000fe20000000000 */
[----:B------:R-:W-:Y:S01]  /*70b0*/  FSEL R78, R154, -INF , !P6 ;  /* 0xff8000009a4e7808 */ /* 0x000fe20007000000 */
[----:B------:R-:W5:Y:S01]  /*70c0*/  MUFU.TANH R26, R26 ;  /* 0x0000001a001a7308 */ /* 0x000f620000002400 */
[----:B------:R-:W-:Y:S02]  /*70d0*/  FSEL R151, R152, -INF , !P5 ;  /* 0xff80000098977808 */ /* 0x000fe40006800000 */
[----:B------:R-:W-:Y:S02]  /*70e0*/  FSEL R27, R158, -INF , !P4 ;  /* 0xff8000009e1b7808 */ /* 0x000fe40006000000 */
[----:B------:R-:W-:-:S02]  /*70f0*/  FSEL R166, R166, -INF , !P2 ;  /* 0xff800000a6a67808 */ /* 0x000fc40005000000 */
[C---:B------:R-:W-:Y:S01]  /*7100*/  ISETP.GE.AND P6, PT, R2.reuse, R8, PT ;  /* 0x000000080200720c */ /* 0x040fe20003fc6270 */
[----:B------:R-:W5:Y:S01]  /*7110*/  MUFU.TANH R20, R20 ;  /* 0x0000001400147308 */ /* 0x000f620000002400 */
[C---:B------:R-:W-:Y:S02]  /*7120*/  ISETP.GE.AND P5, PT, R2.reuse, R9, PT ;  /* 0x000000090200720c */ /* 0x040fe40003fa6270 */
[C---:B------:R-:W-:Y:S02]  /*7130*/  ISETP.GE.AND P4, PT, R2.reuse, R11, PT ;  /* 0x0000000b0200720c */ /* 0x040fe40003f86270 */
[----:B------:R-:W-:Y:S01]  /*7140*/  ISETP.GE.AND P2, PT, R2, R10, PT ;  /* 0x0000000a0200720c */ /* 0x000fe20003f46270 */
[----:B------:R-:W-:Y:S01]  /*7150*/  VIADD R2, R0, 0x29 ;  /* 0x0000002900027836 */ /* 0x000fe20000000000 */
[----:B------:R-:W-:Y:S01]  /*7160*/  FSEL R77, R155, -INF , !P1 ;  /* 0xff8000009b4d7808 */ /* 0x000fe20004800000 */
[----:B------:R-:W5:Y:S01]  /*7170*/  MUFU.TANH R14, R14 ;  /* 0x0000000e000e7308 */ /* 0x000f620000002400 */
[----:B------:R-:W-:-:S02]  /*7180*/  FSEL R147, R153, -INF , !P3 ;  /* 0xff80000099937808 */ /* 0x000fc40005800000 */
[----:B-1----:R-:W-:Y:S02]  /*7190*/  FSEL R24, R148, -INF , !P6 ;  /* 0xff80000094187808 */ /* 0x002fe40007000000 */
[----:B--2---:R-:W-:Y:S02]  /*71a0*/  FSEL R163, R72, -INF , !P5 ;  /* 0xff80000048a37808 */ /* 0x004fe40006800000 */
[C---:B------:R-:W-:Y:S01]  /*71b0*/  ISETP.GE.AND P1, PT, R2.reuse, R8, PT ;  /* 0x000000080200720c */ /* 0x040fe20003f26270 */
[----:B------:R-:W1:Y:S01]  /*71c0*/  MUFU.TANH R32, R32 ;  /* 0x0000002000207308 */ /* 0x000e620000002400 */
[C---:B------:R-:W-:Y:S02]  /*71d0*/  ISETP.GE.AND P3, PT, R2.reuse, R9, PT ;  /* 0x000000090200720c */ /* 0x040fe40003f66270 */
[C---:B------:R-:W-:Y:S02]  /*71e0*/  ISETP.GE.AND P6, PT, R2.reuse, R11, PT ;  /* 0x0000000b0200720c */ /* 0x040fe40003fc6270 */
[----:B------:R-:W-:Y:S01]  /*71f0*/  ISETP.GE.AND P5, PT, R2, R10, PT ;  /* 0x0000000a0200720c */ /* 0x000fe20003fa6270 */
[----:B------:R-:W-:Y:S01]  /*7200*/  VIADD R2, R0, 0x31 ;  /* 0x0000003100027836 */ /* 0x000fe20000000000 */
[----:B------:R-:W-:Y:S01]  /*7210*/  FSEL R144, R66, -INF , !P4 ;  /* 0xff80000042907808 */ /* 0x000fe20006000000 */
[----:B------:R-:W-:Y:S01]  /*7220*/  MUFU.TANH R13, R13 ;  /* 0x0000000d000d7308 */ /* 0x000fe20000002400 */
[----:B---3--:R-:W-:-:S02]  /*7230*/  FSEL R148, R58, -INF , !P2 ;  /* 0xff8000003a947808 */ /* 0x008fc40005000000 */
[C---:B------:R-:W-:Y:S02]  /*7240*/  ISETP.GE.AND P4, PT, R4.reuse, R8, PT ;  /* 0x000000080400720c */ /* 0x040fe40003f86270 */
[----:B------:R-:W-:Y:S02]  /*7250*/  ISETP.GE.AND P2, PT, R4, R9, PT ;  /* 0x000000090400720c */ /* 0x000fe40003f46270 */
[----:B------:R-:W-:Y:S01]  /*7260*/  FSEL R23, R79, -INF , !P1 ;  /* 0xff8000004f177808 */ /* 0x000fe20004800000 */
[----:B------:R-:W-:Y:S01]  /*7270*/  MUFU.TANH R15, R15 ;  /* 0x0000000f000f7308 */ /* 0x000fe20000002400 */
[----:B------:R-:W-:Y:S02]  /*7280*/  FSEL R79, R57, -INF , !P6 ;  /* 0xff800000394f7808 */ /* 0x000fe40007000000 */
[----:B----4-:R-:W-:Y:S02]  /*7290*/  FSEL R150, R59, -INF , !P5 ;  /* 0xff8000003b967808 */ /* 0x010fe40006800000 */
[----:B-----5:R-:W-:-:S02]  /*72a0*/  FSEL R25, R43, -INF , !P4 ;  /* 0xff8000002b197808 */ /* 0x020fc40006000000 */
[----:B------:R-:W-:Y:S01]  /*72b0*/  FSEL R158, R41, -INF , !P2 ;  /* 0xff800000299e7808 */ /* 0x000fe20005000000 */
[----:B------:R-:W-:Y:S01]  /*72c0*/  MUFU.TANH R6, R6 ;  /* 0x0000000600067308 */ /* 0x000fe20000002400 */
[----:B------:R-:W-:Y:S01]  /*72d0*/  BAR.SYNC.DEFER_BLOCKING 0x0 ;  /* 0x0000000000007b1d */ /* 0x000fe20000010000 */
[C---:B------:R-:W-:Y:S02]  /*72e0*/  ISETP.GE.AND P6, PT, R2.reuse, R8, PT ;  /* 0x000000080200720c */ /* 0x040fe40003fc6270 */
[C---:B------:R-:W-:Y:S02]  /*72f0*/  ISETP.GE.AND P5, PT, R2.reuse, R9, PT ;  /* 0x000000090200720c */ /* 0x040fe40003fa6270 */
[CC--:B------:R-:W-:Y:S02]  /*7300*/  ISETP.GE.AND P4, PT, R2.reuse, R11.reuse, PT ;  /* 0x0000000b0200720c */ /* 0x0c0fe40003f86270 */
[----:B------:R-:W-:Y:S01]  /*7310*/  ISETP.GE.AND P2, PT, R2, R10, PT ;  /* 0x0000000a0200720c */ /* 0x000fe20003f46270 */
[----:B------:R-:W-:Y:S01]  /*7320*/  VIADD R2, R0, 0x38 ;  /* 0x0000003800027836 */ /* 0x000fe20000000000 */
[----:B------:R-:W-:Y:S01]  /*7330*/  ISETP.GE.AND P1, PT, R4, R11, PT ;  /* 0x0000000b0400720c */ /* 0x000fe20003f26270 */
[----:B------:R-:W-:Y:S01]  /*7340*/  MUFU.TANH R5, R5 ;  /* 0x0000000500057308 */ /* 0x000fe20000002400 */
[----:B------:R-:W-:-:S02]  /*7350*/  FSEL R162, R67, -INF , !P3 ;  /* 0xff80000043a27808 */ /* 0x000fc40005800000 */
[----:B------:R-:W-:Y:S01]  /*7360*/  ISETP.GE.AND P3, PT, R4, R10, PT ;  /* 0x0000000a0400720c */ /* 0x000fe20003f66270 */
[----:B------:R-:W-:Y:S01]  /*7370*/  FMUL.FTZ R4, R34, UR8 ;  /* 0x0000000822047c20 */ /* 0x000fe20008410000 */
[----:B------:R-:W-:Y:S02]  /*7380*/  FSEL R165, R37, -INF , !P1 ;  /* 0xff80000025a57808 */ /* 0x000fe40004800000 */
[----:B------:R-:W-:Y:S02]  /*7390*/  ISETP.GE.AND P1, PT, R2, R8, PT ;  /* 0x000000080200720c */ /* 0x000fe40003f26270 */
[----:B------:R-:W-:Y:S01]  /*73a0*/  FSEL R161, R21, -INF , !P4 ;  /* 0xff80000015a17808 */ /* 0x000fe20006000000 */
[----:B------:R-:W2:Y:S01]  /*73b0*/  MUFU.TANH R4, R4 ;  /* 0x0000000400047308 */ /* 0x000ea20000002400 */
[----:B------:R-:W-:Y:S02]  /*73c0*/  FSEL R37, R12, -INF , !P1 ;  /* 0xff8000000c257808 */ /* 0x000fe40004800000 */
[----:B------:R-:W-:-:S02]  /*73d0*/  ISETP.GE.AND P1, PT, R0, R11, PT ;  /* 0x0000000b0000720c */ /* 0x000fc40003f26270 */
[----:B------:R-:W-:Y:S02]  /*73e0*/  FSEL R169, R26, -INF , !P3 ;  /* 0xff8000001aa97808 */ /* 0x000fe40005800000 */
[----:B------:R-:W-:Y:S02]  /*73f0*/  FSEL R21, R189, -INF , !P1 ;  /* 0xff800000bd157808 */ /* 0x000fe40004800000 */
[----:B------:R-:W-:Y:S02]  /*7400*/  ISETP.GE.AND P1, PT, R208, 0x3, PT ;  /* 0x00000003d000780c */ /* 0x000fe40003f26270 */
        /* <DEDUP_REMOVED lines=10> */
[----:B-1----:R-:W-:Y:S02]  /*74b0*/  FSEL R159, R32, -INF , !P6 ;  /* 0xff800000209f7808 */ /* 0x002fe40007000000 */
[----:B--2---:R-:W-:Y:S02]  /*74c0*/  FSEL R171, R4, -INF , !P5 ;  /* 0xff80000004ab7808 */ /* 0x004fe40006800000 */
[----:B------:R-:W-:Y:S02]  /*74d0*/  FSEL R16, R191, -INF , !P4 ;  /* 0xff800000bf107808 */ /* 0x000fe40006000000 */
[----:B------:R-:W-:Y:S02]  /*74e0*/  FSEL R20, R190, -INF , !P2 ;  /* 0xff800000be147808 */ /* 0x000fe40005000000 */
[----:B------:R-:W-:Y:S02]  /*74f0*/  ISETP.GE.AND P3, PT, R0, R10, PT ;  /* 0x0000000a0000720c */ /* 0x000fe40003f66270 */
[----:B------:R-:W-:-:S02]  /*7500*/  ISETP.GE.AND P6, PT, R2, R8, PT ;  /* 0x000000080200720c */ /* 0x000fc40003fc6270 */
[C---:B------:R-:W-:Y:S02]  /*7510*/  ISETP.GE.AND P5, PT, R2.reuse, R9, PT ;  /* 0x000000090200720c */ /* 0x040fe40003fa6270 */
[C---:B------:R-:W-:Y:S02]  /*7520*/  ISETP.GE.AND P4, PT, R2.reuse, R11, PT ;  /* 0x0000000b0200720c */ /* 0x040fe40003f86270 */
[----:B------:R-:W-:Y:S02]  /*7530*/  ISETP.GE.AND P2, PT, R2, R10, PT ;  /* 0x0000000a0200720c */ /* 0x000fe40003f46270 */
[----:B------:R-:W-:Y:S02]  /*7540*/  FSEL R26, R188, -INF , !P3 ;  /* 0xff800000bc1a7808 */ /* 0x000fe40005800000 */
[----:B------:R-:W-:Y:S02]  /*7550*/  FSEL R72, R13, -INF , !P6 ;  /* 0xff8000000d487808 */ /* 0x000fe40007000000 */
[----:B------:R-:W-:-:S02]  /*7560*/  FSEL R172, R15, -INF , !P5 ;  /* 0xff8000000fac7808 */ /* 0x000fc40006800000 */
[----:B------:R-:W-:Y:S02]  /*7570*/  FSEL R167, R6, -INF , !P4 ;  /* 0xff80000006a77808 */ /* 0x000fe40006000000 */
[----:B------:R-:W-:Y:S01]  /*7580*/  FSEL R170, R5, -INF , !P2 ;  /* 0xff80000005aa7808 */ /* 0x000fe20005000000 */
[----:B------:R-:W-:Y:S06]  /*7590*/  @!P1 BRA `(.L_x_1152) ;  /* 0x0000000000cc9947 */ /* 0x000fec0003800000 */
[----:B------:R-:W-:Y:S01]  /*75a0*/  VIADD R0, R208, 0xfffffffd ;  /* 0xfffffffdd0007836 */ /* 0x000fe20000000000 */
[----:B------:R-:W1:Y:S01]  /*75b0*/  @!P0 LDC.64 R14, c[0x0][0x218] ;  /* 0x00008600ff0e8b82 */ /* 0x000e620000000a00 */
[----:B------:R2:W-:Y:S01]  /*75c0*/  @P0 STS.128 [R207+0x4000], RZ ;  /* 0x004000ffcf000388 */ /* 0x0005e20000000c00 */
[----:B------:R-:W-:Y:S01]  /*75d0*/  BSSY B0, `(.L_x_1153) ;  /* 0x000002e000007945 */ /* 0x000fe20003800000 */
[----:B------:R-:W-:Y:S01]  /*75e0*/  IMAD.WIDE.U32 R6, R0, R246, RZ ;  /* 0x000000f600067225 */ /* 0x000fe200078e00ff */
[----:B------:R-:W-:-:S04]  /*75f0*/  SHF.R.S32.HI R2, RZ, 0x1f, R0 ;  /* 0x0000001fff027819 */ /* 0x000fc80000011400 */
[----:B------:R-:W3:Y:S01]  /*7600*/  @!P0 LDC.64 R12, c[0x0][0x218] ;  /* 0x00008600ff0c8b82 */ /* 0x000ee20000000a00 */
[----:B------:R-:W-:Y:S01]  /*7610*/  IMAD R2, R2, R246, RZ ;  /* 0x000000f602027224 */ /* 0x000fe200078e02ff */
[----:B------:R-:W-:-:S03]  /*7620*/  LEA R4, P2, R6, R226, 0x6 ;  /* 0x000000e206047211 */ /* 0x000fc600078430ff */
[----:B------:R-:W-:Y:S01]  /*7630*/  IMAD R2, R0, R247, R2 ;  /* 0x000000f700027224 */ /* 0x000fe200078e0202 */
[-C--:B------:R-:W-:Y:S02]  /*7640*/  @!P0 IADD3 R0, P5, R240, R4.reuse, RZ ;  /* 0x00000004f0008210 */ /* 0x080fe40007fbe0ff */
[----:B------:R-:W4:Y:S01]  /*7650*/  @!P0 LDC.64 R18, c[0x0][0x218] ;  /* 0x00008600ff128b82 */ /* 0x000f220000000a00 */
[----:B------:R-:W-:Y:S01]  /*7660*/  IMAD.IADD R5, R7, 0x1, R2 ;  /* 0x0000000107057824 */ /* 0x000fe200078e0202 */
[----:B------:R-:W-:-:S04]  /*7670*/  @!P0 LEA R2, P3, R246, R4, 0x5 ;  /* 0x00000004f6028211 */ /* 0x000fc800078628ff */
[----:B------:R-:W-:Y:S02]  /*7680*/  LEA.HI.X R5, R6, R225, R5, 0x6, P2 ;  /* 0x000000e106057211 */ /* 0x000fe400010f3405 */
[----:B-1----:R-:W-:Y:S02]  /*7690*/  @!P0 LEA R14, P6, R4, R14, 0x1 ;  /* 0x0000000e040e8211 */ /* 0x002fe400078c08ff */
[----:B------:R-:W-:Y:S01]  /*76a0*/  @!P0 LEA.HI.X R17, R246, R5, R247, 0x5, P3 ;  /* 0x00000005f6118211 */ /* 0x000fe200018f2cf7 */
[--C-:B------:R-:W-:Y:S01]  /*76b0*/  @!P0 IMAD.X R7, R239, 0x1, R5.reuse, P5 ;  /* 0x00000001ef078824 */ /* 0x100fe200028e0605 */
        /* <DEDUP_REMOVED lines=25> */
[----:B--2---:R-:W-:-:S04]  /*7850*/  LEA R6, P2, R4, UR4, 0x1 ;  /* 0x0000000404067c11 */ /* 0x004fc8000f8408ff */
[----:B------:R-:W-:-:S05]  /*7860*/  LEA.HI.X R7, R4, UR5, R0, 0x1, P2 ;  /* 0x0000000504077c11 */ /* 0x000fca00090f0c00 */
[----:B------:R-:W-:Y:S01]  /*7870*/  @!PT LDS RZ, [RZ] ;  /* 0x00000000fffff984 */ /* 0x000fe20000000800 */
[----:B------:R-:W-:Y:S01]  /*7880*/  @!PT LDS RZ, [RZ] ;  /* 0x00000000fffff984 */ /* 0x000fe20000000800 */
[----:B------:R-:W-:Y:S01]  /*7890*/  @!PT LDS RZ, [RZ] ;  /* 0x00000000fffff984 */ /* 0x000fe20000000800 */
[----:B------:R1:W-:Y:S04]  /*78a0*/  LDGSTS.E.BYPASS.LTC128B.128 [R207+0x5800], desc[UR10][R6.64] ;  /* 0x0580000006cf7fae */ /* 0x0003e8000b901d4a */
.L_x_1154:
[----:B------:R-:W-:Y:S05]  /*78b0*/  BSYNC B0 ;  /* 0x0000000000007941 */ /* 0x000fea0003800000 */
.L_x_1153:
[----:B------:R-:W0:Y:S02]  /*78c0*/  LDGDEPBAR ;  /* 0x00000000000079af */ /* 0x000e240000000000 */
.L_x_1152:
[----:B------:R-:W-:Y:S01]  /*78d0*/  FMNMX.FTZ R0, R70, R16, !PT ;  /* 0x0000001046007209 */ /* 0x000fe20007810000 */
[----:B------:R-:W-:Y:S03]  /*78e0*/  LDSM.16.MT88.4 R32, [R194+0x6000] ;  /* 0x00600000c220783b */ /* 0x000fe60000004200 */
        /* <DEDUP_REMOVED lines=18> */
[----:B------:R-:W3:Y:S01]  /*7a10*/  SHFL.BFLY PT, R5, R0, 0x1, 0x1f ;  /* 0x0c201f0000057f89 */ /* 0x000ee200000e0000 */
[----:B------:R-:W-:-:S04]  /*7a20*/  FMNMX.FTZ R2, R64, R2, !PT ;  /* 0x0000000240027209 */ /* 0x000fc80007810000 */
        /* <DEDUP_REMOVED lines=11> */
[----:B---3--:R-:W-:Y:S02]  /*7ae0*/  FMNMX.FTZ R155, R0, R5, !PT ;  /* 0x00000005009b7209 */ /* 0x008fe40007810000 */
[----:B------:R-:W-:Y:S02]  /*7af0*/  FMNMX.FTZ R2, R50, R2, !PT ;  /* 0x0000000232027209 */ /* 0x000fe40007810000 */
[----:B------:R-:W-:Y:S01]  /*7b00*/  FMNMX.FTZ R4, R163, R4, !PT ;  /* 0x00000004a3047209 */ /* 0x000fe20007810000 */
[----:B------:R-:W-:Y:S01]  /*7b10*/  FMUL.FTZ R0, R155, UR6 ;  /* 0x000000069b007c20 */ /* 0x000fe20008410000 */
[----:B------:R-:W-:Y:S02]  /*7b20*/  FMNMX.FTZ R2, R40, R2, !PT ;  /* 0x0000000228027209 */ /* 0x000fe40007810000 */
[----:B------:R-:W-:-:S02]  /*7b30*/  FMNMX.FTZ R4, R162, R4, !PT ;  /* 0x00000004a2047209 */ /* 0x000fc40007810000 */
[----:B------:R-:W-:Y:S02]  /*7b40*/  FSETP.NEU.FTZ.AND P5, PT, R155, -INF , PT ;  /* 0xff8000009b00780b */ /* 0x000fe40003fbd000 */
[----:B------:R-:W-:Y:S02]  /*7b50*/  FMNMX.FTZ R5, R31, R2, !PT ;  /* 0x000000021f057209 */ /* 0x000fe40007810000 */
[----:B------:R-:W-:Y:S02]  /*7b60*/  FMNMX.FTZ R4, R158, R4, !PT ;  /* 0x000000049e047209 */ /* 0x000fe40007810000 */
[----:B------:R-:W-:Y:S02]  /*7b70*/  FSEL R0, R0, RZ, P5 ;  /* 0x000000ff00007208 */ /* 0x000fe40002800000 */
[----:B------:R-:W-:Y:S02]  /*7b80*/  FMNMX.FTZ R2, R3, R26, !PT ;  /* 0x0000001a03027209 */ /* 0x000fe40007810000 */
[----:B------:R-:W-:Y:S01]  /*7b90*/  FMNMX.FTZ R5, R38, R5, !PT ;  /* 0x0000000526057209 */ /* 0x000fe20007810000 */
[--C-:B-12---:R-:W-:Y:S01]  /*7ba0*/  FFMA.FTZ R6, R49, UR6, -R0.reuse ;  /* 0x0000000631067c23 */ /* 0x106fe20008010800 */
[----:B------:R-:W-:Y:S01]  /*7bb0*/  FMNMX.FTZ R7, R157, R4, !PT ;  /* 0x000000049d077209 */ /* 0x000fe20007810000 */
[--C-:B------:R-:W-:Y:S01]  /*7bc0*/  FFMA.FTZ R16, R16, UR6, -R0.reuse ;  /* 0x0000000610107c23 */ /* 0x100fe20008010800 */
[----:B------:R-:W-:Y:S01]  /*7bd0*/  FMNMX.FTZ R4, R65, R2, !PT ;  /* 0x0000000241047209 */ /* 0x000fe20007810000 */
[----:B------:R-:W-:Y:S01]  /*7be0*/  FFMA.FTZ R2, R48, UR6, -R0 ;  /* 0x0000000630027c23 */ /* 0x000fe20008010800 */
[----:B------:R-:W-:Y:S01]  /*7bf0*/  FMNMX.FTZ R5, R71, R5, !PT ;  /* 0x0000000547057209 */ /* 0x000fe20007810000 */
[----:B------:R1:W-:Y:S01]  /*7c00*/  MUFU.EX2 R234, R6 ;  /* 0x0000000600ea7308 */ /* 0x0003e20000000800 */
[----:B------:R-:W-:-:S02]  /*7c10*/  FMNMX.FTZ R7, R173, R7, !PT ;  /* 0x00000007ad077209 */ /* 0x000fc40007810000 */
[----:B------:R-:W-:Y:S01]  /*7c20*/  FMNMX.FTZ R12, R56, R4, !PT ;  /* 0x00000004380c7209 */ /* 0x000fe20007810000 */
[----:B------:R-:W-:-:S04]  /*7c30*/  FFMA.FTZ R4, R45, UR6, -R0 ;  /* 0x000000062d047c23 */ /* 0x000fc80008010800 */
[----:B------:R2:W-:Y:S08]  /*7c40*/  MUFU.EX2 R233, R2 ;  /* 0x0000000200e97308 */ /* 0x0005f00000000800 */
[----:B------:R3:W4:Y:S01]  /*7c50*/  MUFU.EX2 R232, R4 ;  /* 0x0000000400e87308 */ /* 0x0007220000000800 */
[----:B-1----:R-:W-:Y:S02]  /*7c60*/  FMNMX.FTZ R6, R78, R5, !PT ;  /* 0x000000054e067209 */ /* 0x002fe40007810000 */
[----:B------:R-:W-:-:S02]  /*7c70*/  FMNMX.FTZ R5, R51, R12, !PT ;  /* 0x0000000c33057209 */ /* 0x000fc40007810000 */
[----:B------:R-:W-:-:S03]  /*7c80*/  FMNMX.FTZ R6, R77, R6, !PT ;  /* 0x000000064d067209 */ /* 0x000fc60007810000 */
[----:B------:R-:W1:Y:S01]  /*7c90*/  MUFU.EX2 R235, R16 ;  /* 0x0000001000eb7308 */ /* 0x000e620000000800 */
[----:B--2---:R-:W-:-:S05]  /*7ca0*/  FMNMX.FTZ R2, R172, R7, !PT ;  /* 0x00000007ac027209 */ /* 0x004fca0007810000 */
[----:B------:R-:W2:Y:S01]  /*7cb0*/  SHFL.BFLY PT, R7, R2, 0x2, 0x1f ;  /* 0x0c401f0002077f89 */ /* 0x000ea200000e0000 */
[----:B---3--:R-:W-:Y:S02]  /*7cc0*/  FMNMX.FTZ R4, R76, R5, !PT ;  /* 0x000000054c047209 */ /* 0x008fe40007810000 */
[----:B------:R-:W-:Y:S01]  /*7cd0*/  FMNMX.FTZ R5, R144, R6, !PT ;  /* 0x0000000690057209 */ /* 0x000fe20007810000 */
        /* <DEDUP_REMOVED lines=8> */
[----:B----4-:R-:W-:Y:S02]  /*7d60*/  F2FP.F16.F32.PACK_AB R14, R232, R233 ;  /* 0x000000e9e80e723e */ /* 0x010fe400000000ff */
[----:B--2---:R-:W-:Y:S01]  /*7d70*/  FMNMX.FTZ R2, R2, R7, !PT ;  /* 0x0000000702027209 */ /* 0x004fe20007810000 */
[----:B---3--:R-:W-:-:S04]  /*7d80*/  FFMA.FTZ R6, R36, UR6, -R0 ;  /* 0x0000000624067c23 */ /* 0x008fc80008010800 */
[----:B------:R-:W2:Y:S01]  /*7d90*/  SHFL.BFLY PT, R12, R2, 0x1, 0x1f ;  /* 0x0c201f00020c7f89 */ /* 0x000ea200000e0000 */
[----:B------:R3:W-:Y:S02]  /*7da0*/  MUFU.EX2 R230, R6 ;  /* 0x0000000600e67308 */ /* 0x0007e40000000800 */
[----:B---3--:R-:W-:Y:S02]  /*7db0*/  FMNMX.FTZ R6, R151, R4, !PT ;  /* 0x0000000497067209 */ /* 0x008fe40007810000 */
[----:B------:R-:W-:Y:S01]  /*7dc0*/  FMNMX.FTZ R4, R159, R5, !PT ;  /* 0x000000059f047209 */ /* 0x000fe20007810000 */
[----:B------:R-:W-:Y:S01]  /*7dd0*/  FFMA.FTZ R5, R30, UR6, -R0 ;  /* 0x000000061e057c23 */ /* 0x000fe20008010800 */
[----:B------:R-:W-:Y:S02]  /*7de0*/  FMNMX.FTZ R6, R147, R6, !PT ;  /* 0x0000000693067209 */ /* 0x000fe40007810000 */
[----:B------:R-:W-:Y:S01]  /*7df0*/  FMNMX.FTZ R4, R167, R4, !PT ;  /* 0x00000004a7047209 */ /* 0x000fe20007810000 */
[----:B------:R3:W-:Y:S01]  /*7e00*/  MUFU.EX2 R228, R5 ;  /* 0x0000000500e47308 */ /* 0x0007e20000000800 */
[----:B------:R-:W-:-:S02]  /*7e10*/  FMNMX.FTZ R6, R148, R6, !PT ;  /* 0x0000000694067209 */ /* 0x000fc40007810000 */
[----:B--2---:R-:W-:Y:S01]  /*7e20*/  FMNMX.FTZ R154, R2, R12, !PT ;  /* 0x0000000c029a7209 */ /* 0x004fe20007810000 */
[----:B------:R-:W2:Y:S01]  /*7e30*/  SHFL.BFLY PT, R7, R4, 0x2, 0x1f ;  /* 0x0c401f0004077f89 */ /* 0x000ea200000e0000 */
[----:B------:R-:W-:Y:S01]  /*7e40*/  FFMA.FTZ R2, R23, UR6, -R0 ;  /* 0x0000000617027c23 */ /* 0x000fe20008010800 */
[----:B-1----:R-:W-:Y:S02]  /*7e50*/  F2FP.F16.F32.PACK_AB R12, R234, R235 ;  /* 0x000000ebea0c723e */ /* 0x002fe400000000ff */
[C---:B------:R-:W-:Y:S01]  /*7e60*/  FMUL.FTZ R17, R154.reuse, UR6 ;  /* 0x000000069a117c20 */ /* 0x040fe20008410000 */
[----:B------:R1:W-:Y:S01]  /*7e70*/  MUFU.EX2 R222, R2 ;  /* 0x0000000200de7308 */ /* 0x0003e20000000800 */
[----:B------:R-:W-:-:S04]  /*7e80*/  FSETP.NEU.FTZ.AND P4, PT, R154, -INF , PT ;  /* 0xff8000009a00780b */ /* 0x000fc80003f9d000 */
[----:B------:R-:W-:Y:S01]  /*7e90*/  FSEL R17, R17, RZ, P4 ;  /* 0x000000ff11117208 */ /* 0x000fe20002000000 */
[----:B---3--:R-:W-:-:S04]  /*7ea0*/  FFMA.FTZ R5, R29, UR6, -R0 ;  /* 0x000000061d057c23 */ /* 0x008fc80008010800 */
[----:B------:R3:W-:Y:S01]  /*7eb0*/  MUFU.EX2 R226, R5 ;  /* 0x0000000500e27308 */ /* 0x0007e20000000800 */
[----:B-1----:R-:W-:Y:S01]  /*7ec0*/  FFMA.FTZ R2, R25, UR6, -R0 ;  /* 0x0000000619027c23 */ /* 0x002fe20008010800 */
[----:B--2---:R-:W-:-:S06]  /*7ed0*/  FMNMX.FTZ R4, R4, R7, !PT ;  /* 0x0000000704047209 */ /* 0x004fcc0007810000 */
[----:B------:R1:W-:Y:S01]  /*7ee0*/  MUFU.EX2 R227, R2 ;  /* 0x0000000200e37308 */ /* 0x0003e20000000800 */
[----:B------:R-:W2:Y:S01]  /*7ef0*/  SHFL.BFLY PT, R7, R4, 0x1, 0x1f ;  /* 0x0c201f0004077f89 */ /* 0x000ea200000e0000 */
[----:B---3--:R-:W-:Y:S01]  /*7f00*/  FMNMX.FTZ R5, R150, R6, !PT ;  /* 0x0000000696057209 */ /* 0x008fe20007810000 */
[----:B------:R-:W-:-:S03]  /*7f10*/  FFMA.FTZ R6, R28, UR6, -R0 ;  /* 0x000000061c067c23 */ /* 0x000fc60008010800 */
[----:B------:R-:W-:Y:S02]  /*7f20*/  FMNMX.FTZ R5, R169, R5, !PT ;  /* 0x00000005a9057209 */ /* 0x000fe40007810000 */
[----:B------:R3:W-:Y:S02]  /*7f30*/  MUFU.EX2 R225, R6 ;  /* 0x0000000600e17308 */ /* 0x0007e40000000800 */
[----:B------:R-:W-:Y:S01]  /*7f40*/  FMNMX.FTZ R5, R168, R5, !PT ;  /* 0x00000005a8057209 */ /* 0x000fe20007810000 */
[----:B-1----:R-:W-:-:S03]  /*7f50*/  FFMA.FTZ R2, R22, UR6, -R0 ;  /* 0x0000000616027c23 */ /* 0x002fc60008010800 */
[----:B------:R-:W-:Y:S02]  /*7f60*/  FMNMX.FTZ R5, R171, R5, !PT ;  /* 0x00000005ab057209 */ /* 0x000fe40007810000 */
[----:B------:R1:W-:Y:S02]  /*7f70*/  MUFU.EX2 R229, R2 ;  /* 0x0000000200e57308 */ /* 0x0003e40000000800 */
[----:B------:R-:W-:Y:S02]  /*7f80*/  FMNMX.FTZ R5, R170, R5, !PT ;  /* 0x00000005aa057209 */ /* 0x000fe40007810000 */
[----:B--2---:R-:W-:Y:S01]  /*7f90*/  FMNMX.FTZ R153, R4, R7, !PT ;  /* 0x0000000704997209 */ /* 0x004fe20007810000 */
[--C-:B------:R-:W-:Y:S01]  /*7fa0*/  FFMA.FTZ R4, R53, UR6, -R17.reuse ;  /* 0x0000000635047c23 */ /* 0x100fe20008010811 */
[----:B---3--:R-:W-:Y:S02]  /*7fb0*/  FFMA.FTZ R6, R27, UR6, -R0 ;  /* 0x000000061b067c23 */ /* 0x008fe40008010800 */
[C---:B------:R-:W-:Y:S01]  /*7fc0*/  FSETP.NEU.FTZ.AND P3, PT, R153.reuse, -INF , PT ;  /* 0xff8000009900780b */ /* 0x040fe20003f7d000 */
[----:B------:R-:W-:Y:S01]  /*7fd0*/  FMUL.FTZ R16, R153, UR6 ;  /* 0x0000000699107c20 */ /* 0x000fe20008410000 */
[----:B------:R2:W-:Y:S04]  /*7fe0*/  MUFU.EX2 R219, R4 ;  /* 0x0000000400db7308 */ /* 0x0005e80000000800 */
[----:B------:R-:W-:Y:S01]  /*7ff0*/  FSEL R16, R16, RZ, P3 ;  /* 0x000000ff10107208 */ /* 0x000fe20001800000 */
[----:B-1----:R-:W-:-:S03]  /*8000*/  FFMA.FTZ R2, R20, UR6, -R17 ;  /* 0x0000000614027c23 */ /* 0x002fc60008010811 */
[----:B------:R1:W-:Y:S08]  /*8010*/  MUFU.EX2 R224, R6 ;  /* 0x0000000600e07308 */ /* 0x0003f00000000800 */
[----:B------:R-:W-:Y:S01]  /*8020*/  MUFU.EX2 R220, R2 ;  /* 0x0000000200dc7308 */ /* 0x000fe20000000800 */
[----:B--2---:R-:W-:-:S07]  /*8030*/  FFMA.FTZ R4, R52, UR6, -R17 ;  /* 0x0000000634047c23 */ /* 0x004fce0008010811 */
[----:B------:R2:W3:Y:S01]  /*8040*/  MUFU.EX2 R221, R4 ;  /* 0x0000000400dd7308 */ /* 0x0004e20000000800 */
[----:B-1----:R-:W-:-:S07]  /*8050*/  FFMA.FTZ R6, R24, UR6, -R0 ;  /* 0x0000000618067c23 */ /* 0x002fce0008010800 */
[----:B------:R1:W-:Y:S01]  /*8060*/  MUFU.EX2 R223, R6 ;  /* 0x0000000600df7308 */ /* 0x0003e20000000800 */
[--C-:B--2---:R-:W-:Y:S01]  /*8070*/  FFMA.FTZ R4, R21, UR6, -R16.reuse ;  /* 0x0000000615047c23 */ /* 0x104fe20008010810 */
[----:B---3--:R-:W-:Y:S01]  /*8080*/  F2FP.F16.F32.PACK_AB R15, R221, R219 ;  /* 0x000000dbdd0f723e */ /* 0x008fe200000000ff */
[----:B------:R-:W-:Y:S05]  /*8090*/  LDSM.16.MT88.4 R20, [R193+0x6000] ;  /* 0x00600000c114783b */ /* 0x000fea0000004200 */
[----:B------:R2:W-:Y:S01]  /*80a0*/  MUFU.EX2 R213, R4 ;  /* 0x0000000400d57308 */ /* 0x0005e20000000800 */
[----:B-1----:R-:W1:Y:S01]  /*80b0*/  SHFL.BFLY PT, R6, R5, 0x2, 0x1f ;  /* 0x0c401f0005067f89 */ /* 0x002e6200000e0000 */
[----:B--2---:R-:W-:-:S06]  /*80c0*/  FFMA.FTZ R4, R55, UR6, -R16 ;  /* 0x0000000637047c23 */ /* 0x004fcc0008010810 */
[----:B------:R2:W-:Y:S01]  /*80d0*/  MUFU.EX2 R215, R4 ;  /* 0x0000000400d77308 */ /* 0x0005e20000000800 */
[----:B-1----:R-:W-:Y:S01]  /*80e0*/  FMNMX.FTZ R2, R5, R6, !PT ;  /* 0x0000000605027209 */ /* 0x002fe20007810000 */
[----:B------:R-:W-:-:S06]  /*80f0*/  FFMA.FTZ R5, R64, UR6, -R17 ;  /* 0x0000000640057c23 */ /* 0x000fcc0008010811 */
[----:B------:R1:W3:Y:S01]  /*8100*/  MUFU.EX2 R218, R5 ;  /* 0x0000000500da7308 */ /* 0x0002e20000000800 */
[----:B--2---:R-:W-:-:S07]  /*8110*/  FFMA.FTZ R4, R50, UR6, -R16 ;  /* 0x0000000632047c23 */ /* 0x004fce0008010810 */
[----:B------:R2:W-:Y:S01]  /*8120*/  MUFU.EX2 R216, R4 ;  /* 0x0000000400d87308 */ /* 0x0005e20000000800 */
[----:B-1----:R-:W1:Y:S01]  /*8130*/  SHFL.BFLY PT, R5, R2, 0x1, 0x1f ;  /* 0x0c201f0002057f89 */ /* 0x002e6200000e0000 */
[----:B---3--:R-:W-:Y:S01]  /*8140*/  F2FP.F16.F32.PACK_AB R13, R218, R220 ;  /* 0x000000dcda0d723e */ /* 0x008fe200000000ff */
[--C-:B--2---:R-:W-:Y:S02]  /*8150*/  FFMA.FTZ R4, R40, UR6, -R16.reuse ;  /* 0x0000000628047c23 */ /* 0x104fe40008010810 */
[----:B------:R-:W-:Y:S03]  /*8160*/  LDSM.16.MT88.4 R40, [R195+0x6000] ;  /* 0x00600000c328783b */ /* 0x000fe60000004200 */
[----:B------:R-:W-:Y:S01]  /*8170*/  MUFU.EX2 R217, R4 ;  /* 0x0000000400d97308 */ /* 0x000fe20000000800 */
[----:B-1----:R-:W-:Y:S01]  /*8180*/  FMNMX.FTZ R152, R2, R5, !PT ;  /* 0x0000000502987209 */ /* 0x002fe20007810000 */
[----:B------:R-:W-:Y:S01]  /*8190*/  FFMA.FTZ R2, R54, UR6, -R16 ;  /* 0x0000000636027c23 */ /* 0x000fe20008010810 */
[----:B------:R-:W-:-:S02]  /*81a0*/  FSEL R5, R153, RZ, P3 ;  /* 0x000000ff99057208 */ /* 0x000fc40001800000 */
[----:B------:R-:W-:-:S03]  /*81b0*/  FSETP.NEU.FTZ.AND P2, PT, R152, -INF , PT ;  /* 0xff8000009800780b */ /* 0x000fc60003f5d000 */
[----:B------:R1:W-:Y:S01]  /*81c0*/  MUFU.EX2 R214, R2 ;  /* 0x0000000200d67308 */ /* 0x0003e20000000800 */
[----:B------:R-:W-:-:S04]  /*81d0*/  FADD.FTZ R5, R68, -R5 ;  /* 0x8000000544057221 */ /* 0x000fc80000010000 */
[----:B------:R-:W-:-:S04]  /*81e0*/  FMUL.FTZ R5, R5, UR6 ;  /* 0x0000000605057c20 */ /* 0x000fc80008410000 */
[----:B------:R2:W3:Y:S01]  /*81f0*/  MUFU.EX2 R53, R5 ;  /* 0x0000000500357308 */ /* 0x0004e20000000800 */
[----:B-1----:R-:W-:-:S05]  /*8200*/  FMUL.FTZ R2, R152, UR6 ;  /* 0x0000000698027c20 */ /* 0x002fca0008410000 */
[----:B------:R-:W-:-:S05]  /*8210*/  FSEL R2, R2, RZ, P2 ;  /* 0x000000ff02027208 */ /* 0x000fca0001000000 */
[--C-:B------:R-:W-:Y:S01]  /*8220*/  FFMA.FTZ R4, R26, UR6, -R2.reuse ;  /* 0x000000061a047c23 */ /* 0x100fe20008010802 */
[----:B------:R-:W-:Y:S01]  /*8230*/  FFMA.FTZ R6, R51, UR6, -R2 ;  /* 0x0000000633067c23 */ /* 0x000fe20008010802 */
[----:B------:R-:W1:Y:S01]  /*8240*/  LDSM.16.MT88.4 R24, [R196+0x6000] ;  /* 0x00600000c418783b */ /* 0x000e620000004200 */
[----:B--2---:R-:W-:Y:S01]  /*8250*/  FFMA.FTZ R5, R31, UR6, -R16 ;  /* 0x000000061f057c23 */ /* 0x004fe20008010810 */
[----:B------:R2:W-:Y:S01]  /*8260*/  MUFU.EX2 R191, R4 ;  /* 0x0000000400bf7308 */ /* 0x0005e20000000800 */
[-C--:B---3--:R-:W-:Y:S01]  /*8270*/  FMUL.FTZ R80, R80, R53.reuse ;  /* 0x0000003550507220 */ /* 0x088fe20000410000 */
[-C--:B------:R-:W-:Y:S01]  /*8280*/  FMUL.FTZ R81, R81, R53.reuse ;  /* 0x0000003551517220 */ /* 0x080fe20000410000 */
[-C--:B------:R-:W-:Y:S01]  /*8290*/  FMUL.FTZ R92, R92, R53.reuse ;  /* 0x000000355c5c7220 */ /* 0x080fe20000410000 */
[-C--:B------:R-:W-:Y:S01]  /*82a0*/  FMUL.FTZ R93, R93, R53.reuse ;  /* 0x000000355d5d7220 */ /* 0x080fe20000410000 */
        /* <DEDUP_REMOVED lines=12> */
[--C-:B--2---:R-:W-:Y:S01]  /*8370*/  FFMA.FTZ R4, R65, UR6, -R2.reuse ;  /* 0x0000000641047c23 */ /* 0x104fe20008010802 */
[-C--:B------:R-:W-:Y:S01]  /*8380*/  FMUL.FTZ R140, R140, R53.reuse ;  /* 0x000000358c8c7220 */ /* 0x080fe20000410000 */
[----:B------:R-:W-:Y:S01]  /*8390*/  FMUL.FTZ R141, R141, R53 ;  /* 0x000000358d8d7220 */ /* 0x000fe20000410000 */
[----:B------:R-:W-:Y:S04]  /*83a0*/  LDSM.16.MT88.4 R28, [R193+0x6800] ;  /* 0x00680000c11c783b */ /* 0x000fe80000004200 */
[----:B------:R2:W4:Y:S01]  /*83b0*/  MUFU.EX2 R210, R4 ;  /* 0x0000000400d27308 */ /* 0x0005220000000800 */
[----:B---3--:R-:W-:Y:S01]  /*83c0*/  F2FP.F16.F32.PACK_AB R6, R216, R214 ;  /* 0x000000d6d806723e */ /* 0x008fe200000000ff */
[----:B--2---:R-:W-:Y:S01]  /*83d0*/  FFMA.FTZ R4, R56, UR6, -R2 ;  /* 0x0000000638047c23 */ /* 0x004fe20008010802 */
[----:B----4-:R-:W-:-:S05]  /*83e0*/  F2FP.F16.F32.PACK_AB R5, R210, R191 ;  /* 0x000000bfd205723e */ /* 0x010fca00000000ff */
[----:B------:R2:W3:Y:S02]  /*83f0*/  MUFU.EX2 R212, R4 ;  /* 0x0000000400d47308 */ /* 0x0004e40000000800 */
[----:B--2---:R-:W-:Y:S02]  /*8400*/  FSEL R4, R152, RZ, P2 ;  /* 0x000000ff98047208 */ /* 0x004fe40001000000 */
[----:B---3--:R-:W-:-:S03]  /*8410*/  F2FP.F16.F32.PACK_AB R7, R211, R212 ;  /* 0x000000d4d307723e */ /* 0x008fc600000000ff */
[----:B------:R-:W-:-:S04]  /*8420*/  FADD.FTZ R3, R3, -R4 ;  /* 0x8000000403037221 */ /* 0x000fc80000010000 */
        /* <DEDUP_REMOVED lines=15> */
[----:B------:R2:W3:Y:S01]  /*8520*/  MUFU.EX2 R19, R4 ;  /* 0x0000000400137308 */ /* 0x0004e20000000800 */
[-C--:B------:R-:W-:Y:S01]  /*8530*/  FMUL.FTZ R118, R118, R52.reuse ;  /* 0x0000003476767220 */ /* 0x080fe20000410000 */
[----:B------:R-:W-:Y:S01]  /*8540*/  FMUL.FTZ R3, R3, UR6 ;  /* 0x0000000603037c20 */ /* 0x000fe20008410000 */
[-C--:B------:R-:W-:Y:S01]  /*8550*/  FMUL.FTZ R119, R119, R52.reuse ;  /* 0x0000003477777220 */ /* 0x080fe20000410000 */
[-C--:B------:R-:W-:Y:S01]  /*8560*/  FMUL.FTZ R126, R126, R52.reuse ;  /* 0x000000347e7e7220 */ /* 0x080fe20000410000 */
[-C--:B------:R-:W-:Y:S01]  /*8570*/  FMUL.FTZ R127, R127, R52.reuse ;  /* 0x000000347f7f7220 */ /* 0x080fe20000410000 */
[-C--:B------:R-:W-:Y:S01]  /*8580*/  FMUL.FTZ R134, R134, R52.reuse ;  /* 0x0000003486867220 */ /* 0x080fe20000410000 */
[-C--:B------:R-:W-:Y:S01]  /*8590*/  FMUL.FTZ R135, R135, R52.reuse ;  /* 0x0000003487877220 */ /* 0x080fe20000410000 */
[----:B------:R4:W5:Y:S01]  /*85a0*/  MUFU.EX2 R18, R3 ;  /* 0x0000000300127308 */ /* 0x0009620000000800 */
[-C--:B------:R-:W-:Y:S01]  /*85b0*/  FMUL.FTZ R142, R142, R52.reuse ;  /* 0x000000348e8e7220 */ /* 0x080fe20000410000 */
[----:B------:R-:W-:Y:S01]  /*85c0*/  FMUL.FTZ R143, R143, R52 ;  /* 0x000000348f8f7220 */ /* 0x000fe20000410000 */
[----:B--2---:R-:W-:Y:S01]  /*85d0*/  F2FP.F16.F32.PACK_AB R4, R215, R213 ;  /* 0x000000d5d704723e */ /* 0x004fe200000000ff */
[-C--:B---3--:R-:W-:Y:S01]  /*85e0*/  FMUL.FTZ R84, R84, R19.reuse ;  /* 0x0000001354547220 */ /* 0x088fe20000410000 */
[-C--:B------:R-:W-:Y:S01]  /*85f0*/  FMUL.FTZ R85, R85, R19.reuse ;  /* 0x0000001355557220 */ /* 0x080fe20000410000 */
[-C--:B------:R-:W-:Y:S01]  /*8600*/  FMUL.FTZ R88, R88, R19.reuse ;  /* 0x0000001358587220 */ /* 0x080fe20000410000 */
[-C--:B------:R-:W-:Y:S01]  /*8610*/  FMUL.FTZ R89, R89, R19.reuse ;  /* 0x0000001359597220 */ /* 0x080fe20000410000 */
[-C--:B------:R-:W-:Y:S01]  /*8620*/  FMUL.FTZ R96, R96, R19.reuse ;  /* 0x0000001360607220 */ /* 0x080fe20000410000 */
[-C--:B------:R-:W-:Y:S01]  /*8630*/  FMUL.FTZ R97, R97, R19.reuse ;  /* 0x0000001361617220 */ /* 0x080fe20000410000 */
[C---:B------:R-:W-:Y:S01]  /*8640*/  HMMA.16816.F32 R48, R4.reuse, R20, R80 ;  /* 0x000000140430723c */ /* 0x040fe20000001850 */
[--C-:B----4-:R-:W-:Y:S01]  /*8650*/  FFMA.FTZ R3, R38, UR6, -R16.reuse ;  /* 0x0000000626037c23 */ /* 0x110fe20008010810 */
[-C--:B-----5:R-:W-:Y:S01]  /*8660*/  FMUL.FTZ R86, R86, R18.reuse ;  /* 0x0000001256567220 */ /* 0x0a0fe20000410000 */
[-C--:B------:R-:W-:Y:S01]  /*8670*/  FMUL.FTZ R87, R87, R18.reuse ;  /* 0x0000001257577220 */ /* 0x080fe20000410000 */
[-C--:B------:R-:W-:Y:S01]  /*8680*/  FMUL.FTZ R90, R90, R18.reuse ;  /* 0x000000125a5a7220 */ /* 0x080fe20000410000 */
[----:B------:R2:W-:Y:S01]  /*8690*/  MUFU.EX2 R190, R3 ;  /* 0x0000000300be7308 */ /* 0x0005e20000000800 */
[-C--:B------:R-:W-:Y:S01]  /*86a0*/  FMUL.FTZ R91, R91, R18.reuse ;  /* 0x000000125b5b7220 */ /* 0x080fe20000410000 */
[----:B------:R-:W-:Y:S01]  /*86b0*/  HMMA.16816.F32 R44, R4, R22, R92 ;  /* 0x00000016042c723c */ /* 0x000fe2000000185c */
        /* <DEDUP_REMOVED lines=12> */
[----:B------:R-:W3:Y:S01]  /*8780*/  LDSM.16.MT88.4 R20, [R195+0x6800] ;  /* 0x00680000c314783b */ /* 0x000ee20000004200 */
[-C--:B------:R-:W-:Y:S01]  /*8790*/  FMUL.FTZ R136, R136, R19.reuse ;  /* 0x0000001388887220 */ /* 0x080fe20000410000 */
[----:B--2---:R-:W-:Y:S01]  /*87a0*/  FFMA.FTZ R3, R71, UR6, -R16 ;  /* 0x0000000647037c23 */ /* 0x004fe20008010810 */
[-C--:B------:R-:W-:Y:S01]  /*87b0*/  FMUL.FTZ R137, R137, R19.reuse ;  /* 0x0000001389897220 */ /* 0x080fe20000410000 */
[-C--:B------:R-:W-:Y:S01]  /*87c0*/  FMUL.FTZ R138, R138, R18.reuse ;  /* 0x000000128a8a7220 */ /* 0x080fe20000410000 */
[C---:B-1----:R-:W-:Y:S01]  /*87d0*/  HMMA.16816.F32 R100, R4.reuse, R24, R100 ;  /* 0x000000180464723c */ /* 0x042fe20000001864 */
[----:B------:R1:W2:Y:S01]  /*87e0*/  MUFU.EX2 R189, R3 ;  /* 0x0000000300bd7308 */ /* 0x0002a20000000800 */
[-C--:B------:R-:W-:Y:S01]  /*87f0*/  FMUL.FTZ R139, R139, R18.reuse ;  /* 0x000000128b8b7220 */ /* 0x080fe20000410000 */
[-C--:B------:R-:W-:Y:S01]  /*8800*/  FMUL.FTZ R112, R112, R19.reuse ;  /* 0x0000001370707220 */ /* 0x080fe20000410000 */
[-C--:B------:R-:W-:Y:S01]  /*8810*/  FMUL.FTZ R113, R113, R19.reuse ;  /* 0x0000001371717220 */ /* 0x080fe20000410000 */
[-C--:B------:R-:W-:Y:S01]  /*8820*/  FMUL.FTZ R114, R114, R18.reuse ;  /* 0x0000001272727220 */ /* 0x080fe20000410000 */
[----:B------:R-:W-:Y:S01]  /*8830*/  HMMA.16816.F32 R108, R4, R26, R108 ;  /* 0x0000001a046c723c */ /* 0x000fe2000000186c */
[-C--:B------:R-:W-:Y:S01]  /*8840*/  FMUL.FTZ R115, R115, R18.reuse ;  /* 0x0000001273737220 */ /* 0x080fe20000410000 */
[-C--:B------:R-:W-:Y:S01]  /*8850*/  FMUL.FTZ R120, R120, R19.reuse ;  /* 0x0000001378787220 */ /* 0x080fe20000410000 */
[----:B------:R-:W-:Y:S01]  /*8860*/  FMUL.FTZ R121, R121, R19 ;  /* 0x0000001379797220 */ /* 0x000fe20000410000 */
[-C--:B------:R-:W-:Y:S01]  /*8870*/  FMUL.FTZ R122, R122, R18.reuse ;  /* 0x000000127a7a7220 */ /* 0x080fe20000410000 */
[----:B------:R-:W-:Y:S01]  /*8880*/  FMUL.FTZ R123, R123, R18 ;  /* 0x000000127b7b7220 */ /* 0x000fe20000410000 */
[----:B------:R-:W-:Y:S01]  /*8890*/  HMMA.16816.F32 R96, R12, R24, R96 ;  /* 0x000000180c60723c */ /* 0x000fe20000001860 */
[----:B------:R-:W-:Y:S01]  /*88a0*/  LDSM.16.MT88.4 R88, [R193+0x7800] ;  /* 0x00780000c158783b */ /* 0x000fe20000004200 */
[----:B-1----:R-:W-:-:S04]  /*88b0*/  FFMA.FTZ R3, R76, UR6, -R2 ;  /* 0x000000064c037c23 */ /* 0x002fc80008010802 */
[----:B------:R-:W-:Y:S01]  /*88c0*/  HMMA.16816.F32 R104, R12, R26, R104 ;  /* 0x0000001a0c68723c */ /* 0x000fe20000001868 */
[----:B------:R-:W1:Y:S01]  /*88d0*/  LDSM.16.MT88.4 R24, [R196+0x6800] ;  /* 0x00680000c418783b */ /* 0x000e620000004200 */
[----:B------:R4:W-:Y:S04]  /*88e0*/  MUFU.EX2 R186, R3 ;  /* 0x0000000300ba7308 */ /* 0x0009e80000000800 */
[C---:B------:R-:W-:Y:S06]  /*88f0*/  HMMA.16816.F32 R116, R4.reuse, R32, R116 ;  /* 0x000000200474723c */ /* 0x040fec0000001874 */
[C---:B------:R-:W-:Y:S06]  /*8900*/  HMMA.16816.F32 R124, R4.reuse, R34, R124 ;  /* 0x00000022047c723c */ /* 0x040fec000000187c */
[----:B------:R-:W-:Y:S01]  /*8910*/  HMMA.16816.F32 R60, R4, R40, R132 ;  /* 0x00000028043c723c */ /* 0x000fe20000001884 */
[----:B----4-:R-:W-:-:S04]  /*8920*/  FFMA.FTZ R3, R75, UR6, -R2 ;  /* 0x000000064b037c23 */ /* 0x010fc80008010802 */
[----:B------:R4:W5:Y:S01]  /*8930*/  MUFU.EX2 R185, R3 ;  /* 0x0000000300b97308 */ /* 0x0009620000000800 */
[----:B------:R-:W-:Y:S06]  /*8940*/  HMMA.16816.F32 R56, R4, R42, R140 ;  /* 0x0000002a0438723c */ /* 0x000fec000000188c */
[----:B------:R-:W-:Y:S01]  /*8950*/  HMMA.16816.F32 R128, R12, R40, R128 ;  /* 0x000000280c80723c */ /* 0x000fe20000001880 */
[----:B------:R-:W-:Y:S01]  /*8960*/  FFMA.FTZ R4, R73, UR6, -R2 ;  /* 0x0000000649047c23 */ /* 0x000fe20008010802 */
[----:B--2---:R-:W-:-:S03]  /*8970*/  F2FP.F16.F32.PACK_AB R6, R189, R190 ;  /* 0x000000bebd06723e */ /* 0x004fc600000000ff */
[----:B------:R2:W-:Y:S01]  /*8980*/  MUFU.EX2 R184, R4 ;  /* 0x0000000400b87308 */ /* 0x0005e20000000800 */
[----:B------:R-:W-:Y:S01]  /*8990*/  HMMA.16816.F32 R136, R12, R42, R136 ;  /* 0x0000002a0c88723c */ /* 0x000fe20000001888 */
[----:B----4-:R-:W-:Y:S01]  /*89a0*/  FFMA.FTZ R3, R74, UR6, -R2 ;  /* 0x000000064a037c23 */ /* 0x010fe20008010802 */
[----:B-----5:R-:W-:-:S04]  /*89b0*/  F2FP.F16.F32.PACK_AB R5, R185, R186 ;  /* 0x000000bab905723e */ /* 0x020fc800000000ff */
[C---:B------:R-:W-:Y:S01]  /*89c0*/  HMMA.16816.F32 R112, R12.reuse, R32, R112 ;  /* 0x000000200c70723c */ /* 0x040fe20000001870 */
[----:B------:R4:W5:Y:S05]  /*89d0*/  MUFU.EX2 R183, R3 ;  /* 0x0000000300b77308 */ /* 0x00096a0000000800 */
[----:B------:R-:W-:Y:S01]  /*89e0*/  HMMA.16816.F32 R120, R12, R34, R120 ;  /* 0x000000220c78723c */ /* 0x000fe20000001878 */
[----:B------:R-:W-:Y:S01]  /*89f0*/  LDSM.16.MT88.4 R32, [R196+0x7000] ;  /* 0x00700000c420783b */ /* 0x000fe20000004200 */
[----:B--2---:R-:W-:-:S05]  /*8a00*/  F2FP.F16.F32.PACK_AB R4, R209, R217 ;  /* 0x000000d9d104723e */ /* 0x004fca00000000ff */
[----:B------:R-:W-:Y:S02]  /*8a10*/  F2FP.F16.F32.PACK_AB R12, R230, R231 ;  /* 0x000000e7e60c723e */ /* 0x000fe400000000ff */
[----:B------:R-:W-:Y:S01]  /*8a20*/  F2FP.F16.F32.PACK_AB R14, R226, R228 ;  /* 0x000000e4e20e723e */ /* 0x000fe200000000ff */
[--C-:B----4-:R-:W-:Y:S01]  /*8a30*/  FFMA.FTZ R3, R37, UR6, -R0.reuse ;  /* 0x0000000625037c23 */ /* 0x110fe20008010800 */
[----:B------:R-:W-:Y:S01]  /*8a40*/  FFMA.FTZ R0, R72, UR6, -R0 ;  /* 0x0000000648007c23 */ /* 0x000fe20008010800 */
[----:B------:R-:W2:Y:S01]  /*8a50*/  LDSM.16.MT88.4 R36, [R194+0x6800] ;  /* 0x00680000c224783b */ /* 0x000ea20000004200 */
[----:B-----5:R-:W-:Y:S01]  /*8a60*/  F2FP.F16.F32.PACK_AB R7, R183, R184 ;  /* 0x000000b8b707723e */ /* 0x020fe200000000ff */
[----:B------:R4:W-:Y:S06]  /*8a70*/  MUFU.EX2 R188, R3 ;  /* 0x0000000300bc7308 */ /* 0x0009ec0000000800 */
[C---:B---3--:R-:W-:Y:S02]  /*8a80*/  HMMA.16816.F32 R60, R4.reuse, R20, R60 ;  /* 0x00000014043c723c */ /* 0x048fe4000000183c */
[----:B------:R3:W-:Y:S04]  /*8a90*/  MUFU.EX2 R187, R0 ;  /* 0x0000000000bb7308 */ /* 0x0007e80000000800 */
[----:B------:R-:W-:Y:S01]  /*8aa0*/  HMMA.16816.F32 R56, R4, R22, R56 ;  /* 0x000000160438723c */ /* 0x000fe20000001838 */
[----:B----4-:R-:W-:-:S05]  /*8ab0*/  FFMA.FTZ R3, R244, R52, R191 ;  /* 0x00000034f4037223 */ /* 0x010fca00000100bf */
[C---:B------:R-:W-:Y:S06]  /*8ac0*/  HMMA.16816.F32 R48, R4.reuse, R28, R48 ;  /* 0x0000001c0430723c */ /* 0x040fec0000001830 */
[----:B------:R-:W-:Y:S01]  /*8ad0*/  HMMA.16816.F32 R44, R4, R30, R44 ;  /* 0x0000001e042c723c */ /* 0x000fe2000000182c */
[----:B---3--:R-:W-:-:S04]  /*8ae0*/  FFMA.FTZ R0, R156, UR6, -R17 ;  /* 0x000000069c007c23 */ /* 0x008fc80008010811 */
[----:B------:R3:W-:Y:S01]  /*8af0*/  MUFU.EX2 R182, R0 ;  /* 0x0000000000b67308 */ /* 0x0007e20000000800 */
[C---:B-1----:R-:W-:Y:S06]  /*8b00*/  HMMA.16816.F32 R40, R4.reuse, R24, R100 ;  /* 0x000000180428723c */ /* 0x042fec0000001864 */
[C---:B------:R-:W-:Y:S06]  /*8b10*/  HMMA.16816.F32 R108, R4.reuse, R26, R108 ;  /* 0x0000001a046c723c */ /* 0x040fec000000186c */
[----:B--2---:R-:W-:Y:S01]  /*8b20*/  HMMA.16816.F32 R116, R4, R36, R116 ;  /* 0x000000240474723c */ /* 0x004fe20000001874 */
[----:B---3--:R-:W-:-:S05]  /*8b30*/  FFMA.FTZ R0, R149, UR6, -R17 ;  /* 0x0000000695007c23 */ /* 0x008fca0008010811 */
        /* <DEDUP_REMOVED lines=15> */
[----:B------:R1:W3:Y:S01]  /*8c30*/  MUFU.EX2 R177, R0 ;  /* 0x0000000000b17308 */ /* 0x0002e20000000800 */
[C---:B------:R-:W-:Y:S01]  /*8c40*/  HMMA.16816.F32 R64, R12.reuse, R30, R64 ;  /* 0x0000001e0c40723c */ /* 0x040fe20000001840 */
[----:B------:R-:W4:Y:S05]  /*8c50*/  LDSM.16.MT88.4 R28, [R193+0x7000] ;  /* 0x00700000c11c783b */ /* 0x000f2a0000004200 */
        /* <DEDUP_REMOVED lines=8> */
[----:B------:R-:W-:Y:S01]  /*8ce0*/  HMMA.16816.F32 R68, R12, R38, R120 ;  /* 0x000000260c44723c */ /* 0x000fe20000001878 */
[----:B------:R-:W-:Y:S06]  /*8cf0*/  LDSM.16.MT88.4 R120, [R194+0x7800] ;  /* 0x00780000c278783b */ /* 0x000fec0000004200 */
        /* <DEDUP_REMOVED lines=18> */
[C---:B----4-:R-:W-:Y:S06]  /*8e20*/  HMMA.16816.F32 R48, R4.reuse, R28, R48 ;  /* 0x0000001c0430723c */ /* 0x050fec0000001830 */
[----:B------:R-:W-:Y:S01]  /*8e30*/  HMMA.16816.F32 R44, R4, R30, R44 ;  /* 0x0000001e042c723c */ /* 0x000fe2000000182c */
[----:B-1----:R-:W-:-:S04]  /*8e40*/  FFMA.FTZ R0, R166, UR6, -R17 ;  /* 0x00000006a6007c23 */ /* 0x002fc80008010811 */
[----:B------:R1:W2:Y:S01]  /*8e50*/  MUFU.EX2 R146, R0 ;  /* 0x0000000000927308 */ /* 0x0002a20000000800 */
[C---:B------:R-:W-:Y:S06]  /*8e60*/  HMMA.16816.F32 R40, R4.reuse, R32, R40 ;  /* 0x000000200428723c */ /* 0x040fec0000001828 */
[C---:B------:R-:W-:Y:S06]  /*8e70*/  HMMA.16816.F32 R108, R4.reuse, R34, R108 ;  /* 0x00000022046c723c */ /* 0x040fec000000186c */
[----:B-----5:R-:W-:Y:S01]  /*8e80*/  HMMA.16816.F32 R116, R4, R24, R116 ;  /* 0x000000180474723c */ /* 0x020fe20000001874 */
[----:B-1----:R-:W-:Y:S01]  /*8e90*/  FFMA.FTZ R0, R163, UR6, -R17 ;  /* 0x00000006a3007c23 */ /* 0x002fe20008010811 */
[----:B--2---:R-:W-:-:S04]  /*8ea0*/  F2FP.F16.F32.PACK_AB R13, R146, R148 ;  /* 0x00000094920d723e */ /* 0x004fc800000000ff */
[C---:B------:R-:W-:Y:S01]  /*8eb0*/  HMMA.16816.F32 R124, R4.reuse, R26, R124 ;  /* 0x0000001a047c723c */ /* 0x040fe2000000187c */
        /* <DEDUP_REMOVED lines=19> */
[----:B------:R-:W-:Y:S01]  /*8ff0*/  HMMA.16816.F32 R20, R12, R22, R136 ;  /* 0x000000160c14723c */ /* 0x000fe20000001888 */
[----:B------:R-:W-:Y:S02]  /*9000*/  MOV R69, R154 ;  /* 0x0000009a00457202 */ /* 0x000fe40000000f00 */
[----:B------:R-:W-:Y:S02]  /*9010*/  MOV R70, R155 ;  /* 0x0000009b00467202 */ /* 0x000fe40000000f00 */
[----:B------:R-:W-:-:S02]  /*9020*/  MOV R68, R153 ;  /* 0x0000009900447202 */ /* 0x000fc40000000f00 */
[----:B------:R-:W-:Y:S01]  /*9030*/  FFMA.FTZ R12, R243, R53, R213 ;  /* 0x00000035f30c7223 */ /* 0x000fe200000100d5 */
[----:B------:R-:W-:Y:S02]  /*9040*/  F2FP.F16.F32.PACK_AB R136, R229, R227 ;  /* 0x000000e3e588723e */ /* 0x000fe400000000ff */
        /* <DEDUP_REMOVED lines=107> */
[----:B------:R-:W-:Y:S01]  /*9700*/  VIADD R156, R208, 0xfffffffd ;  /* 0xfffffffdd09c7836 */ /* 0x000fe20000000000 */
[----:B------:R-:W1:Y:S01]  /*9710*/  @!P0 LDC.64 R14, c[0x0][0x220] ;  /* 0x00008800ff0e8b82 */ /* 0x000e620000000a00 */
[----:B------:R-:W-:-:S04]  /*9720*/  DEPBAR.LE SB0, 0x0 ;  /* 0x000080000000791a */ /* 0x000fc80000000000 */
[----:B------:R-:W-:Y:S01]  /*9730*/  SHF.R.S32.HI R0, RZ, 0x1f, R156 ;  /* 0x0000001fff007819 */ /* 0x000fe2000001149c */
[-C--:B------:R-:W-:Y:S02]  /*9740*/  IMAD.WIDE.U32 R4, R156, R248.reuse, RZ ;  /* 0x000000f89c047225 */ /* 0x080fe400078e00ff */
[----:B------:R-:W-:Y:S02]  /*9750*/  BAR.SYNC.DEFER_BLOCKING 0x0 ;  /* 0x0000000000007b1d */ /* 0x000fe40000010000 */
[----:B------:R-:W-:Y:S01]  /*9760*/  IMAD R0, R0, R248, RZ ;  /* 0x000000f800007224 */ /* 0x000fe200078e02ff */
[----:B------:R-:W-:-:S05]  /*9770*/  LEA R2, P1, R4, R236, 0x6 ;  /* 0x000000ec04027211 */ /* 0x000fca00078230ff */
[----:B------:R-:W2:Y:S01]  /*9780*/  @!P0 LDC.64 R12, c[0x0][0x220] ;  /* 0x00008800ff0c8b82 */ /* 0x000ea20000000a00 */
[----:B------:R-:W-:-:S04]  /*9790*/  IMAD R0, R156, R249, R0 ;  /* 0x000000f99c007224 */ /* 0x000fc800078e0200 */
[----:B------:R-:W-:Y:S01]  /*97a0*/  IMAD.IADD R3, R5, 0x1, R0 ;  /* 0x0000000105037824 */ /* 0x000fe200078e0200 */
[-C--:B------:R-:W-:Y:S02]  /*97b0*/  @!P0 IADD3 R0, P4, R252, R2.reuse, RZ ;  /* 0x00000002fc008210 */ /* 0x080fe40007f9e0ff */
[----:B------:R-:W3:Y:S01]  /*97c0*/  @!P0 LDC.64 R16, c[0x0][0x220] ;  /* 0x00008800ff108b82 */ /* 0x000ee20000000a00 */
[----:B------:R-:W-:Y:S02]  /*97d0*/  @!P0 LEA R5, P2, R248, R2, 0x5 ;  /* 0x00000002f8058211 */ /* 0x000fe400078428ff */
[----:B------:R-:W-:Y:S02]  /*97e0*/  LEA.HI.X R3, R4, R251, R3, 0x6, P1 ;  /* 0x000000fb04037211 */ /* 0x000fe400008f3403 */
[----:B-1----:R-:W-:Y:S02]  /*97f0*/  @!P0 LEA R6, P1, R5, R14, 0x1 ;  /* 0x0000000e05068211 */ /* 0x002fe400078208ff */
[----:B------:R-:W-:Y:S01]  /*9800*/  @!P0 LEA.HI.X R7, R248, R3, R249, 0x5, P2 ;  /* 0x00000003f8078211 */ /* 0x000fe200010f2cf9 */
[----:B------:R-:W1:Y:S01]  /*9810*/  @!P0 LDC.64 R18, c[0x0][0x220] ;  /* 0x00008800ff128b82 */ /* 0x000e620000000a00 */
[----:B------:R-:W-:Y:S01]  /*9820*/  @!P0 IMAD.X R4, R245, 0x1, R3, P4 ;  /* 0x00000001f5048824 */ /* 0x000fe200020e0603 */
[----:B------:R-:W-:Y:S01]  /*9830*/  @P0 STS.128 [R207+0x6000], RZ ;  /* 0x006000ffcf000388 */ /* 0x000fe20000000c00 */
[----:B------:R-:W-:-:S02]  /*9840*/  @!P0 LEA.HI.X R7, R5, R15, R7, 0x1, P1 ;  /* 0x0000000f05078211 */ /* 0x000fc400008f0c07 */
[----:B--2---:R-:W-:-:S04]  /*9850*/  @!P0 LEA R12, P3, R0, R12, 0x1 ;  /* 0x0000000c000c8211 */ /* 0x004fc800078608ff */
[----:B------:R-:W-:Y:S01]  /*9860*/  @!P0 LEA.HI.X R13, R0, R13, R4, 0x1, P3 ;  /* 0x0000000d000d8211 */ /* 0x000fe200018f0c04 */
[----:B------:R-:W-:Y:S01]  /*9870*/  @!P0 IMAD R0, R249, 0x30, RZ ;  /* 0x00000030f9008824 */ /* 0x000fe200078e02ff */
[----:B---3--:R-:W-:-:S04]  /*9880*/  @!P0 LEA R14, P2, R2, R16, 0x1 ;  /* 0x00000010020e8211 */ /* 0x008fc800078408ff */
[--C-:B------:R-:W-:Y:S01]  /*9890*/  @!P0 LEA.HI.X R15, R2, R17, R3.reuse, 0x1, P2 ;  /* 0x00000011020f8211 */ /* 0x100fe200010f0c03 */
[----:B------:R-:W-:-:S04]  /*98a0*/  @!P0 IMAD.WIDE.U32 R2, R248, 0x30, R2 ;  /* 0x00000030f8028825 */ /* 0x000fc800078e0002 */
[----:B------:R-:W-:Y:S01]  /*98b0*/  @!P0 IMAD.IADD R0, R0, 0x1, R3 ;  /* 0x0000000100008824 */ /* 0x000fe200078e0203 */
[C---:B-1----:R-:W-:Y:S01]  /*98c0*/  @!P0 LEA R4, P1, R2.reuse, R18, 0x1 ;  /* 0x0000001202048211 */ /* 0x042fe200078208ff */
[----:B------:R-:W-:Y:S01]  /*98d0*/  @!PT LDS RZ, [RZ] ;  /* 0x00000000fffff984 */ /* 0x000fe20000000800 */
[----:B------:R-:W-:Y:S01]  /*98e0*/  @!PT LDS RZ, [RZ] ;  /* 0x00000000fffff984 */ /* 0x000fe20000000800 */
[----:B------:R-:W-:Y:S01]  /*98f0*/  @!PT LDS RZ, [RZ] ;  /* 0x00000000fffff984 */ /* 0x000fe20000000800 */
[----:B------:R-:W-:Y:S03]  /*9900*/  @!P0 LDGSTS.E.BYPASS.LTC128B.128 [R207+0x6000], desc[UR10][R14.64] ;  /* 0x060000000ecf8fae */ /* 0x000fe6000b901d4a */
[----:B------:R-:W-:Y:S01]  /*9910*/  @!P0 LEA.HI.X R5, R2, R19, R0, 0x1, P1 ;  /* 0x0000001302058211 */ /* 0x000fe200008f0c00 */
[----:B------:R-:W-:Y:S01]  /*9920*/  @P0 STS.128 [R207+0x6800], RZ ;  /* 0x006800ffcf000388 */ /* 0x000fe20000000c00 */
[----:B------:R-:W-:-:S03]  /*9930*/  IMAD R0, R156, 0x40, R238 ;  /* 0x000000409c007824 */ /* 0x000fc600078e02ee */
[----:B------:R-:W-:Y:S01]  /*9940*/  @!PT LDS RZ, [RZ] ;  /* 0x00000000fffff984 */ /* 0x000fe20000000800 */
[----:B------:R-:W-:Y:S01]  /*9950*/  @!PT LDS RZ, [RZ] ;  /* 0x00000000fffff984 */ /* 0x000fe20000000800 */
[----:B------:R-:W-:Y:S01]  /*9960*/  @!PT LDS RZ, [RZ] ;  /* 0x00000000fffff984 */ /* 0x000fe20000000800 */
[----:B------:R-:W-:Y:S01]  /*9970*/  @!P0 LDGSTS.E.BYPASS.LTC128B.128 [R207+0x6800], desc[UR10][R12.64] ;  /* 0x068000000ccf8fae */ /* 0x000fe2000b901d4a */
[C---:B------:R-:W-:Y:S01]  /*9980*/  VIADD R3, R0.reuse, 0x8 ;  /* 0x0000000800037836 */ /* 0x040fe20000000000 */
[C---:B------:R-:W-:Y:S01]  /*9990*/  ISETP.GE.AND P1, PT, R0.reuse, R8, PT ;  /* 0x000000080000720c */ /* 0x040fe20003f26270 */
[C---:B------:R-:W-:Y:S01]  /*99a0*/  VIADD R2, R0.reuse, 0x1 ;  /* 0x0000000100027836 */ /* 0x040fe20000000000 */
[----:B------:R-:W-:Y:S01]  /*99b0*/  @P0 STS.128 [R207+0x7000], RZ ;  /* 0x007000ffcf000388 */ /* 0x000fe20000000c00 */
[----:B------:R-:W-:-:S03]  /*99c0*/  ISETP.GE.AND P3, PT, R0, R9, PT ;  /* 0x000000090000720c */ /* 0x000fc60003f66270 */
[----:B------:R-:W-:Y:S01]  /*99d0*/  @!PT LDS RZ, [RZ] ;  /* 0x00000000fffff984 */ /* 0x000fe20000000800 */
[----:B------:R-:W-:Y:S01]  /*99e0*/  @!PT LDS RZ, [RZ] ;  /* 0x00000000fffff984 */ /* 0x000fe20000000800 */
[----:B------:R-:W-:Y:S01]  /*99f0*/  @!PT LDS RZ, [RZ] ;  /* 0x00000000fffff984 */ /* 0x000fe20000000800 */
[----:B------:R-:W-:Y:S01]  /*9a00*/  @!P0 LDGSTS.E.BYPASS.LTC128B.128 [R207+0x7000], desc[UR10][R6.64] ;  /* 0x0700000006cf8fae */ /* 0x000fe2000b901d4a */
[C---:B------:R-:W-:Y:S02]  /*9a10*/  ISETP.GE.AND P2, PT, R2.reuse, R8, PT ;  /* 0x000000080200720c */ /* 0x040fe40003f46270 */
[C---:B------:R-:W-:Y:S01]  /*9a20*/  ISETP.GE.AND P4, PT, R2.reuse, R9, PT ;  /* 0x000000090200720c */ /* 0x040fe20003f86270 */
[----:B------:R-:W-:Y:S01]  /*9a30*/  @P0 STS.128 [R207+0x7800], RZ ;  /* 0x007800ffcf000388 */ /* 0x000fe20000000c00 */
[C---:B------:R-:W-:Y:S02]  /*9a40*/  ISETP.GE.AND P6, PT, R2.reuse, R11, PT ;  /* 0x0000000b0200720c */ /* 0x040fe40003fc6270 */
[----:B------:R-:W-:Y:S01]  /*9a50*/  ISETP.GE.AND P5, PT, R2, R10, PT ;  /* 0x0000000a0200720c */ /* 0x000fe20003fa6270 */
[----:B------:R-:W-:Y:S01]  /*9a60*/  @!PT LDS RZ, [RZ] ;  /* 0x00000000fffff984 */ /* 0x000fe20000000800 */
[----:B------:R-:W-:Y:S01]  /*9a70*/  @!PT LDS RZ, [RZ] ;  /* 0x00000000fffff984 */ /* 0x000fe20000000800 */
[----:B------:R-:W-:Y:S01]  /*9a80*/  @!PT LDS RZ, [RZ] ;  /* 0x00000000fffff984 */ /* 0x000fe20000000800 */
[----:B------:R1:W-:Y:S01]  /*9a90*/  @!P0 LDGSTS.E.BYPASS.LTC128B.128 [R207+0x7800], desc[UR10][R4.64] ;  /* 0x0780000004cf8fae */ /* 0x0003e2000b901d4a */
[----:B------:R-:W-:-:S03]  /*9aa0*/  VIADD R2, R0, 0x9 ;  /* 0x0000000900027836 */ /* 0x000fc60000000000 */
[----:B------:R-:W-:Y:S04]  /*9ab0*/  LDSM.16.M88.4 R36, [R199] ;  /* 0x00000000c724783b */ /* 0x000fe80000000200 */
[----:B------:R-:W-:Y:S04]  /*9ac0*/  LDSM.16.M88.4 R32, [R199+0x2000] ;  /* 0x00200000c720783b */ /* 0x000fe80000000200 */
[----:B------:R-:W-:Y:S04]  /*9ad0*/  LDSM.16.M88.4 R28, [R202] ;  /* 0x00000000ca1c783b */ /* 0x000fe80000000200 */
[----:B------:R-:W-:Y:S04]  /*9ae0*/  LDSM.16.M88.4 R40, [R198+0x4000] ;  /* 0x00400000c628783b */ /* 0x000fe80000000200 */
[----:B------:R-:W-:Y:S04]  /*9af0*/  LDSM.16.M88.4 R24, [R202+0x2000] ;  /* 0x00200000ca18783b */ /* 0x000fe80000000200 */
[----:B------:R-:W-:Y:S04]  /*9b00*/  LDSM.16.M88.4 R48, [R203] ;  /* 0x00000000cb30783b */ /* 0x000fe80000000200 */
[----:B-1----:R-:W1:Y:S04]  /*9b10*/  LDSM.16.M88.4 R4, [R192+0x4000] ;  /* 0x00400000c004783b */ /* 0x002e680000000200 */
[----:B------:R-:W2:Y:S04]  /*9b20*/  LDSM.16.M88.4 R20, [R200] ;  /* 0x00000000c814783b */ /* 0x000ea80000000200 */
[----:B------:R-:W-:Y:S04]  /*9b30*/  LDSM.16.M88.4 R52, [R197] ;  /* 0x00000000c534783b */ /* 0x000fe80000000200 */
[----:B------:R-:W3:Y:S04]  /*9b40*/  LDSM.16.M88.4 R16, [R200+0x2000] ;  /* 0x00200000c810783b */ /* 0x000ee80000000200 */
[----:B------:R-:W0:Y:S01]  /*9b50*/  LDGDEPBAR ;  /* 0x00000000000079af */ /* 0x000e220000000000 */
[-C--:B-1----:R-:W-:Y:S06]  /*9b60*/  HMMA.16816.F32 R12, R36, R4.reuse, RZ ;  /* 0x00000004240c723c */ /* 0x082fec00000018ff */
[C---:B------:R-:W-:Y:S06]  /*9b70*/  HMMA.16816.F32 R56, R32.reuse, R4, RZ ;  /* 0x000000042038723c */ /* 0x040fec00000018ff */
[-C--:B------:R-:W-:Y:S06]  /*9b80*/  HMMA.16816.F32 R64, R32, R6.reuse, RZ ;  /* 0x000000062040723c */ /* 0x080fec00000018ff */
[----:B------:R-:W-:Y:S01]  /*9b90*/  HMMA.16816.F32 R68, R36, R6, RZ ;  /* 0x000000062444723c */ /* 0x000fe200000018ff */
[----:B------:R-:W-:Y:S05]  /*9ba0*/  LDSM.16.M88.4 R4, [R201+0x2000] ;  /* 0x00200000c904783b */ /* 0x000fea0000000200 */
[-C--:B------:R-:W-:Y:S01]  /*9bb0*/  HMMA.16816.F32 R44, R28, R40.reuse, R12 ;  /* 0x000000281c2c723c */ /* 0x080fe2000000180c */
[----:B------:R-:W1:Y:S05]  /*9bc0*/  LDSM.16.M88.4 R12, [R201] ;  /* 0x00000000c90c783b */ /* 0x000e6a0000000200 */
[C---:B------:R-:W-:Y:S01]  /*9bd0*/  HMMA.16816.F32 R60, R24.reuse, R40, R56 ;  /* 0x00000028183c723c */ /* 0x040fe20000001838 */
[----:B------:R-:W4:Y:S05]  /*9be0*/  LDSM.16.M88.4 R56, [R192+0x4800] ;  /* 0x00480000c038783b */ /* 0x000f2a0000000200 */
[-C--:B------:R-:W-:Y:S06]  /*9bf0*/  HMMA.16816.F32 R64, R24, R42.reuse, R64 ;  /* 0x0000002a1840723c */ /* 0x080fec0000001840 */
[----:B------:R-:W-:Y:S06]  /*9c00*/  HMMA.16816.F32 R68, R28, R42, R68 ;  /* 0x0000002a1c44723c */ /* 0x000fec0000001844 */
[-C--:B--2---:R-:W-:Y:S06]  /*9c10*/  HMMA.16816.F32 R44, R20, R48.reuse, R44 ;  /* 0x00000030142c723c */ /* 0x084fec000000182c */
[C---:B---3--:R-:W-:Y:S06]  /*9c20*/  HMMA.16816.F32 R40, R16.reuse, R48, R60 ;  /* 0x000000301028723c */ /* 0x048fec000000183c */
[-C--:B------:R-:W-:Y:S06]  /*9c30*/  HMMA.16816.F32 R64, R16, R50.reuse, R64 ;  /* 0x000000321040723c */ /* 0x080fec0000001840 */
[----:B------:R-:W-:Y:S06]  /*9c40*/  HMMA.16816.F32 R60, R20, R50, R68 ;  /* 0x00000032143c723c */ /* 0x000fec0000001844 */
[----:B-1----:R-:W-:Y:S01]  /*9c50*/  HMMA.16816.F32 R72, R12, R52, R44 ;  /* 0x000000340c48723c */ /* 0x002fe2000000182c */
[----:B------:R-:W1:Y:S05]  /*9c60*/  LDSM.16.M88.4 R44, [R198+0x4800] ;  /* 0x00480000c62c783b */ /* 0x000e6a0000000200 */
[C---:B----4-:R-:W-:Y:S06]  /*9c70*/  HMMA.16816.F32 R48, R36.reuse, R56, RZ ;  /* 0x000000382430723c */ /* 0x050fec00000018ff */
[----:B------:R-:W-:Y:S06]  /*9c80*/  HMMA.16816.F32 R68, R36, R58, RZ ;  /* 0x0000003a2444723c */ /* 0x000fec00000018ff */
[----:B------:R-:W-:Y:S06]  /*9c90*/  HMMA.16816.F32 R76, R12, R54, R60 ;  /* 0x000000360c4c723c */ /* 0x000fec000000183c */
[C---:B------:R-:W-:Y:S01]  /*9ca0*/  HMMA.16816.F32 R144, R4.reuse, R52, R40 ;  /* 0x000000340490723c */ /* 0x040fe20000001828 */
[----:B------:R-:W2:Y:S01]  /*9cb0*/  LDSM.16.M88.4 R40, [R206] ;  /* 0x00000000ce28783b */ /* 0x000ea20000000200 */
[----:B------:R-:W-:Y:S01]  /*9cc0*/  FMUL.FTZ R72, R72, UR8 ;  /* 0x0000000848487c20 */ /* 0x000fe20008410000 */
[----:B------:R-:W-:Y:S01]  /*9cd0*/  FMUL.FTZ R73, R73, UR8 ;  /* 0x0000000849497c20 */ /* 0x000fe20008410000 */
[----:B------:R-:W-:Y:S01]  /*9ce0*/  FMUL.FTZ R74, R74, UR8 ;  /* 0x000000084a4a7c20 */ /* 0x000fe20008410000 */
[----:B------:R-:W-:Y:S01]  /*9cf0*/  FMUL.FTZ R75, R75, UR8 ;  /* 0x000000084b4b7c20 */ /* 0x000fe20008410000 */
[----:B------:R-:W-:Y:S01]  /*9d00*/  HMMA.16816.F32 R148, R4, R54, R64 ;  /* 0x000000360494723c */ /* 0x000fe20000001840 */
[----:B------:R-:W-:Y:S01]  /*9d10*/  MUFU.TANH R191, R72 ;  /* 0x0000004800bf7308 */ /* 0x000fe20000002400 */
[----:B------:R-:W3:Y:S07]  /*9d20*/  LDSM.16.M88.4 R52, [R197+0x800] ;  /* 0x00080000c534783b */ /* 0x000eee0000000200 */
[----:B------:R-:W-:Y:S01]  /*9d30*/  MUFU.TANH R190, R73 ;  /* 0x0000004900be7308 */ /* 0x000fe20000002400 */
[----:B-1----:R-:W-:Y:S02]  /*9d40*/  HMMA.16816.F32 R60, R28, R44, R48 ;  /* 0x0000002c1c3c723c */ /* 0x002fe40000001830 */
[----:B------:R-:W-:Y:S01]  /*9d50*/  FMUL.FTZ R76, R76, UR8 ;  /* 0x000000084c4c7c20 */ /* 0x000fe20008410000 */
[----:B------:R-:W-:Y:S01]  /*9d60*/  FMUL.FTZ R77, R77, UR8 ;  /* 0x000000084d4d7c20 */ /* 0x000fe20008410000 */
[----:B------:R-:W-:Y:S01]  /*9d70*/  FMUL.FTZ R78, R78, UR8 ;  /* 0x000000084e4e7c20 */ /* 0x000fe20008410000 */
[----:B------:R-:W-:Y:S01]  /*9d80*/  FMUL.FTZ R79, R79, UR8 ;  /* 0x000000084f4f7c20 */ /* 0x000fe20008410000 */
[----:B------:R-:W-:Y:S01]  /*9d90*/  HMMA.16816.F32 R48, R32, R56, RZ ;  /* 0x000000382030723c */ /* 0x000fe200000018ff */
[----:B------:R-:W-:Y:S01]  /*9da0*/  MUFU.TANH R188, R74 ;  /* 0x0000004a00bc7308 */ /* 0x000fe20000002400 */
[----:B------:R-:W-:Y:S01]  /*9db0*/  FMUL.FTZ R144, R144, UR8 ;  /* 0x0000000890907c20 */ /* 0x000fe20008410000 */
[----:B------:R-:W-:Y:S01]  /*9dc0*/  FMUL.FTZ R145, R145, UR8 ;  /* 0x0000000891917c20 */ /* 0x000fe20008410000 */
[----:B------:R-:W-:Y:S01]  /*9dd0*/  FMUL.FTZ R146, R146, UR8 ;  /* 0x0000000892927c20 */ /* 0x000fe20008410000 */
[----:B------:R-:W-:Y:S01]  /*9de0*/  FMUL.FTZ R147, R147, UR8 ;  /* 0x0000000893937c20 */ /* 0x000fe20008410000 */
[----:B------:R-:W-:Y:S02]  /*9df0*/  HMMA.16816.F32 R64, R28, R46, R68 ;  /* 0x0000002e1c40723c */ /* 0x000fe40000001844 */
[----:B------:R-:W-:Y:S01]  /*9e00*/  FMUL.FTZ R148, R148, UR8 ;  /* 0x0000000894947c20 */ /* 0x000fe20008410000 */
[----:B------:R-:W-:Y:S01]  /*9e10*/  FMUL.FTZ R149, R149, UR8 ;  /* 0x0000000895957c20 */ /* 0x000fe20008410000 */
[----:B------:R1:W4:Y:S01]  /*9e20*/  MUFU.TANH R185, R75 ;  /* 0x0000004b00b97308 */ /* 0x0003220000002400 */
[----:B------:R-:W-:Y:S01]  /*9e30*/  FMUL.FTZ R150, R150, UR8 ;  /* 0x0000000896967c20 */ /* 0x000fe20008410000 */
[----:B------:R-:W-:-:S06]  /*9e40*/  FMUL.FTZ R151, R151, UR8 ;  /* 0x0000000897977c20 */ /* 0x000fcc0008410000 */
[----:B------:R-:W5:Y:S01]  /*9e50*/  MUFU.TANH R184, R76 ;  /* 0x0000004c00b87308 */ /* 0x000f620000002400 */
[----:B--2---:R-:W-:Y:S06]  /*9e60*/  HMMA.16816.F32 R68, R20, R40, R60 ;  /* 0x000000281444723c */ /* 0x004fec000000183c */
[----:B------:R-:W-:Y:S01]  /*9e70*/  HMMA.16816.F32 R48, R24, R44, R48 ;  /* 0x0000002c1830723c */ /* 0x000fe20000001830 */
[----:B------:R-:W-:Y:S05]  /*9e80*/  MUFU.TANH R182, R77 ;  /* 0x0000004d00b67308 */ /* 0x000fea0000002400 */
[----:B-1----:R-:W-:Y:S01]  /*9e90*/  HMMA.16816.F32 R72, R32, R58, RZ ;  /* 0x0000003a2048723c */ /* 0x002fe200000018ff */
[----:B------:R-:W1:Y:S02]  /*9ea0*/  LDSM.16.M88.4 R56, [R192+0x5000] ;  /* 0x00500000c038783b */ /* 0x000e640000000200 */
[----:B------:R-:W2:Y:S03]  /*9eb0*/  MUFU.TANH R183, R78 ;  /* 0x0000004e00b77308 */ /* 0x000ea60000002400 */
[----:B------:R-:W-:Y:S05]  /*9ec0*/  HMMA.16816.F32 R60, R20, R42, R64 ;  /* 0x0000002a143c723c */ /* 0x000fea0000001840 */
[----:B------:R4:W2:Y:S07]  /*9ed0*/  MUFU.TANH R180, R79 ;  /* 0x0000004f00b47308 */ /* 0x0008ae0000002400 */
[----:B------:R-:W-:Y:S01]  /*9ee0*/  HMMA.16816.F32 R64, R16, R40, R48 ;  /* 0x000000281040723c */ /* 0x000fe20000001830 */
[----:B------:R-:W5:Y:S01]  /*9ef0*/  LDSM.16.M88.4 R48, [R198+0x5000] ;  /* 0x00500000c630783b */ /* 0x000f620000000200 */
[----:B------:R-:W2:Y:S04]  /*9f00*/  MUFU.TANH R186, R144 ;  /* 0x0000009000ba7308 */ /* 0x000ea80000002400 */
[----:B------:R-:W-:Y:S04]  /*9f10*/  HMMA.16816.F32 R44, R24, R46, R72 ;  /* 0x0000002e182c723c */ /* 0x000fe80000001848 */
[----:B------:R-:W-:Y:S02]  /*9f20*/  MUFU.TANH R189, R145 ;  /* 0x0000009100bd7308 */ /* 0x000fe40000002400 */
[C---:B---3--:R-:W-:Y:S06]  /*9f30*/  HMMA.16816.F32 R72, R12.reuse, R52, R68 ;  /* 0x000000340c48723c */ /* 0x048fec0000001844 */
[----:B------:R-:W-:Y:S01]  /*9f40*/  HMMA.16816.F32 R68, R12, R54, R60 ;  /* 0x000000360c44723c */ /* 0x000fe2000000183c */
[----:B------:R-:W-:Y:S05]  /*9f50*/  MUFU.TANH R187, R146 ;  /* 0x0000009200bb7308 */ /* 0x000fea0000002400 */
[----:B-1----:R-:W-:Y:S03]  /*9f60*/  HMMA.16816.F32 R60, R36, R56, RZ ;  /* 0x00000038243c723c */ /* 0x002fe600000018ff */
[----:B------:R1:W-:Y:S03]  /*9f70*/  MUFU.TANH R177, R147 ;  /* 0x0000009300b17308 */ /* 0x0003e60000002400 */
[----:B------:R-:W-:Y:S01]  /*9f80*/  HMMA.16816.F32 R44, R16, R42, R44 ;  /* 0x0000002a102c723c */ /* 0x000fe2000000182c */
[----:B------:R-:W3:Y:S04]  /*9f90*/  LDSM.16.M88.4 R40, [R205] ;  /* 0x00000000cd28783b */ /* 0x000ee80000000200 */
[----:B------:R-:W2:Y:S01]  /*9fa0*/  MUFU.TANH R181, R148 ;  /* 0x0000009400b57308 */ /* 0x000ea20000002400 */
[----:B----4-:R-:W-:Y:S01]  /*9fb0*/  HMMA.16816.F32 R76, R4, R52, R64 ;  /* 0x00000034044c723c */ /* 0x010fe20000001840 */
[----:B------:R-:W-:Y:S01]  /*9fc0*/  FMUL.FTZ R72, R72, UR8 ;  /* 0x0000000848487c20 */ /* 0x000fe20008410000 */
[----:B------:R-:W-:Y:S01]  /*9fd0*/  FMUL.FTZ R73, R73, UR8 ;  /* 0x0000000849497c20 */ /* 0x000fe20008410000 */
[----:B------:R-:W-:Y:S01]  /*9fe0*/  FMUL.FTZ R74, R74, UR8 ;  /* 0x000000084a4a7c20 */ /* 0x000fe20008410000 */
[----:B------:R-:W-:-:S02]  /*9ff0*/  FMUL.FTZ R75, R75, UR8 ;  /* 0x000000084b4b7c20 */ /* 0x000fc40008410000 */
[----:B------:R-:W-:Y:S01]  /*a000*/  HMMA.16816.F32 R64, R36, R58, RZ ;  /* 0x0000003a2440723c */ /* 0x000fe200000018ff */
[----:B------:R-:W-:Y:S01]  /*a010*/  MUFU.TANH R175, R72 ;  /* 0x0000004800af7308 */ /* 0x000fe20000002400 */
[----:B------:R-:W-:Y:S01]  /*a020*/  FMUL.FTZ R68, R68, UR8 ;  /* 0x0000000844447c20 */ /* 0x000fe20008410000 */
[----:B------:R-:W-:Y:S01]  /*a030*/  FMUL.FTZ R69, R69, UR8 ;  /* 0x0000000845457c20 */ /* 0x000fe20008410000 */
[----:B------:R-:W-:Y:S01]  /*a040*/  FMUL.FTZ R70, R70, UR8 ;  /* 0x0000000846467c20 */ /* 0x000fe20008410000 */
[----:B------:R-:W-:Y:S01]  /*a050*/  FMUL.FTZ R71, R71, UR8 ;  /* 0x0000000847477c20 */ /* 0x000fe20008410000 */
[----:B-----5:R-:W-:Y:S03]  /*a060*/  HMMA.16816.F32 R60, R28, R48, R60 ;  /* 0x000000301c3c723c */ /* 0x020fe6000000183c */
[----:B------:R-:W-:Y:S03]  /*a070*/  MUFU.TANH R174, R73 ;  /* 0x0000004900ae7308 */ /* 0x000fe60000002400 */
[----:B-1----:R-:W-:Y:S01]  /*a080*/  HMMA.16816.F32 R144, R4, R54, R44 ;  /* 0x000000360490723c */ /* 0x002fe2000000182c */
[----:B------:R-:W1:Y:S04]  /*a090*/  LDSM.16.M88.4 R52, [R197+0x1000] ;  /* 0x00100000c534783b */ /* 0x000e680000000200 */
[----:B------:R-:W-:Y:S01]  /*a0a0*/  MUFU.TANH R171, R74 ;  /* 0x0000004a00ab7308 */ /* 0x000fe20000002400 */
[----:B------:R-:W-:Y:S01]  /*a0b0*/  HMMA.16816.F32 R44, R32, R56, RZ ;  /* 0x00000038202c723c */ /* 0x000fe200000018ff */
[----:B------:R-:W-:Y:S01]  /*a0c0*/  FMUL.FTZ R76, R76, UR8 ;  /* 0x000000084c4c7c20 */ /* 0x000fe20008410000 */
[----:B------:R-:W-:Y:S01]  /*a0d0*/  FMUL.FTZ R77, R77, UR8 ;  /* 0x000000084d4d7c20 */ /* 0x000fe20008410000 */
[----:B------:R-:W-:Y:S01]  /*a0e0*/  FMUL.FTZ R78, R78, UR8 ;  /* 0x000000084e4e7c20 */ /* 0x000fe20008410000 */
[----:B------:R-:W-:-:S02]  /*a0f0*/  FMUL.FTZ R79, R79, UR8 ;  /* 0x000000084f4f7c20 */ /* 0x000fc40008410000 */
[----:B------:R-:W-:Y:S01]  /*a100*/  HMMA.16816.F32 R64, R28, R50, R64 ;  /* 0x000000321c40723c */ /* 0x000fe20000001840 */
[----:B------:R4:W-:Y:S08]  /*a110*/  MUFU.TANH R170, R75 ;  /* 0x0000004b00aa7308 */ /* 0x0009f00000002400 */
[----:B------:R-:W-:Y:S03]  /*a120*/  MUFU.TANH R173, R68 ;  /* 0x0000004400ad7308 */ /* 0x000fe60000002400 */
[----:B------:R-:W-:Y:S01]  /*a130*/  FMUL.FTZ R146, R146, UR8 ;  /* 0x0000000892927c20 */ /* 0x000fe20008410000 */
[----:B------:R-:W-:Y:S01]  /*a140*/  FMUL.FTZ R144, R144, UR8 ;  /* 0x0000000890907c20 */ /* 0x000fe20008410000 */
[----:B------:R-:W-:Y:S01]  /*a150*/  FMUL.FTZ R145, R145, UR8 ;  /* 0x0000000891917c20 */ /* 0x000fe20008410000 */
[----:B------:R-:W-:-:S02]  /*a160*/  FMUL.FTZ R147, R147, UR8 ;  /* 0x0000000893937c20 */ /* 0x000fc40008410000 */
[----:B------:R-:W-:Y:S01]  /*a170*/  MUFU.TANH R172, R69 ;  /* 0x0000004500ac7308 */ /* 0x000fe20000002400 */
[----:B----4-:R-:W-:Y:S06]  /*a180*/  HMMA.16816.F32 R72, R32, R58, RZ ;  /* 0x0000003a2048723c */ /* 0x010fec00000018ff */
[C---:B---3--:R-:W-:Y:S01]  /*a190*/  HMMA.16816.F32 R56, R20.reuse, R42, R64 ;  /* 0x0000002a1438723c */ /* 0x048fe20000001840 */
[----:B------:R-:W-:Y:S08]  /*a1a0*/  MUFU.TANH R169, R70 ;  /* 0x0000004600a97308 */ /* 0x000ff00000002400 */
[----:B------:R3:W-:Y:S08]  /*a1b0*/  MUFU.TANH R167, R71 ;  /* 0x0000004700a77308 */ /* 0x0007f00000002400 */
[----:B------:R-:W-:Y:S08]  /*a1c0*/  MUFU.TANH R168, R76 ;  /* 0x0000004c00a87308 */ /* 0x000ff00000002400 */
[----:B------:R-:W-:Y:S01]  /*a1d0*/  MUFU.TANH R165, R77 ;  /* 0x0000004d00a57308 */ /* 0x000fe20000002400 */
[----:B---3--:R-:W-:Y:S06]  /*a1e0*/  HMMA.16816.F32 R68, R20, R40, R60 ;  /* 0x000000281444723c */ /* 0x008fec000000183c */
[C---:B------:R-:W-:Y:S01]  /*a1f0*/  HMMA.16816.F32 R60, R24.reuse, R48, R44 ;  /* 0x00000030183c723c */ /* 0x040fe2000000182c */
[----:B------:R-:W3:Y:S01]  /*a200*/  LDSM.16.M88.4 R44, [R192+0x5800] ;  /* 0x00580000c02c783b */ /* 0x000ee20000000200 */
[----:B------:R-:W-:Y:S04]  /*a210*/  MUFU.TANH R161, R78 ;  /* 0x0000004e00a17308 */ /* 0x000fe80000002400 */
[----:B------:R-:W-:Y:S04]  /*a220*/  HMMA.16816.F32 R48, R24, R50, R72 ;  /* 0x000000321830723c */ /* 0x000fe80000001848 */
[----:B------:R4:W-:Y:S08]  /*a230*/  MUFU.TANH R158, R79 ;  /* 0x0000004f009e7308 */ /* 0x0009f00000002400 */
[----:B-1----:R-:W-:Y:S01]  /*a240*/  HMMA.16816.F32 R68, R12, R52, R68 ;  /* 0x000000340c44723c */ /* 0x002fe20000001844 */
[----:B------:R-:W-:Y:S05]  /*a250*/  MUFU.TANH R159, R146 ;  /* 0x00000092009f7308 */ /* 0x000fea0000002400 */
[----:B------:R-:W-:Y:S03]  /*a260*/  HMMA.16816.F32 R64, R16, R40, R60 ;  /* 0x000000281040723c */ /* 0x000fe6000000183c */
[----:B------:R-:W1:Y:S03]  /*a270*/  MUFU.TANH R179, R149 ;  /* 0x0000009500b37308 */ /* 0x000e660000002400 */
[----:B------:R-:W-:Y:S05]  /*a280*/  HMMA.16816.F32 R60, R12, R54, R56 ;  /* 0x000000360c3c723c */ /* 0x000fea0000001838 */
[----:B------:R-:W5:Y:S01]  /*a290*/  MUFU.TANH R178, R150 ;  /* 0x0000009600b27308 */ /* 0x000f620000002400 */
[----:B------:R-:W-:Y:S01]  /*a2a0*/  HMMA.16816.F32 R56, R16, R42, R48 ;  /* 0x0000002a1038723c */ /* 0x000fe20000001830 */
[----:B------:R-:W2:Y:S05]  /*a2b0*/  LDSM.16.M88.4 R40, [R198+0x5800] ;  /* 0x00580000c628783b */ /* 0x000eaa0000000200 */
[-C--:B---3--:R-:W-:Y:S01]  /*a2c0*/  HMMA.16816.F32 R48, R36, R44.reuse, RZ ;  /* 0x0000002c2430723c */ /* 0x088fe200000018ff */
[----:B------:R-:W3:Y:S01]  /*a2d0*/  MUFU.TANH R176, R151 ;  /* 0x0000009700b07308 */ /* 0x000ee20000002400 */
[----:B------:R-:W-:Y:S01]  /*a2e0*/  FMUL.FTZ R69, R69, UR8 ;  /* 0x0000000845457c20 */ /* 0x000fe20008410000 */
[----:B------:R-:W-:Y:S01]  /*a2f0*/  FMUL.FTZ R68, R68, UR8 ;  /* 0x0000000844447c20 */ /* 0x000fe20008410000 */
[----:B------:R-:W-:Y:S01]  /*a300*/  FMUL.FTZ R71, R71, UR8 ;  /* 0x0000000847477c20 */ /* 0x000fe20008410000 */
[----:B------:R-:W-:Y:S01]  /*a310*/  FMUL.FTZ R70, R70, UR8 ;  /* 0x0000000846467c20 */ /* 0x000fe20008410000 */
[C---:B------:R-:W-:Y:S03]  /*a320*/  HMMA.16816.F32 R72, R32.reuse, R44, RZ ;  /* 0x0000002c2048723c */ /* 0x040fe600000018ff */
[----:B------:R-:W3:Y:S03]  /*a330*/  MUFU.TANH R166, R144 ;  /* 0x0000009000a67308 */ /* 0x000ee60000002400 */
[-C--:B----4-:R-:W-:Y:S01]  /*a340*/  HMMA.16816.F32 R76, R32, R46.reuse, RZ ;  /* 0x0000002e204c723c */ /* 0x090fe200000018ff */
[----:B------:R-:W4:Y:S01]  /*a350*/  LDSM.16.M88.4 R32, [R204] ;  /* 0x00000000cc20783b */ /* 0x000f220000000200 */
[----:B------:R-:W-:Y:S01]  /*a360*/  FMUL.FTZ R61, R61, UR8 ;  /* 0x000000083d3d7c20 */ /* 0x000fe20008410000 */
[----:B------:R-:W-:Y:S01]  /*a370*/  FMUL.FTZ R62, R62, UR8 ;  /* 0x000000083e3e7c20 */ /* 0x000fe20008410000 */
[----:B------:R-:W-:Y:S01]  /*a380*/  FMUL.FTZ R60, R60, UR8 ;  /* 0x000000083c3c7c20 */ /* 0x000fe20008410000 */
[----:B------:R-:W-:Y:S01]  /*a390*/  FMUL.FTZ R63, R63, UR8 ;  /* 0x000000083f3f7c20 */ /* 0x000fe20008410000 */
[----:B------:R-:W-:Y:S01]  /*a3a0*/  HMMA.16816.F32 R36, R36, R46, RZ ;  /* 0x0000002e2424723c */ /* 0x000fe200000018ff */
[----:B------:R-:W-:Y:S05]  /*a3b0*/  MUFU.TANH R146, R61 ;  /* 0x0000003d00927308 */ /* 0x000fea0000002400 */
[C---:B------:R-:W-:Y:S03]  /*a3c0*/  HMMA.16816.F32 R64, R4.reuse, R52, R64 ;  /* 0x000000340440723c */ /* 0x040fe60000001840 */
[----:B------:R1:W-:Y:S03]  /*a3d0*/  MUFU.TANH R162, R62 ;  /* 0x0000003e00a27308 */ /* 0x0003e60000002400 */
[----:B------:R-:W-:Y:S05]  /*a3e0*/  HMMA.16816.F32 R56, R4, R54, R56 ;  /* 0x000000360438723c */ /* 0x000fea0000001838 */
[----:B------:R-:W-:Y:S01]  /*a3f0*/  MUFU.TANH R148, R60 ;  /* 0x0000003c00947308 */ /* 0x000fe20000002400 */
[C---:B--2---:R-:W-:Y:S06]  /*a400*/  HMMA.16816.F32 R44, R28.reuse, R40, R48 ;  /* 0x000000281c2c723c */ /* 0x044fec0000001830 */
[----:B------:R-:W-:Y:S01]  /*a410*/  HMMA.16816.F32 R36, R28, R42, R36 ;  /* 0x0000002a1c24723c */ /* 0x000fe20000001824 */
[----:B------:R-:W2:Y:S01]  /*a420*/  LDSM.16.M88.4 R28, [R197+0x1800] ;  /* 0x00180000c51c783b */ /* 0x000ea20000000200 */
[----:B-1----:R-:W-:Y:S01]  /*a430*/  FSEL R62, R185, -INF , !P4 ;  /* 0xff800000b93e7808 */ /* 0x002fe20006000000 */
[----:B------:R1:W-:Y:S01]  /*a440*/  MUFU.TANH R163, R63 ;  /* 0x0000003f00a37308 */ /* 0x0003e20000002400 */
[----:B------:R-:W-:Y:S01]  /*a450*/  ISETP.GE.AND P4, PT, R2, R9, PT ;  /* 0x000000090200720c */ /* 0x000fe20003f86270 */
[----:B------:R-:W-:-:S04]  /*a460*/  DEPBAR.LE SB0, 0x0 ;  /* 0x000080000000791a */ /* 0x000fc80000000000 */
[C---:B------:R-:W-:Y:S01]  /*a470*/  HMMA.16816.F32 R48, R24.reuse, R40, R72 ;  /* 0x000000281830723c */ /* 0x040fe20000001848 */
[----:B------:R-:W-:Y:S01]  /*a480*/  FMUL.FTZ R64, R64, UR8 ;  /* 0x0000000840407c20 */ /* 0x000fe20008410000 */
[----:B------:R-:W-:Y:S01]  /*a490*/  MUFU.TANH R150, R69 ;  /* 0x0000004500967308 */ /* 0x000fe20000002400 */
[----:B------:R-:W-:Y:S01]  /*a4a0*/  FMUL.FTZ R57, R57, UR8 ;  /* 0x0000000839397c20 */ /* 0x000fe20008410000 */
[----:B------:R-:W-:Y:S01]  /*a4b0*/  FMUL.FTZ R56, R56, UR8 ;  /* 0x0000000838387c20 */ /* 0x000fe20008410000 */
[----:B------:R-:W-:Y:S01]  /*a4c0*/  FMUL.FTZ R58, R58, UR8 ;  /* 0x000000083a3a7c20 */ /* 0x000fe20008410000 */
[----:B------:R-:W-:Y:S01]  /*a4d0*/  HMMA.16816.F32 R52, R24, R42, R76 ;  /* 0x0000002a1834723c */ /* 0x000fe2000000184c */
[----:B------:R-:W-:Y:S01]  /*a4e0*/  FSEL R40, R191, -INF , !P1 ;  /* 0xff800000bf287808 */ /* 0x000fe20004800000 */
[----:B------:R-:W-:Y:S01]  /*a4f0*/  FMUL.FTZ R59, R59, UR8 ;  /* 0x000000083b3b7c20 */ /* 0x000fe20008410000 */
[-C--:B------:R-:W-:Y:S01]  /*a500*/  ISETP.GE.AND P1, PT, R3, R8.reuse, PT ;  /* 0x000000080300720c */ /* 0x080fe20003f26270 */
[----:B------:R5:W-:Y:S01]  /*a510*/  MUFU.TANH R76, R57 ;  /* 0x00000039004c7308 */ /* 0x000be20000002400 */
[----:B------:R-:W-:Y:S01]  /*a520*/  FSEL R41, R190, -INF , !P2 ;  /* 0xff800000be297808 */ /* 0x000fe20005000000 */
[C---:B----4-:R-:W-:Y:S01]  /*a530*/  HMMA.16816.F32 R24, R20.reuse, R32, R44 ;  /* 0x000000201418723c */ /* 0x050fe2000000182c */
[----:B------:R-:W-:Y:S01]  /*a540*/  FSEL R42, R184, -INF , !P1 ;  /* 0xff800000b82a7808 */ /* 0x000fe20004800000 */
[----:B------:R-:W-:Y:S01]  /*a550*/  FMUL.FTZ R65, R65, UR8 ;  /* 0x0000000841417c20 */ /* 0x000fe20008410000 */
[----:B------:R-:W-:Y:S01]  /*a560*/  ISETP.GE.AND P1, PT, R3, R9, PT ;  /* 0x000000090300720c */ /* 0x000fe20003f26270 */
[----:B------:R-:W-:Y:S01]  /*a570*/  FMUL.FTZ R66, R66, UR8 ;  /* 0x0000000842427c20 */ /* 0x000fe20008410000 */
[----:B------:R-:W-:Y:S01]  /*a580*/  ISETP.GE.AND P2, PT, R2, R8, PT ;  /* 0x000000080200720c */ /* 0x000fe20003f46270 */
[----:B------:R-:W-:Y:S01]  /*a590*/  HMMA.16816.F32 R20, R20, R34, R36 ;  /* 0x000000221414723c */ /* 0x000fe20000001824 */
[----:B------:R-:W-:Y:S01]  /*a5a0*/  FSEL R61, R183, -INF , !P1 ;  /* 0xff800000b73d7808 */ /* 0x000fe20004800000 */
[----:B------:R4:W-:Y:S01]  /*a5b0*/  MUFU.TANH R75, R56 ;  /* 0x00000038004b7308 */ /* 0x0009e20000002400 */
[----:B------:R-:W-:Y:S01]  /*a5c0*/  ISETP.GE.AND P1, PT, R0, R11, PT ;  /* 0x0000000b0000720c */ /* 0x000fe20003f26270 */
[----:B------:R-:W-:Y:S01]  /*a5d0*/  FMUL.FTZ R67, R67, UR8 ;  /* 0x0000000843437c20 */ /* 0x000fe20008410000 */
[----:B-1----:R-:W-:-:S02]  /*a5e0*/  FSEL R63, R180, -INF , !P4 ;  /* 0xff800000b43f7808 */ /* 0x002fc40006000000 */
[----:B------:R-:W-:Y:S02]  /*a5f0*/  FSEL R60, R186, -INF , !P1 ;  /* 0xff800000ba3c7808 */ /* 0x000fe40004800000 */
[----:B------:R-:W-:Y:S01]  /*a600*/  FSEL R44, R182, -INF , !P2 ;  /* 0xff800000b62c7808 */ /* 0x000fe20005000000 */
[----:B------:R1:W-:Y:S01]  /*a610*/  MUFU.TANH R69, R58 ;  /* 0x0000003a00457308 */ /* 0x0003e20000002400 */
[CC--:B------:R-:W-:Y:S02]  /*a620*/  ISETP.GE.AND P4, PT, R2.reuse, R11.reuse, PT ;  /* 0x0000000b0200720c */ /* 0x0c0fe40003f86270 */
[-C--:B------:R-:W-:Y:S01]  /*a630*/  ISETP.GE.AND P1, PT, R2, R10.reuse, PT ;  /* 0x0000000a0200720c */ /* 0x080fe20003f26270 */
[----:B------:R-:W-:Y:S01]  /*a640*/  VIADD R2, R0, 0x10 ;  /* 0x0000001000027836 */ /* 0x000fe20000000000 */
[C---:B------:R-:W-:Y:S02]  /*a650*/  ISETP.GE.AND P2, PT, R3.reuse, R11, PT ;  /* 0x0000000b0300720c */ /* 0x040fe40003f46270 */
[----:B------:R-:W-:Y:S01]  /*a660*/  FSEL R46, R188, -INF , !P3 ;  /* 0xff800000bc2e7808 */ /* 0x000fe20005800000 */
[C---:B--2---:R-:W-:Y:S01]  /*a670*/  HMMA.16816.F32 R36, R12.reuse, R28, R24 ;  /* 0x0000001c0c24723c */ /* 0x044fe20000001818 */
[----:B------:R-:W-:Y:S01]  /*a680*/  ISETP.GE.AND P3, PT, R3, R10, PT ;  /* 0x0000000a0300720c */ /* 0x000fe20003f66270 */
[----:B------:R-:W-:Y:S01]  /*a690*/  VIADD R3, R0, 0x18 ;  /* 0x0000001800037836 */ /* 0x000fe20000000000 */
[----:B-----5:R-:W-:Y:S01]  /*a6a0*/  FSEL R57, R181, -INF , !P2 ;  /* 0xff800000b5397808 */ /* 0x020fe20005000000 */
[----:B------:R-:W-:Y:S01]  /*a6b0*/  MUFU.TANH R151, R68 ;  /* 0x0000004400977308 */ /* 0x000fe20000002400 */
[----:B------:R-:W-:Y:S01]  /*a6c0*/  ISETP.GE.AND P2, PT, R2, R8, PT ;  /* 0x000000080200720c */ /* 0x000fe20003f46270 */
[----:B------:R-:W-:Y:S01]  /*a6d0*/  HMMA.16816.F32 R24, R12, R30, R20 ;  /* 0x0000001e0c18723c */ /* 0x000fe20000001814 */
[----:B----4-:R-:W-:-:S02]  /*a6e0*/  FSEL R56, R189, -INF , !P6 ;  /* 0xff800000bd387808 */ /* 0x010fc40007000000 */
[C---:B------:R-:W-:Y:S02]  /*a6f0*/  ISETP.GE.AND P6, PT, R0.reuse, R10, PT ;  /* 0x0000000a0000720c */ /* 0x040fe40003fc6270 */
[----:B-1----:R-:W-:Y:S01]  /*a700*/  FSEL R58, R179, -INF , !P4 ;  /* 0xff800000b33a7808 */ /* 0x002fe20006000000 */
[C---:B------:R-:W-:Y:S01]  /*a710*/  HMMA.16816.F32 R20, R16.reuse, R32, R48 ;  /* 0x000000201014723c */ /* 0x040fe20000001830 */
[----:B------:R-:W-:Y:S01]  /*a720*/  VIADD R12, R0, 0x11 ;  /* 0x00000011000c7836 */ /* 0x000fe20000000000 */
[C---:B------:R-:W-:Y:S01]  /*a730*/  ISETP.GE.AND P4, PT, R2.reuse, R9, PT ;  /* 0x000000090200720c */ /* 0x040fe20003f86270 */
[----:B------:R-:W-:Y:S01]  /*a740*/  MUFU.TANH R164, R145 ;  /* 0x0000009100a47308 */ /* 0x000fe20000002400 */
[----:B------:R-:W-:Y:S02]  /*a750*/  FSEL R45, R187, -INF , !P6 ;  /* 0xff800000bb2d7808 */ /* 0x000fe40007000000 */
[----:B------:R-:W-:Y:S01]  /*a760*/  HMMA.16816.F32 R32, R16, R34, R52 ;  /* 0x000000221020723c */ /* 0x000fe20000001834 */
[----:B------:R-:W-:-:S02]  /*a770*/  ISETP.GE.AND P6, PT, R2, R11, PT ;  /* 0x0000000b0200720c */ /* 0x000fc40003fc6270 */
[----:B------:R-:W-:Y:S02]  /*a780*/  FSEL R47, R178, -INF , !P3 ;  /* 0xff800000b22f7808 */ /* 0x000fe40005800000 */
[----:B------:R1:W-:Y:S01]  /*a790*/  MUFU.TANH R68, R59 ;  /* 0x0000003b00447308 */ /* 0x0003e20000002400 */
[----:B------:R-:W-:Y:S01]  /*a7a0*/  FMUL.FTZ R36, R36, UR8 ;  /* 0x0000000824247c20 */ /* 0x000fe20008410000 */
[----:B------:R-:W-:Y:S01]  /*a7b0*/  FMUL.FTZ R37, R37, UR8 ;  /* 0x0000000825257c20 */ /* 0x000fe20008410000 */
[----:B---3--:R-:W-:Y:S01]  /*a7c0*/  FSEL R48, R176, -INF , !P1 ;  /* 0xff800000b0307808 */ /* 0x008fe20004800000 */
[----:B------:R-:W-:Y:S01]  /*a7d0*/  FMUL.FTZ R38, R38, UR8 ;  /* 0x0000000826267c20 */ /* 0x000fe20008410000 */
[----:B------:R-:W-:Y:S01]  /*a7e0*/  ISETP.GE.AND P3, PT, R12, R8, PT ;  /* 0x000000080c00720c */ /* 0x000fe20003f66270 */
[----:B------:R-:W-:Y:S01]  /*a7f0*/  FMUL.FTZ R39, R39, UR8 ;  /* 0x0000000827277c20 */ /* 0x000fe20008410000 */
[----:B------:R-:W-:Y:S01]  /*a800*/  FMUL.FTZ R13, R24, UR8 ;  /* 0x00000008180d7c20 */ /* 0x000fe20008410000 */
[----:B------:R2:W-:Y:S01]  /*a810*/  MUFU.TANH R14, R36 ;  /* 0x00000024000e7308 */ /* 0x0005e20000002400 */
[----:B------:R-:W-:Y:S01]  /*a820*/  FMUL.FTZ R25, R25, UR8 ;  /* 0x0000000819197c20 */ /* 0x000fe20008410000 */
[-C--:B------:R-:W-:Y:S01]  /*a830*/  ISETP.GE.AND P1, PT, R12, R9.reuse, PT ;  /* 0x000000090c00720c */ /* 0x080fe20003f26270 */
[----:B------:R-:W-:Y:S01]  /*a840*/  FMUL.FTZ R26, R26, UR8 ;  /* 0x000000081a1a7c20 */ /* 0x000fe20008410000 */
[----:B------:R-:W-:Y:S01]  /*a850*/  FSEL R77, R171, -INF , !P4 ;  /* 0xff800000ab4d7808 */ /* 0x000fe20006000000 */
[----:B------:R-:W-:Y:S01]  /*a860*/  HMMA.16816.F32 R16, R4, R28, R20 ;  /* 0x0000001c0410723c */ /* 0x000fe20000001814 */
[----:B------:R-:W-:Y:S01]  /*a870*/  ISETP.GE.AND P4, PT, R3, R9, PT ;  /* 0x000000090300720c */ /* 0x000fe20003f86270 */
[----:B------:R-:W-:Y:S01]  /*a880*/  FMUL.FTZ R27, R27, UR8 ;  /* 0x000000081b1b7c20 */ /* 0x000fe20008410000 */
[----:B------:R3:W4:Y:S01]  /*a890*/  MUFU.TANH R157, R147 ;  /* 0x00000093009d7308 */ /* 0x0007220000002400 */
[----:B-1----:R-:W-:-:S02]  /*a8a0*/  FSEL R59, R177, -INF , !P5 ;  /* 0xff800000b13b7808 */ /* 0x002fc40006800000 */
[----:B------:R-:W-:Y:S01]  /*a8b0*/  ISETP.GE.AND P5, PT, R2, R10, PT ;  /* 0x0000000a0200720c */ /* 0x000fe20003fa6270 */
[----:B------:R-:W-:Y:S01]  /*a8c0*/  VIADD R2, R0, 0x19 ;  /* 0x0000001900027836 */ /* 0x000fe20000000000 */
[----:B------:R-:W-:Y:S01]  /*a8d0*/  FSEL R144, R170, -INF , !P1 ;  /* 0xff800000aa907808 */ /* 0x000fe20004800000 */
[----:B------:R-:W-:Y:S01]  /*a8e0*/  HMMA.16816.F32 R28, R4, R30, R32 ;  /* 0x0000001e041c723c */ /* 0x000fe20000001820 */
[----:B------:R-:W-:Y:S01]  /*a8f0*/  FSEL R145, R169, -INF , !P4 ;  /* 0xff800000a9917808 */ /* 0x000fe20006000000 */
[----:B------:R-:W-:Y:S01]  /*a900*/  MUFU.TANH R160, R71 ;  /* 0x0000004700a07308 */ /* 0x000fe20000002400 */
[----:B--2---:R-:W-:Y:S02]  /*a910*/  FSEL R36, R175, -INF , !P2 ;  /* 0xff800000af247808 */ /* 0x004fe40005000000 */
[----:B------:R-:W-:Y:S02]  /*a920*/  ISETP.GE.AND P2, PT, R3, R8, PT ;  /* 0x000000080300720c */ /* 0x000fe40003f46270 */
[----:B------:R-:W-:Y:S01]  /*a930*/  ISETP.GE.AND P1, PT, R2, R9, PT ;  /* 0x000000090200720c */ /* 0x000fe20003f26270 */
[----:B------:R-:W-:Y:S01]  /*a940*/  VIADD R4, R0, 0x30 ;  /* 0x0000003000047836 */ /* 0x000fe20000000000 */
[----:B------:R-:W-:Y:S01]  /*a950*/  FSEL R24, R173, -INF , !P2 ;  /* 0xff800000ad187808 */ /* 0x000fe20005000000 */
[----:B------:R-:W1:Y:S01]  /*a960*/  MUFU.TANH R149, R70 ;  /* 0x0000004600957308 */ /* 0x000e620000002400 */
[----:B------:R-:W-:-:S02]  /*a970*/  ISETP.GE.AND P2, PT, R12, R11, PT ;  /* 0x0000000b0c00720c */ /* 0x000fc40003f46270 */
[----:B------:R-:W-:Y:S02]  /*a980*/  ISETP.GE.AND P4, PT, R3, R11, PT ;  /* 0x0000000b0300720c */ /* 0x000fe40003f86270 */
[----:B------:R-:W-:Y:S01]  /*a990*/  FSEL R50, R165, -INF , !P2 ;  /* 0xff800000a5327808 */ /* 0x000fe20005000000 */
[----:B------:R-:W-:Y:S01]  /*a9a0*/  FMUL.FTZ R18, R18, UR8 ;  /* 0x0000000812127c20 */ /* 0x000fe20008410000 */
[-C--:B------:R-:W-:Y:S01]  /*a9b0*/  ISETP.GE.AND P2, PT, R2, R10.reuse, PT ;  /* 0x0000000a0200720c */ /* 0x080fe20003f46270 */
[----:B------:R2:W-:Y:S01]  /*a9c0*/  MUFU.TANH R15, R37 ;  /* 0x00000025000f7308 */ /* 0x0005e20000002400 */
[----:B---3--:R-:W-:Y:S01]  /*a9d0*/  FSEL R147, R167, -INF , !P1 ;  /* 0xff800000a7937808 */ /* 0x008fe20004800000 */
[----:B------:R-:W-:Y:S01]  /*a9e0*/  FMUL.FTZ R17, R17, UR8 ;  /* 0x0000000811117c20 */ /* 0x000fe20008410000 */
[----:B------:R-:W-:Y:S01]  /*a9f0*/  ISETP.GE.AND P1, PT, R3, R10, PT ;  /* 0x0000000a0300720c */ /* 0x000fe20003f26270 */
[----:B------:R-:W-:Y:S01]  /*aa00*/  VIADD R3, R0, 0x28 ;  /* 0x0000002800037836 */ /* 0x000fe20000000000 */
[----:B------:R-:W-:Y:S01]  /*aa10*/  FSEL R51, R166, -INF , !P4 ;  /* 0xff800000a6337808 */ /* 0x000fe20006000000 */
[----:B------:R-:W-:Y:S01]  /*aa20*/  FMUL.FTZ R19, R19, UR8 ;  /* 0x0000000813137c20 */ /* 0x000fe20008410000 */
[----:B----4-:R-:W-:Y:S01]  /*aa30*/  FSEL R72, R157, -INF , !P2 ;  /* 0xff8000009d487808 */ /* 0x010fe20005000000 */
[----:B------:R3:W-:Y:S01]  /*aa40*/  MUFU.TANH R71, R25 ;  /* 0x0000001900477308 */ /* 0x0007e20000002400 */
[----:B------:R-:W-:Y:S01]  /*aa50*/  FMUL.FTZ R28, R28, UR8 ;  /* 0x000000081c1c7c20 */ /* 0x000fe20008410000 */
[----:B------:R-:W-:Y:S01]  /*aa60*/  FMUL.FTZ R6, R29, UR8 ;  /* 0x000000081d067c20 */ /* 0x000fe20008410000 */
[----:B------:R-:W-:-:S05]  /*aa70*/  FMUL.FTZ R5, R30, UR8 ;  /* 0x000000081e057c20 */ /* 0x000fca0008410000 */
[----:B------:R4:W5:Y:S01]  /*aa80*/  MUFU.TANH R73, R64 ;  /* 0x0000004000497308 */ /* 0x0009620000002400 */
[----:B--2---:R-:W-:Y:S02]  /*aa90*/  FSEL R37, R174, -INF , !P3 ;  /* 0xff800000ae257808 */ /* 0x004fe40005800000 */
[----:B------:R-:W-:-:S04]  /*aaa0*/  ISETP.GE.AND P3, PT, R2, R8, PT ;  /* 0x000000080200720c */ /* 0x000fc80003f66270 */
[----:B------:R-:W-:Y:S01]  /*aab0*/  FSEL R43, R172, -INF , !P3 ;  /* 0xff800000ac2b7808 */ /* 0x000fe20005800000 */
[----:B------:R2:W5:Y:S01]  /*aac0*/  MUFU.TANH R74, R65 ;  /* 0x00000041004a7308 */ /* 0x0005620000002400 */
[----:B---3--:R-:W-:Y:S02]  /*aad0*/  FSEL R25, R168, -INF , !P6 ;  /* 0xff800000a8197808 */ /* 0x008fe40007000000 */
[----:B------:R-:W-:Y:S01]  /*aae0*/  ISETP.GE.AND P6, PT, R2, R11, PT ;  /* 0x0000000b0200720c */ /* 0x000fe20003fc6270 */
[----:B------:R-:W-:Y:S01]  /*aaf0*/  VIADD R2, R0, 0x20 ;  /* 0x0000002000027836 */ /* 0x000fe20000000000 */
[----:B------:R-:W-:Y:S01]  /*ab00*/  ISETP.GE.AND P3, PT, R12, R10, PT ;  /* 0x0000000a0c00720c */ /* 0x000fe20003f66270 */
[----:B------:R-:W-:Y:S02]  /*ab10*/  VIADD R12, R0, 0x21 ;  /* 0x00000021000c7836 */ /* 0x000fe40000000000 */
[----:B------:R3:W5:Y:S01]  /*ab20*/  MUFU.TANH R78, R66 ;  /* 0x00000042004e7308 */ /* 0x0007620000002400 */
[----:B------:R-:W-:-:S02]  /*ab30*/  ISETP.GE.AND P4, PT, R2, R8, PT ;  /* 0x000000080200720c */ /* 0x000fc40003f86270 */
[----:B----4-:R-:W-:Y:S02]  /*ab40*/  FSEL R64, R164, -INF , !P6 ;  /* 0xff800000a4407808 */ /* 0x010fe40007000000 */
[C---:B------:R-:W-:Y:S02]  /*ab50*/  ISETP.GE.AND P6, PT, R2.reuse, R9, PT ;  /* 0x000000090200720c */ /* 0x040fe40003fc6270 */
[----:B------:R-:W-:Y:S01]  /*ab60*/  FSEL R20, R151, -INF , !P4 ;  /* 0xff80000097147808 */ /* 0x000fe20006000000 */
[----:B------:R4:W5:Y:S01]  /*ab70*/  MUFU.TANH R70, R67 ;  /* 0x0000004300467308 */ /* 0x0009620000002400 */
[----:B--2---:R-:W-:Y:S02]  /*ab80*/  FSEL R65, R161, -INF , !P5 ;  /* 0xff800000a1417808 */ /* 0x004fe40006800000 */
[----:B------:R-:W-:Y:S02]  /*ab90*/  ISETP.GE.AND P5, PT, R2, R11, PT ;  /* 0x0000000b0200720c */ /* 0x000fe40003fa6270 */
[----:B------:R-:W-:-:S02]  /*aba0*/  ISETP.GE.AND P2, PT, R12, R9, PT ;  /* 0x000000090c00720c */ /* 0x000fc40003f46270 */
[----:B------:R-:W-:Y:S01]  /*abb0*/  ISETP.GE.AND P4, PT, R3, R8, PT ;  /* 0x000000080300720c */ /* 0x000fe20003f86270 */
[----:B------:R2:W5:Y:S01]  /*abc0*/  MUFU.TANH R49, R13 ;  /* 0x0000000d00317308 */ /* 0x0005620000002400 */
[----:B---3--:R-:W-:Y:S02]  /*abd0*/  FSEL R66, R158, -INF , !P3 ;  /* 0xff8000009e427808 */ /* 0x008fe40005800000 */
[----:B------:R-:W-:Y:S01]  /*abe0*/  ISETP.GE.AND P3, PT, R2, R10, PT ;  /* 0x0000000a0200720c */ /* 0x000fe20003f66270 */
[----:B------:R-:W-:Y:S01]  /*abf0*/  VIADD R2, R0, 0x29 ;  /* 0x0000002900027836 */ /* 0x000fe20000000000 */
[----:B------:R-:W-:Y:S02]  /*ac00*/  FSEL R22, R148, -INF , !P4 ;  /* 0xff80000094167808 */ /* 0x000fe40006000000 */
[----:B-1----:R-:W-:Y:S01]  /*ac10*/  FSEL R149, R149, -INF , !P6 ;  /* 0xff80000095957808 */ /* 0x002fe20007000000 */
[----:B------:R-:W1:Y:S01]  /*ac20*/  MUFU.TANH R18, R18 ;  /* 0x0000001200127308 */ /* 0x000e620000002400 */
[----:B----4-:R-:W-:-:S02]  /*ac30*/  FSEL R67, R159, -INF , !P1 ;  /* 0xff8000009f437808 */ /* 0x010fc40004800000 */
[----:B------:R-:W-:Y:S02]  /*ac40*/  ISETP.GE.AND P1, PT, R12, R8, PT ;  /* 0x000000080c00720c */ /* 0x000fe40003f26270 */
[----:B------:R-:W-:Y:S02]  /*ac50*/  FSEL R160, R160, -INF , !P2 ;  /* 0xff800000a0a07808 */ /* 0x000fe40005000000 */
[----:B------:R-:W-:Y:S01]  /*ac60*/  ISETP.GE.AND P4, PT, R12, R11, PT ;  /* 0x0000000b0c00720c */ /* 0x000fe20003f86270 */
[----:B------:R-:W3:Y:S01]  /*ac70*/  MUFU.TANH R38, R38 ;  /* 0x0000002600267308 */ /* 0x000ee20000002400 */
[-C--:B------:R-:W-:Y:S01]  /*ac80*/  ISETP.GE.AND P6, PT, R3, R9.reuse, PT ;  /* 0x000000090300720c */ /* 0x080fe20003fc6270 */
[----:B--2---:R-:W-:Y:S01]  /*ac90*/  FMUL.FTZ R13, R16, UR8 ;  /* 0x00000008100d7c20 */ /* 0x004fe20008410000 */
[----:B------:R-:W-:Y:S02]  /*aca0*/  ISETP.GE.AND P2, PT, R2, R9, PT ;  /* 0x000000090200720c */ /* 0x000fe40003f46270 */
[----:B------:R-:W-:-:S02]  /*acb0*/  FSEL R21, R150, -INF , !P1 ;  /* 0xff80000096157808 */ /* 0x000fc40004800000 */
[----:B------:R-:W-:Y:S01]  /*acc0*/  ISETP.GE.AND P1, PT, R2, R8, PT ;  /* 0x000000080200720c */ /* 0x000fe20003f26270 */
[----:B------:R-:W2:Y:S01]  /*acd0*/  MUFU.TANH R39, R39 ;  /* 0x0000002700277308 */ /* 0x000ea20000002400 */
[----:B------:R-:W-:Y:S02]  /*ace0*/  FSEL R162, R162, -INF , !P6 ;  /* 0xff800000a2a27808 */ /* 0x000fe40007000000 */
[----:B------:R-:W-:Y:S02]  /*acf0*/  FSEL R163, R163, -INF , !P2 ;  /* 0xff800000a3a37808 */ /* 0x000fe40005000000 */
[----:B-----5:R-:W-:Y:S02]  /*ad00*/  FSEL R73, R73, -INF , !P5 ;  /* 0xff80000049497808 */ /* 0x020fe40006800000 */
[----:B------:R-:W-:Y:S01]  /*ad10*/  FSEL R74, R74, -INF , !P4 ;  /* 0xff8000004a4a7808 */ /* 0x000fe20006000000 */
[----:B------:R-:W4:Y:S01]  /*ad20*/  MUFU.TANH R26, R26 ;  /* 0x0000001a001a7308 */ /* 0x000f220000002400 */
[----:B------:R-:W-:-:S02]  /*ad30*/  ISETP.GE.AND P6, PT, R3, R11, PT ;  /* 0x0000000b0300720c */ /* 0x000fc40003fc6270 */
[-C--:B------:R-:W-:Y:S01]  /*ad40*/  ISETP.GE.AND P2, PT, R3, R10.reuse, PT ;  /* 0x0000000a0300720c */ /* 0x080fe20003f46270 */
[----:B------:R-:W-:Y:S01]  /*ad50*/  VIADD R3, R0, 0x31 ;  /* 0x0000003100037836 */ /* 0x000fe20000000000 */
[C---:B------:R-:W-:Y:S02]  /*ad60*/  ISETP.GE.AND P5, PT, R2.reuse, R11, PT ;  /* 0x0000000b0200720c */ /* 0x040fe40003fa6270 */
[-C--:B------:R-:W-:Y:S01]  /*ad70*/  ISETP.GE.AND P4, PT, R2, R10.reuse, PT ;  /* 0x0000000a0200720c */ /* 0x080fe20003f86270 */
[----:B------:R-:W-:Y:S01]  /*ad80*/  VIADD R2, R0, 0x38 ;  /* 0x0000003800027836 */ /* 0x000fe20000000000 */
[----:B------:R-:W-:Y:S01]  /*ad90*/  FSEL R16, R146, -INF , !P1 ;  /* 0xff80000092107808 */ /* 0x000fe20004800000 */
[----:B------:R-:W-:Y:S01]  /*ada0*/  VIADD R0, R0, 0x39 ;  /* 0x0000003900007836 */ /* 0x000fe20000000000 */
[----:B------:R-:W-:Y:S01]  /*adb0*/  ISETP.GE.AND P1, PT, R12, R10, PT ;  /* 0x0000000a0c00720c */ /* 0x000fe20003f26270 */
[----:B------:R-:W5:Y:S01]  /*adc0*/  MUFU.TANH R27, R27 ;  /* 0x0000001b001b7308 */ /* 0x000f620000002400 */
[----:B------:R-:W-:-:S02]  /*add0*/  FSEL R78, R78, -INF , !P3 ;  /* 0xff8000004e4e7808 */ /* 0x000fc40005800000 */
[----:B------:R-:W-:Y:S02]  /*ade0*/  FSEL R79, R70, -INF , !P1 ;  /* 0xff800000464f7808 */ /* 0x000fe40004800000 */
[-C--:B------:R-:W-:Y:S02]  /*adf0*/  ISETP.GE.AND P3, PT, R2, R8.reuse, PT ;  /* 0x000000080200720c */ /* 0x080fe40003f66270 */
[----:B------:R-:W-:Y:S01]  /*ae00*/  ISETP.GE.AND P1, PT, R0, R8, PT ;  /* 0x000000080000720c */ /* 0x000fe20003f26270 */
[----:B------:R-:W5:Y:S01]  /*ae10*/  MUFU.TANH R13, R13 ;  /* 0x0000000d000d7308 */ /* 0x000f620000002400 */
[----:B------:R-:W-:Y:S02]  /*ae20*/  FSEL R75, R75, -INF , !P6 ;  /* 0xff8000004b4b7808 */ /* 0x000fe40007000000 */
[----:B------:R-:W-:Y:S02]  /*ae30*/  FSEL R146, R69, -INF , !P2 ;  /* 0xff80000045927808 */ /* 0x000fe40005000000 */
[----:B------:R-:W-:-:S02]  /*ae40*/  FSEL R32, R49, -INF , !P3 ;  /* 0xff80000031207808 */ /* 0x000fc40005800000 */
[----:B------:R-:W-:Y:S01]  /*ae50*/  FSEL R71, R71, -INF , !P1 ;  /* 0xff80000047477808 */ /* 0x000fe20004800000 */
[----:B------:R-:W5:Y:S01]  /*ae60*/  MUFU.TANH R17, R17 ;  /* 0x0000001100117308 */ /* 0x000f620000002400 */
[C---:B------:R-:W-:Y:S02]  /*ae70*/  ISETP.GE.AND P6, PT, R4.reuse, R8, PT ;  /* 0x000000080400720c */ /* 0x040fe40003fc6270 */
[C---:B------:R-:W-:Y:S02]  /*ae80*/  ISETP.GE.AND P2, PT, R4.reuse, R9, PT ;  /* 0x000000090400720c */ /* 0x040fe40003f46270 */
[C---:B------:R-:W-:Y:S02]  /*ae90*/  ISETP.GE.AND P3, PT, R4.reuse, R11, PT ;  /* 0x0000000b0400720c */ /* 0x040fe40003f66270 */
[----:B------:R-:W-:Y:S01]  /*aea0*/  ISETP.GE.AND P1, PT, R4, R10, PT ;  /* 0x0000000a0400720c */ /* 0x000fe20003f26270 */
[----:B------:R-:W-:Y:S01]  /*aeb0*/  FMUL.FTZ R4, R31, UR8 ;  /* 0x000000081f047c20 */ /* 0x000fe20008410000 */
[----:B------:R-:W5:Y:S01]  /*aec0*/  MUFU.TANH R19, R19 ;  /* 0x0000001300137308 */ /* 0x000f620000002400 */
[----:B------:R-:W-:-:S02]  /*aed0*/  FSEL R76, R76, -INF , !P5 ;  /* 0xff8000004c4c7808 */ /* 0x000fc40006800000 */
[----:B-1----:R-:W-:Y:S02]  /*aee0*/  FSEL R164, R18, -INF , !P1 ;  /* 0xff80000012a47808 */ /* 0x002fe40004800000 */
[----:B------:R-:W-:Y:S02]  /*aef0*/  ISETP.GE.AND P1, PT, R208, 0x4, PT ;  /* 0x00000004d000780c */ /* 0x000fe40003f26270 */
[----:B------:R-:W-:Y:S01]  /*af00*/  ISETP.GE.AND P5, PT, R3, R8, PT ;  /* 0x000000080300720c */ /* 0x000fe20003fa6270 */
[----:B------:R-:W1:Y:S01]  /*af10*/  MUFU.TANH R28, R28 ;  /* 0x0000001c001c7308 */ /* 0x000e620000002400 */
[----:B------:R-:W-:Y:S02]  /*af20*/  FSEL R148, R68, -INF , !P4 ;  /* 0xff80000044947808 */ /* 0x000fe40006000000 */
[----:B------:R-:W-:Y:S02]  /*af30*/  FSEL R14, R14, -INF , !P6 ;  /* 0xff8000000e0e7808 */ /* 0x000fe40007000000 */
[----:B------:R-:W-:-:S02]  /*af40*/  FSEL R15, R15, -INF , !P5 ;  /* 0xff8000000f0f7808 */ /* 0x000fc40006800000 */
[----:B---3--:R-:W-:Y:S01]  /*af50*/  FSEL R150, R38, -INF , !P2 ;  /* 0xff80000026967808 */ /* 0x008fe20005000000 */
[----:B------:R-:W3:Y:S01]  /*af60*/  MUFU.TANH R6, R6 ;  /* 0x0000000600067308 */ /* 0x000ee20000002400 */
[----:B------:R-:W-:Y:S01]  /*af70*/  BAR.SYNC.DEFER_BLOCKING 0x0 ;  /* 0x0000000000007b1d */ /* 0x000fe20000010000 */
[CC--:B------:R-:W-:Y:S02]  /*af80*/  ISETP.GE.AND P4, PT, R3.reuse, R9.reuse, PT ;  /* 0x000000090300720c */ /* 0x0c0fe40003f86270 */
[-C--:B------:R-:W-:Y:S02]  /*af90*/  ISETP.GE.AND P6, PT, R2, R9.reuse, PT ;  /* 0x000000090200720c */ /* 0x080fe40003fc6270 */
[----:B------:R-:W-:Y:S02]  /*afa0*/  ISETP.GE.AND P5, PT, R0, R9, PT ;  /* 0x000000090000720c */ /* 0x000fe40003fa6270 */
[----:B------:R-:W3:Y:S01]  /*afb0*/  MUFU.TANH R5, R5 ;  /* 0x0000000500057308 */ /* 0x000ee20000002400 */
[----:B------:R-:W-:-:S02]  /*afc0*/  ISETP.GE.AND P2, PT, R3, R11, PT ;  /* 0x0000000b0300720c */ /* 0x000fc40003f46270 */
[----:B--2---:R-:W-:Y:S02]  /*afd0*/  FSEL R157, R39, -INF , !P4 ;  /* 0xff800000279d7808 */ /* 0x004fe40006000000 */
[----:B----4-:R-:W-:Y:S02]  /*afe0*/  FSEL R168, R26, -INF , !P6 ;  /* 0xff8000001aa87808 */ /* 0x010fe40007000000 */
[----:B-----5:R-:W-:Y:S01]  /*aff0*/  FSEL R169, R27, -INF , !P5 ;  /* 0xff8000001ba97808 */ /* 0x020fe20006800000 */
[----:B------:R-:W2:Y:S01]  /*b000*/  MUFU.TANH R4, R4 ;  /* 0x0000000400047308 */ /* 0x000ea20000002400 */
[----:B------:R-:W-:Y:S02]  /*b010*/  FSEL R151, R13, -INF , !P3 ;  /* 0xff8000000d977808 */ /* 0x000fe40005800000 */
[----:B------:R-:W-:Y:S02]  /*b020*/  FSEL R159, R17, -INF , !P2 ;  /* 0xff800000119f7808 */ /* 0x000fe40005000000 */
[----:B------:R-:W-:-:S02]  /*b030*/  ISETP.GE.AND P4, PT, R3, R10, PT ;  /* 0x0000000a0300720c */ /* 0x000fc40003f86270 */
[-C--:B------:R-:W-:Y:S02]  /*b040*/  ISETP.GE.AND P6, PT, R2, R11.reuse, PT ;  /* 0x0000000b0200720c */ /* 0x080fe40003fc6270 */
[----:B------:R-:W-:Y:S02]  /*b050*/  ISETP.GE.AND P5, PT, R0, R11, PT ;  /* 0x0000000b0000720c */ /* 0x000fe40003fa6270 */
[-C--:B------:R-:W-:Y:S02]  /*b060*/  ISETP.GE.AND P3, PT, R2, R10.reuse, PT ;  /* 0x0000000a0200720c */ /* 0x080fe40003f66270 */
[----:B------:R-:W-:Y:S02]  /*b070*/  ISETP.GE.AND P2, PT, R0, R10, PT ;  /* 0x0000000a0000720c */ /* 0x000fe40003f46270 */
[----:B------:R-:W-:Y:S02]  /*b080*/  FSEL R165, R19, -INF , !P4 ;  /* 0xff80000013a57808 */ /* 0x000fe40006000000 */
[----:B-1----:R-:W-:-:S02]  /*b090*/  FSEL R158, R28, -INF , !P6 ;  /* 0xff8000001c9e7808 */ /* 0x002fc40007000000 */
[----:B---3--:R-:W-:Y:S02]  /*b0a0*/  FSEL R161, R6, -INF , !P5 ;  /* 0xff80000006a17808 */ /* 0x008fe40006800000 */
[----:B------:R-:W-:Y:S02]  /*b0b0*/  FSEL R167, R5, -INF , !P3 ;  /* 0xff80000005a77808 */ /* 0x000fe40005800000 */
[----:B--2---:R-:W-:Y:S01]  /*b0c0*/  FSEL R166, R4, -INF , !P2 ;  /* 0xff80000004a67808 */ /* 0x004fe20005000000 */
[----:B------:R-:W-:Y:S06]  /*b0d0*/  @!P1 BRA `(.L_x_1155) ;  /* 0x0000000000d49947 */ /* 0x000fec0003800000 */
[----:B------:R-:W2:Y:S04]  /*b0e0*/  LDL.64 R218, [R1+0x58] ;  /* 0x0000580001da7983 */ /* 0x000ea80000100a00 */
[----:B------:R-:W3:Y:S01]  /*b0f0*/  LDL.64 R234, [R1+0x48] ;  /* 0x0000480001ea7983 */ /* 0x000ee20000100a00 */
[----:B------:R-:W-:Y:S01]  /*b100*/  VIADD R0, R208, 0xfffffffc ;  /* 0xfffffffcd0007836 */ /* 0x000fe20000000000 */
[----:B------:R-:W1:Y:S01]  /*b110*/  @!P0 LDC.64 R8, c[0x0][0x218] ;  /* 0x00008600ff088b82 */ /* 0x000e620000000a00 */
[----:B------:R-:W-:Y:S01]  /*b120*/  BSSY B0, `(.L_x_1156) ;  /* 0x000002f000007945 */ /* 0x000fe20003800000 */
[----:B------:R4:W-:Y:S01]  /*b130*/  @P0 STS.128 [R207+0x4000], RZ ;  /* 0x004000ffcf000388 */ /* 0x0009e20000000c00 */
[----:B------:R-:W-:Y:S01]  /*b140*/  IMAD.WIDE.U32 R4, R0, R246, RZ ;  /* 0x000000f600047225 */ /* 0x000fe200078e00ff */
[----:B------:R-:W-:-:S04]  /*b150*/  SHF.R.S32.HI R2, RZ, 0x1f, R0 ;  /* 0x0000001fff027819 */ /* 0x000fc80000011400 */
[----:B------:R-:W5:Y:S01]  /*b160*/  @!P0 LDC.64 R10, c[0x0][0x218] ;  /* 0x00008600ff0a8b82 */ /* 0x000f620000000a00 */
[----:B------:R-:W-:-:S04]  /*b170*/  IMAD R2, R2, R246, RZ ;  /* 0x000000f602027224 */ /* 0x000fc800078e02ff */
[----:B------:R-:W-:-:S03]  /*b180*/  IMAD R0, R0, R247, R2 ;  /* 0x000000f700007224 */ /* 0x000fc600078e0202 */
[----:B------:R-:W4:Y:S01]  /*b190*/  @!P0 LDC.64 R12, c[0x0][0x218] ;  /* 0x00008600ff0c8b82 */ /* 0x000f220000000a00 */
[----:B------:R-:W-:Y:S01]  /*b1a0*/  IMAD.IADD R3, R5, 0x1, R0 ;  /* 0x0000000105037824 */ /* 0x000fe200078e0200 */
[----:B--2---:R-:W-:-:S04]  /*b1b0*/  LEA R2, P2, R4, R218, 0x6 ;  /* 0x000000da04027211 */ /* 0x004fc800078430ff */
[-C--:B------:R-:W-:Y:S02]  /*b1c0*/  @!P0 IADD3 R0, P5, R240, R2.reuse, RZ ;  /* 0x00000002f0008210 */ /* 0x080fe40007fbe0ff */
[----:B---3--:R-:W-:Y:S02]  /*b1d0*/  LEA.HI.X R3, R4, R235, R3, 0x6, P2 ;  /* 0x000000eb04037211 */ /* 0x008fe400010f3403 */
[----:B------:R-:W-:Y:S02]  /*b1e0*/  @!P0 LEA R5, P3, R246, R2, 0x5 ;  /* 0x00000002f6058211 */ /* 0x000fe400078628ff */
[----:B-1----:R-:W-:Y:S01]  /*b1f0*/  @!P0 LEA R8, P6, R2, R8, 0x1 ;  /* 0x0000000802088211 */ /* 0x002fe200078c08ff */
[----:B------:R-:W-:Y:S01]  /*b200*/  @!P0 IMAD.X R7, R239, 0x1, R3, P5 ;  /* 0x00000001ef078824 */ /* 0x000fe200028e0603 */
[----:B-----5:R-:W-:Y:S02]  /*b210*/  @!P0 LEA R6, P4, R0, R10, 0x1 ;  /* 0x0000000a00068211 */ /* 0x020fe400078808ff */
[----:B----4-:R-:W-:-:S02]  /*b220*/  @!P0 LEA R4, P2, R5, R12, 0x1 ;  /* 0x0000000c05048211 */ /* 0x010fc400078408ff */
        /* <DEDUP_REMOVED lines=30> */
.L_x_1157:
[----:B------:R-:W-:Y:S05]  /*b410*/  BSYNC B0 ;  /* 0x0000000000007941 */ /* 0x000fea0003800000 */
.L_x_1156:
[----:B------:R-:W0:Y:S02]  /*b420*/  LDGDEPBAR ;  /* 0x00000000000079af */ /* 0x000e240000000000 */
.L_x_1155:
[----:B------:R-:W-:Y:S01]  /*b430*/  FMNMX.FTZ R70, R155, R40, !PT ;  /* 0x000000289b467209 */ /* 0x000fe20007810000 */
[----:B------:R-:W-:Y:S01]  /*b440*/  LDSM.16.MT88.4 R28, [R194+0x6000] ;  /* 0x00600000c21c783b */ /* 0x000fe20000004200 */
[----:B------:R-:W-:Y:S02]  /*b450*/  @P1 IADD3 R208, R208, -0x4, RZ ;  /* 0xfffffffcd0d01810 */ /* 0x000fe40007ffe0ff */
        /* <DEDUP_REMOVED lines=25> */
[----:B---3--:R-:W-:Y:S02]  /*b5f0*/  FMNMX.FTZ R70, R70, R2, !PT ;  /* 0x0000000246467209 */ /* 0x008fe40007810000 */
[----:B------:R-:W-:Y:S02]  /*b600*/  FMNMX.FTZ R2, R153, R60, !PT ;  /* 0x0000003c99027209 */ /* 0x000fe40007810000 */
[----:B------:R-:W-:Y:S01]  /*b610*/  FMNMX.FTZ R3, R147, R0, !PT ;  /* 0x0000000093037209 */ /* 0x000fe20007810000 */
[----:B------:R-:W-:Y:S01]  /*b620*/  FMUL.FTZ R0, R70, UR6 ;  /* 0x0000000646007c20 */ /* 0x000fe20008410000 */
[----:B------:R-:W-:Y:S02]  /*b630*/  FMNMX.FTZ R2, R56, R2, !PT ;  /* 0x0000000238027209 */ /* 0x000fe40007810000 */
[----:B------:R-:W-:-:S02]  /*b640*/  FSETP.NEU.FTZ.AND P4, PT, R70, -INF , PT ;  /* 0xff8000004600780b */ /* 0x000fc40003f9d000 */
[----:B------:R-:W-:Y:S02]  /*b650*/  FMNMX.FTZ R3, R149, R3, !PT ;  /* 0x0000000395037209 */ /* 0x000fe40007810000 */
[----:B------:R-:W-:Y:S02]  /*b660*/  FMNMX.FTZ R2, R57, R2, !PT ;  /* 0x0000000239027209 */ /* 0x000fe40007810000 */
[----:B------:R-:W-:Y:S02]  /*b670*/  FSEL R0, R0, RZ, P4 ;  /* 0x000000ff00007208 */ /* 0x000fe40002000000 */
[----:B------:R-:W-:Y:S02]  /*b680*/  FMNMX.FTZ R3, R160, R3, !PT ;  /* 0x00000003a0037209 */ /* 0x000fe40007810000 */
[----:B------:R-:W-:Y:S01]  /*b690*/  FMNMX.FTZ R2, R58, R2, !PT ;  /* 0x000000023a027209 */ /* 0x000fe20007810000 */
[--C-:B-12---:R-:W-:Y:S01]  /*b6a0*/  FFMA.FTZ R4, R40, UR6, -R0.reuse ;  /* 0x0000000628047c23 */ /* 0x106fe20008010800 */
[----:B------:R-:W-:Y:S01]  /*b6b0*/  FMNMX.FTZ R3, R162, R3, !PT ;  /* 0x00000003a2037209 */ /* 0x000fe20007810000 */
[----:B------:R-:W-:Y:S01]  /*b6c0*/  FFMA.FTZ R5, R41, UR6, -R0 ;  /* 0x0000000629057c23 */ /* 0x000fe20008010800 */
[----:B------:R-:W-:Y:S01]  /*b6d0*/  FMNMX.FTZ R2, R25, R2, !PT ;  /* 0x0000000219027209 */ /* 0x000fe20007810000 */
[----:B------:R1:W-:Y:S01]  /*b6e0*/  MUFU.EX2 R229, R4 ;  /* 0x0000000400e57308 */ /* 0x0003e20000000800 */
[----:B------:R-:W-:-:S04]  /*b6f0*/  FMNMX.FTZ R3, R163, R3, !PT ;  /* 0x00000003a3037209 */ /* 0x000fc80007810000 */
[----:B------:R-:W-:-:S03]  /*b700*/  FMNMX.FTZ R3, R150, R3, !PT ;  /* 0x0000000396037209 */ /* 0x000fc60007810000 */
[----:B------:R2:W-:Y:S01]  /*b710*/  MUFU.EX2 R228, R5 ;  /* 0x0000000500e47308 */ /* 0x0005e20000000800 */
[----:B------:R-:W-:-:S04]  /*b720*/  FMNMX.FTZ R69, R157, R3, !PT ;  /* 0x000000039d457209 */ /* 0x000fc80007810000 */
[----:B------:R-:W-:Y:S02]  /*b730*/  FMNMX.FTZ R69, R168, R69, !PT ;  /* 0x00000045a8457209 */ /* 0x000fe40007810000 */
[----:B-1----:R-:W-:Y:S02]  /*b740*/  FMNMX.FTZ R4, R50, R2, !PT ;  /* 0x0000000232047209 */ /* 0x002fe40007810000 */
        /* <DEDUP_REMOVED lines=10> */
[----:B------:R-:W-:Y:S01]  /*b7f0*/  FMNMX.FTZ R4, R74, R4, !PT ;  /* 0x000000044a047209 */ /* 0x000fe20007810000 */
[----:B--2---:R-:W2:Y:S01]  /*b800*/  SHFL.BFLY PT, R5, R69, 0x2, 0x1f ;  /* 0x0c401f0045057f89 */ /* 0x004ea200000e0000 */
[----:B-1----:R-:W-:-:S04]  /*b810*/  FFMA.FTZ R2, R44, UR6, -R0 ;  /* 0x000000062c027c23 */ /* 0x002fc80008010800 */
[----:B------:R1:W3:Y:S01]  /*b820*/  MUFU.EX2 R226, R2 ;  /* 0x0000000200e27308 */ /* 0x0002e20000000800 */
[----:B--2---:R-:W-:-:S05]  /*b830*/  FMNMX.FTZ R69, R69, R5, !PT ;  /* 0x0000000545457209 */ /* 0x004fca0007810000 */
[----:B------:R-:W2:Y:S01]  /*b840*/  SHFL.BFLY PT, R6, R69, 0x1, 0x1f ;  /* 0x0c201f0045067f89 */ /* 0x000ea200000e0000 */
[----:B-1----:R-:W-:Y:S02]  /*b850*/  FMNMX.FTZ R2, R65, R3, !PT ;  /* 0x0000000341027209 */ /* 0x002fe40007810000 */
        /* <DEDUP_REMOVED lines=9> */
[----:B---3--:R-:W-:Y:S02]  /*b8f0*/  F2FP.F16.F32.PACK_AB R10, R226, R227 ;  /* 0x000000e3e20a723e */ /* 0x008fe400000000ff */
[----:B--2---:R-:W-:Y:S01]  /*b900*/  FMNMX.FTZ R69, R69, R6, !PT ;  /* 0x0000000645457209 */ /* 0x004fe20007810000 */
[----:B-1----:R-:W-:Y:S02]  /*b910*/  FFMA.FTZ R4, R37, UR6, -R0 ;  /* 0x0000000625047c23 */ /* 0x002fe40008010800 */
[----:B------:R-:W-:Y:S01]  /*b920*/  LDSM.16.MT88.4 R36, [R195+0x6000] ;  /* 0x00600000c324783b */ /* 0x000fe20000004200 */
[C---:B------:R-:W-:Y:S01]  /*b930*/  FSETP.NEU.FTZ.AND P3, PT, R69.reuse, -INF , PT ;  /* 0xff8000004500780b */ /* 0x040fe20003f7d000 */
[----:B------:R1:W-:Y:S01]  /*b940*/  MUFU.EX2 R224, R4 ;  /* 0x0000000400e07308 */ /* 0x0003e20000000800 */
[----:B------:R-:W-:-:S05]  /*b950*/  FMUL.FTZ R13, R69, UR6 ;  /* 0x00000006450d7c20 */ /* 0x000fca0008410000 */
[----:B------:R-:W-:Y:S02]  /*b960*/  FSEL R13, R13, RZ, P3 ;  /* 0x000000ff0d0d7208 */ /* 0x000fe40001800000 */
[----:B-1----:R-:W-:Y:S02]  /*b970*/  FMNMX.FTZ R4, R78, R2, !PT ;  /* 0x000000024e047209 */ /* 0x002fe40007810000 */
[----:B------:R-:W-:Y:S01]  /*b980*/  FMNMX.FTZ R2, R158, R3, !PT ;  /* 0x000000039e027209 */ /* 0x000fe20007810000 */
[----:B------:R-:W-:Y:S01]  /*b990*/  FFMA.FTZ R3, R24, UR6, -R0 ;  /* 0x0000000618037c23 */ /* 0x000fe20008010800 */
[----:B------:R-:W-:Y:S02]  /*b9a0*/  FMNMX.FTZ R4, R79, R4, !PT ;  /* 0x000000044f047209 */ /* 0x000fe40007810000 */
[----:B------:R-:W-:Y:S01]  /*b9b0*/  FMNMX.FTZ R2, R161, R2, !PT ;  /* 0x00000002a1027209 */ /* 0x000fe20007810000 */
[----:B------:R1:W-:Y:S01]  /*b9c0*/  MUFU.EX2 R222, R3 ;  /* 0x0000000300de7308 */ /* 0x0003e20000000800 */
[----:B------:R-:W-:-:S03]  /*b9d0*/  FMNMX.FTZ R4, R146, R4, !PT ;  /* 0x0000000492047209 */ /* 0x000fc60007810000 */
[----:B------:R-:W2:Y:S01]  /*b9e0*/  SHFL.BFLY PT, R5, R2, 0x2, 0x1f ;  /* 0x0c401f0002057f89 */ /* 0x000ea200000e0000 */
[----:B-1----:R-:W-:-:S04]  /*b9f0*/  FFMA.FTZ R3, R43, UR6, -R0 ;  /* 0x000000062b037c23 */ /* 0x002fc80008010800 */
[----:B------:R1:W-:Y:S01]  /*ba00*/  MUFU.EX2 R220, R3 ;  /* 0x0000000300dc7308 */ /* 0x0003e20000000800 */
[----:B--2---:R-:W-:-:S05]  /*ba10*/  FMNMX.FTZ R2, R2, R5, !PT ;  /* 0x0000000502027209 */ /* 0x004fca0007810000 */
[----:B------:R-:W2:Y:S01]  /*ba20*/  SHFL.BFLY PT, R68, R2, 0x1, 0x1f ;  /* 0x0c201f0002447f89 */ /* 0x000ea200000e0000 */
[----:B-1----:R-:W-:Y:S01]  /*ba30*/  FMNMX.FTZ R3, R148, R4, !PT ;  /* 0x0000000494037209 */ /* 0x002fe20007810000 */
[----:B------:R-:W-:-:S03]  /*ba40*/  FFMA.FTZ R4, R20, UR6, -R0 ;  /* 0x0000000614047c23 */ /* 0x000fc60008010800 */
[----:B------:R-:W-:Y:S01]  /*ba50*/  FMNMX.FTZ R3, R164, R3, !PT ;  /* 0x00000003a4037209 */ /* 0x000fe20007810000 */
[----:B------:R1:W-:Y:S03]  /*ba60*/  MUFU.EX2 R219, R4 ;  /* 0x0000000400db7308 */ /* 0x0003e60000000800 */
[----:B------:R-:W-:-:S04]  /*ba70*/  FMNMX.FTZ R3, R165, R3, !PT ;  /* 0x00000003a5037209 */ /* 0x000fc80007810000 */
[----:B------:R-:W-:-:S04]  /*ba80*/  FMNMX.FTZ R3, R167, R3, !PT ;  /* 0x00000003a7037209 */ /* 0x000fc80007810000 */
[----:B------:R-:W-:Y:S02]  /*ba90*/  FMNMX.FTZ R3, R166, R3, !PT ;  /* 0x00000003a6037209 */ /* 0x000fe40007810000 */
[----:B--2---:R-:W-:Y:S01]  /*baa0*/  FMNMX.FTZ R68, R2, R68, !PT ;  /* 0x0000004402447209 */ /* 0x004fe20007810000 */
[----:B------:R-:W-:Y:S02]  /*bab0*/  FFMA.FTZ R2, R61, UR6, -R13 ;  /* 0x000000063d027c23 */ /* 0x000fe4000801080d */
[----:B------:R-:W2:Y:S01]  /*bac0*/  SHFL.BFLY PT, R5, R3, 0x2, 0x1f ;  /* 0x0c401f0003057f89 */ /* 0x000ea200000e0000 */
[----:B-1----:R-:W-:Y:S01]  /*bad0*/  FFMA.FTZ R4, R21, UR6, -R0 ;  /* 0x0000000615047c23 */ /* 0x002fe20008010800 */
[C---:B------:R-:W-:Y:S01]  /*bae0*/  FSETP.NEU.FTZ.AND P2, PT, R68.reuse, -INF , PT ;  /* 0xff8000004400780b */ /* 0x040fe20003f5d000 */
[----:B------:R-:W-:Y:S01]  /*baf0*/  FMUL.FTZ R12, R68, UR6 ;  /* 0x00000006440c7c20 */ /* 0x000fe20008410000 */
[----:B------:R1:W-:Y:S04]  /*bb00*/  MUFU.EX2 R213, R2 ;  /* 0x0000000200d57308 */ /* 0x0003e80000000800 */
[----:B------:R-:W-:-:S04]  /*bb10*/  FSEL R12, R12, RZ, P2 ;  /* 0x000000ff0c0c7208 */ /* 0x000fc80001000000 */
[----:B------:R3:W-:Y:S01]  /*bb20*/  MUFU.EX2 R218, R4 ;  /* 0x0000000400da7308 */ /* 0x0007e20000000800 */
[----:B-1----:R-:W-:Y:S01]  /*bb30*/  FFMA.FTZ R2, R63, UR6, -R13 ;  /* 0x000000063f027c23 */ /* 0x002fe2000801080d */
[----:B--2---:R-:W-:-:S06]  /*bb40*/  FMNMX.FTZ R3, R3, R5, !PT ;  /* 0x0000000503037209 */ /* 0x004fcc0007810000 */
[----:B------:R1:W2:Y:S01]  /*bb50*/  MUFU.EX2 R215, R2 ;  /* 0x0000000200d77308 */ /* 0x0002a20000000800 */
[----:B------:R-:W-:Y:S01]  /*bb60*/  FSEL R5, R68, RZ, P2 ;  /* 0x000000ff44057208 */ /* 0x000fe20001000000 */
[----:B---3--:R-:W-:Y:S02]  /*bb70*/  FFMA.FTZ R4, R22, UR6, -R0 ;  /* 0x0000000616047c23 */ /* 0x008fe40008010800 */
[----:B------:R-:W-:Y:S02]  /*bb80*/  LDSM.16.MT88.4 R20, [R196+0x6000] ;  /* 0x00600000c414783b */ /* 0x000fe40000004200 */
[----:B------:R-:W-:Y:S02]  /*bb90*/  FADD.FTZ R6, R153, -R5 ;  /* 0x8000000599067221 */ /* 0x000fe40000010000 */
[----:B------:R3:W-:Y:S02]  /*bba0*/  MUFU.EX2 R217, R4 ;  /* 0x0000000400d97308 */ /* 0x0007e40000000800 */
[----:B------:R-:W-:-:S06]  /*bbb0*/  FMUL.FTZ R6, R6, UR6 ;  /* 0x0000000606067c20 */ /* 0x000fcc0008410000 */
[----:B------:R-:W4:Y:S01]  /*bbc0*/  MUFU.EX2 R49, R6 ;  /* 0x0000000600317308 */ /* 0x000f220000000800 */
[----:B-1----:R-:W-:Y:S01]  /*bbd0*/  FFMA.FTZ R2, R60, UR6, -R12 ;  /* 0x000000063c027c23 */ /* 0x002fe2000801080c */
[----:B--2---:R-:W-:-:S06]  /*bbe0*/  F2FP.F16.F32.PACK_AB R11, R215, R213 ;  /* 0x000000d5d70b723e */ /* 0x004fcc00000000ff */
[----:B------:R1:W-:Y:S01]  /*bbf0*/  MUFU.EX2 R190, R2 ;  /* 0x0000000200be7308 */ /* 0x0003e20000000800 */
[----:B---3--:R-:W-:Y:S02]  /*bc00*/  FFMA.FTZ R4, R16, UR6, -R0 ;  /* 0x0000000610047c23 */ /* 0x008fe40008010800 */
[----:B------:R-:W-:Y:S05]  /*bc10*/  LDSM.16.MT88.4 R16, [R193+0x6000] ;  /* 0x00600000c110783b */ /* 0x000fea0000004200 */
[----:B------:R2:W-:Y:S01]  /*bc20*/  MUFU.EX2 R216, R4 ;  /* 0x0000000400d87308 */ /* 0x0005e20000000800 */
        /* <DEDUP_REMOVED lines=12> */
[----:B------:R1:W-:Y:S01]  /*bcf0*/  MUFU.EX2 R209, R2 ;  /* 0x0000000200d17308 */ /* 0x0003e20000000800 */
[-C--:B------:R-:W-:Y:S01]  /*bd00*/  FMUL.FTZ R125, R125, R49.reuse ;  /* 0x000000317d7d7220 */ /* 0x080fe20000410000 */
[-C--:B------:R-:W-:Y:S01]  /*bd10*/  FMUL.FTZ R132, R132, R49.reuse ;  /* 0x0000003184847220 */ /* 0x080fe20000410000 */
[-C--:B------:R-:W-:Y:S01]  /*bd20*/  FMUL.FTZ R133, R133, R49.reuse ;  /* 0x0000003185857220 */ /* 0x080fe20000410000 */
[----:B--2---:R-:W-:Y:S01]  /*bd30*/  FFMA.FTZ R4, R14, UR6, -R0 ;  /* 0x000000060e047c23 */ /* 0x004fe20008010800 */
[-C--:B------:R-:W-:Y:S01]  /*bd40*/  FMUL.FTZ R140, R140, R49.reuse ;  /* 0x000000318c8c7220 */ /* 0x080fe20000410000 */
[----:B------:R-:W-:-:S02]  /*bd50*/  FMUL.FTZ R141, R141, R49 ;  /* 0x000000318d8d7220 */ /* 0x000fc40000410000 */
[----:B------:R2:W-:Y:S01]  /*bd60*/  MUFU.EX2 R221, R4 ;  /* 0x0000000400dd7308 */ /* 0x0005e20000000800 */
[----:B-1----:R-:W-:-:S07]  /*bd70*/  FFMA.FTZ R2, R57, UR6, -R12 ;  /* 0x0000000639027c23 */ /* 0x002fce000801080c */
[----:B------:R-:W-:Y:S01]  /*bd80*/  MUFU.EX2 R191, R2 ;  /* 0x0000000200bf7308 */ /* 0x000fe20000000800 */
[----:B--2---:R-:W-:-:S07]  /*bd90*/  FFMA.FTZ R4, R15, UR6, -R0 ;  /* 0x000000060f047c23 */ /* 0x004fce0008010800 */
[----:B------:R1:W-:Y:S02]  /*bda0*/  MUFU.EX2 R223, R4 ;  /* 0x0000000400df7308 */ /* 0x0003e40000000800 */
[----:B-1----:R-:W-:-:S06]  /*bdb0*/  FFMA.FTZ R4, R46, UR6, -R13 ;  /* 0x000000062e047c23 */ /* 0x002fcc000801080d */
[----:B------:R1:W-:Y:S02]  /*bdc0*/  MUFU.EX2 R214, R4 ;  /* 0x0000000400d67308 */ /* 0x0003e40000000800 */
[----:B-1----:R-:W-:-:S06]  /*bdd0*/  FFMA.FTZ R4, R62, UR6, -R13 ;  /* 0x000000063e047c23 */ /* 0x002fcc000801080d */
[----:B------:R1:W2:Y:S02]  /*bde0*/  MUFU.EX2 R212, R4 ;  /* 0x0000000400d47308 */ /* 0x0002a40000000800 */
[----:B-1----:R-:W1:Y:S01]  /*bdf0*/  SHFL.BFLY PT, R4, R3, 0x1, 0x1f ;  /* 0x0c201f0003047f89 */ /* 0x002e6200000e0000 */
[----:B--2---:R-:W-:Y:S02]  /*be00*/  F2FP.F16.F32.PACK_AB R9, R212, R214 ;  /* 0x000000d6d409723e */ /* 0x004fe400000000ff */
[----:B-1----:R-:W-:Y:S01]  /*be10*/  FMNMX.FTZ R3, R3, R4, !PT ;  /* 0x0000000403037209 */ /* 0x002fe20007810000 */
[----:B------:R-:W-:-:S03]  /*be20*/  FFMA.FTZ R4, R58, UR6, -R12 ;  /* 0x000000063a047c23 */ /* 0x000fc6000801080c */
[C---:B------:R-:W-:Y:S01]  /*be30*/  FSETP.NEU.FTZ.AND P0, PT, R3.reuse, -INF , PT ;  /* 0xff8000000300780b */ /* 0x040fe20003f1d000 */
[C---:B------:R-:W-:Y:S01]  /*be40*/  FMUL.FTZ R2, R3.reuse, UR6 ;  /* 0x0000000603027c20 */ /* 0x040fe20008410000 */
[----:B------:R1:W2:Y:S02]  /*be50*/  MUFU.EX2 R210, R4 ;  /* 0x0000000400d27308 */ /* 0x0002a40000000800 */
[----:B------:R-:W-:Y:S02]  /*be60*/  FSEL R5, R3, RZ, P0 ;  /* 0x000000ff03057208 */ /* 0x000fe40000000000 */
[----:B------:R-:W-:Y:S01]  /*be70*/  FSEL R2, R2, RZ, P0 ;  /* 0x000000ff02027208 */ /* 0x000fe20000000000 */
[----:B-1----:R-:W-:Y:S01]  /*be80*/  FFMA.FTZ R4, R25, UR6, -R12 ;  /* 0x0000000619047c23 */ /* 0x002fe2000801080c */
[----:B--2---:R-:W-:Y:S01]  /*be90*/  F2FP.F16.F32.PACK_AB R6, R210, R191 ;  /* 0x000000bfd206723e */ /* 0x004fe200000000ff */
[----:B------:R-:W-:Y:S02]  /*bea0*/  LDSM.16.MT88.4 R24, [R193+0x6800] ;  /* 0x00680000c118783b */ /* 0x000fe40000004200 */
        /* <DEDUP_REMOVED lines=19> */
[-C--:B------:R-:W-:Y:S01]  /*bfe0*/  FMUL.FTZ R83, R83, R48.reuse ;  /* 0x0000003053537220 */ /* 0x080fe20000410000 */
        /* <DEDUP_REMOVED lines=17> */
[-C--:B------:R-:W-:Y:S01]  /*c100*/  FMUL.FTZ R85, R85, R15.reuse ;  /* 0x0000000f55557220 */ /* 0x080fe20000410000 */
[----:B-1----:R-:W-:Y:S01]  /*c110*/  FSEL R4, R69, RZ, P3 ;  /* 0x000000ff45047208 */ /* 0x002fe20001800000 */
[-C--:B------:R-:W-:Y:S01]  /*c120*/  FMUL.FTZ R88, R88, R15.reuse ;  /* 0x0000000f58587220 */ /* 0x080fe20000410000 */
[-C--:B------:R-:W-:Y:S01]  /*c130*/  FMUL.FTZ R89, R89, R15.reuse ;  /* 0x0000000f59597220 */ /* 0x080fe20000410000 */
[-C--:B------:R-:W-:Y:S01]  /*c140*/  FMUL.FTZ R96, R96, R15.reuse ;  /* 0x0000000f60607220 */ /* 0x080fe20000410000 */
[-C--:B------:R-:W-:Y:S01]  /*c150*/  FMUL.FTZ R97, R97, R15.reuse ;  /* 0x0000000f61617220 */ /* 0x080fe20000410000 */
        /* <DEDUP_REMOVED lines=9> */
[----:B------:R1:W2:Y:S01]  /*c1f0*/  MUFU.EX2 R14, R8 ;  /* 0x00000008000e7308 */ /* 0x0002a20000000800 */
[-C--:B------:R-:W-:Y:S01]  /*c200*/  FMUL.FTZ R137, R137, R15.reuse ;  /* 0x0000000f89897220 */ /* 0x080fe20000410000 */
[-C--:B------:R-:W-:Y:S01]  /*c210*/  FMUL.FTZ R112, R112, R15.reuse ;  /* 0x0000000f70707220 */ /* 0x080fe20000410000 */
[-C--:B------:R-:W-:Y:S01]  /*c220*/  FMUL.FTZ R113, R113, R15.reuse ;  /* 0x0000000f71717220 */ /* 0x080fe20000410000 */
[-C--:B------:R-:W-:Y:S01]  /*c230*/  FMUL.FTZ R120, R120, R15.reuse ;  /* 0x0000000f78787220 */ /* 0x080fe20000410000 */
[----:B------:R-:W-:Y:S01]  /*c240*/  HMMA.16816.F32 R40, R4, R18, R92 ;  /* 0x000000120428723c */ /* 0x000fe2000000185c */
[----:B------:R-:W-:-:S05]  /*c250*/  FMUL.FTZ R121, R121, R15 ;  /* 0x0000000f79797220 */ /* 0x000fca0000410000 */
[C---:B------:R-:W-:Y:S06]  /*c260*/  HMMA.16816.F32 R100, R4.reuse, R20, R100 ;  /* 0x000000140464723c */ /* 0x040fec0000001864 */
[C---:B------:R-:W-:Y:S01]  /*c270*/  HMMA.16816.F32 R108, R4.reuse, R22, R108 ;  /* 0x00000016046c723c */ /* 0x040fe2000000186c */
[----:B-1----:R-:W-:Y:S01]  /*c280*/  F2FP.F16.F32.PACK_AB R8, R228, R229 ;  /* 0x000000e5e408723e */ /* 0x002fe200000000ff */
[-C--:B--2---:R-:W-:Y:S01]  /*c290*/  FMUL.FTZ R86, R86, R14.reuse ;  /* 0x0000000e56567220 */ /* 0x084fe20000410000 */
        /* <DEDUP_REMOVED lines=24> */
[----:B------:R-:W2:Y:S04]  /*c420*/  LDSM.16.MT88.4 R16, [R195+0x6800] ;  /* 0x00680000c310783b */ /* 0x000ea80000004200 */
[----:B------:R-:W-:Y:S01]  /*c430*/  LDSM.16.MT88.4 R88, [R193+0x7800] ;  /* 0x00780000c158783b */ /* 0x000fe20000004200 */
[C---:B------:R-:W-:Y:S01]  /*c440*/  HMMA.16816.F32 R96, R8.reuse, R20, R96 ;  /* 0x000000140860723c */ /* 0x040fe20000001860 */
[----:B------:R-:W-:Y:S05]  /*c450*/  MUFU.EX2 R178, R5 ;  /* 0x0000000500b27308 */ /* 0x000fea0000000800 */
[----:B------:R-:W-:Y:S01]  /*c460*/  HMMA.16816.F32 R104, R8, R22, R104 ;  /* 0x000000160868723c */ /* 0x000fe20000001868 */
[----:B------:R-:W3:Y:S01]  /*c470*/  LDSM.16.MT88.4 R20, [R196+0x6800] ;  /* 0x00680000c414783b */ /* 0x000ee20000004200 */
[----:B-1----:R-:W-:-:S04]  /*c480*/  FFMA.FTZ R4, R64, UR6, -R12 ;  /* 0x0000000640047c23 */ /* 0x002fc8000801080c */
[C---:B------:R-:W-:Y:S01]  /*c490*/  HMMA.16816.F32 R128, R8.reuse, R36, R128 ;  /* 0x000000240880723c */ /* 0x040fe20000001880 */
[----:B------:R1:W4:Y:S05]  /*c4a0*/  MUFU.EX2 R183, R4 ;  /* 0x0000000400b77308 */ /* 0x00032a0000000800 */
[C---:B------:R-:W-:Y:S06]  /*c4b0*/  HMMA.16816.F32 R136, R8.reuse, R38, R136 ;  /* 0x000000260888723c */ /* 0x040fec0000001888 */
[C---:B------:R-:W-:Y:S06]  /*c4c0*/  HMMA.16816.F32 R112, R8.reuse, R28, R112 ;  /* 0x0000001c0870723c */ /* 0x040fec0000001870 */
[----:B------:R-:W-:Y:S01]  /*c4d0*/  HMMA.16816.F32 R120, R8, R30, R120 ;  /* 0x0000001e0878723c */ /* 0x000fe20000001878 */
[----:B-1----:R-:W-:Y:S01]  /*c4e0*/  FFMA.FTZ R4, R65, UR6, -R2 ;  /* 0x0000000641047c23 */ /* 0x002fe20008010802 */
[----:B----4-:R-:W-:Y:S01]  /*c4f0*/  F2FP.F16.F32.PACK_AB R6, R183, R184 ;  /* 0x000000b8b706723e */ /* 0x010fe200000000ff */
[----:B------:R-:W-:Y:S02]  /*c500*/  LDSM.16.MT88.4 R28, [R196+0x7000] ;  /* 0x00700000c41c783b */ /* 0x000fe40000004200 */
[----:B------:R1:W-:Y:S02]  /*c510*/  MUFU.EX2 R180, R4 ;  /* 0x0000000400b47308 */ /* 0x0003e40000000800 */
[----:B------:R-:W-:-:S02]  /*c520*/  F2FP.F16.F32.PACK_AB R8, R224, R225 ;  /* 0x000000e1e008723e */ /* 0x000fc400000000ff */
[----:B------:R-:W-:Y:S01]  /*c530*/  F2FP.F16.F32.PACK_AB R10, R220, R222 ;  /* 0x000000dedc0a723e */ /* 0x000fe200000000ff */
[----:B-1----:R-:W-:-:S04]  /*c540*/  FFMA.FTZ R4, R66, UR6, -R2 ;  /* 0x0000000642047c23 */ /* 0x002fc80008010802 */
[----:B------:R1:W4:Y:S02]  /*c550*/  MUFU.EX2 R179, R4 ;  /* 0x0000000400b37308 */ /* 0x0003240000000800 */
[----:B-1----:R-:W-:Y:S01]  /*c560*/  FFMA.FTZ R4, R72, UR6, -R2 ;  /* 0x0000000648047c23 */ /* 0x002fe20008010802 */
[----:B----4-:R-:W-:-:S05]  /*c570*/  F2FP.F16.F32.PACK_AB R5, R179, R180 ;  /* 0x000000b4b305723e */ /* 0x010fca00000000ff */
[----:B------:R1:W4:Y:S02]  /*c580*/  MUFU.EX2 R177, R4 ;  /* 0x0000000400b17308 */ /* 0x0003240000000800 */
[--C-:B-1----:R-:W-:Y:S01]  /*c590*/  FFMA.FTZ R4, R32, UR6, -R0.reuse ;  /* 0x0000000620047c23 */ /* 0x102fe20008010800 */
[----:B------:R-:W-:Y:S01]  /*c5a0*/  FFMA.FTZ R0, R71, UR6, -R0 ;  /* 0x0000000647007c23 */ /* 0x000fe20008010800 */
[----:B------:R-:W1:Y:S01]  /*c5b0*/  LDSM.16.MT88.4 R32, [R194+0x6800] ;  /* 0x00680000c220783b */ /* 0x000e620000004200 */
[----:B----4-:R-:W-:-:S03]  /*c5c0*/  F2FP.F16.F32.PACK_AB R7, R177, R178 ;  /* 0x000000b2b107723e */ /* 0x010fc600000000ff */
[----:B------:R4:W-:Y:S08]  /*c5d0*/  MUFU.EX2 R182, R4 ;  /* 0x0000000400b67308 */ /* 0x0009f00000000800 */
[----:B------:R5:W-:Y:S01]  /*c5e0*/  MUFU.EX2 R181, R0 ;  /* 0x0000000000b57308 */ /* 0x000be20000000800 */
[----:B----4-:R-:W-:-:S07]  /*c5f0*/  F2FP.F16.F32.PACK_AB R4, R186, R211 ;  /* 0x000000d3ba04723e */ /* 0x010fce00000000ff */
[----:B--2---:R-:W-:Y:S01]  /*c600*/  HMMA.16816.F32 R56, R4, R16, R56 ;  /* 0x000000100438723c */ /* 0x004fe20000001838 */
[----:B-----5:R-:W-:-:S04]  /*c610*/  FFMA.FTZ R0, R77, UR6, -R13 ;  /* 0x000000064d007c23 */ /* 0x020fc8000801080d */
[----:B------:R2:W-:Y:S01]  /*c620*/  MUFU.EX2 R176, R0 ;  /* 0x0000000000b07308 */ /* 0x0005e20000000800 */
[C---:B------:R-:W-:Y:S06]  /*c630*/  HMMA.16816.F32 R52, R4.reuse, R18, R52 ;  /* 0x000000120434723c */ /* 0x040fec0000001834 */
[C---:B------:R-:W-:Y:S06]  /*c640*/  HMMA.16816.F32 R44, R4.reuse, R24, R44 ;  /* 0x00000018042c723c */ /* 0x040fec000000182c */
[----:B------:R-:W-:Y:S01]  /*c650*/  HMMA.16816.F32 R40, R4, R26, R40 ;  /* 0x0000001a0428723c */ /* 0x000fe20000001828 */
[----:B--2---:R-:W-:-:S05]  /*c660*/  FFMA.FTZ R0, R144, UR6, -R13 ;  /* 0x0000000690007c23 */ /* 0x004fca000801080d */
[C---:B---3--:R-:W-:Y:S01]  /*c670*/  HMMA.16816.F32 R36, R4.reuse, R20, R100 ;  /* 0x000000140424723c */ /* 0x048fe20000001864 */
        /* <DEDUP_REMOVED lines=22> */
[----:B-1----:R-:W-:Y:S01]  /*c7e0*/  FFMA.FTZ R0, R75, UR6, -R12 ;  /* 0x000000064b007c23 */ /* 0x002fe2000801080c */
[----:B---3--:R-:W-:-:S04]  /*c7f0*/  F2FP.F16.F32.PACK_AB R4, R171, R172 ;  /* 0x000000acab04723e */ /* 0x008fc800000000ff */
[C---:B------:R-:W-:Y:S01]  /*c800*/  HMMA.16816.F32 R72, R8.reuse, R22, R104 ;  /* 0x000000160848723c */ /* 0x040fe20000001868 */
[----:B------:R-:W1:Y:S01]  /*c810*/  LDSM.16.MT88.4 R20, [R194+0x7000] ;  /* 0x00700000c214783b */ /* 0x000e620000004200 */
[----:B------:R3:W-:Y:S03]  /*c820*/  MUFU.EX2 R170, R0 ;  /* 0x0000000000aa7308 */ /* 0x0007e60000000800 */
[----:B------:R-:W-:Y:S01]  /*c830*/  LDSM.16.MT88.4 R104, [R196+0x7800] ;  /* 0x00780000c468783b */ /* 0x000fe20000004200 */
[----:B------:R-:W-:Y:S03]  /*c840*/  HMMA.16816.F32 R64, R8, R34, R120 ;  /* 0x000000220840723c */ /* 0x000fe60000001878 */
[----:B------:R-:W-:Y:S04]  /*c850*/  LDSM.16.MT88.4 R120, [R194+0x7800] ;  /* 0x00780000c278783b */ /* 0x000fe80000004200 */
[----:B------:R-:W-:-:S02]  /*c860*/  F2FP.F16.F32.PACK_AB R8, R218, R219 ;  /* 0x000000dbda08723e */ /* 0x000fc400000000ff */
[----:B------:R-:W-:Y:S01]  /*c870*/  F2FP.F16.F32.PACK_AB R10, R216, R217 ;  /* 0x000000d9d80a723e */ /* 0x000fe200000000ff */
[----:B---3--:R-:W-:-:S04]  /*c880*/  FFMA.FTZ R0, R76, UR6, -R12 ;  /* 0x000000064c007c23 */ /* 0x008fc8000801080c */
[----:B------:R3:W5:Y:S02]  /*c890*/  MUFU.EX2 R155, R0 ;  /* 0x00000000009b7308 */ /* 0x0007640000000800 */
[----:B---3--:R-:W-:Y:S01]  /*c8a0*/  FFMA.FTZ R0, R78, UR6, -R2 ;  /* 0x000000064e007c23 */ /* 0x008fe20008010802 */
[----:B-----5:R-:W-:-:S05]  /*c8b0*/  F2FP.F16.F32.PACK_AB R6, R155, R170 ;  /* 0x000000aa9b06723e */ /* 0x020fca00000000ff */
[----:B------:R3:W-:Y:S02]  /*c8c0*/  MUFU.EX2 R154, R0 ;  /* 0x00000000009a7308 */ /* 0x0007e40000000800 */
[----:B---3--:R-:W-:-:S06]  /*c8d0*/  FFMA.FTZ R0, R79, UR6, -R2 ;  /* 0x000000064f007c23 */ /* 0x008fcc0008010802 */
        /* <DEDUP_REMOVED lines=9> */
[C---:B--2---:R-:W-:Y:S06]  /*c970*/  HMMA.16816.F32 R32, R4.reuse, R18, R52 ;  /* 0x000000120420723c */ /* 0x044fec0000001834 */
[C---:B----4-:R-:W-:Y:S06]  /*c980*/  HMMA.16816.F32 R44, R4.reuse, R24, R44 ;  /* 0x00000018042c723c */ /* 0x050fec000000182c */
[----:B------:R-:W-:Y:S01]  /*c990*/  HMMA.16816.F32 R40, R4, R26, R40 ;  /* 0x0000001a0428723c */ /* 0x000fe20000001828 */
[----:B---3--:R-:W-:-:S04]  /*c9a0*/  FFMA.FTZ R0, R160, UR6, -R13 ;  /* 0x00000006a0007c23 */ /* 0x008fc8000801080d */
[----:B------:R2:W3:Y:S01]  /*c9b0*/  MUFU.EX2 R145, R0 ;  /* 0x0000000000917308 */ /* 0x0004e20000000800 */
[C---:B------:R-:W-:Y:S06]  /*c9c0*/  HMMA.16816.F32 R36, R4.reuse, R28, R36 ;  /* 0x0000001c0424723c */ /* 0x040fec0000001824 */
[C---:B------:R-:W-:Y:S06]  /*c9d0*/  HMMA.16816.F32 R108, R4.reuse, R30, R108 ;  /* 0x0000001e046c723c */ /* 0x040fec000000186c */
[----:B-1----:R-:W-:Y:S01]  /*c9e0*/  HMMA.16816.F32 R116, R4, R20, R116 ;  /* 0x000000140474723c */ /* 0x002fe20000001874 */
[----:B--2---:R-:W-:Y:S01]  /*c9f0*/  FFMA.FTZ R0, R162, UR6, -R13 ;  /* 0x00000006a2007c23 */ /* 0x004fe2000801080d */
[----:B---3--:R-:W-:-:S04]  /*ca00*/  F2FP.F16.F32.PACK_AB R9, R145, R147 ;  /* 0x000000939109723e */ /* 0x008fc800000000ff */
        /* <DEDUP_REMOVED lines=129> */
.L_x_1151:
[----:B------:R-:W-:-:S07]  /*d220*/  IADD3 R208, R146, -0x1, RZ ;  /* 0xffffffff92d07810 */ /* 0x000fce0007ffe0ff */
.L_x_1158:
[----:B------:R-:W-:-:S13]  /*d230*/  ISETP.GE.AND P0, PT, R208, RZ, PT ;  /* 0x000000ffd000720c */ /* 0x000fda0003f06270 */
[----:B------:R-:W-:Y:S05]  /*d240*/  @!P0 BRA `(.L_x_1159) ;  /* 0x0000003400288947 */ /* 0x000fea0003800000 */
[----:B------:R-:W2:Y:S01]  /*d250*/  LDL.64 R4, [R1+0x40] ;  /* 0x0000400001047983 */ /* 0x000ea20000100a00 */
[----:B------:R-:W-:Y:S01]  /*d260*/  ULDC UR4, c[0x0][0x2d0] ;  /* 0x0000b40000047ab9 */ /* 0x000fe20000000800 */
[----:B------:R-:W-:Y:S01]  /*d270*/  SHF.L.U32 R0, R248, 0x5, RZ ;  /* 0x00000005f8007819 */ /* 0x000fe200000006ff */
[----:B------:R-:W-:Y:S01]  /*d280*/  IMAD R2, R249, 0x30, RZ ;  /* 0x00000030f9027824 */ /* 0x000fe200078e02ff */
[----:B------:R-:W-:Y:S01]  /*d290*/  MOV R71, R70 ;  /* 0x0000004600477202 */ /* 0x000fe20000000f00 */
[----:B------:R-:W-:Y:S01]  /*d2a0*/  IMAD.MOV.U32 R72, RZ, RZ, R69 ;  /* 0x000000ffff487224 */ /* 0x000fe200078e0045 */
[----:B------:R-:W-:Y:S01]  /*d2b0*/  MOV R73, R68 ;  /* 0x0000004400497202 */ /* 0x000fe20000000f00 */
[----:B------:R-:W-:Y:S01]  /*d2c0*/  IMAD.MOV.U32 R74, RZ, RZ, R3 ;  /* 0x000000ffff4a7224 */ /* 0x000fe200078e0003 */
[----:B------:R-:W-:Y:S01]  /*d2d0*/  ULDC UR5, c[0x0][0x39c] ;  /* 0x0000e70000057ab9 */ /* 0x000fe20000000800 */
[----:B------:R-:W-:Y:S01]  /*d2e0*/  IMAD.MOV.U32 R250, RZ, RZ, R236 ;  /* 0x000000fffffa7224 */ /* 0x000fe200078e00ec */
[----:B------:R-:W-:Y:S01]  /*d2f0*/  ULDC.64 UR6, c[0x0][0x248] ;  /* 0x0000920000067ab9 */ /* 0x000fe20000000a00 */
[----:B--2---:R-:W-:Y:S01]  /*d300*/  ISETP.GE.AND P0, PT, R4, UR4, PT ;  /* 0x0000000404007c0c */ /* 0x004fe2000bf06270 */
[----:B------:R-:W-:-:S12]  /*d310*/  ULDC UR4, c[0x0][0x2ec] ;  /* 0x0000bb0000047ab9 */ /* 0x000fd80000000800 */
[----:B------:R-:W1:Y:S08]  /*d320*/  @!P0 LDC.64 R6, c[0x0][0x220] ;  /* 0x00008800ff068b82 */ /* 0x000e700000000a00 */
[----:B------:R-:W2:Y:S08]  /*d330*/  @!P0 LDC.64 R4, c[0x0][0x220] ;  /* 0x00008800ff048b82 */ /* 0x000eb00000000a00 */
[----:B------:R-:W3:Y:S01]  /*d340*/  @!P0 LDC.64 R8, c[0x0][0x220] ;  /* 0x00008800ff088b82 */ /* 0x000ee20000000a00 */
[----:B-1----:R1:W-:Y:S04]  /*d350*/  @!P0 STL.64 [R1+0x18], R6 ;  /* 0x0000180601008387 */ /* 0x0023e80000100a00 */
[----:B--2---:R2:W-:Y:S04]  /*d360*/  @!P0 STL.64 [R1+0x10], R4 ;  /* 0x0000100401008387 */ /* 0x0045e80000100a00 */
[----:B---3--:R-:W-:Y:S01]  /*d370*/  @!P0 STL.64 [R1+0x8], R8 ;  /* 0x0000080801008387 */ /* 0x008fe20000100a00 */
[----:B-1----:R-:W1:Y:S01]  /*d380*/  @!P0 LDC.64 R6, c[0x0][0x220] ;  /* 0x00008800ff068b82 */ /* 0x002e620000000a00 */
[C---:B--2---:R-:W-:Y:S01]  /*d390*/  SHF.L.U64.HI R4, R248.reuse, 0x5, R249 ;  /* 0x00000005f8047819 */ /* 0x044fe200000102f9 */
[----:B------:R-:W-:Y:S01]  /*d3a0*/  IMAD.WIDE.U32 R248, R248, 0x30, RZ ;  /* 0x00000030f8f87825 */ /* 0x000fe200078e00ff */
[----:B------:R-:W-:-:S03]  /*d3b0*/  SHF.L.U64.HI R5, R246, 0x5, R247 ;  /* 0x00000005f6057819 */ /* 0x000fc600000102f7 */
[----:B------:R-:W-:Y:S01]  /*d3c0*/  IMAD.IADD R252, R2, 0x1, R249 ;  /* 0x0000000102fc7824 */ /* 0x000fe200078e02f9 */
[----:B-1----:R-:W-:Y:S04]  /*d3d0*/  @!P0 STL.64 [R1], R6 ;  /* 0x0000000601008387 */ /* 0x002fe80000100a00 */
[----:B------:R1:W-:Y:S04]  /*d3e0*/  STL [R1+0x20], R4 ;  /* 0x0000200401007387 */ /* 0x0003e80000100800 */
[----:B------:R2:W-:Y:S04]  /*d3f0*/  STL [R1+0x24], R0 ;  /* 0x0000240001007387 */ /* 0x0005e80000100800 */
[----:B------:R3:W-:Y:S01]  /*d400*/  STL [R1+0x28], R5 ;  /* 0x0000280501007387 */ /* 0x0007e20000100800 */
[----:B-1----:R-:W-:Y:S01]  /*d410*/  SHF.L.U32 R4, R246, 0x5, RZ ;  /* 0x00000005f6047819 */ /* 0x002fe200000006ff */
[----:B--2---:R-:W-:-:S04]  /*d420*/  IMAD R0, R247, 0x30, RZ ;  /* 0x00000030f7007824 */ /* 0x004fc800078e02ff */
[----:B------:R3:W-:Y:S01]  /*d430*/  STL [R1+0x2c], R4 ;  /* 0x00002c0401007387 */ /* 0x0007e20000100800 */
[----:B------:R-:W-:-:S05]  /*d440*/  IMAD.WIDE.U32 R246, R246, 0x30, RZ ;  /* 0x00000030f6f67825 */ /* 0x000fca00078e00ff */
[----:B------:R-:W-:Y:S01]  /*d450*/  IADD3 R245, R0, R247, RZ ;  /* 0x000000f700f57210 */ /* 0x000fe20007ffe0ff */
[----:B------:R-:W-:Y:S06]  /*d460*/  BRA `(.L_x_1160) ;  /* 0x0000000000d87947 */ /* 0x000fec0003800000 */
.L_x_1162:
[----:B------:R-:W2:Y:S01]  /*d470*/  LDL.64 R218, [R1+0x58] ;  /* 0x0000580001da7983 */ /* 0x000ea20000100a00 */
[----:B------:R-:W1:Y:S01]  /*d480*/  @!P0 LDC.64 R10, c[0x0][0x218] ;  /* 0x00008600ff0a8b82 */ /* 0x000e620000000a00 */
[----:B------:R-:W-:Y:S02]  /*d490*/  VIADD R0, R208, 0xffffffff ;  /* 0xffffffffd0007836 */ /* 0x000fe40000000000 */
[----:B------:R-:W5:Y:S02]  /*d4a0*/  LDL.64 R216, [R1+0x48] ;  /* 0x0000480001d87983 */ /* 0x000f640000100a00 */
[----:B------:R-:W-:Y:S01]  /*d4b0*/  IMAD.WIDE.U32 R2, R0, UR6, RZ ;  /* 0x0000000600027c25 */ /* 0x000fe2000f8e00ff */
[----:B------:R-:W-:Y:S01]  /*d4c0*/  SHF.R.S32.HI R4, RZ, 0x1f, R0 ;  /* 0x0000001fff047819 */ /* 0x000fe20000011400 */
[----:B------:R-:W3:Y:S01]  /*d4d0*/  LDL R214, [R1+0x60] ;  /* 0x0000600001d67983 */ /* 0x000ee20000100800 */
[----:B------:R-:W4:Y:S03]  /*d4e0*/  @!P0 LDC.64 R8, c[0x0][0x218] ;  /* 0x00008600ff088b82 */ /* 0x000f260000000a00 */
[----:B------:R-:W4:Y:S01]  /*d4f0*/  LDL R69, [R1+0x34] ;  /* 0x0000340001457983 */ /* 0x000f220000100800 */
[----:B------:R-:W-:Y:S03]  /*d500*/  IMAD R4, R4, UR6, RZ ;  /* 0x0000000604047c24 */ /* 0x000fe6000f8e02ff */
[----:B------:R-:W4:Y:S01]  /*d510*/  LDL R213, [R1+0x2c] ;  /* 0x00002c0001d57983 */ /* 0x000f220000100800 */
[----:B------:R-:W4:Y:S01]  /*d520*/  @!P0 LDC.64 R14, c[0x0][0x218] ;  /* 0x00008600ff0e8b82 */ /* 0x000f220000000a00 */
[----:B------:R-:W-:Y:S02]  /*d530*/  IMAD R4, R0, UR7, R4 ;  /* 0x0000000700047c24 */ /* 0x000fe4000f8e0204 */
[----:B------:R-:W4:Y:S02]  /*d540*/  LDL R68, [R1+0x28] ;  /* 0x0000280001447983 */ /* 0x000f240000100800 */
[----:B------:R-:W-:Y:S02]  /*d550*/  IMAD.IADD R4, R3, 0x1, R4 ;  /* 0x0000000103047824 */ /* 0x000fe400078e0204 */
[----:B------:R1:W-:Y:S01]  /*d560*/  @P0 STS.128 [R207+0x4000], RZ ;  /* 0x004000ffcf000388 */ /* 0x0003e20000000c00 */
[----:B------:R-:W4:Y:S01]  /*d570*/  @!P0 LDC.64 R16, c[0x0][0x218] ;  /* 0x00008600ff108b82 */ /* 0x000f220000000a00 */
[----:B--2---:R-:W-:Y:S04]  /*d580*/  LEA R0, P2, R2, R218, 0x6 ;  /* 0x000000da02007211 */ /* 0x004fe800078430ff */
[----:B-1----:R-:W-:Y:S02]  /*d590*/  @!P0 LEA R10, P6, R0, R10, 0x1 ;  /* 0x0000000a000a8211 */ /* 0x002fe400078c08ff */
[----:B-----5:R-:W-:Y:S02]  /*d5a0*/  LEA.HI.X R2, R2, R217, R4, 0x6, P2 ;  /* 0x000000d902027211 */ /* 0x020fe400010f3404 */
[----:B---3--:R-:W-:Y:S02]  /*d5b0*/  @!P0 IADD3 R3, P4, R214, R0, RZ ;  /* 0x00000000d6038210 */ /* 0x008fe40007f9e0ff */
[C-C-:B------:R-:W-:Y:S02]  /*d5c0*/  @!P0 LEA.HI.X R11, R0.reuse, R11, R2.reuse, 0x1, P6 ;  /* 0x0000000b000b8211 */ /* 0x140fe400030f0c02 */
[----:B----4-:R-:W-:Y:S01]  /*d5d0*/  @!P0 LEA R8, P5, R3, R8, 0x1 ;  /* 0x0000000803088211 */ /* 0x010fe200078a08ff */
        /* <DEDUP_REMOVED lines=9> */
[C---:B------:R-:W-:Y:S01]  /*d670*/  @!P0 LEA R6, P4, R5.reuse, R14, 0x1 ;  /* 0x0000000e05068211 */ /* 0x040fe200078808ff */
[----:B------:R-:W-:Y:S01]  /*d680*/  @!P0 IMAD.X R13, R2, 0x1, R68, P2 ;  /* 0x00000001020d8824 */ /* 0x000fe200010e0644 */
        /* <DEDUP_REMOVED lines=20> */
.L_x_1160:
[----:B------:R-:W2:Y:S01]  /*d7d0*/  LDL R0, [R1+0x64] ;  /* 0x0000640001007983 */ /* 0x000ea20000100800 */
[----:B------:R-:W-:Y:S04]  /*d7e0*/  DEPBAR.LE SB0, 0x0 ;  /* 0x000080000000791a */ /* 0x000fe80000000000 */
[----:B------:R-:W4:Y:S01]  /*d7f0*/  LDL R10, [R1+0x30] ;  /* 0x00003000010a7983 */ /* 0x000f220000100800 */
[----:B---3--:R-:W-:Y:S03]  /*d800*/  SHF.R.S32.HI R4, RZ, 0x1f, R208 ;  /* 0x0000001fff047819 */ /* 0x008fe600000114d0 */
[----:B------:R-:W3:Y:S04]  /*d810*/  LDL R9, [R1+0x18] ;  /* 0x0000180001097983 */ /* 0x000ee80000100800 */
        /* <DEDUP_REMOVED lines=9> */
[----:B------:R-:W5:Y:S04]  /*d8b0*/  LDL R14, [R1] ;  /* 0x00000000010e7983 */ /* 0x000f680000100800 */
[----:B------:R-:W5:Y:S01]  /*d8c0*/  LDL R15, [R1+0x4] ;  /* 0x00000400010f7983 */ /* 0x000f620000100800 */
[----:B------:R-:W-:Y:S06]  /*d8d0*/  BAR.SYNC.DEFER_BLOCKING 0x0 ;  /* 0x0000000000007b1d */ /* 0x000fec0000010000 */
[----:B------:R-:W-:Y:S01]  /*d8e0*/  @P0 STS.128 [R207+0x6000], RZ ;  /* 0x006000ffcf000388 */ /* 0x000fe20000000c00 */
[----:B--2---:R-:W-:Y:S02]  /*d8f0*/  IMAD R0, R0, R208, RZ ;  /* 0x000000d000007224 */ /* 0x004fe400078e02ff */
[-C--:B----4-:R-:W-:Y:S04]  /*d900*/  IMAD.WIDE.U32 R2, R208, R10.reuse, R250 ;  /* 0x0000000ad0027225 */ /* 0x090fe800078e00fa */
[----:B------:R-:W-:Y:S01]  /*d910*/  IMAD R0, R4, R10, R0 ;  /* 0x0000000a04007224 */ /* 0x000fe200078e0200 */
[----:B---3--:R-:W-:Y:S02]  /*d920*/  @!P0 LEA R10, P6, R2, R9, 0x1 ;  /* 0x00000009020a8211 */ /* 0x008fe400078c08ff */
[-C--:B------:R-:W-:Y:S01]  /*d930*/  @!P0 IADD3 R12, P2, R248, R2.reuse, RZ ;  /* 0x00000002f80c8210 */ /* 0x080fe20007f5e0ff */
[----:B------:R-:W-:Y:S01]  /*d940*/  IMAD.IADD R0, R3, 0x1, R0 ;  /* 0x0000000103007824 */ /* 0x000fe200078e0200 */
[----:B-----5:R-:W-:Y:S04]  /*d950*/  @!P0 IADD3 R5, P1, R5, R2, RZ ;  /* 0x0000000205058210 */ /* 0x020fe80007f3e0ff */
[--C-:B------:R-:W-:Y:S01]  /*d960*/  @!P0 LEA.HI.X R11, R2, R18, R0.reuse, 0x1, P6 ;  /* 0x00000012020b8211 */ /* 0x100fe200030f0c00 */
[----:B------:R-:W-:Y:S04]  /*d970*/  @!P0 IMAD.X R3, R19, 0x1, R0, P1 ;  /* 0x0000000113038824 */ /* 0x000fe800008e0600 */
[----:B------:R-:W-:Y:S01]  /*d980*/  @!PT LDS RZ, [RZ] ;  /* 0x00000000fffff984 */ /* 0x000fe20000000800 */
[----:B------:R-:W-:Y:S01]  /*d990*/  @!PT LDS RZ, [RZ] ;  /* 0x00000000fffff984 */ /* 0x000fe20000000800 */
[----:B------:R-:W-:Y:S01]  /*d9a0*/  @!PT LDS RZ, [RZ] ;  /* 0x00000000fffff984 */ /* 0x000fe20000000800 */
[----:B------:R-:W-:Y:S01]  /*d9b0*/  @!P0 LDGSTS.E.BYPASS.LTC128B.128 [R207+0x6000], desc[UR10][R10.64] ;  /* 0x060000000acf8fae */ /* 0x000fe2000b901d4a */
[C---:B------:R-:W-:Y:S04]  /*d9c0*/  @!P0 LEA R8, P5, R5.reuse, R8, 0x1 ;  /* 0x0000000805088211 */ /* 0x040fe800078a08ff */
[----:B------:R-:W-:Y:S03]  /*d9d0*/  @!P0 LEA.HI.X R9, R5, R17, R3, 0x1, P5 ;  /* 0x0000001105098211 */ /* 0x000fe600028f0c03 */
[----:B------:R-:W-:Y:S01]  /*d9e0*/  @P0 STS.128 [R207+0x6800], RZ ;  /* 0x006800ffcf000388 */ /* 0x000fe20000000c00 */
[----:B------:R-:W-:Y:S04]  /*d9f0*/  @!P0 IADD3 R7, P4, R7, R2, RZ ;  /* 0x0000000207078210 */ /* 0x000fe80007f9e0ff */
[C---:B------:R-:W-:Y:S03]  /*da00*/  @!P0 LEA R6, P3, R7.reuse, R6, 0x1 ;  /* 0x0000000607068211 */ /* 0x040fe600078608ff */
[----:B------:R-:W-:Y:S01]  /*da10*/  @!PT LDS RZ, [RZ] ;  /* 0x00000000fffff984 */ /* 0x000fe20000000800 */
[----:B------:R-:W-:Y:S01]  /*da20*/  @!PT LDS RZ, [RZ] ;  /* 0x00000000fffff984 */ /* 0x000fe20000000800 */
[----:B------:R-:W-:Y:S01]  /*da30*/  @!PT LDS RZ, [RZ] ;  /* 0x00000000fffff984 */ /* 0x000fe20000000800 */
[----:B------:R-:W-:Y:S01]  /*da40*/  @!P0 LDGSTS.E.BYPASS.LTC128B.128 [R207+0x6800], desc[UR10][R8.64] ;  /* 0x0680000008cf8fae */ /* 0x000fe2000b901d4a */
[----:B------:R-:W-:Y:S04]  /*da50*/  @!P0 IADD3.X R13, R0, R13, RZ, P4, !PT ;  /* 0x0000000d000d8210 */ /* 0x000fe800027fe4ff */
[----:B------:R-:W-:Y:S03]  /*da60*/  @!P0 LEA.HI.X R7, R7, R16, R13, 0x1, P3 ;  /* 0x0000001007078211 */ /* 0x000fe600018f0c0d */
[----:B------:R-:W-:Y:S01]  /*da70*/  @P0 STS.128 [R207+0x7000], RZ ;  /* 0x007000ffcf000388 */ /* 0x000fe20000000c00 */
[----:B------:R-:W-:Y:S01]  /*da80*/  @!P0 LEA R4, P1, R12, R14, 0x1 ;  /* 0x0000000e0c048211 */ /* 0x000fe200078208ff */
[----:B------:R-:W-:Y:S05]  /*da90*/  @!P0 IMAD.X R14, R0, 0x1, R252, P2 ;  /* 0x00000001000e8824 */ /* 0x000fea00010e06fc */
[----:B------:R-:W-:Y:S01]  /*daa0*/  @!P0 LEA.HI.X R5, R12, R15, R14, 0x1, P1 ;  /* 0x0000000f0c058211 */ /* 0x000fe200008f0c0e */
[----:B------:R-:W-:Y:S01]  /*dab0*/  @!PT LDS RZ, [RZ] ;  /* 0x00000000fffff984 */ /* 0x000fe20000000800 */
[----:B------:R-:W-:Y:S01]  /*dac0*/  @!PT LDS RZ, [RZ] ;  /* 0x00000000fffff984 */ /* 0x000fe20000000800 */
[----:B------:R-:W-:Y:S01]  /*dad0*/  @!PT LDS RZ, [RZ] ;  /* 0x00000000fffff984 */ /* 0x000fe20000000800 */
[----:B------:R-:W-:Y:S01]  /*dae0*/  @!P0 LDGSTS.E.BYPASS.LTC128B.128 [R207+0x7000], desc[UR10][R6.64] ;  /* 0x0700000006cf8fae */ /* 0x000fe2000b901d4a */
[----:B------:R-:W-:Y:S07]  /*daf0*/  ISETP.GT.AND P1, PT, R208, RZ, PT ;  /* 0x000000ffd000720c */ /* 0x000fee0003f24270 */
[----:B------:R-:W-:Y:S08]  /*db00*/  @P0 STS.128 [R207+0x7800], RZ ;  /* 0x007800ffcf000388 */ /* 0x000ff00000000c00 */
[----:B------:R-:W-:Y:S01]  /*db10*/  @!PT LDS RZ, [RZ] ;  /* 0x00000000fffff984 */ /* 0x000fe20000000800 */
[----:B------:R-:W-:Y:S01]  /*db20*/  @!PT LDS RZ, [RZ] ;  /* 0x00000000fffff984 */ /* 0x000fe20000000800 */
[----:B------:R-:W-:Y:S01]  /*db30*/  @!PT LDS RZ, [RZ] ;  /* 0x00000000fffff984 */ /* 0x000fe20000000800 */
[----:B------:R1:W-:Y:S08]  /*db40*/  @!P0 LDGSTS.E.BYPASS.LTC128B.128 [R207+0x7800], desc[UR10][R4.64] ;  /* 0x0780000004cf8fae */ /* 0x0003f0000b901d4a */
[----:B------:R-:W-:Y:S08]  /*db50*/  LDSM.16.M88.4 R64, [R199] ;  /* 0x00000000c740783b */ /* 0x000ff00000000200 */
[----:B------:R-:W1:Y:S08]  /*db60*/  LDSM.16.M88.4 R16, [R192+0x4000] ;  /* 0x00400000c010783b */ /* 0x000e700000000200 */
[----:B------:R-:W2:Y:S08]  /*db70*/  LDSM.16.M88.4 R60, [R199+0x2000] ;  /* 0x00200000c73c783b */ /* 0x000eb00000000200 */
[----:B------:R-:W3:Y:S08]  /*db80*/  LDSM.16.M88.4 R32, [R192+0x4800] ;  /* 0x00480000c020783b */ /* 0x000ef00000000200 */
[----:B------:R-:W4:Y:S08]  /*db90*/  LDSM.16.M88.4 R48, [R192+0x5000] ;  /* 0x00500000c030783b */ /* 0x000f300000000200 */
[----:B------:R-:W0:Y:S08]  /*dba0*/  LDGDEPBAR ;  /* 0x00000000000079af */ /* 0x000e300000000000 */
[----:B------:R-:W5:Y:S01]  /*dbb0*/  LDSM.16.M88.4 R76, [R192+0x5800] ;  /* 0x00580000c04c783b */ /* 0x000f620000000200 */
[-C--:B-1----:R-:W-:Y:S07]  /*dbc0*/  HMMA.16816.F32 R4, R64, R16.reuse, RZ ;  /* 0x000000104004723c */ /* 0x082fee00000018ff */
[----:B------:R-:W-:Y:S01]  /*dbd0*/  LDSM.16.M88.4 R144, [R202] ;  /* 0x00000000ca90783b */ /* 0x000fe20000000200 */
[C---:B--2---:R-:W-:Y:S07]  /*dbe0*/  HMMA.16816.F32 R8, R60.reuse, R16, RZ ;  /* 0x000000103c08723c */ /* 0x044fee00000018ff */
[----:B------:R-:W1:Y:S01]  /*dbf0*/  LDSM.16.M88.4 R148, [R198+0x4000] ;  /* 0x00400000c694783b */ /* 0x000e620000000200 */
[-C--:B------:R-:W-:Y:S07]  /*dc00*/  HMMA.16816.F32 R12, R60, R18.reuse, RZ ;  /* 0x000000123c0c723c */ /* 0x080fee00000018ff */
[----:B------:R-:W2:Y:S01]  /*dc10*/  LDSM.16.M88.4 R152, [R202+0x2000] ;  /* 0x00200000ca98783b */ /* 0x000ea20000000200 */
[C---:B------:R-:W-:Y:S06]  /*dc20*/  HMMA.16816.F32 R16, R64.reuse, R18, RZ ;  /* 0x000000124010723c */ /* 0x040fec00000018ff */
[-C--:B---3--:R-:W-:Y:S01]  /*dc30*/  HMMA.16816.F32 R20, R64, R32.reuse, RZ ;  /* 0x000000204014723c */ /* 0x088fe200000018ff */
[----:B------:R-:W3:Y:S05]  /*dc40*/  LDSM.16.M88.4 R156, [R198+0x4800] ;  /* 0x00480000c69c783b */ /* 0x000eea0000000200 */
[C---:B------:R-:W-:Y:S03]  /*dc50*/  HMMA.16816.F32 R24, R60.reuse, R32, RZ ;  /* 0x000000203c18723c */ /* 0x040fe600000018ff */
[----:B------:R-:W3:Y:S03]  /*dc60*/  LDSM.16.M88.4 R160, [R198+0x5000] ;  /* 0x00500000c6a0783b */ /* 0x000ee60000000200 */
[-C--:B------:R-:W-:Y:S05]  /*dc70*/  HMMA.16816.F32 R28, R60, R34.reuse, RZ ;  /* 0x000000223c1c723c */ /* 0x080fea00000018ff */
[----:B------:R-:W3:Y:S01]  /*dc80*/  LDSM.16.M88.4 R164, [R198+0x5800] ;  /* 0x00580000c6a4783b */ /* 0x000ee20000000200 */
[C---:B------:R-:W-:Y:S06]  /*dc90*/  HMMA.16816.F32 R32, R64.reuse, R34, RZ ;  /* 0x000000224020723c */ /* 0x040fec00000018ff */
[-C--:B----4-:R-:W-:Y:S01]  /*dca0*/  HMMA.16816.F32 R36, R64, R48.reuse, RZ ;  /* 0x000000304024723c */ /* 0x090fe200000018ff */
[----:B------:R-:W-:Y:S05]  /*dcb0*/  LDSM.16.M88.4 R168, [R200] ;  /* 0x00000000c8a8783b */ /* 0x000fea0000000200 */
[C---:B------:R-:W-:Y:S03]  /*dcc0*/  HMMA.16816.F32 R40, R60.reuse, R48, RZ ;  /* 0x000000303c28723c */ /* 0x040fe600000018ff */
[----:B------:R-:W4:Y:S03]  /*dcd0*/  LDSM.16.M88.4 R172, [R203] ;  /* 0x00000000cbac783b */ /* 0x000f260000000200 */
[-C--:B------:R-:W-:Y:S05]  /*dce0*/  HMMA.16816.F32 R44, R60, R50.reuse, RZ ;  /* 0x000000323c2c723c */ /* 0x080fea00000018ff */
[----:B------:R-:W-:Y:S01]  /*dcf0*/  LDSM.16.M88.4 R176, [R206] ;  /* 0x00000000ceb0783b */ /* 0x000fe20000000200 */
[C---:B------:R-:W-:Y:S06]  /*dd00*/  HMMA.16816.F32 R48, R64.reuse, R50, RZ ;  /* 0x000000324030723c */ /* 0x040fec00000018ff */
[-C--:B-----5:R-:W-:Y:S01]  /*dd10*/  HMMA.16816.F32 R52, R64, R76.reuse, RZ ;  /* 0x0000004c4034723c */ /* 0x0a0fe200000018ff */
[----:B------:R-:W-:Y:S05]  /*dd20*/  LDSM.16.M88.4 R180, [R204] ;  /* 0x00000000ccb4783b */ /* 0x000fea0000000200 */
[C---:B------:R-:W-:Y:S03]  /*dd30*/  HMMA.16816.F32 R56, R60.reuse, R76, RZ ;  /* 0x0000004c3c38723c */ /* 0x040fe600000018ff */
[----:B------:R-:W-:Y:S03]  /*dd40*/  LDSM.16.M88.4 R184, [R201] ;  /* 0x00000000c9b8783b */ /* 0x000fe60000000200 */
[-C--:B------:R-:W-:Y:S05]  /*dd50*/  HMMA.16816.F32 R60, R60, R78.reuse, RZ ;  /* 0x0000004e3c3c723c */ /* 0x080fea00000018ff */
[----:B------:R-:W-:Y:S01]  /*dd60*/  LDSM.16.M88.4 R188, [R197] ;  /* 0x00000000c5bc783b */ /* 0x000fe20000000200 */
[----:B------:R-:W-:Y:S06]  /*dd70*/  HMMA.16816.F32 R64, R64, R78, RZ ;  /* 0x0000004e4040723c */ /* 0x000fec00000018ff */
[-C--:B-1----:R-:W-:Y:S01]  /*dd80*/  HMMA.16816.F32 R4, R144, R148.reuse, R4 ;  /* 0x000000949004723c */ /* 0x082fe20000001804 */
[----:B------:R-:W1:Y:S05]  /*dd90*/  LDSM.16.M88.4 R76, [R200+0x2000] ;  /* 0x00200000c84c783b */ /* 0x000e6a0000000200 */
[C---:B--2---:R-:W-:Y:S06]  /*dda0*/  HMMA.16816.F32 R8, R152.reuse, R148, R8 ;  /* 0x000000949808723c */ /* 0x044fec0000001808 */
[-C--:B------:R-:W-:Y:S06]  /*ddb0*/  HMMA.16816.F32 R12, R152, R150.reuse, R12 ;  /* 0x00000096980c723c */ /* 0x080fec000000180c */
[C---:B------:R-:W-:Y:S01]  /*ddc0*/  HMMA.16816.F32 R16, R144.reuse, R150, R16 ;  /* 0x000000969010723c */ /* 0x040fe20000001810 */
[----:B------:R-:W2:Y:S05]  /*ddd0*/  LDSM.16.M88.4 R148, [R205] ;  /* 0x00000000cd94783b */ /* 0x000eaa0000000200 */
[-C--:B---3--:R-:W-:Y:S06]  /*dde0*/  HMMA.16816.F32 R20, R144, R156.reuse, R20 ;  /* 0x0000009c9014723c */ /* 0x088fec0000001814 */
        /* <DEDUP_REMOVED lines=12> */
[-C--:B----4-:R-:W-:Y:S06]  /*deb0*/  HMMA.16816.F32 R4, R168, R172.reuse, R4 ;  /* 0x000000aca804723c */ /* 0x090fec0000001804 */
        /* <DEDUP_REMOVED lines=37> */
[----:B------:R-:W-:Y:S01]  /*e110*/  FMUL.FTZ R19, R19, UR5 ;  /* 0x0000000513137c20 */ /* 0x000fe20008410000 */
[----:B-1----:R-:W-:Y:S07]  /*e120*/  FMNMX.FTZ R3, R153, R71, !PT ;  /* 0x0000004799037209 */ /* 0x002fee0007810000 */
[----:B------:R-:W1:Y:S01]  /*e130*/  MUFU.TANH R152, R8 ;  /* 0x0000000800987308 */ /* 0x000e620000002400 */
[----:B--2---:R-:W-:Y:S09]  /*e140*/  FMNMX.FTZ R2, R157, R72, !PT ;  /* 0x000000489d027209 */ /* 0x004ff20007810000 */
[----:B------:R-:W2:Y:S01]  /*e150*/  MUFU.TANH R156, R10 ;  /* 0x0000000a009c7308 */ /* 0x000ea20000002400 */
[----:B---3--:R-:W3:Y:S09]  /*e160*/  LDSM.16.M88.4 R4, [R197+0x800] ;  /* 0x00080000c504783b */ /* 0x008ef20000000200 */
[----:B------:R-:W-:Y:S10]  /*e170*/  MUFU.TANH R160, R9 ;  /* 0x0000000900a07308 */ /* 0x000ff40000002400 */
[----:B------:R4:W-:Y:S10]  /*e180*/  MUFU.TANH R158, R11 ;  /* 0x0000000b009e7308 */ /* 0x0009f40000002400 */
[----:B------:R-:W5:Y:S10]  /*e190*/  MUFU.TANH R159, R0 ;  /* 0x00000000009f7308 */ /* 0x000f740000002400 */
[----:B------:R-:W5:Y:S01]  /*e1a0*/  MUFU.TANH R148, R16 ;  /* 0x0000001000947308 */ /* 0x000f620000002400 */
[----:B----4-:R-:W4:Y:S09]  /*e1b0*/  LDSM.16.M88.4 R8, [R197+0x1000] ;  /* 0x00100000c508783b */ /* 0x010f320000000200 */
[----:B------:R-:W5:Y:S01]  /*e1c0*/  MUFU.TANH R79, R18 ;  /* 0x00000012004f7308 */ /* 0x000f620000002400 */
[-C--:B---3--:R-:W-:Y:S06]  /*e1d0*/  HMMA.16816.F32 R20, R184, R4.reuse, R20 ;  /* 0x00000004b814723c */ /* 0x088fec0000001814 */
[C---:B------:R-:W-:Y:S03]  /*e1e0*/  HMMA.16816.F32 R24, R144.reuse, R4, R24 ;  /* 0x000000049018723c */ /* 0x040fe60000001818 */
[----:B------:R-:W3:Y:S03]  /*e1f0*/  MUFU.TANH R155, R12 ;  /* 0x0000000c009b7308 */ /* 0x000ee60000002400 */
[-C--:B------:R-:W-:Y:S07]  /*e200*/  HMMA.16816.F32 R28, R144, R6.reuse, R28 ;  /* 0x00000006901c723c */ /* 0x080fee000000181c */
[----:B------:R-:W3:Y:S01]  /*e210*/  MUFU.TANH R77, R17 ;  /* 0x00000011004d7308 */ /* 0x000ee20000002400 */
[C---:B------:R-:W-:Y:S01]  /*e220*/  HMMA.16816.F32 R32, R184.reuse, R6, R32 ;  /* 0x00000006b820723c */ /* 0x040fe20000001820 */
[----:B------:R-:W1:Y:S01]  /*e230*/  LDSM.16.M88.4 R4, [R197+0x1800] ;  /* 0x00180000c504783b */ /* 0x000e620000000200 */
[----:B------:R-:W-:Y:S07]  /*e240*/  DEPBAR.LE SB0, 0x0 ;  /* 0x000080000000791a */ /* 0x000fee0000000000 */
[----:B------:R-:W3:Y:S02]  /*e250*/  MUFU.TANH R154, R14 ;  /* 0x0000000e009a7308 */ /* 0x000ee40000002400 */
[----:B------:R-:W-:Y:S01]  /*e260*/  FMUL.FTZ R20, R20, UR5 ;  /* 0x0000000514147c20 */ /* 0x000fe20008410000 */
[----:B------:R-:W-:Y:S01]  /*e270*/  FMUL.FTZ R22, R22, UR5 ;  /* 0x0000000516167c20 */ /* 0x000fe20008410000 */
[----:B------:R-:W-:Y:S01]  /*e280*/  FMUL.FTZ R21, R21, UR5 ;  /* 0x0000000515157c20 */ /* 0x000fe20008410000 */
[----:B------:R-:W-:Y:S01]  /*e290*/  FMUL.FTZ R24, R24, UR5 ;  /* 0x0000000518187c20 */ /* 0x000fe20008410000 */
[----:B------:R-:W-:Y:S04]  /*e2a0*/  FMUL.FTZ R23, R23, UR5 ;  /* 0x0000000517177c20 */ /* 0x000fe80008410000 */
[----:B------:R-:W-:Y:S01]  /*e2b0*/  MUFU.TANH R151, R13 ;  /* 0x0000000d00977308 */ /* 0x000fe20000002400 */
        /* <DEDUP_REMOVED lines=27> */
[----:B-----5:R-:W-:Y:S01]  /*e470*/  FMNMX.FTZ R3, R159, R2, !PT ;  /* 0x000000029f037209 */ /* 0x020fe20007810000 */
[----:B------:R-:W-:Y:S01]  /*e480*/  FMUL.FTZ R30, R30, UR5 ;  /* 0x000000051e1e7c20 */ /* 0x000fe20008410000 */
[----:B------:R-:W-:Y:S01]  /*e490*/  FMNMX.FTZ R2, R160, R4, !PT ;  /* 0x00000004a0027209 */ /* 0x000fe20007810000 */
[----:B------:R-:W-:Y:S01]  /*e4a0*/  FMUL.FTZ R36, R36, UR5 ;  /* 0x0000000524247c20 */ /* 0x000fe20008410000 */
[----:B------:R-:W-:Y:S01]  /*e4b0*/  FMNMX.FTZ R6, R148, R6, !PT ;  /* 0x0000000694067209 */ /* 0x000fe20007810000 */
[----:B------:R-:W-:Y:S01]  /*e4c0*/  FMUL.FTZ R38, R38, UR5 ;  /* 0x0000000526267c20 */ /* 0x000fe20008410000 */
[----:B------:R-:W-:Y:S03]  /*e4d0*/  FMUL.FTZ R0, R63, UR5 ;  /* 0x000000053f007c20 */ /* 0x000fe60008410000 */
[----:B------:R-:W5:Y:S01]  /*e4e0*/  MUFU.TANH R23, R23 ;  /* 0x0000001700177308 */ /* 0x000f620000002400 */
[----:B------:R-:W-:Y:S01]  /*e4f0*/  FMNMX.FTZ R4, R158, R5, !PT ;  /* 0x000000059e047209 */ /* 0x000fe20007810000 */
[----:B------:R-:W-:Y:S01]  /*e500*/  FMUL.FTZ R37, R37, UR5 ;  /* 0x0000000525257c20 */ /* 0x000fe20008410000 */
[----:B------:R-:W-:Y:S01]  /*e510*/  FMNMX.FTZ R5, R79, R3, !PT ;  /* 0x000000034f057209 */ /* 0x000fe20007810000 */
[----:B------:R-:W-:Y:S01]  /*e520*/  FMUL.FTZ R31, R31, UR5 ;  /* 0x000000051f1f7c20 */ /* 0x000fe20008410000 */
[----:B---3--:R-:W-:Y:S01]  /*e530*/  FMNMX.FTZ R3, R155, R2, !PT ;  /* 0x000000029b037209 */ /* 0x008fe20007810000 */
        /* <DEDUP_REMOVED lines=10> */
[----:B------:R-:W3:Y:S01]  /*e5e0*/  MUFU.TANH R32, R32 ;  /* 0x0000002000207308 */ /* 0x000ee20000002400 */
        /* <DEDUP_REMOVED lines=10> */
[----:B-----5:R-:W-:Y:S01]  /*e690*/  FMNMX.FTZ R4, R23, R4, !PT ;  /* 0x0000000417047209 */ /* 0x020fe20007810000 */
[----:B------:R-:W-:Y:S01]  /*e6a0*/  FMUL.FTZ R41, R41, UR5 ;  /* 0x0000000529297c20 */ /* 0x000fe20008410000 */
[----:B------:R-:W-:Y:S01]  /*e6b0*/  FMUL.FTZ R51, R51, UR5 ;  /* 0x0000000533337c20 */ /* 0x000fe20008410000 */
[----:B------:R-:W-:Y:S01]  /*e6c0*/  FMUL.FTZ R52, R52, UR5 ;  /* 0x0000000534347c20 */ /* 0x000fe20008410000 */
[----:B------:R-:W-:Y:S03]  /*e6d0*/  FMUL.FTZ R44, R44, UR5 ;  /* 0x000000052c2c7c20 */ /* 0x000fe60008410000 */
[----:B------:R-:W2:Y:S01]  /*e6e0*/  MUFU.TANH R165, R27 ;  /* 0x0000001b00a57308 */ /* 0x000ea20000002400 */
[----:B---3--:R-:W-:Y:S01]  /*e6f0*/  FMNMX.FTZ R3, R32, R3, !PT ;  /* 0x0000000320037209 */ /* 0x008fe20007810000 */
        /* <DEDUP_REMOVED lines=89> */
.L_x_1161:
        /* <DEDUP_REMOVED lines=40> */
[C---:B------:R-:W-:Y:S01]  /*ef10*/  FMUL.FTZ R64, R72.reuse, R136 ;  /* 0x0000008848407220 */ /* 0x040fe20000410000 */
[C---:B------:R-:W-:Y:S02]  /*ef20*/  FMUL.FTZ R65, R72.reuse, R137 ;  /* 0x0000008948417220 */ /* 0x040fe40000410000 */
        /* <DEDUP_REMOVED lines=18> */
[C---:B------:R-:W-:Y:S01]  /*f050*/  FMUL.FTZ R54, R71.reuse, R130 ;  /* 0x0000008247367220 */ /* 0x040fe20000410000 */
[C---:B------:R-:W-:Y:S01]  /*f060*/  FMUL.FTZ R66, R71.reuse, R138 ;  /* 0x0000008a47427220 */ /* 0x040fe20000410000 */
[----:B------:R-:W-:Y:S01]  /*f070*/  FMUL.FTZ R0, R0, UR4 ;  /* 0x0000000400007c20 */ /* 0x000fe20008410000 */
[C---:B---3--:R-:W-:Y:S03]  /*f080*/  FMUL.FTZ R67, R71.reuse, R139 ;  /* 0x0000008b47437220 */ /* 0x048fe60000410000 */
[----:B------:R-:W2:Y:S01]  /*f090*/  MUFU.EX2 R2, R2 ;  /* 0x0000000200027308 */ /* 0x000ea20000000800 */
[----:B------:R-:W-:Y:S01]  /*f0a0*/  FSEL R74, R74, RZ, P2 ;  /* 0x000000ff4a4a7208 */ /* 0x000fe20001000000 */
[C---:B------:R-:W-:Y:S01]  /*f0b0*/  FMUL.FTZ R38, R71.reuse, R114 ;  /* 0x0000007247267220 */ /* 0x040fe20000410000 */
[----:B------:R-:W-:Y:S01]  /*f0c0*/  FSETP.NEU.FTZ.AND P2, PT, R68, -INF , PT ;  /* 0xff8000004400780b */ /* 0x000fe20003f5d000 */
[----:B------:R-:W-:Y:S01]  /*f0d0*/  FMUL.FTZ R39, R71, R115 ;  /* 0x0000007347277220 */ /* 0x000fe20000410000 */
[--C-:B------:R-:W-:Y:S01]  /*f0e0*/  FFMA.FTZ R62, R169, UR4, -R73.reuse ;  /* 0x00000004a93e7c23 */ /* 0x100fe20008010849 */
[--C-:B------:R-:W-:Y:S01]  /*f0f0*/  FFMA.FTZ R5, R78, UR4, -R74.reuse ;  /* 0x000000044e057c23 */ /* 0x100fe2000801084a */
[----:B------:R-:W-:Y:S03]  /*f100*/  FMUL.FTZ R78, R3, UR4 ;  /* 0x00000004034e7c20 */ /* 0x000fe60008410000 */
[----:B------:R-:W3:Y:S01]  /*f110*/  MUFU.EX2 R0, R0 ;  /* 0x0000000000007308 */ /* 0x000ee20000000800 */
[--C-:B-1----:R-:W-:Y:S01]  /*f120*/  FFMA.FTZ R4, R161, UR4, -R73.reuse ;  /* 0x00000004a1047c23 */ /* 0x102fe20008010849 */
[--C-:B------:R-:W-:Y:S01]  /*f130*/  FFMA.FTZ R12, R34, UR4, -R74.reuse ;  /* 0x00000004220c7c23 */ /* 0x100fe2000801084a */
[C---:B------:R-:W-:Y:S01]  /*f140*/  FMUL.FTZ R34, R71.reuse, R106 ;  /* 0x0000006a47227220 */ /* 0x040fe20000410000 */
[--C-:B------:R-:W-:Y:S01]  /*f150*/  FFMA.FTZ R7, R22, UR4, -R74.reuse ;  /* 0x0000000416077c23 */ /* 0x100fe2000801084a */
[----:B------:R-:W-:Y:S01]  /*f160*/  FMUL.FTZ R22, R71, R98 ;  /* 0x0000006247167220 */ /* 0x000fe20000410000 */
[--C-:B------:R-:W-:Y:S04]  /*f170*/  FFMA.FTZ R60, R173, UR4, -R74.reuse ;  /* 0x00000004ad3c7c23 */ /* 0x100fe8000801084a */
[----:B------:R1:W-:Y:S01]  /*f180*/  MUFU.EX2 R237, R4 ;  /* 0x0000000400ed7308 */ /* 0x0003e20000000800 */
[C---:B--2---:R-:W-:Y:S01]  /*f190*/  FMUL.FTZ R13, R2.reuse, R93 ;  /* 0x0000005d020d7220 */ /* 0x044fe20000410000 */
[C---:B------:R-:W-:Y:S01]  /*f1a0*/  FMUL.FTZ R61, R2.reuse, R141 ;  /* 0x0000008d023d7220 */ /* 0x040fe20000410000 */
[C---:B------:R-:W-:Y:S01]  /*f1b0*/  FMUL.FTZ R8, R2.reuse, R80 ;  /* 0x0000005002087220 */ /* 0x040fe20000410000 */
[C---:B------:R-:W-:Y:S01]  /*f1c0*/  FMUL.FTZ R9, R2.reuse, R81 ;  /* 0x0000005102097220 */ /* 0x040fe20000410000 */
[C---:B------:R-:W-:Y:S01]  /*f1d0*/  FMUL.FTZ R29, R2.reuse, R109 ;  /* 0x0000006d021d7220 */ /* 0x040fe20000410000 */
[----:B------:R-:W-:Y:S04]  /*f1e0*/  FMUL.FTZ R45, R2, R125 ;  /* 0x0000007d022d7220 */ /* 0x000fe80000410000 */
[----:B------:R-:W-:Y:S01]  /*f1f0*/  MUFU.EX2 R236, R5 ;  /* 0x0000000500ec7308 */ /* 0x000fe20000000800 */
[C---:B---3--:R-:W-:Y:S01]  /*f200*/  FMUL.FTZ R14, R0.reuse, R94 ;  /* 0x0000005e000e7220 */ /* 0x048fe20000410000 */
[C---:B------:R-:W-:Y:S01]  /*f210*/  FMUL.FTZ R15, R0.reuse, R95 ;  /* 0x0000005f000f7220 */ /* 0x040fe20000410000 */
[C---:B------:R-:W-:Y:S01]  /*f220*/  FMUL.FTZ R63, R0.reuse, R143 ;  /* 0x0000008f003f7220 */ /* 0x040fe20000410000 */
[C---:B------:R-:W-:Y:S01]  /*f230*/  FMUL.FTZ R10, R0.reuse, R82 ;  /* 0x00000052000a7220 */ /* 0x040fe20000410000 */
[C---:B------:R-:W-:Y:S01]  /*f240*/  FMUL.FTZ R11, R0.reuse, R83 ;  /* 0x00000053000b7220 */ /* 0x040fe20000410000 */
[C---:B------:R-:W-:Y:S01]  /*f250*/  FMUL.FTZ R30, R0.reuse, R110 ;  /* 0x0000006e001e7220 */ /* 0x040fe20000410000 */
[C---:B------:R-:W-:Y:S03]  /*f260*/  FMUL.FTZ R31, R0.reuse, R111 ;  /* 0x0000006f001f7220 */ /* 0x040fe60000410000 */
[----:B------:R2:W-:Y:S01]  /*f270*/  MUFU.EX2 R219, R12 ;  /* 0x0000000c00db7308 */ /* 0x0005e20000000800 */
[--C-:B-1----:R-:W-:Y:S01]  /*f280*/  FFMA.FTZ R4, R157, UR4, -R74.reuse ;  /* 0x000000049d047c23 */ /* 0x102fe2000801084a */
[C---:B------:R-:W-:Y:S01]  /*f290*/  FMUL.FTZ R46, R0.reuse, R126 ;  /* 0x0000007e002e7220 */ /* 0x040fe20000410000 */
[----:B------:R-:W-:Y:S07]  /*f2a0*/  FMUL.FTZ R47, R0, R127 ;  /* 0x0000007f002f7220 */ /* 0x000fee0000410000 */
[----:B------:R1:W-:Y:S10]  /*f2b0*/  MUFU.EX2 R233, R4 ;  /* 0x0000000400e97308 */ /* 0x0003f40000000800 */
[----:B------:R3:W-:Y:S01]  /*f2c0*/  MUFU.EX2 R220, R7 ;  /* 0x0000000700dc7308 */ /* 0x0007e20000000800 */
[--C-:B--2---:R-:W-:Y:S01]  /*f2d0*/  FFMA.FTZ R12, R35, UR4, -R74.reuse ;  /* 0x00000004230c7c23 */ /* 0x104fe2000801084a */
[----:B------:R-:W-:Y:S08]  /*f2e0*/  FMUL.FTZ R35, R71, R107 ;  /* 0x0000006b47237220 */ /* 0x000ff00000410000 */
[----:B------:R2:W-:Y:S01]  /*f2f0*/  MUFU.EX2 R218, R12 ;  /* 0x0000000c00da7308 */ /* 0x0005e20000000800 */
[--C-:B-1----:R-:W-:Y:S09]  /*f300*/  FFMA.FTZ R4, R159, UR4, -R74.reuse ;  /* 0x000000049f047c23 */ /* 0x102ff2000801084a */
[----:B------:R1:W4:Y:S01]  /*f310*/  MUFU.EX2 R238, R4 ;  /* 0x0000000400ee7308 */ /* 0x0003220000000800 */
[----:B---3--:R-:W-:Y:S09]  /*f320*/  FMUL.FTZ R7, R71, R87 ;  /* 0x0000005747077220 */ /* 0x008ff20000410000 */
[----:B------:R3:W-:Y:S01]  /*f330*/  MUFU.EX2 R161, R48 ;  /* 0x0000003000a17308 */ /* 0x0007e20000000800 */
[----:B--2---:R-:W-:Y:S02]  /*f340*/  FMUL.FTZ R12, R2, R92 ;  /* 0x0000005c020c7220 */ /* 0x004fe40000410000 */
[----:B------:R-:W-:Y:S07]  /*f350*/  LDSM.16.MT88.4 R92, [R193+0x6800] ;  /* 0x00680000c15c783b */ /* 0x000fee0000004200 */
[----:B------:R2:W-:Y:S01]  /*f360*/  MUFU.EX2 R131, R60 ;  /* 0x0000003c00837308 */ /* 0x0005e20000000800 */
[--C-:B-1----:R-:W-:Y:S09]  /*f370*/  FFMA.FTZ R4, R148, UR4, -R73.reuse ;  /* 0x0000000494047c23 */ /* 0x102ff20008010849 */
[----:B------:R1:W-:Y:S01]  /*f380*/  MUFU.EX2 R239, R4 ;  /* 0x0000000400ef7308 */ /* 0x0003e20000000800 */
[----:B---3--:R-:W-:Y:S02]  /*f390*/  FMUL.FTZ R48, R72, R120 ;  /* 0x0000007848307220 */ /* 0x008fe40000410000 */
[----:B------:R-:W-:Y:S07]  /*f3a0*/  LDSM.16.MT88.4 R120, [R194+0x7800] ;  /* 0x00780000c278783b */ /* 0x000fee0000004200 */
[----:B------:R3:W-:Y:S01]  /*f3b0*/  MUFU.EX2 R159, R62 ;  /* 0x0000003e009f7308 */ /* 0x0007e20000000800 */
[----:B--2---:R-:W-:Y:S09]  /*f3c0*/  FFMA.FTZ R60, R177, UR4, -R74 ;  /* 0x00000004b13c7c23 */ /* 0x004ff2000801084a */
[----:B------:R2:W-:Y:S01]  /*f3d0*/  MUFU.EX2 R130, R60 ;  /* 0x0000003c00827308 */ /* 0x0005e20000000800 */
[----:B-1----:R-:W-:Y:S01]  /*f3e0*/  FFMA.FTZ R4, R77, UR4, -R73 ;  /* 0x000000044d047c23 */ /* 0x002fe20008010849 */
[----:B------:R-:W-:Y:S05]  /*f3f0*/  FMUL.FTZ R77, R68, UR4 ;  /* 0x00000004444d7c20 */ /* 0x000fea0008410000 */
[----:B------:R-:W-:Y:S03]  /*f400*/  FSEL R77, R77, RZ, P2 ;  /* 0x000000ff4d4d7208 */ /* 0x000fe60001000000 */
[----:B------:R1:W-:Y:S01]  /*f410*/  MUFU.EX2 R240, R4 ;  /* 0x0000000400f07308 */ /* 0x0003e20000000800 */
[----:B------:R-:W-:Y:S01]  /*f420*/  FSETP.NEU.FTZ.AND P2, PT, R3, -INF , PT ;  /* 0xff8000000300780b */ /* 0x000fe20003f5d000 */
[----:B---3--:R-:W-:Y:S01]  /*f430*/  FMUL.FTZ R62, R0, R142 ;  /* 0x0000008e003e7220 */ /* 0x008fe20000410000 */
[--C-:B------:R-:W-:Y:S02]  /*f440*/  FFMA.FTZ R6, R152, UR4, -R77.reuse ;  /* 0x0000000498067c23 */ /* 0x100fe4000801084d */
[----:B------:R-:W-:Y:S01]  /*f450*/  FSEL R78, R78, RZ, P2 ;  /* 0x000000ff4e4e7208 */ /* 0x000fe20001000000 */
[--C-:B------:R-:W-:Y:S01]  /*f460*/  FFMA.FTZ R16, R162, UR4, -R77.reuse ;  /* 0x00000004a2107c23 */ /* 0x100fe2000801084d */
[--C-:B------:R-:W-:Y:S03]  /*f470*/  FFMA.FTZ R20, R163, UR4, -R77.reuse ;  /* 0x00000004a3147c23 */ /* 0x100fe6000801084d */
[----:B------:R3:W-:Y:S01]  /*f480*/  MUFU.EX2 R222, R6 ;  /* 0x0000000600de7308 */ /* 0x0007e20000000800 */
[--C-:B------:R-:W-:Y:S01]  /*f490*/  FFMA.FTZ R5, R155, UR4, -R77.reuse ;  /* 0x000000049b057c23 */ /* 0x100fe2000801084d */
[----:B--2---:R-:W-:Y:S01]  /*f4a0*/  FMUL.FTZ R60, R2, R140 ;  /* 0x0000008c023c7220 */ /* 0x004fe20000410000 */
[--C-:B------:R-:W-:Y:S01]  /*f4b0*/  FFMA.FTZ R28, R164, UR4, -R78.reuse ;  /* 0x00000004a41c7c23 */ /* 0x100fe2000801084e */
[--C-:B------:R-:W-:Y:S01]  /*f4c0*/  FFMA.FTZ R44, R168, UR4, -R78.reuse ;  /* 0x00000004a82c7c23 */ /* 0x100fe2000801084e */
[----:B------:R-:W-:Y:S01]  /*f4d0*/  FFMA.FTZ R36, R167, UR4, -R77 ;  /* 0x00000004a7247c23 */ /* 0x000fe2000801084d */
[----:B------:R-:W-:Y:S04]  /*f4e0*/  FFMA.FTZ R75, R75, UR4, -R78 ;  /* 0x000000044b4b7c23 */ /* 0x000fe8000801084e */
[----:B------:R2:W-:Y:S01]  /*f4f0*/  MUFU.EX2 R229, R5 ;  /* 0x0000000500e57308 */ /* 0x0005e20000000800 */
[----:B-1----:R-:W-:Y:S01]  /*f500*/  FFMA.FTZ R4, R79, UR4, -R74 ;  /* 0x000000044f047c23 */ /* 0x002fe2000801084a */
[--C-:B------:R-:W-:Y:S08]  /*f510*/  FFMA.FTZ R79, R172, UR4, -R73.reuse ;  /* 0x00000004ac4f7c23 */ /* 0x100ff00008010849 */
[----:B------:R1:W5:Y:S01]  /*f520*/  MUFU.EX2 R234, R4 ;  /* 0x0000000400ea7308 */ /* 0x0003620000000800 */
[----:B---3--:R-:W-:Y:S01]  /*f530*/  FFMA.FTZ R6, R21, UR4, -R73 ;  /* 0x0000000415067c23 */ /* 0x008fe20008010849 */
[C---:B------:R-:W-:Y:S08]  /*f540*/  FMUL.FTZ R21, R72.reuse, R97 ;  /* 0x0000006148157220 */ /* 0x040ff00000410000 */
[----:B------:R3:W-:Y:S01]  /*f550*/  MUFU.EX2 R230, R6 ;  /* 0x0000000600e67308 */ /* 0x0007e20000000800 */
[----:B--2---:R-:W-:Y:S01]  /*f560*/  FMUL.FTZ R5, R72, R85 ;  /* 0x0000005548057220 */ /* 0x004fe20000410000 */
[----:B----4-:R-:W-:Y:S08]  /*f570*/  F2FP.F16.F32.PACK_AB R85, R238, R233 ;  /* 0x000000e9ee55723e */ /* 0x010ff000000000ff */
[----:B------:R2:W-:Y:S01]  /*f580*/  MUFU.EX2 R214, R28 ;  /* 0x0000001c00d67308 */ /* 0x0005e20000000800 */
[--C-:B-1----:R-:W-:Y:S01]  /*f590*/  FFMA.FTZ R4, R160, UR4, -R77.reuse ;  /* 0x00000004a0047c23 */ /* 0x102fe2000801084d */
[----:B-----5:R-:W-:Y:S08]  /*f5a0*/  F2FP.F16.F32.PACK_AB R87, R236, R234 ;  /* 0x000000eaec57723e */ /* 0x020ff000000000ff */
[----:B------:R1:W4:Y:S01]  /*f5b0*/  MUFU.EX2 R232, R4 ;  /* 0x0000000400e87308 */ /* 0x0003220000000800 */
[----:B---3--:R-:W-:Y:S01]  /*f5c0*/  FMUL.FTZ R6, R71, R86 ;  /* 0x0000005647067220 */ /* 0x008fe20000410000 */
[----:B------:R-:W-:Y:S08]  /*f5d0*/  F2FP.F16.F32.PACK_AB R86, R240, R239 ;  /* 0x000000eff056723e */ /* 0x000ff000000000ff */
[----:B------:R3:W-:Y:S01]  /*f5e0*/  MUFU.EX2 R216, R16 ;  /* 0x0000001000d87308 */ /* 0x0007e20000000800 */
[--C-:B--2---:R-:W-:Y:S09]  /*f5f0*/  FFMA.FTZ R28, R165, UR4, -R78.reuse ;  /* 0x00000004a51c7c23 */ /* 0x104ff2000801084e */
[----:B------:R2:W-:Y:S01]  /*f600*/  MUFU.EX2 R215, R20 ;  /* 0x0000001400d77308 */ /* 0x0005e20000000800 */
[--C-:B-1----:R-:W-:Y:S01]  /*f610*/  FFMA.FTZ R4, R156, UR4, -R78.reuse ;  /* 0x000000049c047c23 */ /* 0x102fe2000801084e */
[----:B----4-:R-:W-:Y:S08]  /*f620*/  F2FP.F16.F32.PACK_AB R80, R232, R222 ;  /* 0x000000dee850723e */ /* 0x010ff000000000ff */
[----:B------:R1:W-:Y:S01]  /*f630*/  MUFU.EX2 R217, R4 ;  /* 0x0000000400d97308 */ /* 0x0003e20000000800 */
[C---:B---3--:R-:W-:Y:S02]  /*f640*/  FMUL.FTZ R16, R72.reuse, R88 ;  /* 0x0000005848107220 */ /* 0x048fe40000410000 */
[----:B------:R-:W3:Y:S07]  /*f650*/  LDSM.16.MT88.4 R88, [R195+0x6000] ;  /* 0x00600000c358783b */ /* 0x000eee0000004200 */
[----:B------:R4:W-:Y:S01]  /*f660*/  MUFU.EX2 R213, R28 ;  /* 0x0000001c00d57308 */ /* 0x0009e20000000800 */
[----:B--2---:R-:W-:Y:S09]  /*f670*/  FMUL.FTZ R20, R72, R96 ;  /* 0x0000006048147220 */ /* 0x004ff20000410000 */
[----:B------:R2:W-:Y:S01]  /*f680*/  MUFU.EX2 R163, R44 ;  /* 0x0000002c00a37308 */ /* 0x0005e20000000800 */
[--C-:B-1----:R-:W-:Y:S09]  /*f690*/  FFMA.FTZ R4, R158, UR4, -R78.reuse ;  /* 0x000000049e047c23 */ /* 0x102ff2000801084e */
[----:B------:R1:W5:Y:S01]  /*f6a0*/  MUFU.EX2 R227, R4 ;  /* 0x0000000400e37308 */ /* 0x0003620000000800 */
[----:B----4-:R-:W-:Y:S09]  /*f6b0*/  FMUL.FTZ R28, R2, R108 ;  /* 0x0000006c021c7220 */ /* 0x010ff20000410000 */
[----:B------:R4:W-:Y:S01]  /*f6c0*/  MUFU.EX2 R164, R36 ;  /* 0x0000002400a47308 */ /* 0x0009e20000000800 */
[--C-:B--2---:R-:W-:Y:S09]  /*f6d0*/  FFMA.FTZ R44, R174, UR4, -R78.reuse ;  /* 0x00000004ae2c7c23 */ /* 0x104ff2000801084e */
[----:B------:R2:W-:Y:S01]  /*f6e0*/  MUFU.EX2 R162, R44 ;  /* 0x0000002c00a27308 */ /* 0x0005e20000000800 */
[----:B-1----:R-:W-:Y:S01]  /*f6f0*/  FFMA.FTZ R4, R151, UR4, -R77 ;  /* 0x0000000497047c23 */ /* 0x002fe2000801084d */
[----:B-----5:R-:W-:Y:S08]  /*f700*/  F2FP.F16.F32.PACK_AB R81, R227, R217 ;  /* 0x000000d9e351723e */ /* 0x020ff000000000ff */
[----:B------:R1:W5:Y:S01]  /*f710*/  MUFU.EX2 R231, R4 ;  /* 0x0000000400e77308 */ /* 0x0003620000000800 */
[----:B----4-:R-:W-:Y:S09]  /*f720*/  FMUL.FTZ R36, R72, R112 ;  /* 0x0000007048247220 */ /* 0x010ff20000410000 */
[----:B------:R4:W-:Y:S01]  /*f730*/  MUFU.EX2 R158, R79 ;  /* 0x0000004f009e7308 */ /* 0x0009e20000000800 */
[----:B--2---:R-:W-:Y:S09]  /*f740*/  FMUL.FTZ R44, R2, R124 ;  /* 0x0000007c022c7220 */ /* 0x004ff20000410000 */
[----:B------:R2:W-:Y:S01]  /*f750*/  MUFU.EX2 R160, R52 ;  /* 0x0000003400a07308 */ /* 0x0005e20000000800 */
[----:B-1----:R-:W-:Y:S01]  /*f760*/  FFMA.FTZ R4, R154, UR4, -R78 ;  /* 0x000000049a047c23 */ /* 0x002fe2000801084e */
[----:B-----5:R-:W-:Y:S08]  /*f770*/  F2FP.F16.F32.PACK_AB R82, R231, R229 ;  /* 0x000000e5e752723e */ /* 0x020ff000000000ff */
[----:B------:R1:W-:Y:S01]  /*f780*/  MUFU.EX2 R221, R4 ;  /* 0x0000000400dd7308 */ /* 0x0003e20000000800 */
[----:B----4-:R-:W-:Y:S09]  /*f790*/  FFMA.FTZ R79, R175, UR4, -R74 ;  /* 0x00000004af4f7c23 */ /* 0x010ff2000801084a */
[----:B------:R-:W-:Y:S01]  /*f7a0*/  MUFU.EX2 R75, R75 ;  /* 0x0000004b004b7308 */ /* 0x000fe20000000800 */
[----:B--2---:R-:W-:Y:S01]  /*f7b0*/  FMUL.FTZ R52, R72, R128 ;  /* 0x0000008048347220 */ /* 0x004fe20000410000 */
[----:B-1----:R-:W-:Y:S08]  /*f7c0*/  FFMA.FTZ R4, R150, UR4, -R78 ;  /* 0x0000000496047c23 */ /* 0x002ff0000801084e */
[----:B------:R1:W2:Y:S02]  /*f7d0*/  MUFU.EX2 R226, R4 ;  /* 0x0000000400e27308 */ /* 0x0002a40000000800 */
[----:B-1----:R-:W-:Y:S01]  /*f7e0*/  FFMA.FTZ R4, R149, UR4, -R73 ;  /* 0x0000000495047c23 */ /* 0x002fe20008010849 */
[----:B--2---:R-:W-:Y:S07]  /*f7f0*/  F2FP.F16.F32.PACK_AB R83, R226, R221 ;  /* 0x000000dde253723e */ /* 0x004fee00000000ff */
[----:B------:R1:W2:Y:S02]  /*f800*/  MUFU.EX2 R225, R4 ;  /* 0x0000000400e17308 */ /* 0x0002a40000000800 */
[----:B-1----:R-:W-:Y:S01]  /*f810*/  FFMA.FTZ R4, R23, UR4, -R74 ;  /* 0x0000000417047c23 */ /* 0x002fe2000801084a */
[C---:B------:R-:W-:Y:S01]  /*f820*/  FMUL.FTZ R23, R71.reuse, R99 ;  /* 0x0000006347177220 */ /* 0x040fe20000410000 */
[----:B------:R-:W-:Y:S01]  /*f830*/  FFMA.FTZ R71, R71, R242, R233 ;  /* 0x000000f247477223 */ /* 0x000fe200000100e9 */
[----:B------:R-:W1:Y:S05]  /*f840*/  LDSM.16.MT88.4 R96, [R196+0x6800] ;  /* 0x00680000c460783b */ /* 0x000e6a0000004200 */
[----:B------:R4:W5:Y:S02]  /*f850*/  MUFU.EX2 R223, R4 ;  /* 0x0000000400df7308 */ /* 0x0009640000000800 */
[----:B----4-:R-:W-:Y:S01]  /*f860*/  FFMA.FTZ R4, R32, UR4, -R73 ;  /* 0x0000000420047c23 */ /* 0x010fe20008010849 */
[----:B------:R-:W-:Y:S07]  /*f870*/  FFMA.FTZ R32, R166, UR4, -R77 ;  /* 0x00000004a6207c23 */ /* 0x000fee000801084d */
[----:B------:R4:W1:Y:S10]  /*f880*/  MUFU.EX2 R224, R4 ;  /* 0x0000000400e07308 */ /* 0x0008740000000800 */
[----:B------:R3:W1:Y:S01]  /*f890*/  MUFU.EX2 R165, R32 ;  /* 0x0000002000a57308 */ /* 0x0006620000000800 */
[C---:B----4-:R-:W-:Y:S01]  /*f8a0*/  FMUL.FTZ R4, R72.reuse, R84 ;  /* 0x0000005448047220 */ /* 0x050fe20000410000 */
[----:B------:R-:W-:Y:S07]  /*f8b0*/  F2FP.F16.F32.PACK_AB R84, R237, R235 ;  /* 0x000000ebed54723e */ /* 0x000fee00000000ff */
[-C--:B------:R-:W-:Y:S05]  /*f8c0*/  HMMA.16816.F32 R4, R84, R24.reuse, R4 ;  /* 0x000000185404723c */ /* 0x080fea0000001804 */
[C---:B---3--:R-:W-:Y:S01]  /*f8d0*/  FMUL.FTZ R32, R72.reuse, R104 ;  /* 0x0000006848207220 */ /* 0x048fe20000410000 */
        /* <DEDUP_REMOVED lines=33> */
[----:B---3--:R-:W-:Y:S01]  /*faf0*/  FFMA.FTZ R79, R176, UR4, -R74 ;  /* 0x00000004b04f7c23 */ /* 0x008fe2000801084a */
[----:B------:R-:W-:Y:S01]  /*fb00*/  HMMA.16816.F32 R64, R84, R90, R64 ;  /* 0x0000005a5440723c */ /* 0x000fe20000001840 */
[----:B------:R-:W3:Y:S02]  /*fb10*/  LDSM.16.MT88.4 R88, [R194+0x6800] ;  /* 0x00680000c258783b */ /* 0x000ee40000004200 */
[----:B------:R4:W3:Y:S02]  /*fb20*/  MUFU.EX2 R157, R79 ;  /* 0x0000004f009d7308 */ /* 0x0008e40000000800 */
[----:B--2---:R-:W-:Y:S02]  /*fb30*/  F2FP.F16.F32.PACK_AB R80, R230, R225 ;  /* 0x000000e1e650723e */ /* 0x004fe400000000ff */
[----:B-----5:R-:W-:Y:S04]  /*fb40*/  F2FP.F16.F32.PACK_AB R81, R223, R220 ;  /* 0x000000dcdf51723e */ /* 0x020fe800000000ff */
[----:B-1----:R-:W-:Y:S02]  /*fb50*/  F2FP.F16.F32.PACK_AB R82, R228, R224 ;  /* 0x000000e0e452723e */ /* 0x002fe400000000ff */
[----:B------:R-:W-:Y:S02]  /*fb60*/  F2FP.F16.F32.PACK_AB R83, R218, R219 ;  /* 0x000000dbda53723e */ /* 0x000fe400000000ff */
[----:B------:R-:W-:Y:S02]  /*fb70*/  F2FP.F16.F32.PACK_AB R84, R215, R216 ;  /* 0x000000d8d754723e */ /* 0x000fe400000000ff */
[----:B------:R-:W-:Y:S02]  /*fb80*/  F2FP.F16.F32.PACK_AB R85, R213, R214 ;  /* 0x000000d6d555723e */ /* 0x000fe400000000ff */
[----:B------:R-:W-:Y:S01]  /*fb90*/  F2FP.F16.F32.PACK_AB R86, R164, R165 ;  /* 0x000000a5a456723e */ /* 0x000fe200000000ff */
[-C--:B------:R-:W-:Y:S05]  /*fba0*/  HMMA.16816.F32 R4, R80, R92.reuse, R4 ;  /* 0x0000005c5004723c */ /* 0x080fea0000001804 */
[--C-:B----4-:R-:W-:Y:S01]  /*fbb0*/  FFMA.FTZ R79, R178, UR4, -R77.reuse ;  /* 0x00000004b24f7c23 */ /* 0x110fe2000801084d */
[----:B------:R-:W-:Y:S03]  /*fbc0*/  F2FP.F16.F32.PACK_AB R87, R162, R163 ;  /* 0x000000a3a257723e */ /* 0x000fe600000000ff */
[----:B------:R1:W-:Y:S04]  /*fbd0*/  MUFU.EX2 R129, R79 ;  /* 0x0000004f00817308 */ /* 0x0003e80000000800 */
[C---:B------:R-:W-:Y:S06]  /*fbe0*/  HMMA.16816.F32 R8, R84.reuse, R92, R8 ;  /* 0x0000005c5408723c */ /* 0x040fec0000001808 */
[-C--:B------:R-:W-:Y:S06]  /*fbf0*/  HMMA.16816.F32 R12, R84, R94.reuse, R12 ;  /* 0x0000005e540c723c */ /* 0x080fec000000180c */
[C---:B------:R-:W-:Y:S01]  /*fc00*/  HMMA.16816.F32 R16, R80.reuse, R94, R16 ;  /* 0x0000005e5010723c */ /* 0x040fe20000001810 */
[----:B------:R-:W2:Y:S04]  /*fc10*/  LDSM.16.MT88.4 R92, [R195+0x6800] ;  /* 0x00680000c35c783b */ /* 0x000ea80000004200 */
[----:B-1----:R-:W-:Y:S01]  /*fc20*/  FFMA.FTZ R79, R179, UR4, -R77 ;  /* 0x00000004b34f7c23 */ /* 0x002fe2000801084d */
[-C--:B------:R-:W-:Y:S03]  /*fc30*/  HMMA.16816.F32 R20, R80, R96.reuse, R20 ;  /* 0x000000605014723c */ /* 0x080fe60000001814 */
[----:B------:R1:W4:Y:S03]  /*fc40*/  MUFU.EX2 R134, R79 ;  /* 0x0000004f00867308 */ /* 0x0003260000000800 */
[C---:B------:R-:W-:Y:S06]  /*fc50*/  HMMA.16816.F32 R24, R84.reuse, R96, R24 ;  /* 0x000000605418723c */ /* 0x040fec0000001818 */
[-C--:B------:R-:W-:Y:S06]  /*fc60*/  HMMA.16816.F32 R28, R84, R98.reuse, R28 ;  /* 0x00000062541c723c */ /* 0x080fec000000181c */
[C---:B------:R-:W-:Y:S01]  /*fc70*/  HMMA.16816.F32 R32, R80.reuse, R98, R32 ;  /* 0x000000625020723c */ /* 0x040fe20000001820 */
[----:B------:R-:W5:Y:S04]  /*fc80*/  LDSM.16.MT88.4 R96, [R193+0x7000] ;  /* 0x00700000c160783b */ /* 0x000f680000004200 */
[--C-:B-1----:R-:W-:Y:S01]  /*fc90*/  FFMA.FTZ R79, R183, UR4, -R78.reuse ;  /* 0x00000004b74f7c23 */ /* 0x102fe2000801084e */
[-C--:B---3--:R-:W-:Y:S03]  /*fca0*/  HMMA.16816.F32 R36, R80, R88.reuse, R36 ;  /* 0x000000585024723c */ /* 0x088fe60000001824 */
[----:B------:R1:W-:Y:S03]  /*fcb0*/  MUFU.EX2 R128, R79 ;  /* 0x0000004f00807308 */ /* 0x0003e60000000800 */
[C---:B------:R-:W-:Y:S06]  /*fcc0*/  HMMA.16816.F32 R40, R84.reuse, R88, R40 ;  /* 0x000000585428723c */ /* 0x040fec0000001828 */
[-C--:B------:R-:W-:Y:S05]  /*fcd0*/  HMMA.16816.F32 R44, R84, R90.reuse, R44 ;  /* 0x0000005a542c723c */ /* 0x080fea000000182c */
[----:B------:R-:W-:Y:S01]  /*fce0*/  FFMA.FTZ R88, R181, UR4, -R73 ;  /* 0x00000004b5587c23 */ /* 0x000fe20008010849 */
[C---:B------:R-:W-:Y:S03]  /*fcf0*/  HMMA.16816.F32 R48, R80.reuse, R90, R48 ;  /* 0x0000005a5030723c */ /* 0x040fe60000001830 */
[----:B------:R3:W-:Y:S02]  /*fd00*/  MUFU.EX2 R153, R88 ;  /* 0x0000005800997308 */ /* 0x0007e40000000800 */
[--C-:B-1----:R-:W-:Y:S01]  /*fd10*/  FFMA.FTZ R79, R180, UR4, -R78.reuse ;  /* 0x00000004b44f7c23 */ /* 0x102fe2000801084e */
[-C--:B--2---:R-:W-:Y:S07]  /*fd20*/  HMMA.16816.F32 R52, R80, R92.reuse, R52 ;  /* 0x0000005c5034723c */ /* 0x084fee0000001834 */
[----:B------:R1:W2:Y:S01]  /*fd30*/  MUFU.EX2 R133, R79 ;  /* 0x0000004f00857308 */ /* 0x0002a20000000800 */
[C---:B------:R-:W-:Y:S06]  /*fd40*/  HMMA.16816.F32 R56, R84.reuse, R92, R56 ;  /* 0x0000005c5438723c */ /* 0x040fec0000001838 */
[-C--:B------:R-:W-:Y:S01]  /*fd50*/  HMMA.16816.F32 R60, R84, R94.reuse, R60 ;  /* 0x0000005e543c723c */ /* 0x080fe2000000183c */
[----:B---3--:R-:W3:Y:S05]  /*fd60*/  LDSM.16.MT88.4 R88, [R196+0x7000] ;  /* 0x00700000c458783b */ /* 0x008eea0000004200 */
[----:B------:R-:W-:Y:S03]  /*fd70*/  HMMA.16816.F32 R64, R80, R94, R64 ;  /* 0x0000005e5040723c */ /* 0x000fe60000001840 */
[----:B------:R-:W3:Y:S02]  /*fd80*/  LDSM.16.MT88.4 R92, [R194+0x7000] ;  /* 0x00700000c25c783b */ /* 0x000ee40000004200 */
[--C-:B-1----:R-:W-:Y:S01]  /*fd90*/  FFMA.FTZ R79, R182, UR4, -R77.reuse ;  /* 0x00000004b64f7c23 */ /* 0x102fe2000801084d */
[----:B------:R-:W-:Y:S02]  /*fda0*/  F2FP.F16.F32.PACK_AB R84, R160, R161 ;  /* 0x000000a1a054723e */ /* 0x000fe400000000ff */
[----:B------:R-:W-:Y:S01]  /*fdb0*/  F2FP.F16.F32.PACK_AB R85, R130, R131 ;  /* 0x000000838255723e */ /* 0x000fe200000000ff */
[----:B------:R1:W-:Y:S02]  /*fdc0*/  MUFU.EX2 R132, R79 ;  /* 0x0000004f00847308 */ /* 0x0003e40000000800 */
[----:B------:R-:W-:Y:S02]  /*fdd0*/  F2FP.F16.F32.PACK_AB R86, R158, R159 ;  /* 0x0000009f9e56723e */ /* 0x000fe400000000ff */
[----:B------:R-:W-:Y:S02]  /*fde0*/  F2FP.F16.F32.PACK_AB R87, R157, R135 ;  /* 0x000000879d57723e */ /* 0x000fe400000000ff */
[----:B----4-:R-:W-:Y:S02]  /*fdf0*/  F2FP.F16.F32.PACK_AB R80, R134, R129 ;  /* 0x000000818650723e */ /* 0x010fe400000000ff */
[----:B--2---:R-:W-:Y:S03]  /*fe00*/  F2FP.F16.F32.PACK_AB R81, R133, R128 ;  /* 0x000000808551723e */ /* 0x004fe600000000ff */
[-C--:B-----5:R-:W-:Y:S05]  /*fe10*/  HMMA.16816.F32 R4, R84, R96.reuse, R4 ;  /* 0x000000605404723c */ /* 0x0a0fea0000001804 */
[----:B-1----:R-:W-:Y:S04]  /*fe20*/  FFMA.FTZ R79, R190, UR4, -R77 ;  /* 0x00000004be4f7c23 */ /* 0x002fe8000801084d */
[----:B------:R1:W2:Y:S02]  /*fe30*/  MUFU.EX2 R156, R79 ;  /* 0x0000004f009c7308 */ /* 0x0002a40000000800 */
[--C-:B-1----:R-:W-:Y:S01]  /*fe40*/  FFMA.FTZ R79, R210, UR4, -R78.reuse ;  /* 0x00000004d24f7c23 */ /* 0x102fe2000801084e */
[----:B--2---:R-:W-:Y:S07]  /*fe50*/  F2FP.F16.F32.PACK_AB R82, R156, R132 ;  /* 0x000000849c52723e */ /* 0x004fee00000000ff */
[----:B------:R1:W-:Y:S02]  /*fe60*/  MUFU.EX2 R155, R79 ;  /* 0x0000004f009b7308 */ /* 0x0003e40000000800 */
[----:B-1----:R-:W-:Y:S08]  /*fe70*/  FFMA.FTZ R79, R191, UR4, -R78 ;  /* 0x00000004bf4f7c23 */ /* 0x002ff0000801084e */
[----:B------:R1:W2:Y:S02]  /*fe80*/  MUFU.EX2 R154, R79 ;  /* 0x0000004f009a7308 */ /* 0x0002a40000000800 */
[--C-:B-1----:R-:W-:Y:S01]  /*fe90*/  FFMA.FTZ R79, R189, UR4, -R73.reuse ;  /* 0x00000004bd4f7c23 */ /* 0x102fe20008010849 */
[----:B--2---:R-:W-:Y:S07]  /*fea0*/  F2FP.F16.F32.PACK_AB R83, R154, R155 ;  /* 0x0000009b9a53723e */ /* 0x004fee00000000ff */
[----:B------:R1:W2:Y:S01]  /*feb0*/  MUFU.EX2 R152, R79 ;  /* 0x0000004f00987308 */ /* 0x0002a20000000800 */
[C---:B------:R-:W-:Y:S06]  /*fec0*/  HMMA.16816.F32 R8, R80.reuse, R96, R8 ;  /* 0x000000605008723c */ /* 0x040fec0000001808 */
[-C--:B------:R-:W-:Y:S06]  /*fed0*/  HMMA.16816.F32 R12, R80, R98.reuse, R12 ;  /* 0x00000062500c723c */ /* 0x080fec000000180c */
[C---:B------:R-:W-:Y:S01]  /*fee0*/  HMMA.16816.F32 R16, R84.reuse, R98, R16 ;  /* 0x000000625410723c */ /* 0x040fe20000001810 */
[----:B------:R-:W4:Y:S04]  /*fef0*/  LDSM.16.MT88.4 R96, [R195+0x7000] ;  /* 0x00700000c360783b */ /* 0x000f280000004200 */
[--C-:B-1----:R-:W-:Y:S01]  /*ff00*/  FFMA.FTZ R79, R209, UR4, -R74.reuse ;  /* 0x00000004d14f7c23 */ /* 0x102fe2000801084a */
[-C--:B---3--:R-:W-:Y:S03]  /*ff10*/  HMMA.16816.F32 R20, R84, R88.reuse, R20 ;  /* 0x000000585414723c */ /* 0x088fe60000001814 */
[----:B------:R1:W-:Y:S02]  /*ff20*/  MUFU.EX2 R150, R79 ;  /* 0x0000004f00967308 */ /* 0x0003e40000000800 */
[----:B--2---:R-:W-:Y:S01]  /*ff30*/  F2FP.F16.F32.PACK_AB R136, R152, R153 ;  /* 0x000000999888723e */ /* 0x004fe200000000ff */
        /* <DEDUP_REMOVED lines=123> */
.L_x_1159:
        /* <DEDUP_REMOVED lines=14> */
[CC--:B------:R-:W-:Y:S01]  /*107d0*/  LEA.HI R4, R48.reuse, R49.reuse, RZ, 0x2 ;  /* 0x0000003130047211 */ /* 0x0c0fe200078f10ff */
        /* <DEDUP_REMOVED lines=41> */
.L_x_1163:
        /* <DEDUP_REMOVED lines=20> */
.L_x_1164:
[----:B------:R1:W5:Y:S01]  /*10bb0*/  LDL R50, [R1+0x70] ;  /* 0x0000700001327983 */ /* 0x0003620000100800 */
[----:B------:R-:W-:Y:S01]  /*10bc0*/  ISETP.NE.AND P5, PT, RZ, UR4, PT ;  /* 0x00000004ff007c0c */ /* 0x000fe2000bfa5270 */
[----:B------:R-:W-:Y:S01]  /*10bd0*/  FMUL.FTZ R84, R0, R84 ;  /* 0x0000005400547220 */ /* 0x000fe20000410000 */
[----:B------:R-:W-:Y:S01]  /*10be0*/  LOP3.LUT R2, R2, 0x1, RZ, 0xc0, !PT ;  /* 0x0000000102027812 */ /* 0x000fe200078ec0ff */
[C---:B------:R-:W-:Y:S01]  /*10bf0*/  FMUL.FTZ R7, R0.reuse, R85 ;  /* 0x0000005500077220 */ /* 0x040fe20000410000 */
        /* <DEDUP_REMOVED lines=9> */
[C---:B------:R-:W-:Y:S01]  /*10c90*/  FMUL.FTZ R104, R0.reuse, R104 ;  /* 0x0000006800687220 */ /* 0x040fe20000410000 */
[----:B------:R-:W-:Y:S01]  /*10ca0*/  @!P5 PLOP3.LUT P0, PT, P1, PT, PT, 0x80, 0x0 ;  /* 0x000000000000d81c */ /* 0x000fe20000f0f070 */
[----:B------:R-:W-:Y:S01]  /*10cb0*/  FMUL.FTZ R9, R0, R105 ;  /* 0x0000006900097220 */ /* 0x000fe20000410000 */
        /* <DEDUP_REMOVED lines=10> */
[----:B------:R-:W2:Y:S01]  /*10d60*/  @P2 MUFU.RCP R4, R42 ;  /* 0x0000002a00042308 */ /* 0x000ea20000001000 */
[----:B------:R-:W-:Y:S01]  /*10d70*/  MOV R0, 0x3f800000 ;  /* 0x3f80000000007802 */ /* 0x000fe20000000f00 */
[----:B------:R-:W3:Y:S01]  /*10d80*/  S2UR UR4, SR_CTAID.X ;  /* 0x00000000000479c3 */ /* 0x000ee20000002500 */
[----:B------:R-:W-:Y:S01]  /*10d90*/  F2FP.F16.F32.PACK_AB R7, R7, R84 ;  /* 0x000000540707723e */ /* 0x000fe200000000ff */
[----:B------:R-:W-:Y:S01]  /*10da0*/  BSSY B0, `(.L_x_1165) ;  /* 0x00000d2000007945 */ /* 0x000fe20003800000 */
[----:B------:R-:W-:-:S02]  /*10db0*/  F2FP.F16.F32.PACK_AB R11, R11, R96 ;  /* 0x000000600b0b723e */ /* 0x000fc400000000ff */
[----:B------:R-:W-:Y:S01]  /*10dc0*/  F2FP.F16.F32.PACK_AB R9, R9, R104 ;  /* 0x000000680909723e */ /* 0x000fe200000000ff */
[----:B------:R-:W4:Y:S01]  /*10dd0*/  @P6 MUFU.RCP R2, R43 ;  /* 0x0000002b00026308 */ /* 0x000f220000001000 */
[----:B------:R1:W-:Y:S01]  /*10de0*/  STS [R21], R7 ;  /* 0x0000000715007388 */ /* 0x0003e20000000800 */
[----:B------:R-:W-:Y:S02]  /*10df0*/  F2FP.F16.F32.PACK_AB R24, R24, R112 ;  /* 0x000000701818723e */ /* 0x000fe400000000ff */
[----:B------:R-:W-:Y:S02]  /*10e00*/  F2FP.F16.F32.PACK_AB R18, R18, R120 ;  /* 0x000000781212723e */ /* 0x000fe400000000ff */
[----:B------:R-:W-:Y:S02]  /*10e10*/  F2FP.F16.F32.PACK_AB R30, R30, R128 ;  /* 0x000000801e1e723e */ /* 0x000fe400000000ff */
[----:B------:R-:W3:Y:S01]  /*10e20*/  @P1 MUFU.RCP R0, R44 ;  /* 0x0000002c00001308 */ /* 0x000ee20000001000 */
[C---:B--2---:R-:W-:Y:S01]  /*10e30*/  FMUL.FTZ R86, R4.reuse, R86 ;  /* 0x0000005604567220 */ /* 0x044fe20000410000 */
[C---:B------:R-:W-:Y:S01]  /*10e40*/  FMUL.FTZ R6, R4.reuse, R87 ;  /* 0x0000005704067220 */ /* 0x040fe20000410000 */
[C---:B------:R-:W-:Y:S01]  /*10e50*/  FMUL.FTZ R90, R4.reuse, R90 ;  /* 0x0000005a045a7220 */ /* 0x040fe20000410000 */
[C---:B------:R-:W-:Y:S01]  /*10e60*/  FMUL.FTZ R91, R4.reuse, R91 ;  /* 0x0000005b045b7220 */ /* 0x040fe20000410000 */
[C---:B------:R-:W-:Y:S01]  /*10e70*/  FMUL.FTZ R98, R4.reuse, R98 ;  /* 0x0000006204627220 */ /* 0x040fe20000410000 */
[C---:B------:R-:W-:Y:S01]  /*10e80*/  FMUL.FTZ R10, R4.reuse, R99 ;  /* 0x00000063040a7220 */ /* 0x040fe20000410000 */
[C---:B------:R-:W-:Y:S01]  /*10e90*/  FMUL.FTZ R106, R4.reuse, R106 ;  /* 0x0000006a046a7220 */ /* 0x040fe20000410000 */
[----:B------:R-:W-:Y:S01]  /*10ea0*/  FMUL.FTZ R14, R4, R107 ;  /* 0x0000006b040e7220 */ /* 0x000fe20000410000 */
[C---:B----4-:R-:W-:Y:S01]  /*10eb0*/  FMUL.FTZ R80, R2.reuse, R80 ;  /* 0x0000005002507220 */ /* 0x050fe20000410000 */
[C---:B------:R-:W-:Y:S01]  /*10ec0*/  FMUL.FTZ R5, R2.reuse, R81 ;  /* 0x0000005102057220 */ /* 0x040fe20000410000 */
[C---:B------:R-:W-:Y:S01]  /*10ed0*/  FMUL.FTZ R92, R2.reuse, R92 ;  /* 0x0000005c025c7220 */ /* 0x040fe20000410000 */
[----:B------:R-:W-:Y:S01]  /*10ee0*/  FMUL.FTZ R13, R2, R93 ;  /* 0x0000005d020d7220 */ /* 0x000fe20000410000 */
        /* <DEDUP_REMOVED lines=37> */
[----:B-1----:R-:W1:Y:S01]  /*11140*/  @!P5 LDC R7, c[0x0][0x2c4] ;  /* 0x0000b100ff07db82 */ /* 0x002e620000000800 */
        /* <DEDUP_REMOVED lines=17> */
[----:B-1----:R-:W1:Y:S01]  /*11260*/  @P0 LDC R7, c[0x0][0x2e4] ;  /* 0x0000b900ff070b82 */ /* 0x002e620000000800 */
[----:B------:R-:W-:Y:S01]  /*11270*/  F2FP.F16.F32.PACK_AB R25, R111, R25 ;  /* 0x000000196f19723e */ /* 0x000fe200000000ff */
[----:B------:R4:W-:Y:S01]  /*11280*/  STS [R0+0x2000], R13 ;  /* 0x0020000d00007388 */ /* 0x0009e20000000800 */
[----:B------:R-:W-:-:S02]  /*11290*/  F2FP.F16.F32.PACK_AB R22, R22, R114 ;  /* 0x000000721616723e */ /* 0x000fc400000000ff */
[----:B------:R-:W-:Y:S01]  /*112a0*/  F2FP.F16.F32.PACK_AB R17, R17, R122 ;  /* 0x0000007a1111723e */ /* 0x000fe200000000ff */
[----:B------:R4:W-:Y:S01]  /*112b0*/  STS [R0+0x2400], R12 ;  /* 0x0024000c00007388 */ /* 0x0009e20000000800 */
[----:B------:R-:W-:Y:S01]  /*112c0*/  F2FP.F16.F32.PACK_AB R20, R20, R116 ;  /* 0x000000741414723e */ /* 0x000fe200000000ff */
[----:B--2---:R-:W2:Y:S01]  /*112d0*/  @P5 LDC R6, c[0x0][0x2c0] ;  /* 0x0000b000ff065b82 */ /* 0x004ea20000000800 */
[----:B------:R-:W-:Y:S02]  /*112e0*/  F2FP.F16.F32.PACK_AB R19, R119, R19 ;  /* 0x000000137713723e */ /* 0x000fe400000000ff */
[-C--:B---3--:R-:W-:Y:S02]  /*112f0*/  IADD3 R4, R0, R37.reuse, RZ ;  /* 0x0000002500047210 */ /* 0x088fe40007ffe0ff */
[----:B------:R-:W-:Y:S02]  /*11300*/  F2FP.F16.F32.PACK_AB R27, R27, R124 ;  /* 0x0000007c1b1b723e */ /* 0x000fe400000000ff */
[----:B----4-:R-:W-:-:S02]  /*11310*/  IADD3 R2, R21, R37, RZ ;  /* 0x0000002515027210 */ /* 0x010fc40007ffe0ff */
[----:B------:R-:W-:Y:S02]  /*11320*/  F2FP.F16.F32.PACK_AB R28, R127, R28 ;  /* 0x0000001c7f1c723e */ /* 0x000fe400000000ff */
[----:B------:R-:W-:Y:S01]  /*11330*/  F2FP.F16.F32.PACK_AB R29, R29, R130 ;  /* 0x000000821d1d723e */ /* 0x000fe200000000ff */
[----:B------:R-:W-:Y:S01]  /*11340*/  STS [R2], R11 ;  /* 0x0000000b02007388 */ /* 0x000fe20000000800 */
[----:B------:R-:W-:Y:S02]  /*11350*/  F2FP.F16.F32.PACK_AB R32, R32, R136 ;  /* 0x000000882020723e */ /* 0x000fe400000000ff */
[----:B------:R-:W-:Y:S01]  /*11360*/  F2FP.F16.F32.PACK_AB R31, R31, R138 ;  /* 0x0000008a1f1f723e */ /* 0x000fe200000000ff */
[----:B------:R3:W-:Y:S01]  /*11370*/  STS [R2+0x400], R10 ;  /* 0x0004000a02007388 */ /* 0x0007e20000000800 */
[----:B------:R-:W-:Y:S01]  /*11380*/  F2FP.F16.F32.PACK_AB R33, R33, R132 ;  /* 0x000000842121723e */ /* 0x000fe200000000ff */
[----:B------:R-:W1:Y:S01]  /*11390*/  @!P5 LDC R8, c[0x0][0x270] ;  /* 0x00009c00ff08db82 */ /* 0x000e620000000800 */
[----:B------:R-:W-:Y:S01]  /*113a0*/  F2FP.F16.F32.PACK_AB R35, R135, R35 ;  /* 0x000000238723723e */ /* 0x000fe200000000ff */
[----:B------:R4:W-:Y:S01]  /*113b0*/  STS [R4], R9 ;  /* 0x0000000904007388 */ /* 0x0009e20000000800 */
[----:B------:R-:W-:Y:S01]  /*113c0*/  F2FP.F16.F32.PACK_AB R34, R34, R140 ;  /* 0x0000008c2222723e */ /* 0x000fe200000000ff */
[----:B------:R-:W-:Y:S01]  /*113d0*/  @P6 MUFU.LG2 R13, R43 ;  /* 0x0000002b000d6308 */ /* 0x000fe20000000c00 */
[----:B------:R-:W-:Y:S01]  /*113e0*/  IADD3 R0, R37, 0x400, R23 ;  /* 0x0000040025007810 */ /* 0x000fe20007ffe017 */
[----:B------:R2:W-:Y:S01]  /*113f0*/  STS [R4+0x400], R14 ;  /* 0x0004000e04007388 */ /* 0x0005e20000000800 */
[----:B------:R-:W-:-:S02]  /*11400*/  F2FP.F16.F32.PACK_AB R36, R143, R36 ;  /* 0x000000248f24723e */ /* 0x000fc400000000ff */
[C---:B------:R-:W-:Y:S01]  /*11410*/  IADD3 R5, R38.reuse, R0, RZ ;  /* 0x0000000026057210 */ /* 0x040fe20007ffe0ff */
[----:B------:R-:W-:Y:S01]  /*11420*/  STS [R2+0x2000], R16 ;  /* 0x0020001002007388 */ /* 0x000fe20000000800 */
[-C--:B------:R-:W-:Y:S01]  /*11430*/  IADD3 R0, R38, R23.reuse, RZ ;  /* 0x0000001726007210 */ /* 0x080fe20007ffe0ff */
[----:B------:R-:W1:Y:S01]  /*11440*/  @P3 MUFU.LG2 R12, R45 ;  /* 0x0000002d000c3308 */ /* 0x000e620000000c00 */
[----:B------:R-:W-:Y:S01]  /*11450*/  @!P5 MOV R6, 0x1 ;  /* 0x000000010006d802 */ /* 0x000fe20000000f00 */
[----:B------:R1:W-:Y:S04]  /*11460*/  STS [R2+0x2400], R15 ;  /* 0x0024000f02007388 */ /* 0x0003e80000000800 */
[----:B------:R-:W-:Y:S04]  /*11470*/  STS [R4+0x2000], R26 ;  /* 0x0020001a04007388 */ /* 0x000fe80000000800 */
[----:B------:R1:W-:Y:S01]  /*11480*/  STS [R4+0x2400], R25 ;  /* 0x0024001904007388 */ /* 0x0003e20000000800 */
[----:B---3--:R-:W3:Y:S03]  /*11490*/  @P5 LDC.64 R10, c[0x0][0x2c0] ;  /* 0x0000b000ff0a5b82 */ /* 0x008ee60000000a00 */
[----:B------:R1:W-:Y:S04]  /*114a0*/  STS [R23], R24 ;  /* 0x0000001817007388 */ /* 0x0003e80000000800 */
[----:B------:R1:W-:Y:S01]  /*114b0*/  STS [R23+0x400], R22 ;  /* 0x0004001617007388 */ /* 0x0003e20000000800 */
[----:B----4-:R-:W4:Y:S01]  /*114c0*/  @P3 LDC R9, c[0x0][0x2e8] ;  /* 0x0000ba00ff093b82 */ /* 0x010f220000000800 */
[----:B--2---:R-:W2:Y:S02]  /*114d0*/  @P2 MUFU.LG2 R14, R42 ;  /* 0x0000002a000e2308 */ /* 0x004ea40000000c00 */
[----:B------:R-:W-:Y:S04]  /*114e0*/  STS [R0], R18 ;  /* 0x0000001200007388 */ /* 0x000fe80000000800 */
[----:B------:R-:W-:Y:S01]  /*114f0*/  STS [R0+0x400], R17 ;  /* 0x0004001100007388 */ /* 0x000fe20000000800 */
[C---:B-1----:R-:W-:Y:S01]  /*11500*/  IADD3 R2, R37.reuse, R23, RZ ;  /* 0x0000001725027210 */ /* 0x042fe20007ffe0ff */
[----:B------:R-:W1:Y:S02]  /*11510*/  @P6 LDC R16, c[0x0][0x2e8] ;  /* 0x0000ba00ff106b82 */ /* 0x000e640000000800 */
[----:B------:R-:W-:Y:S04]  /*11520*/  STS [R23+0x2000], R20 ;  /* 0x0020001417007388 */ /* 0x000fe80000000800 */
[----:B------:R2:W-:Y:S01]  /*11530*/  STS [R23+0x2400], R19 ;  /* 0x0024001317007388 */ /* 0x0005e20000000800 */
[----:B------:R-:W-:-:S02]  /*11540*/  IADD3 R4, R37, R0, RZ ;  /* 0x0000000025047210 */ /* 0x000fc40007ffe0ff */
[----:B------:R-:W-:Y:S01]  /*11550*/  MOV R25, 0x7f800000 ;  /* 0x7f80000000197802 */ /* 0x000fe20000000f00 */
[----:B------:R-:W-:Y:S01]  /*11560*/  STS [R0+0x2000], R27 ;  /* 0x0020001b00007388 */ /* 0x000fe20000000800 */
[----:B------:R-:W-:-:S03]  /*11570*/  MOV R24, 0x7f800000 ;  /* 0x7f80000000187802 */ /* 0x000fc60000000f00 */
[----:B------:R3:W-:Y:S01]  /*11580*/  STS [R0+0x2400], R28 ;  /* 0x0024001c00007388 */ /* 0x0007e20000000800 */
[----:B------:R-:W-:-:S03]  /*11590*/  MOV R22, 0x7f800000 ;  /* 0x7f80000000167802 */ /* 0x000fc60000000f00 */
[----:B------:R-:W-:Y:S04]  /*115a0*/  STS [R2], R30 ;  /* 0x0000001e02007388 */ /* 0x000fe80000000800 */
[----:B------:R-:W-:Y:S04]  /*115b0*/  STS [R2+0x400], R29 ;  /* 0x0004001d02007388 */ /* 0x000fe80000000800 */
[----:B------:R-:W-:Y:S04]  /*115c0*/  STS [R4], R32 ;  /* 0x0000002004007388 */ /* 0x000fe80000000800 */
[----:B------:R-:W-:Y:S01]  /*115d0*/  STS [R5], R31 ;  /* 0x0000001f05007388 */ /* 0x000fe20000000800 */
[----:B--2---:R-:W-:-:S03]  /*115e0*/  MOV R23, 0x7f800000 ;  /* 0x7f80000000177802 */ /* 0x004fc60000000f00 */
[----:B------:R-:W-:Y:S04]  /*115f0*/  STS [R2+0x2000], R33 ;  /* 0x0020002102007388 */ /* 0x000fe80000000800 */
[----:B------:R2:W-:Y:S01]  /*11600*/  STS [R2+0x2400], R35 ;  /* 0x0024002302007388 */ /* 0x0005e20000000800 */
[----:B---3--:R-:W-:Y:S01]  /*11610*/  @P5 MOV R0, 0x1 ;  /* 0x0000000100005802 */ /* 0x008fe20000000f00 */
[----:B------:R-:W-:Y:S02]  /*11620*/  @!P5 IMAD R0, R7, R8, RZ ;  /* 0x000000080700d224 */ /* 0x000fe400078e02ff */
[----:B------:R-:W-:Y:S04]  /*11630*/  STS [R4+0x2000], R34 ;  /* 0x0020002204007388 */ /* 0x000fe80000000800 */
[----:B------:R3:W-:Y:S01]  /*11640*/  STS [R5+0x2000], R36 ;  /* 0x0020002405007388 */ /* 0x0007e20000000800 */
[----:B------:R-:W-:Y:S06]  /*11650*/  BAR.SYNC.DEFER_BLOCKING 0x0 ;  /* 0x0000000000007b1d */ /* 0x000fec0000010000 */
[----:B------:R-:W1:Y:S01]  /*11660*/  S2R R15, SR_CTAID.Y ;  /* 0x00000000000f7919 */ /* 0x000e620000002600 */
[----:B------:R-:W1:Y:S01]  /*11670*/  S2R R26, SR_CTAID.Z ;  /* 0x00000000001a7919 */ /* 0x000e620000002700 */
[----:B--2---:R-:W-:-:S04]  /*11680*/  LOP3.LUT R2, R48, 0xffffffe0, RZ, 0xc0, !PT ;  /* 0xffffffe030027812 */ /* 0x004fc800078ec0ff */
[----:B------:R-:W-:-:S04]  /*11690*/  IADD3 R8, -R2, R49, RZ ;  /* 0x0000003102087210 */ /* 0x000fc80007ffe1ff */
[----:B------:R-:W-:Y:S01]  /*116a0*/  LOP3.LUT P0, RZ, R8, 0x3, RZ, 0xc0, !PT ;  /* 0x0000000308ff7812 */ /* 0x000fe2000780c0ff */
[----:B---3--:R-:W-:Y:S01]  /*116b0*/  @P3 FMUL.FTZ R5, R12, 0.69314718246459960938 ;  /* 0x3f3172180c053820 */ /* 0x008fe20000410000 */
[----:B------:R2:W3:Y:S03]  /*116c0*/  LDS.128 R28, [R207+0x3800] ;  /* 0x00380000cf1c7984 */ /* 0x0004e60000000c00 */
[----:B----4-:R-:W-:Y:S01]  /*116d0*/  @P3 FFMA.FTZ R25, R70, R9, R5 ;  /* 0x0000000946193223 */ /* 0x010fe20000010005 */
[----:B------:R-:W-:-:S04]  /*116e0*/  @P6 FMUL.FTZ R5, R13, 0.69314718246459960938 ;  /* 0x3f3172180d056820 */ /* 0x000fc80000410000 */
[----:B-1----:R-:W-:Y:S01]  /*116f0*/  @P6 FFMA.FTZ R22, R68, R16, R5 ;  /* 0x0000001044166223 */ /* 0x002fe20000010005 */
[----:B------:R-:W-:Y:S02]  /*11700*/  IMAD R2, R15, R0, RZ ;  /* 0x000000000f027224 */ /* 0x000fe400078e02ff */
[----:B------:R-:W-:Y:S01]  /*11710*/  @P5 IMAD R0, R11, R10, RZ ;  /* 0x0000000a0b005224 */ /* 0x000fe200078e02ff */
[----:B------:R-:W1:Y:S01]  /*11720*/  @P1 LDC R15, c[0x0][0x2e8] ;  /* 0x0000ba00ff0f1b82 */ /* 0x000e620000000800 */
[----:B------:R-:W4:Y:S01]  /*11730*/  @P1 MUFU.LG2 R10, R44 ;  /* 0x0000002c000a1308 */ /* 0x000f220000000c00 */
[----:B------:R-:W-:Y:S01]  /*11740*/  SEL R4, R2, RZ, !P4 ;  /* 0x000000ff02047207 */ /* 0x000fe20006000000 */
[----:B------:R-:W-:Y:S01]  /*11750*/  IMAD R2, R6, UR4, RZ ;  /* 0x0000000406027c24 */ /* 0x000fe2000f8e02ff */
[----:B------:R-:W-:-:S04]  /*11760*/  @!P5 MOV R0, R7 ;  /* 0x000000070000d202 */ /* 0x000fc80000000f00 */
[----:B------:R-:W2:Y:S01]  /*11770*/  @P2 LDC R11, c[0x0][0x2e8] ;  /* 0x0000ba00ff0b2b82 */ /* 0x000ea20000000800 */
[----:B------:R-:W-:Y:S01]  /*11780*/  IMAD R0, R26, R0, R4 ;  /* 0x000000001a007224 */ /* 0x000fe200078e0204 */
[----:B------:R-:W-:Y:S01]  /*11790*/  SHF.L.U32 R7, R2, 0x7, RZ ;  /* 0x0000000702077819 */ /* 0x000fe200000006ff */
[----:B------:R-:W-:-:S03]  /*117a0*/  @P2 FMUL.FTZ R2, R14, 0.69314718246459960938 ;  /* 0x3f3172180e022820 */ /* 0x000fc60000410000 */
[----:B------:R-:W-:Y:S02]  /*117b0*/  SHF.R.S32.HI R9, RZ, 0x1f, R7 ;  /* 0x0000001fff097819 */ /* 0x000fe40000011407 */
[--C-:B------:R-:W-:Y:S01]  /*117c0*/  IADD3 R7, P4, P3, R7, R40, R0.reuse ;  /* 0x0000002807077210 */ /* 0x100fe20007b9e000 */
[----:B----4-:R-:W-:Y:S01]  /*117d0*/  @P1 FMUL.FTZ R4, R10, 0.69314718246459960938 ;  /* 0x3f3172180a041820 */ /* 0x010fe20000410000 */
[----:B------:R-:W-:-:S04]  /*117e0*/  SHF.R.S32.HI R0, RZ, 0x1f, R0 ;  /* 0x0000001fff007819 */ /* 0x000fc80000011400 */
[----:B------:R-:W-:Y:S01]  /*117f0*/  IADD3.X R9, R9, R41, R0, P4, P3 ;  /* 0x0000002909097210 */ /* 0x000fe200027e6400 */
[----:B-1----:R-:W-:Y:S01]  /*11800*/  @P1 FFMA.FTZ R23, R3, R15, R4 ;  /* 0x0000000f03171223 */ /* 0x002fe20000010004 */
[----:B--2---:R-:W-:Y:S01]  /*11810*/  @P2 FFMA.FTZ R24, R69, R11, R2 ;  /* 0x0000000b45182223 */ /* 0x004fe20000010002 */
[----:B---3--:R-:W-:Y:S06]  /*11820*/  @P0 BRA `(.L_x_1166) ;  /* 0x0000000000a40947 */ /* 0x008fec0003800000 */
[----:B------:R-:W2:Y:S01]  /*11830*/  LDL.LU R51, [R1+0x84] ;  /* 0x0000840001337983 */ /* 0x000ea20000300800 */
[----:B------:R-:W-:-:S04]  /*11840*/  SHF.R.S32.HI R0, RZ, 0x1f, R39 ;  /* 0x0000001fff007819 */ /* 0x000fc80000011427 */
[----:B------:R-:W-:-:S04]  /*11850*/  LEA.HI R0, R0, R39, RZ, 0x2 ;  /* 0x0000002700007211 */ /* 0x000fc800078f10ff */
[----:B------:R-:W-:-:S05]  /*11860*/  LOP3.LUT R0, R0, 0xffffffc, RZ, 0xc0, !PT ;  /* 0x0ffffffc00007812 */ /* 0x000fca00078ec0ff */
[----:B------:R-:W-:-:S04]  /*11870*/  IMAD.IADD R0, R39, 0x1, -R0 ;  /* 0x0000000127007824 */ /* 0x000fc800078e0a00 */
[----:B--2---:R-:W-:-:S04]  /*11880*/  IMAD R0, R0, 0x10, R51 ;  /* 0x0000001000007824 */ /* 0x004fc800078e0233 */
        /* <DEDUP_REMOVED lines=18> */
[C---:B------:R-:W-:Y:S02]  /*119b0*/  @!P3 IADD3 R11, P0, R5.reuse, R7, RZ ;  /* 0x00000007050bb210 */ /* 0x040fe40007f1e0ff */
[-C--:B------:R-:W-:Y:S02]  /*119c0*/  @!P5 LEA.HI.X.SX32 R2, R2, R9.reuse, 0x1, P2 ;  /* 0x000000090202d211 */ /* 0x080fe400010f0eff */
[-C--:B------:R-:W-:Y:S02]  /*119d0*/  @!P4 LEA.HI.X.SX32 R13, R0, R9.reuse, 0x1, P1 ;  /* 0x00000009000dc211 */ /* 0x080fe400008f0eff */
[----:B------:R-:W-:Y:S01]  /*119e0*/  @!P3 LEA.HI.X.SX32 R0, R5, R9, 0x1, P0 ;  /* 0x000000090500b211 */ /* 0x000fe200000f0eff */
[----:B------:R-:W4:Y:S01]  /*119f0*/  @!P3 LDC.64 R20, c[0x0][0x2b0] ;  /* 0x0000ac00ff14bb82 */ /* 0x000f220000000a00 */
[----:B-1----:R-:W-:-:S04]  /*11a00*/  @!P6 LEA R8, P2, R10, R14, 0x2 ;  /* 0x0000000e0a08e211 */ /* 0x002fc800078410ff */
        /* <DEDUP_REMOVED lines=11> */
.L_x_1166:
[----:B------:R-:W-:Y:S05]  /*11ac0*/  BSYNC B0 ;  /* 0x0000000000007941 */ /* 0x000fea0003800000 */
.L_x_1165:
[----:B------:R-:W2:Y:S01]  /*11ad0*/  LDL.LU.64 R12, [R1+0x40] ;  /* 0x00004000010c7983 */ /* 0x000ea20000300a00 */
[----:B------:R-:W-:-:S03]  /*11ae0*/  ULDC UR4, c[0x0][0x2d0] ;  /* 0x0000b40000047ab9 */ /* 0x000fc60000000800 */
[----:B------:R-:W3:Y:S04]  /*11af0*/  LDL.LU.64 R10, [R1+0x50] ;  /* 0x00005000010a7983 */ /* 0x000ee80000300a00 */
[----:B-1----:R-:W4:Y:S04]  /*11b00*/  LDL.LU R9, [R1+0x80] ;  /* 0x0000800001097983 */ /* 0x002f280000300800 */
[----:B------:R-:W4:Y:S04]  /*11b10*/  LDL.LU R8, [R1+0x7c] ;  /* 0x00007c0001087983 */ /* 0x000f280000300800 */
[----:B------:R-:W4:Y:S04]  /*11b20*/  LDL.LU R7, [R1+0x78] ;  /* 0x0000780001077983 */ /* 0x000f280000300800 */
[----:B------:R-:W4:Y:S04]  /*11b30*/  LDL.LU R5, [R1+0x8c] ;  /* 0x00008c0001057983 */ /* 0x000f280000300800 */
[----:B------:R-:W4:Y:S04]  /*11b40*/  LDL.LU R4, [R1+0x88] ;  /* 0x0000880001047983 */ /* 0x000f280000300800 */
[----:B------:R1:W5:Y:S01]  /*11b50*/  LDL.64 R14, [R1+0x38] ;  /* 0x00003800010e7983 */ /* 0x0003620000100a00 */
[----:B------:R-:W-:Y:S01]  /*11b60*/  SHF.R.S32.HI R0, RZ, 0x1f, R26 ;  /* 0x0000001fff007819 */ /* 0x000fe2000001141a */
[----:B------:R-:W-:Y:S01]  /*11b70*/  BSSY B0, `(.L_x_1167) ;  /* 0x000001b000007945 */ /* 0x000fe20003800000 */
[----:B--2---:R-:W-:-:S02]  /*11b80*/  IADD3 R2, P0, R12, R46, RZ ;  /* 0x0000002e0c027210 */ /* 0x004fc40007f1e0ff */
[----:B------:R-:W-:Y:S01]  /*11b90*/  ISETP.GE.AND P1, PT, R12, UR4, PT ;  /* 0x000000040c007c0c */ /* 0x000fe2000bf26270 */
[----:B------:R-:W-:Y:S02]  /*11ba0*/  ULDC.64 UR4, c[0x0][0x2a0] ;  /* 0x0000a80000047ab9 */ /* 0x000fe40000000a00 */
[----:B------:R-:W-:Y:S01]  /*11bb0*/  IMAD.X R3, R13, 0x1, R47, P0 ;  /* 0x000000010d037824 */ /* 0x000fe200000e062f */
[-C--:B---3-5:R-:W-:Y:S01]  /*11bc0*/  ISETP.GE.OR P2, PT, R10, R50.reuse, P1 ;  /* 0x000000320a00720c */ /* 0x0a8fe20000f46670 */
[----:B------:R-:W-:Y:S01]  /*11bd0*/  IMAD R0, R0, UR4, RZ ;  /* 0x0000000400007c24 */ /* 0x000fe2000f8e02ff */
[-C--:B----4-:R-:W-:Y:S01]  /*11be0*/  ISETP.GE.OR P0, PT, R9, R50.reuse, P1 ;  /* 0x000000320900720c */ /* 0x090fe20000f06670 */
[----:B------:R-:W-:Y:S01]  /*11bf0*/  IMAD.WIDE.U32 R12, R26, UR4, R2 ;  /* 0x000000041a0c7c25 */ /* 0x000fe2000f8e0002 */
[----:B------:R-:W-:-:S03]  /*11c00*/  ISETP.GE.OR P6, PT, R8, R50, P1 ;  /* 0x000000320800720c */ /* 0x000fc60000fc6670 */
[----:B------:R-:W-:Y:S01]  /*11c10*/  IMAD R0, R26, UR5, R0 ;  /* 0x000000051a007c24 */ /* 0x000fe2000f8e0200 */
[----:B------:R1:W2:Y:S01]  /*11c20*/  LDS.128 R8, [R207] ;  /* 0x00000000cf087984 */ /* 0x0002a20000000c00 */
[-C--:B------:R-:W-:Y:S02]  /*11c30*/  ISETP.GE.OR P5, PT, R7, R50.reuse, P1 ;  /* 0x000000320700720c */ /* 0x080fe40000fa6670 */
[----:B------:R-:W-:Y:S01]  /*11c40*/  IMAD.IADD R7, R13, 0x1, R0 ;  /* 0x000000010d077824 */ /* 0x000fe200078e0200 */
[-C--:B------:R-:W-:Y:S02]  /*11c50*/  ISETP.GE.OR P4, PT, R5, R50.reuse, P1 ;  /* 0x000000320500720c */ /* 0x080fe40000f86670 */
[----:B------:R-:W-:Y:S01]  /*11c60*/  ISETP.GE.OR P3, PT, R4, R50, P1 ;  /* 0x000000320400720c */ /* 0x000fe20000f66670 */
        /* <DEDUP_REMOVED lines=11> */
.L_x_1168:
[----:B------:R-:W-:Y:S05]  /*11d20*/  BSYNC B0 ;  /* 0x0000000000007941 */ /* 0x000fea0003800000 */
.L_x_1167:
[----:B------:R-:W4:Y:S04]  /*11d30*/  LDL.LU R2, [R1+0x94] ;  /* 0x0000940001027983 */ /* 0x000f280000300800 */
[----:B------:R-:W5:Y:S01]  /*11d40*/  LDL.LU R0, [R1+0x90] ;  /* 0x0000900001007983 */ /* 0x000f620000300800 */
[----:B------:R-:W-:Y:S03]  /*11d50*/  BSSY B0, `(.L_x_1169) ;  /* 0x0000012000007945 */ /* 0x000fe60003800000 */
[----:B--23--:R2:W3:Y:S01]  /*11d60*/  LDS.128 R8, [R207+0x800] ;  /* 0x00080000cf087984 */ /* 0x00c4e20000000c00 */
[-C--:B----4-:R-:W-:Y:S02]  /*11d70*/  ISETP.GE.OR P2, PT, R2, R50.reuse, P1 ;  /* 0x000000320200720c */ /* 0x090fe40000f46670 */
[----:B-----5:R-:W-:Y:S01]  /*11d80*/  ISETP.GE.OR P1, PT, R0, R50, P1 ;  /* 0x000000320000720c */ /* 0x020fe20000f26670 */
        /* <DEDUP_REMOVED lines=14> */
.L_x_1170:
[----:B------:R-:W-:Y:S05]  /*11e70*/  BSYNC B0 ;  /* 0x0000000000007941 */ /* 0x000fea0003800000 */
.L_x_1169:
        /* <DEDUP_REMOVED lines=16> */
.L_x_1172:
[----:B------:R-:W-:Y:S05]  /*11f80*/  BSYNC B0 ;  /* 0x0000000000007941 */ /* 0x000fea0003800000 */
.L_x_1171:
        /* <DEDUP_REMOVED lines=16> */
.L_x_1174:
[----:B------:R-:W-:Y:S05]  /*12090*/  BSYNC B0 ;  /* 0x0000000000007941 */ /* 0x000fea0003800000 */
.L_x_1173:
        /* <DEDUP_REMOVED lines=16> */
.L_x_1176:
[----:B------:R-:W-:Y:S05]  /*121a0*/  BSYNC B0 ;  /* 0x0000000000007941 */ /* 0x000fea0003800000 */
.L_x_1175:
        /* <DEDUP_REMOVED lines=16> */
.L_x_1178:
[----:B------:R-:W-:Y:S05]  /*122b0*/  BSYNC B0 ;  /* 0x0000000000007941 */ /* 0x000fea0003800000 */
.L_x_1177:
        /* <DEDUP_REMOVED lines=16> */
.L_x_1180:
[----:B------:R-:W-:Y:S05]  /*123c0*/  BSYNC B0 ;  /* 0x0000000000007941 */ /* 0x000fea0003800000 */
.L_x_1179:
        /* <DEDUP_REMOVED lines=15> */
.L_x_1113:
[----:B------:R-:W3:Y:S01]  /*124c0*/  LDL.LU R20, [R1+0x74] ;  /* 0x0000740001147983 */ /* 0x000ee20000300800 */
[----:B------:R-:W1:Y:S01]  /*124d0*/  LDC.U8 R0, c[0x0][0x3d9] ;  /* 0x0000f640ff007b82 */ /* 0x000e620000000000 */
[----:B------:R-:W-:Y:S01]  /*124e0*/  SHF.R.S32.HI R17, RZ, 0x1f, R126 ;  /* 0x0000001fff117819 */ /* 0x000fe2000001147e */
[----:B------:R-:W-:Y:S01]  /*124f0*/  ULDC UR6, c[0x0][0x2d0] ;  /* 0x0000b40000067ab9 */ /* 0x000fe20000000800 */
[----:B------:R-:W-:Y:S01]  /*12500*/  ULDC.64 UR4, c[0x0][0x2a0] ;  /* 0x0000a80000047ab9 */ /* 0x000fe20000000a00 */
[----:B------:R-:W-:Y:S01]  /*12510*/  BSSY B0, `(.L_x_1181) ;  /* 0x000004f000007945 */ /* 0x000fe20003800000 */
[----:B------:R-:W-:-:S03]  /*12520*/  LEA.HI R17, R17, R126, RZ, 0x3 ;  /* 0x0000007e11117211 */ /* 0x000fc600078f18ff */
[----:B------:R-:W4:Y:S01]  /*12530*/  LDC.U8 R2, c[0x0][0x3d8] ;  /* 0x0000f600ff027b82 */ /* 0x000f220000000000 */
[----:B------:R-:W-:-:S05]  /*12540*/  LOP3.LUT R15, R17, 0xfffffff8, RZ, 0xc0, !PT ;  /* 0xfffffff8110f7812 */ /* 0x000fca00078ec0ff */
[----:B------:R-:W-:Y:S01]  /*12550*/  IMAD.IADD R15, R126, 0x1, -R15 ;  /* 0x000000017e0f7824 */ /* 0x000fe200078e0a0f */
[----:B-1----:R-:W-:-:S04]  /*12560*/  ISETP.NE.AND P1, PT, R0, RZ, PT ;  /* 0x000000ff0000720c */ /* 0x002fc80003f25270 */
[C---:B----4-:R-:W-:Y:S02]  /*12570*/  ISETP.NE.AND P0, PT, R2.reuse, RZ, !P1 ;  /* 0x000000ff0200720c */ /* 0x050fe40004f05270 */
[----:B------:R-:W-:-:S07]  /*12580*/  ISETP.NE.AND P2, PT, R2, RZ, PT ;  /* 0x000000ff0200720c */ /* 0x000fce0003f45270 */
[----:B--2---:R-:W1:Y:S01]  /*12590*/  @!P1 LDC R7, c[0x0][0x2c4] ;  /* 0x0000b100ff079b82 */ /* 0x004e620000000800 */
[----:B------:R-:W-:-:S07]  /*125a0*/  ISETP.NE.OR P2, PT, R0, RZ, !P2 ;  /* 0x000000ff0000720c */ /* 0x000fce0005745670 */
[----:B------:R-:W2:Y:S08]  /*125b0*/  @!P1 LDC R13, c[0x0][0x270] ;  /* 0x00009c00ff0d9b82 */ /* 0x000eb00000000800 */
[----:B------:R-:W4:Y:S08]  /*125c0*/  @P1 LDC.64 R10, c[0x0][0x2c0] ;  /* 0x0000b000ff0a1b82 */ /* 0x000f300000000a00 */
[----:B-1----:R-:W2:Y:S08]  /*125d0*/  @P0 LDC R7, c[0x0][0x2e4] ;  /* 0x0000b900ff070b82 */ /* 0x002eb00000000800 */
[----:B------:R-:W1:Y:S08]  /*125e0*/  @!P2 LDC R14, c[0x0][0x2c4] ;  /* 0x0000b100ff0eab82 */ /* 0x000e700000000800 */
[----:B------:R-:W5:Y:S01]  /*125f0*/  @P1 LDC R16, c[0x0][0x2c0] ;  /* 0x0000b000ff101b82 */ /* 0x000f620000000800 */
[----:B------:R-:W-:Y:S01]  /*12600*/  @!P1 IMAD.MOV.U32 R16, RZ, RZ, 0x1 ;  /* 0x00000001ff109424 */ /* 0x000fe200078e00ff */
[----:B---3--:R-:W-:-:S02]  /*12610*/  ISETP.NE.AND P3, PT, R20, -0x1, PT ;  /* 0xffffffff1400780c */ /* 0x008fc40003f65270 */
[----:B------:R-:W-:-:S11]  /*12620*/  ISETP.NE.OR P0, PT, R20, -0x1, P2 ;  /* 0xffffffff1400780c */ /* 0x000fd60001705670 */
[----:B------:R-:W3:Y:S01]  /*12630*/  @!P3 LDC.64 R4, c[0x0][0x290] ;  /* 0x0000a400ff04bb82 */ /* 0x000ee20000000a00 */
[----:B------:R-:W-:-:S07]  /*12640*/  @!P3 SHF.R.S32.HI R0, RZ, 0x1f, R18 ;  /* 0x0000001fff00b819 */ /* 0x000fce0000011412 */
[----:B------:R-:W4:Y:S01]  /*12650*/  @P3 LDC.64 R8, c[0x0][0x298] ;  /* 0x0000a600ff083b82 */ /* 0x000f220000000a00 */
[----:B---3--:R-:W-:Y:S02]  /*12660*/  @!P3 IMAD R6, R0, R4, RZ ;  /* 0x000000040006b224 */ /* 0x008fe400078e02ff */
[----:B------:R-:W-:Y:S02]  /*12670*/  @P1 IMAD.MOV.U32 R0, RZ, RZ, 0x1 ;  /* 0x00000001ff001424 */ /* 0x000fe400078e00ff */
[----:B--2---:R-:W-:Y:S02]  /*12680*/  @!P1 IMAD R0, R7, R13, RZ ;  /* 0x0000000d07009224 */ /* 0x004fe400078e02ff */
[C---:B------:R-:W-:Y:S02]  /*12690*/  @!P3 IMAD R12, R18.reuse, R5, R6 ;  /* 0x00000005120cb224 */ /* 0x040fe400078e0206 */
[----:B------:R-:W-:Y:S02]  /*126a0*/  IMAD R0, R18, R0, RZ ;  /* 0x0000000012007224 */ /* 0x000fe400078e02ff */
[----:B----4-:R-:W-:-:S03]  /*126b0*/  @P3 IMAD.WIDE.U32 R2, R20, R8, RZ ;  /* 0x0000000814023225 */ /* 0x010fc600078e00ff */
[----:B------:R-:W-:Y:S01]  /*126c0*/  SEL R0, R0, RZ, P2 ;  /* 0x000000ff00007207 */ /* 0x000fe20001000000 */
[----:B------:R-:W-:Y:S02]  /*126d0*/  @P3 IMAD R9, R20, R9, R3 ;  /* 0x0000000914093224 */ /* 0x000fe400078e0203 */
[----:B------:R-:W-:Y:S02]  /*126e0*/  @P1 IMAD R6, R11, R10, RZ ;  /* 0x0000000a0b061224 */ /* 0x000fe400078e02ff */
[----:B------:R-:W-:-:S04]  /*126f0*/  @!P3 IMAD.WIDE.U32 R4, R18, R4, RZ ;  /* 0x000000041204b225 */ /* 0x000fc800078e00ff */
[----:B-1----:R-:W-:Y:S02]  /*12700*/  @!P0 IMAD R20, R18, R14, RZ ;  /* 0x0000000e12148224 */ /* 0x002fe400078e02ff */
[----:B------:R-:W-:Y:S01]  /*12710*/  @!P1 IMAD.MOV.U32 R6, RZ, RZ, R7 ;  /* 0x000000ffff069224 */ /* 0x000fe200078e0007 */
[----:B------:R-:W-:Y:S01]  /*12720*/  SHF.R.S32.HI R7, RZ, 0x1f, R21 ;  /* 0x0000001fff077819 */ /* 0x000fe20000011415 */
[----:B------:R-:W-:Y:S01]  /*12730*/  @P3 IMAD.MOV.U32 R8, RZ, RZ, R2 ;  /* 0x000000ffff083224 */ /* 0x000fe200078e0002 */
[----:B------:R-:W-:Y:S01]  /*12740*/  CS2R R2, SRZ ;  /* 0x0000000000027805 */ /* 0x000fe2000001ff00 */
[----:B------:R-:W-:Y:S01]  /*12750*/  @!P3 IMAD.MOV.U32 R8, RZ, RZ, R4 ;  /* 0x000000ffff08b224 */ /* 0x000fe200078e0004 */
[--C-:B------:R-:W-:Y:S01]  /*12760*/  @!P2 SHF.R.S32.HI R3, RZ, 0x1f, R20.reuse ;  /* 0x0000001fff03a819 */ /* 0x100fe20000011414 */
[----:B------:R-:W-:Y:S01]  /*12770*/  @!P2 IMAD.MOV.U32 R2, RZ, RZ, R20 ;  /* 0x000000ffff02a224 */ /* 0x000fe200078e0014 */
[----:B------:R1:W-:Y:S01]  /*12780*/  @!P0 STL [R1+0x74], R20 ;  /* 0x0000741401008387 */ /* 0x0003e20000100800 */
[----:B------:R-:W-:-:S02]  /*12790*/  IMAD R6, R21, R6, R0 ;  /* 0x0000000615067224 */ /* 0x000fc400078e0200 */
[----:B-----5:R-:W-:Y:S02]  /*127a0*/  IMAD R4, R128, R16, RZ ;  /* 0x0000001080047224 */ /* 0x020fe400078e02ff */
[----:B------:R-:W-:Y:S02]  /*127b0*/  IMAD.SHL.U32 R0, R15, 0x8, RZ ;  /* 0x000000080f007824 */ /* 0x000fe400078e00ff */
[----:B------:R-:W-:Y:S01]  /*127c0*/  @!P3 IMAD.IADD R9, R5, 0x1, R12 ;  /* 0x000000010509b824 */ /* 0x000fe200078e020c */
[----:B------:R-:W-:Y:S01]  /*127d0*/  IADD3 R18, P3, P2, R4, R2, R6 ;  /* 0x0000000204127210 */ /* 0x000fe20007a7e006 */
[----:B------:R-:W-:Y:S01]  /*127e0*/  IMAD.IADD R14, R78, 0x1, -R128 ;  /* 0x000000014e0e7824 */ /* 0x000fe200078e0a80 */
[----:B------:R-:W-:Y:S01]  /*127f0*/  SHF.R.S32.HI R5, RZ, 0x1f, R4 ;  /* 0x0000001fff057819 */ /* 0x000fe20000011404 */
[----:B------:R-:W-:Y:S01]  /*12800*/  IMAD R7, R7, UR4, RZ ;  /* 0x0000000407077c24 */ /* 0x000fe2000f8e02ff */
[----:B------:R-:W-:Y:S02]  /*12810*/  SHF.R.S32.HI R6, RZ, 0x1f, R6 ;  /* 0x0000001fff067819 */ /* 0x000fe40000011406 */
[----:B------:R-:W-:-:S02]  /*12820*/  SHF.R.S32.HI R4, RZ, 0x3, R17 ;  /* 0x00000003ff047819 */ /* 0x000fc40000011411 */
[----:B------:R-:W-:Y:S02]  /*12830*/  ISETP.GE.AND P0, PT, R0, UR6, PT ;  /* 0x0000000600007c0c */ /* 0x000fe4000bf06270 */
[----:B------:R-:W-:Y:S01]  /*12840*/  IADD3.X R17, R5, R3, R6, P3, P2 ;  /* 0x0000000305117210 */ /* 0x000fe20001fe4406 */
[C---:B------:R-:W-:Y:S01]  /*12850*/  VIADD R24, R4.reuse, 0x10 ;  /* 0x0000001004187836 */ /* 0x040fe20000000000 */
[C---:B------:R-:W-:Y:S01]  /*12860*/  ISETP.GE.OR P3, PT, R4.reuse, R14, P0 ;  /* 0x0000000e0400720c */ /* 0x040fe20000766670 */
[----:B------:R-:W-:Y:S01]  /*12870*/  VIADD R25, R4, 0x20 ;  /* 0x0000002004197836 */ /* 0x000fe20000000000 */
[----:B------:R-:W-:Y:S01]  /*12880*/  IADD3 R8, P1, R0, R8, RZ ;  /* 0x0000000800087210 */ /* 0x000fe20007f3e0ff */
[----:B------:R-:W-:Y:S01]  /*12890*/  VIADD R27, R4, 0x30 ;  /* 0x00000030041b7836 */ /* 0x000fe20000000000 */
[----:B------:R-:W-:Y:S01]  /*128a0*/  SHF.R.S32.HI R5, RZ, 0x1f, R4 ;  /* 0x0000001fff057819 */ /* 0x000fe20000011404 */
[----:B------:R-:W-:Y:S01]  /*128b0*/  IMAD R6, R21, UR5, R7 ;  /* 0x0000000515067c24 */ /* 0x000fe2000f8e0207 */
[----:B------:R-:W-:-:S02]  /*128c0*/  LEA.HI.X.SX32 R9, R0, R9, 0x1, P1 ;  /* 0x0000000900097211 */ /* 0x000fc400008f0eff */
[-C--:B------:R-:W-:Y:S01]  /*128d0*/  ISETP.GE.AND P2, PT, R4, R14.reuse, PT ;  /* 0x0000000e0400720c */ /* 0x080fe20003f46270 */
[----:B------:R-:W-:Y:S01]  /*128e0*/  IMAD.WIDE R2, R19, 0x80, R4 ;  /* 0x0000008013027825 */ /* 0x000fe200078e0204 */
[CC--:B------:R-:W-:Y:S02]  /*128f0*/  ISETP.GE.AND P1, PT, R24.reuse, R14.reuse, PT ;  /* 0x0000000e1800720c */ /* 0x0c0fe40003f26270 */
[-C--:B------:R-:W-:Y:S01]  /*12900*/  ISETP.GE.AND P6, PT, R25, R14.reuse, PT ;  /* 0x0000000e1900720c */ /* 0x080fe20003fc6270 */
[----:B------:R-:W-:Y:S01]  /*12910*/  IMAD.WIDE.U32 R8, R21, UR4, R8 ;  /* 0x0000000415087c25 */ /* 0x000fe2000f8e0008 */
[-C--:B------:R-:W-:Y:S02]  /*12920*/  ISETP.GE.AND P5, PT, R27, R14.reuse, PT ;  /* 0x0000000e1b00720c */ /* 0x080fe40003fa6270 */
[----:B------:R-:W-:Y:S01]  /*12930*/  ISETP.GE.OR P4, PT, R24, R14, P0 ;  /* 0x0000000e1800720c */ /* 0x000fe20000786670 */
[----:B------:R-:W-:Y:S01]  /*12940*/  IMAD.IADD R7, R6, 0x1, R9 ;  /* 0x0000000106077824 */ /* 0x000fe200078e0209 */
[----:B-1----:R-:W-:Y:S11]  /*12950*/  @P3 BRA `(.L_x_1182) ;  /* 0x0000000000283947 */ /* 0x002ff60003800000 */
        /* <DEDUP_REMOVED lines=10> */
.L_x_1182:
[----:B------:R-:W-:Y:S05]  /*12a00*/  BSYNC B0 ;  /* 0x0000000000007941 */ /* 0x000fea0003800000 */
.L_x_1181:
        /* <DEDUP_REMOVED lines=16> */
.L_x_1184:
[----:B------:R-:W-:Y:S05]  /*12b10*/  BSYNC B0 ;  /* 0x0000000000007941 */ /* 0x000fea0003800000 */
.L_x_1183:
        /* <DEDUP_REMOVED lines=17> */
.L_x_1186:
[----:B------:R-:W-:Y:S05]  /*12c30*/  BSYNC B0 ;  /* 0x0000000000007941 */ /* 0x000fea0003800000 */
.L_x_1185:
        /* <DEDUP_REMOVED lines=16> */
.L_x_1188:
[----:B------:R-:W-:Y:S05]  /*12d40*/  BSYNC B0 ;  /* 0x0000000000007941 */ /* 0x000fea0003800000 */
.L_x_1187:
        /* <DEDUP_REMOVED lines=19> */
.L_x_1190:
[----:B------:R-:W-:Y:S05]  /*12e80*/  BSYNC B0 ;  /* 0x0000000000007941 */ /* 0x000fea0003800000 */
.L_x_1189:
[----:B------:R-:W-:Y:S01]  /*12e90*/  ISETP.NE.OR P1, PT, R15, RZ, P1 ;  /* 0x000000ff0f00720c */ /* 0x000fe20000f25670 */
[----:B------:R-:W-:Y:S01]  /*12ea0*/  BSSY B0, `(.L_x_1191) ;  /* 0x0000018000007945 */ /* 0x000fe20003800000 */
[CC--:B------:R-:W-:Y:S02]  /*12eb0*/  ISETP.GE.AND P3, PT, R19.reuse, R14.reuse, PT ;  /* 0x0000000e1300720c */ /* 0x0c0fe40003f66270 */
[----:B------:R-:W-:Y:S02]  /*12ec0*/  P2R R26, PR, RZ, 0x2 ;  /* 0x00000002ff1a7803 */ /* 0x000fe40000000000 */
[----:B------:R-:W-:Y:S02]  /*12ed0*/  ISETP.GE.OR P1, PT, R19, R14, P0 ;  /* 0x0000000e1300720c */ /* 0x000fe40000726670 */
        /* <DEDUP_REMOVED lines=20> */
.L_x_1192:
[----:B------:R-:W-:Y:S05]  /*13020*/  BSYNC B0 ;  /* 0x0000000000007941 */ /* 0x000fea0003800000 */
.L_x_1191:
[CC--:B------:R-:W-:Y:S01]  /*13030*/  ISETP.GE.OR P1, PT, R20.reuse, R14.reuse, P0 ;  /* 0x0000000e1400720c */ /* 0x0c0fe20000726670 */
[----:B------:R-:W-:Y:S01]  /*13040*/  BSSY B0, `(.L_x_1193) ;  /* 0x0000012000007945 */ /* 0x000fe20003800000 */
[-C--:B------:R-:W-:Y:S02]  /*13050*/  ISETP.GE.AND P2, PT, R20, R14.reuse, PT ;  /* 0x0000000e1400720c */ /* 0x080fe40003f46270 */
[----:B------:R-:W-:Y:S02]  /*13060*/  ISETP.GE.OR P0, PT, R21, R14, P0 ;  /* 0x0000000e1500720c */ /* 0x000fe40000706670 */
        /* <DEDUP_REMOVED lines=15> */
.L_x_1194:
[----:B------:R-:W-:Y:S05]  /*13160*/  BSYNC B0 ;  /* 0x0000000000007941 */ /* 0x000fea0003800000 */
.L_x_1193:
        /* <DEDUP_REMOVED lines=16> */
.L_x_1196:
[----:B------:R-:W-:Y:S05]  /*13270*/  BSYNC B0 ;  /* 0x0000000000007941 */ /* 0x000fea0003800000 */
.L_x_1195:
        /* <DEDUP_REMOVED lines=11> */
.L_x_1198:
[----:B------:R-:W-:Y:S05]  /*13330*/  BSYNC B0 ;  /* 0x0000000000007941 */ /* 0x000fea0003800000 */
.L_x_1197:
        /* <DEDUP_REMOVED lines=11> */
.L_x_1200:
[----:B------:R-:W-:Y:S05]  /*133f0*/  BSYNC B0 ;  /* 0x0000000000007941 */ /* 0x000fea0003800000 */
.L_x_1199:
        /* <DEDUP_REMOVED lines=10> */
.L_x_1202:
[----:B------:R-:W-:Y:S05]  /*134a0*/  BSYNC B0 ;  /* 0x0000000000007941 */ /* 0x000fea0003800000 */
.L_x_1201:
        /* <DEDUP_REMOVED lines=10> */
.L_x_1204:
[----:B------:R-:W-:Y:S05]  /*13550*/  BSYNC B0 ;  /* 0x0000000000007941 */ /* 0x000fea0003800000 */
.L_x_1203:
        /* <DEDUP_REMOVED lines=10> */
.L_x_1206:
[----:B------:R-:W-:Y:S05]  /*13600*/  BSYNC B0 ;  /* 0x0000000000007941 */ /* 0x000fea0003800000 */
.L_x_1205:
        /* <DEDUP_REMOVED lines=10> */
.L_x_1208:
[----:B------:R-:W-:Y:S05]  /*136b0*/  BSYNC B0 ;  /* 0x0000000000007941 */ /* 0x000fea0003800000 */
.L_x_1207:
        /* <DEDUP_REMOVED lines=10> */
.L_x_1210:
[----:B------:R-:W-:Y:S05]  /*13760*/  BSYNC B0 ;  /* 0x0000000000007941 */ /* 0x000fea0003800000 */
.L_x_1209:
        /* <DEDUP_REMOVED lines=10> */
.L_x_1211:
        /* <DEDUP_REMOVED lines=15> */
.L_x_1430:


//--------------------- .text._ZN5flash16flash_fwd_kernelI23Flash_fwd_kernel_traitsILi64ELi128ELi64ELi4ELb0ELb0EN7cutlass6half_tE19Flash_kernel_traitsILi64ELi128ELi64ELi4ES3_EELb1ELb1ELb0ELb1ELb0ELb0ELb0ELb1EEEvNS_16Flash_fwd_paramsE --------------------------
	.section	.text._ZN5flash16flash_fwd_kernelI23Flash_fwd_kernel_traitsILi64ELi128ELi64ELi4ELb0ELb0EN7cutlass6half_tE19Flash_kernel_traitsILi64ELi128ELi64ELi4ES3_EELb1ELb1ELb0ELb1ELb0ELb0ELb0ELb1EEEvNS_16Flash_fwd_paramsE,"ax",@progbits
	.align	128
        .global         _ZN5flash16flash_fwd_kernelI23Flash_fwd_kernel_traitsILi64ELi128ELi64ELi4ELb0ELb0EN7cutlass6half_tE19Flash_kernel_traitsILi64ELi128ELi64ELi4ES3_EELb1ELb1ELb0ELb1ELb0ELb0ELb0ELb1EEEvNS_16Flash_fwd_paramsE
        .type           _ZN5flash16flash_fwd_kernelI23Flash_fwd_kernel_traitsILi64ELi128ELi64ELi4ELb0ELb0EN7cutlass6half_tE19Flash_kernel_traitsILi64ELi128ELi64ELi4ES3_EELb1ELb1ELb0ELb1ELb0ELb0ELb0ELb1EEEvNS_16Flash_fwd_paramsE,@function
        .size           _ZN5flash16flash_fwd_kernelI23Flash_fwd_kernel_traitsILi64ELi128ELi64ELi4ELb0ELb0EN7cutlass6half_tE19Flash_kernel_traitsILi64ELi128ELi64ELi4ES3_EELb1ELb1ELb0ELb1ELb0ELb0ELb0ELb1EEEvNS_16Flash_fwd_paramsE,(.L_x_1431 - _ZN5flash16flash_fwd_kernelI23Flash_fwd_kernel_traitsILi64ELi128ELi64ELi4ELb0ELb0EN7cutlass6half_tE19Flash_kernel_traitsILi64ELi128ELi64ELi4ES3_EELb1ELb1ELb0ELb1ELb0ELb0ELb0ELb1EEEvNS_16Flash_fwd_paramsE)
        .other          _ZN5flash16flash_fwd_kernelI23Flash_fwd_kernel_traitsILi64ELi128ELi64ELi4ELb0ELb0EN7cutlass6half_tE19Flash_kernel_traitsILi64ELi128ELi64ELi4ES3_EELb1ELb1ELb0ELb1ELb0ELb0ELb0ELb1EEEvNS_16Flash_fwd_paramsE,@"STO_CUDA_ENTRY STV_DEFAULT"
_ZN5flash16flash_fwd_kernelI23Flash_fwd_kernel_traitsILi64ELi128ELi64ELi4ELb0ELb0EN7cutlass6half_tE19Flash_kernel_traitsILi64ELi128ELi64ELi4ES3_EELb1ELb1ELb0ELb1ELb0ELb0ELb0ELb1EEEvNS_16Flash_fwd_paramsE:
.text._ZN5flash16flash_fwd_kernelI23Flash_fwd_kernel_traitsILi64ELi128ELi64ELi4ELb0ELb0EN7cutlass6half_tE19Flash_kernel_traitsILi64ELi128ELi64ELi4ES3_EELb1ELb1ELb0ELb1ELb0ELb0ELb0ELb1EEEvNS_16Flash_fwd_paramsE:
        /* <DEDUP_REMOVED lines=86> */
.L_x_1212:
[----:B------:R-:W-:-:S05]  /*0560*/  ULDC UR6, c[0x0][0x2c8] ;  /* 0x0000b20000067ab9 */ /* 0x000fca0000000800 */
.L_x_1213:
        /* <DEDUP_REMOVED lines=38> */
[----:B------:R-:W2:Y:S01]  /*07d0*/  S2R R6, SR_CTAID.Z ;  /* 0x0000000000067919 */ /* 0x000ea20000002700 */
[----:B------:R-:W-:Y:S01]  /*07e0*/  LEA.HI R4, R21, R158, RZ, 0x3 ;  /* 0x0000009e15047211 */ /* 0x000fe200078f18ff */
[----:B------:R-:W-:Y:S01]  /*07f0*/  ULDC UR21, c[0x0][0x270] ;  /* 0x00009c0000157ab9 */ /* 0x000fe20000000800 */
[----:B------:R-:W-:Y:S02]  /*0800*/  UISETP.NE.AND UP0, UPT, UR8, -0x1, UPT ;  /* 0xffffffff0800788c */ /* 0x000fe4000bf05270 */
[----:B------:R-:W-:Y:S01]  /*0810*/  SHF.R.S32.HI R12, RZ, 0x3, R4 ;  /* 0x00000003ff0c7819 */ /* 0x000fe20000011404 */
[----:B------:R-:W-:Y:S01]  /*0820*/  UIMAD UR21, UR25, UR21, UR24 ;  /* 0x00000015191572a4 */ /* 0x000fe2000f8e0218 */
[----:B------:R-:W-:Y:S01]  /*0830*/  ULDC UR17, c[0x0][0x2d8] ;  /* 0x0000b60000117ab9 */ /* 0x000fe20000000800 */
[----:B------:R-:W-:-:S02]  /*0840*/  USHF.R.S32.HI UR23, URZ, 0x1f, UR24 ;  /* 0x0000001f3f177899 */ /* 0x000fc40008011418 */
[----:B------:R-:W-:Y:S01]  /*0850*/  @UP1 ULDC.64 UR4, c[0x0][0x240] ;  /* 0x0000900000041ab9 */ /* 0x000fe20000000a00 */
[----:B------:R-:W-:Y:S02]  /*0860*/  @!UP1 USHF.R.S32.HI UR9, URZ, 0x1f, UR25 ;  /* 0x0000001f3f099899 */ /* 0x000fe40008011419 */
[----:B------:R-:W-:Y:S02]  /*0870*/  @UP1 UIMAD.WIDE.U32 UR34, UR13, UR4, URZ ;  /* 0x000000040d2212a5 */ /* 0x000fe4000f8e003f */
[----:B------:R-:W-:Y:S02]  /*0880*/  USHF.L.U32 UR20, UR21, 0x5, URZ ;  /* 0x0000000515147899 */ /* 0x000fe4000800063f */
[----:B------:R-:W-:Y:S02]  /*0890*/  @UP1 UIMAD UR4, UR13, UR5, UR35 ;  /* 0x000000050d0412a4 */ /* 0x000fe4000f8e0223 */
[----:B------:R-:W-:Y:S01]  /*08a0*/  UIADD3 UR5, -UR29, UR15, URZ ;  /* 0x0000000f1d057290 */ /* 0x000fe2000fffe13f */
[----:B-1----:R-:W-:Y:S01]  /*08b0*/  IABS R5, R16 ;  /* 0x0000001000057213 */ /* 0x002fe20000000000 */
[----:B------:R-:W-:Y:S01]  /*08c0*/  @!UP1 ULDC.64 UR6, c[0x0][0x228] ;  /* 0x00008a0000069ab9 */ /* 0x000fe20000000a00 */
[----:B------:R-:W-:Y:S01]  /*08d0*/  IADD3 R177, P1, P0, R8, UR20, R81 ;  /* 0x0000001408b17c10 */ /* 0x000fe2000f83e051 */
[----:B------:R-:W-:Y:S01]  /*08e0*/  @!UP1 UIMAD UR9, UR9, UR6, URZ ;  /* 0x00000006090992a4 */ /* 0x000fe2000f8e023f */
[----:B------:R-:W1:Y:S01]  /*08f0*/  I2F.RP R2, R5 ;  /* 0x0000000500027306 */ /* 0x000e620000209400 */
[----:B------:R-:W-:-:S02]  /*0900*/  @!UP1 UIMAD.WIDE.U32 UR36, UR25, UR6, URZ ;  /* 0x00000006192492a5 */ /* 0x000fc4000f8e003f */
[----:B------:R-:W-:Y:S01]  /*0910*/  @!UP1 UIMAD UR7, UR25, UR7, UR9 ;  /* 0x00000007190792a4 */ /* 0x000fe2000f8e0209 */
[----:B------:R3:W-:Y:S01]  /*0920*/  STL [R1+0x168], R177 ;  /* 0x000168b101007387 */ /* 0x0007e20000100800 */
[----:B------:R-:W-:Y:S01]  /*0930*/  USHF.R.S32.HI UR9, URZ, 0x1f, UR20 ;  /* 0x0000001f3f097899 */ /* 0x000fe20008011414 */
[----:B--2---:R-:W-:Y:S01]  /*0940*/  IABS R6, R6 ;  /* 0x0000000600067213 */ /* 0x004fe20000000000 */
[----:B------:R-:W-:Y:S01]  /*0950*/  @UP0 UIADD3 UR19, UR31, UR8, URZ ;  /* 0x000000081f130290 */ /* 0x000fe2000fffe03f */
[----:B------:R-:W-:Y:S01]  /*0960*/  ULDC UR6, c[0x0][0x2d4] ;  /* 0x0000b50000067ab9 */ /* 0x000fe20000000800 */
[----:B------:R-:W-:Y:S01]  /*0970*/  @UP0 ULDC.64 UR10, c[0x0][0x248] ;  /* 0x00009200000a0ab9 */ /* 0x000fe20000000a00 */
[----:B------:R-:W-:Y:S02]  /*0980*/  UIMAD UR6, UR21, UR6, UR29 ;  /* 0x00000006150672a4 */ /* 0x000fe4000f8e021d */
[----:B------:R-:W-:Y:S01]  /*0990*/  @UP0 UIMAD.WIDE.U32 UR20, UR19, UR10, URZ ;  /* 0x0000000a131402a5 */ /* 0x000fe2000f8e003f */
[----:B-1----:R-:W1:Y:S01]  /*09a0*/  MUFU.RCP R2, R2 ;  /* 0x0000000200027308 */ /* 0x002e620000001000 */
[----:B------:R-:W-:-:S02]  /*09b0*/  @UP0 UIMAD UR19, UR19, UR11, URZ ;  /* 0x0000000b131302a4 */ /* 0x000fc4000f8e023f */
[----:B------:R-:W-:Y:S02]  /*09c0*/  UIMAD UR28, UR6, UR17, URZ ;  /* 0x00000011061c72a4 */ /* 0x000fe4000f8e023f */
[----:B------:R-:W-:Y:S02]  /*09d0*/  @UP0 UIADD3 UR19, UR21, UR19, URZ ;  /* 0x0000001315130290 */ /* 0x000fe4000fffe03f */
        /* <DEDUP_REMOVED lines=9> */
[----:B------:R-:W-:-:S04]  /*0a70*/  IMAD.HI.U32 R3, R3, R0, R2 ;  /* 0x0000000003037227 */ /* 0x000fc800078e0002 */
[C---:B------:R-:W-:Y:S02]  /*0a80*/  VIADD R2, R12.reuse, 0x50 ;  /* 0x000000500c027836 */ /* 0x040fe40000000000 */
[----:B------:R-:W-:Y:S02]  /*0a90*/  VIADD R0, R12, 0x60 ;  /* 0x000000600c007836 */ /* 0x000fe40000000000 */
[----:B------:R-:W-:Y:S01]  /*0aa0*/  IMAD.HI.U32 R14, R3, R6, RZ ;  /* 0x00000006030e7227 */ /* 0x000fe200078e00ff */
[----:B------:R-:W-:Y:S02]  /*0ab0*/  ISETP.GE.AND P3, PT, R2, UR5, PT ;  /* 0x0000000502007c0c */ /* 0x000fe4000bf66270 */
[----:B------:R-:W-:Y:S01]  /*0ac0*/  SHF.R.S32.HI R2, RZ, 0x1f, R81 ;  /* 0x0000001fff027819 */ /* 0x000fe20000011451 */
[----:B------:R-:W-:Y:S01]  /*0ad0*/  IMAD.SHL.U32 R3, R12, 0x40, RZ ;  /* 0x000000400c037824 */ /* 0x000fe200078e00ff */
[----:B------:R-:W-:Y:S01]  /*0ae0*/  ISETP.GE.AND P2, PT, R0, UR5, PT ;  /* 0x0000000500007c0c */ /* 0x000fe2000bf46270 */
[----:B------:R-:W-:Y:S01]  /*0af0*/  IMAD.MOV R0, RZ, RZ, -R14 ;  /* 0x000000ffff007224 */ /* 0x000fe200078e0a0e */
[----:B------:R-:W-:-:S02]  /*0b00*/  IADD3.X R161, R9, UR9, R2, P1, P0 ;  /* 0x0000000909a17c10 */ /* 0x000fc40008fe0402 */
[----:B------:R-:W-:Y:S01]  /*0b10*/  PLOP3.LUT P1, PT, PT, PT, UP0, 0x80, 0x0 ;  /* 0x000000000000781c */ /* 0x000fe20003f2f008 */
[----:B------:R-:W-:Y:S01]  /*0b20*/  IMAD R0, R5, R0, R6 ;  /* 0x0000000005007224 */ /* 0x000fe200078e0206 */
[----:B------:R-:W-:-:S04]  /*0b30*/  LOP3.LUT R2, R4, 0xfffffff8, RZ, 0xc0, !PT ;  /* 0xfffffff804027812 */ /* 0x000fc800078ec0ff */
[----:B------:R-:W-:-:S07]  /*0b40*/  ISETP.GT.U32.AND P0, PT, R5, R0, PT ;  /* 0x000000000500720c */ /* 0x000fce0003f04070 */
        /* <DEDUP_REMOVED lines=13> */
.L_x_1215:
[----:B------:R-:W-:Y:S01]  /*0c20*/  @UP0 UIADD3 UR6, UR31, UR8, URZ ;  /* 0x000000081f060290 */ /* 0x000fe2000fffe03f */
[----:B------:R-:W-:Y:S01]  /*0c30*/  IMAD.IADD R36, R158, 0x1, -R2 ;  /* 0x000000019e247824 */ /* 0x000fe200078e0a02 */
[----:B------:R-:W-:Y:S01]  /*0c40*/  LOP3.LUT R2, R3, 0x1c0, RZ, 0xc0, !PT ;  /* 0x000001c003027812 */ /* 0x000fe200078ec0ff */
[----:B------:R-:W-:Y:S01]  /*0c50*/  @UP0 ULDC.64 UR8, c[0x0][0x250] ;  /* 0x0000940000080ab9 */ /* 0x000fe20000000a00 */
[----:B------:R-:W-:Y:S01]  /*0c60*/  LEA.HI R4, R21, R158, RZ, 0x6 ;  /* 0x0000009e15047211 */ /* 0x000fe200078f30ff */
[----:B------:R-:W-:Y:S01]  /*0c70*/  @UP0 UIMAD.WIDE.U32 UR36, UR6, UR8, URZ ;  /* 0x00000008062402a5 */ /* 0x000fe2000f8e003f */
[----:B------:R-:W-:Y:S01]  /*0c80*/  IMAD.SHL.U32 R232, R36, 0x8, RZ ;  /* 0x0000000824e87824 */ /* 0x000fe200078e00ff */
[----:B------:R-:W-:Y:S01]  /*0c90*/  @UP0 UIMAD UR6, UR6, UR9, URZ ;  /* 0x00000009060602a4 */ /* 0x000fe2000f8e023f */
[----:B------:R-:W-:Y:S01]  /*0ca0*/  SHF.R.U32.HI R3, RZ, 0x3, R2 ;  /* 0x00000003ff037819 */ /* 0x000fe20000011602 */
[----:B------:R-:W-:Y:S02]  /*0cb0*/  @!P0 IMAD.IADD R0, R0, 0x1, -R5 ;  /* 0x0000000100008824 */ /* 0x000fe400078e0a05 */
[----:B------:R-:W-:Y:S01]  /*0cc0*/  @UP0 UIADD3 UR21, UR37, UR6, URZ ;  /* 0x0000000625150290 */ /* 0x000fe2000fffe03f */
[----:B------:R-:W-:Y:S01]  /*0cd0*/  LOP3.LUT R2, R2, 0x38, R232, 0xf8, !PT ;  /* 0x0000003802027812 */ /* 0x000fe200078ef8e8 */
[----:B------:R-:W-:Y:S01]  /*0ce0*/  @UP0 UMOV UR22, UR36 ;  /* 0x0000002400160c82 */ /* 0x000fe20008000000 */
[----:B------:R-:W-:Y:S09]  /*0cf0*/  @P1 BRA `(.L_x_1216) ;  /* 0x0000000000341947 */ /* 0x000ff20003800000 */
        /* <DEDUP_REMOVED lines=13> */
.L_x_1216:
[----:B------:R-:W1:Y:S01]  /*0dd0*/  S2UR UR35, SR_CgaCtaId ;  /* 0x00000000002379c3 */ /* 0x000e620000008800 */
[----:B------:R-:W-:Y:S01]  /*0de0*/  ISETP.GE.U32.AND P6, PT, R0, R5, PT ;  /* 0x000000050000720c */ /* 0x000fe20003fc6070 */
[----:B------:R-:W-:Y:S01]  /*0df0*/  @!P0 VIADD R14, R14, 0x1 ;  /* 0x000000010e0e8836 */ /* 0x000fe20000000000 */
[----:B------:R-:W-:Y:S01]  /*0e00*/  LOP3.LUT R2, R2, R3, RZ, 0x3c, !PT ;  /* 0x0000000302027212 */ /* 0x000fe200078e3cff */
[----:B------:R-:W-:Y:S01]  /*0e10*/  IMAD.SHL.U32 R3, R4, 0x8, RZ ;  /* 0x0000000804037824 */ /* 0x000fe200078e00ff */
[----:B------:R-:W-:Y:S01]  /*0e20*/  SHF.R.S32.HI R233, RZ, 0x1f, R232 ;  /* 0x0000001fffe97819 */ /* 0x000fe200000114e8 */
[C---:B------:R-:W-:Y:S01]  /*0e30*/  VIADD R0, R12.reuse, 0x70 ;  /* 0x000000700c007836 */ /* 0x040fe20000000000 */
[----:B------:R-:W-:Y:S01]  /*0e40*/  ULDC.64 UR6, c[0x0][0x258] ;  /* 0x0000960000067ab9 */ /* 0x000fe20000000a00 */
[----:B------:R-:W-:Y:S01]  /*0e50*/  VIADD R20, R12, 0x10 ;  /* 0x000000100c147836 */ /* 0x000fe20000000000 */
[----:B------:R-:W-:Y:S01]  /*0e60*/  LOP3.LUT R192, R2, 0xfffffe00, R3, 0xf8, !PT ;  /* 0xfffffe0002c07812 */ /* 0x000fe200078ef803 */
[----:B------:R-:W-:Y:S01]  /*0e70*/  UIMAD UR31, UR23, UR6, URZ ;  /* 0x00000006171f72a4 */ /* 0x000fe2000f8e023f */
[----:B------:R-:W-:Y:S01]  /*0e80*/  IADD3 R2, P0, R232, UR34, RZ ;  /* 0x00000022e8027c10 */ /* 0x000fe2000ff1e0ff */
[----:B------:R-:W-:Y:S01]  /*0e90*/  IMAD.U32 R6, RZ, RZ, UR14 ;  /* 0x0000000eff067e24 */ /* 0x000fe2000f8e00ff */
[----:B------:R-:W-:Y:S01]  /*0ea0*/  ISETP.GE.AND P1, PT, R0, UR5, PT ;  /* 0x0000000500007c0c */ /* 0x000fe2000bf26270 */
[----:B------:R-:W-:Y:S01]  /*0eb0*/  @P6 VIADD R14, R14, 0x1 ;  /* 0x000000010e0e6836 */ /* 0x000fe20000000000 */
[----:B------:R-:W-:Y:S01]  /*0ec0*/  ISETP.GE.AND P6, PT, R12, UR5, PT ;  /* 0x000000050c007c0c */ /* 0x000fe2000bfc6270 */
[----:B------:R-:W-:Y:S01]  /*0ed0*/  IMAD.U32 R0, RZ, RZ, UR6 ;  /* 0x00000006ff007e24 */ /* 0x000fe2000f8e00ff */
[----:B------:R-:W-:Y:S01]  /*0ee0*/  IADD3.X R3, R233, UR4, RZ, P0, !PT ;  /* 0x00000004e9037c10 */ /* 0x000fe200087fe4ff */
[----:B------:R-:W-:Y:S01]  /*0ef0*/  UIMAD UR7, UR24, UR7, UR31 ;  /* 0x00000007180772a4 */ /* 0x000fe2000f8e021f */
[----:B------:R-:W-:Y:S01]  /*0f00*/  SHF.R.S32.HI R13, RZ, 0x1f, R12 ;  /* 0x0000001fff0d7819 */ /* 0x000fe2000001140c */
[----:B------:R-:W-:Y:S01]  /*0f10*/  UMOV UR4, 0x400 ;  /* 0x0000040000047882 */ /* 0x000fe20000000000 */
[----:B------:R-:W-:Y:S01]  /*0f20*/  LOP3.LUT R4, R16, UR24, RZ, 0x3c, !PT ;  /* 0x0000001810047c12 */ /* 0x000fe2000f8e3cff */
[----:B------:R-:W-:Y:S01]  /*0f30*/  IMAD.WIDE.U32 R10, R0, UR24, R2 ;  /* 0x00000018000a7c25 */ /* 0x000fe2000f8e0002 */
[----:B------:R-:W-:Y:S01]  /*0f40*/  BSSY B0, `(.L_x_1217) ;  /* 0x000001a000007945 */ /* 0x000fe20003800000 */
[----:B-1----:R-:W-:Y:S01]  /*0f50*/  ULEA UR4, UR35, UR4, 0x18 ;  /* 0x0000000423047291 */ /* 0x002fe2000f8ec03f */
[----:B------:R-:W-:Y:S01]  /*0f60*/  ISETP.GE.AND P5, PT, R4, RZ, PT ;  /* 0x000000ff0400720c */ /* 0x000fe20003fa6270 */
[----:B------:R-:W-:Y:S01]  /*0f70*/  VIADD R9, R11, UR7 ;  /* 0x000000070b097c36 */ /* 0x000fe20008000000 */
[----:B------:R-:W-:Y:S01]  /*0f80*/  ISETP.GE.AND P0, PT, R20, UR5, PT ;  /* 0x0000000514007c0c */ /* 0x000fe2000bf06270 */
[----:B------:R-:W-:-:S02]  /*0f90*/  IMAD.WIDE R6, R6, 0x80, R12 ;  /* 0x0000008006067825 */ /* 0x000fc400078e020c */
[----:B------:R-:W-:Y:S02]  /*0fa0*/  LEA R192, R192, UR4, 0x1 ;  /* 0x00000004c0c07c11 */ /* 0x000fe4000f8e08ff */
        /* <DEDUP_REMOVED lines=19> */
.L_x_1218:
[----:B------:R-:W-:Y:S05]  /*10e0*/  BSYNC B0 ;  /* 0x0000000000007941 */ /* 0x000fea0003800000 */
.L_x_1217:
        /* <DEDUP_REMOVED lines=24> */
.L_x_1220:
[----:B------:R-:W-:Y:S05]  /*1270*/  BSYNC B0 ;  /* 0x0000000000007941 */ /* 0x000fea0003800000 */
.L_x_1219:
        /* <DEDUP_REMOVED lines=23> */
.L_x_1222:
[----:B------:R-:W-:Y:S05]  /*13f0*/  BSYNC B0 ;  /* 0x0000000000007941 */ /* 0x000fea0003800000 */
.L_x_1221:
        /* <DEDUP_REMOVED lines=25> */
.L_x_1224:
[----:B------:R-:W-:Y:S05]  /*1590*/  BSYNC B0 ;  /* 0x0000000000007941 */ /* 0x000fea0003800000 */
.L_x_1223:
        /* <DEDUP_REMOVED lines=22> */
.L_x_1226:
[----:B------:R-:W-:Y:S05]  /*1700*/  BSYNC B0 ;  /* 0x0000000000007941 */ /* 0x000fea0003800000 */
.L_x_1225:
        /* <DEDUP_REMOVED lines=22> */
.L_x_1228:
[----:B------:R-:W-:Y:S05]  /*1870*/  BSYNC B0 ;  /* 0x0000000000007941 */ /* 0x000fea0003800000 */
.L_x_1227:
        /* <DEDUP_REMOVED lines=22> */
.L_x_1230:
[----:B------:R-:W-:Y:S05]  /*19e0*/  BSYNC B0 ;  /* 0x0000000000007941 */ /* 0x000fea0003800000 */
.L_x_1229:
        /* <DEDUP_REMOVED lines=22> */
.L_x_1232:
[----:B------:R-:W-:Y:S05]  /*1b50*/  BSYNC B0 ;  /* 0x0000000000007941 */ /* 0x000fea0003800000 */
.L_x_1231:
[C---:B--2-4-:R-:W-:Y:S01]  /*1b60*/  IMAD R4, R13.reuse, UR10, RZ ;  /* 0x0000000a0d047c24 */ /* 0x054fe2000f8e02ff */
[----:B------:R-:W-:Y:S01]  /*1b70*/  ULDC.64 UR6, c[0x0][0x260] ;  /* 0x0000980000067ab9 */ /* 0x000fe20000000a00 */
[----:B------:R-:W-:Y:S01]  /*1b80*/  IMAD.WIDE.U32 R2, R12, UR10, R232 ;  /* 0x0000000a0c027c25 */ /* 0x000fe2000f8e00e8 */
[----:B------:R-:W-:Y:S01]  /*1b90*/  USHF.L.U64.HI UR31, UR10, 0x6, UR11 ;  /* 0x000000060a1f7899 */ /* 0x000fe2000801020b */
[----:B------:R-:W-:Y:S01]  /*1ba0*/  BSSY B0, `(.L_x_1233) ;  /* 0x000003c000007945 */ /* 0x000fe20003800000 */
[----:B------:R-:W-:Y:S01]  /*1bb0*/  USHF.L.U32 UR34, UR10, 0x6, URZ ;  /* 0x000000060a227899 */ /* 0x000fe2000800063f */
[----:B------:R-:W-:Y:S02]  /*1bc0*/  IMAD.IADD R10, R158, 0x1, -R15 ;  /* 0x000000019e0a7824 */ /* 0x000fe400078e0a0f */
[----:B------:R-:W-:Y:S02]  /*1bd0*/  IMAD.MOV.U32 R0, RZ, RZ, R14 ;  /* 0x000000ffff007224 */ /* 0x000fe400078e000e */
[----:B------:R-:W-:Y:S01]  /*1be0*/  IMAD R5, R12, UR11, R4 ;  /* 0x0000000b0c057c24 */ /* 0x000fe2000f8e0204 */
[----:B------:R-:W-:Y:S01]  /*1bf0*/  IADD3 R4, P0, R2, UR20, RZ ;  /* 0x0000001402047c10 */ /* 0x000fe2000ff1e0ff */
[----:B------:R-:W-:Y:S01]  /*1c00*/  IMAD R7, R13, UR8, RZ ;  /* 0x000000080d077c24 */ /* 0x000fe2000f8e02ff */
[----:B------:R-:W-:Y:S01]  /*1c10*/  SHF.R.S32.HI R6, RZ, 0x1f, R10 ;  /* 0x0000001fff067819 */ /* 0x000fe2000001140a */
[----:B------:R-:W-:Y:S01]  /*1c20*/  IMAD.MOV.U32 R37, RZ, RZ, 0x20 ;  /* 0x00000020ff257424 */ /* 0x000fe200078e00ff */
[----:B------:R-:W-:Y:S01]  /*1c30*/  @!P5 IADD3 R0, -R0, RZ, RZ ;  /* 0x000000ff0000d210 */ /* 0x000fe20007ffe1ff */
[----:B------:R-:W-:Y:S01]  /*1c40*/  IMAD R7, R12, UR9, R7 ;  /* 0x000000090c077c24 */ /* 0x000fe2000f8e0207 */
[----:B------:R-:W-:-:S02]  /*1c50*/  @!P6 LOP3.LUT R0, RZ, R16, RZ, 0x33, !PT ;  /* 0x00000010ff00e212 */ /* 0x000fc400078e33ff */
[----:B------:R-:W-:Y:S01]  /*1c60*/  IADD3.X R5, R3, UR19, R5, P0, !PT ;  /* 0x0000001303057c10 */ /* 0x000fe200087fe405 */
[----:B------:R-:W-:Y:S01]  /*1c70*/  IMAD.WIDE.U32 R2, R12, UR8, R232 ;  /* 0x000000080c027c25 */ /* 0x000fe2000f8e00e8 */
[----:B------:R-:W-:Y:S01]  /*1c80*/  LEA.HI R16, R6, R10, RZ, 0x3 ;  /* 0x0000000a06107211 */ /* 0x000fe200078f18ff */
[----:B------:R-:W-:Y:S01]  /*1c90*/  UIADD3 UR19, UR16, -0x1, URZ ;  /* 0xffffffff10137890 */ /* 0x000fe2000fffe03f */
[----:B------:R-:W-:Y:S01]  /*1ca0*/  SHF.R.S32.HI R6, RZ, 0x1f, R0 ;  /* 0x0000001fff067819 */ /* 0x000fe20000011400 */
[----:B------:R-:W-:Y:S01]  /*1cb0*/  IMAD.WIDE.U32 R22, R0, UR6, R4 ;  /* 0x0000000600167c25 */ /* 0x000fe2000f8e0004 */
[----:B------:R-:W-:Y:S01]  /*1cc0*/  IADD3 R2, P0, R2, UR22, RZ ;  /* 0x0000001602027c10 */ /* 0x000fe2000ff1e0ff */
[----:B------:R-:W-:Y:S01]  /*1cd0*/  UIMAD UR22, UR19, -0x40, UR30 ;  /* 0xffffffc0131678a4 */ /* 0x000fe2000f8e021e */
[----:B------:R-:W-:Y:S01]  /*1ce0*/  LOP3.LUT R9, R16, 0xfffffff8, RZ, 0xc0, !PT ;  /* 0xfffffff810097812 */ /* 0x000fe200078ec0ff */
[----:B------:R-:W-:Y:S01]  /*1cf0*/  IMAD R8, R6, UR6, RZ ;  /* 0x0000000606087c24 */ /* 0x000fe2000f8e02ff */
[----:B------:R-:W-:Y:S01]  /*1d00*/  IADD3.X R3, R3, UR21, R7, P0, !PT ;  /* 0x0000001503037c10 */ /* 0x000fe200087fe407 */
[----:B------:R2:W-:Y:S01]  /*1d10*/  STL.64 [R1+0x158], R22 ;  /* 0x0001581601007387 */ /* 0x0005e20000100a00 */
[----:B------:R-:W-:Y:S01]  /*1d20*/  MOV R162, R22 ;  /* 0x0000001600a27202 */ /* 0x000fe20000000f00 */
[----:B------:R-:W-:Y:S01]  /*1d30*/  IMAD R7, R0, UR7, R8 ;  /* 0x0000000700077c24 */ /* 0x000fe2000f8e0208 */
[----:B------:R-:W-:Y:S01]  /*1d40*/  ULDC.64 UR6, c[0x0][0x268] ;  /* 0x00009a0000067ab9 */ /* 0x000fe20000000a00 */
[----:B------:R-:W-:Y:S01]  /*1d50*/  ISETP.GE.AND P5, PT, R12, UR22, PT ;  /* 0x000000160c007c0c */ /* 0x000fe2000bfa6270 */
[----:B------:R-:W-:Y:S01]  /*1d60*/  IMAD.WIDE.U32 R24, R0, UR6, R2 ;  /* 0x0000000600187c25 */ /* 0x000fe2000f8e0002 */
[----:B------:R-:W-:Y:S01]  /*1d70*/  USHF.R.S32.HI UR37, URZ, 0x1f, UR19 ;  /* 0x0000001f3f257899 */ /* 0x000fe20008011413 */
[----:B------:R-:W-:Y:S01]  /*1d80*/  MOV R15, UR19 ;  /* 0x00000013000f7c02 */ /* 0x000fe20008000f00 */
[----:B------:R-:W-:Y:S01]  /*1d90*/  UIMAD UR20, UR31, UR19, URZ ;  /* 0x000000131f1472a4 */ /* 0x000fe2000f8e023f */
[----:B------:R-:W-:Y:S01]  /*1da0*/  IMAD.IADD R163, R23, 0x1, R7 ;  /* 0x0000000117a37824 */ /* 0x000fe200078e0207 */
[----:B------:R-:W-:Y:S01]  /*1db0*/  ISETP.GE.AND P4, PT, R20, UR22, PT ;  /* 0x0000001614007c0c */ /* 0x000fe2000bf86270 */
[----:B------:R-:W-:Y:S01]  /*1dc0*/  IMAD.IADD R14, R10, 0x1, -R9 ;  /* 0x000000010a0e7824 */ /* 0x000fe200078e0a09 */
[----:B------:R-:W-:Y:S01]  /*1dd0*/  ISETP.GE.AND P3, PT, R19, UR22, PT ;  /* 0x0000001613007c0c */ /* 0x000fe2000bf66270 */
[----:B------:R-:W-:Y:S01]  /*1de0*/  UIMAD UR20, UR37, UR34, UR20 ;  /* 0x00000022251472a4 */ /* 0x000fe2000f8e0214 */
[----:B------:R2:W-:Y:S01]  /*1df0*/  STL.64 [R1+0x150], R162 ;  /* 0x000150a201007387 */ /* 0x0005e20000100a00 */
[----:B------:R-:W-:Y:S01]  /*1e00*/  ISETP.GE.AND P0, PT, R18, UR22, PT ;  /* 0x0000001612007c0c */ /* 0x000fe2000bf06270 */
[----:B------:R-:W-:Y:S01]  /*1e10*/  IMAD R4, R6, UR6, RZ ;  /* 0x0000000606047c24 */ /* 0x000fe2000f8e02ff */
[----:B------:R-:W-:Y:S01]  /*1e20*/  MOV R5, 0x10 ;  /* 0x0000001000057802 */ /* 0x000fe20000000f00 */
[----:B------:R2:W-:Y:S01]  /*1e30*/  STL.64 [R1+0x160], R24 ;  /* 0x0001601801007387 */ /* 0x0005e20000100a00 */
[----:B------:R-:W-:Y:S01]  /*1e40*/  IMAD.WIDE.U32 R6, R15, UR34, R162 ;  /* 0x000000220f067c25 */ /* 0x000fe2000f8e00a2 */
[----:B------:R-:W-:-:S03]  /*1e50*/  R2P PR, R14, 0x6 ;  /* 0x000000060e007804 */ /* 0x000fc60000000000 */
[----:B------:R-:W-:Y:S02]  /*1e60*/  IMAD R17, R0, UR7, R4 ;  /* 0x0000000700117c24 */ /* 0x000fe4000f8e0204 */
[----:B------:R-:W-:Y:S01]  /*1e70*/  VIADD R9, R7, UR20 ;  /* 0x0000001407097c36 */ /* 0x000fe20008000000 */
        /* <DEDUP_REMOVED lines=14> */
.L_x_1234:
[----:B------:R-:W-:Y:S05]  /*1f60*/  BSYNC B0 ;  /* 0x0000000000007941 */ /* 0x000fea0003800000 */
.L_x_1233:
        /* <DEDUP_REMOVED lines=17> */
.L_x_1236:
[----:B------:R-:W-:Y:S05]  /*2080*/  BSYNC B0 ;  /* 0x0000000000007941 */ /* 0x000fea0003800000 */
.L_x_1235:
        /* <DEDUP_REMOVED lines=18> */
.L_x_1238:
[----:B------:R-:W-:Y:S05]  /*21b0*/  BSYNC B0 ;  /* 0x0000000000007941 */ /* 0x000fea0003800000 */
.L_x_1237:
        /* <DEDUP_REMOVED lines=18> */
.L_x_1240:
[----:B------:R-:W-:Y:S05]  /*22e0*/  BSYNC B0 ;  /* 0x0000000000007941 */ /* 0x000fea0003800000 */
.L_x_1239:
        /* <DEDUP_REMOVED lines=14> */
[----:B------:R-:W-:Y:S01]  /*23d0*/  @UP1 UIADD3 UR7, UR41, UR7, URZ ;  /* 0x0000000729071290 */ /* 0x000fe2000fffe03f */
[----:B------:R-:W-:Y:S01]  /*23e0*/  IMAD.SHL.U32 R0, R36, 0x40, RZ ;  /* 0x0000004024007824 */ /* 0x000fe200078e00ff */
[----:B------:R-:W-:Y:S02]  /*23f0*/  @UP1 ULDC UR6, c[0x0][0x2e8] ;  /* 0x0000ba0000061ab9 */ /* 0x000fe40000000800 */
[----:B------:R-:W-:Y:S01]  /*2400*/  @UP1 ULEA.HI.X UR21, UR40, UR21, UR7, 0x2, UP0 ;  /* 0x0000001528151291 */ /* 0x000fe200080f1407 */
[----:B-1----:R-:W-:-:S05]  /*2410*/  IMAD.U32 R6, RZ, RZ, UR20 ;  /* 0x00000014ff067e24 */ /* 0x002fca000f8e00ff */
[----:B------:R-:W-:-:S05]  /*2420*/  IMAD.U32 R7, RZ, RZ, UR21 ;  /* 0x00000015ff077e24 */ /* 0x000fca000f8e00ff */
[----:B------:R1:W5:Y:S01]  /*2430*/  @P0 LDG.E R10, desc[UR26][R6.64] ;  /* 0x0000001a060a0981 */ /* 0x000362000c1e1900 */
[----:B------:R-:W-:Y:S01]  /*2440*/  IMAD.SHL.U32 R2, R12, 0x8, RZ ;  /* 0x000000080c027824 */ /* 0x000fe200078e00ff */
[----:B------:R-:W-:Y:S01]  /*2450*/  LOP3.LUT R0, R0, 0x1c0, RZ, 0xc0, !PT ;  /* 0x000001c000007812 */ /* 0x000fe200078ec0ff */
[----:B--2---:R-:W-:Y:S01]  /*2460*/  IMAD.IADD R23, R25, 0x1, R17 ;  /* 0x0000000119177824 */ /* 0x004fe200078e0211 */
[----:B------:R-:W-:Y:S01]  /*2470*/  ISETP.GE.AND P4, PT, R12, UR22, PT ;  /* 0x000000160c007c0c */ /* 0x000fe2000bf86270 */
[----:B------:R-:W-:Y:S01]  /*2480*/  BAR.SYNC.DEFER_BLOCKING 0x0 ;  /* 0x0000000000007b1d */ /* 0x000fe20000010000 */
[----:B------:R-:W-:Y:S01]  /*2490*/  LOP3.LUT R2, R0, 0x8, R2, 0xf8, !PT ;  /* 0x0000000800027812 */ /* 0x000fe200078ef802 */
[----:B------:R-:W-:Y:S01]  /*24a0*/  IMAD.MOV.U32 R22, RZ, RZ, R24 ;  /* 0x000000ffff167224 */ /* 0x000fe200078e0018 */
[----:B------:R-:W-:Y:S01]  /*24b0*/  SHF.R.U32.HI R0, RZ, 0x3, R0 ;  /* 0x00000003ff007819 */ /* 0x000fe20000011600 */
[----:B------:R-:W-:Y:S01]  /*24c0*/  USHF.L.U64.HI UR20, UR8, 0x6, UR9 ;  /* 0x0000000608147899 */ /* 0x000fe20008010209 */
[----:B------:R-:W-:Y:S01]  /*24d0*/  SHF.R.S32.HI R160, RZ, 0x5, R159 ;  /* 0x00000005ffa07819 */ /* 0x000fe2000001149f */
[----:B------:R-:W-:Y:S01]  /*24e0*/  IMAD.U32 R8, RZ, RZ, UR30 ;  /* 0x0000001eff087e24 */ /* 0x000fe2000f8e00ff */
[----:B------:R-:W-:Y:S01]  /*24f0*/  LOP3.LUT R9, R2, R0, RZ, 0x3c, !PT ;  /* 0x0000000002097212 */ /* 0x000fe200078e3cff */
[----:B------:R-:W-:Y:S01]  /*2500*/  IMAD.SHL.U32 R0, R14, 0x40, RZ ;  /* 0x000000400e007824 */ /* 0x000fe200078e00ff */
[----:B------:R-:W-:Y:S01]  /*2510*/  SHF.R.S32.HI R2, RZ, 0x1f, R81 ;  /* 0x0000001fff027819 */ /* 0x000fe20000011451 */
[----:B------:R2:W-:Y:S01]  /*2520*/  STL.64 [R1+0x110], R22 ;  /* 0x0001101601007387 */ /* 0x0005e20000100a00 */
[----:B------:R-:W-:Y:S01]  /*2530*/  LEA R11, R160, UR29, 0x4 ;  /* 0x0000001da00b7c11 */ /* 0x000fe2000f8e20ff */
[----:B------:R-:W-:Y:S01]  /*2540*/  USHF.L.U32 UR21, UR8, 0x6, URZ ;  /* 0x0000000608157899 */ /* 0x000fe2000800063f */
[----:B------:R-:W-:Y:S01]  /*2550*/  LEA.HI R157, R2, R81, RZ, 0x2 ;  /* 0x00000051029d7211 */ /* 0x000fe200078f10ff */
[----:B------:R-:W-:Y:S01]  /*2560*/  UIMAD UR7, UR20, UR19, URZ ;  /* 0x00000013140772a4 */ /* 0x000fe2000f8e023f */
[----:B------:R-:W-:Y:S01]  /*2570*/  LOP3.LUT R0, R0, 0x1c0, RZ, 0xc0, !PT ;  /* 0x000001c000007812 */ /* 0x000fe200078ec0ff */
[----:B------:R-:W-:Y:S01]  /*2580*/  BSSY B0, `(.L_x_1241) ;  /* 0x000002b000007945 */ /* 0x000fe20003800000 */
[----:B------:R-:W-:Y:S01]  /*2590*/  SHF.R.S32.HI R82, RZ, 0x2, R157 ;  /* 0x00000002ff527819 */ /* 0x000fe2000001149d */
[----:B------:R-:W-:Y:S01]  /*25a0*/  UIMAD UR7, UR37, UR21, UR7 ;  /* 0x00000015250772a4 */ /* 0x000fe2000f8e0207 */
[----:B------:R-:W-:Y:S01]  /*25b0*/  ISETP.GE.AND P3, PT, R20, UR22, PT ;  /* 0x0000001614007c0c */ /* 0x000fe2000bf66270 */
[----:B-1----:R-:W5:Y:S01]  /*25c0*/  @P0 MUFU.RCP R6, UR6 ;  /* 0x0000000600060d08 */ /* 0x002f620008001000 */
[----:B------:R-:W-:-:S02]  /*25d0*/  SHF.R.S32.HI R7, RZ, 0x4, R21 ;  /* 0x00000004ff077819 */ /* 0x000fc40000011415 */
[----:B------:R-:W-:Y:S01]  /*25e0*/  ISETP.GE.AND P2, PT, R19, UR22, PT ;  /* 0x0000001613007c0c */ /* 0x000fe2000bf46270 */
[----:B------:R2:W-:Y:S01]  /*25f0*/  @P4 STS.128 [R192+0x6000], RZ ;  /* 0x006000ffc0004388 */ /* 0x0005e20000000c00 */
[----:B------:R-:W-:Y:S02]  /*2600*/  LEA.HI R5, R21, R7, RZ, 0x1 ;  /* 0x0000000715057211 */ /* 0x000fe400078f08ff */
[----:B------:R-:W-:Y:S02]  /*2610*/  ISETP.GE.AND P1, PT, R18, UR22, PT ;  /* 0x0000001612007c0c */ /* 0x000fe4000bf26270 */
[----:B------:R-:W-:-:S05]  /*2620*/  LOP3.LUT R5, R5, 0xfffffffe, RZ, 0xc0, !PT ;  /* 0xfffffffe05057812 */ /* 0x000fca00078ec0ff */
[----:B------:R-:W-:Y:S02]  /*2630*/  IMAD.IADD R7, R7, 0x1, -R5 ;  /* 0x0000000107077824 */ /* 0x000fe400078e0a05 */
[----:B------:R-:W-:Y:S02]  /*2640*/  IMAD.SHL.U32 R5, R16, 0x40, RZ ;  /* 0x0000004010057824 */ /* 0x000fe400078e00ff */
[----:B------:R-:W-:-:S03]  /*2650*/  IMAD.SHL.U32 R2, R7, 0x8, RZ ;  /* 0x0000000807027824 */ /* 0x000fc600078e00ff */
[----:B------:R-:W-:Y:S02]  /*2660*/  LOP3.LUT R156, R5, 0xfffffe00, RZ, 0xc0, !PT ;  /* 0xfffffe00059c7812 */ /* 0x000fe400078ec0ff */
[----:B------:R-:W-:Y:S02]  /*2670*/  LOP3.LUT R2, R0, 0x8, R2, 0xf8, !PT ;  /* 0x0000000800027812 */ /* 0x000fe400078ef802 */
[----:B------:R-:W-:Y:S02]  /*2680*/  SHF.R.U32.HI R0, RZ, 0x3, R0 ;  /* 0x00000003ff007819 */ /* 0x000fe40000011600 */
[----:B------:R-:W-:Y:S02]  /*2690*/  IADD3 R5, R11, 0x1, R82 ;  /* 0x000000010b057810 */ /* 0x000fe40007ffe052 */
[----:B------:R-:W-:Y:S01]  /*26a0*/  LOP3.LUT R83, R2, R0, RZ, 0x3c, !PT ;  /* 0x0000000002537212 */ /* 0x000fe200078e3cff */
[----:B------:R-:W-:Y:S01]  /*26b0*/  IMAD R2, R160, 0x400, R156 ;  /* 0x00000400a0027824 */ /* 0x000fe200078e029c */
[----:B------:R-:W-:Y:S01]  /*26c0*/  IADD3 R5, R8, -UR15, R5 ;  /* 0x8000000f08057c10 */ /* 0x000fe2000fffe005 */
[----:B------:R-:W-:-:S02]  /*26d0*/  IMAD R0, R7, 0x200, R9 ;  /* 0x0000020007007824 */ /* 0x000fc400078e0209 */
[----:B------:R-:W-:Y:S02]  /*26e0*/  IMAD.IADD R2, R83, 0x1, R2 ;  /* 0x0000000153027824 */ /* 0x000fe400078e0202 */
[----:B------:R-:W-:Y:S01]  /*26f0*/  VIADD R80, R5, UR18 ;  /* 0x0000001205507c36 */ /* 0x000fe20008000000 */
[----:B------:R-:W-:Y:S02]  /*2700*/  UMOV UR18, URZ ;  /* 0x0000003f00127c82 */ /* 0x000fe40008000000 */
[----:B------:R-:W-:Y:S01]  /*2710*/  LEA R183, R2, UR4, 0x1 ;  /* 0x0000000402b77c11 */ /* 0x000fe2000f8e08ff */
[----:B-----5:R-:W-:-:S05]  /*2720*/  @P0 FMUL.FTZ R6, R10, R6 ;  /* 0x000000060a060220 */ /* 0x020fca0000410000 */
[----:B------:R-:W-:Y:S01]  /*2730*/  @P0 R2UR UR6, R6 ;  /* 0x00000000060602ca */ /* 0x000fe200000e0000 */
[----:B------:R-:W-:-:S04]  /*2740*/  IMAD.WIDE.U32 R6, R15, UR21, R22 ;  /* 0x000000150f067c25 */ /* 0x000fc8000f8e0016 */
[----:B------:R-:W-:-:S08]  /*2750*/  VIADD R9, R7, UR7 ;  /* 0x0000000707097c36 */ /* 0x000fd00008000000 */
        /* <DEDUP_REMOVED lines=13> */
.L_x_1242:
[----:B------:R-:W-:Y:S05]  /*2830*/  BSYNC B0 ;  /* 0x0000000000007941 */ /* 0x000fea0003800000 */
.L_x_1241:
        /* <DEDUP_REMOVED lines=13> */
[----:B--2---:R-:W-:-:S04]  /*2910*/  LEA R10, P0, R0, UR6, 0x1 ;  /* 0x00000006000a7c11 */ /* 0x004fc8000f8008ff */
[----:B------:R-:W-:-:S05]  /*2920*/  LEA.HI.X R11, R0, UR7, R2, 0x1, P0 ;  /* 0x00000007000b7c11 */ /* 0x000fca00080f0c02 */
[----:B------:R-:W-:Y:S01]  /*2930*/  @!PT LDS RZ, [RZ] ;  /* 0x00000000fffff984 */ /* 0x000fe20000000800 */
[----:B------:R-:W-:Y:S01]  /*2940*/  @!PT LDS RZ, [RZ] ;  /* 0x00000000fffff984 */ /* 0x000fe20000000800 */
[----:B------:R-:W-:Y:S01]  /*2950*/  @!PT LDS RZ, [RZ] ;  /* 0x00000000fffff984 */ /* 0x000fe20000000800 */
[----:B------:R2:W-:Y:S04]  /*2960*/  LDGSTS.E.BYPASS.LTC128B.128 [R192+0x6800], desc[UR26][R10.64] ;  /* 0x068000000ac07fae */ /* 0x0005e8000b901d5a */
.L_x_1244:
[----:B------:R-:W-:Y:S05]  /*2970*/  BSYNC B0 ;  /* 0x0000000000007941 */ /* 0x000fea0003800000 */
.L_x_1243:
        /* <DEDUP_REMOVED lines=13> */
[----:B--2---:R-:W-:-:S04]  /*2a50*/  LEA R10, P0, R0, UR6, 0x1 ;  /* 0x00000006000a7c11 */ /* 0x004fc8000f8008ff */
[----:B------:R-:W-:-:S05]  /*2a60*/  LEA.HI.X R11, R0, UR7, R2, 0x1, P0 ;  /* 0x00000007000b7c11 */ /* 0x000fca00080f0c02 */
[----:B------:R-:W-:Y:S01]  /*2a70*/  @!PT LDS RZ, [RZ] ;  /* 0x00000000fffff984 */ /* 0x000fe20000000800 */
[----:B------:R-:W-:Y:S01]  /*2a80*/  @!PT LDS RZ, [RZ] ;  /* 0x00000000fffff984 */ /* 0x000fe20000000800 */
[----:B------:R-:W-:Y:S01]  /*2a90*/  @!PT LDS RZ, [RZ] ;  /* 0x00000000fffff984 */ /* 0x000fe20000000800 */
[----:B------:R2:W-:Y:S04]  /*2aa0*/  LDGSTS.E.BYPASS.LTC128B.128 [R192+0x7000], desc[UR26][R10.64] ;  /* 0x070000000ac07fae */ /* 0x0005e8000b901d5a */
.L_x_1246:
[----:B------:R-:W-:Y:S05]  /*2ab0*/  BSYNC B0 ;  /* 0x0000000000007941 */ /* 0x000fea0003800000 */
.L_x_1245:
        /* <DEDUP_REMOVED lines=19> */
.L_x_1248:
[----:B------:R-:W-:Y:S05]  /*2bf0*/  BSYNC B0 ;  /* 0x0000000000007941 */ /* 0x000fea0003800000 */
.L_x_1247:
[----:B------:R-:W-:Y:S01]  /*2c00*/  LDSM.16.M88.4 R20, [R176+0x4000] ;  /* 0x00400000b014783b */ /* 0x000fe20000000200 */
[----:B------:R-:W-:Y:S01]  /*2c10*/  R2P PR, R36, 0x6 ;  /* 0x0000000624007804 */ /* 0x000fe20000000000 */
[--C-:B------:R-:W-:Y:S01]  /*2c20*/  IMAD R186, R3, 0x2, R183.reuse ;  /* 0x0000000203ba7824 */ /* 0x100fe200078e02b7 */
[----:B------:R-:W-:Y:S01]  /*2c30*/  UISETP.GE.AND UP0, UPT, UR16, 0x2, UPT ;  /* 0x000000021000788c */ /* 0x000fe2000bf06270 */
[----:B--2---:R-:W2:Y:S01]  /*2c40*/  LDSM.16.M88.4 R8, [R183+0x2000] ;  /* 0x00200000b708783b */ /* 0x004ea20000000200 */
[C---:B------:R-:W-:Y:S01]  /*2c50*/  VIADD R2, R176.reuse, 0x4000 ;  /* 0x00004000b0027836 */ /* 0x040fe20000000000 */
[----:B------:R-:W-:Y:S01]  /*2c60*/  SEL R0, R37, 0xffffffe0, !P1 ;  /* 0xffffffe025007807 */ /* 0x000fe20004800000 */
[----:B------:R-:W-:Y:S01]  /*2c70*/  VIADD R187, R176, 0x4040 ;  /* 0x00004040b0bb7836 */ /* 0x000fe20000000000 */
[----:B------:R-:W5:Y:S01]  /*2c80*/  LDSM.16.M88.4 R32, [R176+0x4800] ;  /* 0x00480000b020783b */ /* 0x000f620000000200 */
[----:B------:R-:W-:Y:S01]  /*2c90*/  IMAD R184, R4, 0x2, R183 ;  /* 0x0000000204b87824 */ /* 0x000fe200078e02b7 */
[----:B------:R-:W-:Y:S01]  /*2ca0*/  UIADD3 UR25, UR33, 0x646e171e, URZ ;  /* 0x646e171e21197890 */ /* 0x000fe2000fffe03f */
[----:B------:R-:W-:Y:S01]  /*2cb0*/  IMAD.IADD R182, R176, 0x1, R0 ;  /* 0x00000001b0b67824 */ /* 0x000fe200078e0200 */
[----:B------:R-:W3:Y:S01]  /*2cc0*/  LDSM.16.M88.4 R28, [R176+0x5000] ;  /* 0x00500000b01c783b */ /* 0x000ee20000000200 */
[----:B------:R-:W-:Y:S01]  /*2cd0*/  IMAD R185, R3, 0x2, R184 ;  /* 0x0000000203b97824 */ /* 0x000fe200078e02b8 */
[----:B------:R-:W-:Y:S01]  /*2ce0*/  UIADD3 UR22, UR32, -0x4ab325aa, URZ ;  /* 0xb54cda5620167890 */ /* 0x000fe2000fffe03f */
[----:B------:R-:W-:Y:S01]  /*2cf0*/  @P2 VIADD R187, R2, 0xffffffc0 ;  /* 0xffffffc002bb2836 */ /* 0x000fe20000000000 */
[----:B------:R-:W4:Y:S01]  /*2d00*/  LDSM.16.M88.4 R24, [R176+0x5800] ;  /* 0x00580000b018783b */ /* 0x000f220000000200 */
[----:B------:R-:W-:-:S02]  /*2d10*/  IMAD.SHL.U32 R158, R158, 0x2, RZ ;  /* 0x000000029e9e7824 */ /* 0x000fc400078e00ff */
[----:B------:R-:W-:Y:S01]  /*2d20*/  IMAD.IADD R181, R0, 0x1, R187 ;  /* 0x0000000100b57824 */ /* 0x000fe200078e02bb */
[----:B------:R-:W4:Y:S01]  /*2d30*/  LDSM.16.M88.4 R12, [R183] ;  /* 0x00000000b70c783b */ /* 0x000f220000000200 */
[----:B------:R-:W-:Y:S01]  /*2d40*/  SHF.R.S32.HI R0, RZ, 0x1f, R159 ;  /* 0x0000001fff007819 */ /* 0x000fe2000001149f */
[----:B------:R-:W-:Y:S01]  /*2d50*/  IMAD.U32 R5, RZ, RZ, UR14 ;  /* 0x0000000eff057e24 */ /* 0x000fe2000f8e00ff */
[----:B-1----:R-:W-:Y:S01]  /*2d60*/  LOP3.LUT R6, R158, 0x6, RZ, 0xc0, !PT ;  /* 0x000000069e067812 */ /* 0x002fe200078ec0ff */
[----:B------:R-:W-:Y:S01]  /*2d70*/  LDSM.16.M88.4 R16, [R186+0x2000] ;  /* 0x00200000ba10783b */ /* 0x000fe20000000200 */
[----:B------:R-:W-:Y:S01]  /*2d80*/  LEA.HI R0, R0, R160, RZ, 0x2 ;  /* 0x000000a000007211 */ /* 0x000fe200078f10ff */
[----:B------:R-:W-:Y:S02]  /*2d90*/  IMAD R180, R5, 0x8, R160 ;  /* 0x0000000805b47824 */ /* 0x000fe400078e02a0 */
[----:B------:R-:W1:Y:S01]  /*2da0*/  LDSM.16.M88.4 R52, [R182+0x4000] ;  /* 0x00400000b634783b */ /* 0x000e620000000200 */
[----:B------:R-:W-:Y:S01]  /*2db0*/  LOP3.LUT R2, R0, 0xffffffc, RZ, 0xc0, !PT ;  /* 0x0ffffffc00027812 */ /* 0x000fe200078ec0ff */
[----:B------:R-:W-:-:S02]  /*2dc0*/  IMAD.U32 R0, RZ, RZ, UR19 ;  /* 0x00000013ff007e24 */ /* 0x000fc4000f8e00ff */
[----:B------:R-:W1:Y:S01]  /*2dd0*/  LDSM.16.M88.4 R48, [R182+0x4800] ;  /* 0x00480000b630783b */ /* 0x000e620000000200 */
[----:B------:R-:W-:Y:S02]  /*2de0*/  IMAD.U32 R5, RZ, RZ, UR30 ;  /* 0x0000001eff057e24 */ /* 0x000fe4000f8e00ff */
[----:B------:R-:W-:Y:S01]  /*2df0*/  IMAD.IADD R2, R160, 0x1, -R2 ;  /* 0x00000001a0027824 */ /* 0x000fe200078e0a02 */
[----:B------:R-:W1:Y:S01]  /*2e00*/  LDSM.16.M88.4 R60, [R182+0x5000] ;  /* 0x00500000b63c783b */ /* 0x000e620000000200 */
[----:B------:R-:W-:Y:S02]  /*2e10*/  IMAD R0, R0, 0x40, R6 ;  /* 0x0000004000007824 */ /* 0x000fe400078e0206 */
[----:B------:R-:W-:Y:S01]  /*2e20*/  IMAD R82, R2, 0x10, R82 ;  /* 0x0000001002527824 */ /* 0x000fe200078e0252 */
[----:B------:R-:W1:Y:S01]  /*2e30*/  LDSM.16.M88.4 R76, [R182+0x5800] ;  /* 0x00580000b64c783b */ /* 0x000e620000000200 */
[----:B------:R-:W-:Y:S02]  /*2e40*/  VIADD R2, R0, 0x1 ;  /* 0x0000000100027836 */ /* 0x000fe40000000000 */
[C---:B------:R-:W-:Y:S01]  /*2e50*/  VIADD R190, R187.reuse, 0x800 ;  /* 0x00000800bbbe7836 */ /* 0x040fe20000000000 */
[----:B--2---:R-:W-:Y:S01]  /*2e60*/  HMMA.16816.F32 R72, R8, R20, RZ ;  /* 0x000000140848723c */ /* 0x004fe200000018ff */
[----:B------:R-:W0:Y:S01]  /*2e70*/  LDGDEPBAR ;  /* 0x00000000000079af */ /* 0x000e220000000000 */
[----:B------:R-:W-:Y:S01]  /*2e80*/  I2FP.F32.S32 R6, R2 ;  /* 0x0000000200067245 */ /* 0x000fe20000201400 */
[----:B------:R-:W-:-:S02]  /*2e90*/  VIADD R189, R187, 0x1000 ;  /* 0x00001000bbbd7836 */ /* 0x000fc40000000000 */
[----:B------:R-:W-:Y:S01]  /*2ea0*/  STL [R1+0x80], R180 ;  /* 0x000080b401007387 */ /* 0x000fe20000100800 */
[----:B------:R-:W-:Y:S01]  /*2eb0*/  HMMA.16816.F32 R68, R8, R22, RZ ;  /* 0x000000160844723c */ /* 0x000fe200000018ff */
[----:B------:R-:W-:-:S05]  /*2ec0*/  VIADD R188, R187, 0x1800 ;  /* 0x00001800bbbc7836 */ /* 0x000fca0000000000 */
[C---:B-----5:R-:W-:Y:S06]  /*2ed0*/  HMMA.16816.F32 R56, R8.reuse, R32, RZ ;  /* 0x000000200838723c */ /* 0x060fec00000018ff */
[C---:B---3--:R-:W-:Y:S06]  /*2ee0*/  HMMA.16816.F32 R40, R8.reuse, R28, RZ ;  /* 0x0000001c0828723c */ /* 0x048fec00000018ff */
[C---:B----4-:R-:W-:Y:S06]  /*2ef0*/  HMMA.16816.F32 R36, R8.reuse, R24, RZ ;  /* 0x000000180824723c */ /* 0x050fec00000018ff */
[C---:B------:R-:W-:Y:S06]  /*2f00*/  HMMA.16816.F32 R44, R8.reuse, R34, RZ ;  /* 0x00000022082c723c */ /* 0x040fec00000018ff */
[----:B------:R-:W-:Y:S06]  /*2f10*/  HMMA.16816.F32 R64, R8, R30, RZ ;  /* 0x0000001e0840723c */ /* 0x000fec00000018ff */
[C---:B------:R-:W-:Y:S06]  /*2f20*/  HMMA.16816.F32 R100, R12.reuse, R20, RZ ;  /* 0x000000140c64723c */ /* 0x040fec00000018ff */
[----:B------:R-:W-:Y:S01]  /*2f30*/  HMMA.16816.F32 R96, R12, R22, RZ ;  /* 0x000000160c60723c */ /* 0x000fe200000018ff */
[----:B------:R-:W2:Y:S05]  /*2f40*/  LDSM.16.M88.4 R20, [R186] ;  /* 0x00000000ba14783b */ /* 0x000eaa0000000200 */
[----:B------:R-:W-:Y:S06]  /*2f50*/  HMMA.16816.F32 R8, R8, R26, RZ ;  /* 0x0000001a0808723c */ /* 0x000fec00000018ff */
[C---:B------:R-:W-:Y:S06]  /*2f60*/  HMMA.16816.F32 R84, R12.reuse, R28, RZ ;  /* 0x0000001c0c54723c */ /* 0x040fec00000018ff */
[C---:B------:R-:W-:Y:S06]  /*2f70*/  HMMA.16816.F32 R104, R12.reuse, R30, RZ ;  /* 0x0000001e0c68723c */ /* 0x040fec00000018ff */
[----:B------:R-:W-:Y:S06]  /*2f80*/  HMMA.16816.F32 R28, R12, R24, RZ ;  /* 0x000000180c1c723c */ /* 0x000fec00000018ff */
[----:B-1----:R-:W-:Y:S06]  /*2f90*/  HMMA.16816.F32 R148, R16, R54, R68 ;  /* 0x000000361094723c */ /* 0x002fec0000001844 */
[C---:B------:R-:W-:Y:S06]  /*2fa0*/  HMMA.16816.F32 R88, R12.reuse, R32, RZ ;  /* 0x000000200c58723c */ /* 0x040fec00000018ff */
[C---:B------:R-:W-:Y:S01]  /*2fb0*/  HMMA.16816.F32 R92, R12.reuse, R34, RZ ;  /* 0x000000220c5c723c */ /* 0x040fe200000018ff */
[----:B------:R-:W-:Y:S05]  /*2fc0*/  LDSM.16.M88.4 R32, [R187+0x1800] ;  /* 0x00180000bb20783b */ /* 0x000fea0000000200 */
[----:B------:R-:W-:Y:S01]  /*2fd0*/  HMMA.16816.F32 R108, R12, R26, RZ ;  /* 0x0000001a0c6c723c */ /* 0x000fe200000018ff */
[----:B------:R-:W-:Y:S04]  /*2fe0*/  LDSM.16.M88.4 R12, [R184+0x2000] ;  /* 0x00200000b80c783b */ /* 0x000fe80000000200 */
[----:B------:R-:W-:Y:S01]  /*2ff0*/  LDSM.16.M88.4 R24, [R181+0x800] ;  /* 0x00080000b518783b */ /* 0x000fe20000000200 */
[C---:B------:R-:W-:Y:S06]  /*3000*/  HMMA.16816.F32 R152, R16.reuse, R52, R72 ;  /* 0x000000341098723c */ /* 0x040fec0000001848 */
[C---:B------:R-:W-:Y:S06]  /*3010*/  HMMA.16816.F32 R144, R16.reuse, R48, R56 ;  /* 0x000000301090723c */ /* 0x040fec0000001838 */
[C---:B------:R-:W-:Y:S01]  /*3020*/  HMMA.16816.F32 R136, R16.reuse, R60, R40 ;  /* 0x0000003c1088723c */ /* 0x040fe20000001828 */
[----:B------:R-:W-:Y:S05]  /*3030*/  LDSM.16.M88.4 R40, [R187+0x800] ;  /* 0x00080000bb28783b */ /* 0x000fea0000000200 */
[C---:B------:R-:W-:Y:S01]  /*3040*/  HMMA.16816.F32 R128, R16.reuse, R76, R36 ;  /* 0x0000004c1080723c */ /* 0x040fe20000001824 */
[----:B------:R-:W-:Y:S05]  /*3050*/  LDSM.16.M88.4 R36, [R187+0x1000] ;  /* 0x00100000bb24783b */ /* 0x000fea0000000200 */
[C---:B------:R-:W-:Y:S01]  /*3060*/  HMMA.16816.F32 R140, R16.reuse, R50, R44 ;  /* 0x00000032108c723c */ /* 0x040fe2000000182c */
[----:B------:R-:W-:Y:S05]  /*3070*/  LDSM.16.M88.4 R44, [R187] ;  /* 0x00000000bb2c783b */ /* 0x000fea0000000200 */
[C---:B------:R-:W-:Y:S06]  /*3080*/  HMMA.16816.F32 R132, R16.reuse, R62, R64 ;  /* 0x0000003e1084723c */ /* 0x040fec0000001840 */
[----:B------:R-:W-:Y:S01]  /*3090*/  HMMA.16816.F32 R68, R16, R78, R8 ;  /* 0x0000004e1044723c */ /* 0x000fe20000001808 */
[----:B------:R-:W1:Y:S04]  /*30a0*/  LDSM.16.M88.4 R16, [R184] ;  /* 0x00000000b810783b */ /* 0x000e680000000200 */
[----:B------:R-:W-:Y:S01]  /*30b0*/  LDSM.16.M88.4 R8, [R185+0x2000] ;  /* 0x00200000b908783b */ /* 0x000fe20000000200 */
[C---:B--2---:R-:W-:Y:S06]  /*30c0*/  HMMA.16816.F32 R112, R20.reuse, R52, R100 ;  /* 0x000000341470723c */ /* 0x044fec0000001864 */
[C---:B------:R-:W-:Y:S01]  /*30d0*/  HMMA.16816.F32 R124, R20.reuse, R76, R28 ;  /* 0x0000004c147c723c */ /* 0x040fe2000000181c */
[----:B------:R-:W-:Y:S05]  /*30e0*/  LDSM.16.M88.4 R28, [R181] ;  /* 0x00000000b51c783b */ /* 0x000fea0000000200 */
[C---:B------:R-:W-:Y:S06]  /*30f0*/  HMMA.16816.F32 R116, R20.reuse, R48, R88 ;  /* 0x000000301474723c */ /* 0x040fec0000001858 */
[C---:B------:R-:W-:Y:S06]  /*3100*/  HMMA.16816.F32 R120, R20.reuse, R60, R84 ;  /* 0x0000003c1478723c */ /* 0x040fec0000001854 */
[C---:B------:R-:W-:Y:S01]  /*3110*/  HMMA.16816.F32 R56, R20.reuse, R54, R96 ;  /* 0x000000361438723c */ /* 0x040fe20000001860 */
[----:B------:R-:W-:Y:S05]  /*3120*/  LDSM.16.M88.4 R52, [R181+0x1800] ;  /* 0x00180000b534783b */ /* 0x000fea0000000200 */
[C---:B------:R-:W-:Y:S01]  /*3130*/  HMMA.16816.F32 R64, R20.reuse, R50, R92 ;  /* 0x000000321440723c */ /* 0x040fe2000000185c */
[----:B------:R-:W-:Y:S05]  /*3140*/  LDSM.16.M88.4 R48, [R181+0x1000] ;  /* 0x00100000b530783b */ /* 0x000fea0000000200 */
[C---:B------:R-:W-:Y:S06]  /*3150*/  HMMA.16816.F32 R72, R20.reuse, R62, R104 ;  /* 0x0000003e1448723c */ /* 0x040fec0000001868 */
[----:B------:R-:W-:Y:S01]  /*3160*/  HMMA.16816.F32 R76, R20, R78, R108 ;  /* 0x0000004e144c723c */ /* 0x000fe2000000186c */
[----:B------:R-:W2:Y:S01]  /*3170*/  LDSM.16.M88.4 R20, [R185] ;  /* 0x00000000b914783b */ /* 0x000ea20000000200 */
[----:B------:R-:W-:-:S04]  /*3180*/  DEPBAR.LE SB0, 0x0 ;  /* 0x000080000000791a */ /* 0x000fc80000000000 */
[-C--:B-1----:R-:W-:Y:S06]  /*3190*/  HMMA.16816.F32 R60, R16, R44.reuse, R112 ;  /* 0x0000002c103c723c */ /* 0x082fec0000001870 */
[C---:B------:R-:W-:Y:S06]  /*31a0*/  HMMA.16816.F32 R108, R12.reuse, R44, R152 ;  /* 0x0000002c0c6c723c */ /* 0x040fec0000001898 */
[-C--:B------:R-:W-:Y:S06]  /*31b0*/  HMMA.16816.F32 R104, R12, R46.reuse, R148 ;  /* 0x0000002e0c68723c */ /* 0x080fec0000001894 */
[----:B------:R-:W-:Y:S06]  /*31c0*/  HMMA.16816.F32 R44, R16, R46, R56 ;  /* 0x0000002e102c723c */ /* 0x000fec0000001838 */
[C---:B------:R-:W-:Y:S06]  /*31d0*/  HMMA.16816.F32 R100, R12.reuse, R40, R144 ;  /* 0x000000280c64723c */ /* 0x040fec0000001890 */
[----:B------:R-:W-:Y:S06]  /*31e0*/  HMMA.16816.F32 R96, R12, R42, R140 ;  /* 0x0000002a0c60723c */ /* 0x000fec000000188c */
[----:B--2---:R-:W-:Y:S06]  /*31f0*/  HMMA.16816.F32 R60, R20, R28, R60 ;  /* 0x0000001c143c723c */ /* 0x004fec000000183c */
[C---:B------:R-:W-:Y:S06]  /*3200*/  HMMA.16816.F32 R56, R16.reuse, R40, R116 ;  /* 0x000000281038723c */ /* 0x040fec0000001874 */
[C---:B------:R-:W-:Y:S06]  /*3210*/  HMMA.16816.F32 R40, R16.reuse, R42, R64 ;  /* 0x0000002a1028723c */ /* 0x040fec0000001840 */
[----:B------:R-:W-:Y:S06]  /*3220*/  HMMA.16816.F32 R64, R16, R32, R124 ;  /* 0x000000201040723c */ /* 0x000fec000000187c */
[----:B------:R-:W-:Y:S01]  /*3230*/  HMMA.16816.F32 R92, R12, R36, R136 ;  /* 0x000000240c5c723c */ /* 0x000fe20000001888 */
[----:B------:R-:W-:-:S05]  /*3240*/  FFMA.FTZ R7, R6, UR18, R61 ;  /* 0x0000001206077c23 */ /* 0x000fca000801003d */
[C---:B------:R-:W-:Y:S06]  /*3250*/  HMMA.16816.F32 R84, R12.reuse, R32, R128 ;  /* 0x000000200c54723c */ /* 0x040fec0000001880 */
[C---:B------:R-:W-:Y:S06]  /*3260*/  HMMA.16816.F32 R88, R12.reuse, R38, R132 ;  /* 0x000000260c58723c */ /* 0x040fec0000001884 */
[----:B------:R-:W-:Y:S06]  /*3270*/  HMMA.16816.F32 R68, R12, R34, R68 ;  /* 0x000000220c44723c */ /* 0x000fec0000001844 */
[C---:B------:R-:W-:Y:S06]  /*3280*/  HMMA.16816.F32 R108, R8.reuse, R28, R108 ;  /* 0x0000001c086c723c */ /* 0x040fec000000186c */
[-C--:B------:R-:W-:Y:S06]  /*3290*/  HMMA.16816.F32 R104, R8, R30.reuse, R104 ;  /* 0x0000001e0868723c */ /* 0x080fec0000001868 */
[----:B------:R-:W-:Y:S06]  /*32a0*/  HMMA.16816.F32 R28, R20, R30, R44 ;  /* 0x0000001e141c723c */ /* 0x000fec000000182c */
[----:B------:R-:W-:Y:S01]  /*32b0*/  HMMA.16816.F32 R12, R16, R36, R120 ;  /* 0x00000024100c723c */ /* 0x000fe20000001878 */
[----:B------:R-:W-:-:S02]  /*32c0*/  VIMNMX R44, R80, UR30, PT ;  /* 0x0000001e502c7c48 */ /* 0x000fc4000bfe0100 */
[C-C-:B------:R-:W-:Y:S02]  /*32d0*/  VIADDMNMX R45, R80.reuse, 0x8, R5.reuse, PT ;  /* 0x00000008502d7846 */ /* 0x140fe40003800105 */
[C-C-:B------:R-:W-:Y:S01]  /*32e0*/  VIADDMNMX R47, R80.reuse, 0x40, R5.reuse, PT ;  /* 0x00000040502f7846 */ /* 0x140fe20003800105 */
[C---:B------:R-:W-:Y:S01]  /*32f0*/  HMMA.16816.F32 R36, R16.reuse, R38, R72 ;  /* 0x000000261024723c */ /* 0x040fe20000001848 */
[----:B------:R-:W-:Y:S01]  /*3300*/  VIADDMNMX R46, R80, 0x48, R5, PT ;  /* 0x00000048502e7846 */ /* 0x000fe20003800105 */
[----:B------:R-:W-:Y:S01]  /*3310*/  VIADD R5, R0, 0x8 ;  /* 0x0000000800057836 */ /* 0x000fe20000000000 */
[CC--:B------:R-:W-:Y:S02]  /*3320*/  ISETP.GE.AND P1, PT, R2.reuse, R44.reuse, PT ;  /* 0x0000002c0200720c */ /* 0x0c0fe40003f26270 */
[----:B------:R-:W-:Y:S01]  /*3330*/  ISETP.GE.AND P0, PT, R2, R45, PT ;  /* 0x0000002d0200720c */ /* 0x000fe20003f06270 */
[----:B------:R-:W-:Y:S01]  /*3340*/  HMMA.16816.F32 R16, R16, R34, R76 ;  /* 0x000000221010723c */ /* 0x000fe2000000184c */
[----:B------:R-:W-:-:S02]  /*3350*/  ISETP.GE.AND P6, PT, R5, R44, PT ;  /* 0x0000002c0500720c */ /* 0x000fc40003fc6270 */
[C---:B------:R-:W-:Y:S02]  /*3360*/  ISETP.GE.AND P5, PT, R5.reuse, R45, PT ;  /* 0x0000002d0500720c */ /* 0x040fe40003fa6270 */
[-C--:B------:R-:W-:Y:S01]  /*3370*/  ISETP.GE.AND P3, PT, R5, R47.reuse, PT ;  /* 0x0000002f0500720c */ /* 0x080fe20003f66270 */
[C---:B------:R-:W-:Y:S01]  /*3380*/  HMMA.16816.F32 R100, R8.reuse, R24, R100 ;  /* 0x000000180864723c */ /* 0x040fe20000001864 */
[C---:B------:R-:W-:Y:S02]  /*3390*/  ISETP.GE.AND P4, PT, R2.reuse, R47, PT ;  /* 0x0000002f0200720c */ /* 0x040fe40003f86270 */
[-C--:B------:R-:W-:Y:S01]  /*33a0*/  ISETP.GE.AND P2, PT, R2, R46.reuse, PT ;  /* 0x0000002e0200720c */ /* 0x080fe20003f46270 */
[----:B------:R-:W-:Y:S02]  /*33b0*/  VIADD R2, R0, 0x9 ;  /* 0x0000000900027836 */ /* 0x000fe40000000000 */
[----:B------:R-:W-:Y:S06]  /*33c0*/  HMMA.16816.F32 R96, R8, R26, R96 ;  /* 0x0000001a0860723c */ /* 0x000fec0000001860 */
[C---:B------:R-:W-:Y:S06]  /*33d0*/  HMMA.16816.F32 R56, R20.reuse, R24, R56 ;  /* 0x000000181438723c */ /* 0x040fec0000001838 */
[C---:B------:R-:W-:Y:S06]  /*33e0*/  HMMA.16816.F32 R40, R20.reuse, R26, R40 ;  /* 0x0000001a1428723c */ /* 0x040fec0000001828 */
[----:B------:R-:W-:Y:S06]  /*33f0*/  HMMA.16816.F32 R24, R20, R52, R64 ;  /* 0x000000341418723c */ /* 0x000fec0000001840 */
[----:B------:R-:W-:Y:S01]  /*3400*/  HMMA.16816.F32 R92, R8, R48, R92 ;  /* 0x00000030085c723c */ /* 0x000fe2000000185c */
[----:B------:R-:W-:Y:S01]  /*3410*/  FSEL R65, R7, -INF , !P1 ;  /* 0xff80000007417808 */ /* 0x000fe20004800000 */
[----:B------:R-:W-:Y:S01]  /*3420*/  BAR.SYNC.DEFER_BLOCKING 0x0 ;  /* 0x0000000000007b1d */ /* 0x000fe20000010000 */
[----:B------:R-:W-:-:S02]  /*3430*/  ISETP.GE.AND P1, PT, R5, R46, PT ;  /* 0x0000002e0500720c */ /* 0x000fc40003f26270 */
[----:B------:R-:W-:Y:S01]  /*3440*/  I2FP.F32.S32 R5, R5 ;  /* 0x0000000500057245 */ /* 0x000fe20000201400 */
[C---:B------:R-:W-:Y:S04]  /*3450*/  HMMA.16816.F32 R88, R8.reuse, R50, R88 ;  /* 0x000000320858723c */ /* 0x040fe80000001858 */
[----:B------:R-:W-:Y:S02]  /*3460*/  FFMA.FTZ R7, R5, UR18, R28 ;  /* 0x0000001205077c23 */ /* 0x000fe4000801001c */
[C---:B------:R-:W-:Y:S03]  /*3470*/  HMMA.16816.F32 R84, R8.reuse, R52, R84 ;  /* 0x000000340854723c */ /* 0x040fe60000001854 */
[----:B------:R-:W-:Y:S01]  /*3480*/  FSEL R72, R7, -INF , !P6 ;  /* 0xff80000007487808 */ /* 0x000fe20007000000 */
[----:B------:R-:W-:Y:S01]  /*3490*/  FFMA.FTZ R7, R5, UR18, R106 ;  /* 0x0000001205077c23 */ /* 0x000fe2000801006a */
[----:B------:R-:W-:Y:S01]  /*34a0*/  ISETP.GE.AND P6, PT, R2, R46, PT ;  /* 0x0000002e0200720c */ /* 0x000fe20003fc6270 */
[----:B------:R-:W-:Y:S03]  /*34b0*/  HMMA.16816.F32 R68, R8, R54, R68 ;  /* 0x000000360844723c */ /* 0x000fe60000001844 */
[----:B------:R-:W-:-:S03]  /*34c0*/  FSEL R64, R7, -INF , !P1 ;  /* 0xff80000007407808 */ /* 0x000fc60004800000 */
[C---:B------:R-:W-:Y:S01]  /*34d0*/  HMMA.16816.F32 R16, R20.reuse, R54, R16 ;  /* 0x000000361410723c */ /* 0x040fe20000001810 */
[C---:B------:R-:W-:Y:S01]  /*34e0*/  FFMA.FTZ R9, R6.reuse, UR18, R63 ;  /* 0x0000001206097c23 */ /* 0x040fe2000801003f */
[C---:B------:R-:W-:Y:S01]  /*34f0*/  FFMA.FTZ R8, R6.reuse, UR18, R109 ;  /* 0x0000001206087c23 */ /* 0x040fe2000801006d */
[----:B------:R-:W-:Y:S01]  /*3500*/  FFMA.FTZ R6, R6, UR18, R111 ;  /* 0x0000001206067c23 */ /* 0x000fe2000801006f */
[----:B------:R-:W-:Y:S02]  /*3510*/  FFMA.FTZ R10, R5, UR18, R30 ;  /* 0x00000012050a7c23 */ /* 0x000fe4000801001e */
[----:B------:R-:W-:Y:S01]  /*3520*/  FSEL R32, R9, -INF , !P0 ;  /* 0xff80000009207808 */ /* 0x000fe20004000000 */
[----:B------:R-:W-:Y:S01]  /*3530*/  FFMA.FTZ R9, R5, UR18, R104 ;  /* 0x0000001205097c23 */ /* 0x000fe20008010068 */
[----:B------:R-:W-:Y:S01]  /*3540*/  FSEL R63, R6, -INF , !P2 ;  /* 0xff800000063f7808 */ /* 0x000fe20005000000 */
[----:B------:R-:W-:Y:S01]  /*3550*/  VIADD R5, R0, 0x10 ;  /* 0x0000001000057836 */ /* 0x000fe20000000000 */
[----:B------:R-:W-:Y:S01]  /*3560*/  I2FP.F32.S32 R6, R2 ;  /* 0x0000000200067245 */ /* 0x000fe20000201400 */
[----:B------:R-:W-:Y:S01]  /*3570*/  HMMA.16816.F32 R12, R20, R48, R12 ;  /* 0x00000030140c723c */ /* 0x000fe2000000180c */
[----:B------:R-:W-:-:S02]  /*3580*/  FSEL R54, R8, -INF , !P4 ;  /* 0xff80000008367808 */ /* 0x000fc40006000000 */
[-C--:B------:R-:W-:Y:S01]  /*3590*/  ISETP.GE.AND P0, PT, R2, R44.reuse, PT ;  /* 0x0000002c0200720c */ /* 0x080fe20003f06270 */
[----:B------:R-:W-:Y:S01]  /*35a0*/  FFMA.FTZ R8, R6, UR18, R29 ;  /* 0x0000001206087c23 */ /* 0x000fe2000801001d */
[----:B------:R-:W-:Y:S01]  /*35b0*/  FSEL R33, R10, -INF , !P5 ;  /* 0xff8000000a217808 */ /* 0x000fe20006800000 */
[----:B------:R-:W-:Y:S01]  /*35c0*/  FFMA.FTZ R11, R6, UR18, R31 ;  /* 0x00000012060b7c23 */ /* 0x000fe2000801001f */
[----:B------:R-:W-:Y:S01]  /*35d0*/  FSEL R61, R9, -INF , !P3 ;  /* 0xff800000093d7808 */ /* 0x000fe20005800000 */
[----:B------:R-:W-:Y:S01]  /*35e0*/  HMMA.16816.F32 R36, R20, R50, R36 ;  /* 0x000000321424723c */ /* 0x000fe20000001824 */
[----:B------:R-:W-:Y:S01]  /*35f0*/  FSEL R67, R8, -INF , !P0 ;  /* 0xff80000008437808 */ /* 0x000fe20004000000 */
[C---:B------:R-:W-:Y:S01]  /*3600*/  FFMA.FTZ R8, R6.reuse, UR18, R105 ;  /* 0x0000001206087c23 */ /* 0x040fe20008010069 */
[C---:B------:R-:W-:Y:S01]  /*3610*/  ISETP.GE.AND P5, PT, R5.reuse, R44, PT ;  /* 0x0000002c0500720c */ /* 0x040fe20003fa6270 */
[----:B------:R-:W-:Y:S01]  /*3620*/  FFMA.FTZ R6, R6, UR18, R107 ;  /* 0x0000001206067c23 */ /* 0x000fe2000801006b */
[----:B------:R-:W-:-:S02]  /*3630*/  ISETP.GE.AND P3, PT, R5, R45, PT ;  /* 0x0000002d0500720c */ /* 0x000fc40003f66270 */
[C---:B------:R-:W-:Y:S02]  /*3640*/  ISETP.GE.AND P1, PT, R5.reuse, R47, PT ;  /* 0x0000002f0500720c */ /* 0x040fe40003f26270 */
[----:B------:R-:W-:Y:S02]  /*3650*/  ISETP.GE.AND P0, PT, R5, R46, PT ;  /* 0x0000002e0500720c */ /* 0x000fe40003f06270 */
[C---:B------:R-:W-:Y:S02]  /*3660*/  ISETP.GE.AND P4, PT, R2.reuse, R45, PT ;  /* 0x0000002d0200720c */ /* 0x040fe40003f86270 */
[----:B------:R-:W-:Y:S01]  /*3670*/  ISETP.GE.AND P2, PT, R2, R47, PT ;  /* 0x0000002f0200720c */ /* 0x000fe20003f46270 */
[----:B------:R-:W-:Y:S01]  /*3680*/  VIADD R2, R0, 0x11 ;  /* 0x0000001100027836 */ /* 0x000fe20000000000 */
[----:B------:R-:W-:Y:S02]  /*3690*/  I2FP.F32.S32 R5, R5 ;  /* 0x0000000500057245 */ /* 0x000fe40000201400 */
[----:B------:R-:W-:-:S02]  /*36a0*/  FSEL R78, R6, -INF , !P6 ;  /* 0xff800000064e7808 */ /* 0x000fc40007000000 */
        /* <DEDUP_REMOVED lines=48> */
[C---:B------:R-:W-:Y:S02]  /*39b0*/  ISETP.GE.AND P4, PT, R5.reuse, R47, PT ;  /* 0x0000002f0500720c */ /* 0x040fe40003f86270 */
[-C--:B------:R-:W-:Y:S02]  /*39c0*/  ISETP.GE.AND P2, PT, R5, R46.reuse, PT ;  /* 0x0000002e0500720c */ /* 0x080fe40003f46270 */
        /* <DEDUP_REMOVED lines=30> */
[C---:B------:R-:W-:Y:S01]  /*3bb0*/  ISETP.GE.AND P3, PT, R2.reuse, R47, PT ;  /* 0x0000002f0200720c */ /* 0x040fe20003f66270 */
[----:B------:R-:W-:Y:S01]  /*3bc0*/  FFMA.FTZ R7, R5, UR18, R36 ;  /* 0x0000001205077c23 */ /* 0x000fe20008010024 */
[----:B------:R-:W-:Y:S01]  /*3bd0*/  ISETP.GE.AND P1, PT, R2, R46, PT ;  /* 0x0000002e0200720c */ /* 0x000fe20003f26270 */
        /* <DEDUP_REMOVED lines=11> */
[C---:B------:R-:W-:Y:S02]  /*3c90*/  ISETP.GE.AND P1, PT, R2.reuse, R47, PT ;  /* 0x0000002f0200720c */ /* 0x040fe40003f26270 */
[----:B------:R-:W-:Y:S02]  /*3ca0*/  ISETP.GE.AND P0, PT, R2, R46, PT ;  /* 0x0000002e0200720c */ /* 0x000fe40003f06270 */
[----:B------:R-:W-:Y:S01]  /*3cb0*/  I2FP.F32.S32 R7, R2 ;  /* 0x0000000200077245 */ /* 0x000fe20000201400 */
[----:B------:R-:W-:Y:S01]  /*3cc0*/  VIADD R2, R0, 0x30 ;  /* 0x0000003000027836 */ /* 0x000fe20000000000 */
[----:B------:R-:W-:Y:S02]  /*3cd0*/  FSEL R222, R6, -INF , !P6 ;  /* 0xff80000006de7808 */ /* 0x000fe40007000000 */
[----:B------:R-:W-:Y:S01]  /*3ce0*/  FSEL R179, R9, -INF , !P2 ;  /* 0xff80000009b37808 */ /* 0x000fe20005000000 */
[C---:B------:R-:W-:Y:S01]  /*3cf0*/  FFMA.FTZ R8, R7.reuse, UR18, R37 ;  /* 0x0000001207087c23 */ /* 0x040fe20008010025 */
[----:B------:R-:W-:Y:S01]  /*3d00*/  I2FP.F32.S32 R6, R2 ;  /* 0x0000000200067245 */ /* 0x000fe20000201400 */
[C---:B------:R-:W-:Y:S01]  /*3d10*/  FFMA.FTZ R11, R7.reuse, UR18, R39 ;  /* 0x00000012070b7c23 */ /* 0x040fe20008010027 */
[C---:B------:R-:W-:Y:S01]  /*3d20*/  FFMA.FTZ R9, R7.reuse, UR18, R89 ;  /* 0x0000001207097c23 */ /* 0x040fe20008010059 */
[----:B------:R-:W-:Y:S01]  /*3d30*/  FSEL R122, R10, -INF , !P4 ;  /* 0xff8000000a7a7808 */ /* 0x000fe20006000000 */
[----:B------:R-:W-:Y:S01]  /*3d40*/  FFMA.FTZ R7, R7, UR18, R91 ;  /* 0x0000001207077c23 */ /* 0x000fe2000801005b */
[----:B------:R-:W-:Y:S01]  /*3d50*/  FSEL R115, R8, -INF , !P5 ;  /* 0xff80000008737808 */ /* 0x000fe20006800000 */
[----:B------:R-:W-:Y:S01]  /*3d60*/  FFMA.FTZ R8, R6, UR18, R24 ;  /* 0x0000001206087c23 */ /* 0x000fe20008010018 */
[----:B------:R-:W-:-:S02]  /*3d70*/  ISETP.GE.AND P4, PT, R2, R44, PT ;  /* 0x0000002c0200720c */ /* 0x000fc40003f86270 */
[----:B------:R-:W-:Y:S02]  /*3d80*/  FSEL R119, R11, -INF , !P3 ;  /* 0xff8000000b777808 */ /* 0x000fe40005800000 */
[----:B------:R-:W-:Y:S02]  /*3d90*/  FSEL R178, R9, -INF , !P1 ;  /* 0xff80000009b27808 */ /* 0x000fe40004800000 */
[----:B------:R-:W-:Y:S01]  /*3da0*/  FSEL R220, R7, -INF , !P0 ;  /* 0xff80000007dc7808 */ /* 0x000fe20004000000 */
[----:B------:R-:W-:Y:S01]  /*3db0*/  FFMA.FTZ R7, R6, UR18, R26 ;  /* 0x0000001206077c23 */ /* 0x000fe2000801001a */
        /* <DEDUP_REMOVED lines=8> */
[----:B------:R-:W-:Y:S02]  /*3e40*/  I2FP.F32.S32 R5, R5 ;  /* 0x0000000500057245 */ /* 0x000fe40000201400 */
[----:B------:R-:W-:Y:S02]  /*3e50*/  FSEL R121, R7, -INF , !P2 ;  /* 0xff80000007797808 */ /* 0x000fe40005000000 */
[C---:B------:R-:W-:Y:S01]  /*3e60*/  ISETP.GE.AND P6, PT, R2.reuse, R47, PT ;  /* 0x0000002f0200720c */ /* 0x040fe20003fc6270 */
[C---:B------:R-:W-:Y:S01]  /*3e70*/  FFMA.FTZ R7, R5.reuse, UR18, R25 ;  /* 0x0000001205077c23 */ /* 0x040fe20008010019 */
[----:B------:R-:W-:Y:S01]  /*3e80*/  ISETP.GE.AND P5, PT, R2, R46, PT ;  /* 0x0000002e0200720c */ /* 0x000fe20003fa6270 */
[----:B------:R-:W-:Y:S01]  /*3e90*/  VIADD R2, R0, 0x38 ;  /* 0x0000003800027836 */ /* 0x000fe20000000000 */
[----:B------:R-:W-:Y:S01]  /*3ea0*/  FSEL R221, R8, -INF , !P6 ;  /* 0xff80000008dd7808 */ /* 0x000fe20007000000 */
[C---:B------:R-:W-:Y:S01]  /*3eb0*/  FFMA.FTZ R12, R5.reuse, UR18, R27 ;  /* 0x00000012050c7c23 */ /* 0x040fe2000801001b */
[----:B------:R-:W-:Y:S01]  /*3ec0*/  FSEL R229, R6, -INF , !P5 ;  /* 0xff80000006e57808 */ /* 0x000fe20006800000 */
[----:B------:R-:W-:Y:S01]  /*3ed0*/  FFMA.FTZ R10, R5, UR18, R85 ;  /* 0x00000012050a7c23 */ /* 0x000fe20008010055 */
[----:B------:R-:W-:Y:S01]  /*3ee0*/  FSEL R111, R7, -INF , !P3 ;  /* 0xff800000076f7808 */ /* 0x000fe20005800000 */
[----:B------:R-:W-:Y:S01]  /*3ef0*/  FFMA.FTZ R6, R5, UR18, R87 ;  /* 0x0000001205067c23 */ /* 0x000fe20008010057 */
[----:B------:R-:W-:-:S02]  /*3f00*/  ISETP.GE.AND P2, PT, R2, R44, PT ;  /* 0x0000002c0200720c */ /* 0x000fc40003f46270 */
[C---:B------:R-:W-:Y:S02]  /*3f10*/  ISETP.GE.AND P6, PT, R2.reuse, R45, PT ;  /* 0x0000002d0200720c */ /* 0x040fe40003fc6270 */
[C---:B------:R-:W-:Y:S02]  /*3f20*/  ISETP.GE.AND P5, PT, R2.reuse, R47, PT ;  /* 0x0000002f0200720c */ /* 0x040fe40003fa6270 */
[----:B------:R-:W-:Y:S02]  /*3f30*/  ISETP.GE.AND P3, PT, R2, R46, PT ;  /* 0x0000002e0200720c */ /* 0x000fe40003f66270 */
[----:B------:R-:W-:Y:S02]  /*3f40*/  I2FP.F32.S32 R2, R2 ;  /* 0x0000000200027245 */ /* 0x000fe40000201400 */
[----:B------:R-:W-:Y:S02]  /*3f50*/  I2FP.F32.S32 R5, R0 ;  /* 0x0000000000057245 */ /* 0x000fe40000201400 */
[----:B------:R-:W-:Y:S01]  /*3f60*/  FSEL R216, R10, -INF , !P0 ;  /* 0xff8000000ad87808 */ /* 0x000fe20004000000 */
[----:B------:R-:W-:Y:S01]  /*3f70*/  FFMA.FTZ R7, R2, UR18, R16 ;  /* 0x0000001202077c23 */ /* 0x000fe20008010010 */
[----:B------:R-:W-:Y:S01]  /*3f80*/  ISETP.GE.AND P0, PT, R0, R45, PT ;  /* 0x0000002d0000720c */ /* 0x000fe20003f06270 */
[C---:B------:R-:W-:Y:S01]  /*3f90*/  FFMA.FTZ R13, R5.reuse, UR18, R62 ;  /* 0x00000012050d7c23 */ /* 0x040fe2000801003e */
[C---:B------:R-:W-:Y:S01]  /*3fa0*/  FFMA.FTZ R9, R2.reuse, UR18, R68 ;  /* 0x0000001202097c23 */ /* 0x040fe20008010044 */
[----:B------:R-:W-:Y:S01]  /*3fb0*/  FFMA.FTZ R11, R2, UR18, R18 ;  /* 0x00000012020b7c23 */ /* 0x000fe20008010012 */
[----:B------:R-:W-:Y:S01]  /*3fc0*/  FSEL R112, R12, -INF , !P1 ;  /* 0xff8000000c707808 */ /* 0x000fe20004800000 */
[----:B------:R-:W-:Y:S01]  /*3fd0*/  FFMA.FTZ R2, R2, UR18, R70 ;  /* 0x0000001202027c23 */ /* 0x000fe20008010046 */
[----:B------:R-:W-:Y:S01]  /*3fe0*/  FSEL R227, R6, -INF , !P4 ;  /* 0xff80000006e37808 */ /* 0x000fe20006000000 */
[----:B------:R-:W-:Y:S01]  /*3ff0*/  FFMA.FTZ R8, R5, UR18, R60 ;  /* 0x0000001205087c23 */ /* 0x000fe2000801003c */
[----:B------:R-:W-:Y:S01]  /*4000*/  FSEL R113, R7, -INF , !P2 ;  /* 0xff80000007717808 */ /* 0x000fe20005000000 */
[C---:B------:R-:W-:Y:S01]  /*4010*/  FFMA.FTZ R10, R5.reuse, UR18, R108 ;  /* 0x00000012050a7c23 */ /* 0x040fe2000801006c */
[C---:B------:R-:W-:Y:S01]  /*4020*/  ISETP.GE.AND P1, PT, R0.reuse, R44, PT ;  /* 0x0000002c0000720c */ /* 0x040fe20003f26270 */
[----:B------:R-:W-:Y:S01]  /*4030*/  FFMA.FTZ R7, R5, UR18, R110 ;  /* 0x0000001205077c23 */ /* 0x000fe2000801006e */
[----:B------:R-:W-:-:S02]  /*4040*/  ISETP.GE.AND P4, PT, R0, R47, PT ;  /* 0x0000002f0000720c */ /* 0x000fc40003f86270 */
[C---:B------:R-:W-:Y:S01]  /*4050*/  ISETP.GE.AND P2, PT, R0.reuse, R46, PT ;  /* 0x0000002e0000720c */ /* 0x040fe20003f46270 */
[----:B------:R-:W-:Y:S01]  /*4060*/  VIADD R0, R0, 0x39 ;  /* 0x0000003900007836 */ /* 0x000fe20000000000 */
[----:B------:R-:W-:Y:S02]  /*4070*/  FSEL R20, R13, -INF , !P0 ;  /* 0xff8000000d147808 */ /* 0x000fe40004000000 */
[----:B------:R-:W-:Y:S02]  /*4080*/  PLOP3.LUT P0, PT, PT, PT, UP0, 0x80, 0x0 ;  /* 0x000000000000781c */ /* 0x000fe40003f0f008 */
[----:B------:R-:W-:Y:S02]  /*4090*/  FSEL R116, R11, -INF , !P6 ;  /* 0xff8000000b747808 */ /* 0x000fe40007000000 */
[----:B------:R-:W-:Y:S02]  /*40a0*/  FSEL R224, R9, -INF , !P5 ;  /* 0xff80000009e07808 */ /* 0x000fe40006800000 */
        /* <DEDUP_REMOVED lines=18> */
[----:B------:R-:W-:Y:S01]  /*41d0*/  ULDC UR6, c[0x0][0x2d0] ;  /* 0x0000b40000067ab9 */ /* 0x000fe20000000800 */
[----:B------:R-:W-:Y:S01]  /*41e0*/  IMAD.U32 R0, RZ, RZ, UR10 ;  /* 0x0000000aff007e24 */ /* 0x000fe2000f8e00ff */
[----:B------:R-:W-:Y:S01]  /*41f0*/  ISETP.GE.AND P1, PT, R232, UR6, PT ;  /* 0x00000006e8007c0c */ /* 0x000fe2000bf26270 */
[----:B------:R-:W-:Y:S01]  /*4200*/  UIADD3 UR6, UR16, -0x2, URZ ;  /* 0xfffffffe10067890 */ /* 0x000fe2000fffe03f */
[----:B------:R-:W-:Y:S01]  /*4210*/  IMAD.U32 R8, RZ, RZ, UR10 ;  /* 0x0000000aff087e24 */ /* 0x000fe2000f8e00ff */
[----:B------:R-:W-:Y:S01]  /*4220*/  BSSY B0, `(.L_x_1250) ;  /* 0x0000032000007945 */ /* 0x000fe20003800000 */
[----:B------:R-:W-:Y:S01]  /*4230*/  IMAD.U32 R5, RZ, RZ, UR11 ;  /* 0x0000000bff057e24 */ /* 0x000fe2000f8e00ff */
[----:B------:R-:W-:Y:S02]  /*4240*/  USHF.R.S32.HI UR7, URZ, 0x1f, UR6 ;  /* 0x0000001f3f077899 */ /* 0x000fe40008011406 */
[----:B------:R-:W-:Y:S01]  /*4250*/  IMAD.U32 R6, RZ, RZ, UR6 ;  /* 0x00000006ff067e24 */ /* 0x000fe2000f8e00ff */
[----:B------:R-:W-:-:S03]  /*4260*/  UIMAD UR6, UR31, UR6, URZ ;  /* 0x000000061f0672a4 */ /* 0x000fc6000f8e023f */
[----:B------:R-:W-:Y:S01]  /*4270*/  IMAD.WIDE.U32 R6, R6, UR34, R162 ;  /* 0x0000002206067c25 */ /* 0x000fe2000f8e00a2 */
[----:B------:R-:W-:Y:S01]  /*4280*/  UIMAD UR6, UR7, UR34, UR6 ;  /* 0x00000022070672a4 */ /* 0x000fe2000f8e0206 */
[----:B------:R-:W1:Y:S01]  /*4290*/  @!P1 LDC.64 R14, c[0x0][0x218] ;  /* 0x00008600ff0e9b82 */ /* 0x000e620000000a00 */
[----:B------:R2:W-:Y:S01]  /*42a0*/  @P1 STS.128 [R192+0x4000], RZ ;  /* 0x004000ffc0001388 */ /* 0x0005e20000000c00 */
[----:B------:R-:W-:-:S03]  /*42b0*/  @!P1 LEA R2, P3, R0, R6, 0x5 ;  /* 0x0000000600029211 */ /* 0x000fc600078628ff */
[----:B------:R-:W-:Y:S01]  /*42c0*/  VIADD R9, R7, UR6 ;  /* 0x0000000607097c36 */ /* 0x000fe20008000000 */
[----:B------:R-:W-:Y:S02]  /*42d0*/  @!P1 IADD3 R0, P2, R6, UR36, RZ ;  /* 0x0000002406009c10 */ /* 0x000fe4000ff5e0ff */
[----:B------:R-:W3:Y:S02]  /*42e0*/  @!P1 LDC.64 R12, c[0x0][0x218] ;  /* 0x00008600ff0c9b82 */ /* 0x000ee40000000a00 */
[----:B------:R-:W-:Y:S02]  /*42f0*/  @!P1 LEA.HI.X R11, R8, R9, R5, 0x5, P3 ;  /* 0x00000009080b9211 */ /* 0x000fe400018f2c05 */
[----:B------:R-:W-:-:S04]  /*4300*/  @!P1 IADD3.X R5, R9, UR35, RZ, P2, !PT ;  /* 0x0000002309059c10 */ /* 0x000fc800097fe4ff */
        /* <DEDUP_REMOVED lines=35> */
.L_x_1251:
[----:B------:R-:W-:Y:S05]  /*4540*/  BSYNC B0 ;  /* 0x0000000000007941 */ /* 0x000fea0003800000 */
.L_x_1250:
[----:B------:R-:W0:Y:S02]  /*4550*/  LDGDEPBAR ;  /* 0x00000000000079af */ /* 0x000e240000000000 */
.L_x_1249:
[----:B------:R-:W-:Y:S01]  /*4560*/  FMNMX.FTZ R2, R20, R32, !PT ;  /* 0x0000002014027209 */ /* 0x000fe20007810000 */
[----:B------:R-:W-:Y:S01]  /*4570*/  STL [R1+0x194], R186 ;  /* 0x000194ba01007387 */ /* 0x000fe20000100800 */
[----:B-1----:R-:W-:Y:S01]  /*4580*/  FMNMX.FTZ R6, R21, R54, !PT ;  /* 0x0000003615067209 */ /* 0x002fe20007810000 */
[C---:B------:R-:W-:Y:S01]  /*4590*/  VIADD R9, R180.reuse, 0x4 ;  /* 0x00000004b4097836 */ /* 0x040fe20000000000 */
[----:B------:R-:W-:Y:S01]  /*45a0*/  FMNMX.FTZ R2, R33, R2, !PT ;  /* 0x0000000221027209 */ /* 0x000fe20007810000 */
[----:B------:R-:W-:Y:S01]  /*45b0*/  STL [R1+0x190], R185 ;  /* 0x000190b901007387 */ /* 0x000fe20000100800 */
[----:B------:R-:W-:Y:S01]  /*45c0*/  FMNMX.FTZ R6, R61, R6, !PT ;  /* 0x000000063d067209 */ /* 0x000fe20007810000 */
[----:B------:R-:W-:Y:S01]  /*45d0*/  IMAD.WIDE.U32 R18, R180, -0x326172a9, RZ ;  /* 0xcd9e8d57b4127825 */ /* 0x000fe200078e00ff */
[----:B------:R-:W-:Y:S01]  /*45e0*/  FMNMX.FTZ R2, R31, R2, !PT ;  /* 0x000000021f027209 */ /* 0x000fe20007810000 */
[----:B------:R-:W-:Y:S01]  /*45f0*/  STL [R1+0x18c], R184 ;  /* 0x00018cb801007387 */ /* 0x000fe20000100800 */
[----:B------:R-:W-:Y:S01]  /*4600*/  LOP3.LUT R0, R157, 0x7ffffffc, RZ, 0xc0, !PT ;  /* 0x7ffffffc9d007812 */ /* 0x000fe200078ec0ff */
[----:B------:R-:W-:Y:S01]  /*4610*/  USHF.L.U32 UR6, UR19, 0x1, URZ ;  /* 0x0000000113067899 */ /* 0x000fe2000800063f */
[----:B------:R-:W-:Y:S01]  /*4620*/  FMNMX.FTZ R2, R30, R2, !PT ;  /* 0x000000021e027209 */ /* 0x000fe20007810000 */
[----:B------:R-:W-:Y:S01]  /*4630*/  STL [R1+0x188], R183 ;  /* 0x000188b701007387 */ /* 0x000fe20000100800 */
[----:B------:R-:W-:Y:S01]  /*4640*/  LOP3.LUT R8, R161, UR32, RZ, 0x3c, !PT ;  /* 0x00000020a1087c12 */ /* 0x000fe2000f8e3cff */
[----:B------:R-:W-:Y:S01]  /*4650*/  IMAD.IADD R0, R81, 0x1, -R0 ;  /* 0x0000000151007824 */ /* 0x000fe200078e0a00 */
[----:B------:R-:W-:Y:S01]  /*4660*/  FMNMX.FTZ R2, R29, R2, !PT ;  /* 0x000000021d027209 */ /* 0x000fe20007810000 */
[----:B------:R-:W-:Y:S01]  /*4670*/  STL [R1+0x184], R182 ;  /* 0x000184b601007387 */ /* 0x000fe20000100800 */
[----:B--2---:R-:W-:Y:S01]  /*4680*/  IMAD.WIDE.U32 R14, R9, -0x326172a9, RZ ;  /* 0xcd9e8d57090e7825 */ /* 0x004fe200078e00ff */
[----:B------:R-:W-:Y:S01]  /*4690*/  ULOP3.LUT UR7, UR6, UR33, URZ, 0x3c, !UPT ;  /* 0x0000002106077292 */ /* 0x000fe2000f8e3c3f */
[----:B------:R-:W-:Y:S01]  /*46a0*/  FMNMX.FTZ R2, R23, R2, !PT ;  /* 0x0000000217027209 */ /* 0x000fe20007810000 */
[----:B------:R-:W-:Y:S01]  /*46b0*/  STL [R1+0x180], R181 ;  /* 0x000180b501007387 */ /* 0x000fe20000100800 */
[----:B------:R-:W-:Y:S01]  /*46c0*/  IMAD.SHL.U32 R5, R0, 0x2, RZ ;  /* 0x0000000200057824 */ /* 0x000fe200078e00ff */
[----:B------:R-:W-:Y:S01]  /*46d0*/  UIADD3 UR6, UR6, 0x1, URZ ;  /* 0x0000000106067890 */ /* 0x000fe2000fffe03f */
[----:B------:R-:W-:Y:S01]  /*46e0*/  FMNMX.FTZ R2, R28, R2, !PT ;  /* 0x000000021c027209 */ /* 0x000fe20007810000 */
[----:B------:R-:W-:Y:S01]  /*46f0*/  STL [R1+0x17c], R176 ;  /* 0x00017cb001007387 */ /* 0x000fe20000100800 */
[----:B------:R-:W-:Y:S01]  /*4700*/  IMAD R230, R82, UR17, R5 ;  /* 0x0000001152e67c24 */ /* 0x000fe2000f8e0205 */
[----:B------:R-:W-:Y:S01]  /*4710*/  LOP3.LUT R5, R19, R8, RZ, 0x3c, !PT ;  /* 0x0000000813057212 */ /* 0x000fe200078e3cff */
[----:B------:R-:W-:Y:S01]  /*4720*/  IMAD.WIDE.U32 R12, R9, -0x326172a9, RZ ;  /* 0xcd9e8d57090c7825 */ /* 0x000fe200078e00ff */
[----:B------:R-:W-:Y:S01]  /*4730*/  FMNMX.FTZ R2, R123, R2, !PT ;  /* 0x000000027b027209 */ /* 0x000fe20007810000 */
[----:B------:R-:W-:Y:S01]  /*4740*/  STL [R1+0x178], R47 ;  /* 0x0001782f01007387 */ /* 0x000fe20000100800 */
[----:B------:R-:W-:Y:S01]  /*4750*/  UIADD3 UR41, UR33, -0x4498517b, URZ ;  /* 0xbb67ae8521297890 */ /* 0x000fe2000fffe03f */
[----:B------:R-:W-:Y:S01]  /*4760*/  IMAD.WIDE.U32 R234, R5, -0x2daee0ad, RZ ;  /* 0xd2511f5305ea7825 */ /* 0x000fe200078e00ff */
[----:B------:R-:W-:Y:S01]  /*4770*/  FMNMX.FTZ R2, R117, R2, !PT ;  /* 0x0000000275027209 */ /* 0x000fe20007810000 */
[----:B------:R-:W-:Y:S01]  /*4780*/  STL [R1+0x174], R46 ;  /* 0x0001742e01007387 */ /* 0x000fe20000100800 */
[----:B------:R-:W-:Y:S01]  /*4790*/  ULOP3.LUT UR6, UR6, UR33, URZ, 0x3c, !UPT ;  /* 0x0000002106067292 */ /* 0x000fe2000f8e3c3f */
        /* <DEDUP_REMOVED lines=8> */
[----:B------:R-:W-:Y:S01]  /*4820*/  LOP3.LUT R16, R235, UR41, R10, 0x96, !PT ;  /* 0x00000029eb107c12 */ /* 0x000fe2000f8e960a */
[----:B------:R-:W-:Y:S01]  /*4830*/  IMAD.IADD R0, R156, 0x1, R83 ;  /* 0x000000019c007824 */ /* 0x000fe200078e0253 */
[----:B------:R-:W-:Y:S01]  /*4840*/  FMNMX.FTZ R2, R121, R2, !PT ;  /* 0x0000000279027209 */ /* 0x000fe20007810000 */
[----:B------:R-:W-:Y:S01]  /*4850*/  STL [R1+0x90], R8 ;  /* 0x0000900801007387 */ /* 0x000fe20000100800 */
[----:B------:R-:W-:Y:S01]  /*4860*/  UIADD3 UR40, UR32, 0x3c6ef372, URZ ;  /* 0x3c6ef37220287890 */ /* 0x000fe2000fffe03f */
[----:B------:R-:W-:Y:S01]  /*4870*/  IMAD.WIDE.U32 R82, R16, -0x326172a9, RZ ;  /* 0xcd9e8d5710527825 */ /* 0x000fe200078e00ff */
[----:B------:R-:W-:Y:S01]  /*4880*/  FMNMX.FTZ R2, R112, R2, !PT ;  /* 0x0000000270027209 */ /* 0x000fe20007810000 */
[----:B------:R1:W-:Y:S01]  /*4890*/  STL [R1+0x118], R9 ;  /* 0x0001180901007387 */ /* 0x0003e20000100800 */
[----:B------:R-:W-:Y:S01]  /*48a0*/  ULDC UR43, c[0x0][0x2ec] ;  /* 0x0000bb00002b7ab9 */ /* 0x000fe20000000800 */
[----:B------:R-:W-:Y:S01]  /*48b0*/  UIADD3 UR39, UR33, 0x76cf5d0a, URZ ;  /* 0x76cf5d0a21277890 */ /* 0x000fe2000fffe03f */
[----:B------:R-:W-:Y:S01]  /*48c0*/  FMNMX.FTZ R2, R116, R2, !PT ;  /* 0x0000000274027209 */ /* 0x000fe20007810000 */
[----:B------:R-:W-:Y:S01]  /*48d0*/  UIADD3 UR37, UR33, 0x32370b8f, URZ ;  /* 0x32370b8f21257890 */ /* 0x000fe2000fffe03f */
[----:B------:R-:W-:Y:S01]  /*48e0*/  LEA R177, R0, UR4, 0x1 ;  /* 0x0000000400b17c11 */ /* 0x000fe2000f8e08ff */
[----:B------:R-:W-:Y:S01]  /*48f0*/  UIADD3 UR38, UR32, -0x255992d5, URZ ;  /* 0xdaa66d2b20267890 */ /* 0x000fe2000fffe03f */
[----:B------:R-:W-:Y:S01]  /*4900*/  FMNMX.FTZ R2, R108, R2, !PT ;  /* 0x000000026c027209 */ /* 0x000fe20007810000 */
[----:B------:R-:W-:-:S02]  /*4910*/  UIADD3 UR36, UR32, 0x78dde6e4, URZ ;  /* 0x78dde6e420247890 */ /* 0x000fc4000fffe03f */
[----:B------:R-:W-:Y:S01]  /*4920*/  UIADD3 UR35, UR33, -0x126145ec, URZ ;  /* 0xed9eba1421237890 */ /* 0x000fe2000fffe03f */
[----:B------:R-:W-:Y:S01]  /*4930*/  LDSM.16.MT88.4 R96, [R177+0x6000] ;  /* 0x00600000b160783b */ /* 0x000fe20000004200 */
[----:B------:R-:W-:Y:S02]  /*4940*/  UIADD3 UR30, UR32, 0x1715609d, URZ ;  /* 0x1715609d201e7890 */ /* 0x000fe4000fffe03f */
[----:B------:R-:W-:Y:S01]  /*4950*/  UIADD3 UR29, UR33, -0x56f99767, URZ ;  /* 0xa9066899211d7890 */ /* 0x000fe2000fffe03f */
[----:B------:R-:W2:Y:S04]  /*4960*/  SHFL.BFLY PT, R7, R2, 0x2, 0x1f ;  /* 0x0c401f0002077f89 */ /* 0x000ea800000e0000 */
[----:B------:R-:W-:Y:S01]  /*4970*/  LDSM.16.MT88.4 R88, [R177+0x6800] ;  /* 0x00680000b158783b */ /* 0x000fe20000004200 */
[----:B-1----:R-:W-:-:S02]  /*4980*/  LOP3.LUT R9, R15, R8, RZ, 0x3c, !PT ;  /* 0x000000080f097212 */ /* 0x002fc400078e3cff */
[----:B------:R-:W-:Y:S02]  /*4990*/  LOP3.LUT R8, R11, UR6, RZ, 0x3c, !PT ;  /* 0x000000060b087c12 */ /* 0x000fe4000f8e3cff */
[----:B------:R-:W-:Y:S01]  /*49a0*/  LOP3.LUT R15, R51, UR41, R10, 0x96, !PT ;  /* 0x00000029330f7c12 */ /* 0x000fe2000f8e960a */
[----:B------:R-:W-:-:S04]  /*49b0*/  IMAD.WIDE.U32 R40, R9, -0x2daee0ad, RZ ;  /* 0xd2511f5309287825 */ /* 0x000fc800078e00ff */
[----:B------:R-:W-:Y:S01]  /*49c0*/  IMAD.WIDE.U32 R8, R8, -0x326172a9, RZ ;  /* 0xcd9e8d5708087825 */ /* 0x000fe200078e00ff */
[----:B------:R-:W-:-:S03]  /*49d0*/  LOP3.LUT R5, R41, UR41, R10, 0x96, !PT ;  /* 0x0000002929057c12 */ /* 0x000fc6000f8e960a */
[----:B------:R-:W-:Y:S01]  /*49e0*/  IMAD.WIDE.U32 R48, R15, -0x326172a9, RZ ;  /* 0xcd9e8d570f307825 */ /* 0x000fe200078e00ff */
[----:B--2---:R-:W-:Y:S02]  /*49f0*/  FMNMX.FTZ R70, R2, R7, !PT ;  /* 0x0000000702467209 */ /* 0x004fe40007810000 */
[----:B------:R-:W-:Y:S01]  /*4a00*/  FMNMX.FTZ R2, R55, R6, !PT ;  /* 0x0000000637027209 */ /* 0x000fe20007810000 */
[----:B------:R-:W-:Y:S01]  /*4a10*/  IMAD.WIDE.U32 R38, R5, -0x326172a9, RZ ;  /* 0xcd9e8d5705267825 */ /* 0x000fe200078e00ff */
[----:B------:R-:W-:Y:S01]  /*4a20*/  LOP3.LUT R6, R11, UR7, RZ, 0x3c, !PT ;  /* 0x000000070b067c12 */ /* 0x000fe2000f8e3cff */
[----:B------:R-:W1:Y:S01]  /*4a30*/  SHFL.BFLY PT, R17, R70, 0x1, 0x1f ;  /* 0x0c201f0046117f89 */ /* 0x000e6200000e0000 */
[----:B------:R-:W-:Y:S02]  /*4a40*/  FMNMX.FTZ R2, R53, R2, !PT ;  /* 0x0000000235027209 */ /* 0x000fe40007810000 */
[----:B------:R-:W-:Y:S01]  /*4a50*/  LOP3.LUT R11, R11, UR6, RZ, 0x3c, !PT ;  /* 0x000000060b0b7c12 */ /* 0x000fe2000f8e3cff */
[----:B------:R-:W-:Y:S01]  /*4a60*/  IMAD.WIDE.U32 R6, R6, -0x326172a9, RZ ;  /* 0xcd9e8d5706067825 */ /* 0x000fe200078e00ff */
[----:B------:R-:W-:-:S02]  /*4a70*/  FMNMX.FTZ R2, R52, R2, !PT ;  /* 0x0000000234027209 */ /* 0x000fc40007810000 */
[----:B------:R-:W-:Y:S01]  /*4a80*/  FMNMX.FTZ R5, R27, R63, !PT ;  /* 0x0000003f1b057209 */ /* 0x000fe20007810000 */
[----:B------:R-:W-:Y:S01]  /*4a90*/  IMAD.WIDE.U32 R10, R11, -0x326172a9, RZ ;  /* 0xcd9e8d570b0a7825 */ /* 0x000fe200078e00ff */
[----:B------:R-:W-:Y:S02]  /*4aa0*/  FMNMX.FTZ R2, R43, R2, !PT ;  /* 0x000000022b027209 */ /* 0x000fe40007810000 */
[----:B------:R-:W-:Y:S02]  /*4ab0*/  FMNMX.FTZ R5, R64, R5, !PT ;  /* 0x0000000540057209 */ /* 0x000fe40007810000 */
[----:B------:R-:W-:Y:S02]  /*4ac0*/  FMNMX.FTZ R2, R42, R2, !PT ;  /* 0x000000022a027209 */ /* 0x000fe40007810000 */
[----:B------:R-:W-:Y:S02]  /*4ad0*/  LOP3.LUT R126, R9, UR42, R14, 0x96, !PT ;  /* 0x0000002a097e7c12 */ /* 0x000fe4000f8e960e */
[----:B------:R-:W-:-:S02]  /*4ae0*/  FMNMX.FTZ R2, R148, R2, !PT ;  /* 0x0000000294027209 */ /* 0x000fc40007810000 */
[--C-:B------:R-:W-:Y:S02]  /*4af0*/  LOP3.LUT R62, R9, UR42, R18.reuse, 0x96, !PT ;  /* 0x0000002a093e7c12 */ /* 0x100fe4000f8e9612 */
[----:B------:R-:W-:Y:S02]  /*4b00*/  FMNMX.FTZ R2, R147, R2, !PT ;  /* 0x0000000293027209 */ /* 0x000fe40007810000 */
[----:B------:R-:W-:Y:S02]  /*4b10*/  LOP3.LUT R79, R11, UR42, R18, 0x96, !PT ;  /* 0x0000002a0b4f7c12 */ /* 0x000fe4000f8e9612 */
[----:B------:R-:W-:Y:S02]  /*4b20*/  FMNMX.FTZ R2, R179, R2, !PT ;  /* 0x00000002b3027209 */ /* 0x000fe40007810000 */
[----:B-1----:R-:W-:Y:S02]  /*4b30*/  FMNMX.FTZ R70, R70, R17, !PT ;  /* 0x0000001146467209 */ /* 0x002fe40007810000 */
[----:B------:R-:W-:-:S02]  /*4b40*/  FMNMX.FTZ R2, R178, R2, !PT ;  /* 0x00000002b2027209 */ /* 0x000fc40007810000 */
[----:B------:R-:W-:Y:S02]  /*4b50*/  LOP3.LUT R129, R11, UR42, R12, 0x96, !PT ;  /* 0x0000002a0b817c12 */ /* 0x000fe4000f8e960c */
[----:B------:R-:W-:Y:S02]  /*4b60*/  FMNMX.FTZ R2, R221, R2, !PT ;  /* 0x00000002dd027209 */ /* 0x000fe40007810000 */
[--C-:B------:R-:W-:Y:S02]  /*4b70*/  LOP3.LUT R9, R83, UR40, R6.reuse, 0x96, !PT ;  /* 0x0000002853097c12 */ /* 0x100fe4000f8e9606 */
[----:B------:R-:W-:Y:S02]  /*4b80*/  FMNMX.FTZ R2, R216, R2, !PT ;  /* 0x00000002d8027209 */ /* 0x000fe40007810000 */
[----:B------:R-:W-:Y:S01]  /*4b90*/  LOP3.LUT R11, R39, UR40, R6, 0x96, !PT ;  /* 0x00000028270b7c12 */ /* 0x000fe2000f8e9606 */
[----:B------:R-:W-:Y:S01]  /*4ba0*/  FMUL.FTZ R6, R70, UR43 ;  /* 0x0000002b46067c20 */ /* 0x000fe20008410000 */
[----:B------:R-:W-:-:S02]  /*4bb0*/  FMNMX.FTZ R2, R224, R2, !PT ;  /* 0x00000002e0027209 */ /* 0x000fc40007810000 */
[----:B------:R-:W-:Y:S01]  /*4bc0*/  FMNMX.FTZ R5, R78, R5, !PT ;  /* 0x000000054e057209 */ /* 0x000fe20007810000 */
[----:B------:R-:W-:Y:S01]  /*4bd0*/  IMAD.WIDE.U32 R34, R11, -0x2daee0ad, RZ ;  /* 0xd2511f530b227825 */ /* 0x000fe200078e00ff */
[----:B------:R-:W-:Y:S02]  /*4be0*/  FMNMX.FTZ R2, R223, R2, !PT ;  /* 0x00000002df027209 */ /* 0x000fe40007810000 */
[----:B------:R-:W-:Y:S02]  /*4bf0*/  FSETP.NEU.FTZ.AND P1, PT, R70, -INF , PT ;  /* 0xff8000004600780b */ /* 0x000fe40003f3d000 */
[----:B------:R-:W-:Y:S01]  /*4c00*/  FMNMX.FTZ R5, R75, R5, !PT ;  /* 0x000000054b057209 */ /* 0x000fe20007810000 */
[----:B------:R-:W1:Y:S01]  /*4c10*/  SHFL.BFLY PT, R69, R2, 0x2, 0x1f ;  /* 0x0c401f0002457f89 */ /* 0x000e6200000e0000 */
[----:B------:R-:W-:Y:S02]  /*4c20*/  FSEL R24, R6, RZ, P1 ;  /* 0x000000ff06187208 */ /* 0x000fe40000800000 */
[----:B------:R-:W-:-:S02]  /*4c30*/  LOP3.LUT R41, R83, UR40, R8, 0x96, !PT ;  /* 0x0000002853297c12 */ /* 0x000fc4000f8e9608 */
[----:B------:R-:W-:Y:S02]  /*4c40*/  LOP3.LUT R125, R39, UR40, R8, 0x96, !PT ;  /* 0x00000028277d7c12 */ /* 0x000fe4000f8e9608 */
[----:B------:R-:W-:Y:S01]  /*4c50*/  LOP3.LUT R13, R7, UR42, R18, 0x96, !PT ;  /* 0x0000002a070d7c12 */ /* 0x000fe2000f8e9612 */
[----:B------:R-:W-:Y:S01]  /*4c60*/  IMAD.WIDE.U32 R18, R9, -0x2daee0ad, RZ ;  /* 0xd2511f5309127825 */ /* 0x000fe200078e00ff */
[----:B------:R-:W-:-:S03]  /*4c70*/  FMNMX.FTZ R8, R74, R5, !PT ;  /* 0x000000054a087209 */ /* 0x000fc60007810000 */
[----:B------:R-:W-:Y:S01]  /*4c80*/  FFMA.FTZ R5, R20, UR43, -R24 ;  /* 0x0000002b14057c23 */ /* 0x000fe20008010818 */
[C---:B------:R-:W-:Y:S02]  /*4c90*/  LOP3.LUT R51, R7.reuse, UR42, R14, 0x96, !PT ;  /* 0x0000002a07337c12 */ /* 0x040fe4000f8e960e */
[----:B------:R-:W-:Y:S01]  /*4ca0*/  LOP3.LUT R14, R7, UR42, R12, 0x96, !PT ;  /* 0x0000002a070e7c12 */ /* 0x000fe2000f8e960c */
[----:B------:R-:W-:Y:S01]  /*4cb0*/  IMAD.WIDE.U32 R6, R13, -0x2daee0ad, RZ ;  /* 0xd2511f530d067825 */ /* 0x000fe200078e00ff */
[----:B------:R2:W-:Y:S01]  /*4cc0*/  MUFU.EX2 R244, R5 ;  /* 0x0000000500f47308 */ /* 0x0005e20000000800 */
[--C-:B------:R-:W-:Y:S02]  /*4cd0*/  LOP3.LUT R60, R83, UR40, R10.reuse, 0x96, !PT ;  /* 0x00000028533c7c12 */ /* 0x100fe4000f8e960a */
[----:B------:R-:W-:Y:S02]  /*4ce0*/  LOP3.LUT R83, R49, UR40, R10, 0x96, !PT ;  /* 0x0000002831537c12 */ /* 0x000fe4000f8e960a */
[----:B------:R-:W-:-:S02]  /*4cf0*/  LOP3.LUT R10, R7, UR39, R234, 0x96, !PT ;  /* 0x00000027070a7c12 */ /* 0x000fc4000f8e96ea */
[----:B------:R-:W-:Y:S02]  /*4d00*/  LOP3.LUT R13, R7, UR39, R234, 0x96, !PT ;  /* 0x00000027070d7c12 */ /* 0x000fe4000f8e96ea */
[C-C-:B------:R-:W-:Y:S02]  /*4d10*/  LOP3.LUT R12, R19.reuse, UR37, R6.reuse, 0x96, !PT ;  /* 0x00000025130c7c12 */ /* 0x140fe4000f8e9606 */
[----:B------:R-:W-:Y:S01]  /*4d20*/  LOP3.LUT R22, R19, UR37, R6, 0x96, !PT ;  /* 0x0000002513167c12 */ /* 0x000fe2000f8e9606 */
[----:B------:R-:W-:Y:S01]  /*4d30*/  IMAD.WIDE.U32 R6, R14, -0x2daee0ad, RZ ;  /* 0xd2511f530e067825 */ /* 0x000fe200078e00ff */
[----:B-1----:R-:W-:-:S03]  /*4d40*/  FMNMX.FTZ R69, R2, R69, !PT ;  /* 0x0000004502457209 */ /* 0x002fc60007810000 */
[----:B------:R-:W-:Y:S01]  /*4d50*/  FFMA.FTZ R2, R32, UR43, -R24 ;  /* 0x0000002b20027c23 */ /* 0x000fe20008010818 */
[----:B------:R-:W-:Y:S01]  /*4d60*/  IMAD.WIDE.U32 R80, R12, -0x326172a9, RZ ;  /* 0xcd9e8d570c507825 */ /* 0x000fe200078e00ff */
[----:B--2---:R-:W-:Y:S02]  /*4d70*/  FMNMX.FTZ R5, R73, R8, !PT ;  /* 0x0000000849057209 */ /* 0x004fe40007810000 */
[----:B------:R1:W-:Y:S01]  /*4d80*/  MUFU.EX2 R231, R2 ;  /* 0x0000000200e77308 */ /* 0x0003e20000000800 */
[----:B------:R-:W-:Y:S02]  /*4d90*/  FMNMX.FTZ R8, R36, R65, !PT ;  /* 0x0000004124087209 */ /* 0x000fe40007810000 */
[----:B------:R-:W-:Y:S02]  /*4da0*/  FMNMX.FTZ R9, R59, R5, !PT ;  /* 0x000000053b097209 */ /* 0x000fe40007810000 */
[----:B------:R-:W-:Y:S02]  /*4db0*/  FMNMX.FTZ R5, R72, R8, !PT ;  /* 0x0000000848057209 */ /* 0x000fe40007810000 */
[----:B------:R-:W-:-:S02]  /*4dc0*/  LOP3.LUT R14, R7, UR39, R50, 0x96, !PT ;  /* 0x00000027070e7c12 */ /* 0x000fc4000f8e9632 */
[----:B------:R-:W-:Y:S02]  /*4dd0*/  FMNMX.FTZ R5, R67, R5, !PT ;  /* 0x0000000543057209 */ /* 0x000fe40007810000 */
[----:B------:R-:W-:Y:S02]  /*4de0*/  FMNMX.FTZ R7, R150, R9, !PT ;  /* 0x0000000996077209 */ /* 0x000fe40007810000 */
[----:B------:R-:W2:Y:S01]  /*4df0*/  SHFL.BFLY PT, R9, R69, 0x1, 0x1f ;  /* 0x0c201f0045097f89 */ /* 0x000ea200000e0000 */
[----:B------:R-:W-:Y:S02]  /*4e00*/  FMNMX.FTZ R5, R66, R5, !PT ;  /* 0x0000000542057209 */ /* 0x000fe40007810000 */
[----:B------:R-:W-:Y:S01]  /*4e10*/  LOP3.LUT R17, R35, UR37, R6, 0x96, !PT ;  /* 0x0000002523117c12 */ /* 0x000fe2000f8e9606 */
[--C-:B-1----:R-:W-:Y:S01]  /*4e20*/  FFMA.FTZ R2, R33, UR43, -R24.reuse ;  /* 0x0000002b21027c23 */ /* 0x102fe20008010818 */
[----:B------:R-:W-:Y:S01]  /*4e30*/  FMNMX.FTZ R5, R58, R5, !PT ;  /* 0x000000053a057209 */ /* 0x000fe20007810000 */
[----:B------:R-:W-:-:S02]  /*4e40*/  FFMA.FTZ R6, R31, UR43, -R24 ;  /* 0x0000002b1f067c23 */ /* 0x000fc40008010818 */
[----:B------:R1:W-:Y:S01]  /*4e50*/  MUFU.EX2 R184, R2 ;  /* 0x0000000200b87308 */ /* 0x0003e20000000800 */
[----:B------:R-:W-:Y:S01]  /*4e60*/  FMNMX.FTZ R8, R57, R5, !PT ;  /* 0x0000000539087209 */ /* 0x000fe20007810000 */
[----:B------:R-:W-:-:S06]  /*4e70*/  FFMA.FTZ R5, R30, UR43, -R24 ;  /* 0x0000002b1e057c23 */ /* 0x000fcc0008010818 */
[----:B------:R3:W-:Y:S08]  /*4e80*/  MUFU.EX2 R46, R5 ;  /* 0x00000005002e7308 */ /* 0x0007f00000000800 */
[----:B------:R4:W-:Y:S01]  /*4e90*/  MUFU.EX2 R181, R6 ;  /* 0x0000000600b57308 */ /* 0x0009e20000000800 */
[----:B-1----:R-:W-:Y:S02]  /*4ea0*/  FMNMX.FTZ R2, R149, R7, !PT ;  /* 0x0000000795027209 */ /* 0x002fe40007810000 */
[----:B--2---:R-:W-:-:S02]  /*4eb0*/  FMNMX.FTZ R69, R69, R9, !PT ;  /* 0x0000000945457209 */ /* 0x004fc40007810000 */
[----:B------:R-:W-:Y:S02]  /*4ec0*/  FMNMX.FTZ R2, R222, R2, !PT ;  /* 0x00000002de027209 */ /* 0x000fe40007810000 */
[----:B------:R-:W-:Y:S02]  /*4ed0*/  FSETP.NEU.FTZ.AND P1, PT, R69, -INF , PT ;  /* 0xff8000004500780b */ /* 0x000fe40003f3d000 */
[----:B---3--:R-:W-:Y:S01]  /*4ee0*/  FMNMX.FTZ R5, R56, R8, !PT ;  /* 0x0000000838057209 */ /* 0x008fe20007810000 */
[----:B------:R-:W-:Y:S01]  /*4ef0*/  FFMA.FTZ R8, R23, UR43, -R24 ;  /* 0x0000002b17087c23 */ /* 0x000fe20008010818 */
[----:B------:R-:W-:Y:S01]  /*4f00*/  FMNMX.FTZ R2, R220, R2, !PT ;  /* 0x00000002dc027209 */ /* 0x000fe20007810000 */
[----:B------:R-:W-:Y:S01]  /*4f10*/  IMAD.WIDE.U32 R22, R22, -0x326172a9, RZ ;  /* 0xcd9e8d5716167825 */ /* 0x000fe200078e00ff */
[----:B------:R-:W-:Y:S01]  /*4f20*/  FMNMX.FTZ R5, R124, R5, !PT ;  /* 0x000000057c057209 */ /* 0x000fe20007810000 */
[----:B------:R1:W2:Y:S01]  /*4f30*/  MUFU.EX2 R26, R8 ;  /* 0x00000008001a7308 */ /* 0x0002a20000000800 */
[----:B------:R-:W-:Y:S01]  /*4f40*/  FMNMX.FTZ R2, R229, R2, !PT ;  /* 0x00000002e5027209 */ /* 0x000fe20007810000 */
[----:B----4-:R-:W-:Y:S01]  /*4f50*/  IMAD.WIDE.U32 R6, R10, -0x326172a9, RZ ;  /* 0xcd9e8d570a067825 */ /* 0x010fe200078e00ff */
[----:B------:R-:W-:-:S02]  /*4f60*/  FMNMX.FTZ R5, R114, R5, !PT ;  /* 0x0000000572057209 */ /* 0x000fc40007810000 */
[----:B------:R-:W-:Y:S02]  /*4f70*/  FMNMX.FTZ R2, R227, R2, !PT ;  /* 0x00000002e3027209 */ /* 0x000fe40007810000 */
[----:B------:R-:W-:Y:S01]  /*4f80*/  LOP3.LUT R10, R7, UR38, R82, 0x96, !PT ;  /* 0x00000026070a7c12 */ /* 0x000fe2000f8e9652 */
[----:B------:R-:W-:Y:S01]  /*4f90*/  FFMA.FTZ R7, R29, UR43, -R24 ;  /* 0x0000002b1d077c23 */ /* 0x000fe20008010818 */
[----:B------:R-:W-:Y:S02]  /*4fa0*/  LOP3.LUT R16, R81, UR36, R6, 0x96, !PT ;  /* 0x0000002451107c12 */ /* 0x000fe4000f8e9606 */
[----:B------:R-:W-:Y:S01]  /*4fb0*/  FMNMX.FTZ R9, R120, R5, !PT ;  /* 0x0000000578097209 */ /* 0x000fe20007810000 */
[----:B------:R3:W-:Y:S01]  /*4fc0*/  MUFU.EX2 R87, R7 ;  /* 0x0000000700577308 */ /* 0x0007e20000000800 */
[----:B------:R-:W-:Y:S01]  /*4fd0*/  FMUL.FTZ R5, R69, UR43 ;  /* 0x0000002b45057c20 */ /* 0x000fe20008410000 */
[----:B------:R-:W-:Y:S01]  /*4fe0*/  FMNMX.FTZ R2, R226, R2, !PT ;  /* 0x00000002e2027209 */ /* 0x000fe20007810000 */
[----:B------:R-:W-:Y:S01]  /*4ff0*/  IMAD.WIDE.U32 R10, R10, -0x2daee0ad, RZ ;  /* 0xd2511f530a0a7825 */ /* 0x000fe200078e00ff */
[----:B------:R-:W-:-:S03]  /*5000*/  FMNMX.FTZ R9, R115, R9, !PT ;  /* 0x0000000973097209 */ /* 0x000fc60007810000 */
[----:B-1----:R-:W-:Y:S01]  /*5010*/  FFMA.FTZ R8, R28, UR43, -R24 ;  /* 0x0000002b1c087c23 */ /* 0x002fe20008010818 */
[----:B------:R-:W-:Y:S01]  /*5020*/  FSEL R25, R5, RZ, P1 ;  /* 0x000000ff05197208 */ /* 0x000fe20000800000 */
[----:B------:R-:W-:Y:S01]  /*5030*/  IMAD.WIDE.U32 R76, R16, -0x2daee0ad, RZ ;  /* 0xd2511f53104c7825 */ /* 0x000fe200078e00ff */
[----:B------:R-:W-:Y:S01]  /*5040*/  FMNMX.FTZ R5, R118, R9, !PT ;  /* 0x0000000976057209 */ /* 0x000fe20007810000 */
[----:B------:R1:W-:Y:S01]  /*5050*/  MUFU.EX2 R252, R8 ;  /* 0x0000000800fc7308 */ /* 0x0003e20000000800 */
[----:B------:R-:W-:Y:S01]  /*5060*/  FMNMX.FTZ R2, R225, R2, !PT ;  /* 0x00000002e1027209 */ /* 0x000fe20007810000 */
[----:B--2---:R-:W-:Y:S01]  /*5070*/  IMAD.MOV.U32 R49, RZ, RZ, R26 ;  /* 0x000000ffff317224 */ /* 0x004fe200078e001a */
[----:B------:R-:W-:Y:S02]  /*5080*/  FMNMX.FTZ R5, R111, R5, !PT ;  /* 0x000000056f057209 */ /* 0x000fe40007810000 */
[----:B------:R-:W-:Y:S01]  /*5090*/  LOP3.LUT R39, R11, UR35, R18, 0x96, !PT ;  /* 0x000000230b277c12 */ /* 0x000fe2000f8e9612 */
[----:B------:R-:W2:Y:S01]  /*50a0*/  SHFL.BFLY PT, R68, R2, 0x2, 0x1f ;  /* 0x0c401f0002447f89 */ /* 0x000ea200000e0000 */
[----:B------:R-:W-:Y:S01]  /*50b0*/  LOP3.LUT R37, R77, UR29, R10, 0x96, !PT ;  /* 0x0000001d4d257c12 */ /* 0x000fe2000f8e960a */
[----:B---3--:R-:W-:-:S05]  /*50c0*/  IMAD.WIDE.U32 R6, R13, -0x326172a9, RZ ;  /* 0xcd9e8d570d067825 */ /* 0x008fca00078e00ff */
[----:B------:R-:W-:Y:S01]  /*50d0*/  LOP3.LUT R12, R7, UR38, R82, 0x96, !PT ;  /* 0x00000026070c7c12 */ /* 0x000fe2000f8e9652 */
[----:B------:R-:W-:Y:S01]  /*50e0*/  FFMA.FTZ R7, R21, UR43, -R25 ;  /* 0x0000002b15077c23 */ /* 0x000fe20008010819 */
[----:B------:R-:W-:-:S03]  /*50f0*/  LOP3.LUT R15, R23, UR36, R6, 0x96, !PT ;  /* 0x00000024170f7c12 */ /* 0x000fc6000f8e9606 */
[----:B-1----:R-:W-:Y:S01]  /*5100*/  IMAD.WIDE.U32 R8, R12, -0x2daee0ad, RZ ;  /* 0xd2511f530c087825 */ /* 0x002fe200078e00ff */
[----:B------:R1:W-:Y:S03]  /*5110*/  MUFU.EX2 R246, R7 ;  /* 0x0000000700f67308 */ /* 0x0003e60000000800 */
[----:B------:R-:W-:Y:S01]  /*5120*/  IMAD.WIDE.U32 R20, R15, -0x2daee0ad, RZ ;  /* 0xd2511f530f147825 */ /* 0x000fe200078e00ff */
[----:B------:R-:W-:Y:S02]  /*5130*/  LOP3.LUT R11, R9, UR35, R18, 0x96, !PT ;  /* 0x00000023090b7c12 */ /* 0x000fe4000f8e9612 */
[----:B------:R-:W-:Y:S01]  /*5140*/  FMNMX.FTZ R9, R113, R5, !PT ;  /* 0x0000000571097209 */ /* 0x000fe20007810000 */
[--C-:B------:R-:W-:Y:S01]  /*5150*/  FFMA.FTZ R5, R54, UR43, -R25.reuse ;  /* 0x0000002b36057c23 */ /* 0x100fe20008010819 */
[----:B------:R-:W-:Y:S02]  /*5160*/  IMAD.WIDE.U32 R12, R17, -0x326172a9, RZ ;  /* 0xcd9e8d57110c7825 */ /* 0x000fe400078e00ff */
[----:B------:R-:W-:Y:S01]  /*5170*/  FMNMX.FTZ R71, R106, R9, !PT ;  /* 0x000000096a477209 */ /* 0x000fe20007810000 */
[----:B------:R3:W-:Y:S01]  /*5180*/  MUFU.EX2 R134, R5 ;  /* 0x0000000500867308 */ /* 0x0007e20000000800 */
[----:B--2---:R-:W-:Y:S01]  /*5190*/  FMNMX.FTZ R68, R2, R68, !PT ;  /* 0x0000004402447209 */ /* 0x004fe20007810000 */
[----:B------:R-:W-:Y:S01]  /*51a0*/  FFMA.FTZ R2, R61, UR43, -R25 ;  /* 0x0000002b3d027c23 */ /* 0x000fe20008010819 */
[----:B-1----:R-:W-:-:S03]  /*51b0*/  IMAD.WIDE.U32 R6, R14, -0x326172a9, RZ ;  /* 0xcd9e8d570e067825 */ /* 0x002fc600078e00ff */
[----:B------:R-:W1:Y:S02]  /*51c0*/  SHFL.BFLY PT, R23, R68, 0x1, 0x1f ;  /* 0x0c201f0044177f89 */ /* 0x000e6400000e0000 */
[----:B------:R2:W-:Y:S01]  /*51d0*/  MUFU.EX2 R135, R2 ;  /* 0x0000000200877308 */ /* 0x0005e20000000800 */
[----:B------:R-:W-:Y:S02]  /*51e0*/  LOP3.LUT R14, R7, UR38, R48, 0x96, !PT ;  /* 0x00000026070e7c12 */ /* 0x000fe4000f8e9630 */
[----:B------:R-:W-:Y:S02]  /*51f0*/  LOP3.LUT R18, R13, UR36, R6, 0x96, !PT ;  /* 0x000000240d127c12 */ /* 0x000fe4000f8e9606 */
[----:B------:R-:W-:Y:S01]  /*5200*/  LOP3.LUT R6, R21, UR29, R8, 0x96, !PT ;  /* 0x0000001d15067c12 */ /* 0x000fe2000f8e9608 */
[----:B------:R-:W-:Y:S01]  /*5210*/  IMAD.WIDE.U32 R14, R14, -0x2daee0ad, RZ ;  /* 0xd2511f530e0e7825 */ /* 0x000fe200078e00ff */
[----:B---3--:R-:W3:Y:S03]  /*5220*/  SHFL.BFLY PT, R5, R71, 0x2, 0x1f ;  /* 0x0c401f0047057f89 */ /* 0x008ee600000e0000 */
[----:B------:R-:W-:Y:S01]  /*5230*/  IMAD.WIDE.U32 R18, R18, -0x2daee0ad, RZ ;  /* 0xd2511f5312127825 */ /* 0x000fe200078e00ff */
[----:B------:R-:W-:-:S03]  /*5240*/  LOP3.LUT R16, R15, UR35, R34, 0x96, !PT ;  /* 0x000000230f107c12 */ /* 0x000fc6000f8e9622 */
[----:B------:R-:W-:-:S04]  /*5250*/  IMAD.WIDE.U32 R8, R11, -0x326172a9, RZ ;  /* 0xcd9e8d570b087825 */ /* 0x000fc800078e00ff */
[----:B--2---:R-:W-:Y:S01]  /*5260*/  FFMA.FTZ R2, R55, UR43, -R25 ;  /* 0x0000002b37027c23 */ /* 0x004fe20008010819 */
[----:B------:R-:W-:Y:S01]  /*5270*/  LOP3.LUT R14, R19, UR29, R14, 0x96, !PT ;  /* 0x0000001d130e7c12 */ /* 0x000fe2000f8e960e */
[----:B------:R-:W-:Y:S02]  /*5280*/  IMAD.WIDE.U32 R16, R16, -0x326172a9, RZ ;  /* 0xcd9e8d5710107825 */ /* 0x000fe400078e00ff */
[----:B------:R2:W-:Y:S01]  /*5290*/  MUFU.EX2 R176, R2 ;  /* 0x0000000200b07308 */ /* 0x0005e20000000800 */
[----:B------:R-:W-:Y:S01]  /*52a0*/  LOP3.LUT R9, R9, UR30, R22, 0x96, !PT ;  /* 0x0000001e09097c12 */ /* 0x000fe2000f8e9616 */
[----:B------:R-:W-:Y:S01]  /*52b0*/  IMAD.WIDE.U32 R6, R6, -0x326172a9, RZ ;  /* 0xcd9e8d5706067825 */ /* 0x000fe200078e00ff */
[----:B------:R-:W-:Y:S02]  /*52c0*/  LOP3.LUT R13, R17, UR30, R12, 0x96, !PT ;  /* 0x0000001e110d7c12 */ /* 0x000fe4000f8e960c */
[----:B-1----:R-:W-:Y:S02]  /*52d0*/  FMNMX.FTZ R68, R68, R23, !PT ;  /* 0x0000001744447209 */ /* 0x002fe40007810000 */
[----:B------:R-:W-:Y:S01]  /*52e0*/  LOP3.LUT R11, R7, UR22, R8, 0x96, !PT ;  /* 0x00000016070b7c12 */ /* 0x000fe2000f8e9608 */
[----:B------:R-:W-:Y:S01]  /*52f0*/  IMAD.WIDE.U32 R8, R9, -0x2daee0ad, RZ ;  /* 0xd2511f5309087825 */ /* 0x000fe200078e00ff */
[----:B------:R-:W-:-:S02]  /*5300*/  LOP3.LUT R15, R6, 0xffff, RZ, 0xc0, !PT ;  /* 0x0000ffff060f7812 */ /* 0x000fc400078ec0ff */
[----:B---3--:R-:W-:Y:S01]  /*5310*/  FMNMX.FTZ R71, R71, R5, !PT ;  /* 0x0000000547477209 */ /* 0x008fe20007810000 */
[--C-:B------:R-:W-:Y:S01]  /*5320*/  FFMA.FTZ R5, R42, UR43, -R25.reuse ;  /* 0x0000002b2a057c23 */ /* 0x100fe20008010819 */
[----:B------:R-:W-:Y:S02]  /*5330*/  LOP3.LUT R30, R6, 0xff, RZ, 0xc0, !PT ;  /* 0x000000ff061e7812 */ /* 0x000fe400078ec0ff */
[--C-:B------:R-:W-:Y:S01]  /*5340*/  SHF.R.U32.HI R31, RZ, 0x10, R6.reuse ;  /* 0x00000010ff1f7819 */ /* 0x100fe20000011606 */
[----:B------:R-:W1:Y:S01]  /*5350*/  SHFL.BFLY PT, R12, R71, 0x1, 0x1f ;  /* 0x0c201f00470c7f89 */ /* 0x000e6200000e0000 */
[----:B--2---:R-:W-:Y:S01]  /*5360*/  FFMA.FTZ R2, R53, UR43, -R25 ;  /* 0x0000002b35027c23 */ /* 0x004fe20008010819 */
[----:B------:R-:W-:Y:S01]  /*5370*/  SHF.R.U32.HI R32, RZ, 0x18, R6 ;  /* 0x00000018ff207819 */ /* 0x000fe20000011606 */
[----:B------:R-:W-:Y:S01]  /*5380*/  IMAD.WIDE.U32 R6, R14, -0x326172a9, RZ ;  /* 0xcd9e8d570e067825 */ /* 0x000fe200078e00ff */
[----:B------:R-:W-:Y:S01]  /*5390*/  FSETP.NEU.FTZ.AND P1, PT, R68, -INF , PT ;  /* 0xff8000004400780b */ /* 0x000fe20003f3d000 */
[----:B------:R2:W-:Y:S01]  /*53a0*/  MUFU.EX2 R45, R2 ;  /* 0x00000002002d7308 */ /* 0x0005e20000000800 */
[----:B------:R-:W-:-:S02]  /*53b0*/  LOP3.LUT R10, R9, UR25, R20, 0x96, !PT ;  /* 0x00000019090a7c12 */ /* 0x000fc4000f8e9614 */
[----:B------:R-:W-:Y:S02]  /*53c0*/  LOP3.LUT R17, R6, 0xffff, RZ, 0xc0, !PT ;  /* 0x0000ffff06117812 */ /* 0x000fe400078ec0ff */
[C---:B------:R-:W-:Y:S02]  /*53d0*/  LOP3.LUT R22, R8.reuse, 0xffff, RZ, 0xc0, !PT ;  /* 0x0000ffff08167812 */ /* 0x040fe400078ec0ff */
[----:B------:R-:W-:Y:S01]  /*53e0*/  LOP3.LUT R28, R8, 0xff, RZ, 0xc0, !PT ;  /* 0x000000ff081c7812 */ /* 0x000fe200078ec0ff */
[----:B------:R-:W3:Y:S01]  /*53f0*/  MUFU.EX2 R131, R5 ;  /* 0x0000000500837308 */ /* 0x000ee20000000800 */
[--C-:B------:R-:W-:Y:S02]  /*5400*/  SHF.R.U32.HI R26, RZ, 0x10, R8.reuse ;  /* 0x00000010ff1a7819 */ /* 0x100fe40000011608 */
[----:B------:R-:W-:Y:S01]  /*5410*/  SHF.R.U32.HI R29, RZ, 0x18, R8 ;  /* 0x00000018ff1d7819 */ /* 0x000fe20000011608 */
[----:B------:R-:W-:Y:S01]  /*5420*/  IMAD.WIDE.U32 R8, R13, -0x2daee0ad, RZ ;  /* 0xd2511f530d087825 */ /* 0x000fe200078e00ff */
[----:B------:R-:W-:-:S02]  /*5430*/  LOP3.LUT R23, R6, 0xff, RZ, 0xc0, !PT ;  /* 0x000000ff06177812 */ /* 0x000fc400078ec0ff */
[--C-:B------:R-:W-:Y:S01]  /*5440*/  SHF.R.U32.HI R21, RZ, 0x10, R6.reuse ;  /* 0x00000010ff157819 */ /* 0x100fe20000011606 */
[----:B--2---:R-:W-:Y:S01]  /*5450*/  FFMA.FTZ R2, R52, UR43, -R25 ;  /* 0x0000002b34027c23 */ /* 0x004fe20008010819 */
[----:B------:R-:W-:Y:S02]  /*5460*/  SHF.R.U32.HI R20, RZ, 0x18, R6 ;  /* 0x00000018ff147819 */ /* 0x000fe40000011606 */
[----:B-1----:R-:W-:Y:S01]  /*5470*/  FMNMX.FTZ R71, R71, R12, !PT ;  /* 0x0000000c47477209 */ /* 0x002fe20007810000 */
[----:B------:R1:W2:Y:S01]  /*5480*/  MUFU.EX2 R250, R2 ;  /* 0x0000000200fa7308 */ /* 0x0002a20000000800 */
[----:B------:R-:W-:Y:S02]  /*5490*/  SHF.R.U32.HI R12, RZ, 0x8, R15 ;  /* 0x00000008ff0c7819 */ /* 0x000fe4000001160f */
[C---:B------:R-:W-:Y:S01]  /*54a0*/  LOP3.LUT R14, R8.reuse, 0xffff, RZ, 0xc0, !PT ;  /* 0x0000ffff080e7812 */ /* 0x040fe200078ec0ff */
[----:B---3--:R-:W-:Y:S01]  /*54b0*/  IMAD.MOV.U32 R81, RZ, RZ, R131 ;  /* 0x000000ffff517224 */ /* 0x008fe200078e0083 */
[----:B------:R-:W-:Y:S01]  /*54c0*/  LOP3.LUT R5, R7, UR22, R16, 0x96, !PT ;  /* 0x0000001607057c12 */ /* 0x000fe2000f8e9610 */
[----:B------:R-:W-:Y:S01]  /*54d0*/  FMUL.FTZ R7, R71, UR43 ;  /* 0x0000002b47077c20 */ /* 0x000fe20008410000 */
[----:B------:R-:W-:-:S02]  /*54e0*/  LOP3.LUT R15, R8, 0xff, RZ, 0xc0, !PT ;  /* 0x000000ff080f7812 */ /* 0x000fc400078ec0ff */
[----:B------:R-:W-:Y:S02]  /*54f0*/  PRMT R33, R30, 0x5410, R12 ;  /* 0x000054101e217816 */ /* 0x000fe4000000000c */
[----:B------:R-:W-:Y:S02]  /*5500*/  LOP3.LUT R12, R11, 0xff, RZ, 0xc0, !PT ;  /* 0x000000ff0b0c7812 */ /* 0x000fe400078ec0ff */
[----:B------:R-:W-:Y:S01]  /*5510*/  LOP3.LUT R13, R31, 0xff, RZ, 0xc0, !PT ;  /* 0x000000ff1f0d7812 */ /* 0x000fe200078ec0ff */
[----:B-1----:R-:W-:-:S03]  /*5520*/  FFMA.FTZ R2, R43, UR43, -R25 ;  /* 0x0000002b2b027c23 */ /* 0x002fc60008010819 */
[----:B------:R-:W-:Y:S02]  /*5530*/  PRMT R31, R13, 0x5410, R32 ;  /* 0x000054100d1f7816 */ /* 0x000fe40000000020 */
[----:B------:R-:W-:Y:S01]  /*5540*/  SHF.R.U32.HI R13, RZ, 0x18, R10 ;  /* 0x00000018ff0d7819 */ /* 0x000fe2000001160a */
[----:B------:R1:W-:Y:S01]  /*5550*/  MUFU.EX2 R251, R2 ;  /* 0x0000000200fb7308 */ /* 0x0003e20000000800 */
[----:B--2---:R-:W-:-:S04]  /*5560*/  F2FP.F16.F32.PACK_AB R0, R250, R45 ;  /* 0x0000002dfa00723e */ /* 0x004fc800000000ff */
[C---:B------:R-:W-:Y:S02]  /*5570*/  PRMT R199, R0.reuse, 0x7610, R199 ;  /* 0x0000761000c77816 */ /* 0x040fe400000000c7 */
[----:B------:R-:W-:Y:S01]  /*5580*/  PRMT R198, R0, 0x7632, R198 ;  /* 0x0000763200c67816 */ /* 0x000fe200000000c6 */
[----:B-1----:R-:W-:-:S05]  /*5590*/  FMUL.FTZ R2, R68, UR43 ;  /* 0x0000002b44027c20 */ /* 0x002fca0008410000 */
[----:B------:R-:W-:Y:S02]  /*55a0*/  FSEL R19, R2, RZ, P1 ;  /* 0x000000ff02137208 */ /* 0x000fe40000800000 */
[----:B------:R-:W-:-:S03]  /*55b0*/  FSETP.NEU.FTZ.AND P1, PT, R71, -INF , PT ;  /* 0xff8000004700780b */ /* 0x000fc60003f3d000 */
[--C-:B------:R-:W-:Y:S01]  /*55c0*/  FFMA.FTZ R2, R27, UR43, -R19.reuse ;  /* 0x0000002b1b027c23 */ /* 0x100fe20008010813 */
[----:B------:R-:W-:Y:S01]  /*55d0*/  FFMA.FTZ R6, R63, UR43, -R19 ;  /* 0x0000002b3f067c23 */ /* 0x000fe20008010813 */
[----:B------:R-:W-:Y:S02]  /*55e0*/  FSEL R16, R7, RZ, P1 ;  /* 0x000000ff07107208 */ /* 0x000fe40000800000 */
[----:B------:R1:W-:Y:S01]  /*55f0*/  MUFU.EX2 R245, R2 ;  /* 0x0000000200f57308 */ /* 0x0003e20000000800 */
[----:B------:R-:W-:Y:S02]  /*5600*/  SHF.R.U32.HI R27, RZ, 0x18, R8 ;  /* 0x00000018ff1b7819 */ /* 0x000fe40000011608 */
[----:B------:R-:W-:-:S04]  /*5610*/  SHF.R.U32.HI R7, RZ, 0x10, R11 ;  /* 0x00000010ff077819 */ /* 0x000fc8000001160b */
[----:B------:R-:W-:Y:S01]  /*5620*/  LOP3.LUT R7, R7, 0xff, RZ, 0xc0, !PT ;  /* 0x000000ff07077812 */ /* 0x000fe200078ec0ff */
[----:B------:R2:W-:Y:S01]  /*5630*/  MUFU.EX2 R249, R6 ;  /* 0x0000000600f97308 */ /* 0x0005e20000000800 */
[----:B-1----:R-:W-:Y:S02]  /*5640*/  LOP3.LUT R2, R9, UR25, R18, 0x96, !PT ;  /* 0x0000001909027c12 */ /* 0x002fe4000f8e9612 */
[----:B------:R-:W-:Y:S01]  /*5650*/  SHF.R.U32.HI R18, RZ, 0x10, R8 ;  /* 0x00000010ff127819 */ /* 0x000fe20000011608 */
[----:B------:R-:W-:-:S04]  /*5660*/  FFMA.FTZ R8, R36, UR43, -R16 ;  /* 0x0000002b24087c23 */ /* 0x000fc80008010810 */
[----:B------:R1:W-:Y:S01]  /*5670*/  MUFU.EX2 R133, R8 ;  /* 0x0000000800857308 */ /* 0x0003e20000000800 */
[----:B--2---:R-:W-:-:S07]  /*5680*/  FFMA.FTZ R6, R64, UR43, -R19 ;  /* 0x0000002b40067c23 */ /* 0x004fce0008010813 */
[----:B------:R2:W-:Y:S01]  /*5690*/  MUFU.EX2 R183, R6 ;  /* 0x0000000600b77308 */ /* 0x0005e20000000800 */
[----:B-1----:R-:W-:-:S07]  /*56a0*/  FFMA.FTZ R8, R65, UR43, -R16 ;  /* 0x0000002b41087c23 */ /* 0x002fce0008010810 */
[----:B------:R1:W3:Y:S01]  /*56b0*/  MUFU.EX2 R248, R8 ;  /* 0x0000000800f87308 */ /* 0x0002e20000000800 */
[----:B--2---:R-:W-:Y:S02]  /*56c0*/  LOP3.LUT R6, R11, 0xffff, RZ, 0xc0, !PT ;  /* 0x0000ffff0b067812 */ /* 0x004fe400078ec0ff */
[----:B------:R-:W-:Y:S02]  /*56d0*/  SHF.R.U32.HI R11, RZ, 0x18, R11 ;  /* 0x00000018ff0b7819 */ /* 0x000fe4000001160b */
[----:B------:R-:W-:Y:S02]  /*56e0*/  SHF.R.U32.HI R9, RZ, 0x8, R6 ;  /* 0x00000008ff097819 */ /* 0x000fe40000011606 */
[----:B------:R-:W-:Y:S02]  /*56f0*/  SHF.R.U32.HI R6, RZ, 0x8, R22 ;  /* 0x00000008ff067819 */ /* 0x000fe40000011616 */
[----:B------:R-:W-:Y:S01]  /*5700*/  PRMT R22, R7, 0x5410, R11 ;  /* 0x0000541007167816 */ /* 0x000fe2000000000b */
[----:B------:R-:W-:Y:S01]  /*5710*/  FFMA.FTZ R11, R72, UR43, -R16 ;  /* 0x0000002b480b7c23 */ /* 0x000fe20008010810 */
[----:B------:R-:W-:-:S02]  /*5720*/  LOP3.LUT R7, R21, 0xff, RZ, 0xc0, !PT ;  /* 0x000000ff15077812 */ /* 0x000fc400078ec0ff */
[----:B------:R-:W-:Y:S01]  /*5730*/  PRMT R28, R28, 0x5410, R6 ;  /* 0x000054101c1c7816 */ /* 0x000fe20000000006 */
[----:B------:R2:W-:Y:S01]  /*5740*/  MUFU.EX2 R182, R11 ;  /* 0x0000000b00b67308 */ /* 0x0005e20000000800 */
[----:B-1----:R-:W-:Y:S02]  /*5750*/  SHF.R.U32.HI R8, RZ, 0x8, R17 ;  /* 0x00000008ff087819 */ /* 0x002fe40000011611 */
[----:B------:R-:W-:Y:S02]  /*5760*/  SHF.R.U32.HI R6, RZ, 0x8, R14 ;  /* 0x00000008ff067819 */ /* 0x000fe4000001160e */
[----:B------:R-:W-:Y:S02]  /*5770*/  PRMT R23, R23, 0x5410, R8 ;  /* 0x0000541017177816 */ /* 0x000fe40000000008 */
[----:B------:R-:W-:Y:S02]  /*5780*/  LOP3.LUT R8, R10, 0xffff, RZ, 0xc0, !PT ;  /* 0x0000ffff0a087812 */ /* 0x000fe400078ec0ff */
[----:B------:R-:W-:-:S02]  /*5790*/  PRMT R30, R12, 0x5410, R9 ;  /* 0x000054100c1e7816 */ /* 0x000fc40000000009 */
[----:B------:R-:W-:Y:S01]  /*57a0*/  PRMT R17, R7, 0x5410, R20 ;  /* 0x0000541007117816 */ /* 0x000fe20000000014 */
[----:B------:R-:W-:Y:S01]  /*57b0*/  FFMA.FTZ R7, R66, UR43, -R16 ;  /* 0x0000002b42077c23 */ /* 0x000fe20008010810 */
[----:B------:R-:W-:Y:S02]  /*57c0*/  LOP3.LUT R9, R26, 0xff, RZ, 0xc0, !PT ;  /* 0x000000ff1a097812 */ /* 0x000fe400078ec0ff */
[----:B------:R-:W-:Y:S01]  /*57d0*/  PRMT R26, R15, 0x5410, R6 ;  /* 0x000054100f1a7816 */ /* 0x000fe20000000006 */
[----:B------:R-:W-:Y:S01]  /*57e0*/  FFMA.FTZ R6, R67, UR43, -R16 ;  /* 0x0000002b43067c23 */ /* 0x000fe20008010810 */
[----:B--2---:R-:W-:Y:S01]  /*57f0*/  SHF.R.U32.HI R11, RZ, 0x10, R10 ;  /* 0x00000010ff0b7819 */ /* 0x004fe2000001160a */
[----:B------:R1:W-:Y:S01]  /*5800*/  MUFU.EX2 R85, R7 ;  /* 0x0000000700557308 */ /* 0x0003e20000000800 */
[----:B------:R-:W-:Y:S02]  /*5810*/  LOP3.LUT R14, R10, 0xff, RZ, 0xc0, !PT ;  /* 0x000000ff0a0e7812 */ /* 0x000fe400078ec0ff */
[----:B------:R-:W-:-:S02]  /*5820*/  SHF.R.U32.HI R8, RZ, 0x8, R8 ;  /* 0x00000008ff087819 */ /* 0x000fc40000011608 */
[----:B------:R-:W-:Y:S02]  /*5830*/  LOP3.LUT R10, R11, 0xff, RZ, 0xc0, !PT ;  /* 0x000000ff0b0a7812 */ /* 0x000fe400078ec0ff */
[----:B------:R-:W-:Y:S01]  /*5840*/  PRMT R29, R9, 0x5410, R29 ;  /* 0x00005410091d7816 */ /* 0x000fe2000000001d */
[----:B------:R2:W4:Y:S01]  /*5850*/  MUFU.EX2 R180, R6 ;  /* 0x0000000600b47308 */ /* 0x0005220000000800 */
[----:B------:R-:W-:Y:S02]  /*5860*/  LOP3.LUT R9, R18, 0xff, RZ, 0xc0, !PT ;  /* 0x000000ff12097812 */ /* 0x000fe400078ec0ff */
[----:B------:R-:W-:Y:S02]  /*5870*/  PRMT R14, R14, 0x5410, R8 ;  /* 0x000054100e0e7816 */ /* 0x000fe40000000008 */
[----:B------:R-:W-:Y:S02]  /*5880*/  PRMT R13, R10, 0x5410, R13 ;  /* 0x000054100a0d7816 */ /* 0x000fe4000000000d */
[----:B------:R-:W-:Y:S01]  /*5890*/  LOP3.LUT R12, R5, 0xff, RZ, 0xc0, !PT ;  /* 0x000000ff050c7812 */ /* 0x000fe200078ec0ff */
[----:B-1----:R-:W-:Y:S01]  /*58a0*/  FFMA.FTZ R7, R58, UR43, -R16 ;  /* 0x0000002b3a077c23 */ /* 0x002fe20008010810 */
[----:B------:R-:W-:-:S02]  /*58b0*/  SHF.R.U32.HI R8, RZ, 0x10, R5 ;  /* 0x00000010ff087819 */ /* 0x000fc40000011605 */
[----:B------:R-:W-:Y:S01]  /*58c0*/  SHF.R.U32.HI R10, RZ, 0x18, R5 ;  /* 0x00000018ff0a7819 */ /* 0x000fe20000011605 */
[----:B------:R1:W4:Y:S01]  /*58d0*/  MUFU.EX2 R86, R7 ;  /* 0x0000000700567308 */ /* 0x0003220000000800 */
[----:B------:R-:W-:Y:S02]  /*58e0*/  PRMT R18, R9, 0x5410, R27 ;  /* 0x0000541009127816 */ /* 0x000fe4000000001b */
[----:B------:R-:W-:Y:S02]  /*58f0*/  LOP3.LUT R9, R8, 0xff, RZ, 0xc0, !PT ;  /* 0x000000ff08097812 */ /* 0x000fe400078ec0ff */
[----:B--2---:R-:W-:Y:S02]  /*5900*/  LOP3.LUT R6, R5, 0xffff, RZ, 0xc0, !PT ;  /* 0x0000ffff05067812 */ /* 0x004fe400078ec0ff */
[C---:B------:R-:W-:Y:S02]  /*5910*/  LOP3.LUT R5, R2.reuse, 0xffff, RZ, 0xc0, !PT ;  /* 0x0000ffff02057812 */ /* 0x040fe400078ec0ff */
[----:B------:R-:W-:-:S02]  /*5920*/  LOP3.LUT R11, R2, 0xff, RZ, 0xc0, !PT ;  /* 0x000000ff020b7812 */ /* 0x000fc400078ec0ff */
[----:B------:R-:W-:Y:S02]  /*5930*/  SHF.R.U32.HI R8, RZ, 0x8, R5 ;  /* 0x00000008ff087819 */ /* 0x000fe40000011605 */
[----:B------:R-:W-:Y:S02]  /*5940*/  SHF.R.U32.HI R5, RZ, 0x18, R2 ;  /* 0x00000018ff057819 */ /* 0x000fe40000011602 */
[----:B------:R-:W-:Y:S02]  /*5950*/  SHF.R.U32.HI R6, RZ, 0x8, R6 ;  /* 0x00000008ff067819 */ /* 0x000fe40000011606 */
[----:B-1----:R-:W-:Y:S02]  /*5960*/  SHF.R.U32.HI R7, RZ, 0x10, R2 ;  /* 0x00000010ff077819 */ /* 0x002fe40000011602 */
[----:B------:R-:W-:Y:S02]  /*5970*/  PRMT R9, R9, 0x5410, R10 ;  /* 0x0000541009097816 */ /* 0x000fe4000000000a */
[----:B------:R-:W-:-:S02]  /*5980*/  LOP3.LUT R2, R7, 0xff, RZ, 0xc0, !PT ;  /* 0x000000ff07027812 */ /* 0x000fc400078ec0ff */
[----:B------:R-:W-:Y:S01]  /*5990*/  PRMT R12, R12, 0x5410, R6 ;  /* 0x000054100c0c7816 */ /* 0x000fe20000000006 */
[----:B------:R-:W-:Y:S01]  /*59a0*/  FFMA.FTZ R6, R57, UR43, -R16 ;  /* 0x0000002b39067c23 */ /* 0x000fe20008010810 */
[----:B------:R-:W-:Y:S01]  /*59b0*/  PRMT R10, R2, 0x5410, R5 ;  /* 0x00005410020a7816 */ /* 0x000fe20000000005 */
[----:B------:R-:W-:Y:S01]  /*59c0*/  FFMA.FTZ R5, R78, UR43, -R19 ;  /* 0x0000002b4e057c23 */ /* 0x000fe20008010813 */
[----:B------:R-:W-:Y:S01]  /*59d0*/  F2FP.F16.F32.PACK_AB R2, R231, R244 ;  /* 0x000000f4e702723e */ /* 0x000fe200000000ff */
[----:B------:R1:W-:Y:S01]  /*59e0*/  MUFU.EX2 R185, R6 ;  /* 0x0000000600b97308 */ /* 0x0003e20000000800 */
[----:B---3--:R-:W-:Y:S02]  /*59f0*/  F2FP.F16.F32.PACK_AB R7, R248, R133 ;  /* 0x00000085f807723e */ /* 0x008fe400000000ff */
[C---:B------:R-:W-:Y:S02]  /*5a00*/  PRMT R197, R2.reuse, 0x7632, R197 ;  /* 0x0000763202c57816 */ /* 0x040fe400000000c5 */
[----:B------:R-:W-:-:S02]  /*5a10*/  PRMT R174, R2, 0x7610, R174 ;  /* 0x0000761002ae7816 */ /* 0x000fc400000000ae */
[----:B------:R-:W-:Y:S01]  /*5a20*/  F2FP.F16.F32.PACK_AB R2, R181, R184 ;  /* 0x000000b8b502723e */ /* 0x000fe200000000ff */
[----:B------:R2:W3:Y:S01]  /*5a30*/  MUFU.EX2 R47, R5 ;  /* 0x00000005002f7308 */ /* 0x0004e20000000800 */
[----:B------:R-:W-:Y:S02]  /*5a40*/  PRMT R169, R7, 0x7610, R169 ;  /* 0x0000761007a97816 */ /* 0x000fe400000000a9 */
[C---:B------:R-:W-:Y:S02]  /*5a50*/  PRMT R213, R2.reuse, 0x7632, R213 ;  /* 0x0000763202d57816 */ /* 0x040fe400000000d5 */
[----:B------:R-:W-:Y:S02]  /*5a60*/  PRMT R212, R2, 0x7610, R212 ;  /* 0x0000761002d47816 */ /* 0x000fe400000000d4 */
[----:B------:R-:W-:Y:S01]  /*5a70*/  F2FP.F16.F32.PACK_AB R2, R87, R46 ;  /* 0x0000002e5702723e */ /* 0x000fe200000000ff */
[----:B-1----:R-:W-:Y:S01]  /*5a80*/  FFMA.FTZ R6, R56, UR43, -R16 ;  /* 0x0000002b38067c23 */ /* 0x002fe20008010810 */
[----:B------:R-:W-:-:S02]  /*5a90*/  PRMT R168, R7, 0x7632, R168 ;  /* 0x0000763207a87816 */ /* 0x000fc400000000a8 */
[C---:B------:R-:W-:Y:S01]  /*5aa0*/  PRMT R210, R2.reuse, 0x7632, R210 ;  /* 0x0000763202d27816 */ /* 0x040fe200000000d2 */
[----:B------:R4:W1:Y:S01]  /*5ab0*/  MUFU.EX2 R84, R6 ;  /* 0x0000000600547308 */ /* 0x0008620000000800 */
[----:B------:R-:W-:Y:S02]  /*5ac0*/  PRMT R208, R2, 0x7610, R208 ;  /* 0x0000761002d07816 */ /* 0x000fe400000000d0 */
[----:B------:R-:W-:Y:S01]  /*5ad0*/  F2FP.F16.F32.PACK_AB R2, R252, R49 ;  /* 0x00000031fc02723e */ /* 0x000fe200000000ff */
[----:B--2---:R-:W-:Y:S01]  /*5ae0*/  FFMA.FTZ R5, R75, UR43, -R19 ;  /* 0x0000002b4b057c23 */ /* 0x004fe20008010813 */
[----:B------:R-:W-:Y:S02]  /*5af0*/  PRMT R8, R11, 0x5410, R8 ;  /* 0x000054100b087816 */ /* 0x000fe40000000008 */
[C---:B------:R-:W-:Y:S01]  /*5b00*/  PRMT R205, R2.reuse, 0x7632, R205 ;  /* 0x0000763202cd7816 */ /* 0x040fe200000000cd */
[----:B------:R2:W-:Y:S01]  /*5b10*/  MUFU.EX2 R44, R5 ;  /* 0x00000005002c7308 */ /* 0x0005e20000000800 */
[----:B------:R-:W-:-:S02]  /*5b20*/  PRMT R204, R2, 0x7610, R204 ;  /* 0x0000761002cc7816 */ /* 0x000fc400000000cc */
[----:B------:R-:W-:-:S04]  /*5b30*/  F2FP.F16.F32.PACK_AB R2, R249, R245 ;  /* 0x000000f5f902723e */ /* 0x000fc800000000ff */
[----:B------:R-:W-:Y:S02]  /*5b40*/  PRMT R194, R2, 0x7610, R194 ;  /* 0x0000761002c27816 */ /* 0x000fe400000000c2 */
[----:B----4-:R-:W-:Y:S02]  /*5b50*/  F2FP.F16.F32.PACK_AB R6, R180, R182 ;  /* 0x000000b6b406723e */ /* 0x010fe400000000ff */
[----:B------:R-:W-:Y:S02]  /*5b60*/  PRMT R191, R2, 0x7632, R191 ;  /* 0x0000763202bf7816 */ /* 0x000fe400000000bf */
[C---:B------:R-:W-:Y:S02]  /*5b70*/  PRMT R211, R6.reuse, 0x7610, R211 ;  /* 0x0000761006d37816 */ /* 0x040fe400000000d3 */
[----:B------:R-:W-:Y:S01]  /*5b80*/  PRMT R209, R6, 0x7632, R209 ;  /* 0x0000763206d17816 */ /* 0x000fe200000000d1 */
[----:B--2---:R-:W-:Y:S01]  /*5b90*/  FFMA.FTZ R5, R74, UR43, -R19 ;  /* 0x0000002b4a057c23 */ /* 0x004fe20008010813 */
[----:B------:R-:W-:-:S02]  /*5ba0*/  F2FP.F16.F32.PACK_AB R6, R86, R85 ;  /* 0x000000555606723e */ /* 0x000fc400000000ff */
[----:B---3--:R-:W-:Y:S01]  /*5bb0*/  F2FP.F16.F32.PACK_AB R2, R47, R183 ;  /* 0x000000b72f02723e */ /* 0x008fe200000000ff */
[----:B------:R2:W3:Y:S01]  /*5bc0*/  MUFU.EX2 R54, R5 ;  /* 0x0000000500367308 */ /* 0x0004e20000000800 */
[C---:B------:R-:W-:Y:S02]  /*5bd0*/  PRMT R215, R6.reuse, 0x7610, R215 ;  /* 0x0000761006d77816 */ /* 0x040fe400000000d7 */
[----:B------:R-:W-:Y:S02]  /*5be0*/  PRMT R214, R6, 0x7632, R214 ;  /* 0x0000763206d67816 */ /* 0x000fe400000000d6 */
[----:B-1----:R-:W-:Y:S02]  /*5bf0*/  F2FP.F16.F32.PACK_AB R6, R84, R185 ;  /* 0x000000b95406723e */ /* 0x002fe400000000ff */
[C---:B------:R-:W-:Y:S02]  /*5c00*/  PRMT R201, R2.reuse, 0x7610, R201 ;  /* 0x0000761002c97816 */ /* 0x040fe400000000c9 */
[----:B------:R-:W-:Y:S01]  /*5c10*/  PRMT R200, R2, 0x7632, R200 ;  /* 0x0000763202c87816 */ /* 0x000fe200000000c8 */
[----:B------:R-:W-:Y:S01]  /*5c20*/  IMAD.U32 R2, RZ, RZ, UR12 ;  /* 0x0000000cff027e24 */ /* 0x000fe2000f8e00ff */
[----:B------:R-:W-:-:S02]  /*5c30*/  PRMT R207, R6, 0x7610, R207 ;  /* 0x0000761006cf7816 */ /* 0x000fc400000000cf */
[----:B------:R-:W-:Y:S02]  /*5c40*/  PRMT R206, R6, 0x7632, R206 ;  /* 0x0000763206ce7816 */ /* 0x000fe400000000ce */
[----:B------:R-:W-:Y:S01]  /*5c50*/  F2FP.F16.F32.PACK_AB R6, R134, R246 ;  /* 0x000000f68606723e */ /* 0x000fe200000000ff */
[----:B--2---:R-:W-:Y:S01]  /*5c60*/  FFMA.FTZ R5, R73, UR43, -R19 ;  /* 0x0000002b49057c23 */ /* 0x004fe20008010813 */
[----:B------:R-:W-:Y:S02]  /*5c70*/  LEA R0, R2, UR12, 0x10 ;  /* 0x0000000c02007c11 */ /* 0x000fe4000f8e80ff */
[C---:B------:R-:W-:Y:S01]  /*5c80*/  PRMT R171, R6.reuse, 0x7610, R171 ;  /* 0x0000761006ab7816 */ /* 0x040fe200000000ab */
[----:B------:R1:W-:Y:S01]  /*5c90*/  MUFU.EX2 R132, R5 ;  /* 0x0000000500847308 */ /* 0x0003e20000000800 */
[----:B------:R-:W-:Y:S02]  /*5ca0*/  PRMT R170, R6, 0x7632, R170 ;  /* 0x0000763206aa7816 */ /* 0x000fe400000000aa */
[----:B------:R-:W-:-:S02]  /*5cb0*/  F2FP.F16.F32.PACK_AB R2, R131, R251 ;  /* 0x000000fb8302723e */ /* 0x000fc400000000ff */
[----:B------:R-:W-:Y:S02]  /*5cc0*/  F2FP.F16.F32.PACK_AB R6, R176, R135 ;  /* 0x00000087b006723e */ /* 0x000fe400000000ff */
[C---:B------:R-:W-:Y:S02]  /*5cd0*/  PRMT R193, R2.reuse, 0x7610, R193 ;  /* 0x0000761002c17816 */ /* 0x040fe400000000c1 */
[----:B------:R-:W-:Y:S02]  /*5ce0*/  PRMT R175, R2, 0x7632, R175 ;  /* 0x0000763202af7816 */ /* 0x000fe400000000af */
[C---:B------:R-:W-:Y:S02]  /*5cf0*/  PRMT R203, R6.reuse, 0x7610, R203 ;  /* 0x0000761006cb7816 */ /* 0x040fe400000000cb */
[----:B------:R-:W-:Y:S02]  /*5d00*/  PRMT R202, R6, 0x7632, R202 ;  /* 0x0000763206ca7816 */ /* 0x000fe400000000ca */
[----:B------:R-:W-:Y:S01]  /*5d10*/  HSET2.LE.AND R2, R30, R0, PT ;  /* 0x000000001e027233 */ /* 0x000fe20003803000 */
[----:B-1----:R-:W-:Y:S01]  /*5d20*/  FFMA.FTZ R5, R59, UR43, -R19 ;  /* 0x0000002b3b057c23 */ /* 0x002fe20008010813 */
[----:B------:R-:W-:-:S03]  /*5d30*/  PRMT R6, R169, 0x5410, R168 ;  /* 0x00005410a9067816 */ /* 0x000fc600000000a8 */
[----:B------:R3:W1:Y:S01]  /*5d40*/  MUFU.EX2 R186, R5 ;  /* 0x0000000500ba7308 */ /* 0x0006620000000800 */
[----:B------:R-:W-:Y:S02]  /*5d50*/  LOP3.LUT R72, R2, R6, RZ, 0xc0, !PT ;  /* 0x0000000602487212 */ /* 0x000fe400078ec0ff */
[----:B------:R-:W-:Y:S02]  /*5d60*/  PRMT R6, R174, 0x5410, R197 ;  /* 0x00005410ae067816 */ /* 0x000fe400000000c5 */
[----:B------:R-:W-:Y:S02]  /*5d70*/  HSET2.LE.AND R2, R33, R0, PT ;  /* 0x0000000021027233 */ /* 0x000fe40003803000 */
[----:B---3--:R-:W-:-:S04]  /*5d80*/  F2FP.F16.F32.PACK_AB R5, R54, R44 ;  /* 0x0000002c3605723e */ /* 0x008fc800000000ff */
        /* <DEDUP_REMOVED lines=16> */
[----:B------:R-:W-:Y:S01]  /*5e90*/  HMMA.16816.F32 R20, R72, R96, RZ ;  /* 0x000000604814723c */ /* 0x000fe200000018ff */
        /* <DEDUP_REMOVED lines=17> */
[--C-:B------:R-:W-:Y:S01]  /*5fb0*/  HSET2.LE.AND R6, R29, R0.reuse, PT ;  /* 0x000000001d067233 */ /* 0x100fe20003803000 */
[----:B------:R-:W-:Y:S01]  /*5fc0*/  IMAD.MOV.U32 R29, RZ, RZ, R84 ;  /* 0x000000ffff1d7224 */ /* 0x000fe200078e0054 */
[----:B------:R-:W-:Y:S02]  /*5fd0*/  LOP3.LUT R66, R2, R5, RZ, 0xc0, !PT ;  /* 0x0000000502427212 */ /* 0x000fe400078ec0ff */
[----:B------:R-:W-:Y:S01]  /*5fe0*/  PRMT R2, R204, 0x5410, R205 ;  /* 0x00005410cc027816 */ /* 0x000fe200000000cd */
[----:B------:R-:W-:Y:S01]  /*5ff0*/  IMAD.MOV.U32 R97, RZ, RZ, R54 ;  /* 0x000000ffff617224 */ /* 0x000fe200078e0036 */
        /* <DEDUP_REMOVED lines=10> */
[----:B------:R-:W-:Y:S01]  /*60a0*/  PRMT R6, R199, 0x5410, R198 ;  /* 0x00005410c7067816 */ /* 0x000fe200000000c6 */
[----:B------:R-:W-:Y:S01]  /*60b0*/  IMAD.WIDE.U32 R20, R60, -0x2daee0ad, RZ ;  /* 0xd2511f533c147825 */ /* 0x000fe200078e00ff */
[----:B------:R-:W-:Y:S02]  /*60c0*/  HSET2.LE.AND R2, R10, R0, PT ;  /* 0x000000000a027233 */ /* 0x000fe40003803000 */
[----:B------:R-:W-:Y:S01]  /*60d0*/  LOP3.LUT R52, R5, R6, RZ, 0xc0, !PT ;  /* 0x0000000605347212 */ /* 0x000fe200078ec0ff */
[----:B------:R-:W-:Y:S01]  /*60e0*/  IMAD.WIDE.U32 R10, R51, -0x2daee0ad, RZ ;  /* 0xd2511f53330a7825 */ /* 0x000fe200078e00ff */
[----:B------:R-:W-:Y:S02]  /*60f0*/  PRMT R5, R196, 0x5410, R195 ;  /* 0x00005410c4057816 */ /* 0x000fe400000000c3 */
[----:B------:R-:W-:Y:S01]  /*6100*/  LOP3.LUT R28, R9, UR30, R80, 0x96, !PT ;  /* 0x0000001e091c7c12 */ /* 0x000fe2000f8e9650 */
[----:B------:R-:W-:Y:S01]  /*6110*/  IMAD.WIDE.U32 R6, R37, -0x326172a9, RZ ;  /* 0xcd9e8d5725067825 */ /* 0x000fe200078e00ff */
[----:B------:R-:W-:-:S02]  /*6120*/  LOP3.LUT R23, R11, UR39, R40, 0x96, !PT ;  /* 0x000000270b177c12 */ /* 0x000fc4000f8e9628 */
[----:B------:R-:W-:Y:S01]  /*6130*/  LOP3.LUT R22, R35, UR37, R10, 0x96, !PT ;  /* 0x0000002523167c12 */ /* 0x000fe2000f8e960a */
[----:B------:R-:W-:Y:S01]  /*6140*/  IMAD.WIDE.U32 R10, R41, -0x2daee0ad, RZ ;  /* 0xd2511f53290a7825 */ /* 0x000fe200078e00ff */
[----:B------:R-:W-:Y:S02]  /*6150*/  LOP3.LUT R17, R7, UR22, R8, 0x96, !PT ;  /* 0x0000001607117c12 */ /* 0x000fe4000f8e9608 */
[----:B------:R-:W-:Y:S01]  /*6160*/  LOP3.LUT R53, R2, R5, RZ, 0xc0, !PT ;  /* 0x0000000502357212 */ /* 0x000fe200078ec0ff */
[----:B------:R-:W-:Y:S01]  /*6170*/  IMAD.WIDE.U32 R8, R62, -0x2daee0ad, RZ ;  /* 0xd2511f533e087825 */ /* 0x000fe200078e00ff */
[C---:B------:R-:W-:Y:S02]  /*6180*/  LOP3.LUT R27, R6.reuse, 0xff, RZ, 0xc0, !PT ;  /* 0x000000ff061b7812 */ /* 0x040fe400078ec0ff */
[----:B------:R-:W-:Y:S01]  /*6190*/  LOP3.LUT R39, R6, 0xffff, RZ, 0xc0, !PT ;  /* 0x0000ffff06277812 */ /* 0x000fe200078ec0ff */
[----:B------:R-:W-:Y:S01]  /*61a0*/  IMAD.MOV.U32 R80, RZ, RZ, R87 ;  /* 0x000000ffff507224 */ /* 0x000fe200078e0057 */
[--C-:B------:R-:W-:Y:S01]  /*61b0*/  SHF.R.U32.HI R42, RZ, 0x10, R6.reuse ;  /* 0x00000010ff2a7819 */ /* 0x100fe20000011606 */
[----:B------:R-:W-:Y:S01]  /*61c0*/  HMMA.16816.F32 R236, R52, R88, R12 ;  /* 0x0000005834ec723c */ /* 0x000fe2000000180c */
[----:B------:R-:W-:Y:S01]  /*61d0*/  SHF.R.U32.HI R26, RZ, 0x18, R6 ;  /* 0x00000018ff1a7819 */ /* 0x000fe20000011606 */
[----:B------:R-:W-:Y:S01]  /*61e0*/  IMAD.WIDE.U32 R6, R79, -0x2daee0ad, RZ ;  /* 0xd2511f534f067825 */ /* 0x000fe200078e00ff */
[----:B------:R-:W-:-:S02]  /*61f0*/  LOP3.LUT R9, R9, UR39, R234, 0x96, !PT ;  /* 0x0000002709097c12 */ /* 0x000fc4000f8e96ea */
[----:B------:R-:W-:Y:S01]  /*6200*/  LOP3.LUT R8, R11, UR37, R8, 0x96, !PT ;  /* 0x000000250b087c12 */ /* 0x000fe2000f8e9608 */
[----:B------:R-:W-:Y:S01]  /*6210*/  IMAD.MOV.U32 R62, RZ, RZ, R86 ;  /* 0x000000ffff3e7224 */ /* 0x000fe200078e0056 */
[----:B------:R-:W-:Y:S02]  /*6220*/  LOP3.LUT R5, R7, UR39, R234, 0x96, !PT ;  /* 0x0000002707057c12 */ /* 0x000fe4000f8e96ea */
[----:B------:R-:W-:Y:S01]  /*6230*/  LOP3.LUT R2, R21, UR37, R6, 0x96, !PT ;  /* 0x0000002515027c12 */ /* 0x000fe2000f8e9606 */
[----:B------:R-:W-:Y:S01]  /*6240*/  IMAD.WIDE.U32 R6, R9, -0x326172a9, RZ ;  /* 0xcd9e8d5709067825 */ /* 0x000fe200078e00ff */
[----:B------:R-:W-:Y:S02]  /*6250*/  ISETP.LE.U32.AND P5, PT, R27, UR12, PT ;  /* 0x0000000c1b007c0c */ /* 0x000fe4000bfa3070 */
[----:B------:R-:W-:Y:S01]  /*6260*/  ISETP.LE.U32.AND P3, PT, R26, UR12, PT ;  /* 0x0000000c1a007c0c */ /* 0x000fe2000bf63070 */
[----:B------:R-:W-:Y:S01]  /*6270*/  IMAD.WIDE.U32 R14, R8, -0x326172a9, RZ ;  /* 0xcd9e8d57080e7825 */ /* 0x000fe200078e00ff */
[----:B------:R-:W-:-:S03]  /*6280*/  LOP3.LUT R9, R7, UR38, R82, 0x96, !PT ;  /* 0x0000002607097c12 */ /* 0x000fc6000f8e9652 */
[----:B------:R-:W-:Y:S01]  /*6290*/  IMAD.WIDE.U32 R12, R2, -0x326172a9, RZ ;  /* 0xcd9e8d57020c7825 */ /* 0x000fe200078e00ff */
[----:B------:R-:W-:-:S03]  /*62a0*/  LOP3.LUT R8, R15, UR36, R6, 0x96, !PT ;  /* 0x000000240f087c12 */ /* 0x000fc6000f8e9606 */
[----:B------:R-:W-:-:S04]  /*62b0*/  IMAD.WIDE.U32 R6, R5, -0x326172a9, RZ ;  /* 0xcd9e8d5705067825 */ /* 0x000fc800078e00ff */
[----:B------:R-:W-:Y:S02]  /*62c0*/  @!P5 HADD2 R94, -R211.H0_H0, -RZ.H0_H0 ;  /* 0xa00000ffd35ed230 */ /* 0x000fe40000000900 */
[----:B------:R-:W-:Y:S01]  /*62d0*/  IMAD.WIDE.U32 R36, R8, -0x2daee0ad, RZ ;  /* 0xd2511f5308247825 */ /* 0x000fe200078e00ff */
[----:B------:R-:W-:-:S03]  /*62e0*/  LOP3.LUT R5, R7, UR38, R82, 0x96, !PT ;  /* 0x0000002607057c12 */ /* 0x000fc6000f8e9652 */
[----:B------:R-:W-:Y:S01]  /*62f0*/  @!P3 HADD2 R100, -R213.H0_H0, -RZ.H0_H0 ;  /* 0xa00000ffd564b230 */ /* 0x000fe20000000900 */
[----:B------:R-:W-:Y:S01]  /*6300*/  LOP3.LUT R2, R13, UR36, R6, 0x96, !PT ;  /* 0x000000240d027c12 */ /* 0x000fe2000f8e9606 */
[----:B------:R-:W-:Y:S01]  /*6310*/  IMAD.WIDE.U32 R6, R9, -0x2daee0ad, RZ ;  /* 0xd2511f5309067825 */ /* 0x000fe200078e00ff */
[----:B------:R-:W-:Y:S02]  /*6320*/  @!P5 PRMT R211, R94, 0x5410, RZ ;  /* 0x000054105ed3d816 */ /* 0x000fe400000000ff */
[----:B------:R-:W-:Y:S01]  /*6330*/  @!P3 PRMT R213, R100, 0x5410, RZ ;  /* 0x0000541064d5b816 */ /* 0x000fe200000000ff */
[----:B------:R-:W-:Y:S01]  /*6340*/  IMAD.MOV.U32 R82, RZ, RZ, R85 ;  /* 0x000000ffff527224 */ /* 0x000fe200078e0055 */
[----:B------:R-:W-:Y:S01]  /*6350*/  LOP3.LUT R8, R7, UR35, R10, 0x96, !PT ;  /* 0x0000002307087c12 */ /* 0x000fe2000f8e960a */
[----:B------:R-:W-:Y:S01]  /*6360*/  IMAD.WIDE.U32 R84, R2, -0x2daee0ad, RZ ;  /* 0xd2511f5302547825 */ /* 0x000fe200078e00ff */
[----:B------:R-:W-:-:S03]  /*6370*/  LOP3.LUT R10, R37, UR29, R6, 0x96, !PT ;  /* 0x0000001d250a7c12 */ /* 0x000fc6000f8e9606 */
[----:B------:R-:W-:-:S04]  /*6380*/  IMAD.WIDE.U32 R6, R5, -0x2daee0ad, RZ ;  /* 0xd2511f5305067825 */ /* 0x000fc800078e00ff */
[----:B------:R-:W-:Y:S01]  /*6390*/  IMAD.WIDE.U32 R8, R8, -0x326172a9, RZ ;  /* 0xcd9e8d5708087825 */ /* 0x000fe200078e00ff */
[----:B------:R-:W-:Y:S02]  /*63a0*/  LOP3.LUT R5, R7, UR35, R20, 0x96, !PT ;  /* 0x0000002307057c12 */ /* 0x000fe4000f8e9614 */
[----:B------:R-:W-:Y:S01]  /*63b0*/  LOP3.LUT R2, R85, UR29, R6, 0x96, !PT ;  /* 0x0000001d55027c12 */ /* 0x000fe2000f8e9606 */
[----:B------:R-:W-:Y:S01]  /*63c0*/  IMAD.WIDE.U32 R6, R10, -0x326172a9, RZ ;  /* 0xcd9e8d570a067825 */ /* 0x000fe200078e00ff */
[----:B------:R-:W-:-:S03]  /*63d0*/  LOP3.LUT R37, R9, UR30, R14, 0x96, !PT ;  /* 0x0000001e09257c12 */ /* 0x000fc6000f8e960e */
[----:B------:R-:W-:Y:S01]  /*63e0*/  IMAD.WIDE.U32 R10, R22, -0x326172a9, RZ ;  /* 0xcd9e8d57160a7825 */ /* 0x000fe200078e00ff */
[----:B------:R-:W-:Y:S02]  /*63f0*/  LOP3.LUT R18, R7, UR22, R8, 0x96, !PT ;  /* 0x0000001607127c12 */ /* 0x000fe4000f8e9608 */
[C---:B------:R-:W-:Y:S01]  /*6400*/  LOP3.LUT R20, R6.reuse, 0xff, RZ, 0xc0, !PT ;  /* 0x000000ff06147812 */ /* 0x040fe200078ec0ff */
[----:B------:R-:W-:Y:S01]  /*6410*/  IMAD.WIDE.U32 R8, R5, -0x326172a9, RZ ;  /* 0xcd9e8d5705087825 */ /* 0x000fe200078e00ff */
[----:B------:R-:W-:Y:S02]  /*6420*/  LOP3.LUT R60, R6, 0xffff, RZ, 0xc0, !PT ;  /* 0x0000ffff063c7812 */ /* 0x000fe400078ec0ff */
[--C-:B------:R-:W-:Y:S02]  /*6430*/  SHF.R.U32.HI R41, RZ, 0x10, R6.reuse ;  /* 0x00000010ff297819 */ /* 0x100fe40000011606 */
[----:B------:R-:W-:Y:S01]  /*6440*/  SHF.R.U32.HI R13, RZ, 0x18, R6 ;  /* 0x00000018ff0d7819 */ /* 0x000fe20000011606 */
[----:B------:R-:W-:Y:S01]  /*6450*/  IMAD.WIDE.U32 R6, R2, -0x326172a9, RZ ;  /* 0xcd9e8d5702067825 */ /* 0x000fe200078e00ff */
[----:B------:R-:W-:-:S02]  /*6460*/  LOP3.LUT R89, R9, UR30, R12, 0x96, !PT ;  /* 0x0000001e09597c12 */ /* 0x000fc4000f8e960c */
[----:B------:R-:W-:Y:S02]  /*6470*/  ISETP.LE.U32.AND P1, PT, R20, UR12, PT ;  /* 0x0000000c14007c0c */ /* 0x000fe4000bf23070 */
        /* <DEDUP_REMOVED lines=15> */
[--C-:B------:R-:W-:Y:S02]  /*6570*/  SHF.R.U32.HI R33, RZ, 0x10, R6.reuse ;  /* 0x00000010ff217819 */ /* 0x100fe40000011606 */
[----:B------:R-:W-:Y:S02]  /*6580*/  SHF.R.U32.HI R23, RZ, 0x18, R6 ;  /* 0x00000018ff177819 */ /* 0x000fe40000011606 */
[----:B------:R-:W-:Y:S02]  /*6590*/  LOP3.LUT R2, R15, UR29, R8, 0x96, !PT ;  /* 0x0000001d0f027c12 */ /* 0x000fe4000f8e9608 */
[----:B------:R-:W-:-:S02]  /*65a0*/  LOP3.LUT R15, R7, UR25, R76, 0x96, !PT ;  /* 0x00000019070f7c12 */ /* 0x000fc4000f8e964c */
[----:B------:R-:W-:Y:S01]  /*65b0*/  LOP3.LUT R5, R9, UR35, R34, 0x96, !PT ;  /* 0x0000002309057c12 */ /* 0x000fe2000f8e9622 */
[----:B------:R-:W-:Y:S01]  /*65c0*/  IMAD.WIDE.U32 R6, R2, -0x326172a9, RZ ;  /* 0xcd9e8d5702067825 */ /* 0x000fe200078e00ff */
[----:B------:R-:W-:-:S03]  /*65d0*/  LOP3.LUT R2, R17, 0xff, RZ, 0xc0, !PT ;  /* 0x000000ff11027812 */ /* 0x000fc600078ec0ff */
[----:B------:R-:W-:Y:S01]  /*65e0*/  IMAD.WIDE.U32 R8, R5, -0x326172a9, RZ ;  /* 0xcd9e8d5705087825 */ /* 0x000fe200078e00ff */
[----:B------:R-:W-:Y:S02]  /*65f0*/  ISETP.LE.U32.AND P4, PT, R2, UR12, PT ;  /* 0x0000000c02007c0c */ /* 0x000fe4000bf83070 */
[----:B------:R-:W-:Y:S02]  /*6600*/  LOP3.LUT R2, R17, 0xffff, RZ, 0xc0, !PT ;  /* 0x0000ffff11027812 */ /* 0x000fe400078ec0ff */
[----:B------:R-:W-:Y:S02]  /*6610*/  LOP3.LUT R20, R7, UR22, R8, 0x96, !PT ;  /* 0x0000001607147c12 */ /* 0x000fe4000f8e9608 */
[----:B------:R-:W-:Y:S02]  /*6620*/  SHF.R.U32.HI R2, RZ, 0x8, R2 ;  /* 0x00000008ff027819 */ /* 0x000fe40000011602 */
[----:B------:R-:W-:Y:S02]  /*6630*/  LOP3.LUT R35, R6, 0xff, RZ, 0xc0, !PT ;  /* 0x000000ff06237812 */ /* 0x000fe400078ec0ff */
[----:B------:R-:W-:-:S02]  /*6640*/  LOP3.LUT R2, R2, 0xffff, RZ, 0xc0, !PT ;  /* 0x0000ffff02027812 */ /* 0x000fc400078ec0ff */
[----:B------:R-:W-:Y:S01]  /*6650*/  LOP3.LUT R51, R6, 0xffff, RZ, 0xc0, !PT ;  /* 0x0000ffff06337812 */ /* 0x000fe200078ec0ff */
[----:B------:R-:W-:Y:S01]  /*6660*/  @!P4 HADD2 R61, -R169.H0_H0, -RZ.H0_H0 ;  /* 0xa00000ffa93dc230 */ /* 0x000fe20000000900 */
[----:B------:R-:W-:Y:S02]  /*6670*/  ISETP.LE.U32.AND P6, PT, R2, UR12, PT ;  /* 0x0000000c02007c0c */ /* 0x000fe4000bfc3070 */
[----:B------:R-:W-:Y:S02]  /*6680*/  SHF.R.U32.HI R2, RZ, 0x18, R17 ;  /* 0x00000018ff027819 */ /* 0x000fe40000011611 */
[----:B------:R-:W-:Y:S01]  /*6690*/  @!P4 PRMT R169, R61, 0x5410, RZ ;  /* 0x000054103da9c816 */ /* 0x000fe200000000ff */
[----:B------:R-:W-:Y:S01]  /*66a0*/  IMAD.MOV.U32 R61, RZ, RZ, R29 ;  /* 0x000000ffff3d7224 */ /* 0x000fe200078e001d */
[----:B------:R-:W-:Y:S02]  /*66b0*/  ISETP.LE.U32.AND P4, PT, R2, UR12, PT ;  /* 0x0000000c02007c0c */ /* 0x000fe4000bf83070 */
[----:B------:R-:W-:-:S02]  /*66c0*/  SHF.R.U32.HI R2, RZ, 0x10, R17 ;  /* 0x00000010ff027819 */ /* 0x000fc40000011611 */
[--C-:B------:R-:W-:Y:S02]  /*66d0*/  SHF.R.U32.HI R76, RZ, 0x10, R6.reuse ;  /* 0x00000010ff4c7819 */ /* 0x100fe40000011606 */
[----:B------:R-:W-:Y:S01]  /*66e0*/  LOP3.LUT R2, R2, 0xff, RZ, 0xc0, !PT ;  /* 0x000000ff02027812 */ /* 0x000fe200078ec0ff */
[----:B------:R-:W-:Y:S01]  /*66f0*/  @!P6 HADD2 R63, -R168.H0_H0, -RZ.H0_H0 ;  /* 0xa00000ffa83fe230 */ /* 0x000fe20000000900 */
[----:B------:R-:W-:Y:S01]  /*6700*/  SHF.R.U32.HI R34, RZ, 0x18, R6 ;  /* 0x00000018ff227819 */ /* 0x000fe20000011606 */
[----:B------:R-:W-:Y:S01]  /*6710*/  IMAD.WIDE.U32 R6, R126, -0x2daee0ad, RZ ;  /* 0xd2511f537e067825 */ /* 0x000fe200078e00ff */
[----:B------:R-:W-:Y:S02]  /*6720*/  LOP3.LUT R11, R9, UR30, R10, 0x96, !PT ;  /* 0x0000001e090b7c12 */ /* 0x000fe4000f8e960a */
[----:B------:R-:W-:Y:S01]  /*6730*/  @!P6 PRMT R168, R63, 0x5410, RZ ;  /* 0x000054103fa8e816 */ /* 0x000fe200000000ff */
[----:B------:R-:W-:Y:S01]  /*6740*/  @!P4 HADD2 R78, -R197.H0_H0, -RZ.H0_H0 ;  /* 0xa00000ffc54ec230 */ /* 0x000fe20000000900 */
[----:B------:R-:W-:Y:S01]  /*6750*/  ISETP.LE.U32.AND P6, PT, R2, UR12, PT ;  /* 0x0000000c02007c0c */ /* 0x000fe2000bfc3070 */
[----:B------:R-:W-:Y:S01]  /*6760*/  IMAD.MOV.U32 R63, RZ, RZ, R134 ;  /* 0x000000ffff3f7224 */ /* 0x000fe200078e0086 */
[----:B------:R-:W-:-:S02]  /*6770*/  LOP3.LUT R5, R7, UR39, R40, 0x96, !PT ;  /* 0x0000002707057c12 */ /* 0x000fc4000f8e9628 */
[----:B------:R-:W-:Y:S02]  /*6780*/  SHF.R.U32.HI R2, RZ, 0x8, R39 ;  /* 0x00000008ff027819 */ /* 0x000fe40000011627 */
[----:B------:R-:W-:Y:S01]  /*6790*/  LOP3.LUT R10, R13, UR37, R6, 0x96, !PT ;  /* 0x000000250d0a7c12 */ /* 0x000fe2000f8e9606 */
[----:B------:R-:W-:Y:S01]  /*67a0*/  IMAD.WIDE.U32 R8, R5, -0x326172a9, RZ ;  /* 0xcd9e8d5705087825 */ /* 0x000fe200078e00ff */
[----:B------:R-:W-:Y:S02]  /*67b0*/  LOP3.LUT R2, R2, 0xffff, RZ, 0xc0, !PT ;  /* 0x0000ffff02027812 */ /* 0x000fe400078ec0ff */
[----:B------:R-:W-:Y:S01]  /*67c0*/  @!P4 PRMT R197, R78, 0x5410, RZ ;  /* 0x000054104ec5c816 */ /* 0x000fe200000000ff */
[----:B------:R-:W-:Y:S01]  /*67d0*/  IMAD.WIDE.U32 R6, R11, -0x2daee0ad, RZ ;  /* 0xd2511f530b067825 */ /* 0x000fe200078e00ff */
[----:B------:R-:W-:-:S03]  /*67e0*/  LOP3.LUT R5, R9, UR38, R38, 0x96, !PT ;  /* 0x0000002609057c12 */ /* 0x000fc6000f8e9626 */
[----:B------:R-:W-:Y:S01]  /*67f0*/  @!P6 HADD2 R92, -R174.H0_H0, -RZ.H0_H0 ;  /* 0xa00000ffae5ce230 */ /* 0x000fe20000000900 */
[----:B------:R-:W-:Y:S01]  /*6800*/  ISETP.LE.U32.AND P4, PT, R2, UR12, PT ;  /* 0x0000000c02007c0c */ /* 0x000fe2000bf83070 */
[----:B------:R-:W-:Y:S01]  /*6810*/  IMAD.WIDE.U32 R10, R10, -0x326172a9, RZ ;  /* 0xcd9e8d570a0a7825 */ /* 0x000fe200078e00ff */
[----:B------:R-:W-:Y:S02]  /*6820*/  LOP3.LUT R2, R42, 0xff, RZ, 0xc0, !PT ;  /* 0x000000ff2a027812 */ /* 0x000fe400078ec0ff */
[----:B------:R-:W-:Y:S01]  /*6830*/  LOP3.LUT R22, R7, UR25, R14, 0x96, !PT ;  /* 0x0000001907167c12 */ /* 0x000fe2000f8e960e */
[----:B------:R-:W-:Y:S01]  /*6840*/  IMAD.MOV.U32 R14, RZ, RZ, R49 ;  /* 0x000000ffff0e7224 */ /* 0x000fe200078e0031 */
[C---:B------:R-:W-:Y:S02]  /*6850*/  LOP3.LUT R49, R6.reuse, 0xff, RZ, 0xc0, !PT ;  /* 0x000000ff06317812 */ /* 0x040fe400078ec0ff */
[----:B------:R-:W-:Y:S02]  /*6860*/  LOP3.LUT R77, R6, 0xffff, RZ, 0xc0, !PT ;  /* 0x0000ffff064d7812 */ /* 0x000fe400078ec0ff */
[----:B------:R-:W-:-:S02]  /*6870*/  SHF.R.U32.HI R85, RZ, 0x10, R6 ;  /* 0x00000010ff557819 */ /* 0x000fc40000011606 */
[----:B------:R-:W-:Y:S01]  /*6880*/  SHF.R.U32.HI R43, RZ, 0x18, R6 ;  /* 0x00000018ff2b7819 */ /* 0x000fe20000011606 */
[----:B------:R-:W-:Y:S01]  /*6890*/  IMAD.WIDE.U32 R6, R5, -0x2daee0ad, RZ ;  /* 0xd2511f5305067825 */ /* 0x000fe200078e00ff */
[----:B------:R-:W-:-:S03]  /*68a0*/  @!P6 PRMT R174, R92, 0x5410, RZ ;  /* 0x000054105caee816 */ /* 0x000fc600000000ff */
[----:B------:R-:W-:Y:S01]  /*68b0*/  @!P4 HADD2 R93, -R209.H0_H0, -RZ.H0_H0 ;  /* 0xa00000ffd15dc230 */ /* 0x000fe20000000900 */
[----:B------:R-:W-:Y:S02]  /*68c0*/  ISETP.LE.U32.AND P6, PT, R2, UR12, PT ;  /* 0x0000000c02007c0c */ /* 0x000fe4000bfc3070 */
[----:B------:R-:W-:Y:S02]  /*68d0*/  LOP3.LUT R5, R11, UR36, R8, 0x96, !PT ;  /* 0x000000240b057c12 */ /* 0x000fe4000f8e9608 */
[----:B------:R-:W-:Y:S02]  /*68e0*/  LOP3.LUT R2, R15, 0xffff, RZ, 0xc0, !PT ;  /* 0x0000ffff0f027812 */ /* 0x000fe400078ec0ff */
[----:B------:R-:W-:Y:S01]  /*68f0*/  LOP3.LUT R7, R7, UR35, R12, 0x96, !PT ;  /* 0x0000002307077c12 */ /* 0x000fe2000f8e960c */
[----:B------:R-:W-:Y:S01]  /*6900*/  IMAD.WIDE.U32 R28, R5, -0x2daee0ad, RZ ;  /* 0xd2511f53051c7825 */ /* 0x000fe200078e00ff */
[----:B------:R-:W-:Y:S02]  /*6910*/  SHF.R.U32.HI R2, RZ, 0x8, R2 ;  /* 0x00000008ff027819 */ /* 0x000fe40000011602 */
[----:B------:R-:W-:Y:S01]  /*6920*/  @!P4 PRMT R209, R93, 0x5410, RZ ;  /* 0x000054105dd1c816 */ /* 0x000fe200000000ff */
[----:B------:R-:W-:Y:S01]  /*6930*/  IMAD.WIDE.U32 R8, R7, -0x326172a9, RZ ;  /* 0xcd9e8d5707087825 */ /* 0x000fe200078e00ff */
[----:B------:R-:W-:-:S03]  /*6940*/  LOP3.LUT R2, R2, 0xffff, RZ, 0xc0, !PT ;  /* 0x0000ffff02027812 */ /* 0x000fc600078ec0ff */
[----:B------:R-:W-:Y:S01]  /*6950*/  @!P6 HADD2 R101, -R212.H0_H0, -RZ.H0_H0 ;  /* 0xa00000ffd465e230 */ /* 0x000fe20000000900 */
[----:B------:R-:W-:Y:S02]  /*6960*/  LOP3.LUT R6, R29, UR29, R6, 0x96, !PT ;  /* 0x0000001d1d067c12 */ /* 0x000fe4000f8e9606 */
[----:B------:R-:W-:Y:S02]  /*6970*/  ISETP.LE.U32.AND P5, PT, R2, UR12, PT ;  /* 0x0000000c02007c0c */ /* 0x000fe4000bfa3070 */
[----:B------:R-:W-:Y:S01]  /*6980*/  LOP3.LUT R2, R15, 0xff, RZ, 0xc0, !PT ;  /* 0x000000ff0f027812 */ /* 0x000fe200078ec0ff */
[----:B------:R-:W-:Y:S01]  /*6990*/  IMAD.WIDE.U32 R6, R6, -0x326172a9, RZ ;  /* 0xcd9e8d5706067825 */ /* 0x000fe200078e00ff */
[----:B------:R-:W-:Y:S02]  /*69a0*/  LOP3.LUT R40, R9, UR30, R10, 0x96, !PT ;  /* 0x0000001e09287c12 */ /* 0x000fe4000f8e960a */
[----:B------:R-:W-:Y:S01]  /*69b0*/  ISETP.LE.U32.AND P4, PT, R2, UR12, PT ;  /* 0x0000000c02007c0c */ /* 0x000fe2000bf83070 */
[----:B------:R-:W-:Y:S01]  /*69c0*/  IMAD.WIDE.U32 R10, R83, -0x2daee0ad, RZ ;  /* 0xd2511f53530a7825 */ /* 0x000fe200078e00ff */
[----:B------:R-:W-:-:S02]  /*69d0*/  SHF.R.U32.HI R2, RZ, 0x18, R15 ;  /* 0x00000018ff027819 */ /* 0x000fc4000001160f */
[----:B------:R-:W-:Y:S01]  /*69e0*/  LOP3.LUT R21, R7, UR22, R8, 0x96, !PT ;  /* 0x0000001607157c12 */ /* 0x000fe2000f8e9608 */
[----:B------:R-:W-:Y:S01]  /*69f0*/  IMAD.MOV.U32 R83, RZ, RZ, R63 ;  /* 0x000000ffff537224 */ /* 0x000fe200078e003f */
[C---:B------:R-:W-:Y:S01]  /*6a00*/  LOP3.LUT R39, R6.reuse, 0xff, RZ, 0xc0, !PT ;  /* 0x000000ff06277812 */ /* 0x040fe200078ec0ff */
[----:B------:R-:W-:Y:S01]  /*6a10*/  @!P5 HADD2 R102, -R214.H0_H0, -RZ.H0_H0 ;  /* 0xa00000ffd666d230 */ /* 0x000fe20000000900 */
[----:B------:R-:W-:Y:S01]  /*6a20*/  LOP3.LUT R88, R6, 0xffff, RZ, 0xc0, !PT ;  /* 0x0000ffff06587812 */ /* 0x000fe200078ec0ff */
[----:B------:R-:W-:Y:S01]  /*6a30*/  IMAD.MOV.U32 R63, RZ, RZ, R82 ;  /* 0x000000ffff3f7224 */ /* 0x000fe200078e0052 */
[--C-:B------:R-:W-:Y:S01]  /*6a40*/  SHF.R.U32.HI R79, RZ, 0x10, R6.reuse ;  /* 0x00000010ff4f7819 */ /* 0x100fe20000011606 */
[----:B------:R-:W-:Y:S01]  /*6a50*/  IMAD.MOV.U32 R82, RZ, RZ, R97 ;  /* 0x000000ffff527224 */ /* 0x000fe200078e0061 */
[----:B------:R-:W-:Y:S01]  /*6a60*/  SHF.R.U32.HI R38, RZ, 0x18, R6 ;  /* 0x00000018ff267819 */ /* 0x000fe20000011606 */
[----:B------:R-:W-:Y:S01]  /*6a70*/  IMAD.WIDE.U32 R6, R129, -0x2daee0ad, RZ ;  /* 0xd2511f5381067825 */ /* 0x000fe200078e00ff */
[----:B------:R-:W-:-:S03]  /*6a80*/  ISETP.LE.U32.AND P3, PT, R2, UR12, PT ;  /* 0x0000000c02007c0c */ /* 0x000fc6000bf63070 */
[----:B------:R-:W-:Y:S01]  /*6a90*/  @!P4 HADD2 R103, -R215.H0_H0, -RZ.H0_H0 ;  /* 0xa00000ffd767c230 */ /* 0x000fe20000000900 */
[----:B------:R-:W-:Y:S01]  /*6aa0*/  SHF.R.U32.HI R2, RZ, 0x10, R15 ;  /* 0x00000010ff027819 */ /* 0x000fe2000001160f */
[----:B------:R-:W-:Y:S01]  /*6ab0*/  IMAD.MOV.U32 R129, RZ, RZ, R61 ;  /* 0x000000ffff817224 */ /* 0x000fe200078e003d */
[----:B------:R-:W-:Y:S01]  /*6ac0*/  LOP3.LUT R5, R7, UR39, R50, 0x96, !PT ;  /* 0x0000002707057c12 */ /* 0x000fe2000f8e9632 */
[----:B------:R-:W-:Y:S01]  /*6ad0*/  IMAD.MOV.U32 R61, RZ, RZ, R62 ;  /* 0x000000ffff3d7224 */ /* 0x000fe200078e003e */
[----:B------:R-:W-:Y:S01]  /*6ae0*/  LOP3.LUT R7, R11, UR37, R6, 0x96, !PT ;  /* 0x000000250b077c12 */ /* 0x000fe2000f8e9606 */
[----:B------:R-:W-:Y:S01]  /*6af0*/  IMAD.MOV.U32 R62, RZ, RZ, R186 ;  /* 0x000000ffff3e7224 */ /* 0x000fe200078e00ba */
[----:B------:R-:W-:Y:S01]  /*6b00*/  LOP3.LUT R2, R2, 0xff, RZ, 0xc0, !PT ;  /* 0x000000ff02027812 */ /* 0x000fe200078ec0ff */
[----:B------:R-:W-:Y:S01]  /*6b10*/  IMAD.WIDE.U32 R8, R5, -0x326172a9, RZ ;  /* 0xcd9e8d5705087825 */ /* 0x000fe200078e00ff */
[----:B------:R-:W-:Y:S02]  /*6b20*/  @!P6 PRMT R212, R101, 0x5410, RZ ;  /* 0x0000541065d4e816 */ /* 0x000fe400000000ff */
[----:B------:R-:W-:Y:S01]  /*6b30*/  ISETP.LE.U32.AND P6, PT, R2, UR12, PT ;  /* 0x0000000c02007c0c */ /* 0x000fe2000bfc3070 */
[----:B------:R-:W-:-:S04]  /*6b40*/  IMAD.WIDE.U32 R12, R7, -0x326172a9, RZ ;  /* 0xcd9e8d57070c7825 */ /* 0x000fc800078e00ff */
[----:B------:R-:W-:Y:S01]  /*6b50*/  @!P3 HADD2 R105, -R210.H0_H0, -RZ.H0_H0 ;  /* 0xa00000ffd269b230 */ /* 0x000fe20000000900 */
[----:B------:R-:W-:Y:S02]  /*6b60*/  LOP3.LUT R6, R9, UR38, R48, 0x96, !PT ;  /* 0x0000002609067c12 */ /* 0x000fe4000f8e9630 */
[----:B------:R-:W-:Y:S01]  /*6b70*/  LOP3.LUT R2, R41, 0xff, RZ, 0xc0, !PT ;  /* 0x000000ff29027812 */ /* 0x000fe200078ec0ff */
[----:B------:R-:W-:Y:S01]  /*6b80*/  IMAD.MOV.U32 R15, RZ, RZ, R63 ;  /* 0x000000ffff0f7224 */ /* 0x000fe200078e003f */
[----:B------:R-:W-:Y:S01]  /*6b90*/  LOP3.LUT R5, R13, UR36, R8, 0x96, !PT ;  /* 0x000000240d057c12 */ /* 0x000fe2000f8e9608 */
[----:B------:R-:W-:Y:S01]  /*6ba0*/  IMAD.WIDE.U32 R6, R6, -0x2daee0ad, RZ ;  /* 0xd2511f5306067825 */ /* 0x000fe200078e00ff */
[----:B------:R-:W-:Y:S02]  /*6bb0*/  @!P4 PRMT R215, R103, 0x5410, RZ ;  /* 0x0000541067d7c816 */ /* 0x000fe400000000ff */
[----:B------:R-:W-:Y:S01]  /*6bc0*/  ISETP.LE.U32.AND P4, PT, R31, UR12, PT ;  /* 0x0000000c1f007c0c */ /* 0x000fe2000bf83070 */
[----:B------:R-:W-:Y:S01]  /*6bd0*/  IMAD.WIDE.U32 R26, R5, -0x2daee0ad, RZ ;  /* 0xd2511f53051a7825 */ /* 0x000fe200078e00ff */
[----:B------:R-:W-:-:S03]  /*6be0*/  @!P3 PRMT R210, R105, 0x5410, RZ ;  /* 0x0000541069d2b816 */ /* 0x000fc600000000ff */
[----:B------:R-:W-:Y:S01]  /*6bf0*/  @!P6 HADD2 R104, -R208.H0_H0, -RZ.H0_H0 ;  /* 0xa00000ffd068e230 */ /* 0x000fe20000000900 */
[----:B------:R-:W-:Y:S02]  /*6c00*/  ISETP.LE.U32.AND P3, PT, R2, UR12, PT ;  /* 0x0000000c02007c0c */ /* 0x000fe4000bf63070 */
[----:B------:R-:W-:Y:S02]  /*6c10*/  SHF.R.U32.HI R2, RZ, 0x8, R32 ;  /* 0x00000008ff027819 */ /* 0x000fe40000011620 */
[----:B------:R-:W-:Y:S02]  /*6c20*/  LOP3.LUT R7, R7, UR35, R10, 0x96, !PT ;  /* 0x0000002307077c12 */ /* 0x000fe4000f8e960a */
[----:B------:R-:W-:Y:S02]  /*6c30*/  LOP3.LUT R2, R2, 0xffff, RZ, 0xc0, !PT ;  /* 0x0000ffff02027812 */ /* 0x000fe400078ec0ff */
[----:B------:R-:W-:Y:S01]  /*6c40*/  LOP3.LUT R6, R27, UR29, R6, 0x96, !PT ;  /* 0x0000001d1b067c12 */ /* 0x000fe2000f8e9606 */
[----:B------:R-:W-:Y:S01]  /*6c50*/  IMAD.WIDE.U32 R8, R7, -0x326172a9, RZ ;  /* 0xcd9e8d5707087825 */ /* 0x000fe200078e00ff */
[----:B------:R-:W-:-:S03]  /*6c60*/  @!P6 PRMT R208, R104, 0x5410, RZ ;  /* 0x0000541068d0e816 */ /* 0x000fc600000000ff */
[----:B------:R-:W-:Y:S01]  /*6c70*/  @!P4 HADD2 R107, -R207.H0_H0, -RZ.H0_H0 ;  /* 0xa00000ffcf6bc230 */ /* 0x000fe20000000900 */
[----:B------:R-:W-:Y:S01]  /*6c80*/  ISETP.LE.U32.AND P6, PT, R2, UR12, PT ;  /* 0x0000000c02007c0c */ /* 0x000fe2000bfc3070 */
[----:B------:R-:W-:Y:S01]  /*6c90*/  IMAD.WIDE.U32 R6, R6, -0x326172a9, RZ ;  /* 0xcd9e8d5706067825 */ /* 0x000fe200078e00ff */
[----:B------:R-:W-:Y:S02]  /*6ca0*/  LOP3.LUT R5, R33, 0xff, RZ, 0xc0, !PT ;  /* 0x000000ff21057812 */ /* 0x000fe400078ec0ff */
[----:B------:R-:W-:Y:S02]  /*6cb0*/  @!P4 PRMT R207, R107, 0x5410, RZ ;  /* 0x000054106bcfc816 */ /* 0x000fe400000000ff */
[----:B------:R-:W-:Y:S02]  /*6cc0*/  LOP3.LUT R17, R7, UR22, R8, 0x96, !PT ;  /* 0x0000001607117c12 */ /* 0x000fe4000f8e9608 */
[C---:B------:R-:W-:Y:S02]  /*6cd0*/  LOP3.LUT R42, R6.reuse, 0xffff, RZ, 0xc0, !PT ;  /* 0x0000ffff062a7812 */ /* 0x040fe400078ec0ff */
[----:B------:R-:W-:-:S02]  /*6ce0*/  LOP3.LUT R78, R6, 0xff, RZ, 0xc0, !PT ;  /* 0x000000ff064e7812 */ /* 0x000fc400078ec0ff */
[--C-:B------:R-:W-:Y:S01]  /*6cf0*/  SHF.R.U32.HI R48, RZ, 0x10, R6.reuse ;  /* 0x00000010ff307819 */ /* 0x100fe20000011606 */
[----:B------:R-:W-:Y:S01]  /*6d00*/  @!P6 HADD2 R109, -R206.H0_H0, -RZ.H0_H0 ;  /* 0xa00000ffce6de230 */ /* 0x000fe20000000900 */
[----:B------:R-:W-:Y:S01]  /*6d10*/  SHF.R.U32.HI R50, RZ, 0x18, R6 ;  /* 0x00000018ff327819 */ /* 0x000fe20000011606 */
[----:B------:R-:W-:Y:S01]  /*6d20*/  IMAD.WIDE.U32 R6, R37, -0x2daee0ad, RZ ;  /* 0xd2511f5325067825 */ /* 0x000fe200078e00ff */
[----:B------:R-:W-:-:S03]  /*6d30*/  ISETP.LE.U32.AND P4, PT, R5, UR12, PT ;  /* 0x0000000c05007c0c */ /* 0x000fc6000bf83070 */
[----:B------:R-:W-:Y:S01]  /*6d40*/  FFMA.FTZ R5, R124, UR43, -R16 ;  /* 0x0000002b7c057c23 */ /* 0x000fe20008010810 */
[----:B------:R-:W-:Y:S01]  /*6d50*/  @!P5 PRMT R214, R102, 0x5410, RZ ;  /* 0x0000541066d6d816 */ /* 0x000fe200000000ff */
[----:B------:R-:W-:Y:S01]  /*6d60*/  IMAD.MOV.U32 R37, RZ, RZ, R133 ;  /* 0x000000ffff257224 */ /* 0x000fe200078e0085 */
[----:B------:R-:W-:Y:S01]  /*6d70*/  LOP3.LUT R29, R9, UR30, R12, 0x96, !PT ;  /* 0x0000001e091d7c12 */ /* 0x000fe2000f8e960c */
[----:B------:R1:W-:Y:S01]  /*6d80*/  MUFU.EX2 R125, R5 ;  /* 0x00000005007d7308 */ /* 0x0003e20000000800 */
[----:B------:R-:W-:Y:S01]  /*6d90*/  ISETP.LE.U32.AND P5, PT, R23, UR12, PT ;  /* 0x0000000c17007c0c */ /* 0x000fe2000bfa3070 */
        /* <DEDUP_REMOVED lines=14> */
[----:B------:R2:W3:Y:S01]  /*6e80*/  MUFU.EX2 R131, R6 ;  /* 0x0000000600837308 */ /* 0x0004e20000000800 */
[----:B-1----:R-:W-:Y:S01]  /*6e90*/  LOP3.LUT R5, R18, 0xff, RZ, 0xc0, !PT ;  /* 0x000000ff12057812 */ /* 0x002fe200078ec0ff */
[----:B------:R-:W-:Y:S01]  /*6ea0*/  @!P4 HADD2 R114, -R204.H0_H0, -RZ.H0_H0 ;  /* 0xa00000ffcc72c230 */ /* 0x000fe20000000900 */
[----:B------:R-:W-:Y:S01]  /*6eb0*/  @!P5 PRMT R205, R110, 0x5410, RZ ;  /* 0x000054106ecdd816 */ /* 0x000fe200000000ff */
[----:B------:R-:W-:Y:S01]  /*6ec0*/  IMAD.MOV.U32 R36, RZ, RZ, R135 ;  /* 0x000000ffff247224 */ /* 0x000fe200078e0087 */
[----:B------:R-:W-:Y:S02]  /*6ed0*/  ISETP.LE.U32.AND P6, PT, R5, UR12, PT ;  /* 0x0000000c05007c0c */ /* 0x000fe4000bfc3070 */
[----:B------:R-:W-:Y:S02]  /*6ee0*/  LOP3.LUT R5, R18, 0xffff, RZ, 0xc0, !PT ;  /* 0x0000ffff12057812 */ /* 0x000fe400078ec0ff */
[----:B------:R-:W-:-:S02]  /*6ef0*/  @!P4 PRMT R204, R114, 0x5410, RZ ;  /* 0x0000541072ccc816 */ /* 0x000fc400000000ff */
[----:B------:R-:W-:-:S04]  /*6f00*/  SHF.R.U32.HI R5, RZ, 0x8, R5 ;  /* 0x00000008ff057819 */ /* 0x000fc80000011605 */
[----:B------:R-:W-:Y:S01]  /*6f10*/  LOP3.LUT R5, R5, 0xffff, RZ, 0xc0, !PT ;  /* 0x0000ffff05057812 */ /* 0x000fe200078ec0ff */
[----:B--2---:R-:W-:-:S03]  /*6f20*/  FFMA.FTZ R6, R123, UR43, -R24 ;  /* 0x0000002b7b067c23 */ /* 0x004fc60008010818 */
[----:B------:R-:W-:Y:S01]  /*6f30*/  ISETP.LE.U32.AND P5, PT, R5, UR12, PT ;  /* 0x0000000c05007c0c */ /* 0x000fe2000bfa3070 */
[----:B------:R-:W-:Y:S01]  /*6f40*/  FFMA.FTZ R5, R117, UR43, -R24 ;  /* 0x0000002b75057c23 */ /* 0x000fe20008010818 */
[----:B------:R3:W-:Y:S08]  /*6f50*/  MUFU.EX2 R134, R6 ;  /* 0x0000000600867308 */ /* 0x0007f00000000800 */
[----:B------:R1:W2:Y:S01]  /*6f60*/  MUFU.EX2 R126, R5 ;  /* 0x00000005007e7308 */ /* 0x0002a20000000800 */
[----:B---3--:R-:W-:-:S04]  /*6f70*/  F2FP.F16.F32.PACK_AB R6, R131, R125 ;  /* 0x0000007d8306723e */ /* 0x008fc800000000ff */
[C---:B------:R-:W-:Y:S02]  /*6f80*/  PRMT R167, R6.reuse, 0x7610, R167 ;  /* 0x0000761006a77816 */ /* 0x040fe400000000a7 */
[----:B------:R-:W-:Y:S02]  /*6f90*/  PRMT R166, R6, 0x7632, R166 ;  /* 0x0000763206a67816 */ /* 0x000fe400000000a6 */
[----:B-1----:R-:W-:Y:S01]  /*6fa0*/  SHF.R.U32.HI R5, RZ, 0x18, R18 ;  /* 0x00000018ff057819 */ /* 0x002fe20000011612 */
[----:B------:R-:W-:Y:S01]  /*6fb0*/  @!P6 HADD2 R117, -R167.H0_H0, -RZ.H0_H0 ;  /* 0xa00000ffa775e230 */ /* 0x000fe20000000900 */
[----:B------:R-:W-:Y:S01]  /*6fc0*/  PRMT R103, R167, 0x5410, R166 ;  /* 0x00005410a7677816 */ /* 0x000fe200000000a6 */
[----:B------:R-:W-:Y:S01]  /*6fd0*/  @!P5 HADD2 R123, -R166.H0_H0, -RZ.H0_H0 ;  /* 0xa00000ffa67bd230 */ /* 0x000fe20000000900 */
[----:B------:R-:W-:Y:S02]  /*6fe0*/  ISETP.LE.U32.AND P4, PT, R5, UR12, PT ;  /* 0x0000000c05007c0c */ /* 0x000fe4000bf83070 */
[----:B------:R-:W-:-:S02]  /*6ff0*/  SHF.R.U32.HI R5, RZ, 0x10, R18 ;  /* 0x00000010ff057819 */ /* 0x000fc40000011612 */
[----:B------:R-:W-:Y:S02]  /*7000*/  @!P6 PRMT R167, R117, 0x5410, RZ ;  /* 0x0000541075a7e816 */ /* 0x000fe400000000ff */
[----:B------:R-:W-:Y:S02]  /*7010*/  LOP3.LUT R5, R5, 0xff, RZ, 0xc0, !PT ;  /* 0x000000ff05057812 */ /* 0x000fe400078ec0ff */
[----:B--2---:R-:W-:Y:S02]  /*7020*/  F2FP.F16.F32.PACK_AB R6, R126, R134 ;  /* 0x000000867e06723e */ /* 0x004fe400000000ff */
[----:B------:R-:W-:Y:S01]  /*7030*/  ISETP.LE.U32.AND P6, PT, R5, UR12, PT ;  /* 0x0000000c05007c0c */ /* 0x000fe2000bfc3070 */
[----:B------:R-:W-:Y:S01]  /*7040*/  FFMA.FTZ R5, R120, UR43, -R16 ;  /* 0x0000002b78057c23 */ /* 0x000fe20008010810 */
[C---:B------:R-:W-:Y:S02]  /*7050*/  PRMT R164, R6.reuse, 0x7610, R164 ;  /* 0x0000761006a47816 */ /* 0x040fe400000000a4 */
[----:B------:R-:W-:Y:S01]  /*7060*/  PRMT R165, R6, 0x7632, R165 ;  /* 0x0000763206a57816 */ /* 0x000fe200000000a5 */
[----:B------:R1:W2:Y:S01]  /*7070*/  MUFU.EX2 R92, R5 ;  /* 0x00000005005c7308 */ /* 0x0002a20000000800 */
[----:B------:R-:W-:Y:S01]  /*7080*/  @!P5 PRMT R166, R123, 0x5410, RZ ;  /* 0x000054107ba6d816 */ /* 0x000fe200000000ff */
[----:B------:R-:W-:Y:S01]  /*7090*/  IMAD.MOV.U32 R123, RZ, RZ, R131 ;  /* 0x000000ffff7b7224 */ /* 0x000fe200078e0083 */
[----:B------:R-:W-:-:S02]  /*70a0*/  PRMT R102, R164, 0x5410, R165 ;  /* 0x00005410a4667816 */ /* 0x000fc400000000a5 */
[----:B------:R-:W-:-:S03]  /*70b0*/  ISETP.LE.U32.AND P5, PT, R35, UR12, PT ;  /* 0x0000000c23007c0c */ /* 0x000fc6000bfa3070 */
[----:B------:R-:W-:-:S05]  /*70c0*/  @!P6 HADD2 R120, -R164.H0_H0, -RZ.H0_H0 ;  /* 0xa00000ffa478e230 */ /* 0x000fca0000000900 */
[----:B------:R-:W-:Y:S01]  /*70d0*/  @!P6 PRMT R164, R120, 0x5410, RZ ;  /* 0x0000541078a4e816 */ /* 0x000fe200000000ff */
[----:B-1----:R-:W-:Y:S01]  /*70e0*/  FFMA.FTZ R5, R115, UR43, -R16 ;  /* 0x0000002b73057c23 */ /* 0x002fe20008010810 */
[----:B------:R-:W-:-:S03]  /*70f0*/  @!P4 HADD2 R115, -R165.H0_H0, -RZ.H0_H0 ;  /* 0xa00000ffa573c230 */ /* 0x000fc60000000900 */
[----:B------:R-:W-:Y:S01]  /*7100*/  @!P5 HADD2 R136, -R203.H0_H0, -RZ.H0_H0 ;  /* 0xa00000ffcb88d230 */ /* 0x000fe20000000900 */
[----:B------:R1:W3:Y:S01]  /*7110*/  MUFU.EX2 R114, R5 ;  /* 0x0000000500727308 */ /* 0x0002e20000000800 */
[----:B------:R-:W-:Y:S01]  /*7120*/  @!P4 PRMT R165, R115, 0x5410, RZ ;  /* 0x0000541073a5c816 */ /* 0x000fe200000000ff */
[----:B--2---:R-:W-:Y:S01]  /*7130*/  IMAD.MOV.U32 R115, RZ, RZ, R92 ;  /* 0x000000ffff737224 */ /* 0x004fe200078e005c */
[----:B------:R-:W-:Y:S01]  /*7140*/  ISETP.LE.U32.AND P4, PT, R34, UR12, PT ;  /* 0x0000000c22007c0c */ /* 0x000fe2000bf83070 */
[----:B------:R-:W-:Y:S01]  /*7150*/  IMAD.MOV.U32 R92, RZ, RZ, R14 ;  /* 0x000000ffff5c7224 */ /* 0x000fe200078e000e */
[----:B------:R-:W-:Y:S01]  /*7160*/  @!P5 PRMT R203, R136, 0x5410, RZ ;  /* 0x0000541088cbd816 */ /* 0x000fe200000000ff */
[----:B------:R-:W-:Y:S01]  /*7170*/  IMAD.MOV.U32 R14, RZ, RZ, R80 ;  /* 0x000000ffff0e7224 */ /* 0x000fe200078e0050 */
[----:B------:R-:W-:Y:S01]  /*7180*/  ISETP.LE.U32.AND P5, PT, R38, UR12, PT ;  /* 0x0000000c26007c0c */ /* 0x000fe2000bfa3070 */
[----:B------:R-:W-:Y:S02]  /*7190*/  IMAD.MOV.U32 R80, RZ, RZ, R185 ;  /* 0x000000ffff507224 */ /* 0x000fe400078e00b9 */
[----:B------:R-:W-:-:S02]  /*71a0*/  IMAD.MOV.U32 R13, RZ, RZ, R92 ;  /* 0x000000ffff0d7224 */ /* 0x000fc400078e005c */
[----:B------:R-:W-:Y:S02]  /*71b0*/  IMAD.MOV.U32 R82, RZ, RZ, R80 ;  /* 0x000000ffff527224 */ /* 0x000fe400078e0050 */
[----:B------:R-:W-:Y:S01]  /*71c0*/  IMAD.MOV.U32 R80, RZ, RZ, R180 ;  /* 0x000000ffff507224 */ /* 0x000fe200078e00b4 */
[----:B-1----:R-:W-:Y:S01]  /*71d0*/  SHF.R.U32.HI R5, RZ, 0x8, R60 ;  /* 0x00000008ff057819 */ /* 0x002fe2000001163c */
[----:B------:R-:W-:Y:S01]  /*71e0*/  IMAD R180, R3, 0x2, R177 ;  /* 0x0000000203b47824 */ /* 0x000fe200078e02b1 */
[----:B---3--:R-:W-:Y:S01]  /*71f0*/  F2FP.F16.F32.PACK_AB R6, R114, R115 ;  /* 0x000000737206723e */ /* 0x008fe200000000ff */
[----:B------:R-:W-:Y:S01]  /*7200*/  IMAD.MOV.U32 R83, RZ, RZ, R14 ;  /* 0x000000ffff537224 */ /* 0x000fe200078e000e */
[----:B------:R-:W-:Y:S01]  /*7210*/  LOP3.LUT R5, R5, 0xffff, RZ, 0xc0, !PT ;  /* 0x0000ffff05057812 */ /* 0x000fe200078ec0ff */
[----:B------:R-:W-:Y:S01]  /*7220*/  IMAD.MOV.U32 R14, RZ, RZ, R62 ;  /* 0x000000ffff0e7224 */ /* 0x000fe200078e003e */
[----:B------:R-:W-:Y:S01]  /*7230*/  PRMT R163, R6, 0x7610, R163 ;  /* 0x0000761006a37816 */ /* 0x000fe200000000a3 */
[----:B------:R-:W-:Y:S01]  /*7240*/  IMAD.MOV.U32 R104, RZ, RZ, R83 ;  /* 0x000000ffff687224 */ /* 0x000fe200078e0053 */
[----:B------:R-:W-:Y:S01]  /*7250*/  ISETP.LE.U32.AND P6, PT, R5, UR12, PT ;  /* 0x0000000c05007c0c */ /* 0x000fe2000bfc3070 */
[----:B------:R-:W-:Y:S01]  /*7260*/  FFMA.FTZ R5, R122, UR43, -R24 ;  /* 0x0000002b7a057c23 */ /* 0x000fe20008010818 */
[----:B------:R-:W-:Y:S01]  /*7270*/  PRMT R162, R6, 0x7632, R162 ;  /* 0x0000763206a27816 */ /* 0x000fe200000000a2 */
[----:B------:R-:W-:-:S02]  /*7280*/  @!P1 HADD2 R122, -R163.H0_H0, -RZ.H0_H0 ;  /* 0xa00000ffa37a9230 */ /* 0x000fc40000000900 */
[----:B------:R-:W-:Y:S01]  /*7290*/  IMAD.MOV.U32 R117, RZ, RZ, R82 ;  /* 0x000000ffff757224 */ /* 0x000fe200078e0052 */
[----:B------:R1:W-:Y:S01]  /*72a0*/  MUFU.EX2 R35, R5 ;  /* 0x0000000500237308 */ /* 0x0003e20000000800 */
[----:B------:R-:W-:Y:S01]  /*72b0*/  PRMT R101, R163, 0x5410, R162 ;  /* 0x00005410a3657816 */ /* 0x000fe200000000a2 */
[----:B------:R-:W-:Y:S01]  /*72c0*/  IMAD.MOV.U32 R110, RZ, RZ, R80 ;  /* 0x000000ffff6e7224 */ /* 0x000fe200078e0050 */
[----:B------:R-:W-:Y:S01]  /*72d0*/  @!P1 PRMT R163, R122, 0x5410, RZ ;  /* 0x000054107aa39816 */ /* 0x000fe200000000ff */
[----:B------:R-:W-:Y:S01]  /*72e0*/  @!P4 HADD2 R140, -R200.H0_H0, -RZ.H0_H0 ;  /* 0xa00000ffc88cc230 */ /* 0x000fe20000000900 */
[----:B------:R-:W-:Y:S01]  /*72f0*/  ISETP.LE.U32.AND P1, PT, R8, UR12, PT ;  /* 0x0000000c08007c0c */ /* 0x000fe2000bf23070 */
[----:B------:R-:W-:Y:S02]  /*7300*/  IMAD.MOV.U32 R122, RZ, RZ, R15 ;  /* 0x000000ffff7a7224 */ /* 0x000fe400078e000f */
[----:B------:R-:W-:Y:S01]  /*7310*/  IMAD.MOV.U32 R120, RZ, RZ, R14 ;  /* 0x000000ffff787224 */ /* 0x000fe200078e000e */
[----:B------:R-:W-:Y:S01]  /*7320*/  @!P4 PRMT R200, R140, 0x5410, RZ ;  /* 0x000054108cc8c816 */ /* 0x000fe200000000ff */
[----:B------:R-:W-:-:S04]  /*7330*/  IMAD.MOV.U32 R34, RZ, RZ, R134 ;  /* 0x000000ffff227224 */ /* 0x000fc800078e0086 */
[----:B------:R-:W-:Y:S02]  /*7340*/  IMAD.MOV.U32 R136, RZ, RZ, R34 ;  /* 0x000000ffff887224 */ /* 0x000fe400078e0022 */
[----:B-1----:R-:W-:Y:S01]  /*7350*/  FFMA.FTZ R5, R119, UR43, -R24 ;  /* 0x0000002b77057c23 */ /* 0x002fe20008010818 */
[----:B------:R-:W-:-:S03]  /*7360*/  @!P6 HADD2 R119, -R162.H0_H0, -RZ.H0_H0 ;  /* 0xa00000ffa277e230 */ /* 0x000fc60000000900 */
[----:B------:R1:W2:Y:S02]  /*7370*/  MUFU.EX2 R18, R5 ;  /* 0x0000000500127308 */ /* 0x0002a40000000800 */
[----:B------:R-:W-:Y:S02]  /*7380*/  @!P6 PRMT R162, R119, 0x5410, RZ ;  /* 0x0000541077a2e816 */ /* 0x000fe400000000ff */
[----:B------:R-:W-:Y:S01]  /*7390*/  ISETP.LE.U32.AND P6, PT, R7, UR12, PT ;  /* 0x0000000c07007c0c */ /* 0x000fe2000bfc3070 */
[----:B-1----:R-:W-:Y:S01]  /*73a0*/  FFMA.FTZ R5, R118, UR43, -R16 ;  /* 0x0000002b76057c23 */ /* 0x002fe20008010810 */
[----:B--2---:R-:W-:-:S03]  /*73b0*/  F2FP.F16.F32.PACK_AB R6, R18, R35 ;  /* 0x000000231206723e */ /* 0x004fc600000000ff */
[----:B------:R1:W-:Y:S01]  /*73c0*/  MUFU.EX2 R32, R5 ;  /* 0x0000000500207308 */ /* 0x0003e20000000800 */
[C---:B------:R-:W-:Y:S02]  /*73d0*/  PRMT R160, R6.reuse, 0x7610, R160 ;  /* 0x0000761006a07816 */ /* 0x040fe400000000a0 */
[----:B------:R-:W-:Y:S02]  /*73e0*/  PRMT R161, R6, 0x7632, R161 ;  /* 0x0000763206a17816 */ /* 0x000fe400000000a1 */
[----:B------:R-:W-:Y:S01]  /*73f0*/  LOP3.LUT R6, R2, 0xff, RZ, 0xc0, !PT ;  /* 0x000000ff02067812 */ /* 0x000fe200078ec0ff */
[----:B------:R-:W-:Y:S01]  /*7400*/  @!P3 HADD2 R118, -R160.H0_H0, -RZ.H0_H0 ;  /* 0xa00000ffa076b230 */ /* 0x000fe20000000900 */
[----:B------:R-:W-:-:S04]  /*7410*/  PRMT R100, R160, 0x5410, R161 ;  /* 0x00005410a0647816 */ /* 0x000fc800000000a1 */
[----:B------:R-:W-:Y:S01]  /*7420*/  @!P3 PRMT R160, R118, 0x5410, RZ ;  /* 0x0000541076a0b816 */ /* 0x000fe200000000ff */
[----:B-1----:R-:W-:Y:S01]  /*7430*/  FFMA.FTZ R5, R111, UR43, -R16 ;  /* 0x0000002b6f057c23 */ /* 0x002fe20008010810 */
[----:B------:R-:W-:-:S03]  /*7440*/  @!P2 HADD2 R111, -R161.H0_H0, -RZ.H0_H0 ;  /* 0xa00000ffa16fa230 */ /* 0x000fc60000000900 */
[----:B------:R1:W2:Y:S02]  /*7450*/  MUFU.EX2 R185, R5 ;  /* 0x0000000500b97308 */ /* 0x0002a40000000800 */
[----:B------:R-:W-:Y:S02]  /*7460*/  @!P2 PRMT R161, R111, 0x5410, RZ ;  /* 0x000054106fa1a816 */ /* 0x000fe400000000ff */
[----:B------:R-:W-:Y:S02]  /*7470*/  ISETP.LE.U32.AND P2, PT, R6, UR12, PT ;  /* 0x0000000c06007c0c */ /* 0x000fe4000bf43070 */
[----:B-1----:R-:W-:Y:S02]  /*7480*/  LOP3.LUT R5, R2, 0xffff, RZ, 0xc0, !PT ;  /* 0x0000ffff02057812 */ /* 0x002fe400078ec0ff */
[----:B--2---:R-:W-:Y:S02]  /*7490*/  F2FP.F16.F32.PACK_AB R6, R185, R32 ;  /* 0x00000020b906723e */ /* 0x004fe400000000ff */
[----:B------:R-:W-:-:S02]  /*74a0*/  SHF.R.U32.HI R5, RZ, 0x8, R5 ;  /* 0x00000008ff057819 */ /* 0x000fc40000011605 */
[C---:B------:R-:W-:Y:S02]  /*74b0*/  PRMT R159, R6.reuse, 0x7610, R159 ;  /* 0x00007610069f7816 */ /* 0x040fe4000000009f */
[----:B------:R-:W-:Y:S02]  /*74c0*/  LOP3.LUT R5, R5, 0xffff, RZ, 0xc0, !PT ;  /* 0x0000ffff05057812 */ /* 0x000fe400078ec0ff */
[----:B------:R-:W-:Y:S01]  /*74d0*/  PRMT R158, R6, 0x7632, R158 ;  /* 0x00007632069e7816 */ /* 0x000fe2000000009e */
[----:B------:R-:W-:Y:S01]  /*74e0*/  FFMA.FTZ R6, R113, UR43, -R16 ;  /* 0x0000002b71067c23 */ /* 0x000fe20008010810 */
[----:B------:R-:W-:Y:S01]  /*74f0*/  ISETP.LE.U32.AND P3, PT, R5, UR12, PT ;  /* 0x0000000c05007c0c */ /* 0x000fe2000bf63070 */
[----:B------:R-:W-:Y:S01]  /*7500*/  FFMA.FTZ R5, R121, UR43, -R24 ;  /* 0x0000002b79057c23 */ /* 0x000fe20008010818 */
[----:B------:R-:W-:Y:S01]  /*7510*/  PRMT R97, R159, 0x5410, R158 ;  /* 0x000054109f617816 */ /* 0x000fe2000000009e */
[----:B------:R1:W-:Y:S08]  /*7520*/  MUFU.EX2 R31, R6 ;  /* 0x00000006001f7308 */ /* 0x0003f00000000800 */
[----:B------:R2:W3:Y:S02]  /*7530*/  MUFU.EX2 R11, R5 ;  /* 0x00000005000b7308 */ /* 0x0004e40000000800 */
[----:B------:R-:W-:-:S05]  /*7540*/  @!P3 HADD2 R121, -R158.H0_H0, -RZ.H0_H0 ;  /* 0xa00000ff9e79b230 */ /* 0x000fca0000000900 */
[----:B------:R-:W-:Y:S01]  /*7550*/  @!P3 PRMT R158, R121, 0x5410, RZ ;  /* 0x00005410799eb816 */ /* 0x000fe200000000ff */
[----:B-1----:R-:W-:-:S06]  /*7560*/  FFMA.FTZ R6, R108, UR43, -R24 ;  /* 0x0000002b6c067c23 */ /* 0x002fcc0008010818 */
[----:B------:R-:W-:Y:S01]  /*7570*/  MUFU.EX2 R6, R6 ;  /* 0x0000000600067308 */ /* 0x000fe20000000800 */
[----:B--2---:R-:W-:Y:S01]  /*7580*/  FFMA.FTZ R5, R112, UR43, -R24 ;  /* 0x0000002b70057c23 */ /* 0x004fe20008010818 */
[----:B------:R-:W-:-:S06]  /*7590*/  @!P2 HADD2 R112, -R159.H0_H0, -RZ.H0_H0 ;  /* 0xa00000ff9f70a230 */ /* 0x000fcc0000000900 */
[----:B------:R1:W2:Y:S01]  /*75a0*/  MUFU.EX2 R186, R5 ;  /* 0x0000000500ba7308 */ /* 0x0002a20000000800 */
[----:B------:R-:W-:Y:S01]  /*75b0*/  @!P2 PRMT R159, R112, 0x5410, RZ ;  /* 0x00005410709fa816 */ /* 0x000fe200000000ff */
[----:B---3--:R-:W-:Y:S02]  /*75c0*/  IMAD.MOV.U32 R112, RZ, RZ, R11 ;  /* 0x000000ffff707224 */ /* 0x008fe400078e000b */
[----:B------:R-:W-:Y:S02]  /*75d0*/  IMAD.MOV.U32 R11, RZ, RZ, R81 ;  /* 0x000000ffff0b7224 */ /* 0x000fe400078e0051 */
[----:B------:R-:W-:Y:S02]  /*75e0*/  IMAD.MOV.U32 R81, RZ, RZ, R184 ;  /* 0x000000ffff517224 */ /* 0x000fe400078e00b8 */
[----:B------:R-:W-:Y:S02]  /*75f0*/  IMAD.MOV.U32 R27, RZ, RZ, R11 ;  /* 0x000000ffff1b7224 */ /* 0x000fe400078e000b */
[----:B------:R-:W-:-:S02]  /*7600*/  IMAD.MOV.U32 R11, RZ, RZ, R61 ;  /* 0x000000ffff0b7224 */ /* 0x000fc400078e003d */
[----:B------:R-:W3:Y:S01]  /*7610*/  LDSM.16.MT88.4 R60, [R180+0x6000] ;  /* 0x00600000b43c783b */ /* 0x000ee20000004200 */
[----:B------:R-:W-:Y:S02]  /*7620*/  IMAD.MOV.U32 R107, RZ, RZ, R81 ;  /* 0x000000ffff6b7224 */ /* 0x000fe400078e0051 */
[----:B------:R-:W-:Y:S01]  /*7630*/  IMAD.MOV.U32 R105, RZ, RZ, R11 ;  /* 0x000000ffff697224 */ /* 0x000fe200078e000b */
[----:B------:R-:W4:Y:S01]  /*7640*/  LDSM.16.MT88.4 R80, [R180+0x6800] ;  /* 0x00680000b450783b */ /* 0x000f220000004200 */
[--C-:B-1----:R-:W-:Y:S02]  /*7650*/  SHF.R.U32.HI R5, RZ, 0x18, R2.reuse ;  /* 0x00000018ff057819 */ /* 0x102fe40000011602 */
[----:B------:R-:W-:Y:S02]  /*7660*/  SHF.R.U32.HI R2, RZ, 0x10, R2 ;  /* 0x00000010ff027819 */ /* 0x000fe40000011602 */
[----:B------:R-:W-:Y:S01]  /*7670*/  ISETP.LE.U32.AND P2, PT, R5, UR12, PT ;  /* 0x0000000c05007c0c */ /* 0x000fe2000bf43070 */
[----:B------:R-:W-:Y:S01]  /*7680*/  FFMA.FTZ R5, R106, UR43, -R16 ;  /* 0x0000002b6a057c23 */ /* 0x000fe20008010810 */
[----:B------:R-:W-:-:S03]  /*7690*/  LOP3.LUT R2, R2, 0xff, RZ, 0xc0, !PT ;  /* 0x000000ff02027812 */ /* 0x000fc600078ec0ff */
[----:B------:R1:W1:Y:S01]  /*76a0*/  MUFU.EX2 R7, R5 ;  /* 0x0000000500077308 */ /* 0x0002620000000800 */
[----:B------:R-:W-:Y:S02]  /*76b0*/  ISETP.LE.U32.AND P3, PT, R2, UR12, PT ;  /* 0x0000000c02007c0c */ /* 0x000fe4000bf63070 */
[----:B--2---:R-:W-:-:S04]  /*76c0*/  F2FP.F16.F32.PACK_AB R2, R186, R112 ;  /* 0x00000070ba02723e */ /* 0x004fc800000000ff */
[C---:B------:R-:W-:Y:S02]  /*76d0*/  PRMT R156, R2.reuse, 0x7610, R156 ;  /* 0x00007610029c7816 */ /* 0x040fe4000000009c */
[----:B------:R-:W-:Y:S02]  /*76e0*/  PRMT R157, R2, 0x7632, R157 ;  /* 0x00007632029d7816 */ /* 0x000fe4000000009d */
[----:B------:R-:W-:Y:S02]  /*76f0*/  LOP3.LUT R2, R9, 0xff, RZ, 0xc0, !PT ;  /* 0x000000ff09027812 */ /* 0x000fe400078ec0ff */
[----:B------:R-:W-:Y:S01]  /*7700*/  PRMT R94, R156, 0x5410, R157 ;  /* 0x000054109c5e7816 */ /* 0x000fe2000000009d */
[----:B------:R-:W-:Y:S02]  /*7710*/  @!P3 HADD2 R108, -R156.H0_H0, -RZ.H0_H0 ;  /* 0xa00000ff9c6cb230 */ /* 0x000fe40000000900 */
[----:B------:R-:W-:Y:S02]  /*7720*/  @!P2 HADD2 R106, -R157.H0_H0, -RZ.H0_H0 ;  /* 0xa00000ff9d6aa230 */ /* 0x000fe40000000900 */
[----:B-1----:R-:W-:Y:S01]  /*7730*/  FFMA.FTZ R5, R116, UR43, -R24 ;  /* 0x0000002b74057c23 */ /* 0x002fe20008010818 */
[----:B------:R-:W-:Y:S01]  /*7740*/  @!P3 PRMT R156, R108, 0x5410, RZ ;  /* 0x000054106c9cb816 */ /* 0x000fe200000000ff */
[----:B------:R-:W-:-:S02]  /*7750*/  IMAD.MOV.U32 R108, RZ, RZ, R7 ;  /* 0x000000ffff6c7224 */ /* 0x000fc400078e0007 */
[----:B------:R1:W2:Y:S01]  /*7760*/  MUFU.EX2 R184, R5 ;  /* 0x0000000500b87308 */ /* 0x0002a20000000800 */
[----:B------:R-:W-:Y:S01]  /*7770*/  @!P2 PRMT R157, R106, 0x5410, RZ ;  /* 0x000054106a9da816 */ /* 0x000fe200000000ff */
[----:B------:R-:W-:Y:S01]  /*7780*/  IMAD.MOV.U32 R106, RZ, RZ, R123 ;  /* 0x000000ffff6a7224 */ /* 0x000fe200078e007b */
[----:B------:R-:W-:Y:S02]  /*7790*/  ISETP.LE.U32.AND P2, PT, R2, UR12, PT ;  /* 0x0000000c02007c0c */ /* 0x000fe4000bf43070 */
[----:B------:R-:W-:Y:S02]  /*77a0*/  SHF.R.U32.HI R2, RZ, 0x8, R10 ;  /* 0x00000008ff027819 */ /* 0x000fe4000001160a */
[----:B---3--:R-:W-:Y:S02]  /*77b0*/  HMMA.16816.F32 R8, R56, R60, RZ ;  /* 0x0000003c3808723c */ /* 0x008fe400000018ff */
[----:B------:R-:W-:-:S04]  /*77c0*/  LOP3.LUT R2, R2, 0xffff, RZ, 0xc0, !PT ;  /* 0x0000ffff02027812 */ /* 0x000fc800078ec0ff */
[----:B------:R-:W-:Y:S02]  /*77d0*/  ISETP.LE.U32.AND P3, PT, R2, UR12, PT ;  /* 0x0000000c02007c0c */ /* 0x000fe4000bf63070 */
[----:B------:R-:W-:Y:S02]  /*77e0*/  LOP3.LUT R2, R20, 0xffff, RZ, 0xc0, !PT ;  /* 0x0000ffff14027812 */ /* 0x000fe400078ec0ff */
[----:B-1----:R-:W-:Y:S02]  /*77f0*/  F2FP.F16.F32.PACK_AB R5, R108, R31 ;  /* 0x0000001f6c05723e */ /* 0x002fe400000000ff */
[----:B------:R-:W-:Y:S02]  /*7800*/  SHF.R.U32.HI R2, RZ, 0x8, R2 ;  /* 0x00000008ff027819 */ /* 0x000fe40000011602 */
[C---:B------:R-:W-:Y:S02]  /*7810*/  PRMT R155, R5.reuse, 0x7610, R155 ;  /* 0x00007610059b7816 */ /* 0x040fe4000000009b */
[----:B------:R-:W-:-:S02]  /*7820*/  PRMT R154, R5, 0x7632, R154 ;  /* 0x00007632059a7816 */ /* 0x000fc4000000009a */
[----:B------:R-:W-:Y:S01]  /*7830*/  LOP3.LUT R2, R2, 0xffff, RZ, 0xc0, !PT ;  /* 0x0000ffff02027812 */ /* 0x000fe200078ec0ff */
[----:B------:R-:W-:Y:S01]  /*7840*/  @!P1 HADD2 R113, -R155.H0_H0, -RZ.H0_H0 ;  /* 0xa00000ff9b719230 */ /* 0x000fe20000000900 */
[----:B------:R-:W-:Y:S01]  /*7850*/  PRMT R93, R155, 0x5410, R154 ;  /* 0x000054109b5d7816 */ /* 0x000fe2000000009a */
[----:B------:R-:W-:-:S03]  /*7860*/  @!P3 HADD2 R116, -R154.H0_H0, -RZ.H0_H0 ;  /* 0xa00000ff9a74b230 */ /* 0x000fc60000000900 */
[----:B------:R-:W-:Y:S01]  /*7870*/  @!P1 PRMT R155, R113, 0x5410, RZ ;  /* 0x00005410719b9816 */ /* 0x000fe200000000ff */
[----:B------:R-:W-:Y:S01]  /*7880*/  IMAD.MOV.U32 R113, RZ, RZ, R6 ;  /* 0x000000ffff717224 */ /* 0x000fe200078e0006 */
[----:B------:R-:W-:Y:S01]  /*7890*/  ISETP.LE.U32.AND P1, PT, R2, UR12, PT ;  /* 0x0000000c02007c0c */ /* 0x000fe2000bf23070 */
[----:B------:R-:W-:Y:S01]  /*78a0*/  IMAD.WIDE.U32 R6, R40, -0x2daee0ad, RZ ;  /* 0xd2511f5328067825 */ /* 0x000fe200078e00ff */
[----:B------:R-:W-:Y:S02]  /*78b0*/  LOP3.LUT R2, R20, 0xff, RZ, 0xc0, !PT ;  /* 0x000000ff14027812 */ /* 0x000fe400078ec0ff */
[----:B--2---:R-:W-:Y:S02]  /*78c0*/  F2FP.F16.F32.PACK_AB R5, R113, R184 ;  /* 0x000000b87105723e */ /* 0x004fe400000000ff */
[----:B------:R-:W-:Y:S02]  /*78d0*/  @!P3 PRMT R154, R116, 0x5410, RZ ;  /* 0x00005410749ab816 */ /* 0x000fe400000000ff */
[----:B------:R-:W-:-:S02]  /*78e0*/  PRMT R153, R5, 0x7610, R153 ;  /* 0x0000761005997816 */ /* 0x000fc40000000099 */
[----:B------:R-:W-:Y:S02]  /*78f0*/  PRMT R152, R5, 0x7632, R152 ;  /* 0x0000763205987816 */ /* 0x000fe40000000098 */
[----:B------:R-:W-:Y:S01]  /*7900*/  ISETP.LE.U32.AND P3, PT, R2, UR12, PT ;  /* 0x0000000c02007c0c */ /* 0x000fe2000bf63070 */
[----:B------:R-:W-:Y:S01]  /*7910*/  @!P2 HADD2 R124, -R153.H0_H0, -RZ.H0_H0 ;  /* 0xa00000ff997ca230 */ /* 0x000fe20000000900 */
[----:B------:R-:W-:Y:S01]  /*7920*/  SHF.R.U32.HI R2, RZ, 0x18, R20 ;  /* 0x00000018ff027819 */ /* 0x000fe20000011614 */
[----:B------:R-:W-:Y:S01]  /*7930*/  @!P6 HADD2 R127, -R152.H0_H0, -RZ.H0_H0 ;  /* 0xa00000ff987fe230 */ /* 0x000fe20000000900 */
[----:B------:R-:W-:Y:S01]  /*7940*/  PRMT R92, R153, 0x5410, R152 ;  /* 0x00005410995c7816 */ /* 0x000fe20000000098 */
[----:B------:R-:W-:Y:S01]  /*7950*/  @!P1 HADD2 R128, -R170.H0_H0, -RZ.H0_H0 ;  /* 0xa00000ffaa809230 */ /* 0x000fe20000000900 */
[----:B------:R-:W-:Y:S01]  /*7960*/  @!P2 PRMT R153, R124, 0x5410, RZ ;  /* 0x000054107c99a816 */ /* 0x000fe200000000ff */
[----:B------:R-:W-:Y:S01]  /*7970*/  IMAD.MOV.U32 R124, RZ, RZ, R31 ;  /* 0x000000ffff7c7224 */ /* 0x000fe200078e001f */
[----:B------:R-:W-:-:S02]  /*7980*/  ISETP.LE.U32.AND P2, PT, R2, UR12, PT ;  /* 0x0000000c02007c0c */ /* 0x000fc4000bf43070 */
[----:B------:R-:W-:Y:S02]  /*7990*/  SHF.R.U32.HI R2, RZ, 0x10, R20 ;  /* 0x00000010ff027819 */ /* 0x000fe40000011614 */
[----:B------:R-:W-:Y:S01]  /*79a0*/  @!P6 PRMT R152, R127, 0x5410, RZ ;  /* 0x000054107f98e816 */ /* 0x000fe200000000ff */
[----:B------:R-:W-:Y:S01]  /*79b0*/  @!P3 HADD2 R130, -R171.H0_H0, -RZ.H0_H0 ;  /* 0xa00000ffab82b230 */ /* 0x000fe20000000900 */
[----:B------:R-:W-:Y:S01]  /*79c0*/  LOP3.LUT R2, R2, 0xff, RZ, 0xc0, !PT ;  /* 0x000000ff02027812 */ /* 0x000fe200078ec0ff */
[----:B------:R-:W-:Y:S01]  /*79d0*/  IMAD.MOV.U32 R127, RZ, RZ, R32 ;  /* 0x000000ffff7f7224 */ /* 0x000fe200078e0020 */
[----:B------:R-:W-:Y:S01]  /*79e0*/  SHF.R.U32.HI R5, RZ, 0x8, R86 ;  /* 0x00000008ff057819 */ /* 0x000fe20000011656 */
[----:B------:R-:W-:Y:S01]  /*79f0*/  IMAD.MOV.U32 R32, RZ, RZ, R13 ;  /* 0x000000ffff207224 */ /* 0x000fe200078e000d */
[----:B------:R-:W-:Y:S01]  /*7a00*/  ISETP.LE.U32.AND P6, PT, R2, UR12, PT ;  /* 0x0000000c02007c0c */ /* 0x000fe2000bfc3070 */
[----:B------:R-:W-:Y:S01]  /*7a10*/  HMMA.16816.F32 R12, R72, R60, RZ ;  /* 0x0000003c480c723c */ /* 0x000fe200000018ff */
[----:B------:R-:W-:Y:S01]  /*7a20*/  SHF.R.U32.HI R2, RZ, 0x8, R51 ;  /* 0x00000008ff027819 */ /* 0x000fe20000011633 */
[----:B------:R-:W-:Y:S01]  /*7a30*/  @!P2 HADD2 R138, -R191.H0_H0, -RZ.H0_H0 ;  /* 0xa00000ffbf8aa230 */ /* 0x000fe20000000900 */
[----:B------:R-:W-:-:S02]  /*7a40*/  @!P3 PRMT R171, R130, 0x5410, RZ ;  /* 0x0000541082abb816 */ /* 0x000fc400000000ff */
[----:B------:R-:W-:Y:S02]  /*7a50*/  LOP3.LUT R2, R2, 0xffff, RZ, 0xc0, !PT ;  /* 0x0000ffff02027812 */ /* 0x000fe400078ec0ff */
[----:B------:R-:W-:Y:S02]  /*7a60*/  @!P1 PRMT R170, R128, 0x5410, RZ ;  /* 0x0000541080aa9816 */ /* 0x000fe400000000ff */
[----:B------:R-:W-:Y:S01]  /*7a70*/  ISETP.LE.U32.AND P3, PT, R2, UR12, PT ;  /* 0x0000000c02007c0c */ /* 0x000fe2000bf63070 */
[----:B----4-:R-:W-:Y:S01]  /*7a80*/  HMMA.16816.F32 R128, R52, R80, R8 ;  /* 0x000000503480723c */ /* 0x010fe20000001808 */
[----:B------:R-:W-:Y:S01]  /*7a90*/  LOP3.LUT R2, R76, 0xff, RZ, 0xc0, !PT ;  /* 0x000000ff4c027812 */ /* 0x000fe200078ec0ff */
[----:B------:R-:W-:Y:S01]  /*7aa0*/  @!P6 HADD2 R139, -R194.H0_H0, -RZ.H0_H0 ;  /* 0xa00000ffc28be230 */ /* 0x000fe20000000900 */
[----:B------:R-:W-:Y:S02]  /*7ab0*/  ISETP.LE.U32.AND P1, PT, R49, UR12, PT ;  /* 0x0000000c31007c0c */ /* 0x000fe4000bf23070 */
[----:B------:R-:W-:-:S02]  /*7ac0*/  SHF.R.U32.HI R24, RZ, 0x10, R6 ;  /* 0x00000010ff187819 */ /* 0x000fc40000011606 */
[----:B------:R-:W-:Y:S01]  /*7ad0*/  LOP3.LUT R10, R7, UR25, R28, 0x96, !PT ;  /* 0x00000019070a7c12 */ /* 0x000fe2000f8e961c */
[----:B------:R-:W-:Y:S01]  /*7ae0*/  IMAD.MOV.U32 R28, RZ, RZ, R109 ;  /* 0x000000ffff1c7224 */ /* 0x000fe200078e006d */
[C---:B------:R-:W-:Y:S01]  /*7af0*/  LOP3.LUT R9, R6.reuse, 0xff, RZ, 0xc0, !PT ;  /* 0x000000ff06097812 */ /* 0x040fe200078ec0ff */
[----:B------:R-:W-:Y:S01]  /*7b00*/  IMAD.MOV.U32 R109, RZ, RZ, R107 ;  /* 0x000000ffff6d7224 */ /* 0x000fe200078e006b */
[----:B------:R-:W-:Y:S01]  /*7b10*/  SHF.R.U32.HI R8, RZ, 0x18, R6 ;  /* 0x00000018ff087819 */ /* 0x000fe20000011606 */
[----:B------:R-:W-:Y:S02]  /*7b20*/  @!P3 HADD2 R137, -R202.H0_H0, -RZ.H0_H0 ;  /* 0xa00000ffca89b230 */ /* 0x000fe40000000900 */
[----:B------:R-:W-:Y:S01]  /*7b30*/  IMAD.MOV.U32 R107, RZ, RZ, R27 ;  /* 0x000000ffff6b7224 */ /* 0x000fe200078e001b */
[----:B------:R-:W-:Y:S01]  /*7b40*/  LOP3.LUT R27, R6, 0xffff, RZ, 0xc0, !PT ;  /* 0x0000ffff061b7812 */ /* 0x000fe200078ec0ff */
[----:B------:R-:W-:Y:S01]  /*7b50*/  IMAD.WIDE.U32 R6, R89, -0x2daee0ad, RZ ;  /* 0xd2511f5359067825 */ /* 0x000fe200078e00ff */
[----:B------:R-:W-:Y:S01]  /*7b60*/  HMMA.16816.F32 R132, R64, R80, R12 ;  /* 0x000000504084723c */ /* 0x000fe2000000180c */
[----:B------:R-:W-:-:S02]  /*7b70*/  @!P3 PRMT R202, R137, 0x5410, RZ ;  /* 0x0000541089cab816 */ /* 0x000fc400000000ff */
[----:B------:R-:W-:Y:S01]  /*7b80*/  @!P1 HADD2 R146, -R193.H0_H0, -RZ.H0_H0 ;  /* 0xa00000ffc1929230 */ /* 0x000fe20000000900 */
[----:B------:R-:W-:Y:S01]  /*7b90*/  ISETP.LE.U32.AND P3, PT, R2, UR12, PT ;  /* 0x0000000c02007c0c */ /* 0x000fe2000bf63070 */
[----:B------:R-:W-:Y:S01]  /*7ba0*/  IMAD.MOV.U32 R89, RZ, RZ, R18 ;  /* 0x000000ffff597224 */ /* 0x000fe200078e0012 */
[----:B------:R-:W-:Y:S01]  /*7bb0*/  LOP3.LUT R2, R87, 0xff, RZ, 0xc0, !PT ;  /* 0x000000ff57027812 */ /* 0x000fe200078ec0ff */
[----:B------:R-:W-:Y:S01]  /*7bc0*/  IMAD.MOV.U32 R137, RZ, RZ, R35 ;  /* 0x000000ffff897224 */ /* 0x000fe200078e0023 */
[----:B------:R-:W-:Y:S01]  /*7bd0*/  PRMT R87, R96, 0x5410, R5 ;  /* 0x0000541060577816 */ /* 0x000fe20000000005 */
[----:B------:R-:W-:Y:S01]  /*7be0*/  IMAD.MOV.U32 R96, RZ, RZ, R117 ;  /* 0x000000ffff607224 */ /* 0x000fe200078e0075 */
[----:B------:R-:W-:Y:S01]  /*7bf0*/  PRMT R86, R2, 0x5410, R95 ;  /* 0x0000541002567816 */ /* 0x000fe2000000005f */
[----:B------:R-:W-:Y:S01]  /*7c00*/  IMAD.MOV.U32 R95, RZ, RZ, R110 ;  /* 0x000000ffff5f7224 */ /* 0x000fe200078e006e */
[C---:B------:R-:W-:Y:S01]  /*7c10*/  LOP3.LUT R2, R22.reuse, 0xffff, RZ, 0xc0, !PT ;  /* 0x0000ffff16027812 */ /* 0x040fe200078ec0ff */
[----:B------:R-:W-:Y:S01]  /*7c20*/  IMAD.MOV.U32 R110, RZ, RZ, R41 ;  /* 0x000000ffff6e7224 */ /* 0x000fe200078e0029 */
[----:B------:R-:W-:Y:S01]  /*7c30*/  LOP3.LUT R5, R22, 0xff, RZ, 0xc0, !PT ;  /* 0x000000ff16057812 */ /* 0x000fe200078ec0ff */
[----:B------:R-:W-:Y:S01]  /*7c40*/  IMAD.MOV.U32 R41, RZ, RZ, R23 ;  /* 0x000000ffff297224 */ /* 0x000fe200078e0017 */
[----:B------:R-:W-:Y:S01]  /*7c50*/  SHF.R.U32.HI R2, RZ, 0x8, R2 ;  /* 0x00000008ff027819 */ /* 0x000fe20000011602 */
[----:B------:R-:W-:Y:S01]  /*7c60*/  @!P3 HADD2 R141, -R201.H0_H0, -RZ.H0_H0 ;  /* 0xa00000ffc98db230 */ /* 0x000fe20000000900 */
[----:B------:R-:W-:Y:S01]  /*7c70*/  LOP3.LUT R12, R7, UR25, R84, 0x96, !PT ;  /* 0x00000019070c7c12 */ /* 0x000fe2000f8e9654 */
[----:B------:R-:W-:Y:S01]  /*7c80*/  IMAD.MOV.U32 R117, RZ, RZ, R251 ;  /* 0x000000ffff757224 */ /* 0x000fe200078e00fb */
[----:B------:R-:W-:-:S02]  /*7c90*/  LOP3.LUT R2, R2, 0xffff, RZ, 0xc0, !PT ;  /* 0x0000ffff02027812 */ /* 0x000fc400078ec0ff */
[----:B------:R-:W-:Y:S02]  /*7ca0*/  @!P3 PRMT R201, R141, 0x5410, RZ ;  /* 0x000054108dc9b816 */ /* 0x000fe400000000ff */
[----:B------:R-:W-:Y:S01]  /*7cb0*/  ISETP.LE.U32.AND P3, PT, R5, UR12, PT ;  /* 0x0000000c05007c0c */ /* 0x000fe2000bf63070 */
[----:B------:R-:W-:Y:S01]  /*7cc0*/  FFMA.FTZ R5, R148, UR43, -R25 ;  /* 0x0000002b94057c23 */ /* 0x000fe20008010819 */
[----:B------:R-:W-:Y:S02]  /*7cd0*/  ISETP.LE.U32.AND P4, PT, R2, UR12, PT ;  /* 0x0000000c02007c0c */ /* 0x000fe4000bf83070 */
[----:B------:R-:W-:Y:S02]  /*7ce0*/  SHF.R.U32.HI R2, RZ, 0x10, R22 ;  /* 0x00000010ff027819 */ /* 0x000fe40000011616 */
[----:B------:R-:W-:Y:S02]  /*7cf0*/  LOP3.LUT R13, R6, 0xffff, RZ, 0xc0, !PT ;  /* 0x0000ffff060d7812 */ /* 0x000fe400078ec0ff */
[----:B------:R-:W-:-:S02]  /*7d00*/  LOP3.LUT R2, R2, 0xff, RZ, 0xc0, !PT ;  /* 0x000000ff02027812 */ /* 0x000fc400078ec0ff */
[----:B------:R-:W-:Y:S02]  /*7d10*/  LOP3.LUT R16, R6, 0xff, RZ, 0xc0, !PT ;  /* 0x000000ff06107812 */ /* 0x000fe400078ec0ff */
[--C-:B------:R-:W-:Y:S01]  /*7d20*/  SHF.R.U32.HI R15, RZ, 0x10, R6.reuse ;  /* 0x00000010ff0f7819 */ /* 0x100fe20000011606 */
[----:B------:R-:W-:Y:S01]  /*7d30*/  @!P3 HADD2 R142, -R199.H0_H0, -RZ.H0_H0 ;  /* 0xa00000ffc78eb230 */ /* 0x000fe20000000900 */
[----:B------:R-:W-:Y:S01]  /*7d40*/  SHF.R.U32.HI R14, RZ, 0x18, R6 ;  /* 0x00000018ff0e7819 */ /* 0x000fe20000011606 */
[----:B------:R-:W-:Y:S02]  /*7d50*/  @!P4 HADD2 R143, -R198.H0_H0, -RZ.H0_H0 ;  /* 0xa00000ffc68fc230 */ /* 0x000fe40000000900 */
[----:B------:R-:W-:Y:S01]  /*7d60*/  IMAD.WIDE.U32 R6, R29, -0x2daee0ad, RZ ;  /* 0xd2511f531d067825 */ /* 0x000fe200078e00ff */
[----:B------:R-:W-:-:S03]  /*7d70*/  @!P1 PRMT R193, R146, 0x5410, RZ ;  /* 0x0000541092c19816 */ /* 0x000fc600000000ff */
[----:B------:R-:W-:Y:S01]  /*7d80*/  FFMA.FTZ R29, R225, UR43, -R19 ;  /* 0x0000002be11d7c23 */ /* 0x000fe20008010813 */
[----:B------:R-:W-:Y:S02]  /*7d90*/  @!P3 PRMT R199, R142, 0x5410, RZ ;  /* 0x000054108ec7b816 */ /* 0x000fe400000000ff */
[----:B------:R-:W-:Y:S02]  /*7da0*/  ISETP.LE.U32.AND P3, PT, R2, UR12, PT ;  /* 0x0000000c02007c0c */ /* 0x000fe4000bf63070 */
[----:B------:R-:W-:Y:S02]  /*7db0*/  SHF.R.U32.HI R2, RZ, 0x18, R22 ;  /* 0x00000018ff027819 */ /* 0x000fe40000011616 */
[----:B------:R-:W-:Y:S02]  /*7dc0*/  @!P4 PRMT R198, R143, 0x5410, RZ ;  /* 0x000054108fc6c816 */ /* 0x000fe400000000ff */
[----:B------:R-:W-:Y:S02]  /*7dd0*/  ISETP.LE.U32.AND P4, PT, R2, UR12, PT ;  /* 0x0000000c02007c0c */ /* 0x000fe4000bf83070 */
[----:B------:R-:W-:-:S02]  /*7de0*/  SHF.R.U32.HI R2, RZ, 0x8, R77 ;  /* 0x00000008ff027819 */ /* 0x000fc4000001164d */
[----:B------:R-:W-:Y:S02]  /*7df0*/  LOP3.LUT R18, R6, 0xffff, RZ, 0xc0, !PT ;  /* 0x0000ffff06127812 */ /* 0x000fe400078ec0ff */
[----:B------:R-:W-:Y:S01]  /*7e00*/  LOP3.LUT R2, R2, 0xffff, RZ, 0xc0, !PT ;  /* 0x0000ffff02027812 */ /* 0x000fe200078ec0ff */
[----:B------:R-:W-:Y:S01]  /*7e10*/  @!P3 HADD2 R144, -R196.H0_H0, -RZ.H0_H0 ;  /* 0xa00000ffc490b230 */ /* 0x000fe20000000900 */
[----:B------:R-:W-:Y:S02]  /*7e20*/  LOP3.LUT R23, R6, 0xff, RZ, 0xc0, !PT ;  /* 0x000000ff06177812 */ /* 0x000fe400078ec0ff */
[----:B------:R-:W-:Y:S02]  /*7e30*/  SHF.R.U32.HI R22, RZ, 0x10, R6 ;  /* 0x00000010ff167819 */ /* 0x000fe40000011606 */
[----:B------:R-:W-:Y:S01]  /*7e40*/  @!P3 PRMT R196, R144, 0x5410, RZ ;  /* 0x0000541090c4b816 */ /* 0x000fe200000000ff */
[----:B------:R-:W-:Y:S01]  /*7e50*/  @!P4 HADD2 R145, -R195.H0_H0, -RZ.H0_H0 ;  /* 0xa00000ffc391c230 */ /* 0x000fe20000000900 */
[----:B------:R-:W-:Y:S01]  /*7e60*/  ISETP.LE.U32.AND P3, PT, R2, UR12, PT ;  /* 0x0000000c02007c0c */ /* 0x000fe2000bf63070 */
[----:B------:R-:W-:Y:S01]  /*7e70*/  IMAD.MOV.U32 R144, RZ, RZ, R114 ;  /* 0x000000ffff907224 */ /* 0x000fe200078e0072 */
[----:B------:R-:W-:Y:S01]  /*7e80*/  LOP3.LUT R2, R85, 0xff, RZ, 0xc0, !PT ;  /* 0x000000ff55027812 */ /* 0x000fe200078ec0ff */
[----:B------:R-:W-:Y:S01]  /*7e90*/  IMAD.MOV.U32 R114, RZ, RZ, R36 ;  /* 0x000000ffff727224 */ /* 0x000fe200078e0024 */
[----:B------:R-:W-:Y:S01]  /*7ea0*/  @!P4 PRMT R195, R145, 0x5410, RZ ;  /* 0x0000541091c3c816 */ /* 0x000fe200000000ff */
[----:B------:R-:W-:Y:S01]  /*7eb0*/  IMAD.MOV.U32 R36, RZ, RZ, R37 ;  /* 0x000000ffff247224 */ /* 0x000fe200078e0025 */
[----:B------:R-:W-:Y:S01]  /*7ec0*/  ISETP.LE.U32.AND P4, PT, R2, UR12, PT ;  /* 0x0000000c02007c0c */ /* 0x000fe2000bf83070 */
[----:B------:R-:W-:Y:S01]  /*7ed0*/  IMAD.MOV.U32 R37, RZ, RZ, R252 ;  /* 0x000000ffff257224 */ /* 0x000fe200078e00fc */
[----:B------:R-:W-:Y:S01]  /*7ee0*/  SHF.R.U32.HI R2, RZ, 0x10, R21 ;  /* 0x00000010ff027819 */ /* 0x000fe20000011615 */
[----:B------:R-:W-:Y:S01]  /*7ef0*/  IMAD.MOV.U32 R145, RZ, RZ, R110 ;  /* 0x000000ffff917224 */ /* 0x000fe200078e006e */
[----:B------:R-:W-:Y:S01]  /*7f00*/  SHF.R.U32.HI R20, RZ, 0x18, R6 ;  /* 0x00000018ff147819 */ /* 0x000fe20000011606 */
[----:B------:R-:W-:Y:S01]  /*7f10*/  IMAD.MOV.U32 R110, RZ, RZ, R109 ;  /* 0x000000ffff6e7224 */ /* 0x000fe200078e006d */
[----:B------:R-:W-:Y:S01]  /*7f20*/  LOP3.LUT R2, R2, 0xff, RZ, 0xc0, !PT ;  /* 0x000000ff02027812 */ /* 0x000fe200078ec0ff */
[----:B------:R1:W-:Y:S01]  /*7f30*/  MUFU.EX2 R6, R5 ;  /* 0x0000000500067308 */ /* 0x0003e20000000800 */
[----:B------:R-:W-:Y:S01]  /*7f40*/  @!P3 HADD2 R148, -R175.H0_H0, -RZ.H0_H0 ;  /* 0xa00000ffaf94b230 */ /* 0x000fe20000000900 */
[----:B------:R-:W-:Y:S01]  /*7f50*/  @!P6 PRMT R194, R139, 0x5410, RZ ;  /* 0x000054108bc2e816 */ /* 0x000fe200000000ff */
[----:B------:R-:W-:Y:S01]  /*7f60*/  IMAD.MOV.U32 R109, RZ, RZ, R250 ;  /* 0x000000ffff6d7224 */ /* 0x000fe200078e00fa */
[----:B------:R-:W-:Y:S01]  /*7f70*/  ISETP.LE.U32.AND P1, PT, R2, UR12, PT ;  /* 0x0000000c02007c0c */ /* 0x000fe2000bf23070 */
[----:B------:R-:W-:Y:S01]  /*7f80*/  FFMA.FTZ R2, R147, UR43, -R25 ;  /* 0x0000002b93027c23 */ /* 0x000fe20008010819 */
[----:B------:R-:W-:Y:S01]  /*7f90*/  ISETP.LE.U32.AND P6, PT, R43, UR12, PT ;  /* 0x0000000c2b007c0c */ /* 0x000fe2000bfc3070 */
[----:B------:R-:W-:Y:S01]  /*7fa0*/  @!P4 HADD2 R147, -R173.H0_H0, -RZ.H0_H0 ;  /* 0xa00000ffad93c230 */ /* 0x000fe20000000900 */
[----:B------:R-:W-:Y:S01]  /*7fb0*/  @!P3 PRMT R175, R148, 0x5410, RZ ;  /* 0x0000541094afb816 */ /* 0x000fe200000000ff */
[----:B------:R2:W3:Y:S01]  /*7fc0*/  MUFU.EX2 R252, R2 ;  /* 0x0000000200fc7308 */ /* 0x0004e20000000800 */
[----:B------:R-:W-:Y:S01]  /*7fd0*/  LOP3.LUT R11, R7, UR25, R26, 0x96, !PT ;  /* 0x00000019070b7c12 */ /* 0x000fe2000f8e961a */
[----:B------:R-:W-:Y:S01]  /*7fe0*/  IMAD.MOV.U32 R111, RZ, RZ, R37 ;  /* 0x000000ffff6f7224 */ /* 0x000fe200078e0025 */
[----:B------:R-:W-:Y:S01]  /*7ff0*/  @!P4 PRMT R173, R147, 0x5410, RZ ;  /* 0x0000541093adc816 */ /* 0x000fe200000000ff */
[----:B------:R-:W-:Y:S01]  /*8000*/  IMAD.MOV.U32 R139, RZ, RZ, R122 ;  /* 0x000000ffff8b7224 */ /* 0x000fe200078e007a */
[----:B------:R-:W-:Y:S01]  /*8010*/  SHF.R.U32.HI R7, RZ, 0x18, R30 ;  /* 0x00000018ff077819 */ /* 0x000fe2000001161e */
[----:B------:R-:W-:Y:S01]  /*8020*/  FFMA.FTZ R26, R224, UR43, -R25 ;  /* 0x0000002be01a7c23 */ /* 0x000fe20008010819 */
[----:B------:R-:W-:Y:S01]  /*8030*/  @!P2 PRMT R191, R138, 0x5410, RZ ;  /* 0x000054108abfa816 */ /* 0x000fe200000000ff */
[----:B-1----:R-:W-:Y:S01]  /*8040*/  FFMA.FTZ R5, R150, UR43, -R19 ;  /* 0x0000002b96057c23 */ /* 0x002fe20008010813 */
[----:B------:R-:W-:Y:S01]  /*8050*/  ISETP.LE.U32.AND P2, PT, R39, UR12, PT ;  /* 0x0000000c27007c0c */ /* 0x000fe2000bf43070 */
[----:B------:R-:W-:-:S02]  /*8060*/  IMAD.MOV.U32 R138, RZ, RZ, R120 ;  /* 0x000000ffff8a7224 */ /* 0x000fc400078e0078 */
[----:B------:R1:W-:Y:S01]  /*8070*/  MUFU.EX2 R251, R5 ;  /* 0x0000000500fb7308 */ /* 0x0003e20000000800 */
[----:B--2---:R-:W-:-:S04]  /*8080*/  LOP3.LUT R2, R21, 0xff, RZ, 0xc0, !PT ;  /* 0x000000ff15027812 */ /* 0x004fc800078ec0ff */
[----:B------:R-:W-:Y:S02]  /*8090*/  ISETP.LE.U32.AND P3, PT, R2, UR12, PT ;  /* 0x0000000c02007c0c */ /* 0x000fe4000bf63070 */
[----:B------:R-:W-:-:S04]  /*80a0*/  LOP3.LUT R2, R21, 0xffff, RZ, 0xc0, !PT ;  /* 0x0000ffff15027812 */ /* 0x000fc800078ec0ff */
[----:B------:R-:W-:Y:S01]  /*80b0*/  SHF.R.U32.HI R2, RZ, 0x8, R2 ;  /* 0x00000008ff027819 */ /* 0x000fe20000011602 */
[----:B-1----:R-:W-:Y:S01]  /*80c0*/  FFMA.FTZ R5, R149, UR43, -R19 ;  /* 0x0000002b95057c23 */ /* 0x002fe20008010813 */
[----:B------:R-:W-:Y:S02]  /*80d0*/  @!P6 HADD2 R149, -R172.H0_H0, -RZ.H0_H0 ;  /* 0xa00000ffac95e230 */ /* 0x000fe40000000900 */
[----:B------:R-:W-:Y:S01]  /*80e0*/  LOP3.LUT R2, R2, 0xffff, RZ, 0xc0, !PT ;  /* 0x0000ffff02027812 */ /* 0x000fe200078ec0ff */
[----:B------:R3:W1:Y:S03]  /*80f0*/  MUFU.EX2 R250, R5 ;  /* 0x0000000500fa7308 */ /* 0x0006660000000800 */
[----:B------:R-:W-:Y:S02]  /*8100*/  ISETP.LE.U32.AND P4, PT, R2, UR12, PT ;  /* 0x0000000c02007c0c */ /* 0x000fe4000bf83070 */
[----:B------:R-:W-:Y:S01]  /*8110*/  SHF.R.U32.HI R2, RZ, 0x18, R21 ;  /* 0x00000018ff027819 */ /* 0x000fe20000011615 */
[----:B------:R-:W-:Y:S01]  /*8120*/  IMAD.MOV.U32 R21, RZ, RZ, R117 ;  /* 0x000000ffff157224 */ /* 0x000fe200078e0075 */
[----:B------:R-:W-:-:S02]  /*8130*/  @!P6 PRMT R172, R149, 0x5410, RZ ;  /* 0x0000541095ace816 */ /* 0x000fc400000000ff */
[----:B------:R-:W-:Y:S02]  /*8140*/  ISETP.LE.U32.AND P6, PT, R2, UR12, PT ;  /* 0x0000000c02007c0c */ /* 0x000fe4000bfc3070 */
[----:B---3--:R-:W-:Y:S02]  /*8150*/  F2FP.F16.F32.PACK_AB R5, R252, R6 ;  /* 0x00000006fc05723e */ /* 0x008fe400000000ff */
[----:B-1----:R-:W-:Y:S02]  /*8160*/  F2FP.F16.F32.PACK_AB R2, R250, R251 ;  /* 0x000000fbfa02723e */ /* 0x002fe400000000ff */
[C---:B------:R-:W-:Y:S02]  /*8170*/  PRMT R151, R5.reuse, 0x7610, R151 ;  /* 0x0000761005977816 */ /* 0x040fe40000000097 */
[----:B------:R-:W-:Y:S02]  /*8180*/  PRMT R150, R5, 0x7632, R150 ;  /* 0x0000763205967816 */ /* 0x000fe40000000096 */
[----:B------:R-:W-:Y:S01]  /*8190*/  LOP3.LUT R5, R79, 0xff, RZ, 0xc0, !PT ;  /* 0x000000ff4f057812 */ /* 0x000fe200078ec0ff */
[----:B------:R-:W-:Y:S01]  /*81a0*/  @!P3 HADD2 R217, -R151.H0_H0, -RZ.H0_H0 ;  /* 0xa00000ff97d9b230 */ /* 0x000fe20000000900 */
[C---:B------:R-:W-:Y:S01]  /*81b0*/  PRMT R149, R2.reuse, 0x7610, R149 ;  /* 0x0000761002957816 */ /* 0x040fe20000000095 */
[----:B------:R-:W-:Y:S01]  /*81c0*/  @!P4 HADD2 R219, -R150.H0_H0, -RZ.H0_H0 ;  /* 0xa00000ff96dbc230 */ /* 0x000fe20000000900 */
[----:B------:R-:W-:-:S02]  /*81d0*/  PRMT R148, R2, 0x7632, R148 ;  /* 0x0000763202947816 */ /* 0x000fc40000000094 */
[C---:B------:R-:W-:Y:S01]  /*81e0*/  LOP3.LUT R2, R30.reuse, 0xffff, RZ, 0xc0, !PT ;  /* 0x0000ffff1e027812 */ /* 0x040fe200078ec0ff */
[----:B------:R-:W-:Y:S01]  /*81f0*/  @!P1 HADD2 R218, -R149.H0_H0, -RZ.H0_H0 ;  /* 0xa00000ff95da9230 */ /* 0x000fe20000000900 */
[----:B------:R-:W-:Y:S02]  /*8200*/  PRMT R85, R151, 0x5410, R150 ;  /* 0x0000541097557816 */ /* 0x000fe40000000096 */
[----:B------:R-:W-:Y:S01]  /*8210*/  @!P3 PRMT R151, R217, 0x5410, RZ ;  /* 0x00005410d997b816 */ /* 0x000fe200000000ff */
[----:B------:R-:W-:Y:S01]  /*8220*/  IMAD.MOV.U32 R217, RZ, RZ, R6 ;  /* 0x000000ffffd97224 */ /* 0x000fe200078e0006 */
[----:B------:R-:W-:Y:S01]  /*8230*/  ISETP.LE.U32.AND P3, PT, R5, UR12, PT ;  /* 0x0000000c05007c0c */ /* 0x000fe2000bf63070 */
[----:B------:R-:W-:Y:S01]  /*8240*/  FFMA.FTZ R6, R179, UR43, -R25 ;  /* 0x0000002bb3067c23 */ /* 0x000fe20008010819 */
[----:B------:R-:W-:Y:S02]  /*8250*/  SHF.R.U32.HI R5, RZ, 0x8, R2 ;  /* 0x00000008ff057819 */ /* 0x000fe40000011602 */
[----:B------:R-:W-:-:S02]  /*8260*/  LOP3.LUT R2, R30, 0xff, RZ, 0xc0, !PT ;  /* 0x000000ff1e027812 */ /* 0x000fc400078ec0ff */
[----:B------:R-:W-:Y:S02]  /*8270*/  PRMT R84, R149, 0x5410, R148 ;  /* 0x0000541095547816 */ /* 0x000fe40000000094 */
[----:B------:R-:W-:Y:S01]  /*8280*/  PRMT R80, R2, 0x5410, R5 ;  /* 0x0000541002507816 */ /* 0x000fe20000000005 */
[----:B------:R-:W-:Y:S01]  /*8290*/  FFMA.FTZ R5, R178, UR43, -R25 ;  /* 0x0000002bb2057c23 */ /* 0x000fe20008010819 */
[----:B------:R-:W-:Y:S01]  /*82a0*/  @!P1 PRMT R149, R218, 0x5410, RZ ;  /* 0x00005410da959816 */ /* 0x000fe200000000ff */
[----:B------:R-:W-:Y:S01]  /*82b0*/  IMAD.MOV.U32 R218, RZ, RZ, R110 ;  /* 0x000000ffffda7224 */ /* 0x000fe200078e006e */
[----:B------:R-:W-:Y:S01]  /*82c0*/  SHF.R.U32.HI R2, RZ, 0x10, R30 ;  /* 0x00000010ff027819 */ /* 0x000fe2000001161e */
[----:B------:R-:W-:Y:S02]  /*82d0*/  IMAD.MOV.U32 R110, RZ, RZ, R32 ;  /* 0x000000ffff6e7224 */ /* 0x000fe400078e0020 */
[----:B------:R-:W-:Y:S02]  /*82e0*/  @!P6 HADD2 R178, -R148.H0_H0, -RZ.H0_H0 ;  /* 0xa00000ff94b2e230 */ /* 0x000fe40000000900 */
[----:B------:R-:W-:Y:S01]  /*82f0*/  IMAD.MOV.U32 R32, RZ, RZ, R249 ;  /* 0x000000ffff207224 */ /* 0x000fe200078e00f9 */
[----:B------:R-:W-:Y:S01]  /*8300*/  ISETP.LE.U32.AND P1, PT, R8, UR12, PT ;  /* 0x0000000c08007c0c */ /* 0x000fe2000bf23070 */
[----:B------:R-:W-:Y:S01]  /*8310*/  IMAD.MOV.U32 R30, RZ, RZ, R248 ;  /* 0x000000ffff1e7224 */ /* 0x000fe200078e00f8 */
[----:B------:R1:W-:Y:S01]  /*8320*/  MUFU.EX2 R249, R6 ;  /* 0x0000000600f97308 */ /* 0x0003e20000000800 */
[----:B------:R-:W-:Y:S01]  /*8330*/  @!P6 PRMT R148, R178, 0x5410, RZ ;  /* 0x00005410b294e816 */ /* 0x000fe200000000ff */
[----:B------:R-:W-:Y:S01]  /*8340*/  IMAD R178, R4, 0x2, R177 ;  /* 0x0000000204b27824 */ /* 0x000fe200078e02b1 */
[----:B------:R-:W-:-:S02]  /*8350*/  SHF.R.U32.HI R8, RZ, 0x18, R17 ;  /* 0x00000018ff087819 */ /* 0x000fc40000011611 */
[----:B------:R-:W-:Y:S01]  /*8360*/  @!P4 PRMT R150, R219, 0x5410, RZ ;  /* 0x00005410db96c816 */ /* 0x000fe200000000ff */
[----:B------:R-:W-:Y:S01]  /*8370*/  IMAD.MOV.U32 R219, RZ, RZ, R114 ;  /* 0x000000ffffdb7224 */ /* 0x000fe200078e0072 */
[----:B------:R-:W-:Y:S01]  /*8380*/  ISETP.LE.U32.AND P4, PT, R9, UR12, PT ;  /* 0x0000000c09007c0c */ /* 0x000fe2000bf83070 */
[----:B------:R2:W3:Y:S01]  /*8390*/  MUFU.EX2 R248, R5 ;  /* 0x0000000500f87308 */ /* 0x0004e20000000800 */
[----:B------:R-:W-:Y:S01]  /*83a0*/  LOP3.LUT R9, R17, 0xff, RZ, 0xc0, !PT ;  /* 0x000000ff11097812 */ /* 0x000fe200078ec0ff */
[----:B------:R-:W-:Y:S01]  /*83b0*/  IMAD.MOV.U32 R114, RZ, RZ, R33 ;  /* 0x000000ffff727224 */ /* 0x000fe200078e0021 */
[----:B-1----:R-:W-:Y:S02]  /*83c0*/  LOP3.LUT R6, R2, 0xff, RZ, 0xc0, !PT ;  /* 0x000000ff02067812 */ /* 0x002fe400078ec0ff */
[----:B------:R-:W-:Y:S02]  /*83d0*/  LOP3.LUT R2, R48, 0xff, RZ, 0xc0, !PT ;  /* 0x000000ff30027812 */ /* 0x000fe400078ec0ff */
[----:B------:R-:W-:Y:S01]  /*83e0*/  PRMT R79, R6, 0x5410, R7 ;  /* 0x00005410064f7816 */ /* 0x000fe20000000007 */
[----:B------:R-:W-:Y:S01]  /*83f0*/  FFMA.FTZ R6, R220, UR43, -R19 ;  /* 0x0000002bdc067c23 */ /* 0x000fe20008010813 */
[----:B------:R-:W-:-:S02]  /*8400*/  PRMT R77, R2, 0x5410, R50 ;  /* 0x00005410024d7816 */ /* 0x000fc40000000032 */
[----:B------:R-:W-:Y:S01]  /*8410*/  SHF.R.U32.HI R2, RZ, 0x8, R88 ;  /* 0x00000008ff027819 */ /* 0x000fe20000011658 */
[----:B------:R-:W-:Y:S01]  /*8420*/  IMAD.MOV.U32 R88, RZ, RZ, R36 ;  /* 0x000000ffff587224 */ /* 0x000fe200078e0024 */
[----:B--2---:R-:W-:Y:S01]  /*8430*/  SHF.R.U32.HI R5, RZ, 0x8, R42 ;  /* 0x00000008ff057819 */ /* 0x004fe2000001162a */
[----:B------:R-:W1:Y:S01]  /*8440*/  LDSM.16.MT88.4 R36, [R178+0x6000] ;  /* 0x00600000b224783b */ /* 0x000e620000004200 */
[----:B------:R-:W-:Y:S02]  /*8450*/  LOP3.LUT R2, R2, 0xffff, RZ, 0xc0, !PT ;  /* 0x0000ffff02027812 */ /* 0x000fe400078ec0ff */
[----:B------:R-:W-:Y:S02]  /*8460*/  PRMT R78, R78, 0x5410, R5 ;  /* 0x000054104e4e7816 */ /* 0x000fe40000000005 */
[----:B------:R-:W-:Y:S02]  /*8470*/  ISETP.LE.U32.AND P6, PT, R2, UR12, PT ;  /* 0x0000000c02007c0c */ /* 0x000fe4000bfc3070 */
[----:B---3--:R-:W-:-:S02]  /*8480*/  F2FP.F16.F32.PACK_AB R2, R248, R249 ;  /* 0x000000f9f802723e */ /* 0x008fc400000000ff */
[----:B------:R-:W-:Y:S01]  /*8490*/  LOP3.LUT R5, R24, 0xff, RZ, 0xc0, !PT ;  /* 0x000000ff18057812 */ /* 0x000fe200078ec0ff */
[----:B------:R-:W-:Y:S01]  /*84a0*/  FFMA.FTZ R24, R227, UR43, -R19 ;  /* 0x0000002be3187c23 */ /* 0x000fe20008010813 */
[C---:B------:R-:W-:Y:S02]  /*84b0*/  PRMT R147, R2.reuse, 0x7610, R147 ;  /* 0x0000761002937816 */ /* 0x040fe40000000093 */
[----:B------:R-:W-:Y:S02]  /*84c0*/  PRMT R146, R2, 0x7632, R146 ;  /* 0x0000763202927816 */ /* 0x000fe40000000092 */
[----:B------:R-:W-:Y:S01]  /*84d0*/  SHF.R.U32.HI R2, RZ, 0x8, R13 ;  /* 0x00000008ff027819 */ /* 0x000fe2000001160d */
[----:B------:R-:W-:Y:S01]  /*84e0*/  @!P2 HADD2 R179, -R147.H0_H0, -RZ.H0_H0 ;  /* 0xa00000ff93b3a230 */ /* 0x000fe20000000900 */
[----:B------:R-:W-:Y:S01]  /*84f0*/  PRMT R81, R147, 0x5410, R146 ;  /* 0x0000541093517816 */ /* 0x000fe20000000092 */
[----:B------:R-:W-:Y:S01]  /*8500*/  IMAD.MOV.U32 R13, RZ, RZ, R245 ;  /* 0x000000ffff0d7224 */ /* 0x000fe200078e00f5 */
[----:B------:R-:W-:Y:S01]  /*8510*/  PRMT R76, R16, 0x5410, R2 ;  /* 0x00005410104c7816 */ /* 0x000fe20000000002 */
[----:B------:R-:W-:Y:S01]  /*8520*/  MUFU.EX2 R245, R6 ;  /* 0x0000000600f57308 */ /* 0x000fe20000000800 */
[----:B------:R-:W-:Y:S01]  /*8530*/  LOP3.LUT R2, R15, 0xff, RZ, 0xc0, !PT ;  /* 0x000000ff0f027812 */ /* 0x000fe200078ec0ff */
[----:B------:R-:W-:Y:S01]  /*8540*/  @!P6 HADD2 R220, -R146.H0_H0, -RZ.H0_H0 ;  /* 0xa00000ff92dce230 */ /* 0x000fe20000000900 */
[----:B------:R-:W-:Y:S01]  /*8550*/  @!P2 PRMT R147, R179, 0x5410, RZ ;  /* 0x00005410b393a816 */ /* 0x000fe200000000ff */
[----:B------:R-:W-:Y:S01]  /*8560*/  IMAD.MOV.U32 R15, RZ, RZ, R41 ;  /* 0x000000ffff0f7224 */ /* 0x000fe200078e0029 */
[----:B------:R-:W-:Y:S01]  /*8570*/  PRMT R61, R2, 0x5410, R14 ;  /* 0x00005410023d7816 */ /* 0x000fe2000000000e */
[----:B------:R-:W-:Y:S01]  /*8580*/  IMAD.MOV.U32 R14, RZ, RZ, R246 ;  /* 0x000000ffff0e7224 */ /* 0x000fe200078e00f6 */
[----:B------:R-:W-:Y:S01]  /*8590*/  ISETP.LE.U32.AND P2, PT, R5, UR12, PT ;  /* 0x0000000c05007c0c */ /* 0x000fe2000bf43070 */
[----:B------:R-:W-:Y:S01]  /*85a0*/  FFMA.FTZ R5, R222, UR43, -R19 ;  /* 0x0000002bde057c23 */ /* 0x000fe20008010813 */
[----:B------:R-:W-:Y:S01]  /*85b0*/  LOP3.LUT R2, R17, 0xffff, RZ, 0xc0, !PT ;  /* 0x0000ffff11027812 */ /* 0x000fe200078ec0ff */
[----:B------:R-:W2:Y:S01]  /*85c0*/  LDSM.16.MT88.4 R40, [R178+0x6800] ;  /* 0x00680000b228783b */ /* 0x000ea20000004200 */
[----:B------:R-:W-:Y:S01]  /*85d0*/  @!P6 PRMT R146, R220, 0x5410, RZ ;  /* 0x00005410dc92e816 */ /* 0x000fe200000000ff */
[----:B------:R3:W4:Y:S01]  /*85e0*/  MUFU.EX2 R246, R5 ;  /* 0x0000000500f67308 */ /* 0x0007220000000800 */
[----:B------:R-:W-:Y:S01]  /*85f0*/  SHF.R.U32.HI R7, RZ, 0x8, R2 ;  /* 0x00000008ff077819 */ /* 0x000fe20000011602 */
[----:B------:R-:W-:Y:S01]  /*8600*/  IMAD.MOV.U32 R179, RZ, RZ, R32 ;  /* 0x000000ffffb37224 */ /* 0x000fe200078e0020 */
[----:B------:R-:W-:Y:S01]  /*8610*/  SHF.R.U32.HI R2, RZ, 0x8, R18 ;  /* 0x00000008ff027819 */ /* 0x000fe20000011612 */
[----:B------:R-:W-:Y:S01]  /*8620*/  FFMA.FTZ R18, R223, UR43, -R25 ;  /* 0x0000002bdf127c23 */ /* 0x000fe20008010819 */
[----:B------:R-:W-:Y:S01]  /*8630*/  PRMT R50, R9, 0x5410, R7 ;  /* 0x0000541009327816 */ /* 0x000fe20000000007 */
[----:B------:R-:W-:Y:S01]  /*8640*/  FFMA.FTZ R16, R229, UR43, -R19 ;  /* 0x0000002be5107c23 */ /* 0x000fe20008010813 */
[----:B------:R-:W-:Y:S01]  /*8650*/  PRMT R48, R23, 0x5410, R2 ;  /* 0x0000541017307816 */ /* 0x000fe20000000002 */
[----:B------:R-:W-:Y:S01]  /*8660*/  IMAD.MOV.U32 R23, RZ, RZ, R231 ;  /* 0x000000ffff177224 */ /* 0x000fe200078e00e7 */
[----:B------:R-:W-:Y:S01]  /*8670*/  LOP3.LUT R2, R22, 0xff, RZ, 0xc0, !PT ;  /* 0x000000ff16027812 */ /* 0x000fe200078ec0ff */
[----:B------:R-:W-:Y:S01]  /*8680*/  IMAD.MOV.U32 R22, RZ, RZ, R30 ;  /* 0x000000ffff167224 */ /* 0x000fe200078e001e */
[----:B------:R-:W-:Y:S01]  /*8690*/  SHF.R.U32.HI R9, RZ, 0x18, R12 ;  /* 0x00000018ff097819 */ /* 0x000fe2000001160c */
[----:B------:R-:W-:Y:S01]  /*86a0*/  IMAD.MOV.U32 R30, RZ, RZ, R217 ;  /* 0x000000ffff1e7224 */ /* 0x000fe200078e00d9 */
[----:B------:R-:W-:Y:S01]  /*86b0*/  PRMT R35, R2, 0x5410, R20 ;  /* 0x0000541002237816 */ /* 0x000fe20000000014 */
[----:B------:R-:W-:Y:S01]  /*86c0*/  FFMA.FTZ R2, R216, UR43, -R25 ;  /* 0x0000002bd8027c23 */ /* 0x000fe20008010819 */
[----:B------:R-:W-:Y:S01]  /*86d0*/  SHF.R.U32.HI R7, RZ, 0x18, R11 ;  /* 0x00000018ff077819 */ /* 0x000fe2000001160b */
[----:B------:R-:W-:Y:S01]  /*86e0*/  IMAD.MOV.U32 R20, RZ, RZ, R15 ;  /* 0x000000ffff147224 */ /* 0x000fe200078e000f */
[----:B---3--:R-:W-:Y:S01]  /*86f0*/  SHF.R.U32.HI R5, RZ, 0x10, R17 ;  /* 0x00000010ff057819 */ /* 0x008fe20000011611 */
[----:B------:R-:W-:Y:S01]  /*8700*/  IMAD.MOV.U32 R17, RZ, RZ, R244 ;  /* 0x000000ffff117224 */ /* 0x000fe200078e00f4 */
[----:B----4-:R-:W-:Y:S01]  /*8710*/  F2FP.F16.F32.PACK_AB R6, R245, R246 ;  /* 0x000000f6f506723e */ /* 0x010fe200000000ff */
[----:B------:R3:W-:Y:S01]  /*8720*/  MUFU.EX2 R244, R2 ;  /* 0x0000000200f47308 */ /* 0x0007e20000000800 */
[----:B------:R-:W-:Y:S01]  /*8730*/  LOP3.LUT R5, R5, 0xff, RZ, 0xc0, !PT ;  /* 0x000000ff05057812 */ /* 0x000fe200078ec0ff */
[----:B------:R-:W-:Y:S01]  /*8740*/  IMAD.MOV.U32 R15, RZ, RZ, R179 ;  /* 0x000000ffff0f7224 */ /* 0x000fe200078e00b3 */
[C---:B------:R-:W-:Y:S01]  /*8750*/  PRMT R143, R6.reuse, 0x7610, R143 ;  /* 0x00007610068f7816 */ /* 0x040fe2000000008f */
[----:B------:R-:W-:Y:S01]  /*8760*/  IMAD.MOV.U32 R217, RZ, RZ, R144 ;  /* 0x000000ffffd97224 */ /* 0x000fe200078e0090 */
[----:B------:R-:W-:Y:S01]  /*8770*/  PRMT R49, R5, 0x5410, R8 ;  /* 0x0000541005317816 */ /* 0x000fe20000000008 */
[----:B------:R-:W-:Y:S01]  /*8780*/  FFMA.FTZ R5, R221, UR43, -R25 ;  /* 0x0000002bdd057c23 */ /* 0x000fe20008010819 */
[----:B------:R-:W-:Y:S01]  /*8790*/  PRMT R142, R6, 0x7632, R142 ;  /* 0x00007632068e7816 */ /* 0x000fe2000000008e */
[----:B------:R-:W-:Y:S01]  /*87a0*/  @!P3 HADD2 R216, -R143.H0_H0, -RZ.H0_H0 ;  /* 0xa00000ff8fd8b230 */ /* 0x000fe20000000900 */
[----:B------:R-:W-:Y:S01]  /*87b0*/  LOP3.LUT R8, R11, 0xff, RZ, 0xc0, !PT ;  /* 0x000000ff0b087812 */ /* 0x000fe200078ec0ff */
[----:B------:R4:W1:Y:S01]  /*87c0*/  MUFU.EX2 R231, R5 ;  /* 0x0000000500e77308 */ /* 0x0008620000000800 */
[----:B------:R-:W-:Y:S01]  /*87d0*/  PRMT R60, R143, 0x5410, R142 ;  /* 0x000054108f3c7816 */ /* 0x000fe2000000008e */
[----:B------:R-:W-:Y:S01]  /*87e0*/  @!P5 HADD2 R221, -R142.H0_H0, -RZ.H0_H0 ;  /* 0xa00000ff8eddd230 */ /* 0x000fe20000000900 */
[----:B------:R-:W-:-:S02]  /*87f0*/  @!P3 PRMT R143, R216, 0x5410, RZ ;  /* 0x00005410d88fb816 */ /* 0x000fc400000000ff */
[----:B---3--:R-:W-:Y:S01]  /*8800*/  LOP3.LUT R2, R10, 0xffff, RZ, 0xc0, !PT ;  /* 0x0000ffff0a027812 */ /* 0x008fe200078ec0ff */
[----:B------:R-:W-:Y:S01]  /*8810*/  IMAD R179, R3, 0x2, R178 ;  /* 0x0000000203b37824 */ /* 0x000fe200078e02b2 */
[----:B------:R-:W-:Y:S01]  /*8820*/  @!P5 PRMT R142, R221, 0x5410, RZ ;  /* 0x00005410dd8ed816 */ /* 0x000fe200000000ff */
[----:B------:R-:W-:Y:S01]  /*8830*/  IMAD.MOV.U32 R144, RZ, RZ, R95 ;  /* 0x000000ffff907224 */ /* 0x000fe200078e005f */
[----:B------:R-:W-:Y:S01]  /*8840*/  SHF.R.U32.HI R2, RZ, 0x8, R2 ;  /* 0x00000008ff027819 */ /* 0x000fe20000011602 */
[----:B------:R-:W-:Y:S01]  /*8850*/  FFMA.FTZ R25, R226, UR43, -R19 ;  /* 0x0000002be2197c23 */ /* 0x000fe20008010813 */
[----:B----4-:R-:W-:Y:S01]  /*8860*/  LOP3.LUT R5, R10, 0xff, RZ, 0xc0, !PT ;  /* 0x000000ff0a057812 */ /* 0x010fe200078ec0ff */
[----:B------:R-:W-:Y:S01]  /*8870*/  IMAD.MOV.U32 R216, RZ, RZ, R30 ;  /* 0x000000ffffd87224 */ /* 0x000fe200078e001e */
[----:B------:R-:W-:Y:S01]  /*8880*/  LOP3.LUT R2, R2, 0xffff, RZ, 0xc0, !PT ;  /* 0x0000ffff02027812 */ /* 0x000fe200078ec0ff */
[----:B------:R-:W-:Y:S01]  /*8890*/  IMAD.MOV.U32 R95, RZ, RZ, R137 ;  /* 0x000000ffff5f7224 */ /* 0x000fe200078e0089 */
[----:B------:R-:W-:-:S02]  /*88a0*/  ISETP.LE.U32.AND P6, PT, R5, UR12, PT ;  /* 0x0000000c05007c0c */ /* 0x000fc4000bfc3070 */
[----:B-1----:R-:W-:Y:S02]  /*88b0*/  F2FP.F16.F32.PACK_AB R5, R244, R231 ;  /* 0x000000e7f405723e */ /* 0x002fe400000000ff */
[----:B------:R-:W-:Y:S02]  /*88c0*/  ISETP.LE.U32.AND P3, PT, R2, UR12, PT ;  /* 0x0000000c02007c0c */ /* 0x000fe4000bf63070 */
[--C-:B------:R-:W-:Y:S02]  /*88d0*/  SHF.R.U32.HI R2, RZ, 0x18, R10.reuse ;  /* 0x00000018ff027819 */ /* 0x100fe4000001160a */
[C---:B------:R-:W-:Y:S02]  /*88e0*/  PRMT R141, R5.reuse, 0x7610, R141 ;  /* 0x00007610058d7816 */ /* 0x040fe4000000008d */
[----:B------:R-:W-:Y:S02]  /*88f0*/  ISETP.LE.U32.AND P5, PT, R2, UR12, PT ;  /* 0x0000000c02007c0c */ /* 0x000fe4000bfa3070 */
[----:B------:R-:W-:Y:S01]  /*8900*/  SHF.R.U32.HI R2, RZ, 0x10, R10 ;  /* 0x00000010ff027819 */ /* 0x000fe2000001160a */
[----:B------:R-:W-:Y:S01]  /*8910*/  @!P6 HADD2 R222, -R141.H0_H0, -RZ.H0_H0 ;  /* 0xa00000ff8ddee230 */ /* 0x000fe20000000900 */
[----:B------:R-:W-:-:S02]  /*8920*/  PRMT R140, R5, 0x7632, R140 ;  /* 0x00007632058c7816 */ /* 0x000fc4000000008c */
[----:B------:R-:W-:Y:S02]  /*8930*/  LOP3.LUT R2, R2, 0xff, RZ, 0xc0, !PT ;  /* 0x000000ff02027812 */ /* 0x000fe400078ec0ff */
[----:B------:R-:W-:Y:S01]  /*8940*/  PRMT R51, R141, 0x5410, R140 ;  /* 0x000054108d337816 */ /* 0x000fe2000000008c */
[----:B------:R-:W-:Y:S01]  /*8950*/  @!P3 HADD2 R228, -R140.H0_H0, -RZ.H0_H0 ;  /* 0xa00000ff8ce4b230 */ /* 0x000fe20000000900 */
[----:B------:R-:W-:Y:S02]  /*8960*/  @!P6 PRMT R141, R222, 0x5410, RZ ;  /* 0x00005410de8de816 */ /* 0x000fe400000000ff */
[----:B------:R-:W-:Y:S02]  /*8970*/  ISETP.LE.U32.AND P6, PT, R2, UR12, PT ;  /* 0x0000000c02007c0c */ /* 0x000fe4000bfc3070 */
[----:B------:R-:W-:Y:S02]  /*8980*/  SHF.R.U32.HI R2, RZ, 0x8, R27 ;  /* 0x00000008ff027819 */ /* 0x000fe4000001161b */
[----:B------:R-:W-:-:S02]  /*8990*/  @!P3 PRMT R140, R228, 0x5410, RZ ;  /* 0x00005410e48cb816 */ /* 0x000fc400000000ff */
[----:B------:R-:W-:Y:S02]  /*89a0*/  LOP3.LUT R2, R2, 0xffff, RZ, 0xc0, !PT ;  /* 0x0000ffff02027812 */ /* 0x000fe400078ec0ff */
[----:B------:R-:W-:Y:S02]  /*89b0*/  SHF.R.U32.HI R5, RZ, 0x10, R11 ;  /* 0x00000010ff057819 */ /* 0x000fe4000001160b */
[----:B------:R-:W-:Y:S02]  /*89c0*/  ISETP.LE.U32.AND P3, PT, R2, UR12, PT ;  /* 0x0000000c02007c0c */ /* 0x000fe4000bf63070 */
[----:B------:R-:W-:-:S04]  /*89d0*/  LOP3.LUT R2, R12, 0xffff, RZ, 0xc0, !PT ;  /* 0x0000ffff0c027812 */ /* 0x000fc800078ec0ff */
[----:B------:R-:W-:Y:S02]  /*89e0*/  SHF.R.U32.HI R4, RZ, 0x8, R2 ;  /* 0x00000008ff047819 */ /* 0x000fe40000011602 */
[----:B------:R-:W-:-:S04]  /*89f0*/  LOP3.LUT R2, R12, 0xff, RZ, 0xc0, !PT ;  /* 0x000000ff0c027812 */ /* 0x000fc800078ec0ff */
[----:B------:R-:W-:Y:S02]  /*8a00*/  PRMT R34, R2, 0x5410, R4 ;  /* 0x0000541002227816 */ /* 0x000fe40000000004 */
[----:B------:R-:W-:Y:S02]  /*8a10*/  SHF.R.U32.HI R4, RZ, 0x10, R12 ;  /* 0x00000010ff047819 */ /* 0x000fe4000001160c */
[----:B------:R-:W-:Y:S02]  /*8a20*/  LOP3.LUT R2, R11, 0xffff, RZ, 0xc0, !PT ;  /* 0x0000ffff0b027812 */ /* 0x000fe400078ec0ff */
[----:B------:R-:W-:Y:S02]  /*8a30*/  LOP3.LUT R6, R4, 0xff, RZ, 0xc0, !PT ;  /* 0x000000ff04067812 */ /* 0x000fe400078ec0ff */
[----:B------:R-:W-:Y:S02]  /*8a40*/  SHF.R.U32.HI R4, RZ, 0x8, R2 ;  /* 0x00000008ff047819 */ /* 0x000fe40000011602 */
[----:B------:R-:W-:-:S02]  /*8a50*/  LOP3.LUT R2, R5, 0xff, RZ, 0xc0, !PT ;  /* 0x000000ff05027812 */ /* 0x000fc400078ec0ff */
[----:B------:R-:W-:Y:S02]  /*8a60*/  PRMT R33, R6, 0x5410, R9 ;  /* 0x0000541006217816 */ /* 0x000fe40000000009 */
[----:B------:R-:W-:Y:S02]  /*8a70*/  PRMT R32, R8, 0x5410, R4 ;  /* 0x0000541008207816 */ /* 0x000fe40000000004 */
[----:B------:R-:W-:Y:S01]  /*8a80*/  PRMT R31, R2, 0x5410, R7 ;  /* 0x00005410021f7816 */ /* 0x000fe20000000007 */
[-C--:B------:R-:W-:Y:S06]  /*8a90*/  HMMA.16816.F32 R8, R72, R36.reuse, RZ ;  /* 0x000000244808723c */ /* 0x080fec00000018ff */
[----:B------:R-:W-:Y:S01]  /*8aa0*/  HMMA.16816.F32 R4, R56, R36, RZ ;  /* 0x000000243804723c */ /* 0x000fe200000018ff */
[----:B------:R-:W-:-:S15]  /*8ab0*/  FADD.FTZ R2, R14, R20 ;  /* 0x000000140e027221 */ /* 0x000fde0000010000 */
[----:B------:R-:W-:-:S02]  /*8ac0*/  NOP ;  /* 0x0000000000007918 */ /* 0x000fc40000000000 */
[-C--:B--2---:R-:W-:Y:S06]  /*8ad0*/  HMMA.16816.F32 R120, R64, R40.reuse, R8 ;  /* 0x000000284078723c */ /* 0x084fec0000001808 */
[----:B------:R-:W-:Y:S07]  /*8ae0*/  HMMA.16816.F32 R116, R52, R40, R4 ;  /* 0x000000283474723c */ /* 0x000fee0000001804 */
[----:B------:R-:W-:Y:S01]  /*8af0*/  FADD.FTZ R5, R13, R15 ;  /* 0x0000000f0d057221 */ /* 0x000fe20000010000 */
[----:B------:R-:W-:Y:S01]  /*8b00*/  FADD.FTZ R4, R17, R23 ;  /* 0x0000001711047221 */ /* 0x000fe20000010000 */
[----:B------:R-:W1:Y:S01]  /*8b10*/  LDSM.16.MT88.4 R12, [R179+0x6000] ;  /* 0x00600000b30c783b */ /* 0x000e620000004200 */
[----:B------:R-:W-:-:S02]  /*8b20*/  IMAD.MOV.U32 R23, RZ, RZ, R88 ;  /* 0x000000ffff177224 */ /* 0x000fc400078e0058 */
[----:B------:R-:W-:Y:S02]  /*8b30*/  IMAD.MOV.U32 R17, RZ, RZ, R218 ;  /* 0x000000ffff117224 */ /* 0x000fe400078e00da */
[----:B------:R-:W-:Y:S02]  /*8b40*/  IMAD.MOV.U32 R88, RZ, RZ, R219 ;  /* 0x000000ffff587224 */ /* 0x000fe400078e00db */
[----:B------:R-:W-:Y:S02]  /*8b50*/  IMAD.MOV.U32 R218, RZ, RZ, R21 ;  /* 0x000000ffffda7224 */ /* 0x000fe400078e0015 */
[----:B------:R-:W-:Y:S02]  /*8b60*/  IMAD.MOV.U32 R219, RZ, RZ, R145 ;  /* 0x000000ffffdb7224 */ /* 0x000fe400078e0091 */
[----:B------:R-:W-:Y:S02]  /*8b70*/  IMAD.MOV.U32 R21, RZ, RZ, R89 ;  /* 0x000000ffff157224 */ /* 0x000fe400078e0059 */
[----:B------:R-:W-:Y:S01]  /*8b80*/  FADD.FTZ R3, R88, R2 ;  /* 0x0000000258037221 */ /* 0x000fe20000010000 */
[----:B------:R-:W-:-:S02]  /*8b90*/  IMAD.MOV.U32 R88, RZ, RZ, R219 ;  /* 0x000000ffff587224 */ /* 0x000fc400078e00db */
[----:B------:R-:W-:Y:S01]  /*8ba0*/  FADD.FTZ R6, R23, R22 ;  /* 0x0000001617067221 */ /* 0x000fe20000010000 */
[----:B------:R-:W-:Y:S02]  /*8bb0*/  IMAD.MOV.U32 R219, RZ, RZ, R21 ;  /* 0x000000ffffdb7224 */ /* 0x000fe400078e0015 */
[----:B------:R-:W2:Y:S01]  /*8bc0*/  LDSM.16.MT88.4 R20, [R179+0x6800] ;  /* 0x00680000b314783b */ /* 0x000ea20000004200 */
[----:B------:R-:W-:Y:S01]  /*8bd0*/  FADD.FTZ R4, R17, R4 ;  /* 0x0000000411047221 */ /* 0x000fe20000010000 */
[----:B------:R-:W-:Y:S01]  /*8be0*/  FADD.FTZ R2, R183, R5 ;  /* 0x00000005b7027221 */ /* 0x000fe20000010000 */
[----:B------:R-:W-:Y:S01]  /*8bf0*/  FADD.FTZ R17, R182, R6 ;  /* 0x00000006b6117221 */ /* 0x000fe20000010000 */
[----:B------:R-:W-:Y:S02]  /*8c00*/  IMAD.MOV.U32 R145, RZ, RZ, R96 ;  /* 0x000000ffff917224 */ /* 0x000fe400078e0060 */
[----:B------:R-:W-:Y:S01]  /*8c10*/  FADD.FTZ R30, R181, R4 ;  /* 0x00000004b51e7221 */ /* 0x000fe20000010000 */
[----:B------:R-:W-:-:S02]  /*8c20*/  IMAD.MOV.U32 R89, RZ, RZ, R28 ;  /* 0x000000ffff597224 */ /* 0x000fc400078e001c */
[----:B------:R-:W-:Y:S02]  /*8c30*/  IMAD.MOV.U32 R220, RZ, RZ, R218 ;  /* 0x000000ffffdc7224 */ /* 0x000fe400078e00da */
[----:B------:R-:W-:Y:S01]  /*8c40*/  IMAD.MOV.U32 R96, RZ, RZ, R136 ;  /* 0x000000ffff607224 */ /* 0x000fe200078e0088 */
[-C--:B-1----:R-:W-:Y:S06]  /*8c50*/  HMMA.16816.F32 R8, R72, R12.reuse, RZ ;  /* 0x0000000c4808723c */ /* 0x082fec00000018ff */
[----:B------:R-:W-:Y:S01]  /*8c60*/  HMMA.16816.F32 R4, R56, R12, RZ ;  /* 0x0000000c3804723c */ /* 0x000fe200000018ff */
        /* <DEDUP_REMOVED lines=8> */
[----:B------:R-:W-:Y:S01]  /*8cf0*/  FADD.FTZ R28, R176, R3 ;  /* 0x00000003b01c7221 */ /* 0x000fe20000010000 */
[----:B------:R-:W-:Y:S02]  /*8d00*/  IMAD.MOV.U32 R127, RZ, RZ, R184 ;  /* 0x000000ffff7f7224 */ /* 0x000fe400078e00b8 */
[----:B------:R-:W-:Y:S01]  /*8d10*/  FADD.FTZ R27, R47, R2 ;  /* 0x000000022f1b7221 */ /* 0x000fe20000010000 */
        /* <DEDUP_REMOVED lines=11> */
[----:B------:R-:W-:Y:S01]  /*8dd0*/  IMAD.MOV.U32 R220, RZ, RZ, R217 ;  /* 0x000000ffffdc7224 */ /* 0x000fe200078e00d9 */
[----:B--2---:R-:W-:Y:S01]  /*8de0*/  HMMA.16816.F32 R124, R64, R20, R8 ;  /* 0x00000014407c723c */ /* 0x004fe20000001808 */
        /* <DEDUP_REMOVED lines=11> */
[----:B------:R-:W-:Y:S01]  /*8ea0*/  IMAD.MOV.U32 R10, RZ, RZ, R19 ;  /* 0x000000ffff0a7224 */ /* 0x000fe200078e0013 */
[----:B------:R1:W5:Y:S01]  /*8eb0*/  LDL.LU R186, [R1+0x194] ;  /* 0x0001940001ba7983 */ /* 0x0003620000300800 */
[----:B------:R-:W-:Y:S02]  /*8ec0*/  IMAD.MOV.U32 R137, RZ, RZ, R185 ;  /* 0x000000ffff897224 */ /* 0x000fe400078e00b9 */
[----:B------:R-:W-:Y:S01]  /*8ed0*/  IMAD.MOV.U32 R11, RZ, RZ, R41 ;  /* 0x000000ffff0b7224 */ /* 0x000fe200078e0029 */
[----:B------:R-:W-:Y:S01]  /*8ee0*/  HSET2.LE.AND R4, R80, R0, PT ;  /* 0x0000000050047233 */ /* 0x000fe20003803000 */
[----:B------:R1:W5:Y:S01]  /*8ef0*/  LDL.LU R185, [R1+0x190] ;  /* 0x0001900001b97983 */ /* 0x0003620000300800 */
[----:B------:R-:W-:Y:S02]  /*8f00*/  IMAD.MOV.U32 R41, RZ, RZ, R221 ;  /* 0x000000ffff297224 */ /* 0x000fe400078e00dd */
[----:B------:R-:W-:Y:S01]  /*8f10*/  IMAD.MOV.U32 R80, RZ, RZ, R8 ;  /* 0x000000ffff507224 */ /* 0x000fe200078e0008 */
[----:B------:R1:W5:Y:S01]  /*8f20*/  LDL.LU R184, [R1+0x18c] ;  /* 0x00018c0001b87983 */ /* 0x0003620000300800 */
[----:B------:R-:W-:-:S02]  /*8f30*/  IMAD.MOV.U32 R8, RZ, RZ, R9 ;  /* 0x000000ffff087224 */ /* 0x000fc400078e0009 */
[----:B------:R-:W-:Y:S01]  /*8f40*/  IMAD.MOV.U32 R9, RZ, RZ, R10 ;  /* 0x000000ffff097224 */ /* 0x000fe200078e000a */
[----:B------:R1:W5:Y:S01]  /*8f50*/  LDL.LU R183, [R1+0x188] ;  /* 0x0001880001b77983 */ /* 0x0003620000300800 */
[----:B------:R-:W-:Y:S01]  /*8f60*/  IMAD.MOV.U32 R10, RZ, RZ, R11 ;  /* 0x000000ffff0a7224 */ /* 0x000fe200078e000b */
[----:B------:R-:W-:Y:S01]  /*8f70*/  HSET2.LE.AND R3, R86, R0, PT ;  /* 0x0000000056037233 */ /* 0x000fe20003803000 */
[----:B------:R-:W-:Y:S01]  /*8f80*/  IMAD.MOV.U32 R11, RZ, RZ, R41 ;  /* 0x000000ffff0b7224 */ /* 0x000fe200078e0029 */
[----:B------:R1:W5:Y:S01]  /*8f90*/  LDL.LU R182, [R1+0x184] ;  /* 0x0001840001b67983 */ /* 0x0003620000300800 */
[----:B------:R2:W-:Y:S01]  /*8fa0*/  MUFU.EX2 R223, R26 ;  /* 0x0000001a00df7308 */ /* 0x0005e20000000800 */
[----:B------:R-:W-:Y:S02]  /*8fb0*/  IMAD.MOV.U32 R86, RZ, RZ, R217 ;  /* 0x000000ffff567224 */ /* 0x000fe400078e00d9 */
[----:B------:R1:W5:Y:S01]  /*8fc0*/  LDL.LU R181, [R1+0x180] ;  /* 0x0001800001b57983 */ /* 0x0003620000300800 */
[----:B------:R-:W-:-:S02]  /*8fd0*/  IMAD.MOV.U32 R41, RZ, RZ, R228 ;  /* 0x000000ffff297224 */ /* 0x000fc400078e00e4 */
[----:B------:R-:W-:Y:S01]  /*8fe0*/  FADD.FTZ R217, R46, R30 ;  /* 0x0000001e2ed97221 */ /* 0x000fe20000010000 */
[----:B------:R-:W-:Y:S01]  /*8ff0*/  IMAD.MOV.U32 R228, RZ, RZ, R216 ;  /* 0x000000ffffe47224 */ /* 0x000fe200078e00d8 */
[----:B------:R1:W5:Y:S01]  /*9000*/  LDL.LU R176, [R1+0x17c] ;  /* 0x00017c0001b07983 */ /* 0x0003620000300800 */
[----:B------:R-:W-:-:S03]  /*9010*/  FADD.FTZ R216, R45, R28 ;  /* 0x0000001c2dd87221 */ /* 0x000fc60000010000 */
[----:B------:R1:W5:Y:S01]  /*9020*/  LDL.LU R47, [R1+0x178] ;  /* 0x00017800012f7983 */ /* 0x0003620000300800 */
[--C-:B------:R-:W-:Y:S01]  /*9030*/  HSET2.LE.AND R5, R79, R0.reuse, PT ;  /* 0x000000004f057233 */ /* 0x100fe20003803000 */
[----:B------:R3:W-:Y:S01]  /*9040*/  MUFU.EX2 R221, R16 ;  /* 0x0000001000dd7308 */ /* 0x0007e20000000800 */
[--C-:B------:R-:W-:Y:S01]  /*9050*/  HSET2.LE.AND R2, R87, R0.reuse, PT ;  /* 0x0000000057027233 */ /* 0x100fe20003803000 */
[----:B------:R1:W5:Y:S01]  /*9060*/  LDL.LU R46, [R1+0x174] ;  /* 0x00017400012e7983 */ /* 0x0003620000300800 */
[--C-:B------:R-:W-:Y:S01]  /*9070*/  HSET2.LE.AND R6, R33, R0.reuse, PT ;  /* 0x0000000021067233 */ /* 0x100fe20003803000 */
[----:B--2---:R-:W-:Y:S01]  /*9080*/  IMAD.MOV.U32 R26, RZ, RZ, R13 ;  /* 0x000000ffff1a7224 */ /* 0x004fe200078e000d */
[--C-:B------:R-:W-:Y:S01]  /*9090*/  HSET2.LE.AND R13, R61, R0.reuse, PT ;  /* 0x000000003d0d7233 */ /* 0x100fe20003803000 */
[----:B------:R1:W5:Y:S01]  /*90a0*/  LDL.LU R45, [R1+0x170] ;  /* 0x00017000012d7983 */ /* 0x0003620000300800 */
[----:B------:R-:W-:Y:S01]  /*90b0*/  FADD.FTZ R61, R44, R27 ;  /* 0x0000001b2c3d7221 */ /* 0x000fe20000010000 */
[----:B------:R-:W-:Y:S01]  /*90c0*/  IMAD.MOV.U32 R79, RZ, RZ, R8 ;  /* 0x000000ffff4f7224 */ /* 0x000fe200078e0008 */
[----:B------:R2:W-:Y:S01]  /*90d0*/  MUFU.EX2 R222, R18 ;  /* 0x0000001200de7308 */ /* 0x0005e20000000800 */
[----:B------:R1:W5:Y:S01]  /*90e0*/  LDL.LU R44, [R1+0x16c] ;  /* 0x00016c00012c7983 */ /* 0x0003620000300800 */
[----:B------:R-:W-:Y:S01]  /*90f0*/  IMAD.MOV.U32 R8, RZ, RZ, R9 ;  /* 0x000000ffff087224 */ /* 0x000fe200078e0009 */
[--C-:B------:R-:W-:Y:S01]  /*9100*/  HSET2.LE.AND R7, R34, R0.reuse, PT ;  /* 0x0000000022077233 */ /* 0x100fe20003803000 */
[----:B------:R-:W-:Y:S01]  /*9110*/  IMAD.MOV.U32 R9, RZ, RZ, R10 ;  /* 0x000000ffff097224 */ /* 0x000fe200078e000a */
[--C-:B------:R-:W-:Y:S01]  /*9120*/  HSET2.LE.AND R20, R32, R0.reuse, PT ;  /* 0x0000000020147233 */ /* 0x100fe20003803000 */
[----:B------:R-:W-:Y:S01]  /*9130*/  IMAD.MOV.U32 R10, RZ, RZ, R11 ;  /* 0x000000ffff0a7224 */ /* 0x000fe200078e000b */
[--C-:B------:R-:W-:Y:S01]  /*9140*/  HSET2.LE.AND R12, R76, R0.reuse, PT ;  /* 0x000000004c0c7233 */ /* 0x100fe20003803000 */
[----:B------:R-:W-:Y:S01]  /*9150*/  IMAD.MOV.U32 R11, RZ, RZ, R218 ;  /* 0x000000ffff0b7224 */ /* 0x000fe200078e00da */
[----:B---3--:R-:W-:Y:S01]  /*9160*/  HSET2.LE.AND R16, R50, R0, PT ;  /* 0x0000000032107233 */ /* 0x008fe20003803000 */
[----:B------:R-:W-:-:S02]  /*9170*/  IMAD.MOV.U32 R87, RZ, RZ, R220 ;  /* 0x000000ffff577224 */ /* 0x000fc400078e00dc */
[----:B------:R-:W-:Y:S01]  /*9180*/  FADD.FTZ R144, R144, R17 ;  /* 0x0000001190907221 */ /* 0x000fe20000010000 */
[----:B------:R-:W-:Y:S01]  /*9190*/  IMAD.MOV.U32 R218, RZ, RZ, R219 ;  /* 0x000000ffffda7224 */ /* 0x000fe200078e00db */
[----:B------:R-:W3:Y:S01]  /*91a0*/  MUFU.EX2 R220, R24 ;  /* 0x0000001800dc7308 */ /* 0x000ee20000000800 */
[----:B------:R-:W-:Y:S01]  /*91b0*/  IMAD.MOV.U32 R34, RZ, RZ, R10 ;  /* 0x000000ffff227224 */ /* 0x000fe200078e000a */
[----:B------:R-:W-:Y:S01]  /*91c0*/  LOP3.LUT R76, R20, R51, RZ, 0xc0, !PT ;  /* 0x00000033144c7212 */ /* 0x000fe200078ec0ff */
[----:B------:R-:W-:Y:S01]  /*91d0*/  IMAD.MOV.U32 R33, RZ, RZ, R218 ;  /* 0x000000ffff217224 */ /* 0x000fe200078e00da */
[--C-:B--2---:R-:W-:Y:S01]  /*91e0*/  HSET2.LE.AND R18, R78, R0.reuse, PT ;  /* 0x000000004e127233 */ /* 0x104fe20003803000 */
[----:B------:R-:W-:Y:S01]  /*91f0*/  IMAD.MOV.U32 R32, RZ, RZ, R11 ;  /* 0x000000ffff207224 */ /* 0x000fe200078e000b */
[--C-:B------:R-:W-:Y:S02]  /*9200*/  HSET2.LE.AND R19, R77, R0.reuse, PT ;  /* 0x000000004d137233 */ /* 0x100fe40003803000 */
[----:B------:R-:W-:Y:S01]  /*9210*/  MUFU.EX2 R219, R25 ;  /* 0x0000001900db7308 */ /* 0x000fe20000000800 */
[----:B------:R-:W-:-:S02]  /*9220*/  HSET2.LE.AND R17, R49, R0, PT ;  /* 0x0000000031117233 */ /* 0x000fc40003803000 */
[----:B------:R-:W-:-:S05]  /*9230*/  HSET2.LE.AND R21, R48, R0, PT ;  /* 0x0000000030157233 */ /* 0x000fca0003803000 */
[----:B------:R-:W2:Y:S01]  /*9240*/  MUFU.EX2 R218, R29 ;  /* 0x0000001d00da7308 */ /* 0x000ea20000000800 */
[----:B------:R-:W-:Y:S02]  /*9250*/  LOP3.LUT R10, R2, R101, RZ, 0xc0, !PT ;  /* 0x00000065020a7212 */ /* 0x000fe400078ec0ff */
[----:B---3--:R-:W-:Y:S02]  /*9260*/  F2FP.F16.F32.PACK_AB R2, R220, R221 ;  /* 0x000000dddc02723e */ /* 0x008fe400000000ff */
[----:B------:R-:W-:Y:S02]  /*9270*/  LOP3.LUT R11, R3, R100, RZ, 0xc0, !PT ;  /* 0x00000064030b7212 */ /* 0x000fe400078ec0ff */
[C---:B------:R-:W-:Y:S02]  /*9280*/  PRMT R51, R2.reuse, 0x7610, R51 ;  /* 0x0000761002337816 */ /* 0x040fe40000000033 */
[----:B------:R-:W-:Y:S02]  /*9290*/  PRMT R50, R2, 0x7632, R50 ;  /* 0x0000763202327816 */ /* 0x000fe40000000032 */
[----:B------:R-:W-:-:S02]  /*92a0*/  F2FP.F16.F32.PACK_AB R3, R222, R223 ;  /* 0x000000dfde03723e */ /* 0x000fc400000000ff */
[--C-:B------:R-:W-:Y:S02]  /*92b0*/  HSET2.LE.AND R24, R35, R0.reuse, PT ;  /* 0x0000000023187233 */ /* 0x100fe40003803000 */
[----:B------:R-:W-:Y:S02]  /*92c0*/  HSET2.LE.AND R0, R31, R0, PT ;  /* 0x000000001f007233 */ /* 0x000fe40003803000 */
[----:B--2---:R-:W-:Y:S02]  /*92d0*/  F2FP.F16.F32.PACK_AB R2, R218, R219 ;  /* 0x000000dbda02723e */ /* 0x004fe400000000ff */
[----:B------:R-:W-:Y:S02]  /*92e0*/  PRMT R49, R3, 0x7610, R49 ;  /* 0x0000761003317816 */ /* 0x000fe40000000031 */
[C---:B------:R-:W-:Y:S02]  /*92f0*/  PRMT R37, R2.reuse, 0x7610, R37 ;  /* 0x0000761002257816 */ /* 0x040fe40000000025 */
[----:B------:R-:W-:-:S02]  /*9300*/  PRMT R36, R2, 0x7632, R36 ;  /* 0x0000763202247816 */ /* 0x000fc40000000024 */
[----:B------:R-:W-:Y:S02]  /*9310*/  PRMT R2, R51, 0x5410, R50 ;  /* 0x0000541033027816 */ /* 0x000fe40000000032 */
[----:B------:R-:W-:Y:S01]  /*9320*/  PRMT R48, R3, 0x7632, R48 ;  /* 0x0000763203307816 */ /* 0x000fe20000000030 */
[----:B------:R-:W-:Y:S01]  /*9330*/  IMAD.MOV.U32 R78, RZ, RZ, R8 ;  /* 0x000000ffff4e7224 */ /* 0x000fe200078e0008 */
[----:B------:R-:W-:Y:S01]  /*9340*/  LOP3.LUT R77, R0, R2, RZ, 0xc0, !PT ;  /* 0x00000002004d7212 */ /* 0x000fe200078ec0ff */
[----:B------:R-:W-:Y:S01]  /*9350*/  IMAD.MOV.U32 R35, RZ, RZ, R9 ;  /* 0x000000ffff237224 */ /* 0x000fe200078e0009 */
[----:B------:R-:W-:Y:S01]  /*9360*/  PRMT R0, R49, 0x5410, R48 ;  /* 0x0000541031007816 */ /* 0x000fe20000000030 */
[----:B------:R-:W-:Y:S02]  /*9370*/  IMAD.MOV.U32 R2, RZ, RZ, R32 ;  /* 0x000000ffff027224 */ /* 0x000fe400078e0020 */
[----:B------:R-:W-:Y:S02]  /*9380*/  IMAD.MOV.U32 R32, RZ, RZ, R34 ;  /* 0x000000ffff207224 */ /* 0x000fe400078e0022 */
[----:B------:R-:W-:Y:S01]  /*9390*/  IMAD.MOV.U32 R34, RZ, RZ, R78 ;  /* 0x000000ffff227224 */ /* 0x000fe200078e004e */
[----:B------:R-:W-:Y:S01]  /*93a0*/  LOP3.LUT R78, R21, R0, RZ, 0xc0, !PT ;  /* 0x00000000154e7212 */ /* 0x000fe200078ec0ff */
[----:B------:R-:W-:Y:S01]  /*93b0*/  IMAD.MOV.U32 R31, RZ, RZ, R33 ;  /* 0x000000ffff1f7224 */ /* 0x000fe200078e0021 */
[----:B------:R-:W-:Y:S01]  /*93c0*/  PRMT R0, R37, 0x5410, R36 ;  /* 0x0000541025007816 */ /* 0x000fe20000000024 */
[----:B------:R-:W-:-:S02]  /*93d0*/  IMAD.MOV.U32 R33, RZ, RZ, R35 ;  /* 0x000000ffff217224 */ /* 0x000fc400078e0023 */
[----:B------:R-:W-:Y:S01]  /*93e0*/  IMAD.MOV.U32 R35, RZ, RZ, R79 ;  /* 0x000000ffff237224 */ /* 0x000fe200078e004f */
[----:B------:R-:W-:Y:S01]  /*93f0*/  LOP3.LUT R100, R7, R97, RZ, 0xc0, !PT ;  /* 0x0000006107647212 */ /* 0x000fe200078ec0ff */
        /* <DEDUP_REMOVED lines=12> */
[----:B------:R-:W-:Y:S01]  /*94c0*/  HMMA.16816.F32 R32, R56, R98, RZ ;  /* 0x000000623820723c */ /* 0x000fe200000018ff */
[----:B------:R-:W-:-:S02]  /*94d0*/  LOP3.LUT R5, R17, R84, RZ, 0xc0, !PT ;  /* 0x0000005411057212 */ /* 0x000fc400078ec0ff */
[----:B------:R-:W-:-:S03]  /*94e0*/  LOP3.LUT R6, R18, R81, RZ, 0xc0, !PT ;  /* 0x0000005112067212 */ /* 0x000fc600078ec0ff */
[C---:B------:R-:W-:Y:S06]  /*94f0*/  HMMA.16816.F32 R28, R56.reuse, R62, RZ ;  /* 0x0000003e381c723c */ /* 0x040fec00000018ff */
[C---:B------:R-:W-:Y:S06]  /*9500*/  HMMA.16816.F32 R24, R56.reuse, R38, RZ ;  /* 0x000000263818723c */ /* 0x040fec00000018ff */
[----:B------:R-:W-:Y:S01]  /*9510*/  HMMA.16816.F32 R16, R56, R14, RZ ;  /* 0x0000000e3810723c */ /* 0x000fe200000018ff */
[----:B------:R-:W-:Y:S01]  /*9520*/  IMAD.MOV.U32 R81, RZ, RZ, R80 ;  /* 0x000000ffff517224 */ /* 0x000fe200078e0050 */
[----:B------:R-:W-:Y:S01]  /*9530*/  LOP3.LUT R102, R12, R93, RZ, 0xc0, !PT ;  /* 0x0000005d0c667212 */ /* 0x000fe200078ec0ff */
[----:B------:R-:W-:Y:S01]  /*9540*/  IMAD.MOV.U32 R80, RZ, RZ, R40 ;  /* 0x000000ffff507224 */ /* 0x000fe200078e0028 */
[----:B------:R-:W-:Y:S01]  /*9550*/  LOP3.LUT R103, R13, R92, RZ, 0xc0, !PT ;  /* 0x0000005c0d677212 */ /* 0x000fe200078ec0ff */
[----:B------:R-:W-:-:S02]  /*9560*/  IMAD.MOV.U32 R13, RZ, RZ, R86 ;  /* 0x000000ffff0d7224 */ /* 0x000fc400078e0056 */
[----:B------:R-:W-:Y:S02]  /*9570*/  IMAD.MOV.U32 R12, RZ, RZ, R87 ;  /* 0x000000ffff0c7224 */ /* 0x000fe400078e0057 */
[----:B------:R-:W-:Y:S02]  /*9580*/  IMAD.MOV.U32 R40, RZ, RZ, R95 ;  /* 0x000000ffff287224 */ /* 0x000fe400078e005f */
[----:B------:R-:W-:Y:S01]  /*9590*/  IMAD.MOV.U32 R56, RZ, RZ, R106 ;  /* 0x000000ffff387224 */ /* 0x000fe200078e006a */
[C---:B------:R-:W-:Y:S01]  /*95a0*/  HMMA.16816.F32 R92, R52.reuse, R82, R28 ;  /* 0x00000052345c723c */ /* 0x040fe2000000181c */
[----:B------:R-:W-:Y:S02]  /*95b0*/  IMAD.MOV.U32 R57, RZ, RZ, R107 ;  /* 0x000000ffff397224 */ /* 0x000fe400078e006b */
[----:B------:R-:W-:Y:S02]  /*95c0*/  IMAD.MOV.U32 R58, RZ, RZ, R104 ;  /* 0x000000ffff3a7224 */ /* 0x000fe400078e0068 */
[----:B------:R-:W-:Y:S01]  /*95d0*/  IMAD.MOV.U32 R59, RZ, RZ, R105 ;  /* 0x000000ffff3b7224 */ /* 0x000fe200078e0069 */
[C---:B------:R-:W-:Y:S06]  /*95e0*/  HMMA.16816.F32 R84, R52.reuse, R42, R24 ;  /* 0x0000002a3454723c */ /* 0x040fec0000001818 */
[C---:B------:R-:W-:Y:S06]  /*95f0*/  HMMA.16816.F32 R104, R52.reuse, R90, R32 ;  /* 0x0000005a3468723c */ /* 0x040fec0000001820 */
[----:B------:R-:W-:Y:S06]  /*9600*/  HMMA.16816.F32 R52, R52, R22, R16 ;  /* 0x000000163434723c */ /* 0x000fec0000001810 */
[C---:B------:R-:W-:Y:S06]  /*9610*/  HMMA.16816.F32 R16, R72.reuse, R98, RZ ;  /* 0x000000624810723c */ /* 0x040fec00000018ff */
[C---:B------:R-:W-:Y:S06]  /*9620*/  HMMA.16816.F32 R28, R72.reuse, R62, RZ ;  /* 0x0000003e481c723c */ /* 0x040fec00000018ff */
[----:B------:R-:W-:-:S12]  /*9630*/  HMMA.16816.F32 R24, R72, R38, RZ ;  /* 0x000000264818723c */ /* 0x000fd800000018ff */
[----:B------:R-:W-:Y:S06]  /*9640*/  HMMA.16816.F32 R32, R64, R90, R16 ;  /* 0x0000005a4020723c */ /* 0x000fec0000001810 */
[----:B------:R-:W-:Y:S01]  /*9650*/  HMMA.16816.F32 R16, R72, R14, RZ ;  /* 0x0000000e4810723c */ /* 0x000fe200000018ff */
[----:B------:R-:W-:Y:S02]  /*9660*/  IMAD.MOV.U32 R90, RZ, RZ, R58 ;  /* 0x000000ffff5a7224 */ /* 0x000fe400078e003a */
[----:B------:R-:W-:-:S04]  /*9670*/  IMAD.MOV.U32 R58, RZ, RZ, R12 ;  /* 0x000000ffff3a7224 */ /* 0x000fc800078e000c */
[----:B------:R-:W-:Y:S02]  /*9680*/  IMAD.MOV.U32 R73, RZ, RZ, R57 ;  /* 0x000000ffff497224 */ /* 0x000fe400078e0039 */
[----:B------:R-:W-:Y:S02]  /*9690*/  IMAD.MOV.U32 R57, RZ, RZ, R13 ;  /* 0x000000ffff397224 */ /* 0x000fe400078e000d */
[----:B------:R-:W2:Y:S01]  /*96a0*/  LDSM.16.MT88.4 R12, [R177+0x7000] ;  /* 0x00700000b10c783b */ /* 0x000ea20000004200 */
        /* <DEDUP_REMOVED lines=21> */
[----:B------:R-:W-:Y:S01]  /*9800*/  IMAD.MOV.U32 R75, RZ, RZ, R111 ;  /* 0x000000ffff4b7224 */ /* 0x000fe200078e006f */
[----:B------:R-:W3:Y:S04]  /*9810*/  LDSM.16.MT88.4 R16, [R178+0x7000] ;  /* 0x00700000b210783b */ /* 0x000ee80000004200 */
[----:B--2---:R-:W-:Y:S01]  /*9820*/  HMMA.16816.F32 R136, R8, R12, R240 ;  /* 0x0000000c0888723c */ /* 0x004fe200000018f0 */
[----:B------:R-:W-:-:S02]  /*9830*/  IMAD.MOV.U32 R66, RZ, RZ, R62 ;  /* 0x000000ffff427224 */ /* 0x000fc400078e003e */
[----:B------:R-:W-:Y:S02]  /*9840*/  IMAD.MOV.U32 R67, RZ, RZ, R21 ;  /* 0x000000ffff437224 */ /* 0x000fe400078e0015 */
[----:B------:R-:W-:Y:S01]  /*9850*/  IMAD.MOV.U32 R62, RZ, RZ, R20 ;  /* 0x000000ffff3e7224 */ /* 0x000fe200078e0014 */
[-C--:B------:R-:W-:Y:S01]  /*9860*/  HMMA.16816.F32 R104, R4, R14.reuse, R104 ;  /* 0x0000000e0468723c */ /* 0x080fe20000001868 */
[----:B------:R-:W-:Y:S01]  /*9870*/  IMAD.MOV.U32 R243, RZ, RZ, R108 ;  /* 0x000000fffff37224 */ /* 0x000fe200078e006c */
[----:B------:R-:W2:Y:S01]  /*9880*/  LDSM.16.MT88.4 R20, [R180+0x7000] ;  /* 0x00700000b414783b */ /* 0x000ea20000004200 */
[----:B------:R-:W-:Y:S02]  /*9890*/  IMAD.MOV.U32 R242, RZ, RZ, R110 ;  /* 0x000000fffff27224 */ /* 0x000fe400078e006e */
[----:B------:R-:W-:Y:S01]  /*98a0*/  IMAD.MOV.U32 R241, RZ, RZ, R109 ;  /* 0x000000fffff17224 */ /* 0x000fe200078e006d */
[----:B------:R-:W-:Y:S06]  /*98b0*/  HMMA.16816.F32 R32, R8, R14, R32 ;  /* 0x0000000e0820723c */ /* 0x000fec0000001820 */
[----:B------:R-:W-:Y:S01]  /*98c0*/  HMMA.16816.F32 R108, R4, R12, R236 ;  /* 0x0000000c046c723c */ /* 0x000fe200000018ec */
[----:B------:R-:W4:Y:S01]  /*98d0*/  LDSM.16.MT88.4 R12, [R179+0x7000] ;  /* 0x00700000b30c783b */ /* 0x000f220000004200 */
        /* <DEDUP_REMOVED lines=12> */
[----:B---3--:R-:W-:Y:S01]  /*99a0*/  HMMA.16816.F32 R120, R8, R16, R120 ;  /* 0x000000100878723c */ /* 0x008fe20000001878 */
[----:B------:R-:W-:-:S02]  /*99b0*/  IMAD.MOV.U32 R237, RZ, RZ, R90 ;  /* 0x000000ffffed7224 */ /* 0x000fc400078e005a */
[----:B------:R-:W-:Y:S02]  /*99c0*/  IMAD.MOV.U32 R236, RZ, RZ, R91 ;  /* 0x000000ffffec7224 */ /* 0x000fe400078e005b */
[----:B------:R-:W-:Y:S01]  /*99d0*/  IMAD.MOV.U32 R56, RZ, RZ, R88 ;  /* 0x000000ffff387224 */ /* 0x000fe200078e0058 */
[----:B--2---:R-:W-:Y:S01]  /*99e0*/  HMMA.16816.F32 R96, R4, R20, R128 ;  /* 0x000000140460723c */ /* 0x004fe20000001880 */
[----:B------:R-:W-:-:S05]  /*99f0*/  IMAD.MOV.U32 R63, RZ, RZ, R89 ;  /* 0x000000ffff3f7224 */ /* 0x000fca00078e0059 */
[C---:B------:R-:W-:Y:S01]  /*9a00*/  HMMA.16816.F32 R88, R4.reuse, R16, R116 ;  /* 0x000000100458723c */ /* 0x040fe20000001874 */
[----:B------:R-:W-:Y:S05]  /*9a10*/  LDSM.16.MT88.4 R116, [R178+0x7800] ;  /* 0x00780000b274783b */ /* 0x000fea0000004200 */
[----:B----4-:R-:W-:Y:S06]  /*9a20*/  HMMA.16816.F32 R80, R4, R12, R112 ;  /* 0x0000000c0450723c */ /* 0x010fec0000001870 */
[C---:B------:R-:W-:Y:S01]  /*9a30*/  HMMA.16816.F32 R128, R8.reuse, R20, R132 ;  /* 0x000000140880723c */ /* 0x040fe20000001884 */
[----:B------:R-:W2:Y:S05]  /*9a40*/  LDSM.16.MT88.4 R132, [R177+0x7800] ;  /* 0x00780000b184783b */ /* 0x000eaa0000004200 */
[C---:B------:R-:W-:Y:S06]  /*9a50*/  HMMA.16816.F32 R28, R8.reuse, R22, R28 ;  /* 0x00000016081c723c */ /* 0x040fec000000181c */
[C---:B------:R-:W-:Y:S06]  /*9a60*/  HMMA.16816.F32 R40, R8.reuse, R18, R40 ;  /* 0x000000120828723c */ /* 0x040fec0000001828 */
[C---:B------:R-:W-:Y:S01]  /*9a70*/  HMMA.16816.F32 R112, R8.reuse, R12, R124 ;  /* 0x0000000c0870723c */ /* 0x040fe2000000187c */
[----:B------:R-:W3:Y:S05]  /*9a80*/  LDSM.16.MT88.4 R124, [R180+0x7800] ;  /* 0x00780000b47c783b */ /* 0x000eea0000004200 */
[----:B------:R-:W-:Y:S01]  /*9a90*/  HMMA.16816.F32 R24, R8, R14, R24 ;  /* 0x0000000e0818723c */ /* 0x000fe20000001818 */
[----:B------:R-:W4:Y:S01]  /*9aa0*/  LDSM.16.MT88.4 R8, [R179+0x7800] ;  /* 0x00780000b308783b */ /* 0x000f220000004200 */
[----:B------:R-:W-:-:S04]  /*9ab0*/  ULEA UR6, UR16, UR28, 0x6 ;  /* 0x0000001c10067291 */ /* 0x000fc8000f8e303f */
[C---:B------:R-:W-:Y:S06]  /*9ac0*/  HMMA.16816.F32 R92, R4.reuse, R22, R92 ;  /* 0x00000016045c723c */ /* 0x040fec000000185c */
[C---:B------:R-:W-:Y:S06]  /*9ad0*/  HMMA.16816.F32 R84, R4.reuse, R18, R84 ;  /* 0x000000120454723c */ /* 0x040fec0000001854 */
[----:B------:R-:W-:Y:S01]  /*9ae0*/  HMMA.16816.F32 R4, R4, R14, R52 ;  /* 0x0000000e0404723c */ /* 0x000fe20000001834 */
[----:B------:R-:W-:Y:S01]  /*9af0*/  @!P3 HADD2 R224, -R48.H0_H0, -RZ.H0_H0 ;  /* 0xa00000ff30e0b230 */ /* 0x000fe20000000900 */
[----:B------:R-:W-:-:S05]  /*9b00*/  UIADD3 UR6, UR6, -0x40, URZ ;  /* 0xffffffc006067890 */ /* 0x000fca000fffe03f */
[----:B------:R-:W-:Y:S02]  /*9b10*/  IMAD.MOV.U32 R53, RZ, RZ, R237 ;  /* 0x000000ffff357224 */ /* 0x000fe400078e00ed */
[----:B------:R-:W-:Y:S01]  /*9b20*/  IMAD.MOV.U32 R237, RZ, RZ, R242 ;  /* 0x000000ffffed7224 */ /* 0x000fe200078e00f2 */
[----:B------:R-:W-:Y:S01]  /*9b30*/  USHF.R.S32.HI UR4, URZ, 0x1f, UR6 ;  /* 0x0000001f3f047899 */ /* 0x000fe20008011406 */
[----:B------:R-:W-:Y:S01]  /*9b40*/  IMAD.MOV.U32 R242, RZ, RZ, R73 ;  /* 0x000000fffff27224 */ /* 0x000fe200078e0049 */
[----:B------:R-:W-:Y:S01]  /*9b50*/  @!P3 PRMT R48, R224, 0x5410, RZ ;  /* 0x00005410e030b816 */ /* 0x000fe200000000ff */
[----:B------:R-:W-:Y:S02]  /*9b60*/  IMAD.MOV.U32 R73, RZ, RZ, R74 ;  /* 0x000000ffff497224 */ /* 0x000fe400078e004a */
[----:B------:R-:W-:Y:S01]  /*9b70*/  IMAD.MOV.U32 R74, RZ, RZ, R0 ;  /* 0x000000ffff4a7224 */ /* 0x000fe200078e0000 */
[----:B------:R-:W-:Y:S01]  /*9b80*/  IADD3 R0, P3, R230, UR6, RZ ;  /* 0x00000006e6007c10 */ /* 0x000fe2000ff7e0ff */
[----:B------:R-:W-:Y:S01]  /*9b90*/  IMAD.MOV.U32 R54, RZ, RZ, R241 ;  /* 0x000000ffff367224 */ /* 0x000fe200078e00f1 */
[----:B------:R-:W-:Y:S01]  /*9ba0*/  ULDC.64 UR6, c[0x0][0x2a8] ;  /* 0x0000aa0000067ab9 */ /* 0x000fe20000000a00 */
[----:B------:R-:W-:-:S02]  /*9bb0*/  IMAD.MOV.U32 R241, RZ, RZ, R243 ;  /* 0x000000fffff17224 */ /* 0x000fc400078e00f3 */
[----:B------:R-:W-:Y:S01]  /*9bc0*/  IMAD.MOV.U32 R243, RZ, RZ, R2 ;  /* 0x000000fffff37224 */ /* 0x000fe200078e0002 */
[----:B------:R-:W-:Y:S01]  /*9bd0*/  LEA.HI.X.SX32 R2, R230, UR4, 0x1, P3 ;  /* 0x00000004e6027c11 */ /* 0x000fe200098f0eff */
[----:B------:R-:W-:Y:S01]  /*9be0*/  FADD.FTZ R3, R3, R144 ;  /* 0x0000009003037221 */ /* 0x000fe20000010000 */
[----:B------:R-:W-:Y:S01]  /*9bf0*/  USHF.L.U32 UR4, UR17, 0x3, URZ ;  /* 0x0000000311047899 */ /* 0x000fe2000800063f */
[C---:B------:R-:W-:Y:S01]  /*9c00*/  LEA R144, P3, R0.reuse, UR6, 0x1 ;  /* 0x0000000600907c11 */ /* 0x040fe2000f8608ff */
[----:B------:R-:W-:Y:S01]  /*9c10*/  IMAD.MOV.U32 R55, RZ, RZ, R145 ;  /* 0x000000ffff377224 */ /* 0x000fe200078e0091 */
[----:B--2---:R-:W-:Y:S02]  /*9c20*/  HMMA.16816.F32 R108, R76, R132, R108 ;  /* 0x000000844c6c723c */ /* 0x004fe4000000186c */
[----:B------:R-:W-:Y:S01]  /*9c30*/  LEA.HI.X R145, R0, UR7, R2, 0x1, P3 ;  /* 0x0000000700917c11 */ /* 0x000fe200098f0c02 */
[----:B------:R-:W-:-:S03]  /*9c40*/  IMAD.U32 R2, RZ, RZ, UR4 ;  /* 0x00000004ff027e24 */ /* 0x000fc6000f8e00ff */
[----:B------:R-:W-:Y:S01]  /*9c50*/  HMMA.16816.F32 R104, R76, R134, R104 ;  /* 0x000000864c68723c */ /* 0x000fe20000001868 */
[----:B------:R-:W-:-:S05]  /*9c60*/  USHF.L.U32 UR4, UR17, 0x6, URZ ;  /* 0x0000000611047899 */ /* 0x000fca000800063f */
[----:B---3--:R-:W-:Y:S01]  /*9c70*/  HMMA.16816.F32 R96, R76, R124, R96 ;  /* 0x0000007c4c60723c */ /* 0x008fe20000001860 */
[----:B------:R-:W-:-:S05]  /*9c80*/  FADD.FTZ R0, R53, R217 ;  /* 0x000000d935007221 */ /* 0x000fca0000010000 */
[----:B------:R-:W-:Y:S01]  /*9c90*/  HMMA.16816.F32 R92, R76, R126, R92 ;  /* 0x0000007e4c5c723c */ /* 0x000fe2000000185c */
[----:B------:R-:W-:-:S05]  /*9ca0*/  UIMAD UR46, UR17, 0x48, URZ ;  /* 0x00000048112e78a4 */ /* 0x000fca000f8e023f */
[C---:B------:R-:W-:Y:S06]  /*9cb0*/  HMMA.16816.F32 R88, R76.reuse, R116, R88 ;  /* 0x000000744c58723c */ /* 0x040fec0000001858 */
[C---:B------:R-:W-:Y:S06]  /*9cc0*/  HMMA.16816.F32 R84, R76.reuse, R118, R84 ;  /* 0x000000764c54723c */ /* 0x040fec0000001854 */
[----:B----4-:R-:W-:Y:S01]  /*9cd0*/  HMMA.16816.F32 R80, R76, R8, R80 ;  /* 0x000000084c50723c */ /* 0x010fe20000001850 */
[----:B------:R-:W-:-:S05]  /*9ce0*/  FADD.FTZ R3, R236, R3 ;  /* 0x00000003ec037221 */ /* 0x000fca0000010000 */
[----:B------:R-:W-:Y:S07]  /*9cf0*/  HMMA.16816.F32 R76, R76, R10, R4 ;  /* 0x0000000a4c4c723c */ /* 0x000fee0000001804 */
[----:B------:R-:W-:Y:S01]  /*9d00*/  FADD.FTZ R4, R54, R216 ;  /* 0x000000d836047221 */ /* 0x000fe20000010000 */
[----:B------:R-:W-:-:S04]  /*9d10*/  IMAD.WIDE R6, R2, 0x2, R144 ;  /* 0x0000000202067825 */ /* 0x000fc800078e0290 */
[----:B------:R-:W-:Y:S01]  /*9d20*/  FADD.FTZ R2, R238, R4 ;  /* 0x00000004ee027221 */ /* 0x000fe20000010000 */
[----:B------:R-:W-:Y:S01]  /*9d30*/  FADD.FTZ R5, R55, R61 ;  /* 0x0000003d37057221 */ /* 0x000fe20000010000 */
[----:B------:R-:W-:Y:S01]  /*9d40*/  FADD.FTZ R12, R237, R0 ;  /* 0x00000000ed0c7221 */ /* 0x000fe20000010000 */
        /* <DEDUP_REMOVED lines=25> */
[----:B------:R-:W-:Y:S03]  /*9ee0*/  HMMA.16816.F32 R112, R100, R8, R112 ;  /* 0x000000086470723c */ /* 0x000fe60000001870 */
[----:B------:R-:W-:Y:S04]  /*9ef0*/  STG.E.U16 desc[UR26][R144.64+0x20], R215 ;  /* 0x000020d790007986 */ /* 0x000fe8000c10151a */
[----:B------:R-:W-:Y:S01]  /*9f00*/  STG.E.U16 desc[UR26][R144.64+0x22], R214 ;  /* 0x000022d690007986 */ /* 0x000fe2000c10151a */
[----:B------:R-:W-:-:S03]  /*9f10*/  FADD.FTZ R9, R243, R13 ;  /* 0x0000000df3097221 */ /* 0x000fc60000010000 */
[----:B------:R-:W-:Y:S04]  /*9f20*/  STG.E.U16 desc[UR26][R6.64+0x20], R208 ;  /* 0x000020d006007986 */ /* 0x000fe8000c10151a */
[----:B------:R-:W-:Y:S01]  /*9f30*/  STG.E.U16 desc[UR26][R6.64+0x22], R210 ;  /* 0x000022d206007986 */ /* 0x000fe2000c10151a */
[C---:B------:R-:W-:Y:S03]  /*9f40*/  HMMA.16816.F32 R136, R100.reuse, R132, R136 ;  /* 0x000000846488723c */ /* 0x040fe60000001888 */
[----:B------:R-:W-:Y:S04]  /*9f50*/  STG.E.U16 desc[UR26][R4.64+0x20], R199 ;  /* 0x000020c704007986 */ /* 0x000fe8000c10151a */
[----:B------:R-:W-:Y:S01]  /*9f60*/  STG.E.U16 desc[UR26][R4.64+0x22], R198 ;  /* 0x000022c604007986 */ /* 0x000fe2000c10151a */
[----:B------:R-:W-:Y:S03]  /*9f70*/  HMMA.16816.F32 R128, R100, R124, R128 ;  /* 0x0000007c6480723c */ /* 0x000fe60000001880 */
[----:B------:R-:W-:Y:S01]  /*9f80*/  STG.E.U16 desc[UR26][R2.64+0x20], R196 ;  /* 0x000020c402007986 */ /* 0x000fe2000c10151a */
[----:B------:R-:W-:-:S03]  /*9f90*/  FADD.FTZ R8, R65, R15 ;  /* 0x0000000f41087221 */ /* 0x000fc60000010000 */
[----:B------:R-:W-:Y:S01]  /*9fa0*/  STG.E.U16 desc[UR26][R2.64+0x22], R195 ;  /* 0x000022c302007986 */ /* 0x000fe2000c10151a */
[----:B------:R-:W-:Y:S03]  /*9fb0*/  HMMA.16816.F32 R120, R100, R116, R120 ;  /* 0x000000746478723c */ /* 0x000fe60000001878 */
[----:B------:R-:W-:Y:S01]  /*9fc0*/  STG.E.U16 desc[UR26][R144.64+0x30], R207 ;  /* 0x000030cf90007986 */ /* 0x000fe2000c10151a */
[----:B------:R-:W-:-:S03]  /*9fd0*/  FADD.FTZ R0, R66, R14 ;  /* 0x0000000e42007221 */ /* 0x000fc60000010000 */
[----:B------:R-:W-:Y:S01]  /*9fe0*/  STG.E.U16 desc[UR26][R144.64+0x32], R206 ;  /* 0x000032ce90007986 */ /* 0x000fe2000c10151a */
[C---:B------:R-:W-:Y:S03]  /*9ff0*/  HMMA.16816.F32 R132, R100.reuse, R134, R32 ;  /* 0x000000866484723c */ /* 0x040fe60000001820 */
[----:B------:R-:W-:Y:S01]  /*a000*/  STG.E.U16 desc[UR26][R6.64+0x30], R204 ;  /* 0x000030cc06007986 */ /* 0x000fe2000c10151a */
[----:B------:R-:W-:Y:S02]  /*a010*/  FADD.FTZ R9, R251, R9 ;  /* 0x00000009fb097221 */ /* 0x000fe40000010000 */
[----:B------:R-:W-:Y:S01]  /*a020*/  HMMA.16816.F32 R124, R100, R126, R28 ;  /* 0x0000007e647c723c */ /* 0x000fe2000000181c */
[----:B------:R2:W-:Y:S01]  /*a030*/  STG.E.U16 desc[UR26][R6.64+0x32], R205 ;  /* 0x000032cd06007986 */ /* 0x0005e2000c10151a */
[----:B------:R-:W-:-:S03]  /*a040*/  @!P6 HADD2 R227, -R51.H0_H0, -RZ.H0_H0 ;  /* 0xa00000ff33e3e230 */ /* 0x000fc60000000900 */
[----:B------:R-:W-:Y:S01]  /*a050*/  STG.E.U16 desc[UR26][R4.64+0x30], R193 ;  /* 0x000030c104007986 */ /* 0x000fe2000c10151a */
[C---:B------:R-:W-:Y:S03]  /*a060*/  HMMA.16816.F32 R116, R100.reuse, R118, R40 ;  /* 0x000000766474723c */ /* 0x040fe60000001828 */
[----:B------:R-:W-:Y:S01]  /*a070*/  STG.E.U16 desc[UR26][R4.64+0x32], R175 ;  /* 0x000032af04007986 */ /* 0x000fe2000c10151a */
[----:B------:R-:W-:Y:S02]  /*a080*/  @!P5 HADD2 R226, -R50.H0_H0, -RZ.H0_H0 ;  /* 0xa00000ff32e2d230 */ /* 0x000fe40000000900 */
[----:B------:R-:W-:Y:S01]  /*a090*/  HMMA.16816.F32 R100, R100, R10, R24 ;  /* 0x0000000a6464723c */ /* 0x000fe20000001818 */
[----:B------:R-:W-:Y:S04]  /*a0a0*/  STG.E.U16 desc[UR26][R2.64+0x30], R173 ;  /* 0x000030ad02007986 */ /* 0x000fe8000c10151a */
[----:B------:R-:W-:Y:S02]  /*a0b0*/  STG.E.U16 desc[UR26][R2.64+0x32], R172 ;  /* 0x000032ac02007986 */ /* 0x000fe4000c10151a */
[----:B------:R-:W-:-:S02]  /*a0c0*/  FADD.FTZ R11, R67, R12 ;  /* 0x0000000c430b7221 */ /* 0x000fc40000010000 */
[----:B------:R-:W-:Y:S01]  /*a0d0*/  STG.E.U16 desc[UR26][R144.64+0x40], R167 ;  /* 0x000040a790007986 */ /* 0x000fe2000c10151a */
[----:B------:R-:W-:-:S03]  /*a0e0*/  FADD.FTZ R10, R72, R8 ;  /* 0x00000008480a7221 */ /* 0x000fc60000010000 */
[----:B------:R-:W-:Y:S01]  /*a0f0*/  STG.E.U16 desc[UR26][R144.64+0x42], R166 ;  /* 0x000042a690007986 */ /* 0x000fe2000c10151a */
[----:B------:R-:W-:-:S03]  /*a100*/  FADD.FTZ R8, R252, R0 ;  /* 0x00000000fc087221 */ /* 0x000fc60000010000 */
[----:B------:R-:W-:Y:S01]  /*a110*/  STG.E.U16 desc[UR26][R6.64+0x40], R164 ;  /* 0x000040a406007986 */ /* 0x000fe2000c10151a */
[----:B------:R-:W-:-:S03]  /*a120*/  @!P4 HADD2 R225, -R49.H0_H0, -RZ.H0_H0 ;  /* 0xa00000ff31e1c230 */ /* 0x000fc60000000900 */
[----:B------:R-:W-:Y:S01]  /*a130*/  STG.E.U16 desc[UR26][R6.64+0x42], R165 ;  /* 0x000042a506007986 */ /* 0x000fe2000c10151a */
[----:B------:R-:W-:Y:S01]  /*a140*/  FADD.FTZ R0, R250, R9 ;  /* 0x00000009fa007221 */ /* 0x000fe20000010000 */
[----:B------:R-:W-:Y:S02]  /*a150*/  FADD.FTZ R11, R73, R11 ;  /* 0x0000000b490b7221 */ /* 0x000fe40000010000 */
[----:B------:R-:W-:Y:S01]  /*a160*/  STG.E.U16 desc[UR26][R4.64+0x40], R151 ;  /* 0x0000409704007986 */ /* 0x000fe2000c10151a */
[----:B------:R-:W-:-:S03]  /*a170*/  @!P2 HADD2 R247, -R37.H0_H0, -RZ.H0_H0 ;  /* 0xa00000ff25f7a230 */ /* 0x000fc60000000900 */
[----:B------:R-:W-:Y:S01]  /*a180*/  STG.E.U16 desc[UR26][R4.64+0x42], R150 ;  /* 0x0000429604007986 */ /* 0x000fe2000c10151a */
[----:B------:R-:W-:-:S03]  /*a190*/  @!P1 HADD2 R229, -R36.H0_H0, -RZ.H0_H0 ;  /* 0xa00000ff24e59230 */ /* 0x000fc60000000900 */
[----:B------:R-:W-:Y:S01]  /*a1a0*/  STG.E.U16 desc[UR26][R2.64+0x40], R149 ;  /* 0x0000409502007986 */ /* 0x000fe2000c10151a */
[----:B------:R-:W-:-:S03]  /*a1b0*/  @!P6 PRMT R51, R227, 0x5410, RZ ;  /* 0x00005410e333e816 */ /* 0x000fc600000000ff */
[----:B------:R-:W-:Y:S01]  /*a1c0*/  STG.E.U16 desc[UR26][R2.64+0x42], R148 ;  /* 0x0000429402007986 */ /* 0x000fe2000c10151a */
[----:B------:R-:W-:-:S03]  /*a1d0*/  @!P5 PRMT R50, R226, 0x5410, RZ ;  /* 0x00005410e232d816 */ /* 0x000fc600000000ff */
[----:B------:R-:W-:Y:S01]  /*a1e0*/  STG.E.U16 desc[UR26][R144.64+0x50], R163 ;  /* 0x000050a390007986 */ /* 0x000fe2000c10151a */
[----:B------:R-:W-:-:S03]  /*a1f0*/  FADD.FTZ R9, R74, R10 ;  /* 0x0000000a4a097221 */ /* 0x000fc60000010000 */
[----:B------:R-:W-:Y:S01]  /*a200*/  STG.E.U16 desc[UR26][R144.64+0x52], R162 ;  /* 0x000052a290007986 */ /* 0x000fe2000c10151a */
[----:B------:R-:W-:-:S03]  /*a210*/  FADD.FTZ R8, R249, R8 ;  /* 0x00000008f9087221 */ /* 0x000fc60000010000 */
[----:B------:R-:W-:Y:S01]  /*a220*/  STG.E.U16 desc[UR26][R6.64+0x50], R160 ;  /* 0x000050a006007986 */ /* 0x000fe2000c10151a */
[----:B------:R-:W-:-:S03]  /*a230*/  FADD.FTZ R0, R246, R0 ;  /* 0x00000000f6007221 */ /* 0x000fc60000010000 */
[----:B------:R-:W-:Y:S01]  /*a240*/  STG.E.U16 desc[UR26][R6.64+0x52], R161 ;  /* 0x000052a106007986 */ /* 0x000fe2000c10151a */
[----:B------:R-:W-:-:S03]  /*a250*/  FADD.FTZ R10, R75, R11 ;  /* 0x0000000b4b0a7221 */ /* 0x000fc60000010000 */
[----:B------:R-:W-:Y:S01]  /*a260*/  STG.E.U16 desc[UR26][R4.64+0x50], R147 ;  /* 0x0000509304007986 */ /* 0x000fe2000c10151a */
[----:B------:R-:W-:-:S03]  /*a270*/  @!P4 PRMT R49, R225, 0x5410, RZ ;  /* 0x00005410e131c816 */ /* 0x000fc600000000ff */
[----:B------:R-:W-:Y:S01]  /*a280*/  STG.E.U16 desc[UR26][R4.64+0x52], R146 ;  /* 0x0000529204007986 */ /* 0x000fe2000c10151a */
[----:B------:R-:W-:-:S03]  /*a290*/  @!P2 PRMT R37, R247, 0x5410, RZ ;  /* 0x00005410f725a816 */ /* 0x000fc600000000ff */
[----:B------:R-:W-:Y:S01]  /*a2a0*/  STG.E.U16 desc[UR26][R2.64+0x50], R143 ;  /* 0x0000508f02007986 */ /* 0x000fe2000c10151a */
[----:B------:R-:W-:-:S03]  /*a2b0*/  @!P1 PRMT R36, R229, 0x5410, RZ ;  /* 0x00005410e5249816 */ /* 0x000fc600000000ff */
[----:B------:R-:W-:Y:S04]  /*a2c0*/  STG.E.U16 desc[UR26][R2.64+0x52], R142 ;  /* 0x0000528e02007986 */ /* 0x000fe8000c10151a */
[----:B------:R-:W-:Y:S04]  /*a2d0*/  STG.E.U16 desc[UR26][R144.64+0x60], R159 ;  /* 0x0000609f90007986 */ /* 0x000fe8000c10151a */
[----:B------:R-:W-:Y:S01]  /*a2e0*/  STG.E.U16 desc[UR26][R144.64+0x62], R158 ;  /* 0x0000629e90007986 */ /* 0x000fe2000c10151a */
[----:B------:R-:W-:-:S03]  /*a2f0*/  FADD.FTZ R9, R38, R9 ;  /* 0x0000000926097221 */ /* 0x000fc60000010000 */
[----:B------:R-:W-:Y:S01]  /*a300*/  STG.E.U16 desc[UR26][R6.64+0x60], R156 ;  /* 0x0000609c06007986 */ /* 0x000fe2000c10151a */
[----:B------:R-:W-:-:S03]  /*a310*/  FADD.FTZ R8, R248, R8 ;  /* 0x00000008f8087221 */ /* 0x000fc60000010000 */
[----:B------:R-:W-:Y:S01]  /*a320*/  STG.E.U16 desc[UR26][R6.64+0x62], R157 ;  /* 0x0000629d06007986 */ /* 0x000fe2000c10151a */
[----:B------:R-:W-:Y:S01]  /*a330*/  FADD.FTZ R0, R245, R0 ;  /* 0x00000000f5007221 */ /* 0x000fe20000010000 */
[----:B------:R-:W-:Y:S02]  /*a340*/  FADD.FTZ R10, R39, R10 ;  /* 0x0000000a270a7221 */ /* 0x000fe40000010000 */
        /* <DEDUP_REMOVED lines=9> */
[----:B------:R-:W-:Y:S04]  /*a3e0*/  STG.E.U16 desc[UR26][R6.64+0x72], R152 ;  /* 0x0000729806007986 */ /* 0x000fe8000c10151a */
[----:B------:R-:W-:Y:S04]  /*a3f0*/  STG.E.U16 desc[UR26][R4.64+0x70], R49 ;  /* 0x0000703104007986 */ /* 0x000fe8000c10151a */
[----:B------:R3:W-:Y:S04]  /*a400*/  STG.E.U16 desc[UR26][R4.64+0x72], R48 ;  /* 0x0000723004007986 */ /* 0x0007e8000c10151a */
[----:B------:R-:W-:Y:S04]  /*a410*/  STG.E.U16 desc[UR26][R2.64+0x70], R37 ;  /* 0x0000702502007986 */ /* 0x000fe8000c10151a */
[----:B------:R4:W-:Y:S01]  /*a420*/  STG.E.U16 desc[UR26][R2.64+0x72], R36 ;  /* 0x0000722402007986 */ /* 0x0009e2000c10151a */
[----:B------:R-:W-:Y:S01]  /*a430*/  FADD.FTZ R0, R220, R0 ;  /* 0x00000000dc007221 */ /* 0x000fe20000010000 */
[----:B--2---:R-:W-:-:S03]  /*a440*/  IADD3 R205, P1, R144, -0x80, RZ ;  /* 0xffffff8090cd7810 */ /* 0x004fc60007f3e0ff */
[----:B------:R-:W-:Y:S01]  /*a450*/  FADD.FTZ R0, R219, R0 ;  /* 0x00000000db007221 */ /* 0x000fe20000010000 */
[----:B------:R-:W-:Y:S01]  /*a460*/  IADD3.X R204, R145, -0x1, RZ, P1, !PT ;  /* 0xffffffff91cc7810 */ /* 0x000fe20000ffe4ff */
[----:B---3--:R-:W-:-:S04]  /*a470*/  FADD.FTZ R4, R63, R10 ;  /* 0x0000000a3f047221 */ /* 0x008fc80000010000 */
[----:B------:R-:W-:Y:S01]  /*a480*/  FADD.FTZ R4, R57, R4 ;  /* 0x0000000439047221 */ /* 0x000fe20000010000 */
        /* <DEDUP_REMOVED lines=10> */
[----:B-1----:R-:W-:Y:S06]  /*a530*/  @!P0 BRA `(.L_x_1252) ;  /* 0x0000011000648947 */ /* 0x002fec0003800000 */
[----:B------:R-:W2:Y:S01]  /*a540*/  LDL.64 R58, [R1+0x110] ;  /* 0x00011000013a7983 */ /* 0x000ea20000100a00 */
[----:B------:R-:W-:Y:S01]  /*a550*/  ULDC UR4, c[0x0][0x2d0] ;  /* 0x0000b40000047ab9 */ /* 0x000fe20000000800 */
[----:B------:R-:W-:-:S04]  /*a560*/  DEPBAR.LE SB0, 0x0 ;  /* 0x000080000000791a */ /* 0x000fc80000000000 */
[----:B------:R-:W-:Y:S01]  /*a570*/  BAR.SYNC.DEFER_BLOCKING 0x0 ;  /* 0x0000000000007b1d */ /* 0x000fe20000010000 */
[----:B------:R-:W-:Y:S01]  /*a580*/  ISETP.GE.AND P1, PT, R232, UR4, PT ;  /* 0x00000004e8007c0c */ /* 0x000fe2000bf26270 */
[----:B------:R-:W-:Y:S01]  /*a590*/  UIADD3 UR4, UR16, -0x2, URZ ;  /* 0xfffffffe10047890 */ /* 0x000fe2000fffe03f */
[----:B------:R-:W-:Y:S01]  /*a5a0*/  IMAD.U32 R5, RZ, RZ, UR8 ;  /* 0x00000008ff057e24 */ /* 0x000fe2000f8e00ff */
[----:B------:R-:W-:Y:S02]  /*a5b0*/  UIMAD.WIDE.U32 UR44, UR8, 0x20, URZ ;  /* 0x00000020082c78a5 */ /* 0x000fe4000f8e003f */
[----:B------:R-:W-:Y:S02]  /*a5c0*/  USHF.R.S32.HI UR7, URZ, 0x1f, UR4 ;  /* 0x0000001f3f077899 */ /* 0x000fe40008011404 */
[----:B------:R-:W-:Y:S01]  /*a5d0*/  UIMAD UR6, UR20, UR4, URZ ;  /* 0x00000004140672a4 */ /* 0x000fe2000f8e023f */
[----:B------:R-:W-:Y:S01]  /*a5e0*/  IMAD.U32 R2, RZ, RZ, UR4 ;  /* 0x00000004ff027e24 */ /* 0x000fe2000f8e00ff */
[----:B------:R-:W-:Y:S01]  /*a5f0*/  USHF.L.U32 UR4, UR9, 0x5, URZ ;  /* 0x0000000509047899 */ /* 0x000fe2000800063f */
[----:B------:R-:W1:Y:S01]  /*a600*/  S2R R242, SR_TID.X ;  /* 0x0000000000f27919 */ /* 0x000e620000002100 */
[----:B------:R-:W-:-:S02]  /*a610*/  UIMAD UR6, UR7, UR21, UR6 ;  /* 0x00000015070672a4 */ /* 0x000fc4000f8e0206 */
[----:B------:R-:W3:Y:S01]  /*a620*/  @!P1 LDC.64 R10, c[0x0][0x220] ;  /* 0x00008800ff0a9b82 */ /* 0x000ee20000000a00 */
[----:B------:R-:W-:Y:S01]  /*a630*/  VOTEU.ALL UP0, P1 ;  /* 0x00000000003f7886 */ /* 0x000fe20000800000 */
[----:B------:R-:W-:Y:S01]  /*a640*/  IMAD.U32 R4, RZ, RZ, UR4 ;  /* 0x00000004ff047e24 */ /* 0x000fe2000f8e00ff */
[----:B------:R-:W-:Y:S02]  /*a650*/  UIADD3 UR19, UR16, -0x2, URZ ;  /* 0xfffffffe10137890 */ /* 0x000fe4000fffe03f */
[----:B------:R-:W-:Y:S02]  /*a660*/  UISETP.GE.AND UP1, UPT, UR16, 0x3, UPT ;  /* 0x000000031000788c */ /* 0x000fe4000bf26270 */
[----:B------:R-:W-:Y:S01]  /*a670*/  @!UP0 UIMAD UR4, UR9, 0x30, URZ ;  /* 0x00000030090488a4 */ /* 0x000fe2000f8e023f */
[----:B------:R-:W4:Y:S01]  /*a680*/  @!P1 LDC.64 R8, c[0x0][0x220] ;  /* 0x00008800ff089b82 */ /* 0x000f220000000a00 */
[----:B------:R-:W-:Y:S07]  /*a690*/  @P1 STS.128 [R192+0x6000], RZ ;  /* 0x006000ffc0001388 */ /* 0x000fee0000000c00 */
[----:B------:R-:W4:Y:S08]  /*a6a0*/  @!P1 LDC.64 R12, c[0x0][0x220] ;  /* 0x00008800ff0c9b82 */ /* 0x000f300000000a00 */
[----:B------:R-:W4:Y:S01]  /*a6b0*/  @!P1 LDC.64 R16, c[0x0][0x220] ;  /* 0x00008800ff109b82 */ /* 0x000f220000000a00 */
[----:B-1----:R-:W-:-:S05]  /*a6c0*/  IMAD.SHL.U32 R242, R242, 0x2, RZ ;  /* 0x00000002f2f27824 */ /* 0x002fca00078e00ff */
[----:B------:R-:W-:Y:S01]  /*a6d0*/  LOP3.LUT R242, R242, 0x6, RZ, 0xc0, !PT ;  /* 0x00000006f2f27812 */ /* 0x000fe200078ec0ff */
[----:B--2---:R-:W-:-:S04]  /*a6e0*/  IMAD.WIDE.U32 R2, R2, UR21, R58 ;  /* 0x0000001502027c25 */ /* 0x004fc8000f8e003a */
[----:B------:R-:W-:Y:S01]  /*a6f0*/  VIADD R3, R3, UR6 ;  /* 0x0000000603037c36 */ /* 0x000fe20008000000 */
[C---:B------:R-:W-:Y:S02]  /*a700*/  @!P1 IADD3 R0, P2, R2.reuse, UR24, RZ ;  /* 0x0000001802009c10 */ /* 0x040fe4000ff5e0ff */
[C---:B------:R-:W-:Y:S02]  /*a710*/  @!P1 IADD3 R7, P0, R2.reuse, UR44, RZ ;  /* 0x0000002c02079c10 */ /* 0x040fe4000ff1e0ff */
[C---:B------:R-:W-:Y:S02]  /*a720*/  @!P1 IADD3.X R14, R3.reuse, UR23, RZ, P2, !PT ;  /* 0x00000017030e9c10 */ /* 0x040fe400097fe4ff */
[----:B---3--:R-:W-:Y:S02]  /*a730*/  @!P1 LEA R10, P3, R2, R10, 0x1 ;  /* 0x0000000a020a9211 */ /* 0x008fe400078608ff */
[----:B------:R-:W-:Y:S01]  /*a740*/  @!P1 IADD3.X R15, R3, UR45, R4, P0, !PT ;  /* 0x0000002d030f9c10 */ /* 0x000fe200087fe404 */
[----:B------:R-:W-:Y:S01]  /*a750*/  @!P1 IMAD.WIDE.U32 R4, R5, 0x30, R2 ;  /* 0x0000003005049825 */ /* 0x000fe200078e0002 */
[----:B----4-:R-:W-:-:S02]  /*a760*/  @!P1 LEA R8, P2, R0, R8, 0x1 ;  /* 0x0000000800089211 */ /* 0x010fc400078408ff */
        /* <DEDUP_REMOVED lines=11> */
[----:B------:R-:W-:Y:S01]  /*a820*/  @!P1 LEA.HI.X R3, R4, R17, R0, 0x1, P0 ;  /* 0x0000001104039211 */ /* 0x000fe200000f0c00 */
[----:B------:R-:W-:Y:S02]  /*a830*/  IMAD.U32 R0, RZ, RZ, UR19 ;  /* 0x00000013ff007e24 */ /* 0x000fe4000f8e00ff */
[----:B------:R-:W-:Y:S01]  /*a840*/  @!PT LDS RZ, [RZ] ;  /* 0x00000000fffff984 */ /* 0x000fe20000000800 */
[----:B------:R-:W-:Y:S01]  /*a850*/  @!PT LDS RZ, [RZ] ;  /* 0x00000000fffff984 */ /* 0x000fe20000000800 */
[----:B------:R-:W-:Y:S01]  /*a860*/  @!PT LDS RZ, [RZ] ;  /* 0x00000000fffff984 */ /* 0x000fe20000000800 */
[----:B------:R1:W-:Y:S02]  /*a870*/  @!P1 LDGSTS.E.BYPASS.LTC128B.128 [R192+0x6800], desc[UR26][R8.64] ;  /* 0x0680000008c09fae */ /* 0x0003e4000b901d5a */
[----:B------:R-:W-:Y:S02]  /*a880*/  IMAD R0, R0, 0x40, R242 ;  /* 0x0000004000007824 */ /* 0x000fe400078e02f2 */
        /* <DEDUP_REMOVED lines=10> */
[----:B-----5:R-:W-:Y:S04]  /*a930*/  LDSM.16.M88.4 R12, [R183] ;  /* 0x00000000b70c783b */ /* 0x020fe80000000200 */
[----:B------:R-:W3:Y:S04]  /*a940*/  LDSM.16.M88.4 R16, [R176+0x4000] ;  /* 0x00400000b010783b */ /* 0x000ee80000000200 */
[----:B-1----:R-:W1:Y:S04]  /*a950*/  LDSM.16.M88.4 R8, [R183+0x2000] ;  /* 0x00200000b708783b */ /* 0x002e680000000200 */
[----:B------:R-:W4:Y:S04]  /*a960*/  LDSM.16.M88.4 R28, [R176+0x5000] ;  /* 0x00500000b01c783b */ /* 0x000f280000000200 */
[----:B------:R-:W4:Y:S04]  /*a970*/  LDSM.16.M88.4 R24, [R176+0x5800] ;  /* 0x00580000b018783b */ /* 0x000f280000000200 */
[----:B------:R-:W4:Y:S01]  /*a980*/  LDSM.16.M88.4 R32, [R176+0x4800] ;  /* 0x00480000b020783b */ /* 0x000f220000000200 */
[----:B--2---:R-:W-:-:S03]  /*a990*/  VIADD R3, R0, 0x1 ;  /* 0x0000000100037836 */ /* 0x004fc60000000000 */
[----:B------:R-:W-:Y:S01]  /*a9a0*/  LDSM.16.M88.4 R4, [R186+0x2000] ;  /* 0x00200000ba04783b */ /* 0x000fe20000000200 */
[----:B------:R-:W-:-:S03]  /*a9b0*/  VIADD R2, R0, 0x8 ;  /* 0x0000000800027836 */ /* 0x000fc60000000000 */
[----:B------:R-:W2:Y:S01]  /*a9c0*/  LDSM.16.M88.4 R48, [R182+0x5000] ;  /* 0x00500000b630783b */ /* 0x000ea20000000200 */
[C---:B------:R-:W-:Y:S02]  /*a9d0*/  ISETP.GE.AND P6, PT, R3.reuse, R44, PT ;  /* 0x0000002c0300720c */ /* 0x040fe40003fc6270 */
[C---:B------:R-:W-:Y:S01]  /*a9e0*/  ISETP.GE.AND P5, PT, R3.reuse, R45, PT ;  /* 0x0000002d0300720c */ /* 0x040fe20003fa6270 */
[----:B------:R-:W2:Y:S01]  /*a9f0*/  LDSM.16.M88.4 R56, [R182+0x5800] ;  /* 0x00580000b638783b */ /* 0x000ea20000000200 */
[C---:B------:R-:W-:Y:S02]  /*aa00*/  ISETP.GE.AND P4, PT, R3.reuse, R47, PT ;  /* 0x0000002f0300720c */ /* 0x040fe40003f86270 */
[----:B------:R-:W-:Y:S01]  /*aa10*/  ISETP.GE.AND P2, PT, R3, R46, PT ;  /* 0x0000002e0300720c */ /* 0x000fe20003f46270 */
[----:B------:R-:W2:Y:S01]  /*aa20*/  LDSM.16.M88.4 R40, [R182+0x4000] ;  /* 0x00400000b628783b */ /* 0x000ea20000000200 */
[C---:B------:R-:W-:Y:S02]  /*aa30*/  ISETP.GE.AND P0, PT, R2.reuse, R44, PT ;  /* 0x0000002c0200720c */ /* 0x040fe40003f06270 */
[----:B------:R-:W-:Y:S01]  /*aa40*/  ISETP.GE.AND P3, PT, R2, R45, PT ;  /* 0x0000002d0200720c */ /* 0x000fe20003f66270 */
[----:B------:R-:W2:Y:S01]  /*aa50*/  LDSM.16.M88.4 R52, [R182+0x4800] ;  /* 0x00480000b634783b */ /* 0x000ea20000000200 */
[-C--:B---3--:R-:W-:Y:S03]  /*aa60*/  HMMA.16816.F32 R152, R12, R16.reuse, RZ ;  /* 0x000000100c98723c */ /* 0x088fe600000018ff */
[----:B------:R-:W3:Y:S04]  /*aa70*/  LDSM.16.M88.4 R20, [R186] ;  /* 0x00000000ba14783b */ /* 0x000ee80000000200 */
[----:B------:R-:W0:Y:S01]  /*aa80*/  LDGDEPBAR ;  /* 0x00000000000079af */ /* 0x000e220000000000 */
[C---:B-1----:R-:W-:Y:S06]  /*aa90*/  HMMA.16816.F32 R72, R8.reuse, R16, RZ ;  /* 0x000000100848723c */ /* 0x042fec00000018ff */
[-C--:B------:R-:W-:Y:S06]  /*aaa0*/  HMMA.16816.F32 R64, R8, R18.reuse, RZ ;  /* 0x000000120840723c */ /* 0x080fec00000018ff */
[----:B------:R-:W-:Y:S06]  /*aab0*/  HMMA.16816.F32 R216, R12, R18, RZ ;  /* 0x000000120cd8723c */ /* 0x000fec00000018ff */
[C---:B----4-:R-:W-:Y:S06]  /*aac0*/  HMMA.16816.F32 R36, R8.reuse, R28, RZ ;  /* 0x0000001c0824723c */ /* 0x050fec00000018ff */
[C---:B------:R-:W-:Y:S06]  /*aad0*/  HMMA.16816.F32 R16, R8.reuse, R24, RZ ;  /* 0x000000180810723c */ /* 0x040fec00000018ff */
[C---:B------:R-:W-:Y:S06]  /*aae0*/  HMMA.16816.F32 R60, R8.reuse, R32, RZ ;  /* 0x00000020083c723c */ /* 0x040fec00000018ff */
[C---:B------:R-:W-:Y:S06]  /*aaf0*/  HMMA.16816.F32 R140, R8.reuse, R34, RZ ;  /* 0x00000022088c723c */ /* 0x040fec00000018ff */
[C---:B------:R-:W-:Y:S06]  /*ab00*/  HMMA.16816.F32 R148, R8.reuse, R30, RZ ;  /* 0x0000001e0894723c */ /* 0x040fec00000018ff */
[----:B------:R-:W-:Y:S06]  /*ab10*/  HMMA.16816.F32 R8, R8, R26, RZ ;  /* 0x0000001a0808723c */ /* 0x000fec00000018ff */
[C---:B------:R-:W-:Y:S06]  /*ab20*/  HMMA.16816.F32 R156, R12.reuse, R32, RZ ;  /* 0x000000200c9c723c */ /* 0x040fec00000018ff */
[C---:B------:R-:W-:Y:S06]  /*ab30*/  HMMA.16816.F32 R208, R12.reuse, R34, RZ ;  /* 0x000000220cd0723c */ /* 0x040fec00000018ff */
[----:B------:R-:W-:Y:S06]  /*ab40*/  HMMA.16816.F32 R32, R12, R28, RZ ;  /* 0x0000001c0c20723c */ /* 0x000fec00000018ff */
[C---:B--2---:R-:W-:Y:S01]  /*ab50*/  HMMA.16816.F32 R220, R4.reuse, R48, R36 ;  /* 0x0000003004dc723c */ /* 0x044fe20000001824 */
[----:B------:R-:W-:Y:S05]  /*ab60*/  LDSM.16.M88.4 R36, [R187] ;  /* 0x00000000bb24783b */ /* 0x000fea0000000200 */
[C---:B------:R-:W-:Y:S01]  /*ab70*/  HMMA.16816.F32 R228, R4.reuse, R56, R16 ;  /* 0x0000003804e4723c */ /* 0x040fe20000001810 */
[----:B------:R-:W1:Y:S05]  /*ab80*/  LDSM.16.M88.4 R16, [R184] ;  /* 0x00000000b810783b */ /* 0x000e6a0000000200 */
[C---:B------:R-:W-:Y:S06]  /*ab90*/  HMMA.16816.F32 R200, R4.reuse, R40, R72 ;  /* 0x0000002804c8723c */ /* 0x040fec0000001848 */
[C---:B------:R-:W-:Y:S01]  /*aba0*/  HMMA.16816.F32 R224, R4.reuse, R52, R60 ;  /* 0x0000003404e0723c */ /* 0x040fe2000000183c */
[----:B------:R-:W-:Y:S05]  /*abb0*/  LDSM.16.M88.4 R60, [R188] ;  /* 0x00000000bc3c783b */ /* 0x000fea0000000200 */
[C---:B------:R-:W-:Y:S06]  /*abc0*/  HMMA.16816.F32 R164, R4.reuse, R42, R64 ;  /* 0x0000002a04a4723c */ /* 0x040fec0000001840 */
[C---:B------:R-:W-:Y:S06]  /*abd0*/  HMMA.16816.F32 R196, R4.reuse, R54, R140 ;  /* 0x0000003604c4723c */ /* 0x040fec000000188c */
[C---:B------:R-:W-:Y:S06]  /*abe0*/  HMMA.16816.F32 R172, R4.reuse, R50, R148 ;  /* 0x0000003204ac723c */ /* 0x040fec0000001894 */
[----:B------:R-:W-:Y:S01]  /*abf0*/  HMMA.16816.F32 R160, R4, R58, R8 ;  /* 0x0000003a04a0723c */ /* 0x000fe20000001808 */
[----:B------:R-:W2:Y:S04]  /*ac00*/  LDSM.16.M88.4 R4, [R184+0x2000] ;  /* 0x00200000b804783b */ /* 0x000ea80000000200 */
[----:B------:R-:W-:Y:S01]  /*ac10*/  LDSM.16.M88.4 R8, [R185+0x2000] ;  /* 0x00200000b908783b */ /* 0x000fe20000000200 */
[C---:B---3--:R-:W-:Y:S06]  /*ac20*/  HMMA.16816.F32 R72, R20.reuse, R40, R152 ;  /* 0x000000281448723c */ /* 0x048fec0000001898 */
[----:B------:R-:W-:Y:S06]  /*ac30*/  HMMA.16816.F32 R152, R20, R52, R156 ;  /* 0x000000341498723c */ /* 0x000fec000000189c */
[C---:B------:R-:W-:Y:S01]  /*ac40*/  HMMA.16816.F32 R204, R12.reuse, R30, RZ ;  /* 0x0000001e0ccc723c */ /* 0x040fe200000018ff */
[----:B------:R-:W-:Y:S05]  /*ac50*/  LDSM.16.M88.4 R28, [R190] ;  /* 0x00000000be1c783b */ /* 0x000fea0000000200 */
[C---:B------:R-:W-:Y:S06]  /*ac60*/  HMMA.16816.F32 R168, R12.reuse, R24, RZ ;  /* 0x000000180ca8723c */ /* 0x040fec00000018ff */
[----:B------:R-:W-:Y:S01]  /*ac70*/  HMMA.16816.F32 R212, R12, R26, RZ ;  /* 0x0000001a0cd4723c */ /* 0x000fe200000018ff */
[----:B------:R-:W-:Y:S04]  /*ac80*/  LDSM.16.M88.4 R12, [R185] ;  /* 0x00000000b90c783b */ /* 0x000fe80000000200 */
[----:B------:R-:W-:Y:S01]  /*ac90*/  LDSM.16.M88.4 R24, [R189] ;  /* 0x00000000bd18783b */ /* 0x000fe20000000200 */
[C---:B------:R-:W-:Y:S03]  /*aca0*/  HMMA.16816.F32 R156, R20.reuse, R48, R32 ;  /* 0x00000030149c723c */ /* 0x040fe60000001820 */
[----:B------:R-:W3:Y:S03]  /*acb0*/  LDSM.16.M88.4 R32, [R181] ;  /* 0x00000000b520783b */ /* 0x000ee60000000200 */
[----:B------:R-:W-:Y:S06]  /*acc0*/  HMMA.16816.F32 R64, R20, R42, R216 ;  /* 0x0000002a1440723c */ /* 0x000fec00000018d8 */
[-C--:B-1----:R-:W-:Y:S06]  /*acd0*/  HMMA.16816.F32 R72, R16, R36.reuse, R72 ;  /* 0x000000241048723c */ /* 0x082fec0000001848 */
[----:B--2---:R-:W-:Y:S06]  /*ace0*/  HMMA.16816.F32 R40, R4, R36, R200 ;  /* 0x000000240428723c */ /* 0x004fec00000018c8 */
[----:B------:R-:W-:Y:S06]  /*acf0*/  HMMA.16816.F32 R148, R20, R54, R208 ;  /* 0x000000361494723c */ /* 0x000fec00000018d0 */
[-C--:B------:R-:W-:Y:S06]  /*ad00*/  HMMA.16816.F32 R52, R4, R38.reuse, R164 ;  /* 0x000000260434723c */ /* 0x080fec00000018a4 */
[----:B------:R-:W-:Y:S06]  /*ad10*/  HMMA.16816.F32 R36, R16, R38, R64 ;  /* 0x000000261024723c */ /* 0x000fec0000001840 */
[C---:B------:R-:W-:Y:S06]  /*ad20*/  HMMA.16816.F32 R168, R20.reuse, R56, R168 ;  /* 0x0000003814a8723c */ /* 0x040fec00000018a8 */
[C---:B------:R-:W-:Y:S06]  /*ad30*/  HMMA.16816.F32 R140, R20.reuse, R50, R204 ;  /* 0x00000032148c723c */ /* 0x040fec00000018cc */
[----:B------:R-:W-:Y:S01]  /*ad40*/  HMMA.16816.F32 R212, R20, R58, R212 ;  /* 0x0000003a14d4723c */ /* 0x000fe200000018d4 */
[----:B------:R-:W1:Y:S05]  /*ad50*/  LDSM.16.M88.4 R20, [R181+0x800] ;  /* 0x00080000b514783b */ /* 0x000e6a0000000200 */
[----:B---3--:R-:W-:Y:S06]  /*ad60*/  HMMA.16816.F32 R72, R12, R32, R72 ;  /* 0x000000200c48723c */ /* 0x008fec0000001848 */
[----:B------:R-:W-:Y:S06]  /*ad70*/  HMMA.16816.F32 R48, R16, R28, R152 ;  /* 0x0000001c1030723c */ /* 0x000fec0000001898 */
[----:B------:R-:W-:Y:S06]  /*ad80*/  HMMA.16816.F32 R64, R8, R32, R40 ;  /* 0x000000200840723c */ /* 0x000fec0000001828 */
[C---:B------:R-:W-:Y:S06]  /*ad90*/  HMMA.16816.F32 R56, R4.reuse, R28, R224 ;  /* 0x0000001c0438723c */ /* 0x040fec00000018e0 */
[-C--:B------:R-:W-:Y:S06]  /*ada0*/  HMMA.16816.F32 R196, R4, R30.reuse, R196 ;  /* 0x0000001e04c4723c */ /* 0x080fec00000018c4 */
[----:B------:R-:W-:Y:S06]  /*adb0*/  HMMA.16816.F32 R148, R16, R30, R148 ;  /* 0x0000001e1094723c */ /* 0x000fec0000001894 */
[----:B------:R-:W-:Y:S06]  /*adc0*/  HMMA.16816.F32 R28, R12, R34, R36 ;  /* 0x000000220c1c723c */ /* 0x000fec0000001824 */
[C---:B------:R-:W-:Y:S06]  /*add0*/  HMMA.16816.F32 R220, R4.reuse, R24, R220 ;  /* 0x0000001804dc723c */ /* 0x040fec00000018dc */
[C---:B------:R-:W-:Y:S06]  /*ade0*/  HMMA.16816.F32 R228, R4.reuse, R60, R228 ;  /* 0x0000003c04e4723c */ /* 0x040fec00000018e4 */
[C---:B------:R-:W-:Y:S06]  /*adf0*/  HMMA.16816.F32 R172, R4.reuse, R26, R172 ;  /* 0x0000001a04ac723c */ /* 0x040fec00000018ac */
[----:B------:R-:W-:Y:S06]  /*ae00*/  HMMA.16816.F32 R164, R4, R62, R160 ;  /* 0x0000003e04a4723c */ /* 0x000fec00000018a0 */
[----:B------:R-:W-:Y:S01]  /*ae10*/  HMMA.16816.F32 R32, R8, R34, R52 ;  /* 0x000000220820723c */ /* 0x000fe20000001834 */
[----:B------:R-:W-:-:S05]  /*ae20*/  I2FP.F32.S32 R4, R3 ;  /* 0x0000000300047245 */ /* 0x000fca0000201400 */
[C---:B------:R-:W-:Y:S01]  /*ae30*/  FFMA.FTZ R5, R4.reuse, UR18, R73 ;  /* 0x0000001204057c23 */ /* 0x040fe20008010049 */
[----:B------:R-:W-:Y:S01]  /*ae40*/  HMMA.16816.F32 R156, R16, R24, R156 ;  /* 0x00000018109c723c */ /* 0x000fe2000000189c */
[----:B------:R-:W-:-:S03]  /*ae50*/  FFMA.FTZ R3, R4, UR18, R75 ;  /* 0x0000001204037c23 */ /* 0x000fc6000801004b */
[----:B------:R-:W-:Y:S01]  /*ae60*/  FSEL R73, R5, -INF , !P6 ;  /* 0xff80000005497808 */ /* 0x000fe20007000000 */
[C---:B------:R-:W-:Y:S01]  /*ae70*/  FFMA.FTZ R5, R4.reuse, UR18, R65 ;  /* 0x0000001204057c23 */ /* 0x040fe20008010041 */
[----:B------:R-:W-:Y:S01]  /*ae80*/  HMMA.16816.F32 R140, R16, R26, R140 ;  /* 0x0000001a108c723c */ /* 0x000fe2000000188c */
[----:B------:R-:W2:Y:S01]  /*ae90*/  LDSM.16.M88.4 R24, [R181+0x1000] ;  /* 0x00100000b518783b */ /* 0x000ea20000000200 */
[----:B------:R-:W-:Y:S01]  /*aea0*/  FSEL R153, R3, -INF , !P5 ;  /* 0xff80000003997808 */ /* 0x000fe20006800000 */
[----:B------:R-:W-:Y:S01]  /*aeb0*/  FFMA.FTZ R4, R4, UR18, R67 ;  /* 0x0000001204047c23 */ /* 0x000fe20008010043 */
[C---:B------:R-:W-:Y:S02]  /*aec0*/  ISETP.GE.AND P6, PT, R2.reuse, R47, PT ;  /* 0x0000002f0200720c */ /* 0x040fe40003fc6270 */
[-C--:B-1----:R-:W-:Y:S01]  /*aed0*/  HMMA.16816.F32 R48, R12, R20.reuse, R48 ;  /* 0x000000140c30723c */ /* 0x082fe20000001830 */
[----:B------:R-:W-:Y:S02]  /*aee0*/  ISETP.GE.AND P5, PT, R2, R46, PT ;  /* 0x0000002e0200720c */ /* 0x000fe40003fa6270 */
[----:B------:R-:W-:Y:S01]  /*aef0*/  I2FP.F32.S32 R3, R2 ;  /* 0x0000000200037245 */ /* 0x000fe20000201400 */
[----:B------:R-:W-:Y:S01]  /*af00*/  VIADD R2, R0, 0x9 ;  /* 0x0000000900027836 */ /* 0x000fe20000000000 */
[----:B------:R-:W-:Y:S01]  /*af10*/  FSEL R207, R5, -INF , !P4 ;  /* 0xff80000005cf7808 */ /* 0x000fe20006000000 */
[----:B------:R-:W-:Y:S01]  /*af20*/  HMMA.16816.F32 R40, R8, R20, R56 ;  /* 0x000000140828723c */ /* 0x000fe20000001838 */
[----:B------:R-:W-:Y:S01]  /*af30*/  FSEL R217, R4, -INF , !P2 ;  /* 0xff80000004d97808 */ /* 0x000fe20005000000 */
[C---:B------:R-:W-:Y:S01]  /*af40*/  FFMA.FTZ R6, R3.reuse, UR18, R28 ;  /* 0x0000001203067c23 */ /* 0x040fe2000801001c */
[C---:B------:R-:W-:Y:S01]  /*af50*/  FFMA.FTZ R5, R3.reuse, UR18, R30 ;  /* 0x0000001203057c23 */ /* 0x040fe2000801001e */
[----:B------:R-:W-:Y:S01]  /*af60*/  I2FP.F32.S32 R4, R2 ;  /* 0x0000000200047245 */ /* 0x000fe20000201400 */
[----:B------:R-:W-:Y:S01]  /*af70*/  FFMA.FTZ R7, R3, UR18, R32 ;  /* 0x0000001203077c23 */ /* 0x000fe20008010020 */
[-C--:B------:R-:W-:Y:S01]  /*af80*/  ISETP.GE.AND P4, PT, R2, R44.reuse, PT ;  /* 0x0000002c0200720c */ /* 0x080fe20003f86270 */
[----:B------:R-:W-:Y:S01]  /*af90*/  HMMA.16816.F32 R52, R16, R60, R168 ;  /* 0x0000003c1034723c */ /* 0x000fe200000018a8 */
[----:B------:R-:W-:Y:S01]  /*afa0*/  FSEL R152, R6, -INF , !P0 ;  /* 0xff80000006987808 */ /* 0x000fe20004000000 */
[C---:B------:R-:W-:Y:S01]  /*afb0*/  FFMA.FTZ R6, R4.reuse, UR18, R29 ;  /* 0x0000001204067c23 */ /* 0x040fe2000801001d */
[----:B------:R-:W-:Y:S01]  /*afc0*/  FSEL R160, R5, -INF , !P3 ;  /* 0xff80000005a07808 */ /* 0x000fe20005800000 */
[----:B------:R-:W-:Y:S01]  /*afd0*/  FFMA.FTZ R5, R3, UR18, R34 ;  /* 0x0000001203057c23 */ /* 0x000fe20008010022 */
[----:B------:R-:W-:Y:S01]  /*afe0*/  FFMA.FTZ R20, R4, UR18, R31 ;  /* 0x0000001204147c23 */ /* 0x000fe2000801001f */
[-C--:B------:R-:W-:Y:S01]  /*aff0*/  ISETP.GE.AND P2, PT, R2, R45.reuse, PT ;  /* 0x0000002d0200720c */ /* 0x080fe20003f46270 */
[----:B------:R-:W-:Y:S01]  /*b000*/  VIADD R3, R0, 0x10 ;  /* 0x0000001000037836 */ /* 0x000fe20000000000 */
[----:B------:R-:W-:Y:S01]  /*b010*/  FSEL R205, R7, -INF , !P6 ;  /* 0xff80000007cd7808 */ /* 0x000fe20007000000 */
[-C--:B------:R-:W-:Y:S01]  /*b020*/  HMMA.16816.F32 R28, R12, R22.reuse, R148 ;  /* 0x000000160c1c723c */ /* 0x080fe20000001894 */
[----:B------:R-:W-:Y:S01]  /*b030*/  FSEL R216, R5, -INF , !P5 ;  /* 0xff80000005d87808 */ /* 0x000fe20006800000 */
[----:B------:R-:W-:Y:S01]  /*b040*/  FFMA.FTZ R5, R4, UR18, R33 ;  /* 0x0000001204057c23 */ /* 0x000fe20008010021 */
[----:B------:R-:W-:Y:S01]  /*b050*/  FSEL R67, R6, -INF , !P4 ;  /* 0xff80000006437808 */ /* 0x000fe20006000000 */
[----:B------:R-:W-:Y:S01]  /*b060*/  FFMA.FTZ R4, R4, UR18, R35 ;  /* 0x0000001204047c23 */ /* 0x000fe20008010023 */
[----:B------:R-:W-:Y:S01]  /*b070*/  FSEL R154, R20, -INF , !P2 ;  /* 0xff800000149a7808 */ /* 0x000fe20005000000 */
[----:B------:R-:W-:Y:S01]  /*b080*/  HMMA.16816.F32 R32, R8, R22, R196 ;  /* 0x000000160820723c */ /* 0x000fe200000018c4 */
[C---:B------:R-:W-:Y:S01]  /*b090*/  ISETP.GE.AND P6, PT, R3.reuse, R44, PT ;  /* 0x0000002c0300720c */ /* 0x040fe20003fc6270 */
[----:B------:R-:W1:Y:S01]  /*b0a0*/  LDSM.16.M88.4 R20, [R181+0x1800] ;  /* 0x00180000b514783b */ /* 0x000e620000000200 */
[----:B------:R-:W-:Y:S01]  /*b0b0*/  ISETP.GE.AND P5, PT, R3, R45, PT ;  /* 0x0000002d0300720c */ /* 0x000fe20003fa6270 */
[----:B------:R-:W-:-:S04]  /*b0c0*/  DEPBAR.LE SB0, 0x0 ;  /* 0x000080000000791a */ /* 0x000fc80000000000 */
[----:B------:R-:W-:Y:S01]  /*b0d0*/  BAR.SYNC.DEFER_BLOCKING 0x0 ;  /* 0x0000000000007b1d */ /* 0x000fe20000010000 */
[CC--:B------:R-:W-:Y:S01]  /*b0e0*/  ISETP.GE.AND P4, PT, R3.reuse, R47.reuse, PT ;  /* 0x0000002f0300720c */ /* 0x0c0fe20003f86270 */
[----:B--2---:R-:W-:Y:S01]  /*b0f0*/  HMMA.16816.F32 R36, R12, R24, R156 ;  /* 0x000000180c24723c */ /* 0x004fe2000000189c */
[-C--:B------:R-:W-:Y:S02]  /*b100*/  ISETP.GE.AND P2, PT, R3, R46.reuse, PT ;  /* 0x0000002e0300720c */ /* 0x080fe40003f46270 */
[C---:B------:R-:W-:Y:S02]  /*b110*/  ISETP.GE.AND P0, PT, R2.reuse, R47, PT ;  /* 0x0000002f0200720c */ /* 0x040fe40003f06270 */
[----:B------:R-:W-:Y:S01]  /*b120*/  ISETP.GE.AND P3, PT, R2, R46, PT ;  /* 0x0000002e0200720c */ /* 0x000fe20003f66270 */
[----:B------:R-:W-:Y:S01]  /*b130*/  VIADD R2, R0, 0x11 ;  /* 0x0000001100027836 */ /* 0x000fe20000000000 */
[----:B------:R-:W-:Y:S01]  /*b140*/  I2FP.F32.S32 R3, R3 ;  /* 0x0000000300037245 */ /* 0x000fe20000201400 */
[----:B------:R-:W-:Y:S01]  /*b150*/  HMMA.16816.F32 R60, R16, R62, R212 ;  /* 0x0000003e103c723c */ /* 0x000fe200000018d4 */
[----:B------:R-:W-:-:S02]  /*b160*/  FSEL R202, R5, -INF , !P0 ;  /* 0xff80000005ca7808 */ /* 0x000fc40004000000 */
[----:B------:R-:W-:Y:S01]  /*b170*/  FSEL R208, R4, -INF , !P3 ;  /* 0xff80000004d07808 */ /* 0x000fe20005800000 */
[C---:B------:R-:W-:Y:S01]  /*b180*/  FFMA.FTZ R5, R3.reuse, UR18, R50 ;  /* 0x0000001203057c23 */ /* 0x040fe20008010032 */
[C---:B------:R-:W-:Y:S01]  /*b190*/  FFMA.FTZ R6, R3.reuse, UR18, R48 ;  /* 0x0000001203067c23 */ /* 0x040fe20008010030 */
[----:B------:R-:W-:Y:S01]  /*b1a0*/  I2FP.F32.S32 R4, R2 ;  /* 0x0000000200047245 */ /* 0x000fe20000201400 */
[C---:B------:R-:W-:Y:S01]  /*b1b0*/  FFMA.FTZ R7, R3.reuse, UR18, R40 ;  /* 0x0000001203077c23 */ /* 0x040fe20008010028 */
[----:B------:R-:W-:Y:S01]  /*b1c0*/  ISETP.GE.AND P0, PT, R2, R44, PT ;  /* 0x0000002c0200720c */ /* 0x000fe20003f06270 */
[----:B------:R-:W-:Y:S01]  /*b1d0*/  FFMA.FTZ R3, R3, UR18, R42 ;  /* 0x0000001203037c23 */ /* 0x000fe2000801002a */
[----:B------:R-:W-:Y:S01]  /*b1e0*/  FSEL R151, R5, -INF , !P5 ;  /* 0xff80000005977808 */ /* 0x000fe20006800000 */
[----:B------:R-:W-:Y:S01]  /*b1f0*/  FFMA.FTZ R5, R4, UR18, R51 ;  /* 0x0000001204057c23 */ /* 0x000fe20008010033 */
[----:B------:R-:W-:Y:S01]  /*b200*/  FSEL R149, R6, -INF , !P6 ;  /* 0xff80000006957808 */ /* 0x000fe20007000000 */
[----:B------:R-:W-:Y:S01]  /*b210*/  FFMA.FTZ R6, R4, UR18, R49 ;  /* 0x0000001204067c23 */ /* 0x000fe20008010031 */
[C---:B------:R-:W-:Y:S01]  /*b220*/  ISETP.GE.AND P3, PT, R2.reuse, R45, PT ;  /* 0x0000002d0200720c */ /* 0x040fe20003f66270 */
[----:B------:R-:W-:Y:S01]  /*b230*/  HMMA.16816.F32 R48, R8, R24, R220 ;  /* 0x000000180830723c */ /* 0x000fe200000018dc */
[----:B------:R-:W-:-:S02]  /*b240*/  ISETP.GE.AND P6, PT, R2, R47, PT ;  /* 0x0000002f0200720c */ /* 0x000fc40003fc6270 */
[----:B------:R-:W-:Y:S01]  /*b250*/  ISETP.GE.AND P5, PT, R2, R46, PT ;  /* 0x0000002e0200720c */ /* 0x000fe20003fa6270 */
[----:B------:R-:W-:Y:S01]  /*b260*/  VIADD R2, R0, 0x18 ;  /* 0x0000001800027836 */ /* 0x000fe20000000000 */
[----:B------:R-:W-:Y:S01]  /*b270*/  FSEL R147, R5, -INF , !P3 ;  /* 0xff80000005937808 */ /* 0x000fe20005800000 */
[C---:B------:R-:W-:Y:S01]  /*b280*/  FFMA.FTZ R5, R4.reuse, UR18, R41 ;  /* 0x0000001204057c23 */ /* 0x040fe20008010029 */
[----:B------:R-:W-:Y:S01]  /*b290*/  FSEL R198, R7, -INF , !P4 ;  /* 0xff80000007c67808 */ /* 0x000fe20006000000 */
[----:B------:R-:W-:Y:S01]  /*b2a0*/  FFMA.FTZ R4, R4, UR18, R43 ;  /* 0x0000001204047c23 */ /* 0x000fe2000801002b */
[----:B------:R-:W-:Y:S01]  /*b2b0*/  FSEL R203, R3, -INF , !P2 ;  /* 0xff80000003cb7808 */ /* 0x000fe20005000000 */
[----:B------:R-:W-:Y:S01]  /*b2c0*/  HMMA.16816.F32 R16, R12, R26, R140 ;  /* 0x0000001a0c10723c */ /* 0x000fe2000000188c */
[----:B------:R-:W-:Y:S02]  /*b2d0*/  FSEL R40, R6, -INF , !P0 ;  /* 0xff80000006287808 */ /* 0x000fe40004000000 */
        /* <DEDUP_REMOVED lines=9> */
[C---:B------:R-:W-:Y:S01]  /*b370*/  FFMA.FTZ R5, R3.reuse, UR18, R30 ;  /* 0x0000001203057c23 */ /* 0x040fe2000801001e */
[----:B------:R-:W-:Y:S01]  /*b380*/  I2FP.F32.S32 R4, R2 ;  /* 0x0000000200047245 */ /* 0x000fe20000201400 */
[----:B------:R-:W-:Y:S01]  /*b390*/  FFMA.FTZ R7, R3, UR18, R32 ;  /* 0x0000001203077c23 */ /* 0x000fe20008010020 */
[----:B------:R-:W-:-:S02]  /*b3a0*/  ISETP.GE.AND P6, PT, R2, R44, PT ;  /* 0x0000002c0200720c */ /* 0x000fc40003fc6270 */
[----:B------:R-:W-:Y:S01]  /*b3b0*/  FSEL R146, R6, -INF , !P4 ;  /* 0xff80000006927808 */ /* 0x000fe20006000000 */
[C---:B------:R-:W-:Y:S01]  /*b3c0*/  FFMA.FTZ R6, R4.reuse, UR18, R29 ;  /* 0x0000001204067c23 */ /* 0x040fe2000801001d */
[----:B------:R-:W-:Y:S01]  /*b3d0*/  FSEL R148, R5, -INF , !P2 ;  /* 0xff80000005947808 */ /* 0x000fe20005000000 */
[----:B------:R-:W-:Y:S01]  /*b3e0*/  FFMA.FTZ R5, R3, UR18, R34 ;  /* 0x0000001203057c23 */ /* 0x000fe20008010022 */
[----:B------:R-:W-:Y:S01]  /*b3f0*/  FFMA.FTZ R24, R4, UR18, R31 ;  /* 0x0000001204187c23 */ /* 0x000fe2000801001f */
[----:B------:R-:W-:Y:S01]  /*b400*/  ISETP.GE.AND P5, PT, R2, R45, PT ;  /* 0x0000002d0200720c */ /* 0x000fe20003fa6270 */
[----:B------:R-:W-:Y:S01]  /*b410*/  VIADD R3, R0, 0x20 ;  /* 0x0000002000037836 */ /* 0x000fe20000000000 */
[----:B------:R-:W-:Y:S01]  /*b420*/  FSEL R191, R7, -INF , !P0 ;  /* 0xff80000007bf7808 */ /* 0x000fe20004000000 */
[-C--:B-1----:R-:W-:Y:S01]  /*b430*/  HMMA.16816.F32 R28, R8, R20.reuse, R228 ;  /* 0x00000014081c723c */ /* 0x082fe200000018e4 */
[----:B------:R-:W-:Y:S01]  /*b440*/  FSEL R197, R5, -INF , !P3 ;  /* 0xff80000005c57808 */ /* 0x000fe20005800000 */
[----:B------:R-:W-:Y:S01]  /*b450*/  FFMA.FTZ R5, R4, UR18, R33 ;  /* 0x0000001204057c23 */ /* 0x000fe20008010021 */
[----:B------:R-:W-:Y:S01]  /*b460*/  FSEL R43, R6, -INF , !P6 ;  /* 0xff800000062b7808 */ /* 0x000fe20007000000 */
[----:B------:R-:W-:Y:S01]  /*b470*/  FFMA.FTZ R4, R4, UR18, R35 ;  /* 0x0000001204047c23 */ /* 0x000fe20008010023 */
[----:B------:R-:W-:Y:S01]  /*b480*/  FSEL R75, R24, -INF , !P5 ;  /* 0xff800000184b7808 */ /* 0x000fe20006800000 */
[----:B------:R-:W-:Y:S01]  /*b490*/  HMMA.16816.F32 R32, R12, R20, R52 ;  /* 0x000000140c20723c */ /* 0x000fe20000001834 */
[----:B------:R-:W-:-:S02]  /*b4a0*/  ISETP.GE.AND P0, PT, R3, R44, PT ;  /* 0x0000002c0300720c */ /* 0x000fc40003f06270 */
[C---:B------:R-:W-:Y:S02]  /*b4b0*/  ISETP.GE.AND P3, PT, R3.reuse, R45, PT ;  /* 0x0000002d0300720c */ /* 0x040fe40003f66270 */
[CC--:B------:R-:W-:Y:S01]  /*b4c0*/  ISETP.GE.AND P6, PT, R3.reuse, R47.reuse, PT ;  /* 0x0000002f0300720c */ /* 0x0c0fe20003fc6270 */
[C---:B------:R-:W-:Y:S01]  /*b4d0*/  HMMA.16816.F32 R24, R8.reuse, R26, R172 ;  /* 0x0000001a0818723c */ /* 0x040fe200000018ac */
        /* <DEDUP_REMOVED lines=27> */
[----:B------:R-:W-:Y:S02]  /*b690*/  FSEL R172, R3, -INF , !P5 ;  /* 0xff80000003ac7808 */ /* 0x000fe40006800000 */
        /* <DEDUP_REMOVED lines=16> */
[C---:B------:R-:W-:Y:S01]  /*b7a0*/  FFMA.FTZ R6, R4.reuse, UR18, R17 ;  /* 0x0000001204067c23 */ /* 0x040fe20008010011 */
[----:B------:R-:W-:Y:S01]  /*b7b0*/  FSEL R161, R5, -INF , !P5 ;  /* 0xff80000005a17808 */ /* 0x000fe20006800000 */
[----:B------:R-:W-:Y:S01]  /*b7c0*/  FFMA.FTZ R5, R4, UR18, R19 ;  /* 0x0000001204057c23 */ /* 0x000fe20008010013 */
[----:B------:R-:W-:-:S02]  /*b7d0*/  ISETP.GE.AND P3, PT, R2, R45, PT ;  /* 0x0000002d0200720c */ /* 0x000fc40003f66270 */
[C---:B------:R-:W-:Y:S02]  /*b7e0*/  ISETP.GE.AND P6, PT, R2.reuse, R47, PT ;  /* 0x0000002f0200720c */ /* 0x040fe40003fc6270 */
[----:B------:R-:W-:Y:S01]  /*b7f0*/  ISETP.GE.AND P5, PT, R2, R46, PT ;  /* 0x0000002e0200720c */ /* 0x000fe20003fa6270 */
[----:B------:R-:W-:Y:S01]  /*b800*/  VIADD R2, R0, 0x30 ;  /* 0x0000003000027836 */ /* 0x000fe20000000000 */
[----:B------:R-:W-:Y:S01]  /*b810*/  FSEL R141, R6, -INF , !P0 ;  /* 0xff800000068d7808 */ /* 0x000fe20004000000 */
[C---:B------:R-:W-:Y:S01]  /*b820*/  FFMA.FTZ R6, R4.reuse, UR18, R25 ;  /* 0x0000001204067c23 */ /* 0x040fe20008010019 */
[----:B------:R-:W-:Y:S01]  /*b830*/  FSEL R163, R3, -INF , !P2 ;  /* 0xff80000003a37808 */ /* 0x000fe20005000000 */
[----:B------:R-:W-:Y:S01]  /*b840*/  FFMA.FTZ R4, R4, UR18, R27 ;  /* 0x0000001204047c23 */ /* 0x000fe2000801001b */
[----:B------:R-:W-:Y:S02]  /*b850*/  I2FP.F32.S32 R3, R2 ;  /* 0x0000000200037245 */ /* 0x000fe40000201400 */
[----:B------:R-:W-:-:S02]  /*b860*/  FSEL R162, R7, -INF , !P4 ;  /* 0xff80000007a27808 */ /* 0x000fc40006000000 */
[----:B------:R-:W-:Y:S01]  /*b870*/  FSEL R157, R5, -INF , !P3 ;  /* 0xff800000059d7808 */ /* 0x000fe20005800000 */
[C---:B------:R-:W-:Y:S01]  /*b880*/  FFMA.FTZ R5, R3.reuse, UR18, R32 ;  /* 0x0000001203057c23 */ /* 0x040fe20008010020 */
[C---:B------:R-:W-:Y:S02]  /*b890*/  ISETP.GE.AND P4, PT, R2.reuse, R44, PT ;  /* 0x0000002c0200720c */ /* 0x040fe40003f86270 */
[C---:B------:R-:W-:Y:S02]  /*b8a0*/  ISETP.GE.AND P2, PT, R2.reuse, R45, PT ;  /* 0x0000002d0200720c */ /* 0x040fe40003f46270 */
[C---:B------:R-:W-:Y:S02]  /*b8b0*/  ISETP.GE.AND P0, PT, R2.reuse, R47, PT ;  /* 0x0000002f0200720c */ /* 0x040fe40003f06270 */
[----:B------:R-:W-:Y:S01]  /*b8c0*/  ISETP.GE.AND P3, PT, R2, R46, PT ;  /* 0x0000002e0200720c */ /* 0x000fe20003f66270 */
[----:B------:R-:W-:Y:S01]  /*b8d0*/  VIADD R2, R0, 0x31 ;  /* 0x0000003100027836 */ /* 0x000fe20000000000 */
[----:B------:R-:W-:Y:S01]  /*b8e0*/  FSEL R156, R6, -INF , !P6 ;  /* 0xff800000069c7808 */ /* 0x000fe20007000000 */
[----:B------:R-:W-:Y:S01]  /*b8f0*/  FFMA.FTZ R6, R3, UR18, R34 ;  /* 0x0000001203067c23 */ /* 0x000fe20008010022 */
[----:B------:R-:W-:-:S02]  /*b900*/  FSEL R159, R4, -INF , !P5 ;  /* 0xff800000049f7808 */ /* 0x000fc40006800000 */
[----:B------:R-:W-:Y:S02]  /*b910*/  I2FP.F32.S32 R4, R2 ;  /* 0x0000000200047245 */ /* 0x000fe40000201400 */
        /* <DEDUP_REMOVED lines=8> */
[----:B------:R-:W-:-:S02]  /*b9a0*/  ISETP.GE.AND P4, PT, R2, R47, PT ;  /* 0x0000002f0200720c */ /* 0x000fc40003f86270 */
[----:B------:R-:W-:Y:S01]  /*b9b0*/  ISETP.GE.AND P2, PT, R2, R46, PT ;  /* 0x0000002e0200720c */ /* 0x000fe20003f46270 */
[----:B------:R-:W-:Y:S01]  /*b9c0*/  VIADD R2, R0, 0x38 ;  /* 0x0000003800027836 */ /* 0x000fe20000000000 */
[----:B------:R-:W-:Y:S02]  /*b9d0*/  FSEL R158, R3, -INF , !P3 ;  /* 0xff800000039e7808 */ /* 0x000fe40005800000 */
[----:B------:R-:W-:Y:S02]  /*b9e0*/  FSEL R142, R6, -INF , !P0 ;  /* 0xff800000068e7808 */ /* 0x000fe40004000000 */
[----:B------:R-:W-:Y:S02]  /*b9f0*/  I2FP.F32.S32 R3, R2 ;  /* 0x0000000200037245 */ /* 0x000fe40000201400 */
[----:B------:R-:W-:Y:S01]  /*ba00*/  FSEL R58, R5, -INF , !P6 ;  /* 0xff800000053a7808 */ /* 0x000fe20007000000 */
[----:B------:R-:W-:Y:S01]  /*ba10*/  FFMA.FTZ R5, R4, UR18, R29 ;  /* 0x0000001204057c23 */ /* 0x000fe2000801001d */
[----:B------:R-:W-:Y:S01]  /*ba20*/  FSEL R62, R7, -INF , !P5 ;  /* 0xff800000073e7808 */ /* 0x000fe20006800000 */
[C---:B------:R-:W-:Y:S01]  /*ba30*/  FFMA.FTZ R8, R3.reuse, UR18, R8 ;  /* 0x0000001203087c23 */ /* 0x040fe20008010008 */
[C---:B------:R-:W-:Y:S01]  /*ba40*/  ISETP.GE.AND P0, PT, R2.reuse, R44, PT ;  /* 0x0000002c0200720c */ /* 0x040fe20003f06270 */
[C---:B------:R-:W-:Y:S01]  /*ba50*/  FFMA.FTZ R6, R3.reuse, UR18, R12 ;  /* 0x0000001203067c23 */ /* 0x040fe2000801000c */
[C---:B------:R-:W-:Y:S01]  /*ba60*/  ISETP.GE.AND P3, PT, R2.reuse, R45, PT ;  /* 0x0000002d0200720c */ /* 0x040fe20003f66270 */
[----:B------:R-:W-:Y:S01]  /*ba70*/  FFMA.FTZ R7, R3, UR18, R10 ;  /* 0x0000001203077c23 */ /* 0x000fe2000801000a */
[----:B------:R-:W-:-:S02]  /*ba80*/  ISETP.GE.AND P6, PT, R2, R47, PT ;  /* 0x0000002f0200720c */ /* 0x000fc40003fc6270 */
[----:B------:R-:W-:Y:S01]  /*ba90*/  ISETP.GE.AND P5, PT, R2, R46, PT ;  /* 0x0000002e0200720c */ /* 0x000fe20003fa6270 */
[----:B------:R-:W-:Y:S01]  /*baa0*/  FFMA.FTZ R2, R4, UR18, R31 ;  /* 0x0000001204027c23 */ /* 0x000fe2000801001f */
[----:B------:R-:W-:Y:S01]  /*bab0*/  FFMA.FTZ R4, R3, UR18, R14 ;  /* 0x0000001203047c23 */ /* 0x000fe2000801000e */
[----:B------:R-:W-:Y:S02]  /*bac0*/  I2FP.F32.S32 R3, R0 ;  /* 0x0000000000037245 */ /* 0x000fe40000201400 */
[----:B------:R-:W-:Y:S02]  /*bad0*/  FSEL R50, R6, -INF , !P0 ;  /* 0xff80000006327808 */ /* 0x000fe40004000000 */
[----:B------:R-:W-:Y:S01]  /*bae0*/  ISETP.GE.AND P0, PT, R0, R47, PT ;  /* 0x0000002f0000720c */ /* 0x000fe20003f06270 */
[----:B------:R-:W-:Y:S01]  /*baf0*/  FFMA.FTZ R6, R3, UR18, R64 ;  /* 0x0000001203067c23 */ /* 0x000fe20008010040 */
[----:B------:R-:W-:Y:S02]  /*bb00*/  FSEL R63, R5, -INF , !P4 ;  /* 0xff800000053f7808 */ /* 0x000fe40006000000 */
[----:B------:R-:W-:Y:S01]  /*bb10*/  FSEL R143, R2, -INF , !P2 ;  /* 0xff800000028f7808 */ /* 0x000fe20005000000 */
[C---:B------:R-:W-:Y:S01]  /*bb20*/  FFMA.FTZ R2, R3.reuse, UR18, R72 ;  /* 0x0000001203027c23 */ /* 0x040fe20008010048 */
        /* <DEDUP_REMOVED lines=10> */
[----:B------:R-:W-:Y:S02]  /*bbd0*/  I2FP.F32.S32 R2, R0 ;  /* 0x0000000000027245 */ /* 0x000fe40000201400 */
[----:B------:R-:W-:-:S02]  /*bbe0*/  FSEL R60, R8, -INF , !P6 ;  /* 0xff800000083c7808 */ /* 0x000fc40007000000 */
[----:B------:R-:W-:Y:S01]  /*bbf0*/  FSEL R72, R7, -INF , !P5 ;  /* 0xff80000007487808 */ /* 0x000fe20006800000 */
[----:B------:R-:W-:Y:S01]  /*bc00*/  FFMA.FTZ R5, R2, UR18, R13 ;  /* 0x0000001202057c23 */ /* 0x000fe2000801000d */
[----:B------:R-:W-:Y:S01]  /*bc10*/  FSEL R23, R4, -INF , !P2 ;  /* 0xff80000004177808 */ /* 0x000fe20005000000 */
[----:B------:R-:W-:Y:S01]  /*bc20*/  FFMA.FTZ R4, R2, UR18, R15 ;  /* 0x0000001202047c23 */ /* 0x000fe2000801000f */
[C---:B------:R-:W-:Y:S02]  /*bc30*/  ISETP.GE.AND P6, PT, R0.reuse, R44, PT ;  /* 0x0000002c0000720c */ /* 0x040fe40003fc6270 */
[C---:B------:R-:W-:Y:S02]  /*bc40*/  ISETP.GE.AND P5, PT, R0.reuse, R45, PT ;  /* 0x0000002d0000720c */ /* 0x040fe40003fa6270 */
[C---:B------:R-:W-:Y:S02]  /*bc50*/  ISETP.GE.AND P4, PT, R0.reuse, R47, PT ;  /* 0x0000002f0000720c */ /* 0x040fe40003f86270 */
[----:B------:R-:W-:Y:S01]  /*bc60*/  ISETP.GE.AND P2, PT, R0, R46, PT ;  /* 0x0000002e0000720c */ /* 0x000fe20003f46270 */
[C---:B------:R-:W-:Y:S01]  /*bc70*/  FFMA.FTZ R0, R2.reuse, UR18, R9 ;  /* 0x0000001202007c23 */ /* 0x040fe20008010009 */
[----:B------:R-:W-:Y:S01]  /*bc80*/  FFMA.FTZ R2, R2, UR18, R11 ;  /* 0x0000001202027c23 */ /* 0x000fe2000801000b */
[----:B------:R-:W-:-:S02]  /*bc90*/  FSEL R49, R3, -INF , !P3 ;  /* 0xff80000003317808 */ /* 0x000fc40005800000 */
[----:B------:R-:W-:Y:S02]  /*bca0*/  FSEL R35, R5, -INF , !P6 ;  /* 0xff80000005237808 */ /* 0x000fe40007000000 */
[----:B------:R-:W-:Y:S02]  /*bcb0*/  FSEL R42, R4, -INF , !P5 ;  /* 0xff800000042a7808 */ /* 0x000fe40006800000 */
[----:B------:R-:W-:Y:S02]  /*bcc0*/  FSEL R48, R0, -INF , !P4 ;  /* 0xff80000000307808 */ /* 0x000fe40006000000 */
[----:B------:R-:W-:Y:S01]  /*bcd0*/  FSEL R59, R2, -INF , !P2 ;  /* 0xff800000023b7808 */ /* 0x000fe20005000000 */
[----:B------:R-:W-:Y:S06]  /*bce0*/  @!P0 BRA `(.L_x_1253) ;  /* 0x0000000000f88947 */ /* 0x000fec0003800000 */
        /* <DEDUP_REMOVED lines=60> */
.L_x_1255:
[----:B------:R-:W-:Y:S05]  /*c0b0*/  BSYNC B0 ;  /* 0x0000000000007941 */ /* 0x000fea0003800000 */
.L_x_1254:
[----:B------:R-:W0:Y:S02]  /*c0c0*/  LDGDEPBAR ;  /* 0x00000000000079af */ /* 0x000e240000000000 */
.L_x_1253:
[----:B-1----:R-:W3:Y:S04]  /*c0d0*/  LDL R7, [R1+0x168] ;  /* 0x0001680001077983 */ /* 0x002ee80000100800 */
[----:B------:R-:W4:Y:S04]  /*c0e0*/  LDL R5, [R1+0x80] ;  /* 0x0000800001057983 */ /* 0x000f280000100800 */
[----:B------:R-:W4:Y:S01]  /*c0f0*/  LDL R4, [R1+0x90] ;  /* 0x0000900001047983 */ /* 0x000f220000100800 */
[----:B------:R-:W-:-:S04]  /*c100*/  FMNMX.FTZ R0, R71, R22, !PT ;  /* 0x0000001647007209 */ /* 0x000fc80007810000 */
[----:B------:R-:W-:-:S04]  /*c110*/  FMNMX.FTZ R0, R73, R0, !PT ;  /* 0x0000000049007209 */ /* 0x000fc80007810000 */
[----:B------:R-:W-:-:S04]  /*c120*/  FMNMX.FTZ R0, R152, R0, !PT ;  /* 0x0000000098007209 */ /* 0x000fc80007810000 */
[----:B------:R-:W-:-:S04]  /*c130*/  FMNMX.FTZ R0, R67, R0, !PT ;  /* 0x0000000043007209 */ /* 0x000fc80007810000 */
[----:B------:R-:W-:-:S04]  /*c140*/  FMNMX.FTZ R0, R149, R0, !PT ;  /* 0x0000000095007209 */ /* 0x000fc80007810000 */
        /* <DEDUP_REMOVED lines=21> */
[----:B------:R-:W1:Y:S01]  /*c2a0*/  SHFL.BFLY PT, R3, R0, 0x2, 0x1f ;  /* 0x0c401f0000037f89 */ /* 0x000e6200000e0000 */
[----:B------:R-:W-:-:S04]  /*c2b0*/  FMNMX.FTZ R6, R161, R6, !PT ;  /* 0x00000006a1067209 */ /* 0x000fc80007810000 */
[----:B------:R-:W-:-:S04]  /*c2c0*/  FMNMX.FTZ R6, R157, R6, !PT ;  /* 0x000000069d067209 */ /* 0x000fc80007810000 */
[----:B------:R-:W-:-:S04]  /*c2d0*/  FMNMX.FTZ R6, R140, R6, !PT ;  /* 0x000000068c067209 */ /* 0x000fc80007810000 */
[----:B------:R-:W-:Y:S01]  /*c2e0*/  FMNMX.FTZ R6, R62, R6, !PT ;  /* 0x000000063e067209 */ /* 0x000fe20007810000 */
[----:B------:R-:W-:-:S03]  /*c2f0*/  USHF.L.U32 UR6, UR19, 0x1, URZ ;  /* 0x0000000113067899 */ /* 0x000fc6000800063f */
[----:B------:R-:W-:Y:S01]  /*c300*/  FMNMX.FTZ R6, R57, R6, !PT ;  /* 0x0000000639067209 */ /* 0x000fe20007810000 */
[----:B------:R-:W-:-:S03]  /*c310*/  IMAD.U32 R2, RZ, RZ, UR33 ;  /* 0x00000021ff027e24 */ /* 0x000fc6000f8e00ff */
[----:B------:R-:W-:Y:S01]  /*c320*/  FMNMX.FTZ R6, R42, R6, !PT ;  /* 0x000000062a067209 */ /* 0x000fe20007810000 */
[----:B------:R-:W-:Y:S01]  /*c330*/  STL [R1+0x1cc], R74 ;  /* 0x0001cc4a01007387 */ /* 0x000fe20000100800 */
[----:B-1----:R-:W-:-:S03]  /*c340*/  FMNMX.FTZ R0, R0, R3, !PT ;  /* 0x0000000300007209 */ /* 0x002fc60007810000 */
[----:B------:R-:W1:Y:S04]  /*c350*/  SHFL.BFLY PT, R18, R6, 0x2, 0x1f ;  /* 0x0c401f0006127f89 */ /* 0x000e6800000e0000 */
[----:B------:R-:W-:Y:S04]  /*c360*/  STL [R1+0x1c8], R144 ;  /* 0x0001c89001007387 */ /* 0x000fe80000100800 */
[----:B------:R-:W-:Y:S04]  /*c370*/  STL [R1+0x1c4], R145 ;  /* 0x0001c49101007387 */ /* 0x000fe80000100800 */
[----:B------:R-:W-:Y:S04]  /*c380*/  STL [R1+0x1c0], R177 ;  /* 0x0001c0b101007387 */ /* 0x000fe80000100800 */
[----:B------:R-:W-:Y:S04]  /*c390*/  STL [R1+0x1bc], R180 ;  /* 0x0001bcb401007387 */ /* 0x000fe80000100800 */
[----:B------:R-:W2:Y:S01]  /*c3a0*/  SHFL.BFLY PT, R10, R0, 0x1, 0x1f ;  /* 0x0c201f00000a7f89 */ /* 0x000ea200000e0000 */
[----:B------:R-:W-:-:S04]  /*c3b0*/  ULEA UR4, UR19, 0x1, 0x1 ;  /* 0x0000000113047891 */ /* 0x000fc8000f8e083f */
[----:B------:R-:W-:Y:S01]  /*c3c0*/  ULOP3.LUT UR4, UR4, UR33, URZ, 0x3c, !UPT ;  /* 0x0000002104047292 */ /* 0x000fe2000f8e3c3f */
[----:B-1----:R-:W-:-:S05]  /*c3d0*/  FMNMX.FTZ R18, R6, R18, !PT ;  /* 0x0000001206127209 */ /* 0x002fca0007810000 */
[----:B------:R-:W1:Y:S01]  /*c3e0*/  SHFL.BFLY PT, R19, R18, 0x1, 0x1f ;  /* 0x0c201f0012137f89 */ /* 0x000e6200000e0000 */
[----:B--2---:R-:W-:-:S04]  /*c3f0*/  FMNMX.FTZ R244, R0, R10, !PT ;  /* 0x0000000a00f47209 */ /* 0x004fc80007810000 */
[----:B------:R-:W-:Y:S02]  /*c400*/  FSETP.NEU.FTZ.AND P2, PT, R244, -INF , PT ;  /* 0xff800000f400780b */ /* 0x000fe40003f5d000 */
[----:B-1----:R-:W-:-:S04]  /*c410*/  FMNMX.FTZ R242, R18, R19, !PT ;  /* 0x0000001312f27209 */ /* 0x002fc80007810000 */
[----:B------:R-:W-:Y:S01]  /*c420*/  FSETP.NEU.FTZ.AND P4, PT, R242, -INF , PT ;  /* 0xff800000f200780b */ /* 0x000fe20003f9d000 */
[----:B------:R-:W-:Y:S04]  /*c430*/  STL [R1+0x1b8], R178 ;  /* 0x0001b8b201007387 */ /* 0x000fe80000100800 */
[----:B------:R-:W-:Y:S01]  /*c440*/  STL [R1+0x1b4], R179 ;  /* 0x0001b4b301007387 */ /* 0x000fe20000100800 */
[----:B------:R-:W-:-:S03]  /*c450*/  FSEL R66, R244, RZ, P2 ;  /* 0x000000fff4427208 */ /* 0x000fc60001000000 */
[----:B------:R-:W-:Y:S04]  /*c460*/  STL [R1+0x1b0], R233 ;  /* 0x0001b0e901007387 */ /* 0x000fe80000100800 */
[----:B------:R-:W-:Y:S04]  /*c470*/  STL [R1+0x1ac], R232 ;  /* 0x0001ace801007387 */ /* 0x000fe80000100800 */
[----:B------:R-:W-:Y:S04]  /*c480*/  STL [R1+0x1a8], R192 ;  /* 0x0001a8c001007387 */ /* 0x000fe80000100800 */
[----:B------:R-:W-:Y:S04]  /*c490*/  STL [R1+0x1a4], R190 ;  /* 0x0001a4be01007387 */ /* 0x000fe80000100800 */
[----:B------:R-:W-:Y:S04]  /*c4a0*/  STL [R1+0x1a0], R189 ;  /* 0x0001a0bd01007387 */ /* 0x000fe80000100800 */
[----:B------:R-:W-:Y:S04]  /*c4b0*/  STL [R1+0x19c], R188 ;  /* 0x00019cbc01007387 */ /* 0x000fe80000100800 */
[----:B------:R-:W-:Y:S04]  /*c4c0*/  STL [R1+0x198], R187 ;  /* 0x000198bb01007387 */ /* 0x000fe80000100800 */
[----:B------:R1:W-:Y:S01]  /*c4d0*/  STL [R1+0x194], R186 ;  /* 0x000194ba01007387 */ /* 0x0003e20000100800 */
[----:B---3--:R-:W-:-:S05]  /*c4e0*/  IMAD.WIDE.U32 R220, R7, -0x2daee0ad, RZ ;  /* 0xd2511f5307dc7825 */ /* 0x008fca00078e00ff */
[----:B------:R-:W-:Y:S02]  /*c4f0*/  LOP3.LUT R225, R221, UR6, R2, 0x96, !PT ;  /* 0x00000006dde17c12 */ /* 0x000fe4000f8e9602 */
[----:B------:R-:W-:Y:S01]  /*c500*/  LOP3.LUT R2, R235, UR41, R220, 0x96, !PT ;  /* 0x00000029eb027c12 */ /* 0x000fe2000f8e96dc */
[----:B----4-:R-:W-:Y:S02]  /*c510*/  IMAD R180, R5, -0x326172a9, RZ ;  /* 0xcd9e8d5705b47824 */ /* 0x010fe400078e02ff */
[----:B------:R-:W-:-:S04]  /*c520*/  IMAD.WIDE.U32 R20, R225, -0x326172a9, RZ ;  /* 0xcd9e8d57e1147825 */ /* 0x000fc800078e00ff */
[----:B------:R-:W-:-:S04]  /*c530*/  IMAD.WIDE.U32 R2, R2, -0x326172a9, RZ ;  /* 0xcd9e8d5702027825 */ /* 0x000fc800078e00ff */
[----:B------:R-:W-:Y:S01]  /*c540*/  IMAD.MOV.U32 R226, RZ, RZ, R4 ;  /* 0x000000ffffe27224 */ /* 0x000fe200078e0004 */
[----:B------:R-:W-:Y:S02]  /*c550*/  LOP3.LUT R4, R21, UR42, R180, 0x96, !PT ;  /* 0x0000002a15047c12 */ /* 0x000fe4000f8e96b4 */
[----:B------:R-:W-:-:S03]  /*c560*/  LOP3.LUT R8, R3, UR40, R20, 0x96, !PT ;  /* 0x0000002803087c12 */ /* 0x000fc6000f8e9614 */
[----:B------:R-:W-:-:S04]  /*c570*/  IMAD.WIDE.U32 R4, R4, -0x2daee0ad, RZ ;  /* 0xd2511f5304047825 */ /* 0x000fc800078e00ff */
[----:B------:R-:W-:Y:S01]  /*c580*/  IMAD.WIDE.U32 R8, R8, -0x2daee0ad, RZ ;  /* 0xd2511f5308087825 */ /* 0x000fe200078e00ff */
[----:B------:R-:W-:Y:S02]  /*c590*/  LOP3.LUT R7, R221, UR4, RZ, 0x3c, !PT ;  /* 0x00000004dd077c12 */ /* 0x000fe4000f8e3cff */
[----:B------:R-:W-:Y:S02]  /*c5a0*/  LOP3.LUT R5, R5, UR39, R234, 0x96, !PT ;  /* 0x0000002705057c12 */ /* 0x000fe4000f8e96ea */
[----:B------:R-:W-:Y:S01]  /*c5b0*/  LOP3.LUT R14, R9, UR37, R4, 0x96, !PT ;  /* 0x00000025090e7c12 */ /* 0x000fe2000f8e9604 */
[----:B------:R-:W-:-:S04]  /*c5c0*/  IMAD.WIDE.U32 R166, R7, -0x326172a9, RZ ;  /* 0xcd9e8d5707a67825 */ /* 0x000fc800078e00ff */
[----:B------:R-:W-:-:S04]  /*c5d0*/  IMAD.WIDE.U32 R4, R5, -0x326172a9, RZ ;  /* 0xcd9e8d5705047825 */ /* 0x000fc800078e00ff */
[----:B------:R-:W-:Y:S01]  /*c5e0*/  IMAD.WIDE.U32 R14, R14, -0x326172a9, RZ ;  /* 0xcd9e8d570e0e7825 */ /* 0x000fe200078e00ff */
[----:B------:R-:W-:Y:S02]  /*c5f0*/  LOP3.LUT R0, R167, UR42, R180, 0x96, !PT ;  /* 0x0000002aa7007c12 */ /* 0x000fe4000f8e96b4 */
[----:B------:R-:W-:Y:S02]  /*c600*/  LOP3.LUT R12, R3, UR40, R166, 0x96, !PT ;  /* 0x00000028030c7c12 */ /* 0x000fe4000f8e96a6 */
[----:B------:R-:W-:Y:S02]  /*c610*/  LOP3.LUT R6, R5, UR38, R2, 0x96, !PT ;  /* 0x0000002605067c12 */ /* 0x000fe4000f8e9602 */
[----:B------:R-:W-:Y:S01]  /*c620*/  LOP3.LUT R16, R15, UR36, R4, 0x96, !PT ;  /* 0x000000240f107c12 */ /* 0x000fe2000f8e9604 */
[----:B------:R-:W-:-:S04]  /*c630*/  IMAD.WIDE.U32 R4, R0, -0x2daee0ad, RZ ;  /* 0xd2511f5300047825 */ /* 0x000fc800078e00ff */
[----:B------:R-:W-:Y:S01]  /*c640*/  FMUL.FTZ R0, R244, UR43 ;  /* 0x0000002bf4007c20 */ /* 0x000fe20008410000 */
[----:B------:R-:W-:-:S04]  /*c650*/  IMAD.WIDE.U32 R12, R12, -0x2daee0ad, RZ ;  /* 0xd2511f530c0c7825 */ /* 0x000fc800078e00ff */
[----:B------:R-:W-:-:S04]  /*c660*/  IMAD.WIDE.U32 R6, R6, -0x2daee0ad, RZ ;  /* 0xd2511f5306067825 */ /* 0x000fc800078e00ff */
[----:B------:R-:W-:Y:S01]  /*c670*/  IMAD.WIDE.U32 R16, R16, -0x2daee0ad, RZ ;  /* 0xd2511f5310107825 */ /* 0x000fe200078e00ff */
[----:B------:R-:W-:Y:S02]  /*c680*/  LOP3.LUT R3, R5, UR39, R234, 0x96, !PT ;  /* 0x0000002705037c12 */ /* 0x000fe4000f8e96ea */
[----:B------:R-:W-:Y:S02]  /*c690*/  LOP3.LUT R10, R13, UR37, R4, 0x96, !PT ;  /* 0x000000250d0a7c12 */ /* 0x000fe4000f8e9604 */
[----:B------:R-:W-:Y:S02]  /*c6a0*/  FSEL R0, R0, RZ, P2 ;  /* 0x000000ff00007208 */ /* 0x000fe40001000000 */
[----:B------:R-:W-:Y:S02]  /*c6b0*/  LOP3.LUT R8, R7, UR35, R8, 0x96, !PT ;  /* 0x0000002307087c12 */ /* 0x000fe4000f8e9608 */
[----:B------:R-:W-:Y:S01]  /*c6c0*/  LOP3.LUT R4, R17, UR29, R6, 0x96, !PT ;  /* 0x0000001d11047c12 */ /* 0x000fe2000f8e9606 */
[----:B------:R-:W-:-:S04]  /*c6d0*/  IMAD.WIDE.U32 R6, R3, -0x326172a9, RZ ;  /* 0xcd9e8d5703067825 */ /* 0x000fc800078e00ff */
[----:B------:R-:W-:Y:S01]  /*c6e0*/  FFMA.FTZ R3, R22, UR43, -R0 ;  /* 0x0000002b16037c23 */ /* 0x000fe20008010800 */
[----:B------:R-:W-:-:S04]  /*c6f0*/  IMAD.WIDE.U32 R8, R8, -0x326172a9, RZ ;  /* 0xcd9e8d5708087825 */ /* 0x000fc800078e00ff */
[----:B------:R-:W-:Y:S01]  /*c700*/  IMAD.WIDE.U32 R4, R4, -0x326172a9, RZ ;  /* 0xcd9e8d5704047825 */ /* 0x000fe200078e00ff */
[----:B------:R2:W-:Y:S01]  /*c710*/  MUFU.EX2 R165, R3 ;  /* 0x0000000300a57308 */ /* 0x0005e20000000800 */
[----:B------:R-:W-:Y:S02]  /*c720*/  LOP3.LUT R7, R7, UR38, R2, 0x96, !PT ;  /* 0x0000002607077c12 */ /* 0x000fe4000f8e9602 */
[----:B------:R-:W-:-:S05]  /*c730*/  IMAD.WIDE.U32 R10, R10, -0x326172a9, RZ ;  /* 0xcd9e8d570a0a7825 */ /* 0x000fca00078e00ff */
[----:B------:R-:W-:Y:S01]  /*c740*/  LOP3.LUT R11, R11, UR36, R6, 0x96, !PT ;  /* 0x000000240b0b7c12 */ /* 0x000fe2000f8e9606 */
[----:B------:R-:W-:Y:S01]  /*c750*/  IMAD.WIDE.U32 R6, R7, -0x2daee0ad, RZ ;  /* 0xd2511f5307067825 */ /* 0x000fe200078e00ff */
[----:B--2---:R-:W-:-:S03]  /*c760*/  LOP3.LUT R3, R5, UR22, R8, 0x96, !PT ;  /* 0x0000001605037c12 */ /* 0x004fc6000f8e9608 */
[----:B------:R-:W-:-:S04]  /*c770*/  FFMA.FTZ R8, R73, UR43, -R0 ;  /* 0x0000002b49087c23 */ /* 0x000fc80008010800 */
[----:B------:R2:W3:Y:S01]  /*c780*/  MUFU.EX2 R74, R8 ;  /* 0x00000008004a7308 */ /* 0x0004e20000000800 */
[----:B------:R-:W-:Y:S01]  /*c790*/  LOP3.LUT R2, R3, 0xffff, RZ, 0xc0, !PT ;  /* 0x0000ffff03027812 */ /* 0x000fe200078ec0ff */
[----:B------:R-:W-:Y:S01]  /*c7a0*/  IMAD.WIDE.U32 R18, R11, -0x2daee0ad, RZ ;  /* 0xd2511f530b127825 */ /* 0x000fe200078e00ff */
[----:B------:R-:W-:Y:S02]  /*c7b0*/  LOP3.LUT R15, R7, UR35, R12, 0x96, !PT ;  /* 0x00000023070f7c12 */ /* 0x000fe4000f8e960c */
[----:B------:R-:W-:Y:S02]  /*c7c0*/  SHF.R.U32.HI R7, RZ, 0x8, R2 ;  /* 0x00000008ff077819 */ /* 0x000fe40000011602 */
[----:B------:R-:W-:Y:S01]  /*c7d0*/  LOP3.LUT R13, R19, UR29, R6, 0x96, !PT ;  /* 0x0000001d130d7c12 */ /* 0x000fe2000f8e9606 */
[----:B--2---:R-:W-:-:S05]  /*c7e0*/  FMUL.FTZ R8, R242, UR43 ;  /* 0x0000002bf2087c20 */ /* 0x004fca0008410000 */
[----:B------:R-:W-:Y:S02]  /*c7f0*/  FSEL R2, R8, RZ, P4 ;  /* 0x000000ff08027208 */ /* 0x000fe40002000000 */
[----:B------:R-:W-:-:S03]  /*c800*/  LOP3.LUT R8, R3, 0xff, RZ, 0xc0, !PT ;  /* 0x000000ff03087812 */ /* 0x000fc600078ec0ff */
[--C-:B------:R-:W-:Y:S01]  /*c810*/  FFMA.FTZ R6, R23, UR43, -R2.reuse ;  /* 0x0000002b17067c23 */ /* 0x100fe20008010802 */
[----:B------:R-:W-:Y:S02]  /*c820*/  ISETP.LE.U32.AND P3, PT, R8, UR12, PT ;  /* 0x0000000c08007c0c */ /* 0x000fe4000bf63070 */
[----:B------:R-:W-:Y:S01]  /*c830*/  LOP3.LUT R7, R7, 0xffff, RZ, 0xc0, !PT ;  /* 0x0000ffff07077812 */ /* 0x000fe200078ec0ff */
[----:B------:R3:W-:Y:S01]  /*c840*/  MUFU.EX2 R164, R6 ;  /* 0x0000000600a47308 */ /* 0x0007e20000000800 */
[C---:B------:R-:W-:Y:S01]  /*c850*/  LOP3.LUT R12, R4.reuse, 0xffff, RZ, 0xc0, !PT ;  /* 0x0000ffff040c7812 */ /* 0x040fe200078ec0ff */
[----:B------:R-:W-:Y:S01]  /*c860*/  FFMA.FTZ R5, R153, UR43, -R2 ;  /* 0x0000002b99057c23 */ /* 0x000fe20008010802 */
[----:B------:R-:W-:Y:S02]  /*c870*/  ISETP.LE.U32.AND P5, PT, R7, UR12, PT ;  /* 0x0000000c07007c0c */ /* 0x000fe4000bfa3070 */
[----:B------:R-:W-:Y:S02]  /*c880*/  LOP3.LUT R7, R4, 0xff, RZ, 0xc0, !PT ;  /* 0x000000ff04077812 */ /* 0x000fe400078ec0ff */
[--C-:B------:R-:W-:Y:S01]  /*c890*/  SHF.R.U32.HI R11, RZ, 0x10, R4.reuse ;  /* 0x00000010ff0b7819 */ /* 0x100fe20000011604 */
[----:B------:R2:W4:Y:S01]  /*c8a0*/  MUFU.EX2 R153, R5 ;  /* 0x0000000500997308 */ /* 0x0005220000000800 */
[----:B------:R-:W-:-:S02]  /*c8b0*/  SHF.R.U32.HI R4, RZ, 0x18, R4 ;  /* 0x00000018ff047819 */ /* 0x000fc40000011604 */
[----:B---3--:R-:W-:-:S04]  /*c8c0*/  F2FP.F16.F32.PACK_AB R6, R74, R165 ;  /* 0x000000a54a06723e */ /* 0x008fc800000000ff */
[C---:B------:R-:W-:Y:S02]  /*c8d0*/  PRMT R30, R6.reuse, 0x7610, R30 ;  /* 0x00007610061e7816 */ /* 0x040fe4000000001e */
[----:B------:R-:W-:Y:S02]  /*c8e0*/  PRMT R29, R6, 0x7632, R29 ;  /* 0x00007632061d7816 */ /* 0x000fe4000000001d */
[----:B------:R-:W-:Y:S01]  /*c8f0*/  ISETP.LE.U32.AND P2, PT, R4, UR12, PT ;  /* 0x0000000c04007c0c */ /* 0x000fe2000bf43070 */
[----:B------:R-:W-:Y:S01]  /*c900*/  @!P3 HADD2 R22, -R30.H0_H0, -RZ.H0_H0 ;  /* 0xa00000ff1e16b230 */ /* 0x000fe20000000900 */
[--C-:B------:R-:W-:Y:S02]  /*c910*/  SHF.R.U32.HI R4, RZ, 0x10, R3.reuse ;  /* 0x00000010ff047819 */ /* 0x100fe40000011603 */
[----:B------:R-:W-:Y:S02]  /*c920*/  SHF.R.U32.HI R3, RZ, 0x18, R3 ;  /* 0x00000018ff037819 */ /* 0x000fe40000011603 */
[----:B-1----:R-:W-:-:S02]  /*c930*/  PRMT R186, R30, 0x5410, R29 ;  /* 0x000054101eba7816 */ /* 0x002fc4000000001d */
[----:B------:R-:W-:Y:S02]  /*c940*/  @!P3 PRMT R30, R22, 0x5410, RZ ;  /* 0x00005410161eb816 */ /* 0x000fe400000000ff */
[----:B------:R-:W-:Y:S01]  /*c950*/  ISETP.LE.U32.AND P3, PT, R3, UR12, PT ;  /* 0x0000000c03007c0c */ /* 0x000fe2000bf63070 */
[--C-:B------:R-:W-:Y:S01]  /*c960*/  FFMA.FTZ R3, R152, UR43, -R0.reuse ;  /* 0x0000002b98037c23 */ /* 0x100fe20008010800 */
[----:B------:R-:W-:Y:S01]  /*c970*/  @!P5 HADD2 R23, -R29.H0_H0, -RZ.H0_H0 ;  /* 0xa00000ff1d17d230 */ /* 0x000fe20000000900 */
[----:B------:R-:W-:Y:S02]  /*c980*/  LOP3.LUT R4, R4, 0xff, RZ, 0xc0, !PT ;  /* 0x000000ff04047812 */ /* 0x000fe400078ec0ff */
[----:B------:R4:W-:Y:S01]  /*c990*/  MUFU.EX2 R144, R3 ;  /* 0x0000000300907308 */ /* 0x0009e20000000800 */
[----:B------:R-:W-:Y:S01]  /*c9a0*/  FFMA.FTZ R8, R67, UR43, -R0 ;  /* 0x0000002b43087c23 */ /* 0x000fe20008010800 */
[----:B------:R-:W-:Y:S02]  /*c9b0*/  @!P5 PRMT R29, R23, 0x5410, RZ ;  /* 0x00005410171dd816 */ /* 0x000fe400000000ff */
[----:B------:R-:W-:Y:S01]  /*c9c0*/  ISETP.LE.U32.AND P5, PT, R4, UR12, PT ;  /* 0x0000000c04007c0c */ /* 0x000fe2000bfa3070 */
[----:B--2---:R-:W-:Y:S01]  /*c9d0*/  IMAD.WIDE.U32 R4, R13, -0x326172a9, RZ ;  /* 0xcd9e8d570d047825 */ /* 0x004fe200078e00ff */
[----:B------:R-:W-:-:S02]  /*c9e0*/  ISETP.LE.U32.AND P6, PT, R7, UR12, PT ;  /* 0x0000000c07007c0c */ /* 0x000fc4000bfc3070 */
[----:B------:R-:W1:Y:S01]  /*c9f0*/  MUFU.EX2 R179, R8 ;  /* 0x0000000800b37308 */ /* 0x000e620000000800 */
[----:B----4-:R-:W-:-:S04]  /*ca00*/  F2FP.F16.F32.PACK_AB R3, R153, R164 ;  /* 0x000000a49903723e */ /* 0x010fc800000000ff */
[----:B------:R-:W-:Y:S01]  /*ca10*/  PRMT R28, R3, 0x7632, R28 ;  /* 0x00007632031c7816 */ /* 0x000fe2000000001c */
[----:B------:R-:W-:Y:S01]  /*ca20*/  IMAD.WIDE.U32 R6, R15, -0x326172a9, RZ ;  /* 0xcd9e8d570f067825 */ /* 0x000fe200078e00ff */
[----:B------:R-:W-:Y:S02]  /*ca30*/  PRMT R27, R3, 0x7610, R27 ;  /* 0x00007610031b7816 */ /* 0x000fe4000000001b */
[----:B------:R-:W-:Y:S01]  /*ca40*/  LOP3.LUT R14, R9, UR30, R14, 0x96, !PT ;  /* 0x0000001e090e7c12 */ /* 0x000fe2000f8e960e */
[----:B------:R-:W-:Y:S01]  /*ca50*/  @!P3 HADD2 R24, -R28.H0_H0, -RZ.H0_H0 ;  /* 0xa00000ff1c18b230 */ /* 0x000fe20000000900 */
[C---:B------:R-:W-:Y:S02]  /*ca60*/  LOP3.LUT R9, R4.reuse, 0xff, RZ, 0xc0, !PT ;  /* 0x000000ff04097812 */ /* 0x040fe400078ec0ff */
[----:B------:R-:W-:Y:S02]  /*ca70*/  LOP3.LUT R17, R4, 0xffff, RZ, 0xc0, !PT ;  /* 0x0000ffff04117812 */ /* 0x000fe400078ec0ff */
[----:B------:R-:W-:-:S02]  /*ca80*/  SHF.R.U32.HI R15, RZ, 0x10, R4 ;  /* 0x00000010ff0f7819 */ /* 0x000fc40000011604 */
[----:B------:R-:W-:Y:S02]  /*ca90*/  SHF.R.U32.HI R13, RZ, 0x18, R4 ;  /* 0x00000018ff0d7819 */ /* 0x000fe40000011604 */
[----:B------:R-:W-:Y:S02]  /*caa0*/  LOP3.LUT R3, R11, 0xff, RZ, 0xc0, !PT ;  /* 0x000000ff0b037812 */ /* 0x000fe400078ec0ff */
[----:B------:R-:W-:Y:S02]  /*cab0*/  SHF.R.U32.HI R4, RZ, 0x8, R12 ;  /* 0x00000008ff047819 */ /* 0x000fe4000001160c */
[----:B------:R-:W-:Y:S02]  /*cac0*/  PRMT R177, R27, 0x5410, R28 ;  /* 0x000054101bb17816 */ /* 0x000fe4000000001c */
[----:B------:R-:W-:Y:S02]  /*cad0*/  @!P3 PRMT R28, R24, 0x5410, RZ ;  /* 0x00005410181cb816 */ /* 0x000fe400000000ff */
[----:B------:R-:W-:-:S02]  /*cae0*/  ISETP.LE.U32.AND P3, PT, R3, UR12, PT ;  /* 0x0000000c03007c0c */ /* 0x000fc4000bf63070 */
[----:B------:R-:W-:Y:S01]  /*caf0*/  LOP3.LUT R19, R7, UR30, R10, 0x96, !PT ;  /* 0x0000001e07137c12 */ /* 0x000fe2000f8e960a */
[--C-:B------:R-:W-:Y:S01]  /*cb00*/  FFMA.FTZ R7, R154, UR43, -R2.reuse ;  /* 0x0000002b9a077c23 */ /* 0x100fe20008010802 */
[----:B------:R-:W-:Y:S01]  /*cb10*/  LOP3.LUT R3, R4, 0xffff, RZ, 0xc0, !PT ;  /* 0x0000ffff04037812 */ /* 0x000fe200078ec0ff */
[----:B------:R-:W-:Y:S02]  /*cb20*/  FFMA.FTZ R4, R160, UR43, -R2 ;  /* 0x0000002ba0047c23 */ /* 0x000fe40008010802 */
[----:B------:R-:W-:Y:S01]  /*cb30*/  MUFU.EX2 R154, R7 ;  /* 0x00000007009a7308 */ /* 0x000fe20000000800 */
[----:B------:R-:W-:Y:S01]  /*cb40*/  LOP3.LUT R6, R5, UR22, R6, 0x96, !PT ;  /* 0x0000001605067c12 */ /* 0x000fe2000f8e9606 */
[----:B------:R-:W-:Y:S01]  /*cb50*/  STL [R1+0x190], R185 ;  /* 0x000190b901007387 */ /* 0x000fe20000100800 */
[----:B-1----:R-:W-:-:S05]  /*cb60*/  F2FP.F16.F32.PACK_AB R8, R179, R144 ;  /* 0x00000090b308723e */ /* 0x002fca00000000ff */
[----:B------:R1:W2:Y:S01]  /*cb70*/  MUFU.EX2 R152, R4 ;  /* 0x0000000400987308 */ /* 0x0002a20000000800 */
[----:B------:R-:W-:Y:S01]  /*cb80*/  STL [R1+0x18c], R184 ;  /* 0x00018cb801007387 */ /* 0x000fe20000100800 */
[C---:B------:R-:W-:Y:S01]  /*cb90*/  PRMT R26, R8.reuse, 0x7610, R26 ;  /* 0x00007610081a7816 */ /* 0x040fe2000000001a */
[----:B------:R-:W-:Y:S01]  /*cba0*/  @!P5 HADD2 R25, -R27.H0_H0, -RZ.H0_H0 ;  /* 0xa00000ff1b19d230 */ /* 0x000fe20000000900 */
[----:B------:R-:W-:Y:S01]  /*cbb0*/  PRMT R32, R8, 0x7632, R32 ;  /* 0x0000763208207816 */ /* 0x000fe20000000020 */
[----:B------:R-:W-:Y:S04]  /*cbc0*/  STL [R1+0x188], R183 ;  /* 0x000188b701007387 */ /* 0x000fe80000100800 */
[----:B------:R-:W-:Y:S01]  /*cbd0*/  STL [R1+0x184], R182 ;  /* 0x000184b601007387 */ /* 0x000fe20000100800 */
[----:B-1----:R-:W-:-:S03]  /*cbe0*/  IMAD.WIDE.U32 R4, R14, -0x2daee0ad, RZ ;  /* 0xd2511f530e047825 */ /* 0x002fc600078e00ff */
[----:B------:R-:W-:Y:S01]  /*cbf0*/  STL [R1+0x180], R181 ;  /* 0x000180b501007387 */ /* 0x000fe20000100800 */
[----:B------:R-:W-:-:S03]  /*cc00*/  LOP3.LUT R11, R4, 0xff, RZ, 0xc0, !PT ;  /* 0x000000ff040b7812 */ /* 0x000fc600078ec0ff */
[----:B------:R-:W-:Y:S01]  /*cc10*/  STL [R1+0x17c], R176 ;  /* 0x00017cb001007387 */ /* 0x000fe20000100800 */
[----:B------:R-:W-:Y:S02]  /*cc20*/  LOP3.LUT R10, R4, 0xffff, RZ, 0xc0, !PT ;  /* 0x0000ffff040a7812 */ /* 0x000fe400078ec0ff */
[--C-:B------:R-:W-:Y:S02]  /*cc30*/  SHF.R.U32.HI R12, RZ, 0x10, R4.reuse ;  /* 0x00000010ff0c7819 */ /* 0x100fe40000011604 */
[----:B------:R-:W-:Y:S01]  /*cc40*/  SHF.R.U32.HI R8, RZ, 0x18, R4 ;  /* 0x00000018ff087819 */ /* 0x000fe20000011604 */
[----:B------:R-:W-:Y:S01]  /*cc50*/  FFMA.FTZ R4, R149, UR43, -R0 ;  /* 0x0000002b95047c23 */ /* 0x000fe20008010800 */
[----:B------:R-:W-:Y:S01]  /*cc60*/  STL [R1+0x178], R47 ;  /* 0x0001782f01007387 */ /* 0x000fe20000100800 */
[----:B------:R-:W-:-:S03]  /*cc70*/  @!P5 PRMT R27, R25, 0x5410, RZ ;  /* 0x00005410191bd816 */ /* 0x000fc600000000ff */
[----:B------:R-:W-:Y:S01]  /*cc80*/  STL [R1+0x174], R46 ;  /* 0x0001742e01007387 */ /* 0x000fe20000100800 */
[----:B------:R-:W-:-:S03]  /*cc90*/  ISETP.LE.U32.AND P5, PT, R3, UR12, PT ;  /* 0x0000000c03007c0c */ /* 0x000fc6000bfa3070 */
[----:B------:R1:W-:Y:S01]  /*cca0*/  STL [R1+0x170], R45 ;  /* 0x0001702d01007387 */ /* 0x0003e20000100800 */
[----:B------:R-:W-:Y:S02]  /*ccb0*/  LOP3.LUT R3, R5, UR25, R16, 0x96, !PT ;  /* 0x0000001905037c12 */ /* 0x000fe4000f8e9610 */
[----:B--2---:R-:W-:-:S04]  /*ccc0*/  F2FP.F16.F32.PACK_AB R5, R154, R152 ;  /* 0x000000989a05723e */ /* 0x004fc800000000ff */
[C---:B------:R-:W-:Y:S02]  /*ccd0*/  PRMT R224, R5.reuse, 0x7632, R224 ;  /* 0x0000763205e07816 */ /* 0x040fe400000000e0 */
[----:B------:R-:W-:Y:S01]  /*cce0*/  PRMT R222, R5, 0x7610, R222 ;  /* 0x0000761005de7816 */ /* 0x000fe200000000de */
[----:B------:R-:W-:Y:S02]  /*ccf0*/  @!P5 HADD2 R33, -R32.H0_H0, -RZ.H0_H0 ;  /* 0xa00000ff2021d230 */ /* 0x000fe40000000900 */
[----:B------:R-:W-:Y:S01]  /*cd00*/  @!P2 HADD2 R34, -R224.H0_H0, -RZ.H0_H0 ;  /* 0xa00000ffe022a230 */ /* 0x000fe20000000900 */
[----:B-1----:R1:W-:Y:S01]  /*cd10*/  MUFU.EX2 R45, R4 ;  /* 0x00000004002d7308 */ /* 0x0023e20000000800 */
[----:B------:R-:W-:Y:S01]  /*cd20*/  LOP3.LUT R5, R3, 0xff, RZ, 0xc0, !PT ;  /* 0x000000ff03057812 */ /* 0x000fe200078ec0ff */
[----:B-1----:R-:W-:-:S06]  /*cd30*/  FFMA.FTZ R4, R40, UR43, -R0 ;  /* 0x0000002b28047c23 */ /* 0x002fcc0008010800 */
[----:B------:R1:W2:Y:S01]  /*cd40*/  MUFU.EX2 R239, R4 ;  /* 0x0000000400ef7308 */ /* 0x0002a20000000800 */
[----:B------:R-:W-:Y:S02]  /*cd50*/  PRMT R252, R222, 0x5410, R224 ;  /* 0x00005410defc7816 */ /* 0x000fe400000000e0 */
[----:B------:R-:W-:Y:S01]  /*cd60*/  @!P2 PRMT R224, R34, 0x5410, RZ ;  /* 0x0000541022e0a816 */ /* 0x000fe200000000ff */
[----:B------:R-:W-:Y:S01]  /*cd70*/  FFMA.FTZ R7, R151, UR43, -R2 ;  /* 0x0000002b97077c23 */ /* 0x000fe20008010802 */
[----:B------:R-:W-:Y:S02]  /*cd80*/  PRMT R182, R26, 0x5410, R32 ;  /* 0x000054101ab67816 */ /* 0x000fe40000000020 */
[----:B-1----:R-:W-:-:S04]  /*cd90*/  LOP3.LUT R4, R3, 0xffff, RZ, 0xc0, !PT ;  /* 0x0000ffff03047812 */ /* 0x002fc800078ec0ff */
[----:B------:R-:W-:-:S04]  /*cda0*/  SHF.R.U32.HI R4, RZ, 0x8, R4 ;  /* 0x00000008ff047819 */ /* 0x000fc80000011604 */
[----:B------:R-:W-:Y:S02]  /*cdb0*/  LOP3.LUT R4, R4, 0xffff, RZ, 0xc0, !PT ;  /* 0x0000ffff04047812 */ /* 0x000fe400078ec0ff */
[----:B------:R-:W-:Y:S02]  /*cdc0*/  @!P5 PRMT R32, R33, 0x5410, RZ ;  /* 0x000054102120d816 */ /* 0x000fe400000000ff */
[----:B------:R-:W-:Y:S01]  /*cdd0*/  ISETP.LE.U32.AND P2, PT, R4, UR12, PT ;  /* 0x0000000c04007c0c */ /* 0x000fe2000bf43070 */
[----:B------:R-:W-:Y:S01]  /*cde0*/  FFMA.FTZ R4, R147, UR43, -R2 ;  /* 0x0000002b93047c23 */ /* 0x000fe20008010802 */
        /* <DEDUP_REMOVED lines=14> */
[----:B--2---:R-:W-:Y:S02]  /*ced0*/  F2FP.F16.F32.PACK_AB R3, R237, R151 ;  /* 0x00000097ed03723e */ /* 0x004fe400000000ff */
[----:B------:R-:W-:Y:S02]  /*cee0*/  @!P3 PRMT R222, R37, 0x5410, RZ ;  /* 0x0000541025deb816 */ /* 0x000fe400000000ff */
[----:B------:R-:W-:Y:S01]  /*cef0*/  ISETP.LE.U32.AND P3, PT, R4, UR12, PT ;  /* 0x0000000c04007c0c */ /* 0x000fe2000bf63070 */
[----:B------:R-:W-:Y:S01]  /*cf00*/  FFMA.FTZ R4, R146, UR43, -R0 ;  /* 0x0000002b92047c23 */ /* 0x000fe20008010800 */
[----:B------:R-:W-:-:S02]  /*cf10*/  PRMT R218, R3, 0x7632, R218 ;  /* 0x0000763203da7816 */ /* 0x000fc400000000da */
[----:B------:R-:W-:Y:S01]  /*cf20*/  PRMT R215, R3, 0x7610, R215 ;  /* 0x0000761003d77816 */ /* 0x000fe200000000d7 */
[----:B------:R-:W-:Y:S01]  /*cf30*/  FFMA.FTZ R3, R43, UR43, -R0 ;  /* 0x0000002b2b037c23 */ /* 0x000fe20008010800 */
[----:B------:R1:W-:Y:S01]  /*cf40*/  MUFU.EX2 R238, R4 ;  /* 0x0000000400ee7308 */ /* 0x0003e20000000800 */
[----:B------:R-:W-:-:S07]  /*cf50*/  @!P2 HADD2 R40, -R219.H0_H0, -RZ.H0_H0 ;  /* 0xa00000ffdb28a230 */ /* 0x000fce0000000900 */
[----:B------:R2:W3:Y:S01]  /*cf60*/  MUFU.EX2 R232, R3 ;  /* 0x0000000300e87308 */ /* 0x0004e20000000800 */
[----:B------:R-:W-:Y:S01]  /*cf70*/  @!P5 HADD2 R38, -R215.H0_H0, -RZ.H0_H0 ;  /* 0xa00000ffd726d230 */ /* 0x000fe20000000900 */
[----:B------:R-:W-:Y:S02]  /*cf80*/  @!P2 PRMT R219, R40, 0x5410, RZ ;  /* 0x0000541028dba816 */ /* 0x000fe400000000ff */
[----:B------:R-:W-:Y:S02]  /*cf90*/  ISETP.LE.U32.AND P2, PT, R11, UR12, PT ;  /* 0x0000000c0b007c0c */ /* 0x000fe4000bf43070 */
[----:B------:R-:W-:Y:S01]  /*cfa0*/  PRMT R183, R215, 0x5410, R218 ;  /* 0x00005410d7b77816 */ /* 0x000fe200000000da */
[----:B-1----:R-:W-:Y:S01]  /*cfb0*/  FFMA.FTZ R4, R148, UR43, -R2 ;  /* 0x0000002b94047c23 */ /* 0x002fe20008010802 */
[----:B------:R-:W-:Y:S02]  /*cfc0*/  @!P5 PRMT R215, R38, 0x5410, RZ ;  /* 0x0000541026d7d816 */ /* 0x000fe400000000ff */
[----:B--2---:R-:W-:-:S04]  /*cfd0*/  SHF.R.U32.HI R3, RZ, 0x8, R10 ;  /* 0x00000008ff037819 */ /* 0x004fc8000001160a */
[----:B------:R-:W-:Y:S01]  /*cfe0*/  LOP3.LUT R3, R3, 0xffff, RZ, 0xc0, !PT ;  /* 0x0000ffff03037812 */ /* 0x000fe200078ec0ff */
[----:B------:R1:W-:Y:S03]  /*cff0*/  MUFU.EX2 R47, R4 ;  /* 0x00000004002f7308 */ /* 0x0003e60000000800 */
[----:B------:R-:W-:Y:S02]  /*d000*/  ISETP.LE.U32.AND P5, PT, R3, UR12, PT ;  /* 0x0000000c03007c0c */ /* 0x000fe4000bfa3070 */
[----:B---3--:R-:W-:-:S04]  /*d010*/  F2FP.F16.F32.PACK_AB R3, R232, R238 ;  /* 0x000000eee803723e */ /* 0x008fc800000000ff */
[----:B------:R-:W-:Y:S01]  /*d020*/  PRMT R214, R3, 0x7610, R214 ;  /* 0x0000761003d67816 */ /* 0x000fe200000000d6 */
[----:B-1----:R-:W-:-:S04]  /*d030*/  FFMA.FTZ R4, R75, UR43, -R2 ;  /* 0x0000002b4b047c23 */ /* 0x002fc80008010802 */
[----:B------:R1:W2:Y:S01]  /*d040*/  MUFU.EX2 R189, R4 ;  /* 0x0000000400bd7308 */ /* 0x0002a20000000800 */
[----:B------:R-:W-:Y:S01]  /*d050*/  @!P2 HADD2 R43, -R214.H0_H0, -RZ.H0_H0 ;  /* 0xa00000ffd62ba230 */ /* 0x000fe20000000900 */
[----:B------:R-:W-:Y:S02]  /*d060*/  PRMT R213, R3, 0x7632, R213 ;  /* 0x0000763203d57816 */ /* 0x000fe400000000d5 */
[----:B------:R-:W-:Y:S01]  /*d070*/  LOP3.LUT R3, R12, 0xff, RZ, 0xc0, !PT ;  /* 0x000000ff0c037812 */ /* 0x000fe200078ec0ff */
[----:B------:R-:W-:Y:S01]  /*d080*/  @!P3 HADD2 R39, -R218.H0_H0, -RZ.H0_H0 ;  /* 0xa00000ffda27b230 */ /* 0x000fe20000000900 */
[----:B------:R-:W-:Y:S02]  /*d090*/  PRMT R247, R214, 0x5410, R213 ;  /* 0x00005410d6f77816 */ /* 0x000fe400000000d5 */
[----:B------:R-:W-:Y:S02]  /*d0a0*/  @!P2 PRMT R214, R43, 0x5410, RZ ;  /* 0x000054102bd6a816 */ /* 0x000fe400000000ff */
[----:B------:R-:W-:Y:S01]  /*d0b0*/  ISETP.LE.U32.AND P2, PT, R3, UR12, PT ;  /* 0x0000000c03007c0c */ /* 0x000fe2000bf43070 */
[----:B------:R-:W-:Y:S01]  /*d0c0*/  FFMA.FTZ R3, R56, UR43, -R0 ;  /* 0x0000002b38037c23 */ /* 0x000fe20008010800 */
[----:B------:R-:W-:-:S02]  /*d0d0*/  @!P3 PRMT R218, R39, 0x5410, RZ ;  /* 0x0000541027dab816 */ /* 0x000fc400000000ff */
[----:B------:R-:W-:Y:S01]  /*d0e0*/  ISETP.LE.U32.AND P3, PT, R8, UR12, PT ;  /* 0x0000000c08007c0c */ /* 0x000fe2000bf63070 */
[----:B------:R2:W-:Y:S01]  /*d0f0*/  MUFU.EX2 R192, R3 ;  /* 0x0000000300c07308 */ /* 0x0005e20000000800 */
[----:B-1----:R-:W-:-:S07]  /*d100*/  FFMA.FTZ R4, R52, UR43, -R0 ;  /* 0x0000002b34047c23 */ /* 0x002fce0008010800 */
[----:B------:R1:W3:Y:S01]  /*d110*/  MUFU.EX2 R145, R4 ;  /* 0x0000000400917308 */ /* 0x0002e20000000800 */
[----:B------:R-:W-:Y:S01]  /*d120*/  @!P5 HADD2 R51, -R213.H0_H0, -RZ.H0_H0 ;  /* 0xa00000ffd533d230 */ /* 0x000fe20000000900 */
[----:B--2---:R-:W-:-:S04]  /*d130*/  F2FP.F16.F32.PACK_AB R3, R189, R47 ;  /* 0x0000002fbd03723e */ /* 0x004fc800000000ff */
[C---:B------:R-:W-:Y:S02]  /*d140*/  PRMT R212, R3.reuse, 0x7632, R212 ;  /* 0x0000763203d47816 */ /* 0x040fe400000000d4 */
[----:B------:R-:W-:Y:S02]  /*d150*/  PRMT R211, R3, 0x7610, R211 ;  /* 0x0000761003d37816 */ /* 0x000fe400000000d3 */
[C---:B------:R-:W-:Y:S01]  /*d160*/  LOP3.LUT R3, R6.reuse, 0xffff, RZ, 0xc0, !PT ;  /* 0x0000ffff06037812 */ /* 0x040fe200078ec0ff */
[----:B------:R-:W-:Y:S01]  /*d170*/  @!P3 HADD2 R52, -R212.H0_H0, -RZ.H0_H0 ;  /* 0xa00000ffd434b230 */ /* 0x000fe20000000900 */
[----:B-1----:R-:W-:Y:S02]  /*d180*/  LOP3.LUT R4, R6, 0xff, RZ, 0xc0, !PT ;  /* 0x000000ff06047812 */ /* 0x002fe400078ec0ff */
[----:B------:R-:W-:Y:S02]  /*d190*/  SHF.R.U32.HI R3, RZ, 0x8, R3 ;  /* 0x00000008ff037819 */ /* 0x000fe40000011603 */
[----:B------:R-:W-:-:S02]  /*d1a0*/  @!P5 PRMT R213, R51, 0x5410, RZ ;  /* 0x0000541033d5d816 */ /* 0x000fc400000000ff */
[----:B------:R-:W-:Y:S02]  /*d1b0*/  LOP3.LUT R3, R3, 0xffff, RZ, 0xc0, !PT ;  /* 0x0000ffff03037812 */ /* 0x000fe400078ec0ff */
[----:B------:R-:W-:Y:S02]  /*d1c0*/  ISETP.LE.U32.AND P5, PT, R4, UR12, PT ;  /* 0x0000000c04007c0c */ /* 0x000fe4000bfa3070 */
[----:B------:R-:W-:Y:S02]  /*d1d0*/  PRMT R246, R211, 0x5410, R212 ;  /* 0x00005410d3f67816 */ /* 0x000fe400000000d4 */
        /* <DEDUP_REMOVED lines=25> */
[----:B------:R-:W-:Y:S01]  /*d370*/  FMNMX.FTZ R3, R196, R3, !PT ;  /* 0x00000003c4037209 */ /* 0x000fe20007810000 */
[----:B------:R2:W-:Y:S03]  /*d380*/  STL [R1+0x16c], R44 ;  /* 0x00016c2c01007387 */ /* 0x0005e60000100800 */
[----:B------:R-:W-:Y:S01]  /*d390*/  FMNMX.FTZ R3, R191, R3, !PT ;  /* 0x00000003bf037209 */ /* 0x000fe20007810000 */
[----:B-1----:R-:W-:-:S04]  /*d3a0*/  FFMA.FTZ R4, R65, UR43, -R2 ;  /* 0x0000002b41047c23 */ /* 0x002fc80008010802 */
[----:B--2---:R1:W2:Y:S02]  /*d3b0*/  MUFU.EX2 R44, R4 ;  /* 0x00000004002c7308 */ /* 0x0042a40000000800 */
        /* <DEDUP_REMOVED lines=11> */
[----:B--2---:R-:W-:Y:S02]  /*d470*/  F2FP.F16.F32.PACK_AB R6, R44, R178 ;  /* 0x000000b22c06723e */ /* 0x004fe400000000ff */
[----:B------:R-:W-:Y:S02]  /*d480*/  FMNMX.FTZ R3, R199, R3, !PT ;  /* 0x00000003c7037209 */ /* 0x000fe40007810000 */
[----:B------:R-:W-:Y:S02]  /*d490*/  FMNMX.FTZ R5, R63, R4, !PT ;  /* 0x000000043f057209 */ /* 0x000fe40007810000 */
[----:B------:R-:W-:Y:S02]  /*d4a0*/  PRMT R206, R6, 0x7632, R206 ;  /* 0x0000763206ce7816 */ /* 0x000fe400000000ce */
[----:B------:R-:W-:Y:S02]  /*d4b0*/  FMNMX.FTZ R4, R197, R3, !PT ;  /* 0x00000003c5047209 */ /* 0x000fe40007810000 */
[----:B------:R-:W-:Y:S01]  /*d4c0*/  FMNMX.FTZ R5, R60, R5, !PT ;  /* 0x000000053c057209 */ /* 0x000fe20007810000 */
[----:B------:R-:W-:Y:S01]  /*d4d0*/  @!P6 HADD2 R31, -R26.H0_H0, -RZ.H0_H0 ;  /* 0xa00000ff1a1fe230 */ /* 0x000fe20000000900 */
[----:B------:R-:W-:Y:S01]  /*d4e0*/  SHF.R.U32.HI R3, RZ, 0x8, R17 ;  /* 0x00000008ff037819 */ /* 0x000fe20000011611 */
[----:B------:R-:W-:Y:S01]  /*d4f0*/  @!P3 HADD2 R56, -R206.H0_H0, -RZ.H0_H0 ;  /* 0xa00000ffce38b230 */ /* 0x000fe20000000900 */
[----:B------:R-:W-:-:S02]  /*d500*/  PRMT R204, R6, 0x7610, R204 ;  /* 0x0000761006cc7816 */ /* 0x000fc400000000cc */
[----:B------:R-:W-:Y:S02]  /*d510*/  FMNMX.FTZ R6, R48, R5, !PT ;  /* 0x0000000530067209 */ /* 0x000fe40007810000 */
[----:B------:R-:W-:Y:S02]  /*d520*/  LOP3.LUT R3, R3, 0xffff, RZ, 0xc0, !PT ;  /* 0x0000ffff03037812 */ /* 0x000fe400078ec0ff */
[----:B------:R-:W-:Y:S02]  /*d530*/  FMNMX.FTZ R4, R195, R4, !PT ;  /* 0x00000004c3047209 */ /* 0x000fe40007810000 */
[----:B------:R-:W-:Y:S02]  /*d540*/  @!P6 PRMT R26, R31, 0x5410, RZ ;  /* 0x000054101f1ae816 */ /* 0x000fe400000000ff */
[----:B------:R-:W-:Y:S02]  /*d550*/  PRMT R190, R204, 0x5410, R206 ;  /* 0x00005410ccbe7816 */ /* 0x000fe400000000ce */
[----:B------:R-:W-:-:S02]  /*d560*/  ISETP.LE.U32.AND P6, PT, R9, UR12, PT ;  /* 0x0000000c09007c0c */ /* 0x000fc4000bfc3070 */
[----:B------:R-:W-:Y:S01]  /*d570*/  @!P3 PRMT R206, R56, 0x5410, RZ ;  /* 0x0000541038ceb816 */ /* 0x000fe200000000ff */
[----:B------:R-:W1:Y:S01]  /*d580*/  SHFL.BFLY PT, R9, R6, 0x2, 0x1f ;  /* 0x0c401f0006097f89 */ /* 0x000e6200000e0000 */
[----:B------:R-:W-:Y:S02]  /*d590*/  ISETP.LE.U32.AND P3, PT, R3, UR12, PT ;  /* 0x0000000c03007c0c */ /* 0x000fe4000bf63070 */
[----:B------:R-:W-:-:S04]  /*d5a0*/  FMNMX.FTZ R3, R172, R4, !PT ;  /* 0x00000004ac037209 */ /* 0x000fc80007810000 */
[----:B------:R-:W-:-:S04]  /*d5b0*/  FMNMX.FTZ R3, R170, R3, !PT ;  /* 0x00000003aa037209 */ /* 0x000fc80007810000 */
[----:B------:R-:W-:-:S04]  /*d5c0*/  FMNMX.FTZ R3, R163, R3, !PT ;  /* 0x00000003a3037209 */ /* 0x000fc80007810000 */
[----:B------:R-:W-:Y:S01]  /*d5d0*/  FMNMX.FTZ R7, R159, R3, !PT ;  /* 0x000000039f077209 */ /* 0x000fe20007810000 */
[----:B------:R-:W-:-:S03]  /*d5e0*/  IMAD.WIDE.U32 R4, R19, -0x2daee0ad, RZ ;  /* 0xd2511f5313047825 */ /* 0x000fc600078e00ff */
[----:B------:R-:W-:Y:S01]  /*d5f0*/  FMNMX.FTZ R8, R158, R7, !PT ;  /* 0x000000079e087209 */ /* 0x000fe20007810000 */
[----:B------:R-:W-:Y:S01]  /*d600*/  FFMA.FTZ R7, R155, UR43, -R0 ;  /* 0x0000002b9b077c23 */ /* 0x000fe20008010800 */
[----:B------:R-:W-:Y:S02]  /*d610*/  LOP3.LUT R3, R5, UR25, R18, 0x96, !PT ;  /* 0x0000001905037c12 */ /* 0x000fe4000f8e9612 */
[----:B------:R-:W-:Y:S02]  /*d620*/  FMNMX.FTZ R8, R143, R8, !PT ;  /* 0x000000088f087209 */ /* 0x000fe40007810000 */
[----:B-1----:R-:W-:Y:S01]  /*d630*/  FMNMX.FTZ R6, R6, R9, !PT ;  /* 0x0000000906067209 */ /* 0x002fe20007810000 */
[----:B------:R1:W-:Y:S01]  /*d640*/  MUFU.EX2 R46, R7 ;  /* 0x00000007002e7308 */ /* 0x0003e20000000800 */
[----:B------:R-:W-:Y:S01]  /*d650*/  FMNMX.FTZ R9, R72, R8, !PT ;  /* 0x0000000848097209 */ /* 0x000fe20007810000 */
[----:B------:R-:W-:-:S06]  /*d660*/  FFMA.FTZ R8, R141, UR43, -R0 ;  /* 0x0000002b8d087c23 */ /* 0x000fcc0008010800 */
[----:B------:R2:W3:Y:S01]  /*d670*/  MUFU.EX2 R185, R8 ;  /* 0x0000000800b97308 */ /* 0x0004e20000000800 */
[----:B-1----:R-:W-:Y:S01]  /*d680*/  LOP3.LUT R7, R3, 0xffff, RZ, 0xc0, !PT ;  /* 0x0000ffff03077812 */ /* 0x002fe200078ec0ff */
[----:B------:R-:W1:Y:S03]  /*d690*/  SHFL.BFLY PT, R10, R6, 0x1, 0x1f ;  /* 0x0c201f00060a7f89 */ /* 0x000e6600000e0000 */
[----:B--2---:R-:W-:Y:S02]  /*d6a0*/  SHF.R.U32.HI R8, RZ, 0x8, R7 ;  /* 0x00000008ff087819 */ /* 0x004fe40000011607 */
[----:B------:R-:W-:-:S05]  /*d6b0*/  FMNMX.FTZ R7, R59, R9, !PT ;  /* 0x000000093b077209 */ /* 0x000fca0007810000 */
[----:B------:R-:W2:Y:S01]  /*d6c0*/  SHFL.BFLY PT, R9, R7, 0x2, 0x1f ;  /* 0x0c401f0007097f89 */ /* 0x000ea200000e0000 */
[--C-:B------:R-:W-:Y:S01]  /*d6d0*/  FFMA.FTZ R16, R61, UR43, -R0.reuse ;  /* 0x0000002b3d107c23 */ /* 0x100fe20008010800 */
[--C-:B------:R-:W-:Y:S01]  /*d6e0*/  FFMA.FTZ R15, R58, UR43, -R0.reuse ;  /* 0x0000002b3a0f7c23 */ /* 0x100fe20008010800 */
[--C-:B------:R-:W-:Y:S01]  /*d6f0*/  FFMA.FTZ R14, R50, UR43, -R0.reuse ;  /* 0x0000002b320e7c23 */ /* 0x100fe20008010800 */
[----:B------:R-:W-:Y:S01]  /*d700*/  FFMA.FTZ R17, R35, UR43, -R0 ;  /* 0x0000002b23117c23 */ /* 0x000fe20008010800 */
[----:B------:R-:W-:Y:S01]  /*d710*/  @!P2 HADD2 R54, -R211.H0_H0, -RZ.H0_H0 ;  /* 0xa00000ffd336a230 */ /* 0x000fe20000000900 */
[----:B---3--:R-:W-:Y:S02]  /*d720*/  F2FP.F16.F32.PACK_AB R0, R185, R46 ;  /* 0x0000002eb900723e */ /* 0x008fe400000000ff */
[----:B-1----:R-:W-:Y:S02]  /*d730*/  FMNMX.FTZ R241, R6, R10, !PT ;  /* 0x0000000a06f17209 */ /* 0x002fe40007810000 */
[----:B------:R-:W-:-:S02]  /*d740*/  PRMT R201, R0, 0x7610, R201 ;  /* 0x0000761000c97816 */ /* 0x000fc400000000c9 */
[----:B------:R-:W-:Y:S01]  /*d750*/  @!P2 PRMT R211, R54, 0x5410, RZ ;  /* 0x0000541036d3a816 */ /* 0x000fe200000000ff */
[--C-:B------:R-:W-:Y:S01]  /*d760*/  FFMA.FTZ R11, R140, UR43, -R2.reuse ;  /* 0x0000002b8c0b7c23 */ /* 0x100fe20008010802 */
[----:B------:R-:W-:Y:S02]  /*d770*/  ISETP.LE.U32.AND P2, PT, R13, UR12, PT ;  /* 0x0000000c0d007c0c */ /* 0x000fe4000bf43070 */
[----:B--2---:R-:W-:Y:S01]  /*d780*/  FMNMX.FTZ R6, R7, R9, !PT ;  /* 0x0000000907067209 */ /* 0x004fe20007810000 */
        /* <DEDUP_REMOVED lines=11> */
[----:B------:R-:W2:Y:S01]  /*d840*/  MUFU.EX2 R229, R7 ;  /* 0x0000000700e57308 */ /* 0x000ea20000000800 */
        /* <DEDUP_REMOVED lines=19> */
[----:B--2---:R-:W-:Y:S01]  /*d980*/  F2FP.F16.F32.PACK_AB R0, R229, R187 ;  /* 0x000000bbe500723e */ /* 0x004fe200000000ff */
[----:B------:R-:W-:Y:S01]  /*d990*/  @!P3 HADD2 R62, -R200.H0_H0, -RZ.H0_H0 ;  /* 0xa00000ffc83eb230 */ /* 0x000fe20000000900 */
[----:B-1----:R-:W-:-:S02]  /*d9a0*/  FMNMX.FTZ R240, R6, R2, !PT ;  /* 0x0000000206f07209 */ /* 0x002fc40007810000 */
[C---:B------:R-:W-:Y:S02]  /*d9b0*/  PRMT R196, R0.reuse, 0x7610, R196 ;  /* 0x0000761000c47816 */ /* 0x040fe400000000c4 */
[----:B------:R-:W-:Y:S01]  /*d9c0*/  PRMT R191, R0, 0x7632, R191 ;  /* 0x0000763200bf7816 */ /* 0x000fe200000000bf */
[----:B------:R-:W-:Y:S02]  /*d9d0*/  FMUL.FTZ R2, R240, UR43 ;  /* 0x0000002bf0027c20 */ /* 0x000fe40008410000 */
[----:B------:R-:W-:Y:S01]  /*d9e0*/  @!P5 HADD2 R42, -R196.H0_H0, -RZ.H0_H0 ;  /* 0xa00000ffc42ad230 */ /* 0x000fe20000000900 */
[----:B------:R-:W-:Y:S01]  /*d9f0*/  @!P3 PRMT R200, R62, 0x5410, RZ ;  /* 0x000054103ec8b816 */ /* 0x000fe200000000ff */
[----:B------:R-:W-:Y:S01]  /*da00*/  IMAD.MOV.U32 R228, RZ, RZ, R226 ;  /* 0x000000ffffe47224 */ /* 0x000fe200078e00e2 */
[----:B------:R-:W-:Y:S02]  /*da10*/  LOP3.LUT R0, R4, 0xff, RZ, 0xc0, !PT ;  /* 0x000000ff04007812 */ /* 0x000fe400078ec0ff */
[----:B------:R-:W-:-:S02]  /*da20*/  FSETP.NEU.FTZ.AND P3, PT, R240, -INF , PT ;  /* 0xff800000f000780b */ /* 0x000fc40003f7d000 */
[----:B------:R-:W-:Y:S02]  /*da30*/  PRMT R226, R196, 0x5410, R191 ;  /* 0x00005410c4e27816 */ /* 0x000fe400000000bf */
[----:B------:R-:W-:Y:S02]  /*da40*/  @!P5 PRMT R196, R42, 0x5410, RZ ;  /* 0x000054102ac4d816 */ /* 0x000fe400000000ff */
[----:B------:R-:W-:Y:S02]  /*da50*/  ISETP.LE.U32.AND P5, PT, R0, UR12, PT ;  /* 0x0000000c00007c0c */ /* 0x000fe4000bfa3070 */
[----:B------:R-:W-:Y:S01]  /*da60*/  FSEL R0, R2, RZ, P3 ;  /* 0x000000ff02007208 */ /* 0x000fe20001800000 */
[----:B------:R-:W-:Y:S01]  /*da70*/  @!P4 HADD2 R64, -R204.H0_H0, -RZ.H0_H0 ;  /* 0xa00000ffcc40c230 */ /* 0x000fe20000000900 */
[----:B------:R-:W-:Y:S03]  /*da80*/  MUFU.EX2 R16, R16 ;  /* 0x0000001000107308 */ /* 0x000fe60000000800 */
[----:B------:R-:W-:Y:S01]  /*da90*/  FFMA.FTZ R33, R216, UR43, -R0 ;  /* 0x0000002bd8217c23 */ /* 0x000fe20008010800 */
[----:B------:R-:W-:Y:S01]  /*daa0*/  IMAD.MOV.U32 R216, RZ, RZ, R46 ;  /* 0x000000ffffd87224 */ /* 0x000fe200078e002e */
[----:B------:R-:W-:-:S03]  /*dab0*/  @!P4 PRMT R204, R64, 0x5410, RZ ;  /* 0x0000541040ccc816 */ /* 0x000fc600000000ff */
[----:B------:R-:W1:Y:S01]  /*dac0*/  MUFU.EX2 R46, R15 ;  /* 0x0000000f002e7308 */ /* 0x000e620000000800 */
[----:B------:R-:W-:Y:S02]  /*dad0*/  @!P2 HADD2 R67, -R191.H0_H0, -RZ.H0_H0 ;  /* 0xa00000ffbf43a230 */ /* 0x000fe40000000900 */
        /* <DEDUP_REMOVED lines=15> */
[----:B------:R-:W-:-:S02]  /*dbd0*/  LOP3.LUT R0, R3, 0xff, RZ, 0xc0, !PT ;  /* 0x000000ff03007812 */ /* 0x000fc400078ec0ff */
[----:B------:R-:W-:Y:S02]  /*dbe0*/  @!P2 PRMT R191, R67, 0x5410, RZ ;  /* 0x0000541043bfa816 */ /* 0x000fe400000000ff */
[----:B------:R-:W-:Y:S02]  /*dbf0*/  LOP3.LUT R8, R8, 0xffff, RZ, 0xc0, !PT ;  /* 0x0000ffff08087812 */ /* 0x000fe400078ec0ff */
[----:B------:R-:W-:Y:S02]  /*dc00*/  ISETP.LE.U32.AND P2, PT, R0, UR12, PT ;  /* 0x0000000c00007c0c */ /* 0x000fe4000bf43070 */
[----:B------:R-:W-:Y:S01]  /*dc10*/  SHF.R.U32.HI R0, RZ, 0x18, R3 ;  /* 0x00000018ff007819 */ /* 0x000fe20000011603 */
[----:B------:R2:W-:Y:S01]  /*dc20*/  MUFU.EX2 R181, R14 ;  /* 0x0000000e00b57308 */ /* 0x0005e20000000800 */
[----:B------:R-:W-:Y:S01]  /*dc30*/  ISETP.LE.U32.AND P4, PT, R8, UR12, PT ;  /* 0x0000000c08007c0c */ /* 0x000fe2000bf83070 */
[----:B------:R-:W-:Y:S01]  /*dc40*/  IMAD.MOV.U32 R208, RZ, RZ, R45 ;  /* 0x000000ffffd07224 */ /* 0x000fe200078e002d */
[----:B-1----:R-:W-:-:S05]  /*dc50*/  F2FP.F16.F32.PACK_AB R2, R46, R16 ;  /* 0x000000102e02723e */ /* 0x002fca00000000ff */
[----:B------:R-:W-:Y:S01]  /*dc60*/  MUFU.EX2 R188, R11 ;  /* 0x0000000b00bc7308 */ /* 0x000fe20000000800 */
[----:B------:R-:W-:Y:S02]  /*dc70*/  LOP3.LUT R8, R4, 0xffff, RZ, 0xc0, !PT ;  /* 0x0000ffff04087812 */ /* 0x000fe400078ec0ff */
[----:B--2---:R-:W-:Y:S02]  /*dc80*/  FSEL R14, R241, RZ, P6 ;  /* 0x000000fff10e7208 */ /* 0x004fe40003000000 */
        /* <DEDUP_REMOVED lines=10> */
[----:B------:R-:W-:Y:S02]  /*dd30*/  LOP3.LUT R2, R0, 0xffff, RZ, 0xc0, !PT ;  /* 0x0000ffff00027812 */ /* 0x000fe400078ec0ff */
[----:B------:R-:W-:Y:S02]  /*dd40*/  PRMT R202, R175, 0x5410, R174 ;  /* 0x00005410afca7816 */ /* 0x000fe400000000ae */
[--C-:B------:R-:W-:Y:S02]  /*dd50*/  SHF.R.U32.HI R10, RZ, 0x10, R4.reuse ;  /* 0x00000010ff0a7819 */ /* 0x100fe40000011604 */
[----:B------:R-:W-:Y:S01]  /*dd60*/  SHF.R.U32.HI R5, RZ, 0x18, R4 ;  /* 0x00000018ff057819 */ /* 0x000fe20000011604 */
[----:B------:R-:W-:Y:S01]  /*dd70*/  FADD.FTZ R4, R71, -R66 ;  /* 0x8000004247047221 */ /* 0x000fe20000010000 */
[----:B------:R-:W-:Y:S02]  /*dd80*/  @!P4 PRMT R174, R63, 0x5410, RZ ;  /* 0x000054103faec816 */ /* 0x000fe400000000ff */
[----:B------:R-:W-:-:S02]  /*dd90*/  ISETP.LE.U32.AND P4, PT, R2, UR12, PT ;  /* 0x0000000c02007c0c */ /* 0x000fc4000bf83070 */
[----:B-1----:R-:W-:Y:S01]  /*dda0*/  F2FP.F16.F32.PACK_AB R2, R45, R188 ;  /* 0x000000bc2d02723e */ /* 0x002fe200000000ff */
[----:B------:R-:W-:-:S03]  /*ddb0*/  FMUL.FTZ R4, R4, UR43 ;  /* 0x0000002b04047c20 */ /* 0x000fc60008410000 */
[C---:B------:R-:W-:Y:S01]  /*ddc0*/  PRMT R173, R2.reuse, 0x7610, R173 ;  /* 0x0000761002ad7816 */ /* 0x040fe200000000ad */
[----:B------:R1:W-:Y:S01]  /*ddd0*/  MUFU.EX2 R0, R4 ;  /* 0x0000000400007308 */ /* 0x0003e20000000800 */
[----:B------:R-:W-:Y:S02]  /*dde0*/  PRMT R172, R2, 0x7632, R172 ;  /* 0x0000763202ac7816 */ /* 0x000fe400000000ac */
[----:B------:R-:W-:Y:S02]  /*ddf0*/  LOP3.LUT R2, R10, 0xff, RZ, 0xc0, !PT ;  /* 0x000000ff0a027812 */ /* 0x000fe400078ec0ff */
[----:B------:R-:W-:Y:S01]  /*de00*/  PRMT R203, R173, 0x5410, R172 ;  /* 0x00005410adcb7816 */ /* 0x000fe200000000ac */
[----:B-1----:R-:W-:Y:S01]  /*de10*/  FADD.FTZ R4, R68, -R6 ;  /* 0x8000000644047221 */ /* 0x002fe20000010000 */
[----:B------:R-:W-:-:S05]  /*de20*/  @!P3 HADD2 R68, -R173.H0_H0, -RZ.H0_H0 ;  /* 0xa00000ffad44b230 */ /* 0x000fca0000000900 */
[----:B------:R-:W-:Y:S02]  /*de30*/  @!P3 PRMT R173, R68, 0x5410, RZ ;  /* 0x0000541044adb816 */ /* 0x000fe400000000ff */
[----:B------:R-:W-:Y:S01]  /*de40*/  ISETP.LE.U32.AND P3, PT, R2, UR12, PT ;  /* 0x0000000c02007c0c */ /* 0x000fe2000bf63070 */
[----:B------:R-:W-:Y:S01]  /*de50*/  FMUL.FTZ R2, R4, UR43 ;  /* 0x0000002b04027c20 */ /* 0x000fe20008410000 */
[----:B------:R-:W-:Y:S08]  /*de60*/  MUFU.EX2 R9, R9 ;  /* 0x0000000900097308 */ /* 0x000ff00000000800 */
[----:B------:R-:W1:Y:S08]  /*de70*/  MUFU.EX2 R2, R2 ;  /* 0x0000000200027308 */ /* 0x000e700000000800 */
[----:B------:R-:W2:Y:S01]  /*de80*/  MUFU.EX2 R18, R18 ;  /* 0x0000001200127308 */ /* 0x000ea20000000800 */
[----:B------:R-:W-:-:S02]  /*de90*/  IMAD.MOV.U32 R198, RZ, RZ, R47 ;  /* 0x000000ffffc67224 */ /* 0x000fc400078e002f */
[----:B------:R-:W-:-:S05]  /*dea0*/  FADD.FTZ R7, R70, -R24 ;  /* 0x8000001846077221 */ /* 0x000fca0000010000 */
[----:B------:R3:W-:Y:S01]  /*deb0*/  MUFU.EX2 R47, R19 ;  /* 0x00000013002f7308 */ /* 0x0007e20000000800 */
[----:B-1----:R-:W-:Y:S01]  /*dec0*/  FFMA.FTZ R194, R194, R2, R9 ;  /* 0x00000002c2c27223 */ /* 0x002fe20000010009 */
[----:B--2---:R-:W-:Y:S01]  /*ded0*/  F2FP.F16.F32.PACK_AB R24, R18, R9 ;  /* 0x000000091218723e */ /* 0x004fe200000000ff */
[----:B---3--:R-:W-:-:S04]  /*dee0*/  IMAD.MOV.U32 R19, RZ, RZ, R16 ;  /* 0x000000ffff137224 */ /* 0x008fc800078e0010 */
[----:B------:R-:W-:Y:S02]  /*def0*/  IMAD.MOV.U32 R9, RZ, RZ, R19 ;  /* 0x000000ffff097224 */ /* 0x000fe400078e0013 */
[----:B------:R-:W-:Y:S02]  /*df00*/  IMAD.MOV.U32 R19, RZ, RZ, R233 ;  /* 0x000000ffff137224 */ /* 0x000fe400078e00e9 */
[----:B------:R-:W2:Y:S01]  /*df10*/  LDL R233, [R1+0x118] ;  /* 0x0001180001e97983 */ /* 0x000ea20000100800 */
[----:B------:R-:W1:Y:S01]  /*df20*/  MUFU.EX2 R12, R12 ;  /* 0x0000000c000c7308 */ /* 0x000e620000000800 */
[----:B------:R-:W-:-:S07]  /*df30*/  FMUL.FTZ R3, R7, UR43 ;  /* 0x0000002b07037c20 */ /* 0x000fce0008410000 */
[----:B------:R-:W3:Y:S01]  /*df40*/  MUFU.EX2 R176, R17 ;  /* 0x0000001100b07308 */ /* 0x000ee20000000800 */
[----:B------:R-:W-:-:S07]  /*df50*/  @!P2 HADD2 R65, -R175.H0_H0, -RZ.H0_H0 ;  /* 0xa00000ffaf41a230 */ /* 0x000fce0000000900 */
[----:B------:R-:W4:Y:S01]  /*df60*/  MUFU.EX2 R3, R3 ;  /* 0x0000000300037308 */ /* 0x000f220000000800 */
[----:B-1----:R-:W-:Y:S02]  /*df70*/  F2FP.F16.F32.PACK_AB R4, R47, R12 ;  /* 0x0000000c2f04723e */ /* 0x002fe400000000ff */
[----:B------:R-:W-:Y:S02]  /*df80*/  @!P2 PRMT R175, R65, 0x5410, RZ ;  /* 0x0000541041afa816 */ /* 0x000fe400000000ff */
[----:B------:R-:W-:Y:S02]  /*df90*/  ISETP.LE.U32.AND P2, PT, R5, UR12, PT ;  /* 0x0000000c05007c0c */ /* 0x000fe4000bf43070 */
[----:B------:R-:W-:Y:S02]  /*dfa0*/  PRMT R169, R4, 0x7610, R169 ;  /* 0x0000761004a97816 */ /* 0x000fe400000000a9 */
[----:B---3--:R-:W-:Y:S02]  /*dfb0*/  F2FP.F16.F32.PACK_AB R5, R176, R181 ;  /* 0x000000b5b005723e */ /* 0x008fe400000000ff */
[----:B------:R-:W-:Y:S01]  /*dfc0*/  PRMT R168, R4, 0x7632, R168 ;  /* 0x0000763204a87816 */ /* 0x000fe200000000a8 */
[----:B------:R-:W-:Y:S01]  /*dfd0*/  FADD.FTZ R4, R69, -R14 ;  /* 0x8000000e45047221 */ /* 0x000fe20000010000 */
[----:B------:R-:W-:-:S02]  /*dfe0*/  PRMT R171, R5, 0x7610, R171 ;  /* 0x0000761005ab7816 */ /* 0x000fc400000000ab */
[----:B------:R-:W-:Y:S01]  /*dff0*/  PRMT R170, R5, 0x7632, R170 ;  /* 0x0000763205aa7816 */ /* 0x000fe200000000aa */
[----:B------:R-:W-:Y:S01]  /*e000*/  FMUL.FTZ R5, R4, UR43 ;  /* 0x0000002b04057c20 */ /* 0x000fe20008410000 */
[----:B------:R-:W-:Y:S02]  /*e010*/  IMAD.MOV.U32 R16, RZ, RZ, R145 ;  /* 0x000000ffff107224 */ /* 0x000fe400078e0091 */
[----:B------:R-:W-:Y:S01]  /*e020*/  FADD.FTZ R43, R18, R194 ;  /* 0x000000c2122b7221 */ /* 0x000fe20000010000 */
[-C--:B------:R-:W-:Y:S01]  /*e030*/  FFMA.FTZ R7, R243, R0.reuse, R165 ;  /* 0x00000000f3077223 */ /* 0x080fe200000100a5 */
[----:B----4-:R-:W-:Y:S01]  /*e040*/  FFMA.FTZ R6, R245, R3, R164 ;  /* 0x00000003f5067223 */ /* 0x010fe200000100a4 */
[----:B------:R-:W-:Y:S02]  /*e050*/  IMAD.MOV.U32 R14, RZ, RZ, R229 ;  /* 0x000000ffff0e7224 */ /* 0x000fe400078e00e5 */
[----:B------:R-:W-:Y:S01]  /*e060*/  FMUL.FTZ R145, R116, R0 ;  /* 0x0000000074917220 */ /* 0x000fe20000410000 */
[----:B------:R-:W-:-:S02]  /*e070*/  IMAD.MOV.U32 R199, RZ, RZ, R180 ;  /* 0x000000ffffc77224 */ /* 0x000fc400078e00b4 */
        /* <DEDUP_REMOVED lines=16> */
[----:B------:R-:W1:Y:S02]  /*e180*/  MUFU.EX2 R0, R5 ;  /* 0x0000000500007308 */ /* 0x000e640000000800 */
[----:B-1----:R-:W-:Y:S01]  /*e190*/  FMUL.FTZ R113, R97, R0 ;  /* 0x0000000061717220 */ /* 0x002fe20000410000 */
[----:B------:R-:W-:Y:S02]  /*e1a0*/  IMAD.MOV.U32 R97, RZ, RZ, R18 ;  /* 0x000000ffff617224 */ /* 0x000fe400078e0012 */
[----:B------:R-:W-:Y:S02]  /*e1b0*/  IMAD.MOV.U32 R18, RZ, RZ, R14 ;  /* 0x000000ffff127224 */ /* 0x000fe400078e000e */
[----:B------:R-:W-:Y:S02]  /*e1c0*/  FADD.FTZ R14, R74, R7 ;  /* 0x000000074a0e7221 */ /* 0x000fe40000010000 */
[----:B------:R1:W3:Y:S01]  /*e1d0*/  LDL.LU R74, [R1+0x1cc] ;  /* 0x0001cc00014a7983 */ /* 0x0002e20000300800 */
[----:B------:R-:W4:Y:S01]  /*e1e0*/  MUFU.EX2 R4, R22 ;  /* 0x0000001600047308 */ /* 0x000f220000000800 */
[----:B------:R-:W-:-:S02]  /*e1f0*/  @!P6 HADD2 R71, -R172.H0_H0, -RZ.H0_H0 ;  /* 0xa00000ffac47e230 */ /* 0x000fc40000000900 */
[----:B------:R-:W-:Y:S02]  /*e200*/  @!P5 HADD2 R75, -R171.H0_H0, -RZ.H0_H0 ;  /* 0xa00000ffab4bd230 */ /* 0x000fe40000000900 */
[----:B------:R-:W-:Y:S01]  /*e210*/  IMAD.MOV.U32 R11, RZ, RZ, R185 ;  /* 0x000000ffff0b7224 */ /* 0x000fe200078e00b9 */
[----:B------:R-:W-:Y:S01]  /*e220*/  PRMT R67, R171, 0x5410, R170 ;  /* 0x00005410ab437816 */ /* 0x000fe200000000aa */
[----:B------:R-:W-:Y:S01]  /*e230*/  IMAD.MOV.U32 R65, RZ, RZ, R190 ;  /* 0x000000ffff417224 */ /* 0x000fe200078e00be */
[----:B------:R-:W-:Y:S01]  /*e240*/  @!P6 PRMT R172, R71, 0x5410, RZ ;  /* 0x0000541047ace816 */ /* 0x000fe200000000ff */
[----:B------:R-:W-:Y:S01]  /*e250*/  IMAD.MOV.U32 R207, RZ, RZ, R189 ;  /* 0x000000ffffcf7224 */ /* 0x000fe200078e00bd */
[----:B------:R-:W-:Y:S01]  /*e260*/  @!P5 PRMT R171, R75, 0x5410, RZ ;  /* 0x000054104babd816 */ /* 0x000fe200000000ff */
        /* <DEDUP_REMOVED lines=18> */
[----:B------:R-:W-:-:S02]  /*e390*/  IMAD.MOV.U32 R139, RZ, RZ, R237 ;  /* 0x000000ffff8b7224 */ /* 0x000fc400078e00ed */
[-C--:B----4-:R-:W-:Y:S01]  /*e3a0*/  FFMA.FTZ R3, R193, R0.reuse, R4 ;  /* 0x00000000c1037223 */ /* 0x090fe20000010004 */
        /* <DEDUP_REMOVED lines=16> */
[----:B------:R4:W1:Y:S01]  /*e4b0*/  MUFU.EX2 R0, R23 ;  /* 0x0000001700007308 */ /* 0x0008620000000800 */
[----:B------:R-:W-:Y:S01]  /*e4c0*/  FMUL.FTZ R115, R99, R2 ;  /* 0x0000000263737220 */ /* 0x000fe20000410000 */
[----:B------:R-:W-:Y:S02]  /*e4d0*/  IMAD.MOV.U32 R99, RZ, RZ, R118 ;  /* 0x000000ffff637224 */ /* 0x000fe400078e0076 */
[----:B------:R-:W-:Y:S02]  /*e4e0*/  IMAD.MOV.U32 R22, RZ, RZ, R208 ;  /* 0x000000ffff167224 */ /* 0x000fe400078e00d0 */
[----:B------:R-:W-:Y:S02]  /*e4f0*/  IMAD.MOV.U32 R119, RZ, RZ, R17 ;  /* 0x000000ffff777224 */ /* 0x000fe400078e0011 */
[----:B------:R-:W-:Y:S02]  /*e500*/  IMAD.MOV.U32 R118, RZ, RZ, R16 ;  /* 0x000000ffff767224 */ /* 0x000fe400078e0010 */
[----:B------:R-:W-:-:S02]  /*e510*/  IMAD.MOV.U32 R102, RZ, RZ, R9 ;  /* 0x000000ffff667224 */ /* 0x000fc400078e0009 */
[----:B----4-:R-:W-:Y:S01]  /*e520*/  IMAD.MOV.U32 R23, RZ, RZ, R22 ;  /* 0x000000ffff177224 */ /* 0x010fe200078e0016 */
[C---:B-1----:R-:W-:Y:S01]  /*e530*/  F2FP.F16.F32.PACK_AB R15, R0.reuse, R4 ;  /* 0x00000004000f723e */ /* 0x042fe200000000ff */
[----:B------:R-:W-:Y:S01]  /*e540*/  FADD.FTZ R22, R0, R3 ;  /* 0x0000000300167221 */ /* 0x000fe20000010000 */
[----:B------:R-:W-:Y:S02]  /*e550*/  IMAD.MOV.U32 R9, RZ, RZ, R13 ;  /* 0x000000ffff097224 */ /* 0x000fe400078e000d */
[----:B------:R-:W-:Y:S02]  /*e560*/  IMAD.MOV.U32 R7, RZ, RZ, R12 ;  /* 0x000000ffff077224 */ /* 0x000fe400078e000c */
[----:B------:R-:W-:Y:S02]  /*e570*/  IMAD.MOV.U32 R136, RZ, RZ, R216 ;  /* 0x000000ffff887224 */ /* 0x000fe400078e00d8 */
        /* <DEDUP_REMOVED lines=19> */
[----:B------:R-:W-:Y:S02]  /*e6b0*/  IMAD.MOV.U32 R5, RZ, RZ, R10 ;  /* 0x000000ffff057224 */ /* 0x000fe400078e000a */
[----:B------:R-:W-:Y:S02]  /*e6c0*/  IMAD.MOV.U32 R103, RZ, RZ, R11 ;  /* 0x000000ffff677224 */ /* 0x000fe400078e000b */
[----:B------:R-:W-:Y:S02]  /*e6d0*/  IMAD.MOV.U32 R98, RZ, RZ, R139 ;  /* 0x000000ffff627224 */ /* 0x000fe400078e008b */
[----:B------:R-:W-:Y:S02]  /*e6e0*/  IMAD.MOV.U32 R139, RZ, RZ, R136 ;  /* 0x000000ffff8b7224 */ /* 0x000fe400078e0088 */
[----:B------:R-:W-:Y:S02]  /*e6f0*/  IMAD.MOV.U32 R136, RZ, RZ, R18 ;  /* 0x000000ffff887224 */ /* 0x000fe400078e0012 */
[----:B------:R-:W-:Y:S01]  /*e700*/  FADD.FTZ R18, R153, R6 ;  /* 0x0000000699127221 */ /* 0x000fe20000010000 */
[----:B------:R-:W-:-:S05]  /*e710*/  @!P4 HADD2 R142, -R170.H0_H0, -RZ.H0_H0 ;  /* 0xa00000ffaa8ec230 */ /* 0x000fca0000000900 */
[----:B------:R-:W-:Y:S01]  /*e720*/  @!P4 PRMT R170, R142, 0x5410, RZ ;  /* 0x000054108eaac816 */ /* 0x000fe200000000ff */
[----:B------:R-:W-:Y:S01]  /*e730*/  @!P2 HADD2 R140, -R168.H0_H0, -RZ.H0_H0 ;  /* 0xa00000ffa88ca230 */ /* 0x000fe20000000900 */
[----:B------:R-:W-:Y:S01]  /*e740*/  PRMT R66, R169, 0x5410, R168 ;  /* 0x00005410a9427816 */ /* 0x000fe200000000a8 */
[----:B------:R-:W-:-:S03]  /*e750*/  @!P3 HADD2 R141, -R169.H0_H0, -RZ.H0_H0 ;  /* 0xa00000ffa98db230 */ /* 0x000fc60000000900 */
[----:B------:R-:W-:Y:S02]  /*e760*/  @!P2 PRMT R168, R140, 0x5410, RZ ;  /* 0x000054108ca8a816 */ /* 0x000fe400000000ff */
[----:B------:R-:W-:Y:S01]  /*e770*/  @!P3 PRMT R169, R141, 0x5410, RZ ;  /* 0x000054108da9b816 */ /* 0x000fe200000000ff */
[----:B--2---:R-:W-:-:S05]  /*e780*/  IMAD.WIDE.U32 R16, R233, -0x326172a9, RZ ;  /* 0xcd9e8d57e9107825 */ /* 0x004fca00078e00ff */
[----:B------:R-:W-:-:S05]  /*e790*/  LOP3.LUT R0, R17, R97, RZ, 0x3c, !PT ;  /* 0x0000006111007212 */ /* 0x000fca00078e3cff */
[----:B------:R-:W-:Y:S01]  /*e7a0*/  IMAD.WIDE.U32 R12, R0, -0x2daee0ad, RZ ;  /* 0xd2511f53000c7825 */ /* 0x000fe200078e00ff */
[----:B------:R-:W-:-:S04]  /*e7b0*/  LOP3.LUT R2, R21, UR42, R16, 0x96, !PT ;  /* 0x0000002a15027c12 */ /* 0x000fc8000f8e9610 */
[----:B------:R-:W-:Y:S01]  /*e7c0*/  LOP3.LUT R0, R13, UR41, R220, 0x96, !PT ;  /* 0x000000290d007c12 */ /* 0x000fe2000f8e96dc */
[----:B------:R-:W-:-:S04]  /*e7d0*/  IMAD.WIDE.U32 R2, R2, -0x2daee0ad, RZ ;  /* 0xd2511f5302027825 */ /* 0x000fc800078e00ff */
[----:B------:R-:W-:Y:S01]  /*e7e0*/  IMAD.WIDE.U32 R10, R0, -0x326172a9, RZ ;  /* 0xcd9e8d57000a7825 */ /* 0x000fe200078e00ff */
[----:B------:R-:W-:-:S04]  /*e7f0*/  LOP3.LUT R0, R3, UR39, R12, 0x96, !PT ;  /* 0x0000002703007c12 */ /* 0x000fc8000f8e960c */
[----:B------:R-:W-:Y:S01]  /*e800*/  LOP3.LUT R3, R11, UR40, R20, 0x96, !PT ;  /* 0x000000280b037c12 */ /* 0x000fe2000f8e9614 */
[----:B------:R-:W-:Y:S02]  /*e810*/  IMAD.MOV.U32 R20, RZ, RZ, R98 ;  /* 0x000000ffff147224 */ /* 0x000fe400078e0062 */
[----:B------:R-:W-:Y:S02]  /*e820*/  IMAD.MOV.U32 R98, RZ, RZ, R5 ;  /* 0x000000ffff627224 */ /* 0x000fe400078e0005 */
[----:B------:R-:W-:-:S04]  /*e830*/  IMAD.WIDE.U32 R4, R3, -0x2daee0ad, RZ ;  /* 0xd2511f5303047825 */ /* 0x000fc800078e00ff */
[----:B------:R-:W-:Y:S02]  /*e840*/  IMAD.MOV.U32 R13, RZ, RZ, R99 ;  /* 0x000000ffff0d7224 */ /* 0x000fe400078e0063 */
        /* <DEDUP_REMOVED lines=13> */
[----:B------:R-:W-:-:S04]  /*e920*/  IMAD.WIDE.U32 R4, R3, -0x326172a9, RZ ;  /* 0xcd9e8d5703047825 */ /* 0x000fc800078e00ff */
[----:B------:R-:W-:-:S05]  /*e930*/  IMAD.WIDE.U32 R2, R2, -0x326172a9, RZ ;  /* 0xcd9e8d5702027825 */ /* 0x000fca00078e00ff */
[----:B------:R-:W-:-:S04]  /*e940*/  LOP3.LUT R0, R3, UR22, R4, 0x96, !PT ;  /* 0x0000001603007c12 */ /* 0x000fc8000f8e9604 */
[----:B------:R-:W-:-:S04]  /*e950*/  LOP3.LUT R4, R0, 0xff, RZ, 0xc0, !PT ;  /* 0x000000ff00047812 */ /* 0x000fc800078ec0ff */
        /* <DEDUP_REMOVED lines=9> */
[----:B------:R-:W-:Y:S01]  /*e9f0*/  LOP3.LUT R6, R5, UR30, R6, 0x96, !PT ;  /* 0x0000001e05067c12 */ /* 0x000fe2000f8e9606 */
[----:B------:R-:W-:Y:S02]  /*ea00*/  IMAD.MOV.U32 R5, RZ, RZ, R13 ;  /* 0x000000ffff057224 */ /* 0x000fe400078e000d */
[--C-:B------:R-:W-:Y:S01]  /*ea10*/  FADD.FTZ R13, R144, R14.reuse ;  /* 0x0000000e900d7221 */ /* 0x100fe20000010000 */
[----:B------:R-:W-:Y:S01]  /*ea20*/  ISETP.LE.U32.AND P5, PT, R0, UR12, PT ;  /* 0x0000000c00007c0c */ /* 0x000fe2000bfa3070 */
[----:B------:R-:W-:Y:S01]  /*ea30*/  @!P4 HADD2 R48, -R15.H0_H0, -RZ.H0_H0 ;  /* 0xa00000ff0f30c230 */ /* 0x000fe20000000900 */
[----:B------:R-:W-:Y:S01]  /*ea40*/  PRMT R14, R15, 0x7632, R14 ;  /* 0x000076320f0e7816 */ /* 0x000fe2000000000e */
[----:B------:R-:W2:Y:S01]  /*ea50*/  LDL.LU R144, [R1+0x1c8] ;  /* 0x0001c80001907983 */ /* 0x000ea20000300800 */
[----:B------:R-:W-:Y:S01]  /*ea60*/  LOP3.LUT R0, R2, 0xffff, RZ, 0xc0, !PT ;  /* 0x0000ffff02007812 */ /* 0x000fe200078ec0ff */
[----:B------:R-:W-:-:S02]  /*ea70*/  IMAD.MOV.U32 R3, RZ, RZ, R19 ;  /* 0x000000ffff037224 */ /* 0x000fc400078e0013 */
[----:B------:R1:W-:Y:S02]  /*ea80*/  MUFU.EX2 R19, R31 ;  /* 0x0000001f00137308 */ /* 0x0003e40000000800 */
[----:B-1----:R-:W-:Y:S01]  /*ea90*/  IMAD.MOV.U32 R31, RZ, RZ, R65 ;  /* 0x000000ffff1f7224 */ /* 0x002fe200078e0041 */
[----:B------:R-:W-:Y:S02]  /*eaa0*/  PRMT R65, R15, 0x5410, R14 ;  /* 0x000054100f417816 */ /* 0x000fe4000000000e */
[----:B------:R-:W-:Y:S01]  /*eab0*/  @!P4 PRMT R15, R48, 0x5410, RZ ;  /* 0x00005410300fc816 */ /* 0x000fe200000000ff */
[----:B------:R-:W-:Y:S02]  /*eac0*/  IMAD.MOV.U32 R48, RZ, RZ, R145 ;  /* 0x000000ffff307224 */ /* 0x000fe400078e0091 */
[----:B------:R-:W4:Y:S01]  /*ead0*/  LDL.LU R145, [R1+0x1c4] ;  /* 0x0001c40001917983 */ /* 0x000f220000300800 */
[----:B------:R-:W-:-:S04]  /*eae0*/  LOP3.LUT R4, R4, 0xff, RZ, 0xc0, !PT ;  /* 0x000000ff04047812 */ /* 0x000fc800078ec0ff */
[----:B------:R-:W-:Y:S02]  /*eaf0*/  ISETP.LE.U32.AND P6, PT, R4, UR12, PT ;  /* 0x0000000c04007c0c */ /* 0x000fe4000bfc3070 */
[----:B------:R1:W3:Y:S01]  /*eb00*/  MUFU.EX2 R4, R25 ;  /* 0x0000001900047308 */ /* 0x0002e20000000800 */
[----:B------:R-:W-:Y:S01]  /*eb10*/  @!P2 HADD2 R49, -R14.H0_H0, -RZ.H0_H0 ;  /* 0xa00000ff0e31a230 */ /* 0x000fe20000000900 */
[----:B------:R-:W-:Y:S02]  /*eb20*/  SHF.R.U32.HI R0, RZ, 0x8, R0 ;  /* 0x00000008ff007819 */ /* 0x000fe40000011600 */
[----:B------:R-:W-:Y:S02]  /*eb30*/  PRMT R17, R24, 0x7632, R17 ;  /* 0x0000763218117816 */ /* 0x000fe40000000011 */
[----:B------:R-:W-:Y:S01]  /*eb40*/  @!P2 PRMT R14, R49, 0x5410, RZ ;  /* 0x00005410310ea816 */ /* 0x000fe200000000ff */
[----:B------:R-:W-:Y:S01]  /*eb50*/  IMAD.MOV.U32 R49, RZ, RZ, R177 ;  /* 0x000000ffff317224 */ /* 0x000fe200078e00b1 */
[----:B------:R-:W-:Y:S01]  /*eb60*/  LOP3.LUT R0, R0, 0xffff, RZ, 0xc0, !PT ;  /* 0x0000ffff00007812 */ /* 0x000fe200078ec0ff */
[----:B------:R-:W-:Y:S01]  /*eb70*/  @!P3 HADD2 R50, -R17.H0_H0, -RZ.H0_H0 ;  /* 0xa00000ff1132b230 */ /* 0x000fe20000000900 */
[----:B------:R-:W-:Y:S01]  /*eb80*/  LOP3.LUT R7, R167, UR42, R16, 0x96, !PT ;  /* 0x0000002aa7077c12 */ /* 0x000fe2000f8e9610 */
[----:B------:R-:W-:Y:S01]  /*eb90*/  FADD.FTZ R18, R152, R18 ;  /* 0x0000001298127221 */ /* 0x000fe20000010000 */
[----:B------:R-:W-:Y:S01]  /*eba0*/  PRMT R16, R24, 0x7610, R16 ;  /* 0x0000761018107816 */ /* 0x000fe20000000010 */
[----:B------:R-:W-:Y:S01]  /*ebb0*/  MUFU.EX2 R54, R54 ;  /* 0x0000003600367308 */ /* 0x000fe20000000800 */
[----:B------:R-:W-:Y:S01]  /*ebc0*/  ISETP.LE.U32.AND P2, PT, R0, UR12, PT ;  /* 0x0000000c00007c0c */ /* 0x000fe2000bf43070 */
[----:B------:R-:W-:Y:S01]  /*ebd0*/  IMAD.MOV.U32 R0, RZ, RZ, R49 ;  /* 0x000000ffff007224 */ /* 0x000fe200078e0031 */
[----:B------:R-:W-:Y:S01]  /*ebe0*/  PRMT R49, R16, 0x5410, R17 ;  /* 0x0000541010317816 */ /* 0x000fe20000000011 */
[----:B-1----:R-:W-:Y:S01]  /*ebf0*/  IMAD.MOV.U32 R25, RZ, RZ, R5 ;  /* 0x000000ffff197224 */ /* 0x002fe200078e0005 */
[--C-:B------:R-:W-:Y:S01]  /*ec00*/  SHF.R.U32.HI R5, RZ, 0x10, R2.reuse ;  /* 0x00000010ff057819 */ /* 0x100fe20000011602 */
[----:B------:R-:W-:Y:S01]  /*ec10*/  USHF.L.U32 UR4, UR17, 0x3, URZ ;  /* 0x0000000311047899 */ /* 0x000fe2000800063f */
[----:B------:R-:W-:Y:S01]  /*ec20*/  SHF.R.U32.HI R2, RZ, 0x18, R2 ;  /* 0x00000018ff027819 */ /* 0x000fe20000011602 */
[----:B------:R-:W4:Y:S01]  /*ec30*/  LDL.LU R177, [R1+0x1c0] ;  /* 0x0001c00001b17983 */ /* 0x000f220000300800 */
[----:B------:R-:W-:Y:S01]  /*ec40*/  @!P3 PRMT R17, R50, 0x5410, RZ ;  /* 0x000054103211b816 */ /* 0x000fe200000000ff */
[----:B------:R-:W-:-:S02]  /*ec50*/  IMAD.MOV.U32 R50, RZ, RZ, R9 ;  /* 0x000000ffff327224 */ /* 0x000fc400078e0009 */
[----:B---3--:R-:W-:Y:S01]  /*ec60*/  FADD.FTZ R9, R4, R22 ;  /* 0x0000001604097221 */ /* 0x008fe20000010000 */
[----:B------:R-:W-:Y:S01]  /*ec70*/  IMAD.MOV.U32 R22, RZ, RZ, R3 ;  /* 0x000000ffff167224 */ /* 0x000fe200078e0003 */
[----:B------:R-:W-:Y:S01]  /*ec80*/  ISETP.LE.U32.AND P4, PT, R2, UR12, PT ;  /* 0x0000000c02007c0c */ /* 0x000fe2000bf83070 */
[----:B------:R-:W-:Y:S02]  /*ec90*/  IMAD.WIDE.U32 R2, R6, -0x2daee0ad, RZ ;  /* 0xd2511f5306027825 */ /* 0x000fe400078e00ff */
[----:B------:R1:W3:Y:S01]  /*eca0*/  MUFU.EX2 R6, R33 ;  /* 0x0000002100067308 */ /* 0x0002e20000000800 */
[----:B------:R-:W-:Y:S01]  /*ecb0*/  F2FP.F16.F32.PACK_AB R4, R19, R4 ;  /* 0x000000041304723e */ /* 0x000fe200000000ff */
[----:B------:R-:W-:Y:S01]  /*ecc0*/  @!P6 HADD2 R57, -R16.H0_H0, -RZ.H0_H0 ;  /* 0xa00000ff1039e230 */ /* 0x000fe20000000900 */
[----:B------:R-:W-:Y:S02]  /*ecd0*/  LOP3.LUT R11, R11, UR40, R166, 0x96, !PT ;  /* 0x000000280b0b7c12 */ /* 0x000fe4000f8e96a6 */
[----:B------:R-:W-:-:S02]  /*ece0*/  PRMT R167, R4, 0x7610, R167 ;  /* 0x0000761004a77816 */ /* 0x000fc400000000a7 */
[----:B------:R-:W-:Y:S01]  /*ecf0*/  PRMT R166, R4, 0x7632, R166 ;  /* 0x0000763204a67816 */ /* 0x000fe200000000a6 */
[----:B-1----:R-:W-:Y:S02]  /*ed00*/  IMAD.MOV.U32 R33, RZ, RZ, R22 ;  /* 0x000000ffff217224 */ /* 0x002fe400078e0016 */
[----:B------:R-:W-:Y:S02]  /*ed10*/  IMAD.MOV.U32 R22, RZ, RZ, R50 ;  /* 0x000000ffff167224 */ /* 0x000fe400078e0032 */
[----:B------:R-:W-:Y:S01]  /*ed20*/  IMAD.MOV.U32 R50, RZ, RZ, R0 ;  /* 0x000000ffff327224 */ /* 0x000fe200078e0000 */
[----:B------:R-:W-:-:S04]  /*ed30*/  LOP3.LUT R0, R3, UR25, R8, 0x96, !PT ;  /* 0x0000001903007c12 */ /* 0x000fc8000f8e9608 */
[----:B------:R-:W-:Y:S02]  /*ed40*/  SHF.R.U32.HI R4, RZ, 0x10, R0 ;  /* 0x00000010ff047819 */ /* 0x000fe40000011600 */
[----:B------:R-:W-:Y:S01]  /*ed50*/  @!P6 PRMT R16, R57, 0x5410, RZ ;  /* 0x000054103910e816 */ /* 0x000fe200000000ff */
[----:B------:R-:W-:Y:S01]  /*ed60*/  IMAD.MOV.U32 R57, RZ, RZ, R23 ;  /* 0x000000ffff397224 */ /* 0x000fe200078e0017 */
[----:B------:R-:W-:Y:S01]  /*ed70*/  LOP3.LUT R4, R4, 0xff, RZ, 0xc0, !PT ;  /* 0x000000ff04047812 */ /* 0x000fe200078ec0ff */
[----:B------:R-:W-:Y:S01]  /*ed80*/  @!P2 HADD2 R59, -R166.H0_H0, -RZ.H0_H0 ;  /* 0xa00000ffa63ba230 */ /* 0x000fe20000000900 */
[----:B------:R1:W3:Y:S02]  /*ed90*/  MUFU.EX2 R23, R34 ;  /* 0x0000002200177308 */ /* 0x0002e40000000800 */
[----:B------:R-:W-:Y:S01]  /*eda0*/  ISETP.LE.U32.AND P3, PT, R4, UR12, PT ;  /* 0x0000000c04007c0c */ /* 0x000fe2000bf63070 */
[----:B------:R-:W-:Y:S02]  /*edb0*/  IMAD.MOV.U32 R4, RZ, RZ, R20 ;  /* 0x000000ffff047224 */ /* 0x000fe400078e0014 */
[----:B------:R-:W-:-:S02]  /*edc0*/  @!P5 HADD2 R58, -R167.H0_H0, -RZ.H0_H0 ;  /* 0xa00000ffa73ad230 */ /* 0x000fc40000000900 */
[----:B-1----:R-:W-:Y:S02]  /*edd0*/  IMAD.MOV.U32 R34, RZ, RZ, R57 ;  /* 0x000000ffff227224 */ /* 0x002fe400078e0039 */
[----:B------:R-:W-:Y:S01]  /*ede0*/  IMAD.MOV.U32 R57, RZ, RZ, R48 ;  /* 0x000000ffff397224 */ /* 0x000fe200078e0030 */
[----:B------:R-:W-:Y:S02]  /*edf0*/  PRMT R48, R167, 0x5410, R166 ;  /* 0x00005410a7307816 */ /* 0x000fe400000000a6 */
[----:B------:R-:W-:Y:S01]  /*ee00*/  @!P2 PRMT R166, R59, 0x5410, RZ ;  /* 0x000054103ba6a816 */ /* 0x000fe200000000ff */
[----:B------:R-:W-:Y:S01]  /*ee10*/  IMAD.MOV.U32 R59, RZ, RZ, R4 ;  /* 0x000000ffff3b7224 */ /* 0x000fe200078e0004 */
[----:B------:R-:W-:Y:S02]  /*ee20*/  LOP3.LUT R4, R0, 0xff, RZ, 0xc0, !PT ;  /* 0x000000ff00047812 */ /* 0x000fe400078ec0ff */
[----:B------:R-:W-:Y:S02]  /*ee30*/  @!P5 PRMT R167, R58, 0x5410, RZ ;  /* 0x000054103aa7d816 */ /* 0x000fe400000000ff */
[----:B------:R-:W-:Y:S01]  /*ee40*/  ISETP.LE.U32.AND P5, PT, R4, UR12, PT ;  /* 0x0000000c04007c0c */ /* 0x000fe2000bfa3070 */
[----:B------:R-:W-:-:S02]  /*ee50*/  IMAD.MOV.U32 R4, RZ, RZ, R22 ;  /* 0x000000ffff047224 */ /* 0x000fc400078e0016 */
[----:B---3--:R-:W-:Y:S01]  /*ee60*/  FADD.FTZ R22, R6, R43 ;  /* 0x0000002b06167221 */ /* 0x008fe20000010000 */
[----:B------:R-:W-:Y:S01]  /*ee70*/  LOP3.LUT R5, R5, 0xff, RZ, 0xc0, !PT ;  /* 0x000000ff05057812 */ /* 0x000fe200078ec0ff */
[----:B------:R-:W-:Y:S01]  /*ee80*/  IMAD.MOV.U32 R43, RZ, RZ, R4 ;  /* 0x000000ffff2b7224 */ /* 0x000fe200078e0004 */
[----:B------:R-:W-:Y:S01]  /*ee90*/  SHF.R.U32.HI R4, RZ, 0x18, R0 ;  /* 0x00000018ff047819 */ /* 0x000fe20000011600 */
[----:B------:R-:W-:Y:S01]  /*eea0*/  IMAD.MOV.U32 R58, RZ, RZ, R233 ;  /* 0x000000ffff3a7224 */ /* 0x000fe200078e00e9 */
[----:B------:R-:W-:Y:S02]  /*eeb0*/  ISETP.LE.U32.AND P6, PT, R5, UR12, PT ;  /* 0x0000000c05007c0c */ /* 0x000fe4000bfc3070 */
[----:B------:R-:W-:Y:S01]  /*eec0*/  ISETP.LE.U32.AND P2, PT, R4, UR12, PT ;  /* 0x0000000c04007c0c */ /* 0x000fe2000bf43070 */
[----:B------:R-:W-:Y:S01]  /*eed0*/  IMAD.MOV.U32 R4, RZ, RZ, R59 ;  /* 0x000000ffff047224 */ /* 0x000fe200078e003b */
[----:B------:R-:W-:Y:S01]  /*eee0*/  F2FP.F16.F32.PACK_AB R5, R23, R6 ;  /* 0x000000061705723e */ /* 0x000fe200000000ff */
[----:B------:R-:W-:-:S02]  /*eef0*/  IMAD.MOV.U32 R59, RZ, RZ, R58 ;  /* 0x000000ffff3b7224 */ /* 0x000fc400078e003a */
[----:B------:R-:W-:Y:S02]  /*ef00*/  IMAD.MOV.U32 R58, RZ, RZ, R57 ;  /* 0x000000ffff3a7224 */ /* 0x000fe400078e0039 */
[----:B------:R-:W-:Y:S01]  /*ef10*/  IMAD.MOV.U32 R57, RZ, RZ, R25 ;  /* 0x000000ffff397224 */ /* 0x000fe200078e0019 */
[C---:B------:R-:W-:Y:S01]  /*ef20*/  PRMT R165, R5.reuse, 0x7632, R165 ;  /* 0x0000763205a57816 */ /* 0x040fe200000000a5 */
[----:B------:R-:W-:Y:S01]  /*ef30*/  MUFU.EX2 R25, R35 ;  /* 0x0000002300197308 */ /* 0x000fe20000000800 */
[----:B------:R-:W-:Y:S01]  /*ef40*/  LOP3.LUT R0, R0, 0xffff, RZ, 0xc0, !PT ;  /* 0x0000ffff00007812 */ /* 0x000fe200078ec0ff */
[----:B------:R-:W-:Y:S01]  /*ef50*/  IMAD.MOV.U32 R24, RZ, RZ, R180 ;  /* 0x000000ffff187224 */ /* 0x000fe200078e00b4 */
[----:B------:R-:W-:-:S05]  /*ef60*/  PRMT R164, R5, 0x7610, R164 ;  /* 0x0000761005a47816 */ /* 0x000fca00000000a4 */
[----:B------:R1:W3:Y:S01]  /*ef70*/  MUFU.EX2 R35, R38 ;  /* 0x0000002600237308 */ /* 0x0002e20000000800 */
[----:B------:R-:W-:Y:S01]  /*ef80*/  @!P4 HADD2 R60, -R165.H0_H0, -RZ.H0_H0 ;  /* 0xa00000ffa53cc230 */ /* 0x000fe20000000900 */
[----:B------:R-:W-:Y:S01]  /*ef90*/  SHF.R.U32.HI R0, RZ, 0x8, R0 ;  /* 0x00000008ff007819 */ /* 0x000fe20000011600 */
[----:B------:R-:W-:Y:S02]  /*efa0*/  IMAD.MOV.U32 R5, RZ, RZ, R34 ;  /* 0x000000ffff057224 */ /* 0x000fe400078e0022 */
[----:B------:R-:W-:Y:S01]  /*efb0*/  IMAD.MOV.U32 R8, RZ, RZ, R178 ;  /* 0x000000ffff087224 */ /* 0x000fe200078e00b2 */
[----:B------:R-:W-:Y:S01]  /*efc0*/  LOP3.LUT R0, R0, 0xffff, RZ, 0xc0, !PT ;  /* 0x0000ffff00007812 */ /* 0x000fe200078ec0ff */
[----:B------:R-:W-:Y:S01]  /*efd0*/  IMAD.WIDE.U32 R6, R7, -0x2daee0ad, RZ ;  /* 0xd2511f5307067825 */ /* 0x000fe200078e00ff */
[----:B------:R3:W-:Y:S03]  /*efe0*/  MUFU.EX2 R34, R37 ;  /* 0x0000002500227308 */ /* 0x0007e60000000800 */
[----:B------:R-:W-:Y:S01]  /*eff0*/  FADD.FTZ R19, R19, R9 ;  /* 0x0000000913137221 */ /* 0x000fe20000010000 */
[----:B------:R-:W-:Y:S01]  /*f000*/  FADD.FTZ R20, R179, R13 ;  /* 0x0000000db3147221 */ /* 0x000fe20000010000 */
[----:B------:R-:W4:Y:S01]  /*f010*/  LDL.LU R180, [R1+0x1bc] ;  /* 0x0001bc0001b47983 */ /* 0x000f220000300800 */
[----:B-1----:R-:W-:Y:S01]  /*f020*/  PRMT R38, R164, 0x5410, R165 ;  /* 0x00005410a4267816 */ /* 0x002fe200000000a5 */
[----:B------:R-:W-:Y:S01]  /*f030*/  @!P6 HADD2 R61, -R164.H0_H0, -RZ.H0_H0 ;  /* 0xa00000ffa43de230 */ /* 0x000fe20000000900 */
[----:B------:R-:W-:Y:S01]  /*f040*/  @!P4 PRMT R165, R60, 0x5410, RZ ;  /* 0x000054103ca5c816 */ /* 0x000fe200000000ff */
[----:B------:R-:W-:Y:S01]  /*f050*/  IMAD.MOV.U32 R60, RZ, RZ, R24 ;  /* 0x000000ffff3c7224 */ /* 0x000fe200078e0018 */
[----:B------:R-:W-:Y:S01]  /*f060*/  LOP3.LUT R7, R7, UR39, R12, 0x96, !PT ;  /* 0x0000002707077c12 */ /* 0x000fe2000f8e960c */
[----:B------:R1:W1:Y:S01]  /*f070*/  MUFU.EX2 R24, R36 ;  /* 0x0000002400187308 */ /* 0x0002620000000800 */
[----:B------:R-:W-:Y:S01]  /*f080*/  ISETP.LE.U32.AND P4, PT, R0, UR12, PT ;  /* 0x0000000c00007c0c */ /* 0x000fe2000bf83070 */
[----:B------:R-:W-:Y:S01]  /*f090*/  UIADD3 UR6, UR6, 0x1, URZ ;  /* 0x0000000106067890 */ /* 0x000fe2000fffe03f */
[----:B---3--:R-:W-:Y:S01]  /*f0a0*/  F2FP.F16.F32.PACK_AB R0, R35, R25 ;  /* 0x000000192300723e */ /* 0x008fe200000000ff */
[----:B------:R-:W-:Y:S01]  /*f0b0*/  IMAD.MOV.U32 R37, RZ, RZ, R60 ;  /* 0x000000ffff257224 */ /* 0x000fe200078e003c */
[----:B------:R-:W3:Y:S02]  /*f0c0*/  LDL.LU R178, [R1+0x1b8] ;  /* 0x0001b80001b27983 */ /* 0x000ee40000300800 */
[C---:B------:R-:W-:Y:S01]  /*f0d0*/  PRMT R163, R0.reuse, 0x7610, R163 ;  /* 0x0000761000a37816 */ /* 0x040fe200000000a3 */
[----:B------:R-:W-:Y:S01]  /*f0e0*/  IMAD.MOV.U32 R60, RZ, RZ, R5 ;  /* 0x000000ffff3c7224 */ /* 0x000fe200078e0005 */
[----:B------:R-:W-:Y:S01]  /*f0f0*/  PRMT R162, R0, 0x7632, R162 ;  /* 0x0000763200a27816 */ /* 0x000fe200000000a2 */
[----:B------:R-:W3:Y:S01]  /*f100*/  LDL.LU R179, [R1+0x1b4] ;  /* 0x0001b40001b37983 */ /* 0x000ee20000300800 */
[----:B-1----:R-:W-:-:S02]  /*f110*/  IMAD.MOV.U32 R36, RZ, RZ, R8 ;  /* 0x000000ffff247224 */ /* 0x002fc400078e0008 */
[----:B------:R-:W-:Y:S02]  /*f120*/  @!P5 HADD2 R69, -R163.H0_H0, -RZ.H0_H0 ;  /* 0xa00000ffa345d230 */ /* 0x000fe40000000900 */
[----:B------:R-:W-:Y:S02]  /*f130*/  IMAD.MOV.U32 R8, RZ, RZ, R21 ;  /* 0x000000ffff087224 */ /* 0x000fe400078e0015 */
[----:B------:R-:W-:Y:S01]  /*f140*/  FADD.FTZ R21, R154, R18 ;  /* 0x000000129a157221 */ /* 0x000fe20000010000 */
[----:B------:R-:W-:Y:S01]  /*f150*/  IMAD.MOV.U32 R18, RZ, RZ, R4 ;  /* 0x000000ffff127224 */ /* 0x000fe200078e0004 */
[----:B------:R-:W-:Y:S01]  /*f160*/  @!P6 PRMT R164, R61, 0x5410, RZ ;  /* 0x000054103da4e816 */ /* 0x000fe200000000ff */
[----:B------:R-:W-:Y:S01]  /*f170*/  IMAD.WIDE.U32 R4, R11, -0x2daee0ad, RZ ;  /* 0xd2511f530b047825 */ /* 0x000fe200078e00ff */
[----:B------:R-:W-:-:S03]  /*f180*/  F2FP.F16.F32.PACK_AB R0, R34, R24 ;  /* 0x000000182200723e */ /* 0x000fc600000000ff */
[----:B------:R-:W-:Y:S01]  /*f190*/  @!P4 HADD2 R70, -R162.H0_H0, -RZ.H0_H0 ;  /* 0xa00000ffa246c230 */ /* 0x000fe20000000900 */
[----:B------:R1:W5:Y:S01]  /*f1a0*/  LDL.LU R233, [R1+0x1b0] ;  /* 0x0001b00001e97983 */ /* 0x0003620000300800 */
[----:B------:R-:W-:Y:S01]  /*f1b0*/  IMAD.MOV.U32 R61, RZ, RZ, R119 ;  /* 0x000000ffff3d7224 */ /* 0x000fe200078e0077 */
[----:B------:R-:W-:Y:S02]  /*f1c0*/  LOP3.LUT R6, R5, UR37, R6, 0x96, !PT ;  /* 0x0000002505067c12 */ /* 0x000fe4000f8e9606 */
[----:B------:R-:W-:Y:S02]  /*f1d0*/  PRMT R119, R163, 0x5410, R162 ;  /* 0x00005410a3777816 */ /* 0x000fe400000000a2 */
[----:B------:R-:W-:Y:S01]  /*f1e0*/  @!P5 PRMT R163, R69, 0x5410, RZ ;  /* 0x0000541045a3d816 */ /* 0x000fe200000000ff */
[----:B------:R-:W-:Y:S01]  /*f1f0*/  IMAD.MOV.U32 R69, RZ, RZ, R8 ;  /* 0x000000ffff457224 */ /* 0x000fe200078e0008 */
[----:B------:R-:W-:Y:S01]  /*f200*/  PRMT R161, R0, 0x7632, R161 ;  /* 0x0000763200a17816 */ /* 0x000fe200000000a1 */
[----:B------:R-:W-:-:S04]  /*f210*/  IMAD.WIDE.U32 R8, R7, -0x326172a9, RZ ;  /* 0xcd9e8d5707087825 */ /* 0x000fc800078e00ff */
[----:B------:R-:W-:Y:S01]  /*f220*/  IMAD.WIDE.U32 R6, R6, -0x326172a9, RZ ;  /* 0xcd9e8d5706067825 */ /* 0x000fe200078e00ff */
[----:B------:R-:W-:-:S03]  /*f230*/  PRMT R160, R0, 0x7610, R160 ;  /* 0x0000761000a07816 */ /* 0x000fc600000000a0 */
[----:B------:R-:W-:Y:S01]  /*f240*/  @!P2 HADD2 R72, -R161.H0_H0, -RZ.H0_H0 ;  /* 0xa00000ffa148a230 */ /* 0x000fe20000000900 */
[----:B------:R-:W-:Y:S02]  /*f250*/  @!P4 PRMT R162, R70, 0x5410, RZ ;  /* 0x0000541046a2c816 */ /* 0x000fe400000000ff */
[----:B------:R-:W-:Y:S01]  /*f260*/  LOP3.LUT R0, R7, UR36, R8, 0x96, !PT ;  /* 0x0000002407007c12 */ /* 0x000fe2000f8e9608 */
[----:B------:R-:W-:Y:S01]  /*f270*/  IMAD.MOV.U32 R70, RZ, RZ, R118 ;  /* 0x000000ffff467224 */ /* 0x000fe200078e0076 */
[----:B------:R-:W-:Y:S02]  /*f280*/  LOP3.LUT R5, R9, UR38, R10, 0x96, !PT ;  /* 0x0000002609057c12 */ /* 0x000fe4000f8e960a */
[----:B------:R-:W-:Y:S01]  /*f290*/  PRMT R118, R160, 0x5410, R161 ;  /* 0x00005410a0767816 */ /* 0x000fe200000000a1 */
[----:B------:R-:W-:Y:S01]  /*f2a0*/  IMAD.WIDE.U32 R8, R0, -0x2daee0ad, RZ ;  /* 0xd2511f5300087825 */ /* 0x000fe200078e00ff */
[----:B------:R-:W-:Y:S02]  /*f2b0*/  @!P2 PRMT R161, R72, 0x5410, RZ ;  /* 0x0000541048a1a816 */ /* 0x000fe400000000ff */
[----:B------:R-:W-:Y:S01]  /*f2c0*/  LOP3.LUT R0, R2, 0xff, RZ, 0xc0, !PT ;  /* 0x000000ff02007812 */ /* 0x000fe200078ec0ff */
[----:B------:R-:W-:-:S02]  /*f2d0*/  IMAD.MOV.U32 R72, RZ, RZ, R18 ;  /* 0x000000ffff487224 */ /* 0x000fc400078e0012 */
[----:B------:R-:W-:Y:S02]  /*f2e0*/  IMAD.MOV.U32 R18, RZ, RZ, R61 ;  /* 0x000000ffff127224 */ /* 0x000fe400078e003d */
[----:B------:R-:W-:Y:S02]  /*f2f0*/  IMAD.MOV.U32 R12, RZ, RZ, R60 ;  /* 0x000000ffff0c7224 */ /* 0x000fe400078e003c */
[----:B------:R-:W-:-:S04]  /*f300*/  IMAD.WIDE.U32 R10, R5, -0x2daee0ad, RZ ;  /* 0xd2511f53050a7825 */ /* 0x000fc800078e00ff */
[----:B------:R-:W-:Y:S02]  /*f310*/  @!P3 HADD2 R74, -R160.H0_H0, -RZ.H0_H0 ;  /* 0xa00000ffa04ab230 */ /* 0x000fe40000000900 */
[----:B------:R-:W-:Y:S02]  /*f320*/  IMAD.MOV.U32 R61, RZ, RZ, R33 ;  /* 0x000000ffff3d7224 */ /* 0x000fe400078e0021 */
[----:B------:R-:W-:Y:S01]  /*f330*/  IMAD.MOV.U32 R60, RZ, RZ, R31 ;  /* 0x000000ffff3c7224 */ /* 0x000fe200078e001f */
[----:B------:R-:W-:Y:S01]  /*f340*/  MUFU.EX2 R33, R41 ;  /* 0x0000002900217308 */ /* 0x000fe20000000800 */
[----:B------:R-:W-:Y:S02]  /*f350*/  ISETP.LE.U32.AND P5, PT, R0, UR12, PT ;  /* 0x0000000c00007c0c */ /* 0x000fe4000bfa3070 */
[----:B------:R-:W-:Y:S02]  /*f360*/  LOP3.LUT R7, R9, UR29, R10, 0x96, !PT ;  /* 0x0000001d09077c12 */ /* 0x000fe4000f8e960a */
[----:B------:R-:W-:-:S03]  /*f370*/  SHF.R.U32.HI R0, RZ, 0x18, R2 ;  /* 0x00000018ff007819 */ /* 0x000fc60000011602 */
[----:B------:R-:W1:Y:S01]  /*f380*/  MUFU.EX2 R31, R39 ;  /* 0x00000027001f7308 */ /* 0x000e620000000800 */
[----:B------:R-:W-:Y:S02]  /*f390*/  LOP3.LUT R9, R2, 0xffff, RZ, 0xc0, !PT ;  /* 0x0000ffff02097812 */ /* 0x000fe400078ec0ff */
[----:B------:R-:W-:Y:S02]  /*f3a0*/  @!P3 PRMT R160, R74, 0x5410, RZ ;  /* 0x000054104aa0b816 */ /* 0x000fe400000000ff */
[----:B------:R-:W-:Y:S02]  /*f3b0*/  ISETP.LE.U32.AND P3, PT, R0, UR12, PT ;  /* 0x0000000c00007c0c */ /* 0x000fe4000bf63070 */
[----:B------:R-:W-:Y:S02]  /*f3c0*/  SHF.R.U32.HI R0, RZ, 0x8, R9 ;  /* 0x00000008ff007819 */ /* 0x000fe40000011609 */
[----:B------:R-:W-:Y:S02]  /*f3d0*/  LOP3.LUT R4, R11, UR35, R4, 0x96, !PT ;  /* 0x000000230b047c12 */ /* 0x000fe4000f8e9604 */
[----:B------:R-:W-:Y:S01]  /*f3e0*/  LOP3.LUT R0, R0, 0xffff, RZ, 0xc0, !PT ;  /* 0x0000ffff00007812 */ /* 0x000fe200078ec0ff */
[----:B------:R-:W-:Y:S01]  /*f3f0*/  FADD.FTZ R11, R23, R22 ;  /* 0x00000016170b7221 */ /* 0x000fe20000010000 */
[----:B------:R-:W-:Y:S01]  /*f400*/  SHF.R.U32.HI R10, RZ, 0x10, R2 ;  /* 0x00000010ff0a7819 */ /* 0x000fe20000011602 */
[----:B------:R-:W-:Y:S01]  /*f410*/  IMAD.WIDE.U32 R4, R4, -0x326172a9, RZ ;  /* 0xcd9e8d5704047825 */ /* 0x000fe200078e00ff */
[----:B------:R-:W-:-:S03]  /*f420*/  ISETP.LE.U32.AND P6, PT, R0, UR12, PT ;  /* 0x0000000c00007c0c */ /* 0x000fc6000bfc3070 */
[----:B------:R-:W-:Y:S01]  /*f430*/  FADD.FTZ R12, R12, R20 ;  /* 0x000000140c0c7221 */ /* 0x000fe20000010000 */
[----:B-1----:R-:W-:Y:S01]  /*f440*/  F2FP.F16.F32.PACK_AB R0, R33, R31 ;  /* 0x0000001f2100723e */ /* 0x002fe200000000ff */
[----:B------:R-:W-:Y:S01]  /*f450*/  IMAD.WIDE.U32 R2, R7, -0x326172a9, RZ ;  /* 0xcd9e8d5707027825 */ /* 0x000fe200078e00ff */
[----:B------:R-:W-:Y:S01]  /*f460*/  MUFU.EX2 R20, R40 ;  /* 0x0000002800147308 */ /* 0x000fe20000000800 */
[----:B------:R-:W-:Y:S02]  /*f470*/  LOP3.LUT R6, R5, UR30, R6, 0x96, !PT ;  /* 0x0000001e05067c12 */ /* 0x000fe4000f8e9606 */
[----:B------:R-:W-:Y:S01]  /*f480*/  IMAD.MOV.U32 R23, RZ, RZ, R70 ;  /* 0x000000ffff177224 */ /* 0x000fe200078e0046 */
[----:B------:R-:W-:-:S04]  /*f490*/  PRMT R159, R0, 0x7610, R159 ;  /* 0x00007610009f7816 */ /* 0x000fc8000000009f */
[----:B------:R1:W2:Y:S01]  /*f4a0*/  MUFU.EX2 R22, R42 ;  /* 0x0000002a00167308 */ /* 0x0002a20000000800 */
[C---:B------:R-:W-:Y:S01]  /*f4b0*/  LOP3.LUT R5, R2.reuse, 0xff, RZ, 0xc0, !PT ;  /* 0x000000ff02057812 */ /* 0x040fe200078ec0ff */
[----:B------:R-:W-:Y:S01]  /*f4c0*/  IMAD.MOV.U32 R70, RZ, RZ, R69 ;  /* 0x000000ffff467224 */ /* 0x000fe200078e0045 */
[----:B------:R-:W-:Y:S01]  /*f4d0*/  LOP3.LUT R13, R2, 0xffff, RZ, 0xc0, !PT ;  /* 0x0000ffff020d7812 */ /* 0x000fe200078ec0ff */
[----:B------:R-:W-:Y:S01]  /*f4e0*/  IMAD.MOV.U32 R69, RZ, RZ, R37 ;  /* 0x000000ffff457224 */ /* 0x000fe200078e0025 */
[----:B------:R-:W-:Y:S01]  /*f4f0*/  SHF.R.U32.HI R7, RZ, 0x10, R2 ;  /* 0x00000010ff077819 */ /* 0x000fe20000011602 */
[----:B------:R-:W-:Y:S01]  /*f500*/  IMAD.MOV.U32 R37, RZ, RZ, R36 ;  /* 0x000000ffff257224 */ /* 0x000fe200078e0024 */
[----:B------:R-:W-:Y:S01]  /*f510*/  SHF.R.U32.HI R2, RZ, 0x18, R2 ;  /* 0x00000018ff027819 */ /* 0x000fe20000011602 */
[----:B------:R-:W-:Y:S01]  /*f520*/  IMAD.MOV.U32 R36, RZ, RZ, R43 ;  /* 0x000000ffff247224 */ /* 0x000fe200078e002b */
[----:B------:R-:W-:Y:S01]  /*f530*/  PRMT R158, R0, 0x7632, R158 ;  /* 0x00007632009e7816 */ /* 0x000fe2000000009e */
[----:B------:R-:W-:-:S02]  /*f540*/  IMAD.MOV.U32 R43, RZ, RZ, R97 ;  /* 0x000000ffff2b7224 */ /* 0x000fc400078e0061 */
[----:B------:R-:W-:Y:S01]  /*f550*/  @!P5 HADD2 R76, -R159.H0_H0, -RZ.H0_H0 ;  /* 0xa00000ff9f4cd230 */ /* 0x000fe20000000900 */
[----:B------:R-:W-:Y:S01]  /*f560*/  LOP3.LUT R4, R3, UR22, R4, 0x96, !PT ;  /* 0x0000001603047c12 */ /* 0x000fe2000f8e9604 */
[----:B------:R-:W-:Y:S01]  /*f570*/  IMAD.MOV.U32 R97, RZ, RZ, R96 ;  /* 0x000000ffff617224 */ /* 0x000fe200078e0060 */
[----:B------:R-:W-:Y:S01]  /*f580*/  ISETP.LE.U32.AND P4, PT, R2, UR12, PT ;  /* 0x0000000c02007c0c */ /* 0x000fe2000bf83070 */
[----:B------:R-:W-:Y:S01]  /*f590*/  IMAD.MOV.U32 R96, RZ, RZ, R100 ;  /* 0x000000ffff607224 */ /* 0x000fe200078e0064 */
[----:B------:R-:W-:Y:S01]  /*f5a0*/  LOP3.LUT R0, R10, 0xff, RZ, 0xc0, !PT ;  /* 0x000000ff0a007812 */ /* 0x000fe200078ec0ff */
[----:B------:R-:W-:-:S04]  /*f5b0*/  IMAD.WIDE.U32 R2, R6, -0x2daee0ad, RZ ;  /* 0xd2511f5306027825 */ /* 0x000fc800078e00ff */
[----:B------:R-:W-:Y:S02]  /*f5c0*/  @!P6 HADD2 R77, -R158.H0_H0, -RZ.H0_H0 ;  /* 0xa00000ff9e4de230 */ /* 0x000fe40000000900 */
[----:B------:R-:W-:Y:S01]  /*f5d0*/  IMAD.MOV.U32 R100, RZ, RZ, R117 ;  /* 0x000000ffff647224 */ /* 0x000fe200078e0075 */
[----:B------:R-:W-:Y:S02]  /*f5e0*/  PRMT R117, R159, 0x5410, R158 ;  /* 0x000054109f757816 */ /* 0x000fe4000000009e */
[----:B------:R-:W-:Y:S01]  /*f5f0*/  @!P5 PRMT R159, R76, 0x5410, RZ ;  /* 0x000054104c9fd816 */ /* 0x000fe200000000ff */
[----:B-1----:R-:W-:Y:S01]  /*f600*/  IMAD.MOV.U32 R42, RZ, RZ, R18 ;  /* 0x000000ffff2a7224 */ /* 0x002fe200078e0012 */
[----:B------:R-:W-:Y:S02]  /*f610*/  ISETP.LE.U32.AND P5, PT, R0, UR12, PT ;  /* 0x0000000c00007c0c */ /* 0x000fe4000bfa3070 */
[----:B------:R-:W-:Y:S02]  /*f620*/  ISETP.LE.U32.AND P2, PT, R5, UR12, PT ;  /* 0x0000000c05007c0c */ /* 0x000fe4000bf43070 */
[----:B------:R-:W-:-:S02]  /*f630*/  LOP3.LUT R0, R3, UR25, R8, 0x96, !PT ;  /* 0x0000001903007c12 */ /* 0x000fc4000f8e9608 */
[C---:B------:R-:W-:Y:S02]  /*f640*/  LOP3.LUT R6, R2.reuse, 0xff, RZ, 0xc0, !PT ;  /* 0x000000ff02067812 */ /* 0x040fe400078ec0ff */
[----:B------:R-:W-:Y:S02]  /*f650*/  LOP3.LUT R18, R2, 0xffff, RZ, 0xc0, !PT ;  /* 0x0000ffff02127812 */ /* 0x000fe400078ec0ff */
[--C-:B------:R-:W-:Y:S02]  /*f660*/  SHF.R.U32.HI R8, RZ, 0x10, R2.reuse ;  /* 0x00000010ff087819 */ /* 0x100fe40000011602 */
[----:B------:R-:W-:Y:S02]  /*f670*/  SHF.R.U32.HI R5, RZ, 0x18, R2 ;  /* 0x00000018ff057819 */ /* 0x000fe40000011602 */
[----:B------:R-:W-:Y:S01]  /*f680*/  @!P6 PRMT R158, R77, 0x5410, RZ ;  /* 0x000054104d9ee816 */ /* 0x000fe200000000ff */
[----:B------:R-:W-:Y:S01]  /*f690*/  IMAD.MOV.U32 R77, RZ, RZ, R36 ;  /* 0x000000ffff4d7224 */ /* 0x000fe200078e0024 */
[----:B--2---:R-:W-:Y:S01]  /*f6a0*/  F2FP.F16.F32.PACK_AB R2, R22, R20 ;  /* 0x000000141602723e */ /* 0x004fe200000000ff */
[----:B------:R-:W1:Y:S01]  /*f6b0*/  MUFU.EX2 R36, R53 ;  /* 0x0000003500247308 */ /* 0x000e620000000800 */
[----:B------:R-:W-:-:S02]  /*f6c0*/  LOP3.LUT R3, R7, 0xff, RZ, 0xc0, !PT ;  /* 0x000000ff07037812 */ /* 0x000fc400078ec0ff */
[C---:B------:R-:W-:Y:S02]  /*f6d0*/  PRMT R156, R2.reuse, 0x7632, R156 ;  /* 0x00007632029c7816 */ /* 0x040fe4000000009c */
[----:B------:R-:W-:Y:S02]  /*f6e0*/  PRMT R157, R2, 0x7610, R157 ;  /* 0x00007610029d7816 */ /* 0x000fe4000000009d */
[C---:B------:R-:W-:Y:S01]  /*f6f0*/  LOP3.LUT R2, R4.reuse, 0xffff, RZ, 0xc0, !PT ;  /* 0x0000ffff04027812 */ /* 0x040fe200078ec0ff */
[----:B------:R-:W-:Y:S01]  /*f700*/  @!P3 HADD2 R78, -R156.H0_H0, -RZ.H0_H0 ;  /* 0xa00000ff9c4eb230 */ /* 0x000fe20000000900 */
        /* <DEDUP_REMOVED lines=9> */
[----:B------:R-:W-:Y:S02]  /*f7a0*/  @!P5 PRMT R157, R79, 0x5410, RZ ;  /* 0x000054104f9dd816 */ /* 0x000fe400000000ff */
[----:B------:R-:W-:Y:S01]  /*f7b0*/  ISETP.LE.U32.AND P5, PT, R2, UR12, PT ;  /* 0x0000000c02007c0c */ /* 0x000fe2000bfa3070 */
[----:B------:R-:W-:Y:S01]  /*f7c0*/  IMAD.MOV.U32 R74, RZ, RZ, R97 ;  /* 0x000000ffff4a7224 */ /* 0x000fe200078e0061 */
[----:B-1----:R-:W-:Y:S01]  /*f7d0*/  F2FP.F16.F32.PACK_AB R2, R54, R36 ;  /* 0x000000243602723e */ /* 0x002fe200000000ff */
[----:B------:R-:W-:Y:S01]  /*f7e0*/  MUFU.EX2 R97, R55 ;  /* 0x0000003700617308 */ /* 0x000fe20000000800 */
[----:B------:R-:W-:-:S02]  /*f7f0*/  FADD.FTZ R10, R151, R21 ;  /* 0x00000015970a7221 */ /* 0x000fc40000010000 */
[----:B------:R-:W-:Y:S01]  /*f800*/  PRMT R155, R2, 0x7610, R155 ;  /* 0x00007610029b7816 */ /* 0x000fe2000000009b */
[----:B------:R-:W-:-:S04]  /*f810*/  IMAD.MOV.U32 R21, RZ, RZ, R37 ;  /* 0x000000ffff157224 */ /* 0x000fc800078e0025 */
[----:B------:R-:W1:Y:S01]  /*f820*/  MUFU.EX2 R40, R56 ;  /* 0x0000003800287308 */ /* 0x000e620000000800 */
[----:B------:R-:W-:Y:S01]  /*f830*/  PRMT R154, R2, 0x7632, R154 ;  /* 0x00007632029a7816 */ /* 0x000fe2000000009a */
[----:B------:R-:W-:Y:S01]  /*f840*/  IMAD.MOV.U32 R37, RZ, RZ, R96 ;  /* 0x000000ffff257224 */ /* 0x000fe200078e0060 */
[----:B------:R-:W-:Y:S01]  /*f850*/  SHF.R.U32.HI R2, RZ, 0x8, R13 ;  /* 0x00000008ff027819 */ /* 0x000fe2000001160d */
[----:B------:R-:W-:Y:S02]  /*f860*/  @!P3 HADD2 R80, -R155.H0_H0, -RZ.H0_H0 ;  /* 0xa00000ff9b50b230 */ /* 0x000fe40000000900 */
[----:B------:R-:W-:Y:S02]  /*f870*/  IMAD.MOV.U32 R76, RZ, RZ, R43 ;  /* 0x000000ffff4c7224 */ /* 0x000fe400078e002b */
[----:B------:R-:W-:Y:S01]  /*f880*/  MUFU.EX2 R96, R51 ;  /* 0x0000003300607308 */ /* 0x000fe20000000800 */
[----:B------:R-:W-:Y:S01]  /*f890*/  IMAD.MOV.U32 R43, RZ, RZ, R243 ;  /* 0x000000ffff2b7224 */ /* 0x000fe200078e00f3 */
[----:B------:R-:W-:Y:S01]  /*f8a0*/  LOP3.LUT R2, R2, 0xffff, RZ, 0xc0, !PT ;  /* 0x0000ffff02027812 */ /* 0x000fe200078ec0ff */
[----:B------:R-:W-:-:S05]  /*f8b0*/  IMAD.MOV.U32 R243, RZ, RZ, R199 ;  /* 0x000000fffff37224 */ /* 0x000fca00078e00c7 */
[----:B------:R-:W2:Y:S01]  /*f8c0*/  MUFU.EX2 R39, R52 ;  /* 0x0000003400277308 */ /* 0x000ea20000000800 */
[----:B------:R-:W-:Y:S02]  /*f8d0*/  PRMT R199, R155, 0x5410, R154 ;  /* 0x000054109bc77816 */ /* 0x000fe4000000009a */
[----:B------:R-:W-:Y:S02]  /*f8e0*/  @!P3 PRMT R155, R80, 0x5410, RZ ;  /* 0x00005410509bb816 */ /* 0x000fe400000000ff */
[----:B------:R-:W-:Y:S02]  /*f8f0*/  ISETP.LE.U32.AND P3, PT, R2, UR12, PT ;  /* 0x0000000c02007c0c */ /* 0x000fe4000bf63070 */
[----:B-1----:R-:W-:-:S04]  /*f900*/  F2FP.F16.F32.PACK_AB R3, R40, R97 ;  /* 0x000000612803723e */ /* 0x002fc800000000ff */
[C---:B------:R-:W-:Y:S02]  /*f910*/  PRMT R152, R3.reuse, 0x7632, R152 ;  /* 0x0000763203987816 */ /* 0x040fe40000000098 */
[----:B------:R-:W-:Y:S02]  /*f920*/  PRMT R153, R3, 0x7610, R153 ;  /* 0x0000761003997816 */ /* 0x000fe40000000099 */
[----:B--2---:R-:W-:-:S03]  /*f930*/  F2FP.F16.F32.PACK_AB R2, R39, R96 ;  /* 0x000000602702723e */ /* 0x004fc600000000ff */
[----:B------:R-:W-:Y:S02]  /*f940*/  @!P3 HADD2 R85, -R152.H0_H0, -RZ.H0_H0 ;  /* 0xa00000ff9855b230 */ /* 0x000fe40000000900 */
[----:B------:R-:W-:Y:S01]  /*f950*/  IMAD.MOV.U32 R53, RZ, RZ, R42 ;  /* 0x000000ffff357224 */ /* 0x000fe200078e002a */
[C---:B------:R-:W-:Y:S01]  /*f960*/  PRMT R151, R2.reuse, 0x7610, R151 ;  /* 0x0000761002977816 */ /* 0x040fe20000000097 */
[----:B------:R-:W-:Y:S01]  /*f970*/  IMAD.MOV.U32 R78, RZ, RZ, R72 ;  /* 0x000000ffff4e7224 */ /* 0x000fe200078e0048 */
        /* <DEDUP_REMOVED lines=9> */
[----:B------:R-:W-:Y:S02]  /*fa10*/  @!P4 HADD2 R83, -R150.H0_H0, -RZ.H0_H0 ;  /* 0xa00000ff9653c230 */ /* 0x000fe40000000900 */
[----:B------:R-:W-:Y:S01]  /*fa20*/  IMAD.MOV.U32 R79, RZ, RZ, R23 ;  /* 0x000000ffff4f7224 */ /* 0x000fe200078e0017 */
[----:B------:R-:W-:Y:S02]  /*fa30*/  LOP3.LUT R3, R0, 0xff, RZ, 0xc0, !PT ;  /* 0x000000ff00037812 */ /* 0x000fe400078ec0ff */
[----:B------:R-:W-:Y:S01]  /*fa40*/  SHF.R.U32.HI R2, RZ, 0x8, R2 ;  /* 0x00000008ff027819 */ /* 0x000fe20000011602 */
[----:B------:R-:W-:Y:S02]  /*fa50*/  IMAD.MOV.U32 R23, RZ, RZ, R139 ;  /* 0x000000ffff177224 */ /* 0x000fe400078e008b */
[----:B------:R-:W-:Y:S01]  /*fa60*/  @!P6 HADD2 R84, -R151.H0_H0, -RZ.H0_H0 ;  /* 0xa00000ff9754e230 */ /* 0x000fe20000000900 */
[----:B------:R-:W-:-:S02]  /*fa70*/  PRMT R139, R151, 0x5410, R150 ;  /* 0x00005410978b7816 */ /* 0x000fc40000000096 */
[----:B------:R-:W-:Y:S02]  /*fa80*/  @!P4 PRMT R150, R83, 0x5410, RZ ;  /* 0x000054105396c816 */ /* 0x000fe400000000ff */
[----:B------:R-:W-:Y:S02]  /*fa90*/  LOP3.LUT R2, R2, 0xffff, RZ, 0xc0, !PT ;  /* 0x0000ffff02027812 */ /* 0x000fe400078ec0ff */
[----:B------:R-:W-:Y:S01]  /*faa0*/  ISETP.LE.U32.AND P4, PT, R3, UR12, PT ;  /* 0x0000000c03007c0c */ /* 0x000fe2000bf83070 */
[----:B------:R-:W-:Y:S01]  /*fab0*/  @!P2 HADD2 R81, -R153.H0_H0, -RZ.H0_H0 ;  /* 0xa00000ff9951a230 */ /* 0x000fe20000000900 */
[----:B------:R-:W-:Y:S02]  /*fac0*/  @!P6 PRMT R151, R84, 0x5410, RZ ;  /* 0x000054105497e816 */ /* 0x000fe400000000ff */
[----:B------:R-:W-:Y:S01]  /*fad0*/  ISETP.LE.U32.AND P6, PT, R2, UR12, PT ;  /* 0x0000000c02007c0c */ /* 0x000fe2000bfc3070 */
[----:B------:R-:W-:Y:S01]  /*fae0*/  FADD.FTZ R9, R25, R19 ;  /* 0x0000001319097221 */ /* 0x000fe20000010000 */
[----:B-1----:R-:W-:Y:S01]  /*faf0*/  F2FP.F16.F32.PACK_AB R2, R72, R42 ;  /* 0x0000002a4802723e */ /* 0x002fe200000000ff */
[----:B------:R-:W-:Y:S01]  /*fb00*/  IMAD.MOV.U32 R25, RZ, RZ, R53 ;  /* 0x000000ffff197224 */ /* 0x000fe200078e0035 */
[----:B------:R-:W-:Y:S01]  /*fb10*/  @!P2 PRMT R153, R81, 0x5410, RZ ;  /* 0x000054105199a816 */ /* 0x000fe200000000ff */
[----:B------:R1:W-:Y:S01]  /*fb20*/  MUFU.EX2 R53, R149 ;  /* 0x0000009500357308 */ /* 0x0003e20000000800 */
[----:B------:R-:W-:-:S07]  /*fb30*/  @!P5 HADD2 R82, -R154.H0_H0, -RZ.H0_H0 ;  /* 0xa00000ff9a52d230 */ /* 0x000fce0000000900 */
[----:B------:R2:W4:Y:S01]  /*fb40*/  MUFU.EX2 R81, R148 ;  /* 0x0000009400517308 */ /* 0x0005220000000800 */
[----:B------:R-:W-:Y:S01]  /*fb50*/  IMAD.MOV.U32 R80, RZ, RZ, R216 ;  /* 0x000000ffff507224 */ /* 0x000fe200078e00d8 */
[----:B-1----:R-:W-:-:S05]  /*fb60*/  PRMT R149, R2, 0x7610, R149 ;  /* 0x0000761002957816 */ /* 0x002fca0000000095 */
[----:B------:R-:W-:Y:S01]  /*fb70*/  @!P4 HADD2 R87, -R149.H0_H0, -RZ.H0_H0 ;  /* 0xa00000ff9557c230 */ /* 0x000fe20000000900 */
[----:B--2---:R-:W-:Y:S02]  /*fb80*/  PRMT R148, R2, 0x7632, R148 ;  /* 0x0000763202947816 */ /* 0x004fe40000000094 */
[----:B------:R-:W-:Y:S02]  /*fb90*/  SHF.R.U32.HI R2, RZ, 0x8, R18 ;  /* 0x00000008ff027819 */ /* 0x000fe40000011612 */
[----:B------:R-:W-:Y:S02]  /*fba0*/  PRMT R216, R149, 0x5410, R148 ;  /* 0x0000541095d87816 */ /* 0x000fe40000000094 */
[----:B------:R-:W-:Y:S01]  /*fbb0*/  LOP3.LUT R2, R2, 0xffff, RZ, 0xc0, !PT ;  /* 0x0000ffff02027812 */ /* 0x000fe200078ec0ff */
[----:B------:R-:W-:Y:S01]  /*fbc0*/  @!P6 HADD2 R86, -R148.H0_H0, -RZ.H0_H0 ;  /* 0xa00000ff9456e230 */ /* 0x000fe20000000900 */
[----:B------:R-:W-:Y:S02]  /*fbd0*/  @!P4 PRMT R149, R87, 0x5410, RZ ;  /* 0x000054105795c816 */ /* 0x000fe400000000ff */
[----:B------:R-:W-:-:S02]  /*fbe0*/  ISETP.LE.U32.AND P4, PT, R2, UR12, PT ;  /* 0x0000000c02007c0c */ /* 0x000fc4000bf83070 */
[----:B------:R-:W-:Y:S02]  /*fbf0*/  @!P5 PRMT R154, R82, 0x5410, RZ ;  /* 0x00005410529ad816 */ /* 0x000fe400000000ff */
[----:B------:R-:W-:Y:S01]  /*fc00*/  SHF.R.U32.HI R2, RZ, 0x18, R4 ;  /* 0x00000018ff027819 */ /* 0x000fe20000011604 */
[----:B------:R-:W-:Y:S01]  /*fc10*/  MUFU.EX2 R55, R62 ;  /* 0x0000003e00377308 */ /* 0x000fe20000000800 */
[----:B------:R-:W-:Y:S02]  /*fc20*/  ISETP.LE.U32.AND P5, PT, R6, UR12, PT ;  /* 0x0000000c06007c0c */ /* 0x000fe4000bfa3070 */
[----:B------:R-:W-:Y:S02]  /*fc30*/  @!P6 PRMT R148, R86, 0x5410, RZ ;  /* 0x000054105694e816 */ /* 0x000fe400000000ff */
[----:B------:R-:W-:-:S03]  /*fc40*/  ISETP.LE.U32.AND P6, PT, R2, UR12, PT ;  /* 0x0000000c02007c0c */ /* 0x000fc6000bfc3070 */
[----:B------:R-:W1:Y:S01]  /*fc50*/  MUFU.EX2 R52, R64 ;  /* 0x0000004000347308 */ /* 0x000e620000000800 */
[----:B----4-:R-:W-:Y:S01]  /*fc60*/  F2FP.F16.F32.PACK_AB R2, R53, R81 ;  /* 0x000000513502723e */ /* 0x010fe200000000ff */
[----:B------:R-:W-:Y:S01]  /*fc70*/  FADD.FTZ R3, R78, R10 ;  /* 0x0000000a4e037221 */ /* 0x000fe20000010000 */
[----:B------:R-:W-:Y:S02]  /*fc80*/  IMAD.MOV.U32 R78, RZ, RZ, R77 ;  /* 0x000000ffff4e7224 */ /* 0x000fe400078e004d */
[C---:B------:R-:W-:Y:S01]  /*fc90*/  PRMT R147, R2.reuse, 0x7610, R147 ;  /* 0x0000761002937816 */ /* 0x040fe20000000093 */
[----:B------:R-:W-:Y:S01]  /*fca0*/  IMAD.MOV.U32 R77, RZ, RZ, R74 ;  /* 0x000000ffff4d7224 */ /* 0x000fe200078e004a */
[----:B------:R-:W-:Y:S01]  /*fcb0*/  PRMT R146, R2, 0x7632, R146 ;  /* 0x0000763202927816 */ /* 0x000fe20000000092 */
[----:B------:R-:W-:Y:S01]  /*fcc0*/  IMAD.MOV.U32 R74, RZ, RZ, R43 ;  /* 0x000000ffff4a7224 */ /* 0x000fe200078e002b */
[----:B------:R-:W-:Y:S01]  /*fcd0*/  SHF.R.U32.HI R2, RZ, 0x10, R4 ;  /* 0x00000010ff027819 */ /* 0x000fe20000011604 */
[----:B------:R-:W-:-:S02]  /*fce0*/  IMAD.MOV.U32 R43, RZ, RZ, R245 ;  /* 0x000000ffff2b7224 */ /* 0x000fc400078e00f5 */
[----:B------:R-:W-:Y:S01]  /*fcf0*/  @!P5 HADD2 R89, -R147.H0_H0, -RZ.H0_H0 ;  /* 0xa00000ff9359d230 */ /* 0x000fe20000000900 */
[----:B------:R-:W-:Y:S01]  /*fd00*/  MUFU.EX2 R51, R195 ;  /* 0x000000c300337308 */ /* 0x000fe20000000800 */
[----:B------:R-:W-:Y:S01]  /*fd10*/  FADD.FTZ R11, R24, R11 ;  /* 0x0000000b180b7221 */ /* 0x000fe20000010000 */
[----:B------:R-:W-:Y:S01]  /*fd20*/  LOP3.LUT R2, R2, 0xff, RZ, 0xc0, !PT ;  /* 0x000000ff02027812 */ /* 0x000fe200078ec0ff */
[----:B------:R-:W-:Y:S01]  /*fd30*/  IMAD.MOV.U32 R24, RZ, RZ, R208 ;  /* 0x000000ffff187224 */ /* 0x000fe200078e00d0 */
[----:B------:R-:W-:-:S04]  /*fd40*/  PRMT R208, R147, 0x5410, R146 ;  /* 0x0000541093d07816 */ /* 0x000fc80000000092 */
[----:B------:R-:W2:Y:S01]  /*fd50*/  MUFU.EX2 R245, R143 ;  /* 0x0000008f00f57308 */ /* 0x000ea20000000800 */
[----:B------:R-:W-:Y:S02]  /*fd60*/  @!P5 PRMT R147, R89, 0x5410, RZ ;  /* 0x000054105993d816 */ /* 0x000fe400000000ff */
[----:B-1----:R-:W-:Y:S02]  /*fd70*/  F2FP.F16.F32.PACK_AB R137, R52, R55 ;  /* 0x000000373489723e */ /* 0x002fe400000000ff */
[----:B------:R-:W-:Y:S02]  /*fd80*/  ISETP.LE.U32.AND P5, PT, R2, UR12, PT ;  /* 0x0000000c02007c0c */ /* 0x000fe4000bfa3070 */
[--C-:B------:R-:W-:Y:S02]  /*fd90*/  SHF.R.U32.HI R2, RZ, 0x18, R0.reuse ;  /* 0x00000018ff027819 */ /* 0x100fe40000011600 */
[----:B------:R-:W-:Y:S01]  /*fda0*/  SHF.R.U32.HI R0, RZ, 0x10, R0 ;  /* 0x00000010ff007819 */ /* 0x000fe20000011600 */
[----:B------:R-:W-:Y:S01]  /*fdb0*/  @!P3 HADD2 R90, -R137.H0_H0, -RZ.H0_H0 ;  /* 0xa00000ff895ab230 */ /* 0x000fe20000000900 */
[----:B------:R-:W-:-:S02]  /*fdc0*/  @P3 PRMT R194, R137, 0x7610, R194 ;  /* 0x0000761089c23816 */ /* 0x000fc400000000c2 */
[----:B------:R-:W-:Y:S01]  /*fdd0*/  LOP3.LUT R0, R0, 0xff, RZ, 0xc0, !PT ;  /* 0x000000ff00007812 */ /* 0x000fe200078ec0ff */
[----:B------:R-:W-:Y:S01]  /*fde0*/  IMAD.MOV.U32 R19, RZ, RZ, R21 ;  /* 0x000000ffff137224 */ /* 0x000fe200078e0015 */
[----:B------:R-:W-:Y:S01]  /*fdf0*/  @!P3 PRMT R194, R90, 0x5410, RZ ;  /* 0x000054105ac2b816 */ /* 0x000fe200000000ff */
[----:B------:R-:W-:Y:S01]  /*fe00*/  IMAD.MOV.U32 R21, RZ, RZ, R76 ;  /* 0x000000ffff157224 */ /* 0x000fe200078e004c */
[----:B------:R-:W-:Y:S01]  /*fe10*/  ISETP.LE.U32.AND P3, PT, R0, UR12, PT ;  /* 0x0000000c00007c0c */ /* 0x000fe2000bf63070 */
[----:B------:R-:W-:Y:S01]  /*fe20*/  IMAD.MOV.U32 R76, RZ, RZ, R37 ;  /* 0x000000ffff4c7224 */ /* 0x000fe200078e0025 */
[----:B--2---:R-:W-:Y:S01]  /*fe30*/  F2FP.F16.F32.PACK_AB R0, R245, R51 ;  /* 0x00000033f500723e */ /* 0x004fe200000000ff */
[----:B------:R-:W-:Y:S02]  /*fe40*/  IMAD.MOV.U32 R37, RZ, RZ, R101 ;  /* 0x000000ffff257224 */ /* 0x000fe400078e0065 */
[----:B------:R-:W-:Y:S01]  /*fe50*/  IMAD.MOV.U32 R56, RZ, RZ, R243 ;  /* 0x000000ffff387224 */ /* 0x000fe200078e00f3 */
[----:B------:R-:W-:Y:S01]  /*fe60*/  MUFU.EX2 R101, R73 ;  /* 0x0000004900657308 */ /* 0x000fe20000000800 */
[C---:B------:R-:W-:Y:S01]  /*fe70*/  PRMT R141, R0.reuse, 0x7610, R141 ;  /* 0x00007610008d7816 */ /* 0x040fe2000000008d */
[----:B------:R-:W-:Y:S01]  /*fe80*/  IMAD.MOV.U32 R8, RZ, RZ, R23 ;  /* 0x000000ffff087224 */ /* 0x000fe200078e0017 */
[----:B------:R-:W-:Y:S01]  /*fe90*/  PRMT R140, R0, 0x7632, R140 ;  /* 0x00007632008c7816 */ /* 0x000fe2000000008c */
[----:B------:R-:W-:-:S04]  /*fea0*/  IMAD.U32 R0, RZ, RZ, UR4 ;  /* 0x00000004ff007e24 */ /* 0x000fc8000f8e00ff */
[----:B------:R-:W1:Y:S01]  /*feb0*/  MUFU.EX2 R243, R197 ;  /* 0x000000c500f37308 */ /* 0x000e620000000800 */
[----:B------:R-:W-:Y:S01]  /*fec0*/  IMAD.MOV.U32 R23, RZ, RZ, R63 ;  /* 0x000000ffff177224 */ /* 0x000fe200078e003f */
[----:B------:R-:W-:Y:S01]  /*fed0*/  USHF.L.U32 UR4, UR17, 0x6, URZ ;  /* 0x0000000611047899 */ /* 0x000fe2000800063f */
[----:B------:R-:W-:Y:S01]  /*fee0*/  FADD.FTZ R7, R7, R12 ;  /* 0x0000000c07077221 */ /* 0x000fe20000010000 */
[----:B------:R-:W-:Y:S02]  /*fef0*/  IMAD.MOV.U32 R62, RZ, RZ, R144 ;  /* 0x000000ffff3e7224 */ /* 0x000fe400078e0090 */
[----:B------:R-:W-:Y:S02]  /*ff00*/  IMAD.MOV.U32 R63, RZ, RZ, R145 ;  /* 0x000000ffff3f7224 */ /* 0x000fe400078e0091 */
[----:B------:R-:W-:Y:S02]  /*ff10*/  IMAD.MOV.U32 R12, RZ, RZ, R25 ;  /* 0x000000ffff0c7224 */ /* 0x000fe400078e0019 */
[----:B------:R-:W-:-:S02]  /*ff20*/  IMAD.MOV.U32 R25, RZ, RZ, R79 ;  /* 0x000000ffff197224 */ /* 0x000fc400078e004f */
[----:B------:R-:W-:Y:S02]  /*ff30*/  IMAD.MOV.U32 R85, RZ, RZ, R61 ;  /* 0x000000ffff557224 */ /* 0x000fe400078e003d */
[----:B------:R-:W-:Y:S01]  /*ff40*/  IMAD.MOV.U32 R79, RZ, RZ, R60 ;  /* 0x000000ffff4f7224 */ /* 0x000fe200078e003c */
[----:B------:R-:W-:Y:S01]  /*ff50*/  ISETP.LE.U32.AND P2, PT, R5, UR12, PT ;  /* 0x0000000c05007c0c */ /* 0x000fe2000bf43070 */
[----:B------:R-:W-:-:S04]  /*ff60*/  IMAD.WIDE R60, R0, 0x2, R62 ;  /* 0x00000002003c7825 */ /* 0x000fc800078e023e */
[----:B------:R-:W-:Y:S02]  /*ff70*/  @!P4 HADD2 R88, -R146.H0_H0, -RZ.H0_H0 ;  /* 0xa00000ff9258c230 */ /* 0x000fe40000000900 */
[----:B------:R-:W-:Y:S01]  /*ff80*/  FADD.FTZ R5, R34, R11 ;  /* 0x0000000b22057221 */ /* 0x000fe20000010000 */
[----:B------:R-:W-:Y:S02]  /*ff90*/  IMAD.U32 R0, RZ, RZ, UR4 ;  /* 0x00000004ff007e24 */ /* 0x000fe4000f8e00ff */
[----:B------:R-:W-:Y:S01]  /*ffa0*/  FADD.FTZ R3, R24, R3 ;  /* 0x0000000318037221 */ /* 0x000fe20000010000 */
[----:B------:R-:W-:Y:S02]  /*ffb0*/  IMAD.MOV.U32 R84, RZ, RZ, R59 ;  /* 0x000000ffff547224 */ /* 0x000fe400078e003b */
[----:B------:R-:W-:Y:S01]  /*ffc0*/  IMAD.MOV.U32 R24, RZ, RZ, R58 ;  /* 0x000000ffff187224 */ /* 0x000fe200078e003a */
[----:B------:R-:W-:Y:S01]  /*ffd0*/  @!P4 PRMT R146, R88, 0x5410, RZ ;  /* 0x000054105892c816 */ /* 0x000fe200000000ff */
[----:B------:R-:W-:-:S04]  /*ffe0*/  IMAD.WIDE R58, R0, 0x2, R62 ;  /* 0x00000002003a7825 */ /* 0x000fc800078e023e */
[----:B------:R-:W-:Y:S01]  /*fff0*/  FADD.FTZ R0, R20, R5 ;  /* 0x0000000514007221 */ /* 0x000fe20000010000 */
[----:B------:R-:W-:Y:S01]  /*10000*/  ISETP.LE.U32.AND P4, PT, R2, UR12, PT ;  /* 0x0000000c02007c0c */ /* 0x000fe2000bf83070 */
[----:B------:R-:W-:Y:S01]  /*10010*/  IMAD.U32 R5, RZ, RZ, UR46 ;  /* 0x0000002eff057e24 */ /* 0x000fe2000f8e00ff */
[----:B-1----:R-:W-:Y:S01]  /*10020*/  F2FP.F16.F32.PACK_AB R2, R243, R101 ;  /* 0x00000065f302723e */ /* 0x002fe200000000ff */
[----:B------:R-:W-:Y:S01]  /*10030*/  FADD.FTZ R6, R35, R9 ;  /* 0x0000000923067221 */ /* 0x000fe20000010000 */
[----:B------:R-:W-:Y:S01]  /*10040*/  IMAD.MOV.U32 R34, RZ, RZ, R56 ;  /* 0x000000ffff227224 */ /* 0x000fe200078e0038 */
[----:B------:R-:W-:Y:S01]  /*10050*/  STG.E.U16 desc[UR26][R62.64+-0x80], R30 ;  /* 0xffff801e3e007986 */ /* 0x000fe2000c10151a */
[----:B------:R-:W-:Y:S01]  /*10060*/  IMAD.MOV.U32 R82, RZ, RZ, R57 ;  /* 0x000000ffff527224 */ /* 0x000fe200078e0039 */
[C---:B------:R-:W-:Y:S01]  /*10070*/  PRMT R143, R2.reuse, 0x7610, R143 ;  /* 0x00007610028f7816 */ /* 0x040fe2000000008f */
[----:B------:R-:W-:Y:S01]  /*10080*/  IMAD.WIDE R56, R5, 0x2, R62 ;  /* 0x0000000205387825 */ /* 0x000fe200078e023e */
[----:B------:R-:W-:Y:S01]  /*10090*/  STG.E.U16 desc[UR26][R62.64+-0x7e], R29 ;  /* 0xffff821d3e007986 */ /* 0x000fe2000c10151a */
[----:B------:R-:W-:-:S02]  /*100a0*/  PRMT R142, R2, 0x7632, R142 ;  /* 0x00007632028e7816 */ /* 0x000fc4000000008e */
[----:B------:R-:W-:Y:S01]  /*100b0*/  FADD.FTZ R2, R31, R6 ;  /* 0x000000061f027221 */ /* 0x000fe20000010000 */
[----:B------:R-:W-:Y:S01]  /*100c0*/  IMAD.MOV.U32 R73, RZ, RZ, R19 ;  /* 0x000000ffff497224 */ /* 0x000fe200078e0013 */
[----:B------:R-:W-:Y:S01]  /*100d0*/  STG.E.U16 desc[UR26][R60.64+-0x80], R27 ;  /* 0xffff801b3c007986 */ /* 0x000fe2000c10151a */
[----:B------:R-:W-:-:S03]  /*100e0*/  IMAD.MOV.U32 R19, RZ, RZ, R77 ;  /* 0x000000ffff137224 */ /* 0x000fc600078e004d */
[----:B------:R-:W-:Y:S01]  /*100f0*/  STG.E.U16 desc[UR26][R60.64+-0x7e], R28 ;  /* 0xffff821c3c007986 */ /* 0x000fe2000c10151a */
[----:B------:R-:W-:-:S03]  /*10100*/  IMAD.MOV.U32 R77, RZ, RZ, R76 ;  /* 0x000000ffff4d7224 */ /* 0x000fc600078e004c */
[----:B------:R-:W-:Y:S01]  /*10110*/  STG.E.U16 desc[UR26][R58.64+-0x80], R15 ;  /* 0xffff800f3a007986 */ /* 0x000fe2000c10151a */
[----:B------:R-:W-:-:S03]  /*10120*/  IMAD.MOV.U32 R76, RZ, RZ, R74 ;  /* 0x000000ffff4c7224 */ /* 0x000fc600078e004a */
[----:B------:R1:W-:Y:S01]  /*10130*/  STG.E.U16 desc[UR26][R58.64+-0x7e], R14 ;  /* 0xffff820e3a007986 */ /* 0x0003e2000c10151a */
[----:B------:R-:W-:Y:S02]  /*10140*/  IMAD.MOV.U32 R74, RZ, RZ, R37 ;  /* 0x000000ffff4a7224 */ /* 0x000fe400078e0025 */
[----:B------:R-:W-:Y:S01]  /*10150*/  IMAD.MOV.U32 R37, RZ, RZ, R217 ;  /* 0x000000ffff257224 */ /* 0x000fe200078e00d9 */
[----:B------:R2:W-:Y:S01]  /*10160*/  STG.E.U16 desc[UR26][R56.64+-0x7e], R17 ;  /* 0xffff821138007986 */ /* 0x0005e2000c10151a */
[----:B------:R-:W-:Y:S02]  /*10170*/  IMAD.MOV.U32 R83, RZ, RZ, R207 ;  /* 0x000000ffff537224 */ /* 0x000fe400078e00cf */
[----:B------:R-:W-:Y:S01]  /*10180*/  FADD.FTZ R217, R22, R0 ;  /* 0x0000000016d97221 */ /* 0x000fe20000010000 */
[----:B------:R-:W-:Y:S01]  /*10190*/  LOP3.LUT R0, R235, UR41, R220, 0x96, !PT ;  /* 0x00000029eb007c12 */ /* 0x000fe2000f8e96dc */
[----:B------:R4:W-:Y:S04]  /*101a0*/  STG.E.U16 desc[UR26][R56.64+-0x80], R16 ;  /* 0xffff801038007986 */ /* 0x0009e8000c10151a */
[----:B------:R-:W-:-:S04]  /*101b0*/  IMAD.WIDE.U32 R10, R0, -0x326172a9, RZ ;  /* 0xcd9e8d57000a7825 */ /* 0x000fc800078e00ff */
[----:B-1----:R-:W-:-:S04]  /*101c0*/  IMAD.WIDE.U32 R14, R225, -0x326172a9, RZ ;  /* 0xcd9e8d57e10e7825 */ /* 0x002fc800078e00ff */
[----:B--2---:R-:W-:Y:S01]  /*101d0*/  FADD.FTZ R17, R33, R2 ;  /* 0x0000000221117221 */ /* 0x004fe20000010000 */
[----:B------:R-:W-:Y:S01]  /*101e0*/  LOP3.LUT R2, R15, UR42, R34, 0x96, !PT ;  /* 0x0000002a0f027c12 */ /* 0x000fe2000f8e9622 */
[----:B----4-:R-:W-:-:S04]  /*101f0*/  FADD.FTZ R16, R83, R3 ;  /* 0x0000000353107221 */ /* 0x010fc80000010000 */
[----:B------:R-:W-:-:S04]  /*10200*/  IMAD.WIDE.U32 R2, R2, -0x2daee0ad, RZ ;  /* 0xd2511f5302027825 */ /* 0x000fc800078e00ff */
[----:B------:R-:W-:Y:S01]  /*10210*/  FADD.FTZ R4, R80, R7 ;  /* 0x0000000750047221 */ /* 0x000fe20000010000 */
[----:B------:R-:W-:Y:S01]  /*10220*/  IMAD.MOV.U32 R13, RZ, RZ, R232 ;  /* 0x000000ffff0d7224 */ /* 0x000fe200078e00e8 */
[----:B------:R-:W-:Y:S01]  /*10230*/  LOP3.LUT R0, R3, UR39, R234, 0x96, !PT ;  /* 0x0000002703007c12 */ /* 0x000fe2000f8e96ea */
[----:B------:R-:W-:Y:S01]  /*10240*/  IMAD.MOV.U32 R83, RZ, RZ, R84 ;  /* 0x000000ffff537224 */ /* 0x000fe200078e0054 */
[----:B------:R-:W-:Y:S01]  /*10250*/  LOP3.LUT R3, R11, UR40, R14, 0x96, !PT ;  /* 0x000000280b037c12 */ /* 0x000fe2000f8e960e */
[----:B------:R-:W-:Y:S01]  /*10260*/  FADD.FTZ R13, R13, R4 ;  /* 0x000000040d0d7221 */ /* 0x000fe20000010000 */
[----:B------:R-:W-:Y:S02]  /*10270*/  IMAD.MOV.U32 R84, RZ, RZ, R85 ;  /* 0x000000ffff547224 */ /* 0x000fe400078e0055 */
[----:B------:R-:W-:Y:S02]  /*10280*/  IMAD.MOV.U32 R18, RZ, RZ, R12 ;  /* 0x000000ffff127224 */ /* 0x000fe400078e000c */
[----:B------:R-:W-:-:S02]  /*10290*/  IMAD.MOV.U32 R87, RZ, RZ, R21 ;  /* 0x000000ffff577224 */ /* 0x000fc400078e0015 */
[----:B------:R-:W-:Y:S02]  /*102a0*/  IMAD.MOV.U32 R197, RZ, RZ, R73 ;  /* 0x000000ffffc57224 */ /* 0x000fe400078e0049 */
[----:B------:R-:W-:Y:S01]  /*102b0*/  IMAD.MOV.U32 R86, RZ, RZ, R41 ;  /* 0x000000ffff567224 */ /* 0x000fe200078e0029 */
[----:B------:R1:W-:Y:S01]  /*102c0*/  STG.E.U16 desc[UR26][R62.64+-0x70], R26 ;  /* 0xffff901a3e007986 */ /* 0x0003e2000c10151a */
[----:B------:R-:W-:-:S04]  /*102d0*/  IMAD.WIDE.U32 R4, R3, -0x2daee0ad, RZ ;  /* 0xd2511f5303047825 */ /* 0x000fc800078e00ff */
[----:B------:R-:W-:Y:S01]  /*102e0*/  FADD.FTZ R195, R36, R17 ;  /* 0x0000001124c37221 */ /* 0x000fe20000010000 */
[----:B------:R-:W-:Y:S01]  /*102f0*/  @!P2 HADD2 R91, -R137.H1_H1, -RZ.H0_H0 ;  /* 0xa00000ff895ba230 */ /* 0x000fe20000000d00 */
[----:B------:R-:W-:Y:S01]  /*10300*/  @P2 PRMT R193, R137, 0x7632, R193 ;  /* 0x0000763289c12816 */ /* 0x000fe200000000c1 */
[----:B------:R-:W-:Y:S02]  /*10310*/  IMAD.MOV.U32 R85, RZ, RZ, R8 ;  /* 0x000000ffff557224 */ /* 0x000fe400078e0008 */
[----:B------:R-:W-:Y:S02]  /*10320*/  @!P3 HADD2 R94, -R141.H0_H0, -RZ.H0_H0 ;  /* 0xa00000ff8d5eb230 */ /* 0x000fe40000000900 */
[----:B------:R-:W-:Y:S01]  /*10330*/  IMAD.WIDE.U32 R8, R0, -0x326172a9, RZ ;  /* 0xcd9e8d5700087825 */ /* 0x000fe200078e00ff */
[----:B------:R-:W-:-:S03]  /*10340*/  LOP3.LUT R0, R5, UR37, R2, 0x96, !PT ;  /* 0x0000002505007c12 */ /* 0x000fc6000f8e9602 */
[----:B------:R-:W-:Y:S01]  /*10350*/  @!P5 HADD2 R92, -R143.H0_H0, -RZ.H0_H0 ;  /* 0xa00000ff8f5cd230 */ /* 0x000fe20000000900 */
[----:B------:R-:W-:Y:S01]  /*10360*/  PRMT R207, R141, 0x5410, R140 ;  /* 0x000054108dcf7816 */ /* 0x000fe2000000008c */
[----:B------:R-:W-:Y:S02]  /*10370*/  IMAD.MOV.U32 R80, RZ, RZ, R99 ;  /* 0x000000ffff507224 */ /* 0x000fe400078e0063 */
[----:B------:R-:W-:Y:S02]  /*10380*/  @!P6 HADD2 R95, -R142.H0_H0, -RZ.H0_H0 ;  /* 0xa00000ff8e5fe230 */ /* 0x000fe40000000900 */
[----:B------:R-:W-:Y:S01]  /*10390*/  IMAD.WIDE.U32 R6, R0, -0x326172a9, RZ ;  /* 0xcd9e8d5700067825 */ /* 0x000fe200078e00ff */
[----:B------:R-:W-:Y:S01]  /*103a0*/  LOP3.LUT R3, R9, UR38, R10, 0x96, !PT ;  /* 0x0000002609037c12 */ /* 0x000fe2000f8e960a */
[----:B------:R2:W-:Y:S03]  /*103b0*/  STG.E.U16 desc[UR26][R62.64+-0x6e], R32 ;  /* 0xffff92203e007986 */ /* 0x0005e6000c10151a */
[----:B------:R-:W-:Y:S01]  /*103c0*/  LOP3.LUT R0, R7, UR36, R8, 0x96, !PT ;  /* 0x0000002407007c12 */ /* 0x000fe2000f8e9608 */
[----:B------:R-:W-:-:S04]  /*103d0*/  IMAD.WIDE.U32 R2, R3, -0x2daee0ad, RZ ;  /* 0xd2511f5303027825 */ /* 0x000fc800078e00ff */
[----:B------:R-:W-:Y:S01]  /*103e0*/  @!P4 HADD2 R93, -R140.H0_H0, -RZ.H0_H0 ;  /* 0xa00000ff8c5dc230 */ /* 0x000fe20000000900 */
[----:B------:R4:W5:Y:S01]  /*103f0*/  LDL.LU R232, [R1+0x1ac] ;  /* 0x0001ac0001e87983 */ /* 0x0009620000300800 */
        /* <DEDUP_REMOVED lines=12> */
[----:B------:R-:W-:Y:S02]  /*104c0*/  LOP3.LUT R2, R5, 0xff, RZ, 0xc0, !PT ;  /* 0x000000ff05027812 */ /* 0x000fe400078ec0ff */
        /* <DEDUP_REMOVED lines=21> */
[----:B------:R-:W-:Y:S01]  /*10620*/  IMAD.U32 R0, RZ, RZ, UR12 ;  /* 0x0000000cff007e24 */ /* 0x000fe2000f8e00ff */
[----:B------:R-:W-:-:S04]  /*10630*/  LOP3.LUT R2, R4, 0xffff, RZ, 0xc0, !PT ;  /* 0x0000ffff04027812 */ /* 0x000fc800078ec0ff */
[----:B------:R-:W-:Y:S02]  /*10640*/  PRMT R0, R0, R3, UR12 ;  /* 0x0000000c00007e16 */ /* 0x000fe40008000003 */
[----:B------:R-:W-:Y:S02]  /*10650*/  SHF.R.U32.HI R3, RZ, 0x8, R2 ;  /* 0x00000008ff037819 */ /* 0x000fe40000011602 */
[----:B------:R-:W-:Y:S01]  /*10660*/  LOP3.LUT R2, R4, 0xff, RZ, 0xc0, !PT ;  /* 0x000000ff04027812 */ /* 0x000fe200078ec0ff */
[----:B------:R-:W-:-:S03]  /*10670*/  IMAD.MOV.U32 R73, RZ, RZ, R24 ;  /* 0x000000ffff497224 */ /* 0x000fc600078e0018 */
[----:B------:R-:W-:Y:S01]  /*10680*/  PRMT R24, R2, 0x5410, R3 ;  /* 0x0000541002187816 */ /* 0x000fe20000000003 */
[----:B------:R-:W-:Y:S01]  /*10690*/  IMAD.MOV.U32 R64, RZ, RZ, R83 ;  /* 0x000000ffff407224 */ /* 0x000fe200078e0053 */
[--C-:B------:R-:W-:Y:S01]  /*106a0*/  SHF.R.U32.HI R2, RZ, 0x10, R4.reuse ;  /* 0x00000010ff027819 */ /* 0x100fe20000011604 */
[----:B------:R-:W-:Y:S01]  /*106b0*/  IMAD.MOV.U32 R35, RZ, RZ, R87 ;  /* 0x000000ffff237224 */ /* 0x000fe200078e0057 */
[----:B------:R-:W-:Y:S01]  /*106c0*/  SHF.R.U32.HI R3, RZ, 0x18, R4 ;  /* 0x00000018ff037819 */ /* 0x000fe20000011604 */
[----:B------:R-:W-:Y:S01]  /*106d0*/  IMAD.MOV.U32 R89, RZ, RZ, R64 ;  /* 0x000000ffff597224 */ /* 0x000fe200078e0040 */
[----:B------:R-:W-:Y:S01]  /*106e0*/  LOP3.LUT R2, R2, 0xff, RZ, 0xc0, !PT ;  /* 0x000000ff02027812 */ /* 0x000fe200078ec0ff */
[----:B------:R-:W-:Y:S02]  /*106f0*/  IMAD.MOV.U32 R87, RZ, RZ, R80 ;  /* 0x000000ffff577224 */ /* 0x000fe400078e0050 */
[----:B------:R-:W-:Y:S02]  /*10700*/  IMAD.MOV.U32 R64, RZ, RZ, R35 ;  /* 0x000000ffff407224 */ /* 0x000fe400078e0023 */
[----:B------:R-:W-:-:S02]  /*10710*/  IMAD.U32 R4, RZ, RZ, UR33 ;  /* 0x00000021ff047e24 */ /* 0x000fc4000f8e00ff */
[----:B------:R-:W-:Y:S01]  /*10720*/  IMAD.MOV.U32 R80, RZ, RZ, R23 ;  /* 0x000000ffff507224 */ /* 0x000fe200078e0017 */
[----:B------:R-:W-:Y:S01]  /*10730*/  PRMT R23, R2, 0x5410, R3 ;  /* 0x0000541002177816 */ /* 0x000fe20000000003 */
[----:B------:R-:W-:Y:S01]  /*10740*/  IMAD.MOV.U32 R35, RZ, RZ, R86 ;  /* 0x000000ffff237224 */ /* 0x000fe200078e0056 */
[----:B------:R-:W-:Y:S01]  /*10750*/  HSET2.LE.AND R2, R9, R0, PT ;  /* 0x0000000009027233 */ /* 0x000fe20003803000 */
[----:B------:R-:W-:Y:S02]  /*10760*/  IMAD.MOV.U32 R86, RZ, RZ, R19 ;  /* 0x000000ffff567224 */ /* 0x000fe400078e0013 */
[----:B------:R-:W-:Y:S02]  /*10770*/  IMAD.MOV.U32 R19, RZ, RZ, R77 ;  /* 0x000000ffff137224 */ /* 0x000fe400078e004d */
[----:B------:R-:W-:Y:S01]  /*10780*/  IMAD.MOV.U32 R88, RZ, RZ, R89 ;  /* 0x000000ffff587224 */ /* 0x000fe200078e0059 */
[----:B------:R-:W-:Y:S01]  /*10790*/  LOP3.LUT R4, R221, UR6, R4, 0x96, !PT ;  /* 0x00000006dd047c12 */ /* 0x000fe2000f8e9604 */
[----:B------:R-:W-:-:S02]  /*107a0*/  IMAD.MOV.U32 R89, RZ, RZ, R64 ;  /* 0x000000ffff597224 */ /* 0x000fc400078e0040 */
[----:B------:R-:W-:Y:S02]  /*107b0*/  IMAD.MOV.U32 R64, RZ, RZ, R35 ;  /* 0x000000ffff407224 */ /* 0x000fe400078e0023 */
[----:B------:R-:W-:Y:S01]  /*107c0*/  IMAD.MOV.U32 R35, RZ, RZ, R86 ;  /* 0x000000ffff237224 */ /* 0x000fe200078e0056 */
[--C-:B------:R-:W-:Y:S01]  /*107d0*/  HSET2.LE.AND R3, R12, R0.reuse, PT ;  /* 0x000000000c037233 */ /* 0x100fe20003803000 */
[----:B------:R-:W-:Y:S01]  /*107e0*/  IMAD.MOV.U32 R86, RZ, RZ, R19 ;  /* 0x000000ffff567224 */ /* 0x000fe200078e0013 */
[----:B------:R-:W-:Y:S01]  /*107f0*/  LOP3.LUT R19, R2, R252, RZ, 0xc0, !PT ;  /* 0x000000fc02137212 */ /* 0x000fe200078ec0ff */
[----:B------:R-:W-:Y:S01]  /*10800*/  IMAD.MOV.U32 R252, RZ, RZ, R34 ;  /* 0x000000fffffc7224 */ /* 0x000fe200078e0022 */
[--C-:B------:R-:W-:Y:S01]  /*10810*/  HSET2.LE.AND R2, R6, R0.reuse, PT ;  /* 0x0000000006027233 */ /* 0x100fe20003803000 */
[----:B------:R-:W-:Y:S01]  /*10820*/  IMAD.WIDE.U32 R28, R4, -0x326172a9, RZ ;  /* 0xcd9e8d57041c7825 */ /* 0x000fe200078e00ff */
[----:B------:R-:W-:Y:S02]  /*10830*/  LOP3.LUT R18, R3, R18, RZ, 0xc0, !PT ;  /* 0x0000001203127212 */ /* 0x000fe400078ec0ff */
[----:B------:R-:W-:-:S02]  /*10840*/  HSET2.LE.AND R3, R5, R0, PT ;  /* 0x0000000005037233 */ /* 0x000fc40003803000 */
[----:B------:R-:W-:Y:S02]  /*10850*/  LOP3.LUT R27, R2, R246, RZ, 0xc0, !PT ;  /* 0x000000f6021b7212 */ /* 0x000fe400078ec0ff */
[----:B------:R-:W-:Y:S02]  /*10860*/  LOP3.LUT R2, R29, UR42, R252, 0x96, !PT ;  /* 0x0000002a1d027c12 */ /* 0x000fe4000f8e96fc */
[----:B-1----:R-:W-:-:S03]  /*10870*/  LOP3.LUT R26, R3, R247, RZ, 0xc0, !PT ;  /* 0x000000f7031a7212 */ /* 0x002fc600078ec0ff */
        /* <DEDUP_REMOVED lines=17> */
[C---:B------:R-:W-:Y:S01]  /*10990*/  LOP3.LUT R3, R2.reuse, 0xffff, RZ, 0xc0, !PT ;  /* 0x0000ffff02037812 */ /* 0x040fe200078ec0ff */
[----:B------:R-:W-:Y:S02]  /*109a0*/  IMAD.MOV.U32 R41, RZ, RZ, R43 ;  /* 0x000000ffff297224 */ /* 0x000fe400078e002b */
[----:B------:R-:W-:Y:S01]  /*109b0*/  IMAD.MOV.U32 R43, RZ, RZ, R205 ;  /* 0x000000ffff2b7224 */ /* 0x000fe200078e00cd */
[----:B------:R-:W-:Y:S01]  /*109c0*/  SHF.R.U32.HI R4, RZ, 0x8, R3 ;  /* 0x00000008ff047819 */ /* 0x000fe20000011603 */
[----:B------:R-:W-:Y:S01]  /*109d0*/  IMAD.MOV.U32 R205, RZ, RZ, R192 ;  /* 0x000000ffffcd7224 */ /* 0x000fe200078e00c0 */
[----:B------:R-:W-:Y:S01]  /*109e0*/  LOP3.LUT R3, R2, 0xff, RZ, 0xc0, !PT ;  /* 0x000000ff02037812 */ /* 0x000fe200078ec0ff */
[----:B------:R-:W-:Y:S02]  /*109f0*/  IMAD.MOV.U32 R34, RZ, RZ, R88 ;  /* 0x000000ffff227224 */ /* 0x000fe400078e0058 */
[----:B------:R-:W-:Y:S01]  /*10a00*/  FADD.FTZ R197, R197, R16 ;  /* 0x00000010c5c57221 */ /* 0x000fe20000010000 */
[----:B------:R-:W-:Y:S01]  /*10a10*/  FADD.FTZ R205, R205, R13 ;  /* 0x0000000dcdcd7221 */ /* 0x000fe20000010000 */
[----:B------:R-:W-:Y:S01]  /*10a20*/  PRMT R13, R3, 0x5410, R4 ;  /* 0x00005410030d7816 */ /* 0x000fe20000000004 */
[----:B------:R-:W-:Y:S01]  /*10a30*/  IMAD.MOV.U32 R83, RZ, RZ, R82 ;  /* 0x000000ffff537224 */ /* 0x000fe200078e0052 */
[----:B------:R-:W-:-:S02]  /*10a40*/  SHF.R.U32.HI R4, RZ, 0x10, R2 ;  /* 0x00000010ff047819 */ /* 0x000fc40000011602 */
[----:B------:R-:W-:Y:S01]  /*10a50*/  @!P2 PRMT R193, R91, 0x5410, RZ ;  /* 0x000054105bc1a816 */ /* 0x000fe200000000ff */
[----:B------:R-:W-:Y:S01]  /*10a60*/  IMAD.MOV.U32 R99, RZ, RZ, R98 ;  /* 0x000000ffff637224 */ /* 0x000fe200078e0062 */
[----:B------:R-:W-:Y:S01]  /*10a70*/  SHF.R.U32.HI R3, RZ, 0x18, R2 ;  /* 0x00000018ff037819 */ /* 0x000fe20000011602 */
[----:B------:R-:W-:Y:S01]  /*10a80*/  IMAD.MOV.U32 R77, RZ, RZ, R41 ;  /* 0x000000ffff4d7224 */ /* 0x000fe200078e0029 */
[----:B------:R-:W-:Y:S01]  /*10a90*/  LOP3.LUT R2, R4, 0xff, RZ, 0xc0, !PT ;  /* 0x000000ff04027812 */ /* 0x000fe200078ec0ff */
[----:B------:R-:W-:Y:S01]  /*10aa0*/  IMAD.MOV.U32 R225, RZ, RZ, R81 ;  /* 0x000000ffffe17224 */ /* 0x000fe200078e0051 */
[----:B------:R-:W-:Y:S01]  /*10ab0*/  @!P3 PRMT R141, R94, 0x5410, RZ ;  /* 0x000054105e8db816 */ /* 0x000fe200000000ff */
[----:B------:R4:W5:Y:S01]  /*10ac0*/  LDL.LU R192, [R1+0x1a8] ;  /* 0x0001a80001c07983 */ /* 0x0009620000300800 */
[----:B------:R-:W-:Y:S01]  /*10ad0*/  PRMT R11, R2, 0x5410, R3 ;  /* 0x00005410020b7816 */ /* 0x000fe20000000003 */
[----:B------:R-:W-:-:S05]  /*10ae0*/  IMAD.WIDE.U32 R2, R6, -0x2daee0ad, RZ ;  /* 0xd2511f5306027825 */ /* 0x000fca00078e00ff */
[----:B------:R-:W-:Y:S02]  /*10af0*/  LOP3.LUT R4, R3, UR25, R8, 0x96, !PT ;  /* 0x0000001903047c12 */ /* 0x000fe4000f8e9608 */
[C---:B------:R-:W-:Y:S01]  /*10b00*/  LOP3.LUT R3, R2.reuse, 0xffff, RZ, 0xc0, !PT ;  /* 0x0000ffff02037812 */ /* 0x040fe200078ec0ff */
[----:B------:R-:W-:Y:S02]  /*10b10*/  IMAD.MOV.U32 R88, RZ, RZ, R89 ;  /* 0x000000ffff587224 */ /* 0x000fe400078e0059 */
[----:B------:R-:W-:Y:S01]  /*10b20*/  IMAD.MOV.U32 R247, RZ, RZ, R34 ;  /* 0x000000fffff77224 */ /* 0x000fe200078e0022 */
[----:B------:R-:W-:Y:S01]  /*10b30*/  SHF.R.U32.HI R6, RZ, 0x8, R3 ;  /* 0x00000008ff067819 */ /* 0x000fe20000011603 */
[----:B------:R-:W-:Y:S01]  /*10b40*/  IMAD.MOV.U32 R34, RZ, RZ, R88 ;  /* 0x000000ffff227224 */ /* 0x000fe200078e0058 */
[----:B------:R-:W-:-:S03]  /*10b50*/  LOP3.LUT R3, R2, 0xff, RZ, 0xc0, !PT ;  /* 0x000000ff02037812 */ /* 0x000fc600078ec0ff */
[----:B------:R-:W-:Y:S01]  /*10b60*/  IMAD.MOV.U32 R246, RZ, RZ, R34 ;  /* 0x000000fffff67224 */ /* 0x000fe200078e0022 */
[----:B------:R-:W-:Y:S01]  /*10b70*/  PRMT R12, R3, 0x5410, R6 ;  /* 0x00005410030c7816 */ /* 0x000fe20000000006 */
[----:B------:R-:W-:Y:S01]  /*10b80*/  IMAD.MOV.U32 R34, RZ, RZ, R186 ;  /* 0x000000ffff227224 */ /* 0x000fe200078e00ba */
[--C-:B------:R-:W-:Y:S02]  /*10b90*/  SHF.R.U32.HI R3, RZ, 0x10, R2.reuse ;  /* 0x00000010ff037819 */ /* 0x100fe40000011602 */
[----:B------:R-:W-:Y:S02]  /*10ba0*/  SHF.R.U32.HI R6, RZ, 0x18, R2 ;  /* 0x00000018ff067819 */ /* 0x000fe40000011602 */
[----:B------:R-:W-:Y:S02]  /*10bb0*/  HSET2.LE.AND R2, R20, R0, PT ;  /* 0x0000000014027233 */ /* 0x000fe40003803000 */
[----:B------:R-:W-:-:S03]  /*10bc0*/  LOP3.LUT R3, R3, 0xff, RZ, 0xc0, !PT ;  /* 0x000000ff03037812 */ /* 0x000fc600078ec0ff */
[----:B------:R-:W-:Y:S02]  /*10bd0*/  LOP3.LUT R16, R2, R34, RZ, 0xc0, !PT ;  /* 0x0000002202107212 */ /* 0x000fe400078ec0ff */
[----:B------:R-:W-:Y:S02]  /*10be0*/  LOP3.LUT R2, R5, 0xffff, RZ, 0xc0, !PT ;  /* 0x0000ffff05027812 */ /* 0x000fe400078ec0ff */
[----:B------:R-:W-:Y:S02]  /*10bf0*/  PRMT R10, R3, 0x5410, R6 ;  /* 0x00005410030a7816 */ /* 0x000fe40000000006 */
[----:B------:R-:W-:Y:S01]  /*10c00*/  SHF.R.U32.HI R3, RZ, 0x8, R2 ;  /* 0x00000008ff037819 */ /* 0x000fe20000011602 */
[----:B------:R-:W-:Y:S01]  /*10c10*/  IMAD.MOV.U32 R89, RZ, RZ, R50 ;  /* 0x000000ffff597224 */ /* 0x000fe200078e0032 */
[----:B------:R-:W-:-:S03]  /*10c20*/  LOP3.LUT R2, R5, 0xff, RZ, 0xc0, !PT ;  /* 0x000000ff05027812 */ /* 0x000fc600078ec0ff */
[----:B------:R-:W-:Y:S01]  /*10c30*/  IMAD.MOV.U32 R34, RZ, RZ, R89 ;  /* 0x000000ffff227224 */ /* 0x000fe200078e0059 */
        /* <DEDUP_REMOVED lines=14> */
[----:B------:R-:W-:Y:S01]  /*10d20*/  SHF.R.U32.HI R2, RZ, 0x10, R4 ;  /* 0x00000010ff027819 */ /* 0x000fe20000011604 */
[----:B------:R-:W-:Y:S01]  /*10d30*/  IMAD.MOV.U32 R34, RZ, RZ, R88 ;  /* 0x000000ffff227224 */ /* 0x000fe200078e0058 */
[----:B------:R-:W-:Y:S01]  /*10d40*/  SHF.R.U32.HI R3, RZ, 0x18, R4 ;  /* 0x00000018ff037819 */ /* 0x000fe20000011604 */
[----:B------:R-:W-:Y:S01]  /*10d50*/  IMAD.MOV.U32 R84, RZ, RZ, R85 ;  /* 0x000000ffff547224 */ /* 0x000fe200078e0055 */
[----:B------:R-:W-:Y:S01]  /*10d60*/  HSET2.LE.AND R4, R24, R0, PT ;  /* 0x0000000018047233 */ /* 0x000fe20003803000 */
[----:B------:R-:W-:Y:S01]  /*10d70*/  IMAD.MOV.U32 R88, RZ, RZ, R64 ;  /* 0x000000ffff587224 */ /* 0x000fe200078e0040 */
[----:B------:R-:W-:Y:S01]  /*10d80*/  LOP3.LUT R2, R2, 0xff, RZ, 0xc0, !PT ;  /* 0x000000ff02027812 */ /* 0x000fe200078ec0ff */
[----:B------:R-:W-:-:S02]  /*10d90*/  IMAD.MOV.U32 R85, RZ, RZ, R25 ;  /* 0x000000ffff557224 */ /* 0x000fc400078e0019 */
[----:B------:R-:W-:Y:S02]  /*10da0*/  IMAD.MOV.U32 R64, RZ, RZ, R35 ;  /* 0x000000ffff407224 */ /* 0x000fe400078e0023 */
[----:B------:R-:W-:Y:S02]  /*10db0*/  IMAD.MOV.U32 R25, RZ, RZ, R70 ;  /* 0x000000ffff197224 */ /* 0x000fe400078e0046 */
[----:B------:R-:W-:Y:S02]  /*10dc0*/  IMAD.MOV.U32 R35, RZ, RZ, R87 ;  /* 0x000000ffff237224 */ /* 0x000fe400078e0057 */
[----:B------:R-:W-:Y:S01]  /*10dd0*/  IMAD.MOV.U32 R87, RZ, RZ, R73 ;  /* 0x000000ffff577224 */ /* 0x000fe200078e0049 */
[----:B------:R-:W-:Y:S01]  /*10de0*/  LOP3.LUT R24, R4, R34, RZ, 0xc0, !PT ;  /* 0x0000002204187212 */ /* 0x000fe200078ec0ff */
[----:B------:R-:W-:Y:S01]  /*10df0*/  IMAD.MOV.U32 R73, RZ, RZ, R83 ;  /* 0x000000ffff497224 */ /* 0x000fe200078e0053 */
[----:B------:R-:W-:Y:S01]  /*10e00*/  PRMT R22, R2, 0x5410, R3 ;  /* 0x0000541002167816 */ /* 0x000fe20000000003 */
[----:B------:R-:W-:Y:S01]  /*10e10*/  IMAD.MOV.U32 R83, RZ, RZ, R85 ;  /* 0x000000ffff537224 */ /* 0x000fe200078e0055 */
[----:B------:R-:W-:Y:S01]  /*10e20*/  HSET2.LE.AND R3, R23, R0, PT ;  /* 0x0000000017037233 */ /* 0x000fe20003803000 */
[----:B------:R-:W-:-:S02]  /*10e30*/  IMAD.MOV.U32 R85, RZ, RZ, R25 ;  /* 0x000000ffff557224 */ /* 0x000fc400078e0019 */
[----:B------:R-:W-:Y:S02]  /*10e40*/  IMAD.MOV.U32 R34, RZ, RZ, R64 ;  /* 0x000000ffff227224 */ /* 0x000fe400078e0040 */
[----:B------:R-:W-:Y:S02]  /*10e50*/  IMAD.MOV.U32 R25, RZ, RZ, R78 ;  /* 0x000000ffff197224 */ /* 0x000fe400078e004e */
[----:B------:R-:W-:Y:S02]  /*10e60*/  IMAD.MOV.U32 R64, RZ, RZ, R35 ;  /* 0x000000ffff407224 */ /* 0x000fe400078e0023 */
[----:B------:R-:W-:Y:S02]  /*10e70*/  IMAD.MOV.U32 R35, RZ, RZ, R87 ;  /* 0x000000ffff237224 */ /* 0x000fe400078e0057 */
[----:B------:R-:W-:Y:S01]  /*10e80*/  IMAD.WIDE.U32 R4, R247, -0x326172a9, RZ ;  /* 0xcd9e8d57f7047825 */ /* 0x000fe200078e00ff */
[----:B------:R-:W-:-:S03]  /*10e90*/  HSET2.LE.AND R2, R13, R0, PT ;  /* 0x000000000d027233 */ /* 0x000fc60003803000 */
[----:B------:R-:W-:Y:S02]  /*10ea0*/  IMAD.MOV.U32 R87, RZ, RZ, R73 ;  /* 0x000000ffff577224 */ /* 0x000fe400078e0049 */
[----:B------:R-:W-:Y:S02]  /*10eb0*/  IMAD.MOV.U32 R73, RZ, RZ, R85 ;  /* 0x000000ffff497224 */ /* 0x000fe400078e0055 */
[----:B------:R-:W-:Y:S01]  /*10ec0*/  IMAD.MOV.U32 R85, RZ, RZ, R25 ;  /* 0x000000ffff557224 */ /* 0x000fe200078e0019 */
[----:B------:R-:W-:Y:S02]  /*10ed0*/  LOP3.LUT R25, R3, R183, RZ, 0xc0, !PT ;  /* 0x000000b703197212 */ /* 0x000fe400078ec0ff */
[----:B------:R-:W-:Y:S01]  /*10ee0*/  LOP3.LUT R3, R5, R246, RZ, 0x3c, !PT ;  /* 0x000000f605037212 */ /* 0x000fe200078e3cff */
[----:B------:R-:W-:Y:S01]  /*10ef0*/  IMAD.MOV.U32 R91, RZ, RZ, R34 ;  /* 0x000000ffff5b7224 */ /* 0x000fe200078e0022 */
[----:B------:R-:W-:Y:S01]  /*10f00*/  LOP3.LUT R30, R2, R227, RZ, 0xc0, !PT ;  /* 0x000000e3021e7212 */ /* 0x000fe200078ec0ff */
[----:B------:R-:W-:Y:S01]  /*10f10*/  IMAD.MOV.U32 R90, RZ, RZ, R35 ;  /* 0x000000ffff5a7224 */ /* 0x000fe200078e0023 */
[----:B------:R-:W-:Y:S01]  /*10f20*/  HSET2.LE.AND R2, R11, R0, PT ;  /* 0x000000000b027233 */ /* 0x000fe20003803000 */
[----:B------:R-:W-:-:S04]  /*10f30*/  IMAD.WIDE.U32 R34, R3, -0x2daee0ad, RZ ;  /* 0xd2511f5303227825 */ /* 0x000fc800078e00ff */
[----:B------:R-:W-:Y:S02]  /*10f40*/  LOP3.LUT R31, R2, R226, RZ, 0xc0, !PT ;  /* 0x000000e2021f7212 */ /* 0x000fe400078ec0ff */
[----:B------:R-:W-:Y:S01]  /*10f50*/  LOP3.LUT R2, R35, UR41, R220, 0x96, !PT ;  /* 0x0000002923027c12 */ /* 0x000fe2000f8e96dc */
[----:B------:R-:W-:Y:S02]  /*10f60*/  IMAD.MOV.U32 R78, RZ, RZ, R184 ;  /* 0x000000ffff4e7224 */ /* 0x000fe400078e00b8 */
[----:B------:R-:W-:Y:S01]  /*10f70*/  IMAD.MOV.U32 R98, RZ, RZ, R138 ;  /* 0x000000ffff627224 */ /* 0x000fe200078e008a */
[----:B------:R-:W-:Y:S01]  /*10f80*/  PRMT R138, R143, 0x5410, R142 ;  /* 0x000054108f8a7816 */ /* 0x000fe2000000008e */
[----:B------:R-:W-:Y:S01]  /*10f90*/  IMAD.MOV.U32 R50, RZ, RZ, R188 ;  /* 0x000000ffff327224 */ /* 0x000fe200078e00bc */
[----:B------:R-:W-:Y:S01]  /*10fa0*/  @!P5 PRMT R143, R92, 0x5410, RZ ;  /* 0x000054105c8fd816 */ /* 0x000fe200000000ff */
[----:B--2---:R-:W-:Y:S01]  /*10fb0*/  IMAD.WIDE.U32 R32, R2, -0x326172a9, RZ ;  /* 0xcd9e8d5702207825 */ /* 0x004fe200078e00ff */
[----:B------:R-:W-:-:S02]  /*10fc0*/  HSET2.LE.AND R3, R12, R0, PT ;  /* 0x000000000c037233 */ /* 0x000fc40003803000 */
[----:B------:R-:W-:Y:S01]  /*10fd0*/  HSET2.LE.AND R2, R10, R0, PT ;  /* 0x000000000a027233 */ /* 0x000fe20003803000 */
[----:B------:R-:W-:Y:S02]  /*10fe0*/  IMAD.MOV.U32 R94, RZ, RZ, R78 ;  /* 0x000000ffff5e7224 */ /* 0x000fe400078e004e */
[----:B------:R-:W-:Y:S02]  /*10ff0*/  IMAD.MOV.U32 R41, RZ, RZ, R189 ;  /* 0x000000ffff297224 */ /* 0x000fe400078e00bd */
[----:B------:R-:W-:Y:S02]  /*11000*/  IMAD.MOV.U32 R92, RZ, RZ, R87 ;  /* 0x000000ffff5c7224 */ /* 0x000fe400078e0057 */
[----:B------:R-:W-:Y:S01]  /*11010*/  IMAD.MOV.U32 R78, RZ, RZ, R77 ;  /* 0x000000ffff4e7224 */ /* 0x000fe200078e004d */
[----:B------:R-:W-:Y:S01]  /*11020*/  @!P6 PRMT R142, R95, 0x5410, RZ ;  /* 0x000054105f8ee816 */ /* 0x000fe200000000ff */
[----:B------:R-:W-:Y:S02]  /*11030*/  IMAD.MOV.U32 R87, RZ, RZ, R73 ;  /* 0x000000ffff577224 */ /* 0x000fe400078e0049 */
[----:B------:R-:W-:-:S02]  /*11040*/  IMAD.MOV.U32 R77, RZ, RZ, R37 ;  /* 0x000000ffff4d7224 */ /* 0x000fc400078e0025 */
[----:B------:R-:W-:Y:S02]  /*11050*/  IMAD.MOV.U32 R73, RZ, RZ, R43 ;  /* 0x000000ffff497224 */ /* 0x000fe400078e002b */
[----:B------:R-:W-:Y:S02]  /*11060*/  IMAD.MOV.U32 R37, RZ, RZ, R50 ;  /* 0x000000ffff257224 */ /* 0x000fe400078e0032 */
[----:B------:R-:W-:Y:S02]  /*11070*/  IMAD.MOV.U32 R95, RZ, RZ, R79 ;  /* 0x000000ffff5f7224 */ /* 0x000fe400078e004f */
[----:B------:R-:W-:Y:S01]  /*11080*/  IMAD.MOV.U32 R50, RZ, RZ, R103 ;  /* 0x000000ffff327224 */ /* 0x000fe200078e0067 */
[----:B------:R-:W-:Y:S01]  /*11090*/  LOP3.LUT R103, R2, R66, RZ, 0xc0, !PT ;  /* 0x0000004202677212 */ /* 0x000fe200078ec0ff */
[----:B------:R-:W-:Y:S01]  /*110a0*/  IMAD.MOV.U32 R43, RZ, RZ, R102 ;  /* 0x000000ffff2b7224 */ /* 0x000fe200078e0066 */
[----:B------:R-:W-:Y:S01]  /*110b0*/  LOP3.LUT R102, R3, R67, RZ, 0xc0, !PT ;  /* 0x0000004303667212 */ /* 0x000fe200078ec0ff */
[----:B------:R-:W-:Y:S01]  /*110c0*/  IMAD.MOV.U32 R79, RZ, RZ, R41 ;  /* 0x000000ffff4f7224 */ /* 0x000fe200078e0029 */
[--C-:B------:R-:W-:Y:S01]  /*110d0*/  HSET2.LE.AND R3, R8, R0.reuse, PT ;  /* 0x0000000008037233 */ /* 0x100fe20003803000 */
[----:B------:R-:W-:Y:S01]  /*110e0*/  IMAD.MOV.U32 R41, RZ, RZ, R136 ;  /* 0x000000ffff297224 */ /* 0x000fe200078e0088 */
[----:B------:R-:W-:-:S02]  /*110f0*/  HSET2.LE.AND R2, R7, R0, PT ;  /* 0x0000000007027233 */ /* 0x000fc40003803000 */
[--C-:B------:R-:W-:Y:S02]  /*11100*/  LOP3.LUT R6, R15, UR42, R4.reuse, 0x96, !PT ;  /* 0x0000002a0f067c12 */ /* 0x100fe4000f8e9604 */
[----:B------:R-:W-:Y:S02]  /*11110*/  LOP3.LUT R136, R29, UR42, R4, 0x96, !PT ;  /* 0x0000002a1d887c12 */ /* 0x000fe4000f8e9604 */
[----:B------:R-:W-:Y:S01]  /*11120*/  HSET2.LE.AND R4, R9, R0, PT ;  /* 0x0000000009047233 */ /* 0x000fe20003803000 */
[----:B------:R-:W-:Y:S01]  /*11130*/  IMAD.MOV.U32 R66, RZ, RZ, R100 ;  /* 0x000000ffff427224 */ /* 0x000fe200078e0064 */
[----:B------:R-:W-:Y:S01]  /*11140*/  LOP3.LUT R5, R33, UR40, R14, 0x96, !PT ;  /* 0x0000002821057c12 */ /* 0x000fe2000f8e960e */
[----:B------:R-:W1:Y:S01]  /*11150*/  LDSM.16.MT88.4 R8, [R177+0x6000] ;  /* 0x00600000b108783b */ /* 0x000e620000004200 */
[----:B------:R-:W-:Y:S02]  /*11160*/  LOP3.LUT R29, R3, R95, RZ, 0xc0, !PT ;  /* 0x0000005f031d7212 */ /* 0x000fe400078ec0ff */
[----:B------:R-:W-:Y:S01]  /*11170*/  LOP3.LUT R100, R2, R202, RZ, 0xc0, !PT ;  /* 0x000000ca02647212 */ /* 0x000fe200078ec0ff */
[----:B------:R-:W-:Y:S01]  /*11180*/  IMAD.WIDE.U32 R2, R6, -0x2daee0ad, RZ ;  /* 0xd2511f5306027825 */ /* 0x000fe200078e00ff */
[----:B------:R-:W-:-:S02]  /*11190*/  LOP3.LUT R33, R33, UR40, R28, 0x96, !PT ;  /* 0x0000002821217c12 */ /* 0x000fc4000f8e961c */
[----:B------:R-:W-:Y:S01]  /*111a0*/  LOP3.LUT R28, R4, R94, RZ, 0xc0, !PT ;  /* 0x0000005e041c7212 */ /* 0x000fe200078ec0ff */
        /* <DEDUP_REMOVED lines=10> */
[----:B------:R-:W-:Y:S02]  /*11250*/  HSET2.LE.AND R3, R22, R0, PT ;  /* 0x0000000016037233 */ /* 0x000fe40003803000 */
[----:B------:R-:W-:Y:S01]  /*11260*/  LOP3.LUT R2, R21, UR29, R2, 0x96, !PT ;  /* 0x0000001d15027c12 */ /* 0x000fe2000f8e9602 */
[----:B------:R-:W-:Y:S02]  /*11270*/  IMAD.MOV.U32 R202, RZ, RZ, R101 ;  /* 0x000000ffffca7224 */ /* 0x000fe400078e0065 */
[----:B------:R-:W-:Y:S01]  /*11280*/  LOP3.LUT R101, R3, R203, RZ, 0xc0, !PT ;  /* 0x000000cb03657212 */ /* 0x000fe200078ec0ff */
        /* <DEDUP_REMOVED lines=8> */
[----:B------:R-:W-:Y:S02]  /*11310*/  LOP3.LUT R2, R6, 0xff, RZ, 0xc0, !PT ;  /* 0x000000ff06027812 */ /* 0x000fe400078ec0ff */
        /* <DEDUP_REMOVED lines=10> */
[----:B------:R-:W-:Y:S02]  /*113c0*/  PRMT R12, R2, 0x5410, R3 ;  /* 0x00005410020c7816 */ /* 0x000fe40000000003 */
[--C-:B------:R-:W-:Y:S02]  /*113d0*/  HSET2.LE.AND R2, R7, R0.reuse, PT ;  /* 0x0000000007027233 */ /* 0x100fe40003803000 */
[--C-:B------:R-:W-:Y:S02]  /*113e0*/  HSET2.LE.AND R3, R6, R0.reuse, PT ;  /* 0x0000000006037233 */ /* 0x100fe40003803000 */
[--C-:B------:R-:W-:Y:S02]  /*113f0*/  HSET2.LE.AND R4, R5, R0.reuse, PT ;  /* 0x0000000005047233 */ /* 0x100fe40003803000 */
[----:B------:R-:W-:Y:S02]  /*11400*/  LOP3.LUT R6, R2, R48, RZ, 0xc0, !PT ;  /* 0x0000003002067212 */ /* 0x000fe400078ec0ff */
[----:B------:R-:W-:Y:S01]  /*11410*/  HSET2.LE.AND R2, R12, R0, PT ;  /* 0x000000000c027233 */ /* 0x000fe20003803000 */
[----:B------:R-:W-:Y:S01]  /*11420*/  IMAD.MOV.U32 R82, RZ, RZ, R99 ;  /* 0x000000ffff527224 */ /* 0x000fe200078e0063 */
[----:B------:R-:W-:-:S02]  /*11430*/  LOP3.LUT R7, R3, R38, RZ, 0xc0, !PT ;  /* 0x0000002603077212 */ /* 0x000fc400078ec0ff */
[----:B------:R-:W-:Y:S02]  /*11440*/  LOP3.LUT R4, R4, R65, RZ, 0xc0, !PT ;  /* 0x0000004104047212 */ /* 0x000fe400078ec0ff */
[----:B------:R-:W-:Y:S01]  /*11450*/  LOP3.LUT R5, R2, R49, RZ, 0xc0, !PT ;  /* 0x0000003102057212 */ /* 0x000fe200078ec0ff */
[----:B------:R-:W-:Y:S01]  /*11460*/  IMAD.MOV.U32 R99, RZ, RZ, R190 ;  /* 0x000000ffff637224 */ /* 0x000fe200078e00be */
[----:B------:R-:W-:Y:S01]  /*11470*/  @!P4 PRMT R140, R93, 0x5410, RZ ;  /* 0x000054105d8cc816 */ /* 0x000fe200000000ff */
[----:B------:R-:W-:Y:S01]  /*11480*/  IMAD.MOV.U32 R22, RZ, RZ, R83 ;  /* 0x000000ffff167224 */ /* 0x000fe200078e0053 */
[----:B------:R4:W5:Y:S01]  /*11490*/  LDL.LU R190, [R1+0x1a4] ;  /* 0x0001a40001be7983 */ /* 0x0009620000300800 */
[----:B------:R-:W-:Y:S02]  /*114a0*/  IMAD.MOV.U32 R81, RZ, RZ, R82 ;  /* 0x000000ffff517224 */ /* 0x000fe400078e0052 */
[----:B------:R-:W-:Y:S01]  /*114b0*/  IMAD.MOV.U32 R227, RZ, RZ, R92 ;  /* 0x000000ffffe37224 */ /* 0x000fe200078e005c */
[----:B------:R4:W5:Y:S01]  /*114c0*/  LDL.LU R189, [R1+0x1a0] ;  /* 0x0001a00001bd7983 */ /* 0x0009620000300800 */
[----:B------:R-:W-:Y:S01]  /*114d0*/  IMAD.MOV.U32 R13, RZ, RZ, R91 ;  /* 0x000000ffff0d7224 */ /* 0x000fe200078e005b */
[----:B-1----:R-:W-:Y:S01]  /*114e0*/  HMMA.16816.F32 R92, R4, R8, R108 ;  /* 0x00000008045c723c */ /* 0x002fe2000000186c */
[----:B------:R-:W-:Y:S01]  /*114f0*/  IMAD.MOV.U32 R226, RZ, RZ, R90 ;  /* 0x000000ffffe27224 */ /* 0x000fe200078e005a */
[----:B------:R4:W5:Y:S01]  /*11500*/  LDL.LU R188, [R1+0x19c] ;  /* 0x00019c0001bc7983 */ /* 0x0009620000300800 */
[----:B------:R-:W-:-:S02]  /*11510*/  IMAD.MOV.U32 R67, RZ, RZ, R88 ;  /* 0x000000ffff437224 */ /* 0x000fc400078e0058 */
[----:B------:R-:W-:Y:S02]  /*11520*/  IMAD.MOV.U32 R14, RZ, RZ, R89 ;  /* 0x000000ffff0e7224 */ /* 0x000fe400078e0059 */
[----:B------:R-:W-:Y:S01]  /*11530*/  IMAD.MOV.U32 R15, RZ, RZ, R86 ;  /* 0x000000ffff0f7224 */ /* 0x000fe200078e0056 */
[-C--:B------:R-:W-:Y:S01]  /*11540*/  HMMA.16816.F32 R88, R4, R10.reuse, R104 ;  /* 0x0000000a0458723c */ /* 0x080fe20000001868 */
        /* <DEDUP_REMOVED lines=9> */
[----:B------:R-:W1:Y:S01]  /*115e0*/  LDSM.16.MT88.4 R8, [R180+0x6000] ;  /* 0x00600000b408783b */ /* 0x000e620000004200 */
[----:B------:R-:W-:Y:S02]  /*115f0*/  IMAD.MOV.U32 R70, RZ, RZ, R187 ;  /* 0x000000ffff467224 */ /* 0x000fe400078e00bb */
[----:B------:R-:W-:Y:S01]  /*11600*/  IMAD.MOV.U32 R12, RZ, RZ, R226 ;  /* 0x000000ffff0c7224 */ /* 0x000fe200078e00e2 */
[----:B------:R4:W5:Y:S02]  /*11610*/  LDL.LU R187, [R1+0x198] ;  /* 0x0001980001bb7983 */ /* 0x0009640000300800 */
[----:B------:R-:W-:-:S02]  /*11620*/  IMAD.MOV.U32 R228, RZ, RZ, R202 ;  /* 0x000000ffffe47224 */ /* 0x000fc400078e00ca */
[----:B------:R4:W5:Y:S01]  /*11630*/  LDL.LU R186, [R1+0x194] ;  /* 0x0001940001ba7983 */ /* 0x0009620000300800 */
[----:B------:R-:W-:Y:S02]  /*11640*/  IMAD.MOV.U32 R202, RZ, RZ, R76 ;  /* 0x000000ffffca7224 */ /* 0x000fe400078e004c */
[----:B------:R-:W-:Y:S01]  /*11650*/  IMAD.MOV.U32 R111, RZ, RZ, R203 ;  /* 0x000000ffff6f7224 */ /* 0x000fe200078e00cb */
[----:B------:R4:W5:Y:S01]  /*11660*/  LDL.LU R185, [R1+0x190] ;  /* 0x0001900001b97983 */ /* 0x0009620000300800 */
[----:B------:R-:W-:Y:S02]  /*11670*/  IMAD.MOV.U32 R229, RZ, RZ, R66 ;  /* 0x000000ffffe57224 */ /* 0x000fe400078e0042 */
        /* <DEDUP_REMOVED lines=8> */
[----:B------:R-:W-:Y:S02]  /*11700*/  IMAD.MOV.U32 R67, RZ, RZ, R77 ;  /* 0x000000ffff437224 */ /* 0x000fe400078e004d */
[----:B------:R-:W-:Y:S02]  /*11710*/  IMAD.MOV.U32 R38, RZ, RZ, R13 ;  /* 0x000000ffff267224 */ /* 0x000fe400078e000d */
[----:B------:R-:W-:Y:S02]  /*11720*/  IMAD.MOV.U32 R15, RZ, RZ, R182 ;  /* 0x000000ffff0f7224 */ /* 0x000fe400078e00b6 */
[----:B------:R4:W5:Y:S01]  /*11730*/  LDL.LU R182, [R1+0x184] ;  /* 0x0001840001b67983 */ /* 0x0009620000300800 */
[----:B------:R-:W-:-:S02]  /*11740*/  IMAD.MOV.U32 R13, RZ, RZ, R181 ;  /* 0x000000ffff0d7224 */ /* 0x000fc400078e00b5 */
[----:B------:R-:W-:Y:S01]  /*11750*/  IMAD.MOV.U32 R2, RZ, RZ, R48 ;  /* 0x000000ffff027224 */ /* 0x000fe200078e0030 */
[----:B------:R4:W5:Y:S01]  /*11760*/  LDL.LU R181, [R1+0x180] ;  /* 0x0001800001b57983 */ /* 0x0009620000300800 */
[----:B-1----:R-:W-:Y:S01]  /*11770*/  HMMA.16816.F32 R76, R4, R8, R112 ;  /* 0x00000008044c723c */ /* 0x002fe20000001870 */
[----:B------:R-:W-:Y:S02]  /*11780*/  IMAD.MOV.U32 R231, RZ, RZ, R14 ;  /* 0x000000ffffe77224 */ /* 0x000fe400078e000e */
[----:B------:R-:W-:Y:S02]  /*11790*/  IMAD.MOV.U32 R65, RZ, RZ, R227 ;  /* 0x000000ffff417224 */ /* 0x000fe400078e00e3 */
[----:B------:R-:W-:Y:S02]  /*117a0*/  IMAD.MOV.U32 R48, RZ, RZ, R64 ;  /* 0x000000ffff307224 */ /* 0x000fe400078e0040 */
[----:B------:R-:W-:Y:S02]  /*117b0*/  IMAD.MOV.U32 R112, RZ, RZ, R202 ;  /* 0x000000ffff707224 */ /* 0x000fe400078e00ca */
[----:B------:R-:W-:-:S02]  /*117c0*/  IMAD.MOV.U32 R115, RZ, RZ, R226 ;  /* 0x000000ffff737224 */ /* 0x000fc400078e00e2 */
[----:B------:R-:W-:Y:S02]  /*117d0*/  IMAD.MOV.U32 R202, RZ, RZ, R176 ;  /* 0x000000ffffca7224 */ /* 0x000fe400078e00b0 */
[----:B------:R4:W5:Y:S01]  /*117e0*/  LDL.LU R176, [R1+0x17c] ;  /* 0x00017c0001b07983 */ /* 0x0009620000300800 */
[----:B------:R-:W-:Y:S02]  /*117f0*/  IMAD.MOV.U32 R226, RZ, RZ, R47 ;  /* 0x000000ffffe27224 */ /* 0x000fe400078e002f */
[----:B------:R-:W-:Y:S01]  /*11800*/  IMAD.MOV.U32 R64, RZ, RZ, R73 ;  /* 0x000000ffff407224 */ /* 0x000fe200078e0049 */
[----:B------:R4:W5:Y:S01]  /*11810*/  LDL.LU R47, [R1+0x178] ;  /* 0x00017800012f7983 */ /* 0x0009620000300800 */
[----:B------:R-:W-:Y:S02]  /*11820*/  IMAD.MOV.U32 R14, RZ, RZ, R74 ;  /* 0x000000ffff0e7224 */ /* 0x000fe400078e004a */
[----:B------:R-:W-:Y:S02]  /*11830*/  IMAD.MOV.U32 R227, RZ, RZ, R72 ;  /* 0x000000ffffe37224 */ /* 0x000fe400078e0048 */
[----:B------:R-:W-:Y:S01]  /*11840*/  IMAD.MOV.U32 R250, RZ, RZ, R46 ;  /* 0x000000fffffa7224 */ /* 0x000fe200078e002e */
[----:B------:R-:W-:Y:S01]  /*11850*/  HMMA.16816.F32 R72, R4, R10, R120 ;  /* 0x0000000a0448723c */ /* 0x000fe20000001878 */
[----:B------:R4:W5:Y:S01]  /*11860*/  LDL.LU R46, [R1+0x174] ;  /* 0x00017400012e7983 */ /* 0x0009620000300800 */
[----:B------:R-:W-:-:S03]  /*11870*/  IMAD.MOV.U32 R251, RZ, RZ, R45 ;  /* 0x000000fffffb7224 */ /* 0x000fc600078e002d */
[----:B------:R4:W5:Y:S02]  /*11880*/  LDL.LU R45, [R1+0x170] ;  /* 0x00017000012d7983 */ /* 0x0009640000300800 */
[----:B------:R-:W-:Y:S02]  /*11890*/  IMAD.MOV.U32 R122, RZ, RZ, R44 ;  /* 0x000000ffff7a7224 */ /* 0x000fe400078e002c */
[----:B------:R4:W5:Y:S01]  /*118a0*/  LDL.LU R44, [R1+0x16c] ;  /* 0x00016c00012c7983 */ /* 0x0009620000300800 */
[----:B------:R-:W-:Y:S02]  /*118b0*/  IMAD.MOV.U32 R108, RZ, RZ, R229 ;  /* 0x000000ffff6c7224 */ /* 0x000fe400078e00e5 */
[----:B------:R-:W-:Y:S02]  /*118c0*/  IMAD.MOV.U32 R104, RZ, RZ, R12 ;  /* 0x000000ffff687224 */ /* 0x000fe400078e000c */
[----:B------:R-:W-:Y:S02]  /*118d0*/  IMAD.MOV.U32 R113, RZ, RZ, R14 ;  /* 0x000000ffff717224 */ /* 0x000fe400078e000e */
[----:B------:R-:W-:-:S02]  /*118e0*/  IMAD.MOV.U32 R114, RZ, RZ, R15 ;  /* 0x000000ffff727224 */ /* 0x000fc400078e000f */
[----:B------:R-:W-:Y:S02]  /*118f0*/  IMAD.MOV.U32 R229, RZ, RZ, R13 ;  /* 0x000000ffffe57224 */ /* 0x000fe400078e000d */
[----:B---3--:R-:W1:Y:S01]  /*11900*/  LDSM.16.MT88.4 R12, [R178+0x6000] ;  /* 0x00600000b20c783b */ /* 0x008e620000004200 */
[C---:B------:R-:W-:Y:S06]  /*11910*/  HMMA.16816.F32 R80, R16.reuse, R8, R80 ;  /* 0x000000081050723c */ /* 0x040fec0000001850 */
[----:B------:R-:W-:Y:S01]  /*11920*/  HMMA.16816.F32 R68, R16, R10, R68 ;  /* 0x0000000a1044723c */ /* 0x000fe20000001844 */
[----:B------:R-:W2:Y:S01]  /*11930*/  LDSM.16.MT88.4 R8, [R179+0x6000] ;  /* 0x00600000b308783b */ /* 0x000ea20000004200 */
        /* <DEDUP_REMOVED lines=15> */
[----:B-1----:R-:W-:Y:S01]  /*11a30*/  HMMA.16816.F32 R52, R4, R12, R124 ;  /* 0x0000000c0434723c */ /* 0x002fe2000000187c */
[----:B------:R-:W-:Y:S02]  /*11a40*/  IMAD.MOV.U32 R106, RZ, RZ, R38 ;  /* 0x000000ffff6a7224 */ /* 0x000fe400078e0026 */
[----:B------:R-:W-:-:S04]  /*11a50*/  IMAD.MOV.U32 R230, RZ, RZ, R36 ;  /* 0x000000ffffe67224 */ /* 0x000fc800078e0024 */
[----:B------:R-:W-:Y:S02]  /*11a60*/  IMAD.MOV.U32 R124, RZ, RZ, R40 ;  /* 0x000000ffff7c7224 */ /* 0x000fe400078e0028 */
[----:B------:R-:W-:Y:S02]  /*11a70*/  IMAD.MOV.U32 R127, RZ, RZ, R50 ;  /* 0x000000ffff7f7224 */ /* 0x000fe400078e0032 */
[----:B------:R-:W-:Y:S01]  /*11a80*/  IMAD.MOV.U32 R125, RZ, RZ, R41 ;  /* 0x000000ffff7d7224 */ /* 0x000fe200078e0029 */
[----:B------:R-:W-:Y:S01]  /*11a90*/  HMMA.16816.F32 R48, R4, R14, R128 ;  /* 0x0000000e0430723c */ /* 0x000fe20000001880 */
[----:B------:R-:W-:-:S06]  /*11aa0*/  IMAD.MOV.U32 R126, RZ, RZ, R39 ;  /* 0x000000ffff7e7224 */ /* 0x000fcc00078e0027 */
[----:B------:R-:W-:Y:S02]  /*11ab0*/  IMAD.MOV.U32 R130, RZ, RZ, R37 ;  /* 0x000000ffff827224 */ /* 0x000fe400078e0025 */
[----:B--2---:R-:W-:Y:S07]  /*11ac0*/  HMMA.16816.F32 R36, R4, R10, R236 ;  /* 0x0000000a0424723c */ /* 0x004fee00000018ec */
[----:B------:R-:W-:Y:S02]  /*11ad0*/  IMAD.MOV.U32 R236, RZ, RZ, R124 ;  /* 0x000000ffffec7224 */ /* 0x000fe400078e007c */
[----:B------:R-:W-:-:S02]  /*11ae0*/  IMAD.MOV.U32 R124, RZ, RZ, R125 ;  /* 0x000000ffff7c7224 */ /* 0x000fc400078e007d */
[----:B------:R-:W-:Y:S02]  /*11af0*/  IMAD.MOV.U32 R237, RZ, RZ, R126 ;  /* 0x000000ffffed7224 */ /* 0x000fe400078e007e */
[----:B------:R-:W-:Y:S02]  /*11b00*/  IMAD.MOV.U32 R125, RZ, RZ, R127 ;  /* 0x000000ffff7d7224 */ /* 0x000fe400078e007f */
[----:B------:R-:W-:Y:S02]  /*11b10*/  IMAD.MOV.U32 R126, RZ, RZ, R120 ;  /* 0x000000ffff7e7224 */ /* 0x000fe400078e0078 */
[----:B------:R-:W-:Y:S02]  /*11b20*/  IMAD.MOV.U32 R120, RZ, RZ, R2 ;  /* 0x000000ffff787224 */ /* 0x000fe400078e0002 */
[----:B------:R-:W-:Y:S02]  /*11b30*/  IMAD.MOV.U32 R127, RZ, RZ, R3 ;  /* 0x000000ffff7f7224 */ /* 0x000fe400078e0003 */
[----:B------:R-:W-:-:S04]  /*11b40*/  IMAD.WIDE.U32 R2, R21, -0x2daee0ad, RZ ;  /* 0xd2511f5315027825 */ /* 0x000fc800078e00ff */
[----:B------:R-:W-:Y:S02]  /*11b50*/  IMAD.MOV.U32 R248, RZ, RZ, R42 ;  /* 0x000000fffff87224 */ /* 0x000fe400078e002a */
[----:B------:R-:W-:Y:S02]  /*11b60*/  IMAD.MOV.U32 R131, RZ, RZ, R43 ;  /* 0x000000ffff837224 */ /* 0x000fe400078e002b */
[----:B------:R-:W-:Y:S07]  /*11b70*/  HMMA.16816.F32 R40, R4, R8, R132 ;  /* 0x000000080428723c */ /* 0x000fee0000001884 */
[----:B------:R-:W-:-:S02]  /*11b80*/  LOP3.LUT R4, R3, UR25, R20, 0x96, !PT ;  /* 0x0000001903047c12 */ /* 0x000fc4000f8e9614 */
[C---:B------:R-:W-:Y:S02]  /*11b90*/  LOP3.LUT R3, R2.reuse, 0xffff, RZ, 0xc0, !PT ;  /* 0x0000ffff02037812 */ /* 0x040fe400078ec0ff */
[--C-:B------:R-:W-:Y:S02]  /*11ba0*/  SHF.R.U32.HI R6, RZ, 0x10, R2.reuse ;  /* 0x00000010ff067819 */ /* 0x100fe40000011602 */
[----:B------:R-:W-:Y:S02]  /*11bb0*/  LOP3.LUT R7, R2, 0xff, RZ, 0xc0, !PT ;  /* 0x000000ff02077812 */ /* 0x000fe400078ec0ff */
[----:B------:R-:W-:Y:S02]  /*11bc0*/  SHF.R.U32.HI R5, RZ, 0x18, R2 ;  /* 0x00000018ff057819 */ /* 0x000fe40000011602 */
[----:B------:R-:W-:Y:S02]  /*11bd0*/  SHF.R.U32.HI R3, RZ, 0x8, R3 ;  /* 0x00000008ff037819 */ /* 0x000fe40000011603 */
[----:B------:R-:W-:Y:S01]  /*11be0*/  LOP3.LUT R2, R6, 0xff, RZ, 0xc0, !PT ;  /* 0x000000ff06027812 */ /* 0x000fe200078ec0ff */
[----:B------:R-:W-:Y:S01]  /*11bf0*/  HMMA.16816.F32 R108, R16, R8, R108 ;  /* 0x00000008106c723c */ /* 0x000fe2000000186c */
[----:B------:R-:W-:-:S02]  /*11c00*/  PRMT R7, R7, 0x5410, R3 ;  /* 0x0000541007077816 */ /* 0x000fc40000000003 */
[----:B------:R-:W-:-:S04]  /*11c10*/  SHF.R.U32.HI R3, RZ, 0x10, R4 ;  /* 0x00000010ff037819 */ /* 0x000fc80000011604 */
[----:B------:R-:W-:Y:S02]  /*11c20*/  PRMT R8, R2, 0x5410, R5 ;  /* 0x0000541002087816 */ /* 0x000fe40000000005 */
[C---:B------:R-:W-:Y:S02]  /*11c30*/  LOP3.LUT R2, R4.reuse, 0xffff, RZ, 0xc0, !PT ;  /* 0x0000ffff04027812 */ /* 0x040fe400078ec0ff */
[----:B------:R-:W-:Y:S02]  /*11c40*/  LOP3.LUT R6, R4, 0xff, RZ, 0xc0, !PT ;  /* 0x000000ff04067812 */ /* 0x000fe400078ec0ff */
[----:B------:R-:W-:Y:S02]  /*11c50*/  SHF.R.U32.HI R5, RZ, 0x18, R4 ;  /* 0x00000018ff057819 */ /* 0x000fe40000011604 */
[----:B------:R-:W-:Y:S02]  /*11c60*/  SHF.R.U32.HI R4, RZ, 0x8, R2 ;  /* 0x00000008ff047819 */ /* 0x000fe40000011602 */
[----:B------:R-:W-:-:S02]  /*11c70*/  LOP3.LUT R3, R3, 0xff, RZ, 0xc0, !PT ;  /* 0x000000ff03037812 */ /* 0x000fc400078ec0ff */
[----:B------:R-:W-:Y:S02]  /*11c80*/  PRMT R4, R6, 0x5410, R4 ;  /* 0x0000541006047816 */ /* 0x000fe40000000004 */
[----:B------:R-:W-:Y:S02]  /*11c90*/  PRMT R5, R3, 0x5410, R5 ;  /* 0x0000541003057816 */ /* 0x000fe40000000005 */
[--C-:B------:R-:W-:Y:S01]  /*11ca0*/  HSET2.LE.AND R2, R7, R0.reuse, PT ;  /* 0x0000000007027233 */ /* 0x100fe20003803000 */
[C---:B------:R-:W-:Y:S01]  /*11cb0*/  HMMA.16816.F32 R64, R16.reuse, R12, R64 ;  /* 0x0000000c1040723c */ /* 0x040fe20000001840 */
[--C-:B------:R-:W-:Y:S02]  /*11cc0*/  HSET2.LE.AND R3, R4, R0.reuse, PT ;  /* 0x0000000004037233 */ /* 0x100fe40003803000 */
[--C-:B------:R-:W-:Y:S02]  /*11cd0*/  HSET2.LE.AND R5, R5, R0.reuse, PT ;  /* 0x0000000005057233 */ /* 0x100fe40003803000 */
[----:B------:R-:W-:Y:S01]  /*11ce0*/  LOP3.LUT R6, R2, R117, RZ, 0xc0, !PT ;  /* 0x0000007502067212 */ /* 0x000fe200078ec0ff */
[----:B------:R-:W-:Y:S01]  /*11cf0*/  HMMA.16816.F32 R104, R16, R14, R104 ;  /* 0x0000000e1068723c */ /* 0x000fe20000001868 */
[----:B------:R-:W-:Y:S01]  /*11d00*/  HSET2.LE.AND R2, R8, R0, PT ;  /* 0x0000000008027233 */ /* 0x000fe20003803000 */
[----:B------:R-:W1:Y:S01]  /*11d10*/  LDSM.16.MT88.4 R12, [R177+0x6800] ;  /* 0x00680000b10c783b */ /* 0x000e620000004200 */
[----:B------:R-:W-:-:S03]  /*11d20*/  LOP3.LUT R4, R3, R119, RZ, 0xc0, !PT ;  /* 0x0000007703047212 */ /* 0x000fc600078ec0ff */
[----:B------:R-:W-:Y:S01]  /*11d30*/  HMMA.16816.F32 R112, R16, R10, R112 ;  /* 0x0000000a1070723c */ /* 0x000fe20000001870 */
[----:B------:R-:W2:Y:S01]  /*11d40*/  LDSM.16.MT88.4 R8, [R180+0x6800] ;  /* 0x00680000b408783b */ /* 0x000ea20000004200 */
[----:B------:R-:W-:-:S03]  /*11d50*/  LOP3.LUT R5, R5, R118, RZ, 0xc0, !PT ;  /* 0x0000007605057212 */ /* 0x000fc600078ec0ff */
[----:B------:R-:W3:Y:S01]  /*11d60*/  LDSM.16.MT88.4 R16, [R178+0x6800] ;  /* 0x00680000b210783b */ /* 0x000ee20000004200 */
[----:B------:R-:W-:Y:S02]  /*11d70*/  IMAD.MOV.U32 R3, RZ, RZ, R22 ;  /* 0x000000ffff037224 */ /* 0x000fe400078e0016 */
[----:B------:R-:W-:Y:S02]  /*11d80*/  IMAD.MOV.U32 R118, RZ, RZ, R23 ;  /* 0x000000ffff767224 */ /* 0x000fe400078e0017 */
[----:B------:R-:W4:Y:S01]  /*11d90*/  LDSM.16.MT88.4 R20, [R179+0x6800] ;  /* 0x00680000b314783b */ /* 0x000f220000004200 */
[----:B------:R-:W-:Y:S01]  /*11da0*/  LOP3.LUT R7, R2, R116, RZ, 0xc0, !PT ;  /* 0x0000007402077212 */ /* 0x000fe200078ec0ff */
[----:B------:R-:W-:Y:S02]  /*11db0*/  IMAD.MOV.U32 R239, RZ, RZ, R130 ;  /* 0x000000ffffef7224 */ /* 0x000fe400078e0082 */
[----:B------:R-:W-:Y:S02]  /*11dc0*/  IMAD.MOV.U32 R238, RZ, RZ, R131 ;  /* 0x000000ffffee7224 */ /* 0x000fe400078e0083 */
[----:B------:R-:W-:-:S02]  /*11dd0*/  IMAD.MOV.U32 R117, RZ, RZ, R124 ;  /* 0x000000ffff757224 */ /* 0x000fc400078e007c */
[----:B------:R-:W-:Y:S02]  /*11de0*/  IMAD.MOV.U32 R116, RZ, RZ, R125 ;  /* 0x000000ffff747224 */ /* 0x000fe400078e007d */
[----:B------:R-:W-:Y:S02]  /*11df0*/  IMAD.MOV.U32 R2, RZ, RZ, R126 ;  /* 0x000000ffff027224 */ /* 0x000fe400078e007e */
[----:B------:R-:W-:Y:S01]  /*11e00*/  IMAD.MOV.U32 R119, RZ, RZ, R127 ;  /* 0x000000ffff777224 */ /* 0x000fe200078e007f */
[C---:B-1----:R-:W-:Y:S06]  /*11e10*/  HMMA.16816.F32 R128, R4.reuse, R14, R88 ;  /* 0x0000000e0480723c */ /* 0x042fec0000001858 */
[C---:B--2---:R-:W-:Y:S06]  /*11e20*/  HMMA.16816.F32 R124, R4.reuse, R8, R76 ;  /* 0x00000008047c723c */ /* 0x044fec000000184c */
[----:B---3--:R-:W-:Y:S01]  /*11e30*/  HMMA.16816.F32 R88, R4, R16, R52 ;  /* 0x000000100458723c */ /* 0x008fe20000001834 */
[----:B------:R-:W-:-:S06]  /*11e40*/  IMAD.MOV.U32 R79, RZ, RZ, R120 ;  /* 0x000000ffff4f7224 */ /* 0x000fcc00078e0078 */
[----:B------:R-:W-:Y:S02]  /*11e50*/  IMAD.MOV.U32 R53, RZ, RZ, R121 ;  /* 0x000000ffff357224 */ /* 0x000fe400078e0079 */
[----:B------:R-:W-:Y:S02]  /*11e60*/  IMAD.MOV.U32 R54, RZ, RZ, R122 ;  /* 0x000000ffff367224 */ /* 0x000fe400078e007a */
[----:B------:R-:W-:Y:S02]  /*11e70*/  IMAD.MOV.U32 R55, RZ, RZ, R123 ;  /* 0x000000ffff377224 */ /* 0x000fe400078e007b */
[C---:B------:R-:W-:Y:S06]  /*11e80*/  HMMA.16816.F32 R120, R4.reuse, R18, R48 ;  /* 0x000000120478723c */ /* 0x040fec0000001830 */
[----:B------:R-:W-:Y:S01]  /*11e90*/  HMMA.16816.F32 R132, R4, R12, R92 ;  /* 0x0000000c0484723c */ /* 0x000fe2000000185c */
[----:B------:R-:W-:-:S02]  /*11ea0*/  IMAD.MOV.U32 R51, RZ, RZ, R118 ;  /* 0x000000ffff337224 */ /* 0x000fc400078e0076 */
[----:B------:R-:W-:Y:S02]  /*11eb0*/  IMAD.MOV.U32 R48, RZ, RZ, R119 ;  /* 0x000000ffff307224 */ /* 0x000fe400078e0077 */
[----:B------:R-:W-:Y:S02]  /*11ec0*/  IMAD.MOV.U32 R49, RZ, RZ, R116 ;  /* 0x000000ffff317224 */ /* 0x000fe400078e0074 */
[----:B------:R-:W-:Y:S01]  /*11ed0*/  IMAD.MOV.U32 R50, RZ, RZ, R117 ;  /* 0x000000ffff327224 */ /* 0x000fe200078e0075 */
[C---:B------:R-:W-:Y:S06]  /*11ee0*/  HMMA.16816.F32 R92, R4.reuse, R10, R72 ;  /* 0x0000000a045c723c */ /* 0x040fec0000001848 */
[----:B----4-:R-:W-:Y:S06]  /*11ef0*/  HMMA.16816.F32 R116, R4, R20, R40 ;  /* 0x000000140474723c */ /* 0x010fec0000001828 */
[----:B------:R-:W-:Y:S01]  /*11f00*/  HMMA.16816.F32 R72, R24, R12, R96 ;  /* 0x0000000c1848723c */ /* 0x000fe20000001860 */
[----:B------:R-:W-:-:S05]  /*11f10*/  IMAD.MOV.U32 R43, RZ, RZ, R79 ;  /* 0x000000ffff2b7224 */ /* 0x000fca00078e004f */
[----:B------:R-:W-:Y:S01]  /*11f20*/  HMMA.16816.F32 R76, R4, R22, R36 ;  /* 0x00000016044c723c */ /* 0x000fe20000001824 */
[----:B------:R-:W-:Y:S02]  /*11f30*/  IMAD.MOV.U32 R97, RZ, RZ, R3 ;  /* 0x000000ffff617224 */ /* 0x000fe400078e0003 */
[----:B------:R-:W-:Y:S02]  /*11f40*/  IMAD.MOV.U32 R96, RZ, RZ, R2 ;  /* 0x000000ffff607224 */ /* 0x000fe400078e0002 */
[----:B------:R-:W-:-:S04]  /*11f50*/  IMAD.WIDE.U32 R2, R33, -0x2daee0ad, RZ ;  /* 0xd2511f5321027825 */ /* 0x000fc800078e00ff */
        /* <DEDUP_REMOVED lines=18> */
[----:B------:R-:W-:Y:S03]  /*12080*/  HMMA.16816.F32 R68, R24, R10, R68 ;  /* 0x0000000a1844723c */ /* 0x000fe60000001844 */
[----:B------:R-:W-:-:S02]  /*12090*/  PRMT R6, R8, 0x5410, R6 ;  /* 0x0000541008067816 */ /* 0x000fc40000000006 */
[----:B------:R-:W1:Y:S01]  /*120a0*/  LDSM.16.MT88.4 R8, [R178+0x7000] ;  /* 0x00700000b208783b */ /* 0x000e620000004200 */
[----:B------:R-:W-:Y:S01]  /*120b0*/  IMAD.MOV.U32 R136, RZ, RZ, R53 ;  /* 0x000000ffff887224 */ /* 0x000fe200078e0035 */
[C---:B------:R-:W-:Y:S01]  /*120c0*/  HMMA.16816.F32 R64, R24.reuse, R16, R64 ;  /* 0x000000101840723c */ /* 0x040fe20000001840 */
[----:B------:R-:W-:Y:S02]  /*120d0*/  IMAD.MOV.U32 R99, RZ, RZ, R54 ;  /* 0x000000ffff637224 */ /* 0x000fe400078e0036 */
[----:B------:R-:W-:Y:S01]  /*120e0*/  IMAD.MOV.U32 R98, RZ, RZ, R55 ;  /* 0x000000ffff627224 */ /* 0x000fe200078e0037 */
[----:B------:R-:W-:Y:S01]  /*120f0*/  LOP3.LUT R5, R4, 0xffff, RZ, 0xc0, !PT ;  /* 0x0000ffff04057812 */ /* 0x000fe200078ec0ff */
[----:B------:R-:W-:Y:S01]  /*12100*/  IMAD.MOV.U32 R38, RZ, RZ, R49 ;  /* 0x000000ffff267224 */ /* 0x000fe200078e0031 */
[C---:B------:R-:W-:Y:S01]  /*12110*/  HMMA.16816.F32 R52, R24.reuse, R18, R104 ;  /* 0x000000121834723c */ /* 0x040fe20000001868 */
[----:B------:R-:W-:Y:S01]  /*12120*/  IMAD.MOV.U32 R39, RZ, RZ, R50 ;  /* 0x000000ffff277224 */ /* 0x000fe200078e0032 */
[----:B------:R-:W2:Y:S04]  /*12130*/  LDSM.16.MT88.4 R16, [R177+0x7000] ;  /* 0x00700000b110783b */ /* 0x000ea80000004200 */
[----:B------:R-:W-:Y:S01]  /*12140*/  HMMA.16816.F32 R84, R24, R14, R84 ;  /* 0x0000000e1854723c */ /* 0x000fe20000001854 */
[----:B------:R-:W-:Y:S01]  /*12150*/  IMAD.MOV.U32 R107, RZ, RZ, R43 ;  /* 0x000000ffff6b7224 */ /* 0x000fe200078e002b */
[----:B------:R-:W3:Y:S01]  /*12160*/  LDSM.16.MT88.4 R12, [R180+0x7000] ;  /* 0x00700000b40c783b */ /* 0x000ee20000004200 */
[----:B------:R-:W-:-:S02]  /*12170*/  IMAD.MOV.U32 R106, RZ, RZ, R48 ;  /* 0x000000ffff6a7224 */ /* 0x000fc400078e0030 */
[----:B------:R-:W-:Y:S01]  /*12180*/  IMAD.MOV.U32 R105, RZ, RZ, R51 ;  /* 0x000000ffff697224 */ /* 0x000fe200078e0033 */
[----:B------:R-:W-:Y:S01]  /*12190*/  HMMA.16816.F32 R40, R24, R22, R112 ;  /* 0x000000161828723c */ /* 0x000fe20000001870 */
[----:B------:R-:W-:-:S05]  /*121a0*/  LOP3.LUT R7, R4, 0xff, RZ, 0xc0, !PT ;  /* 0x000000ff04077812 */ /* 0x000fca00078ec0ff */
[----:B------:R-:W-:Y:S01]  /*121b0*/  HMMA.16816.F32 R48, R24, R20, R108 ;  /* 0x000000141830723c */ /* 0x000fe2000000186c */
[----:B------:R-:W4:Y:S01]  /*121c0*/  LDSM.16.MT88.4 R20, [R179+0x7000] ;  /* 0x00700000b314783b */ /* 0x000f220000004200 */
[----:B------:R-:W-:-:S05]  /*121d0*/  SHF.R.U32.HI R3, RZ, 0x8, R5 ;  /* 0x00000008ff037819 */ /* 0x000fca0000011605 */
        /* <DEDUP_REMOVED lines=15> */
[----:B------:R-:W-:Y:S02]  /*122d0*/  LOP3.LUT R6, R3, R198, RZ, 0xc0, !PT ;  /* 0x000000c603067212 */ /* 0x000fe400078ec0ff */
[----:B------:R-:W-:Y:S01]  /*122e0*/  LOP3.LUT R7, R7, R139, RZ, 0xc0, !PT ;  /* 0x0000008b07077212 */ /* 0x000fe200078ec0ff */
[----:B------:R-:W-:Y:S01]  /*122f0*/  IMAD.MOV.U32 R3, RZ, RZ, R96 ;  /* 0x000000ffff037224 */ /* 0x000fe200078e0060 */
[----:B------:R-:W-:Y:S01]  /*12300*/  LOP3.LUT R2, R37, UR30, R34, 0x96, !PT ;  /* 0x0000001e25027c12 */ /* 0x000fe2000f8e9622 */
[----:B-1----:R-:W-:Y:S01]  /*12310*/  HMMA.16816.F32 R52, R28, R10, R52 ;  /* 0x0000000a1c34723c */ /* 0x002fe20000001834 */
[----:B------:R-:W-:-:S05]  /*12320*/  IMAD.MOV.U32 R138, RZ, RZ, R105 ;  /* 0x000000ffff8a7224 */ /* 0x000fca00078e0069 */
[----:B------:R-:W-:Y:S01]  /*12330*/  HMMA.16816.F32 R120, R4, R10, R120 ;  /* 0x0000000a0478723c */ /* 0x000fe20000001878 */
[----:B------:R-:W-:Y:S02]  /*12340*/  IMAD.MOV.U32 R199, RZ, RZ, R106 ;  /* 0x000000ffffc77224 */ /* 0x000fe400078e006a */
[----:B------:R-:W-:-:S04]  /*12350*/  IMAD.MOV.U32 R198, RZ, RZ, R107 ;  /* 0x000000ffffc67224 */ /* 0x000fc800078e006b */
[----:B------:R-:W-:Y:S02]  /*12360*/  IMAD.MOV.U32 R11, RZ, RZ, R3 ;  /* 0x000000ffff0b7224 */ /* 0x000fe400078e0003 */
[----:B------:R-:W-:Y:S01]  /*12370*/  IMAD.WIDE.U32 R2, R2, -0x2daee0ad, RZ ;  /* 0xd2511f5302027825 */ /* 0x000fe200078e00ff */
[----:B--2---:R-:W-:Y:S03]  /*12380*/  HMMA.16816.F32 R108, R4, R16, R132 ;  /* 0x00000010046c723c */ /* 0x004fe60000001884 */
[----:B------:R-:W-:-:S03]  /*12390*/  IMAD.MOV.U32 R139, RZ, RZ, R97 ;  /* 0x000000ffff8b7224 */ /* 0x000fc600078e0061 */
[----:B------:R-:W-:Y:S01]  /*123a0*/  HMMA.16816.F32 R104, R4, R18, R128 ;  /* 0x000000120468723c */ /* 0x000fe20000001880 */
[----:B------:R-:W-:Y:S02]  /*123b0*/  IMAD.MOV.U32 R134, RZ, RZ, R98 ;  /* 0x000000ffff867224 */ /* 0x000fe400078e0062 */
[----:B------:R-:W-:-:S03]  /*123c0*/  IMAD.MOV.U32 R135, RZ, RZ, R99 ;  /* 0x000000ffff877224 */ /* 0x000fc600078e0063 */
[C---:B---3--:R-:W-:Y:S06]  /*123d0*/  HMMA.16816.F32 R96, R4.reuse, R12, R124 ;  /* 0x0000000c0460723c */ /* 0x048fec000000187c */
[C---:B------:R-:W-:Y:S06]  /*123e0*/  HMMA.16816.F32 R92, R4.reuse, R14, R92 ;  /* 0x0000000e045c723c */ /* 0x040fec000000185c */
[C---:B------:R-:W-:Y:S06]  /*123f0*/  HMMA.16816.F32 R88, R4.reuse, R8, R88 ;  /* 0x000000080458723c */ /* 0x040fec0000001858 */
[C---:B----4-:R-:W-:Y:S06]  /*12400*/  HMMA.16816.F32 R112, R4.reuse, R20, R116 ;  /* 0x000000140470723c */ /* 0x050fec0000001874 */
[----:B------:R-:W-:Y:S01]  /*12410*/  HMMA.16816.F32 R24, R4, R22, R76 ;  /* 0x000000160418723c */ /* 0x000fe2000000184c */
[----:B------:R-:W-:Y:S01]  /*12420*/  IMAD.MOV.U32 R34, RZ, RZ, R134 ;  /* 0x000000ffff227224 */ /* 0x000fe200078e0086 */
[----:B------:R-:W1:Y:S04]  /*12430*/  LDSM.16.MT88.4 R116, [R178+0x7800] ;  /* 0x00780000b274783b */ /* 0x000e680000004200 */
[----:B------:R-:W-:Y:S01]  /*12440*/  HMMA.16816.F32 R64, R28, R8, R64 ;  /* 0x000000081c40723c */ /* 0x000fe20000001840 */
[C---:B------:R-:W-:Y:S01]  /*12450*/  LOP3.LUT R4, R2.reuse, 0xffff, RZ, 0xc0, !PT ;  /* 0x0000ffff02047812 */ /* 0x040fe200078ec0ff */
[----:B------:R-:W-:Y:S01]  /*12460*/  IMAD.MOV.U32 R37, RZ, RZ, R135 ;  /* 0x000000ffff257224 */ /* 0x000fe200078e0087 */
[----:B------:R-:W-:Y:S01]  /*12470*/  LOP3.LUT R5, R2, 0xff, RZ, 0xc0, !PT ;  /* 0x000000ff02057812 */ /* 0x000fe200078ec0ff */
[----:B------:R-:W2:Y:S01]  /*12480*/  LDSM.16.MT88.4 R132, [R177+0x7800] ;  /* 0x00780000b184783b */ /* 0x000ea20000004200 */
[----:B------:R-:W-:-:S02]  /*12490*/  SHF.R.U32.HI R4, RZ, 0x8, R4 ;  /* 0x00000008ff047819 */ /* 0x000fc40000011604 */
[----:B------:R-:W-:Y:S01]  /*124a0*/  LOP3.LUT R3, R3, UR25, R32, 0x96, !PT ;  /* 0x0000001903037c12 */ /* 0x000fe2000f8e9620 */
[C---:B------:R-:W-:Y:S01]  /*124b0*/  HMMA.16816.F32 R128, R28.reuse, R12, R80 ;  /* 0x0000000c1c80723c */ /* 0x040fe20000001850 */
[--C-:B------:R-:W-:Y:S01]  /*124c0*/  SHF.R.U32.HI R6, RZ, 0x10, R2.reuse ;  /* 0x00000010ff067819 */ /* 0x100fe20000011602 */
[----:B------:R-:W3:Y:S01]  /*124d0*/  LDSM.16.MT88.4 R124, [R180+0x7800] ;  /* 0x00780000b47c783b */ /* 0x000ee20000004200 */
[----:B------:R-:W-:Y:S02]  /*124e0*/  SHF.R.U32.HI R9, RZ, 0x18, R2 ;  /* 0x00000018ff097819 */ /* 0x000fe40000011602 */
[----:B------:R-:W-:Y:S02]  /*124f0*/  PRMT R10, R5, 0x5410, R4 ;  /* 0x00005410050a7816 */ /* 0x000fe40000000004 */
[C---:B------:R-:W-:Y:S02]  /*12500*/  LOP3.LUT R2, R3.reuse, 0xffff, RZ, 0xc0, !PT ;  /* 0x0000ffff03027812 */ /* 0x040fe400078ec0ff */
[----:B------:R-:W-:Y:S01]  /*12510*/  SHF.R.U32.HI R4, RZ, 0x10, R3 ;  /* 0x00000010ff047819 */ /* 0x000fe20000011603 */
[----:B------:R-:W-:Y:S01]  /*12520*/  HMMA.16816.F32 R68, R28, R14, R68 ;  /* 0x0000000e1c44723c */ /* 0x000fe20000001844 */
[----:B------:R-:W4:Y:S01]  /*12530*/  LDSM.16.MT88.4 R12, [R179+0x7800] ;  /* 0x00780000b30c783b */ /* 0x000f220000004200 */
[----:B------:R-:W-:-:S02]  /*12540*/  LOP3.LUT R8, R3, 0xff, RZ, 0xc0, !PT ;  /* 0x000000ff03087812 */ /* 0x000fc400078ec0ff */
[----:B------:R-:W-:Y:S02]  /*12550*/  SHF.R.U32.HI R7, RZ, 0x18, R3 ;  /* 0x00000018ff077819 */ /* 0x000fe40000011603 */
[----:B------:R-:W-:Y:S02]  /*12560*/  LOP3.LUT R6, R6, 0xff, RZ, 0xc0, !PT ;  /* 0x000000ff06067812 */ /* 0x000fe400078ec0ff */
[----:B------:R-:W-:Y:S02]  /*12570*/  SHF.R.U32.HI R5, RZ, 0x8, R2 ;  /* 0x00000008ff057819 */ /* 0x000fe40000011602 */
[----:B------:R-:W-:Y:S02]  /*12580*/  LOP3.LUT R3, R4, 0xff, RZ, 0xc0, !PT ;  /* 0x000000ff04037812 */ /* 0x000fe400078ec0ff */
[----:B------:R-:W-:Y:S02]  /*12590*/  PRMT R2, R6, 0x5410, R9 ;  /* 0x0000541006027816 */ /* 0x000fe40000000009 */
[----:B------:R-:W-:-:S02]  /*125a0*/  PRMT R5, R8, 0x5410, R5 ;  /* 0x0000541008057816 */ /* 0x000fc40000000005 */
[----:B------:R-:W-:Y:S02]  /*125b0*/  PRMT R4, R3, 0x5410, R7 ;  /* 0x0000541003047816 */ /* 0x000fe40000000007 */
[--C-:B------:R-:W-:Y:S02]  /*125c0*/  HSET2.LE.AND R2, R2, R0.reuse, PT ;  /* 0x0000000002027233 */ /* 0x100fe40003803000 */
[--C-:B------:R-:W-:Y:S02]  /*125d0*/  HSET2.LE.AND R3, R5, R0.reuse, PT ;  /* 0x0000000005037233 */ /* 0x100fe40003803000 */
[--C-:B------:R-:W-:Y:S01]  /*125e0*/  HSET2.LE.AND R4, R4, R0.reuse, PT ;  /* 0x0000000004047233 */ /* 0x100fe20003803000 */
[----:B------:R-:W-:Y:S01]  /*125f0*/  HMMA.16816.F32 R48, R28, R20, R48 ;  /* 0x000000141c30723c */ /* 0x000fe20000001830 */
[----:B------:R-:W-:Y:S01]  /*12600*/  HSET2.LE.AND R0, R10, R0, PT ;  /* 0x000000000a007233 */ /* 0x000fe20003803000 */
[----:B------:R-:W-:Y:S02]  /*12610*/  IMAD.MOV.U32 R5, RZ, RZ, R137 ;  /* 0x000000ffff057224 */ /* 0x000fe400078e0089 */
[----:B------:R-:W-:-:S03]  /*12620*/  IMAD.MOV.U32 R36, RZ, RZ, R139 ;  /* 0x000000ffff247224 */ /* 0x000fc600078e008b */
[----:B------:R-:W-:Y:S01]  /*12630*/  IMAD.MOV.U32 R21, RZ, RZ, R136 ;  /* 0x000000ffff157224 */ /* 0x000fe200078e0088 */
[C---:B------:R-:W-:Y:S01]  /*12640*/  HMMA.16816.F32 R72, R28.reuse, R16, R72 ;  /* 0x000000101c48723c */ /* 0x040fe20000001848 */
[----:B------:R-:W-:Y:S01]  /*12650*/  LOP3.LUT R78, R0, R208, RZ, 0xc0, !PT ;  /* 0x000000d0004e7212 */ /* 0x000fe200078ec0ff */
[----:B------:R-:W-:Y:S01]  /*12660*/  STG.E.U16 desc[UR26][R60.64+-0x70], R222 ;  /* 0xffff90de3c007986 */ /* 0x000fe2000c10151a */
[----:B------:R-:W-:Y:S01]  /*12670*/  FADD.FTZ R0, R21, R217 ;  /* 0x000000d915007221 */ /* 0x000fe20000010000 */
[----:B------:R-:W-:Y:S02]  /*12680*/  LOP3.LUT R79, R2, R5, RZ, 0xc0, !PT ;  /* 0x00000005024f7212 */ /* 0x000fe400078ec0ff */
[C---:B------:R-:W-:Y:S01]  /*12690*/  HMMA.16816.F32 R16, R28.reuse, R18, R84 ;  /* 0x000000121c10723c */ /* 0x040fe20000001854 */
[----:B------:R-:W-:Y:S01]  /*126a0*/  STG.E.U16 desc[UR26][R60.64+-0x6e], R224 ;  /* 0xffff92e03c007986 */ /* 0x000fe2000c10151a */
[----:B------:R-:W-:Y:S01]  /*126b0*/  LOP3.LUT R76, R3, R216, RZ, 0xc0, !PT ;  /* 0x000000d8034c7212 */ /* 0x000fe200078ec0ff */
[----:B------:R-:W-:Y:S01]  /*126c0*/  FADD.FTZ R2, R37, R197 ;  /* 0x000000c525027221 */ /* 0x000fe20000010000 */
[----:B------:R-:W-:Y:S01]  /*126d0*/  IMAD.MOV.U32 R35, RZ, RZ, R138 ;  /* 0x000000ffff237224 */ /* 0x000fe200078e008a */
[----:B------:R-:W-:Y:S01]  /*126e0*/  STG.E.U16 desc[UR26][R58.64+-0x70], R167 ;  /* 0xffff90a73a007986 */ /* 0x000fe2000c10151a */
[----:B------:R-:W-:Y:S01]  /*126f0*/  HMMA.16816.F32 R40, R28, R22, R40 ;  /* 0x000000161c28723c */ /* 0x000fe20000001828 */
[----:B------:R-:W-:Y:S01]  /*12700*/  LOP3.LUT R77, R4, R207, RZ, 0xc0, !PT ;  /* 0x000000cf044d7212 */ /* 0x000fe200078ec0ff */
[----:B------:R-:W-:Y:S01]  /*12710*/  FADD.FTZ R3, R36, R205 ;  /* 0x000000cd24037221 */ /* 0x000fe20000010000 */
[----:B------:R-:W-:Y:S01]  /*12720*/  STG.E.U16 desc[UR26][R58.64+-0x6e], R166 ;  /* 0xffff92a63a007986 */ /* 0x000fe2000c10151a */
[----:B------:R-:W-:Y:S01]  /*12730*/  FADD.FTZ R5, R34, R195 ;  /* 0x000000c322057221 */ /* 0x000fe20000010000 */
[----:B------:R-:W-:-:S02]  /*12740*/  FADD.FTZ R4, R243, R0 ;  /* 0x00000000f3047221 */ /* 0x000fc40000010000 */
        /* <DEDUP_REMOVED lines=29> */
[----:B------:R4:W-:Y:S01]  /*12920*/  STG.E.U16 desc[UR26][R60.64+-0x40], R204 ;  /* 0xffffc0cc3c007986 */ /* 0x0009e2000c10151a */
        /* <DEDUP_REMOVED lines=17> */
[----:B------:R-:W-:Y:S01]  /*12a40*/  STG.E.U16 desc[UR26][R58.64+-0x2e], R152 ;  /* 0xffffd2983a007986 */ /* 0x000fe2000c10151a */
[C---:B-1----:R-:W-:Y:S03]  /*12a50*/  HMMA.16816.F32 R84, R76.reuse, R118, R120 ;  /* 0x000000764c54723c */ /* 0x042fe60000001878 */
[----:B------:R-:W-:Y:S04]  /*12a60*/  STG.E.U16 desc[UR26][R56.64+-0x30], R151 ;  /* 0xffffd09738007986 */ /* 0x000fe8000c10151a */
[----:B------:R-:W-:Y:S01]  /*12a70*/  STG.E.U16 desc[UR26][R56.64+-0x2e], R150 ;  /* 0xffffd29638007986 */ /* 0x000fe2000c10151a */
[C---:B--2---:R-:W-:Y:S03]  /*12a80*/  HMMA.16816.F32 R108, R76.reuse, R132, R108 ;  /* 0x000000844c6c723c */ /* 0x044fe6000000186c */
[----:B------:R-:W-:Y:S04]  /*12a90*/  STG.E.U16 desc[UR26][R62.64+-0x20], R175 ;  /* 0xffffe0af3e007986 */ /* 0x000fe8000c10151a */
[----:B------:R-:W-:Y:S01]  /*12aa0*/  STG.E.U16 desc[UR26][R62.64+-0x1e], R174 ;  /* 0xffffe2ae3e007986 */ /* 0x000fe2000c10151a */
[----:B------:R-:W-:Y:S03]  /*12ab0*/  HMMA.16816.F32 R104, R76, R134, R104 ;  /* 0x000000864c68723c */ /* 0x000fe60000001868 */
[----:B------:R-:W-:Y:S01]  /*12ac0*/  STG.E.U16 desc[UR26][R60.64+-0x20], R173 ;  /* 0xffffe0ad3c007986 */ /* 0x000fe2000c10151a */
[----:B------:R-:W-:-:S03]  /*12ad0*/  FADD.FTZ R243, R229, R243 ;  /* 0x000000f3e5f37221 */ /* 0x000fc60000010000 */
[----:B------:R-:W-:Y:S01]  /*12ae0*/  STG.E.U16 desc[UR26][R60.64+-0x1e], R172 ;  /* 0xffffe2ac3c007986 */ /* 0x000fe2000c10151a */
[C---:B---3--:R-:W-:Y:S01]  /*12af0*/  HMMA.16816.F32 R96, R76.reuse, R124, R96 ;  /* 0x0000007c4c60723c */ /* 0x048fe20000001860 */
[----:B------:R-:W-:Y:S02]  /*12b00*/  FADD.FTZ R3, R230, R3 ;  /* 0x00000003e6037221 */ /* 0x000fe40000010000 */
[----:B------:R-:W-:Y:S01]  /*12b10*/  STG.E.U16 desc[UR26][R58.64+-0x20], R149 ;  /* 0xffffe0953a007986 */ /* 0x000fe2000c10151a */
[----:B------:R-:W-:Y:S01]  /*12b20*/  FADD.FTZ R2, R231, R2 ;  /* 0x00000002e7027221 */ /* 0x000fe20000010000 */
[----:B------:R-:W-:Y:S01]  /*12b30*/  FADD.FTZ R0, R203, R0 ;  /* 0x00000000cb007221 */ /* 0x000fe20000010000 */
[----:B------:R-:W-:Y:S01]  /*12b40*/  HMMA.16816.F32 R92, R76, R126, R92 ;  /* 0x0000007e4c5c723c */ /* 0x000fe2000000185c */
[----:B------:R-:W-:Y:S01]  /*12b50*/  STG.E.U16 desc[UR26][R58.64+-0x1e], R148 ;  /* 0xffffe2943a007986 */ /* 0x000fe2000c10151a */
[----:B------:R-:W-:-:S03]  /*12b60*/  IADD3 R205, P2, R144, -0x100, RZ ;  /* 0xffffff0090cd7810 */ /* 0x000fc60007f5e0ff */
[----:B------:R-:W-:Y:S01]  /*12b70*/  STG.E.U16 desc[UR26][R56.64+-0x20], R141 ;  /* 0xffffe08d38007986 */ /* 0x000fe2000c10151a */
[C---:B------:R-:W-:Y:S03]  /*12b80*/  HMMA.16816.F32 R88, R76.reuse, R116, R88 ;  /* 0x000000744c58723c */ /* 0x040fe60000001858 */
[----:B------:R-:W-:Y:S03]  /*12b90*/  STG.E.U16 desc[UR26][R56.64+-0x1e], R140 ;  /* 0xffffe28c38007986 */ /* 0x000fe6000c10151a */
[----:B----4-:R-:W-:Y:S01]  /*12ba0*/  HMMA.16816.F32 R80, R76, R12, R112 ;  /* 0x0000000c4c50723c */ /* 0x010fe20000001870 */
[----:B------:R-:W-:Y:S04]  /*12bb0*/  STG.E.U16 desc[UR26][R62.64+-0x10], R171 ;  /* 0xfffff0ab3e007986 */ /* 0x000fe8000c10151a */
[----:B------:R-:W-:Y:S01]  /*12bc0*/  STG.E.U16 desc[UR26][R62.64+-0xe], R170 ;  /* 0xfffff2aa3e007986 */ /* 0x000fe2000c10151a */
[C---:B------:R-:W-:Y:S03]  /*12bd0*/  HMMA.16816.F32 R136, R100.reuse, R132, R72 ;  /* 0x000000846488723c */ /* 0x040fe60000001848 */
[----:B------:R-:W-:Y:S03]  /*12be0*/  STG.E.U16 desc[UR26][R60.64+-0x10], R169 ;  /* 0xfffff0a93c007986 */ /* 0x000fe6000c10151a */
[C---:B------:R-:W-:Y:S01]  /*12bf0*/  HMMA.16816.F32 R128, R100.reuse, R124, R128 ;  /* 0x0000007c6480723c */ /* 0x040fe20000001880 */
[----:B------:R-:W-:Y:S05]  /*12c00*/  STG.E.U16 desc[UR26][R60.64+-0xe], R168 ;  /* 0xfffff2a83c007986 */ /* 0x000fea000c10151a */
[----:B------:R-:W-:Y:S01]  /*12c10*/  HMMA.16816.F32 R120, R100, R116, R64 ;  /* 0x000000746478723c */ /* 0x000fe20000001840 */
[----:B------:R-:W-:Y:S01]  /*12c20*/  STG.E.U16 desc[UR26][R58.64+-0x10], R147 ;  /* 0xfffff0933a007986 */ /* 0x000fe2000c10151a */
[----:B------:R-:W-:-:S04]  /*12c30*/  FADD.FTZ R243, R202, R243 ;  /* 0x000000f3caf37221 */ /* 0x000fc80000010000 */
[----:B------:R-:W-:Y:S01]  /*12c40*/  HMMA.16816.F32 R132, R100, R134, R16 ;  /* 0x000000866484723c */ /* 0x000fe20000001810 */
[----:B------:R-:W-:Y:S01]  /*12c50*/  STG.E.U16 desc[UR26][R58.64+-0xe], R146 ;  /* 0xfffff2923a007986 */ /* 0x000fe2000c10151a */
[----:B------:R-:W-:-:S04]  /*12c60*/  FADD.FTZ R245, R226, R3 ;  /* 0x00000003e2f57221 */ /* 0x000fc80000010000 */
[----:B------:R-:W-:Y:S01]  /*12c70*/  HMMA.16816.F32 R124, R100, R126, R68 ;  /* 0x0000007e647c723c */ /* 0x000fe20000001844 */
[----:B------:R1:W-:Y:S01]  /*12c80*/  STG.E.U16 desc[UR26][R56.64+-0x10], R194 ;  /* 0xfffff0c238007986 */ /* 0x0003e2000c10151a */
[----:B------:R-:W-:-:S04]  /*12c90*/  IADD3.X R204, R145, -0x1, RZ, P2, !PT ;  /* 0xffffffff91cc7810 */ /* 0x000fc800017fe4ff */
[----:B------:R-:W-:Y:S01]  /*12ca0*/  HMMA.16816.F32 R116, R100, R118, R52 ;  /* 0x000000766474723c */ /* 0x000fe20000001834 */
[----:B------:R2:W-:Y:S01]  /*12cb0*/  STG.E.U16 desc[UR26][R56.64+-0xe], R193 ;  /* 0xfffff2c138007986 */ /* 0x0005e2000c10151a */
[----:B------:R-:W-:-:S04]  /*12cc0*/  IMAD.MOV.U32 R70, RZ, RZ, R242 ;  /* 0x000000ffff467224 */ /* 0x000fc800078e00f2 */
[----:B------:R-:W-:Y:S01]  /*12cd0*/  HMMA.16816.F32 R112, R100, R12, R48 ;  /* 0x0000000c6470723c */ /* 0x000fe20000001830 */
[----:B------:R-:W-:Y:S02]  /*12ce0*/  IMAD.MOV.U32 R71, RZ, RZ, R244 ;  /* 0x000000ffff477224 */ /* 0x000fe400078e00f4 */
[----:B------:R-:W-:-:S03]  /*12cf0*/  IMAD.MOV.U32 R68, RZ, RZ, R240 ;  /* 0x000000ffff447224 */ /* 0x000fc600078e00f0 */
[----:B------:R-:W-:Y:S01]  /*12d00*/  HMMA.16816.F32 R76, R76, R14, R24 ;  /* 0x0000000e4c4c723c */ /* 0x000fe20000001818 */
[----:B------:R-:W-:-:S05]  /*12d10*/  IMAD.MOV.U32 R69, RZ, RZ, R241 ;  /* 0x000000ffff457224 */ /* 0x000fca00078e00f1 */
[----:B------:R-:W-:Y:S01]  /*12d20*/  HMMA.16816.F32 R100, R100, R14, R40 ;  /* 0x0000000e6464723c */ /* 0x000fe20000001828 */
[----:B-1----:R-:W-:Y:S01]  /*12d30*/  FADD.FTZ R194, R225, R0 ;  /* 0x00000000e1c27221 */ /* 0x002fe20000010000 */
[----:B--2---:R-:W-:Y:S01]  /*12d40*/  FADD.FTZ R193, R227, R2 ;  /* 0x00000002e3c17221 */ /* 0x004fe20000010000 */
[----:B------:R-:W-:-:S06]  /*12d50*/  NOP ;  /* 0x0000000000007918 */ /* 0x000fcc0000000000 */
[----:B------:R-:W-:-:S15]  /*12d60*/  @!P0 BRA `(.L_x_1252) ;  /* 0x0000008800588947 */ /* 0x000fde0003800000 */
        /* <DEDUP_REMOVED lines=13> */
[----:B------:R-:W1:Y:S01]  /*12e40*/  S2R R195, SR_TID.X ;  /* 0x0000000000c37919 */ /* 0x000e620000002100 */
[----:B------:R-:W-:Y:S01]  /*12e50*/  IMAD.U32 R5, RZ, RZ, UR7 ;  /* 0x00000007ff057e24 */ /* 0x000fe2000f8e00ff */
[----:B------:R-:W-:Y:S01]  /*12e60*/  UIADD3 UR4, UR7, UR4, URZ ;  /* 0x0000000407047290 */ /* 0x000fe2000fffe03f */
[----:B------:R-:W-:Y:S02]  /*12e70*/  IMAD.U32 R5, RZ, RZ, UR8 ;  /* 0x00000008ff057e24 */ /* 0x000fe4000f8e00ff */
[----:B------:R-:W4:Y:S03]  /*12e80*/  @!P1 LDC.64 R16, c[0x0][0x220] ;  /* 0x00008800ff109b82 */ /* 0x000f260000000a00 */
[----:B------:R-:W-:Y:S01]  /*12e90*/  IMAD.U32 R0, RZ, RZ, UR4 ;  /* 0x00000004ff007e24 */ /* 0x000fe2000f8e00ff */
[----:B------:R-:W-:-:S02]  /*12ea0*/  @!UP0 UIMAD UR4, UR9, 0x30, URZ ;  /* 0x00000030090488a4 */ /* 0x000fc4000f8e023f */
[----:B------:R-:W-:Y:S02]  /*12eb0*/  UISETP.GE.AND UP0, UPT, UR16, 0x4, UPT ;  /* 0x000000041000788c */ /* 0x000fe4000bf06270 */
[----:B------:R-:W4:Y:S01]  /*12ec0*/  @!P1 LDC.64 R18, c[0x0][0x220] ;  /* 0x00008800ff129b82 */ /* 0x000f220000000a00 */
[----:B-----5:R-:W-:Y:S01]  /*12ed0*/  @P1 STS.128 [R192+0x6000], RZ ;  /* 0x006000ffc0001388 */ /* 0x020fe20000000c00 */
[----:B-1----:R-:W-:-:S05]  /*12ee0*/  IMAD.SHL.U32 R195, R195, 0x2, RZ ;  /* 0x00000002c3c37824 */ /* 0x002fca00078e00ff */
[----:B------:R-:W-:Y:S02]  /*12ef0*/  LOP3.LUT R195, R195, 0x6, RZ, 0xc0, !PT ;  /* 0x00000006c3c37812 */ /* 0x000fe400078ec0ff */
[----:B--2---:R-:W-:-:S04]  /*12f00*/  LEA R2, P0, R4, R202, 0x6 ;  /* 0x000000ca04027211 */ /* 0x004fc800078030ff */
[----:B---3--:R-:W-:Y:S01]  /*12f10*/  LEA.HI.X R3, R4, R227, R0, 0x6, P0 ;  /* 0x000000e304037211 */ /* 0x008fe200000f3400 */
[----:B------:R-:W-:Y:S01]  /*12f20*/  IMAD.U32 R4, RZ, RZ, UR9 ;  /* 0x00000009ff047e24 */ /* 0x000fe2000f8e00ff */
[----:B------:R-:W-:Y:S02]  /*12f30*/  @!P1 LEA R7, P0, R7, R2, 0x5 ;  /* 0x0000000207079211 */ /* 0x000fe400078028ff */
[C---:B------:R-:W-:Y:S02]  /*12f40*/  @!P1 IADD3 R0, P3, R2.reuse, UR24, RZ ;  /* 0x0000001802009c10 */ /* 0x040fe4000ff7e0ff */
[----:B------:R-:W-:Y:S01]  /*12f50*/  @!P1 LEA.HI.X R12, R5, R3, R4, 0x5, P0 ;  /* 0x00000003050c9211 */ /* 0x000fe200000f2c04 */
[----:B------:R-:W-:Y:S01]  /*12f60*/  IMAD.U32 R4, RZ, RZ, UR8 ;  /* 0x00000008ff047e24 */ /* 0x000fe2000f8e00ff */
[----:B------:R-:W-:Y:S02]  /*12f70*/  @!P1 LEA R10, P4, R2, R10, 0x1 ;  /* 0x0000000a020a9211 */ /* 0x000fe400078808ff */
        /* <DEDUP_REMOVED lines=21> */
[----:B------:R-:W-:Y:S03]  /*130d0*/  @P1 STS.128 [R192+0x7000], RZ ;  /* 0x007000ffc0001388 */ /* 0x000fe60000000c00 */
[C---:B------:R-:W-:Y:S01]  /*130e0*/  ISETP.GE.AND P6, PT, R0.reuse, R44, PT ;  /* 0x0000002c0000720c */ /* 0x040fe20003fc6270 */
[----:B------:R-:W-:Y:S01]  /*130f0*/  @!PT LDS RZ, [RZ] ;  /* 0x00000000fffff984 */ /* 0x000fe20000000800 */
[----:B------:R-:W-:Y:S01]  /*13100*/  @!PT LDS RZ, [RZ] ;  /* 0x00000000fffff984 */ /* 0x000fe20000000800 */
[----:B------:R-:W-:Y:S01]  /*13110*/  @!PT LDS RZ, [RZ] ;  /* 0x00000000fffff984 */ /* 0x000fe20000000800 */
[----:B------:R2:W-:Y:S01]  /*13120*/  @!P1 LDGSTS.E.BYPASS.LTC128B.128 [R192+0x7000], desc[UR26][R6.64] ;  /* 0x0700000006c09fae */ /* 0x0005e2000b901d5a */
[----:B------:R-:W-:-:S02]  /*13130*/  ISETP.GE.AND P5, PT, R0, R45, PT ;  /* 0x0000002d0000720c */ /* 0x000fc40003fa6270 */
[C---:B------:R-:W-:Y:S01]  /*13140*/  ISETP.GE.AND P3, PT, R0.reuse, R47, PT ;  /* 0x0000002f0000720c */ /* 0x040fe20003f66270 */
[----:B------:R-:W-:Y:S01]  /*13150*/  @P1 STS.128 [R192+0x7800], RZ ;  /* 0x007800ffc0001388 */ /* 0x000fe20000000c00 */
[----:B------:R-:W-:-:S03]  /*13160*/  ISETP.GE.AND P2, PT, R0, R46, PT ;  /* 0x0000002e0000720c */ /* 0x000fc60003f46270 */
[----:B------:R-:W-:Y:S01]  /*13170*/  @!PT LDS RZ, [RZ] ;  /* 0x00000000fffff984 */ /* 0x000fe20000000800 */
[----:B------:R-:W-:Y:S01]  /*13180*/  @!PT LDS RZ, [RZ] ;  /* 0x00000000fffff984 */ /* 0x000fe20000000800 */
[----:B------:R-:W-:Y:S01]  /*13190*/  @!PT LDS RZ, [RZ] ;  /* 0x00000000fffff984 */ /* 0x000fe20000000800 */
[----:B------:R3:W-:Y:S04]  /*131a0*/  @!P1 LDGSTS.E.BYPASS.LTC128B.128 [R192+0x7800], desc[UR26][R2.64] ;  /* 0x0780000002c09fae */ /* 0x0007e8000b901d5a */
[----:B------:R-:W-:Y:S04]  /*131b0*/  LDSM.16.M88.4 R12, [R183] ;  /* 0x00000000b70c783b */ /* 0x000fe80000000200 */
[----:B------:R-:W4:Y:S04]  /*131c0*/  LDSM.16.M88.4 R28, [R176+0x4000] ;  /* 0x00400000b01c783b */ /* 0x000f280000000200 */
[----:B------:R-:W3:Y:S04]  /*131d0*/  LDSM.16.M88.4 R24, [R176+0x4800] ;  /* 0x00480000b018783b */ /* 0x000ee80000000200 */
[----:B------:R-:W3:Y:S04]  /*131e0*/  LDSM.16.M88.4 R16, [R176+0x5000] ;  /* 0x00500000b010783b */ /* 0x000ee80000000200 */
[----:B------:R-:W3:Y:S04]  /*131f0*/  LDSM.16.M88.4 R32, [R176+0x5800] ;  /* 0x00580000b020783b */ /* 0x000ee80000000200 */
[----:B-1----:R-:W1:Y:S04]  /*13200*/  LDSM.16.M88.4 R8, [R183+0x2000] ;  /* 0x00200000b708783b */ /* 0x002e680000000200 */
[----:B------:R-:W-:Y:S04]  /*13210*/  LDSM.16.M88.4 R52, [R182+0x5800] ;  /* 0x00580000b634783b */ /* 0x000fe80000000200 */
[----:B------:R-:W1:Y:S04]  /*13220*/  LDSM.16.M88.4 R20, [R186+0x2000] ;  /* 0x00200000ba14783b */ /* 0x000e680000000200 */
[----:B--2---:R-:W-:Y:S04]  /*13230*/  LDSM.16.M88.4 R4, [R186] ;  /* 0x00000000ba04783b */ /* 0x004fe80000000200 */
[----:B------:R-:W2:Y:S04]  /*13240*/  LDSM.16.M88.4 R36, [R182+0x4000] ;  /* 0x00400000b624783b */ /* 0x000ea80000000200 */
[----:B------:R-:W2:Y:S01]  /*13250*/  LDSM.16.M88.4 R48, [R182+0x4800] ;  /* 0x00480000b630783b */ /* 0x000ea20000000200 */
[C---:B----4-:R-:W-:Y:S03]  /*13260*/  HMMA.16816.F32 R152, R12.reuse, R28, RZ ;  /* 0x0000001c0c98723c */ /* 0x050fe600000018ff */
[----:B------:R-:W4:Y:S04]  /*13270*/  LDSM.16.M88.4 R40, [R182+0x5000] ;  /* 0x00500000b628783b */ /* 0x000f280000000200 */
[----:B------:R-:W-:Y:S01]  /*13280*/  LDSM.16.M88.4 R224, [R188] ;  /* 0x00000000bce0783b */ /* 0x000fe20000000200 */
[C---:B---3--:R-:W-:Y:S03]  /*13290*/  HMMA.16816.F32 R172, R12.reuse, R24, RZ ;  /* 0x000000180cac723c */ /* 0x048fe600000018ff */
[----:B------:R-:W-:Y:S03]  /*132a0*/  LDSM.16.M88.4 R216, [R189] ;  /* 0x00000000bdd8783b */ /* 0x000fe60000000200 */
[C---:B------:R-:W-:Y:S01]  /*132b0*/  HMMA.16816.F32 R164, R12.reuse, R16, RZ ;  /* 0x000000100ca4723c */ /* 0x040fe200000018ff */
[----:B------:R-:W0:Y:S05]  /*132c0*/  LDGDEPBAR ;  /* 0x00000000000079af */ /* 0x000e2a0000000000 */
[C---:B------:R-:W-:Y:S06]  /*132d0*/  HMMA.16816.F32 R156, R12.reuse, R32, RZ ;  /* 0x000000200c9c723c */ /* 0x040fec00000018ff */
[C---:B------:R-:W-:Y:S06]  /*132e0*/  HMMA.16816.F32 R196, R12.reuse, R30, RZ ;  /* 0x0000001e0cc4723c */ /* 0x040fec00000018ff */
[C---:B------:R-:W-:Y:S06]  /*132f0*/  HMMA.16816.F32 R168, R12.reuse, R26, RZ ;  /* 0x0000001a0ca8723c */ /* 0x040fec00000018ff */
[C---:B------:R-:W-:Y:S06]  /*13300*/  HMMA.16816.F32 R160, R12.reuse, R18, RZ ;  /* 0x000000120ca0723c */ /* 0x040fec00000018ff */
[----:B------:R-:W-:Y:S06]  /*13310*/  HMMA.16816.F32 R148, R12, R34, RZ ;  /* 0x000000220c94723c */ /* 0x000fec00000018ff */
[C---:B-1----:R-:W-:Y:S06]  /*13320*/  HMMA.16816.F32 R12, R8.reuse, R32, RZ ;  /* 0x00000020080c723c */ /* 0x042fec00000018ff */
[C---:B------:R-:W-:Y:S06]  /*13330*/  HMMA.16816.F32 R140, R8.reuse, R28, RZ ;  /* 0x0000001c088c723c */ /* 0x040fec00000018ff */
[C---:B------:R-:W-:Y:S01]  /*13340*/  HMMA.16816.F32 R72, R8.reuse, R30, RZ ;  /* 0x0000001e0848723c */ /* 0x040fe200000018ff */
[----:B------:R-:W-:Y:S05]  /*13350*/  LDSM.16.M88.4 R28, [R187] ;  /* 0x00000000bb1c783b */ /* 0x000fea0000000200 */
[----:B------:R-:W-:Y:S06]  /*13360*/  HMMA.16816.F32 R56, R8, R16, RZ ;  /* 0x000000100838723c */ /* 0x000fec00000018ff */
[----:B------:R-:W-:Y:S01]  /*13370*/  HMMA.16816.F32 R236, R20, R52, R12 ;  /* 0x0000003414ec723c */ /* 0x000fe2000000180c */
[----:B------:R-:W-:Y:S05]  /*13380*/  LDSM.16.M88.4 R12, [R184+0x2000] ;  /* 0x00200000b80c783b */ /* 0x000fea0000000200 */
[C---:B------:R-:W-:Y:S01]  /*13390*/  HMMA.16816.F32 R60, R8.reuse, R18, RZ ;  /* 0x00000012083c723c */ /* 0x040fe200000018ff */
[----:B------:R-:W1:Y:S05]  /*133a0*/  LDSM.16.M88.4 R16, [R184] ;  /* 0x00000000b810783b */ /* 0x000e6a0000000200 */
[C---:B------:R-:W-:Y:S06]  /*133b0*/  HMMA.16816.F32 R64, R8.reuse, R24, RZ ;  /* 0x000000180840723c */ /* 0x040fec00000018ff */
[C---:B------:R-:W-:Y:S01]  /*133c0*/  HMMA.16816.F32 R68, R8.reuse, R26, RZ ;  /* 0x0000001a0844723c */ /* 0x040fe200000018ff */
[----:B------:R-:W3:Y:S05]  /*133d0*/  LDSM.16.M88.4 R24, [R190] ;  /* 0x00000000be18783b */ /* 0x000eea0000000200 */
[----:B------:R-:W-:Y:S01]  /*133e0*/  HMMA.16816.F32 R228, R8, R34, RZ ;  /* 0x0000002208e4723c */ /* 0x000fe200000018ff */
[----:B------:R-:W-:-:S02]  /*133f0*/  IMAD.MOV.U32 R3, RZ, RZ, R237 ;  /* 0x000000ffff037224 */ /* 0x000fc400078e00ed */
[----:B------:R-:W-:Y:S02]  /*13400*/  IMAD.MOV.U32 R2, RZ, RZ, R236 ;  /* 0x000000ffff027224 */ /* 0x000fe400078e00ec */
[----:B------:R-:W-:Y:S01]  /*13410*/  IMAD.MOV.U32 R223, RZ, RZ, R238 ;  /* 0x000000ffffdf7224 */ /* 0x000fe200078e00ee */
[----:B--2---:R-:W-:Y:S01]  /*13420*/  HMMA.16816.F32 R8, R4, R36, R152 ;  /* 0x000000240408723c */ /* 0x004fe20000001898 */
[----:B------:R-:W-:-:S05]  /*13430*/  IMAD.MOV.U32 R222, RZ, RZ, R239 ;  /* 0x000000ffffde7224 */ /* 0x000fca00078e00ef */
[C---:B------:R-:W-:Y:S06]  /*13440*/  HMMA.16816.F32 R196, R4.reuse, R38, R196 ;  /* 0x0000002604c4723c */ /* 0x040fec00000018c4 */
[C---:B------:R-:W-:Y:S06]  /*13450*/  HMMA.16816.F32 R172, R4.reuse, R48, R172 ;  /* 0x0000003004ac723c */ /* 0x040fec00000018ac */
[C---:B----4-:R-:W-:Y:S06]  /*13460*/  HMMA.16816.F32 R204, R4.reuse, R40, R164 ;  /* 0x0000002804cc723c */ /* 0x050fec00000018a4 */
[C---:B------:R-:W-:Y:S01]  /*13470*/  HMMA.16816.F32 R200, R4.reuse, R52, R156 ;  /* 0x0000003404c8723c */ /* 0x040fe2000000189c */
[----:B------:R-:W-:Y:S05]  /*13480*/  LDSM.16.M88.4 R156, [R181+0x1000] ;  /* 0x00100000b59c783b */ /* 0x000fea0000000200 */
[C---:B------:R-:W-:Y:S01]  /*13490*/  HMMA.16816.F32 R212, R4.reuse, R50, R168 ;  /* 0x0000003204d4723c */ /* 0x040fe200000018a8 */
[----:B------:R-:W-:Y:S05]  /*134a0*/  LDSM.16.M88.4 R168, [R181+0x1800] ;  /* 0x00180000b5a8783b */ /* 0x000fea0000000200 */
[C---:B------:R-:W-:Y:S06]  /*134b0*/  HMMA.16816.F32 R208, R4.reuse, R42, R160 ;  /* 0x0000002a04d0723c */ /* 0x040fec00000018a0 */
[----:B------:R-:W-:Y:S01]  /*134c0*/  HMMA.16816.F32 R32, R4, R54, R148 ;  /* 0x000000360420723c */ /* 0x000fe20000001894 */
[----:B------:R-:W-:Y:S05]  /*134d0*/  LDSM.16.M88.4 R4, [R185] ;  /* 0x00000000b904783b */ /* 0x000fea0000000200 */
[C---:B------:R-:W-:Y:S06]  /*134e0*/  HMMA.16816.F32 R248, R20.reuse, R40, R56 ;  /* 0x0000002814f8723c */ /* 0x040fec0000001838 */
[C---:B------:R-:W-:Y:S01]  /*134f0*/  HMMA.16816.F32 R236, R20.reuse, R42, R60 ;  /* 0x0000002a14ec723c */ /* 0x040fe2000000183c */
[----:B------:R-:W2:Y:S05]  /*13500*/  LDSM.16.M88.4 R40, [R181] ;  /* 0x00000000b528783b */ /* 0x000eaa0000000200 */
[C---:B------:R-:W-:Y:S06]  /*13510*/  HMMA.16816.F32 R160, R20.reuse, R48, R64 ;  /* 0x0000003014a0723c */ /* 0x040fec0000001840 */
[C---:B------:R-:W-:Y:S01]  /*13520*/  HMMA.16816.F32 R148, R20.reuse, R50, R68 ;  /* 0x000000321494723c */ /* 0x040fe20000001844 */
[----:B------:R-:W4:Y:S05]  /*13530*/  LDSM.16.M88.4 R48, [R181+0x800] ;  /* 0x00080000b530783b */ /* 0x000f2a0000000200 */
[----:B------:R-:W-:Y:S06]  /*13540*/  HMMA.16816.F32 R164, R20, R36, R140 ;  /* 0x0000002414a4723c */ /* 0x000fec000000188c */
[----:B-1----:R-:W-:Y:S01]  /*13550*/  HMMA.16816.F32 R140, R16, R28, R8 ;  /* 0x0000001c108c723c */ /* 0x002fe20000001808 */
[----:B------:R-:W1:Y:S01]  /*13560*/  LDSM.16.M88.4 R8, [R185+0x2000] ;  /* 0x00200000b908783b */ /* 0x000e620000000200 */
[----:B------:R-:W-:-:S04]  /*13570*/  DEPBAR.LE SB0, 0x0 ;  /* 0x000080000000791a */ /* 0x000fc80000000000 */
[----:B------:R-:W-:Y:S06]  /*13580*/  HMMA.16816.F32 R152, R20, R38, R72 ;  /* 0x000000261498723c */ /* 0x000fec0000001848 */
[C---:B------:R-:W-:Y:S06]  /*13590*/  HMMA.16816.F32 R72, R16.reuse, R30, R196 ;  /* 0x0000001e1048723c */ /* 0x040fec00000018c4 */
[C---:B---3--:R-:W-:Y:S06]  /*135a0*/  HMMA.16816.F32 R68, R16.reuse, R24, R172 ;  /* 0x000000181044723c */ /* 0x048fec00000018ac */
[C---:B------:R-:W-:Y:S06]  /*135b0*/  HMMA.16816.F32 R36, R16.reuse, R224, R200 ;  /* 0x000000e01024723c */ /* 0x040fec00000018c8 */
[----:B------:R-:W-:Y:S06]  /*135c0*/  HMMA.16816.F32 R64, R16, R26, R212 ;  /* 0x0000001a1040723c */ /* 0x000fec00000018d4 */
[----:B------:R-:W-:Y:S01]  /*135d0*/  HMMA.16816.F32 R228, R20, R54, R228 ;  /* 0x0000003614e4723c */ /* 0x000fe200000018e4 */
[----:B------:R-:W-:-:S02]  /*135e0*/  IMAD.MOV.U32 R215, RZ, RZ, R2 ;  /* 0x000000ffffd77224 */ /* 0x000fc400078e0002 */
[----:B------:R-:W-:-:S03]  /*135f0*/  VIADD R2, R0, 0x38 ;  /* 0x0000003800027836 */ /* 0x000fc60000000000 */
[C---:B------:R-:W-:Y:S01]  /*13600*/  HMMA.16816.F32 R60, R16.reuse, R216, R204 ;  /* 0x000000d8103c723c */ /* 0x040fe200000018cc */
[C---:B------:R-:W-:Y:S02]  /*13610*/  VIADD R21, R0.reuse, 0x9 ;  /* 0x0000000900157836 */ /* 0x040fe40000000000 */
[C---:B------:R-:W-:Y:S02]  /*13620*/  VIADD R23, R0.reuse, 0x1 ;  /* 0x0000000100177836 */ /* 0x040fe40000000000 */
[C---:B------:R-:W-:Y:S01]  /*13630*/  VIADD R22, R0.reuse, 0x8 ;  /* 0x0000000800167836 */ /* 0x040fe20000000000 */
[C---:B------:R-:W-:Y:S01]  /*13640*/  HMMA.16816.F32 R56, R16.reuse, R218, R208 ;  /* 0x000000da1038723c */ /* 0x040fe200000018d0 */
[----:B------:R-:W-:Y:S01]  /*13650*/  VIADD R20, R0, 0x10 ;  /* 0x0000001000147836 */ /* 0x000fe20000000000 */
[-C--:B------:R-:W-:Y:S01]  /*13660*/  ISETP.GE.AND P0, PT, R23, R44.reuse, PT ;  /* 0x0000002c1700720c */ /* 0x080fe20003f06270 */
[----:B------:R-:W-:Y:S01]  /*13670*/  IMAD.MOV.U32 R207, RZ, RZ, R3 ;  /* 0x000000ffffcf7224 */ /* 0x000fe200078e0003 */
[----:B------:R-:W-:Y:S01]  /*13680*/  ISETP.GE.AND P4, PT, R22, R44, PT ;  /* 0x0000002c1600720c */ /* 0x000fe20003f86270 */
[----:B------:R-:W-:Y:S01]  /*13690*/  VIADD R3, R0, 0x31 ;  /* 0x0000003100037836 */ /* 0x000fe20000000000 */
[----:B------:R-:W-:Y:S06]  /*136a0*/  HMMA.16816.F32 R32, R16, R226, R32 ;  /* 0x000000e21020723c */ /* 0x000fec0000001820 */
[----:B--2---:R-:W-:Y:S06]  /*136b0*/  HMMA.16816.F32 R52, R4, R40, R140 ;  /* 0x000000280434723c */ /* 0x004fec000000188c */
[----:B------:R-:W-:Y:S06]  /*136c0*/  HMMA.16816.F32 R16, R12, R28, R164 ;  /* 0x0000001c0c10723c */ /* 0x000fec00000018a4 */
[C---:B------:R-:W-:Y:S06]  /*136d0*/  HMMA.16816.F32 R140, R4.reuse, R42, R72 ;  /* 0x0000002a048c723c */ /* 0x040fec0000001848 */
[----:B----4-:R-:W-:Y:S06]  /*136e0*/  HMMA.16816.F32 R72, R4, R48, R68 ;  /* 0x000000300448723c */ /* 0x010fec0000001844 */
[----:B------:R-:W-:Y:S06]  /*136f0*/  HMMA.16816.F32 R196, R12, R26, R148 ;  /* 0x0000001a0cc4723c */ /* 0x000fec0000001894 */
[C---:B------:R-:W-:Y:S06]  /*13700*/  HMMA.16816.F32 R64, R4.reuse, R50, R64 ;  /* 0x000000320440723c */ /* 0x040fec0000001840 */
[----:B------:R-:W-:Y:S06]  /*13710*/  HMMA.16816.F32 R148, R4, R168, R36 ;  /* 0x000000a80494723c */ /* 0x000fec0000001824 */
[----:B------:R-:W-:Y:S01]  /*13720*/  HMMA.16816.F32 R172, R12, R24, R160 ;  /* 0x000000180cac723c */ /* 0x000fe200000018a0 */
[----:B------:R-:W-:-:S02]  /*13730*/  I2FP.F32.S32 R39, R0 ;  /* 0x0000000000277245 */ /* 0x000fc40000201400 */
[----:B------:R-:W-:Y:S02]  /*13740*/  I2FP.F32.S32 R36, R21 ;  /* 0x0000001500247245 */ /* 0x000fe40000201400 */
[----:B------:R-:W-:Y:S01]  /*13750*/  I2FP.F32.S32 R38, R23 ;  /* 0x0000001700267245 */ /* 0x000fe20000201400 */
[----:B------:R-:W-:Y:S01]  /*13760*/  HMMA.16816.F32 R60, R4, R156, R60 ;  /* 0x0000009c043c723c */ /* 0x000fe2000000183c */
[----:B------:R-:W-:Y:S01]  /*13770*/  FFMA.FTZ R24, R39, UR18, R52 ;  /* 0x0000001227187c23 */ /* 0x000fe20008010034 */
[----:B------:R-:W-:Y:S02]  /*13780*/  I2FP.F32.S32 R37, R22 ;  /* 0x0000001600257245 */ /* 0x000fe40000201400 */
[C---:B------:R-:W-:Y:S01]  /*13790*/  FFMA.FTZ R25, R38.reuse, UR18, R53 ;  /* 0x0000001226197c23 */ /* 0x040fe20008010035 */
[----:B------:R-:W-:Y:S01]  /*137a0*/  FFMA.FTZ R55, R38, UR18, R55 ;  /* 0x0000001226377c23 */ /* 0x000fe20008010037 */
[----:B-1----:R-:W-:Y:S01]  /*137b0*/  HMMA.16816.F32 R160, R8, R40, R16 ;  /* 0x0000002808a0723c */ /* 0x002fe20000001810 */
[----:B------:R-:W-:Y:S01]  /*137c0*/  FSEL R146, R24, -INF , !P6 ;  /* 0xff80000018927808 */ /* 0x000fe20007000000 */
[----:B------:R-:W-:Y:S01]  /*137d0*/  FFMA.FTZ R24, R36, UR18, R141 ;  /* 0x0000001224187c23 */ /* 0x000fe2000801008d */
[-C--:B------:R-:W-:Y:S01]  /*137e0*/  ISETP.GE.AND P6, PT, R21, R44.reuse, PT ;  /* 0x0000002c1500720c */ /* 0x080fe20003fc6270 */
[----:B------:R-:W-:Y:S01]  /*137f0*/  FFMA.FTZ R26, R37, UR18, R140 ;  /* 0x00000012251a7c23 */ /* 0x000fe2000801008c */
[----:B------:R-:W-:Y:S01]  /*13800*/  FSEL R140, R25, -INF , !P0 ;  /* 0xff800000198c7808 */ /* 0x000fe20004000000 */
[----:B------:R-:W-:Y:S01]  /*13810*/  HMMA.16816.F32 R56, R4, R158, R56 ;  /* 0x0000009e0438723c */ /* 0x000fe20000001838 */
[----:B------:R-:W-:Y:S01]  /*13820*/  VIADD R19, R0, 0x11 ;  /* 0x0000001100137836 */ /* 0x000fe20000000000 */
[----:B------:R-:W-:Y:S01]  /*13830*/  FSEL R191, R24, -INF , !P6 ;  /* 0xff80000018bf7808 */ /* 0x000fe20007000000 */
[----:B------:R-:W-:Y:S01]  /*13840*/  VIADD R17, R0, 0x19 ;  /* 0x0000001900117836 */ /* 0x000fe20000000000 */
[----:B------:R-:W-:Y:S01]  /*13850*/  FSEL R147, R26, -INF , !P4 ;  /* 0xff8000001a937808 */ /* 0x000fe20006000000 */
[C---:B------:R-:W-:Y:S01]  /*13860*/  VIADD R18, R0.reuse, 0x18 ;  /* 0x0000001800127836 */ /* 0x040fe20000000000 */
[----:B------:R-:W-:Y:S01]  /*13870*/  HMMA.16816.F32 R164, R12, R30, R152 ;  /* 0x0000001e0ca4723c */ /* 0x000fe20000001898 */
[----:B------:R-:W-:Y:S01]  /*13880*/  BAR.SYNC.DEFER_BLOCKING 0x0 ;  /* 0x0000000000007b1d */ /* 0x000fe20000010000 */
[-C--:B------:R-:W-:Y:S01]  /*13890*/  ISETP.GE.AND P4, PT, R19, R44.reuse, PT ;  /* 0x0000002c1300720c */ /* 0x080fe20003f86270 */
[----:B------:R-:W-:Y:S01]  /*138a0*/  VIADD R16, R0, 0x20 ;  /* 0x0000002000107836 */ /* 0x000fe20000000000 */
[-C--:B------:R-:W-:Y:S01]  /*138b0*/  ISETP.GE.AND P0, PT, R20, R44.reuse, PT ;  /* 0x0000002c1400720c */ /* 0x080fe20003f06270 */
[----:B------:R-:W-:Y:S01]  /*138c0*/  FFMA.FTZ R53, R36, UR18, R143 ;  /* 0x0000001224357c23 */ /* 0x000fe2000801008f */
[----:B------:R-:W-:Y:S01]  /*138d0*/  HMMA.16816.F32 R152, R4, R170, R32 ;  /* 0x000000aa0498723c */ /* 0x000fe20000001820 */
[----:B------:R-:W-:-:S02]  /*138e0*/  ISETP.GE.AND P6, PT, R18, R44, PT ;  /* 0x0000002c1200720c */ /* 0x000fc40003fc6270 */
[----:B------:R-:W-:-:S04]  /*138f0*/  I2FP.F32.S32 R31, R16 ;  /* 0x00000010001f7245 */ /* 0x000fc80000201400 */
[----:B------:R-:W-:Y:S01]  /*13900*/  I2FP.F32.S32 R34, R19 ;  /* 0x0000001300227245 */ /* 0x000fe20000201400 */
[C---:B------:R-:W-:Y:S01]  /*13910*/  VIADD R7, R0.reuse, 0x21 ;  /* 0x0000002100077836 */ /* 0x040fe20000000000 */
[----:B------:R-:W-:Y:S01]  /*13920*/  I2FP.F32.S32 R35, R20 ;  /* 0x0000001400237245 */ /* 0x000fe20000201400 */
[----:B------:R-:W-:Y:S01]  /*13930*/  VIADD R6, R0, 0x28 ;  /* 0x0000002800067836 */ /* 0x000fe20000000000 */
[----:B------:R-:W-:Y:S01]  /*13940*/  I2FP.F32.S32 R32, R17 ;  /* 0x0000001100207245 */ /* 0x000fe20000201400 */
[----:B------:R-:W-:Y:S01]  /*13950*/  FFMA.FTZ R24, R34, UR18, R73 ;  /* 0x0000001222187c23 */ /* 0x000fe20008010049 */
[----:B------:R-:W-:Y:S01]  /*13960*/  I2FP.F32.S32 R33, R18 ;  /* 0x0000001200217245 */ /* 0x000fe20000201400 */
[----:B------:R-:W-:Y:S01]  /*13970*/  FFMA.FTZ R25, R35, UR18, R72 ;  /* 0x0000001223197c23 */ /* 0x000fe20008010048 */
[----:B------:R-:W-:Y:S01]  /*13980*/  I2FP.F32.S32 R30, R7 ;  /* 0x00000007001e7245 */ /* 0x000fe20000201400 */
[----:B------:R-:W-:Y:S01]  /*13990*/  VIADD R4, R0, 0x30 ;  /* 0x0000003000047836 */ /* 0x000fe20000000000 */
[----:B------:R-:W-:Y:S01]  /*139a0*/  FSEL R200, R24, -INF , !P4 ;  /* 0xff80000018c87808 */ /* 0x000fe20006000000 */
[----:B------:R-:W-:Y:S01]  /*139b0*/  FFMA.FTZ R24, R32, UR18, R65 ;  /* 0x0000001220187c23 */ /* 0x000fe20008010041 */
[----:B------:R-:W-:Y:S01]  /*139c0*/  FSEL R195, R25, -INF , !P0 ;  /* 0xff80000019c37808 */ /* 0x000fe20004000000 */
[----:B------:R-:W-:Y:S01]  /*139d0*/  FFMA.FTZ R25, R33, UR18, R64 ;  /* 0x0000001221197c23 */ /* 0x000fe20008010040 */
[----:B------:R-:W-:Y:S01]  /*139e0*/  ISETP.GE.AND P0, PT, R17, R44, PT ;  /* 0x0000002c1100720c */ /* 0x000fe20003f06270 */
[C---:B------:R-:W-:Y:S01]  /*139f0*/  VIADD R5, R0.reuse, 0x29 ;  /* 0x0000002900057836 */ /* 0x040fe20000000000 */
[----:B------:R-:W-:Y:S01]  /*13a00*/  I2FP.F32.S32 R29, R6 ;  /* 0x00000006001d7245 */ /* 0x000fe20000201400 */
[----:B------:R-:W-:Y:S01]  /*13a10*/  VIADD R0, R0, 0x39 ;  /* 0x0000003900007836 */ /* 0x000fe20000000000 */
[----:B------:R-:W-:Y:S01]  /*13a20*/  FSEL R201, R24, -INF , !P0 ;  /* 0xff80000018c97808 */ /* 0x000fe20004000000 */
[----:B------:R-:W-:Y:S01]  /*13a30*/  FFMA.FTZ R24, R30, UR18, R61 ;  /* 0x000000121e187c23 */ /* 0x000fe2000801003d */
[----:B------:R-:W-:Y:S01]  /*13a40*/  FSEL R202, R25, -INF , !P6 ;  /* 0xff80000019ca7808 */ /* 0x000fe20007000000 */
[----:B------:R-:W-:Y:S01]  /*13a50*/  FFMA.FTZ R25, R31, UR18, R60 ;  /* 0x000000121f197c23 */ /* 0x000fe2000801003c */
[----:B------:R-:W-:Y:S01]  /*13a60*/  ISETP.GE.AND P6, PT, R7, R44, PT ;  /* 0x0000002c0700720c */ /* 0x000fe20003fc6270 */
[----:B------:R-:W-:Y:S01]  /*13a70*/  FFMA.FTZ R26, R29, UR18, R56 ;  /* 0x000000121d1a7c23 */ /* 0x000fe20008010038 */
[----:B------:R-:W-:Y:S01]  /*13a80*/  I2FP.F32.S32 R27, R4 ;  /* 0x00000004001b7245 */ /* 0x000fe20000201400 */
[----:B------:R-:W-:Y:S01]  /*13a90*/  FFMA.FTZ R56, R39, UR18, R54 ;  /* 0x0000001227387c23 */ /* 0x000fe20008010036 */
[-C--:B------:R-:W-:Y:S01]  /*13aa0*/  ISETP.GE.AND P4, PT, R16, R44.reuse, PT ;  /* 0x0000002c1000720c */ /* 0x080fe20003f86270 */
[----:B------:R-:W-:Y:S01]  /*13ab0*/  HMMA.16816.F32 R68, R8, R42, R164 ;  /* 0x0000002a0844723c */ /* 0x000fe200000018a4 */
        /* <DEDUP_REMOVED lines=10> */
[----:B------:R-:W-:Y:S01]  /*13b60*/  FSEL R205, R26, -INF , !P0 ;  /* 0xff8000001acd7808 */ /* 0x000fe20004000000 */
[----:B------:R-:W-:Y:S01]  /*13b70*/  FFMA.FTZ R42, R32, UR18, R67 ;  /* 0x00000012202a7c23 */ /* 0x000fe20008010043 */
[----:B------:R-:W-:Y:S01]  /*13b80*/  ISETP.GE.AND P4, PT, R5, R44, PT ;  /* 0x0000002c0500720c */ /* 0x000fe20003f86270 */
[----:B------:R-:W-:Y:S01]  /*13b90*/  FFMA.FTZ R40, R30, UR18, R63 ;  /* 0x000000121e287c23 */ /* 0x000fe2000801003f */
[----:B------:R-:W-:Y:S01]  /*13ba0*/  I2FP.F32.S32 R26, R3 ;  /* 0x00000003001a7245 */ /* 0x000fe20000201400 */
[----:B------:R-:W-:Y:S01]  /*13bb0*/  FFMA.FTZ R60, R28, UR18, R59 ;  /* 0x000000121c3c7c23 */ /* 0x000fe2000801003b */
[----:B------:R-:W-:Y:S01]  /*13bc0*/  FSEL R213, R24, -INF , !P6 ;  /* 0xff80000018d57808 */ /* 0x000fe20007000000 */
[----:B------:R-:W-:Y:S01]  /*13bd0*/  FFMA.FTZ R24, R29, UR18, R58 ;  /* 0x000000121d187c23 */ /* 0x000fe2000801003a */
[----:B------:R-:W-:Y:S01]  /*13be0*/  FSEL R206, R25, -INF , !P4 ;  /* 0xff80000019ce7808 */ /* 0x000fe20006000000 */
        /* <DEDUP_REMOVED lines=9> */
[----:B------:R-:W-:Y:S01]  /*13c80*/  ISETP.GE.AND P4, PT, R2, R44, PT ;  /* 0x0000002c0200720c */ /* 0x000fe20003f86270 */
[----:B------:R-:W-:Y:S01]  /*13c90*/  HMMA.16816.F32 R64, R12, R218, R236 ;  /* 0x000000da0c40723c */ /* 0x000fe200000018ec */
[----:B------:R-:W-:-:S02]  /*13ca0*/  ISETP.GE.AND P0, PT, R23, R45, PT ;  /* 0x0000002d1700720c */ /* 0x000fc40003f06270 */
[-C--:B------:R-:W-:Y:S02]  /*13cb0*/  ISETP.GE.AND P5, PT, R21, R45.reuse, PT ;  /* 0x0000002d1500720c */ /* 0x080fe40003fa6270 */
[----:B------:R-:W-:Y:S01]  /*13cc0*/  ISETP.GE.AND P6, PT, R0, R44, PT ;  /* 0x0000002c0000720c */ /* 0x000fe20003fc6270 */
[----:B------:R-:W-:Y:S01]  /*13cd0*/  FFMA.FTZ R44, R34, UR18, R75 ;  /* 0x00000012222c7c23 */ /* 0x000fe2000801004b */
[----:B------:R-:W-:Y:S02]  /*13ce0*/  FSEL R212, R57, -INF , !P4 ;  /* 0xff80000039d47808 */ /* 0x000fe40006000000 */
[----:B------:R-:W-:Y:S02]  /*13cf0*/  FSEL R73, R55, -INF , !P0 ;  /* 0xff80000037497808 */ /* 0x000fe40004000000 */
[----:B------:R-:W-:Y:S02]  /*13d00*/  FSEL R75, R53, -INF , !P5 ;  /* 0xff800000354b7808 */ /* 0x000fe40006800000 */
[----:B------:R-:W-:-:S02]  /*13d10*/  ISETP.GE.AND P4, PT, R22, R45, PT ;  /* 0x0000002d1600720c */ /* 0x000fc40003f86270 */
[-C--:B------:R-:W-:Y:S02]  /*13d20*/  ISETP.GE.AND P0, PT, R20, R45.reuse, PT ;  /* 0x0000002d1400720c */ /* 0x080fe40003f06270 */
[-C--:B------:R-:W-:Y:S02]  /*13d30*/  ISETP.GE.AND P5, PT, R18, R45.reuse, PT ;  /* 0x0000002d1200720c */ /* 0x080fe40003fa6270 */
[----:B------:R-:W-:Y:S02]  /*13d40*/  FSEL R74, R54, -INF , !P4 ;  /* 0xff800000364a7808 */ /* 0x000fe40006000000 */
[----:B------:R-:W-:Y:S02]  /*13d50*/  FSEL R141, R52, -INF , !P0 ;  /* 0xff800000348d7808 */ /* 0x000fe40004000000 */
[----:B------:R-:W-:Y:S01]  /*13d60*/  FSEL R142, R43, -INF , !P5 ;  /* 0xff8000002b8e7808 */ /* 0x000fe20006800000 */
[----:B------:R-:W-:Y:S01]  /*13d70*/  HMMA.16816.F32 R52, R8, R48, R172 ;  /* 0x000000300834723c */ /* 0x000fe200000018ac */
[----:B------:R-:W-:-:S02]  /*13d80*/  ISETP.GE.AND P4, PT, R19, R45, PT ;  /* 0x0000002d1300720c */ /* 0x000fc40003f86270 */
[-C--:B------:R-:W-:Y:S02]  /*13d90*/  ISETP.GE.AND P0, PT, R17, R45.reuse, PT ;  /* 0x0000002d1100720c */ /* 0x080fe40003f06270 */
[-C--:B------:R-:W-:Y:S02]  /*13da0*/  ISETP.GE.AND P5, PT, R7, R45.reuse, PT ;  /* 0x0000002d0700720c */ /* 0x080fe40003fa6270 */
[----:B------:R-:W-:Y:S02]  /*13db0*/  FSEL R44, R44, -INF , !P4 ;  /* 0xff8000002c2c7808 */ /* 0x000fe40006000000 */
[----:B------:R-:W-:Y:S02]  /*13dc0*/  FSEL R143, R42, -INF , !P0 ;  /* 0xff8000002a8f7808 */ /* 0x000fe40004000000 */
[----:B------:R-:W-:Y:S02]  /*13dd0*/  FSEL R152, R40, -INF , !P5 ;  /* 0xff80000028987808 */ /* 0x000fe40006800000 */
[----:B------:R-:W-:-:S02]  /*13de0*/  ISETP.GE.AND P4, PT, R16, R45, PT ;  /* 0x0000002d1000720c */ /* 0x000fc40003f86270 */
[-C--:B------:R-:W-:Y:S02]  /*13df0*/  ISETP.GE.AND P0, PT, R6, R45.reuse, PT ;  /* 0x0000002d0600720c */ /* 0x080fe40003f06270 */
[-C--:B------:R-:W-:Y:S02]  /*13e00*/  ISETP.GE.AND P5, PT, R4, R45.reuse, PT ;  /* 0x0000002d0400720c */ /* 0x080fe40003fa6270 */
[----:B------:R-:W-:Y:S01]  /*13e10*/  FSEL R150, R41, -INF , !P4 ;  /* 0xff80000029967808 */ /* 0x000fe20006000000 */
[----:B------:R-:W-:Y:S01]  /*13e20*/  FFMA.FTZ R41, R25, UR18, R154 ;  /* 0x0000001219297c23 */ /* 0x000fe2000801009a */
[----:B------:R-:W-:Y:S02]  /*13e30*/  FSEL R164, R24, -INF , !P0 ;  /* 0xff80000018a47808 */ /* 0x000fe40004000000 */
[----:B------:R-:W-:Y:S02]  /*13e40*/  FSEL R211, R59, -INF , !P5 ;  /* 0xff8000003bd37808 */ /* 0x000fe40006800000 */
[----:B------:R-:W-:Y:S01]  /*13e50*/  ISETP.GE.AND P4, PT, R5, R45, PT ;  /* 0x0000002d0500720c */ /* 0x000fe20003f86270 */
[----:B------:R-:W-:Y:S01]  /*13e60*/  HMMA.16816.F32 R56, R12, R216, R248 ;  /* 0x000000d80c38723c */ /* 0x000fe200000018f8 */
[----:B------:R-:W-:-:S02]  /*13e70*/  I2FP.F32.S32 R24, R0 ;  /* 0x0000000000187245 */ /* 0x000fc40000201400 */
[----:B------:R-:W-:Y:S02]  /*13e80*/  FSEL R165, R60, -INF , !P4 ;  /* 0xff8000003ca57808 */ /* 0x000fe40006000000 */
[-C--:B------:R-:W-:Y:S01]  /*13e90*/  ISETP.GE.AND P0, PT, R3, R45.reuse, PT ;  /* 0x0000002d0300720c */ /* 0x080fe20003f06270 */
[----:B------:R-:W-:Y:S01]  /*13ea0*/  FFMA.FTZ R42, R24, UR18, R153 ;  /* 0x00000012182a7c23 */ /* 0x000fe20008010099 */
[-C--:B------:R-:W-:Y:S01]  /*13eb0*/  ISETP.GE.AND P4, PT, R2, R45.reuse, PT ;  /* 0x0000002d0200720c */ /* 0x080fe20003f86270 */
[----:B------:R-:W-:Y:S01]  /*13ec0*/  FFMA.FTZ R40, R24, UR18, R155 ;  /* 0x0000001218287c23 */ /* 0x000fe2000801009b */
[----:B------:R-:W-:Y:S01]  /*13ed0*/  ISETP.GE.AND P5, PT, R0, R45, PT ;  /* 0x0000002d0000720c */ /* 0x000fe20003fa6270 */
[----:B------:R-:W-:Y:S01]  /*13ee0*/  IMAD.MOV.U32 R248, RZ, RZ, R215 ;  /* 0x000000fffff87224 */ /* 0x000fe200078e00d7 */
[----:B------:R-:W-:Y:S01]  /*13ef0*/  FSEL R210, R61, -INF , !P0 ;  /* 0xff8000003dd27808 */ /* 0x000fe20004000000 */
[----:B------:R-:W-:Y:S01]  /*13f00*/  IMAD.MOV.U32 R249, RZ, RZ, R207 ;  /* 0x000000fffff97224 */ /* 0x000fe200078e00cf */
[----:B------:R-:W-:Y:S01]  /*13f10*/  FSEL R209, R41, -INF , !P4 ;  /* 0xff80000029d17808 */ /* 0x000fe20006000000 */
[----:B------:R-:W-:Y:S01]  /*13f20*/  IMAD.MOV.U32 R250, RZ, RZ, R223 ;  /* 0x000000fffffa7224 */ /* 0x000fe200078e00df */
[CC--:B------:R-:W-:Y:S01]  /*13f30*/  ISETP.GE.AND P0, PT, R23.reuse, R47.reuse, PT ;  /* 0x0000002f1700720c */ /* 0x0c0fe20003f06270 */
[----:B------:R-:W-:Y:S01]  /*13f40*/  IMAD.MOV.U32 R251, RZ, RZ, R222 ;  /* 0x000000fffffb7224 */ /* 0x000fe200078e00de */
[-C--:B------:R-:W-:Y:S01]  /*13f50*/  ISETP.GE.AND P4, PT, R23, R46.reuse, PT ;  /* 0x0000002e1700720c */ /* 0x080fe20003f86270 */
[C---:B------:R-:W-:Y:S01]  /*13f60*/  FFMA.FTZ R23, R39.reuse, UR18, R162 ;  /* 0x0000001227177c23 */ /* 0x040fe200080100a2 */
[----:B------:R-:W-:Y:S01]  /*13f70*/  FSEL R167, R42, -INF , !P6 ;  /* 0xff8000002aa77808 */ /* 0x000fe20007000000 */
[----:B------:R-:W-:Y:S01]  /*13f80*/  HMMA.16816.F32 R60, R8, R50, R196 ;  /* 0x00000032083c723c */ /* 0x000fe200000018c4 */
[----:B------:R-:W-:Y:S01]  /*13f90*/  FSEL R207, R40, -INF , !P5 ;  /* 0xff80000028cf7808 */ /* 0x000fe20006800000 */
[----:B------:R-:W-:Y:S01]  /*13fa0*/  FFMA.FTZ R40, R39, UR18, R160 ;  /* 0x0000001227287c23 */ /* 0x000fe200080100a0 */
[----:B------:R-:W-:Y:S01]  /*13fb0*/  ISETP.GE.AND P6, PT, R22, R47, PT ;  /* 0x0000002f1600720c */ /* 0x000fe20003fc6270 */
[----:B------:R-:W-:Y:S01]  /*13fc0*/  FFMA.FTZ R39, R38, UR18, R161 ;  /* 0x0000001226277c23 */ /* 0x000fe200080100a1 */
[----:B------:R-:W-:Y:S01]  /*13fd0*/  ISETP.GE.AND P5, PT, R22, R46, PT ;  /* 0x0000002e1600720c */ /* 0x000fe20003fa6270 */
[----:B------:R-:W-:Y:S01]  /*13fe0*/  FFMA.FTZ R22, R38, UR18, R163 ;  /* 0x0000001226167c23 */ /* 0x000fe200080100a3 */
[----:B------:R-:W-:Y:S01]  /*13ff0*/  HMMA.16816.F32 R48, R12, R224, R248 ;  /* 0x000000e00c30723c */ /* 0x000fe200000018f8 */
[----:B------:R-:W-:-:S02]  /*14000*/  FSEL R161, R40, -INF , !P3 ;  /* 0xff80000028a17808 */ /* 0x000fc40005800000 */
[----:B------:R-:W-:Y:S01]  /*14010*/  FSEL R172, R23, -INF , !P2 ;  /* 0xff80000017ac7808 */ /* 0x000fe20005000000 */
[----:B------:R-:W-:Y:S01]  /*14020*/  FFMA.FTZ R23, R37, UR18, R68 ;  /* 0x0000001225177c23 */ /* 0x000fe20008010044 */
[----:B------:R-:W-:Y:S01]  /*14030*/  FSEL R162, R39, -INF , !P0 ;  /* 0xff80000027a27808 */ /* 0x000fe20004000000 */
[----:B------:R-:W-:Y:S01]  /*14040*/  HMMA.16816.F32 R40, R8, R156, R56 ;  /* 0x0000009c0828723c */ /* 0x000fe20000001838 */
[----:B------:R-:W-:Y:S01]  /*14050*/  FSEL R173, R22, -INF , !P4 ;  /* 0xff80000016ad7808 */ /* 0x000fe20006000000 */
[----:B------:R-:W-:Y:S01]  /*14060*/  FFMA.FTZ R22, R36, UR18, R69 ;  /* 0x0000001224167c23 */ /* 0x000fe20008010045 */
[CC--:B------:R-:W-:Y:S02]  /*14070*/  ISETP.GE.AND P3, PT, R21.reuse, R47.reuse, PT ;  /* 0x0000002f1500720c */ /* 0x0c0fe40003f66270 */
[----:B------:R-:W-:Y:S01]  /*14080*/  ISETP.GE.AND P2, PT, R21, R46, PT ;  /* 0x0000002e1500720c */ /* 0x000fe20003f46270 */
[----:B------:R-:W-:Y:S01]  /*14090*/  FFMA.FTZ R21, R37, UR18, R70 ;  /* 0x0000001225157c23 */ /* 0x000fe20008010046 */
[----:B------:R-:W-:-:S02]  /*140a0*/  ISETP.GE.AND P0, PT, R20, R47, PT ;  /* 0x0000002f1400720c */ /* 0x000fc40003f06270 */
[----:B------:R-:W-:Y:S01]  /*140b0*/  ISETP.GE.AND P4, PT, R20, R46, PT ;  /* 0x0000002e1400720c */ /* 0x000fe20003f86270 */
[----:B------:R-:W-:Y:S01]  /*140c0*/  FFMA.FTZ R20, R36, UR18, R71 ;  /* 0x0000001224147c23 */ /* 0x000fe20008010047 */
[----:B------:R-:W-:Y:S01]  /*140d0*/  FSEL R166, R21, -INF , !P5 ;  /* 0xff80000015a67808 */ /* 0x000fe20006800000 */
[----:B------:R-:W-:Y:S01]  /*140e0*/  FFMA.FTZ R21, R35, UR18, R52 ;  /* 0x0000001223157c23 */ /* 0x000fe20008010034 */
[----:B------:R-:W-:Y:S01]  /*140f0*/  FSEL R160, R23, -INF , !P6 ;  /* 0xff80000017a07808 */ /* 0x000fe20007000000 */
[----:B------:R-:W-:Y:S01]  /*14100*/  HMMA.16816.F32 R36, R12, R226, R228 ;  /* 0x000000e20c24723c */ /* 0x000fe200000018e4 */
[----:B------:R-:W-:Y:S01]  /*14110*/  FSEL R163, R20, -INF , !P2 ;  /* 0xff80000014a37808 */ /* 0x000fe20005000000 */
[----:B------:R-:W-:Y:S01]  /*14120*/  FFMA.FTZ R20, R34, UR18, R53 ;  /* 0x0000001222147c23 */ /* 0x000fe20008010035 */
[----:B------:R-:W-:Y:S02]  /*14130*/  ISETP.GE.AND P6, PT, R19, R47, PT ;  /* 0x0000002f1300720c */ /* 0x000fe40003fc6270 */
[----:B------:R-:W-:-:S02]  /*14140*/  FSEL R155, R22, -INF , !P3 ;  /* 0xff800000169b7808 */ /* 0x000fc40005800000 */
[-C--:B------:R-:W-:Y:S01]  /*14150*/  ISETP.GE.AND P5, PT, R19, R46.reuse, PT ;  /* 0x0000002e1300720c */ /* 0x080fe20003fa6270 */
[----:B------:R-:W-:Y:S01]  /*14160*/  FFMA.FTZ R19, R35, UR18, R54 ;  /* 0x0000001223137c23 */ /* 0x000fe20008010036 */
[----:B------:R-:W-:Y:S01]  /*14170*/  ISETP.GE.AND P3, PT, R18, R47, PT ;  /* 0x0000002f1200720c */ /* 0x000fe20003f66270 */
[----:B------:R-:W-:Y:S01]  /*14180*/  FFMA.FTZ R14, R32, UR18, R61 ;  /* 0x00000012200e7c23 */ /* 0x000fe2000801003d */
[----:B------:R-:W-:Y:S01]  /*14190*/  ISETP.GE.AND P2, PT, R18, R46, PT ;  /* 0x0000002e1200720c */ /* 0x000fe20003f46270 */
[----:B------:R-:W-:Y:S01]  /*141a0*/  FFMA.FTZ R18, R34, UR18, R55 ;  /* 0x0000001222127c23 */ /* 0x000fe20008010037 */
[----:B------:R-:W-:Y:S01]  /*141b0*/  FSEL R153, R21, -INF , !P0 ;  /* 0xff80000015997808 */ /* 0x000fe20004000000 */
[----:B------:R-:W-:Y:S01]  /*141c0*/  FFMA.FTZ R12, R32, UR18, R63 ;  /* 0x00000012200c7c23 */ /* 0x000fe2000801003f */
[----:B------:R-:W-:Y:S01]  /*141d0*/  FSEL R149, R20, -INF , !P6 ;  /* 0xff80000014957808 */ /* 0x000fe20007000000 */
[----:B------:R-:W-:Y:S01]  /*141e0*/  FFMA.FTZ R15, R33, UR18, R60 ;  /* 0x00000012210f7c23 */ /* 0x000fe2000801003c */
[----:B------:R-:W-:Y:S01]  /*141f0*/  HMMA.16816.F32 R20, R8, R158, R64 ;  /* 0x0000009e0814723c */ /* 0x000fe20000001840 */
[----:B------:R-:W-:Y:S01]  /*14200*/  FSEL R156, R19, -INF , !P4 ;  /* 0xff800000139c7808 */ /* 0x000fe20006000000 */
[----:B------:R-:W-:Y:S01]  /*14210*/  FFMA.FTZ R13, R33, UR18, R62 ;  /* 0x00000012210d7c23 */ /* 0x000fe2000801003e */
[----:B------:R-:W-:-:S02]  /*14220*/  FSEL R154, R18, -INF , !P5 ;  /* 0xff800000129a7808 */ /* 0x000fc40006800000 */
[CC--:B------:R-:W-:Y:S02]  /*14230*/  ISETP.GE.AND P0, PT, R17.reuse, R47.reuse, PT ;  /* 0x0000002f1100720c */ /* 0x0c0fe40003f06270 */
[-C--:B------:R-:W-:Y:S02]  /*14240*/  ISETP.GE.AND P4, PT, R17, R46.reuse, PT ;  /* 0x0000002e1100720c */ /* 0x080fe40003f86270 */
[CC--:B------:R-:W-:Y:S02]  /*14250*/  ISETP.GE.AND P6, PT, R16.reuse, R47.reuse, PT ;  /* 0x0000002f1000720c */ /* 0x0c0fe40003fc6270 */
[-C--:B------:R-:W-:Y:S02]  /*14260*/  ISETP.GE.AND P5, PT, R16, R46.reuse, PT ;  /* 0x0000002e1000720c */ /* 0x080fe40003fa6270 */
[C---:B------:R-:W-:Y:S01]  /*14270*/  HMMA.16816.F32 R16, R8.reuse, R168, R48 ;  /* 0x000000a80810723c */ /* 0x040fe20000001830 */
[----:B------:R-:W-:Y:S02]  /*14280*/  FSEL R66, R14, -INF , !P0 ;  /* 0xff8000000e427808 */ /* 0x000fe40004000000 */
[----:B------:R-:W-:Y:S01]  /*14290*/  FSEL R148, R12, -INF , !P4 ;  /* 0xff8000000c947808 */ /* 0x000fe20006000000 */
[----:B------:R-:W-:Y:S01]  /*142a0*/  FFMA.FTZ R12, R30, UR18, R41 ;  /* 0x000000121e0c7c23 */ /* 0x000fe20008010029 */
[C---:B------:R-:W-:Y:S01]  /*142b0*/  ISETP.GE.AND P0, PT, R6.reuse, R47, PT ;  /* 0x0000002f0600720c */ /* 0x040fe20003f06270 */
[----:B------:R-:W-:Y:S01]  /*142c0*/  HMMA.16816.F32 R8, R8, R170, R36 ;  /* 0x000000aa0808723c */ /* 0x000fe20000001824 */
[----:B------:R-:W-:Y:S01]  /*142d0*/  ISETP.GE.AND P4, PT, R6, R46, PT ;  /* 0x0000002e0600720c */ /* 0x000fe20003f86270 */
[----:B------:R-:W-:Y:S01]  /*142e0*/  FFMA.FTZ R6, R30, UR18, R43 ;  /* 0x000000121e067c23 */ /* 0x000fe2000801002b */
[----:B------:R-:W-:-:S02]  /*142f0*/  FSEL R67, R15, -INF , !P3 ;  /* 0xff8000000f437808 */ /* 0x000fc40005800000 */
[----:B------:R-:W-:Y:S01]  /*14300*/  FSEL R151, R13, -INF , !P2 ;  /* 0xff8000000d977808 */ /* 0x000fe20005000000 */
[----:B------:R-:W-:Y:S01]  /*14310*/  FFMA.FTZ R13, R31, UR18, R40 ;  /* 0x000000121f0d7c23 */ /* 0x000fe20008010028 */
[CC--:B------:R-:W-:Y:S02]  /*14320*/  ISETP.GE.AND P3, PT, R7.reuse, R47.reuse, PT ;  /* 0x0000002f0700720c */ /* 0x0c0fe40003f66270 */
[----:B------:R-:W-:Y:S01]  /*14330*/  ISETP.GE.AND P2, PT, R7, R46, PT ;  /* 0x0000002e0700720c */ /* 0x000fe20003f46270 */
[----:B------:R-:W-:Y:S01]  /*14340*/  FFMA.FTZ R7, R31, UR18, R42 ;  /* 0x000000121f077c23 */ /* 0x000fe2000801002a */
[----:B------:R-:W-:Y:S02]  /*14350*/  FSEL R61, R12, -INF , !P3 ;  /* 0xff8000000c3d7808 */ /* 0x000fe40005800000 */
[----:B------:R-:W-:Y:S01]  /*14360*/  FSEL R64, R6, -INF , !P2 ;  /* 0xff80000006407808 */ /* 0x000fe20005000000 */
[----:B------:R-:W-:Y:S01]  /*14370*/  FFMA.FTZ R6, R28, UR18, R21 ;  /* 0x000000121c067c23 */ /* 0x000fe20008010015 */
[----:B------:R-:W-:-:S02]  /*14380*/  ISETP.GE.AND P3, PT, R4, R47, PT ;  /* 0x0000002f0400720c */ /* 0x000fc40003f66270 */
[-C--:B------:R-:W-:Y:S01]  /*14390*/  ISETP.GE.AND P2, PT, R4, R46.reuse, PT ;  /* 0x0000002e0400720c */ /* 0x080fe20003f46270 */
[----:B------:R-:W-:Y:S01]  /*143a0*/  FFMA.FTZ R4, R28, UR18, R23 ;  /* 0x000000121c047c23 */ /* 0x000fe20008010017 */
[----:B------:R-:W-:Y:S01]  /*143b0*/  FSEL R65, R7, -INF , !P5 ;  /* 0xff80000007417808 */ /* 0x000fe20006800000 */
[----:B------:R-:W-:Y:S01]  /*143c0*/  FFMA.FTZ R7, R29, UR18, R20 ;  /* 0x000000121d077c23 */ /* 0x000fe20008010014 */
[----:B------:R-:W-:Y:S02]  /*143d0*/  ISETP.GE.AND P5, PT, R5, R46, PT ;  /* 0x0000002e0500720c */ /* 0x000fe40003fa6270 */
[----:B------:R-:W-:Y:S02]  /*143e0*/  FSEL R62, R13, -INF , !P6 ;  /* 0xff8000000d3e7808 */ /* 0x000fe40007000000 */
[----:B------:R-:W-:Y:S01]  /*143f0*/  FSEL R57, R4, -INF , !P5 ;  /* 0xff80000004397808 */ /* 0x000fe20006800000 */
[----:B------:R-:W-:Y:S01]  /*14400*/  FFMA.FTZ R4, R27, UR18, R16 ;  /* 0x000000121b047c23 */ /* 0x000fe20008010010 */
[----:B------:R-:W-:Y:S01]  /*14410*/  ISETP.GE.AND P6, PT, R5, R47, PT ;  /* 0x0000002f0500720c */ /* 0x000fe20003fc6270 */
[----:B------:R-:W-:Y:S01]  /*14420*/  FFMA.FTZ R5, R29, UR18, R22 ;  /* 0x000000121d057c23 */ /* 0x000fe20008010016 */
[----:B------:R-:W-:-:S02]  /*14430*/  FSEL R54, R7, -INF , !P0 ;  /* 0xff80000007367808 */ /* 0x000fc40004000000 */
[----:B------:R-:W-:Y:S01]  /*14440*/  FSEL R52, R4, -INF , !P3 ;  /* 0xff80000004347808 */ /* 0x000fe20005800000 */
[----:B------:R-:W-:Y:S01]  /*14450*/  FFMA.FTZ R4, R26, UR18, R17 ;  /* 0x000000121a047c23 */ /* 0x000fe20008010011 */
[----:B------:R-:W-:Y:S02]  /*14460*/  ISETP.GE.AND P0, PT, R3, R47, PT ;  /* 0x0000002f0300720c */ /* 0x000fe40003f06270 */
[----:B------:R-:W-:Y:S02]  /*14470*/  FSEL R59, R5, -INF , !P4 ;  /* 0xff800000053b7808 */ /* 0x000fe40006000000 */
[----:B------:R-:W-:Y:S02]  /*14480*/  FSEL R45, R4, -INF , !P0 ;  /* 0xff800000042d7808 */ /* 0x000fe40004000000 */
[----:B------:R-:W-:Y:S02]  /*14490*/  PLOP3.LUT P0, PT, PT, PT, UP0, 0x80, 0x0 ;  /* 0x000000000000781c */ /* 0x000fe40003f0f008 */
[----:B------:R-:W-:Y:S01]  /*144a0*/  ISETP.GE.AND P4, PT, R3, R46, PT ;  /* 0x0000002e0300720c */ /* 0x000fe20003f86270 */
[----:B------:R-:W-:Y:S01]  /*144b0*/  FFMA.FTZ R3, R27, UR18, R18 ;  /* 0x000000121b037c23 */ /* 0x000fe20008010012 */
[----:B------:R-:W-:-:S02]  /*144c0*/  FSEL R53, R6, -INF , !P6 ;  /* 0xff80000006357808 */ /* 0x000fc40007000000 */
[CC--:B------:R-:W-:Y:S02]  /*144d0*/  ISETP.GE.AND P5, PT, R0.reuse, R47.reuse, PT ;  /* 0x0000002f0000720c */ /* 0x0c0fe40003fa6270 */
[----:B------:R-:W-:Y:S01]  /*144e0*/  FSEL R55, R3, -INF , !P2 ;  /* 0xff80000003377808 */ /* 0x000fe20005000000 */
[C---:B------:R-:W-:Y:S01]  /*144f0*/  FFMA.FTZ R3, R25.reuse, UR18, R8 ;  /* 0x0000001219037c23 */ /* 0x040fe20008010008 */
[-C--:B------:R-:W-:Y:S01]  /*14500*/  ISETP.GE.AND P2, PT, R0, R46.reuse, PT ;  /* 0x0000002e0000720c */ /* 0x080fe20003f46270 */
[----:B------:R-:W-:Y:S01]  /*14510*/  FFMA.FTZ R0, R24, UR18, R9 ;  /* 0x0000001218007c23 */ /* 0x000fe20008010009 */
[C---:B------:R-:W-:Y:S01]  /*14520*/  ISETP.GE.AND P6, PT, R2.reuse, R47, PT ;  /* 0x0000002f0200720c */ /* 0x040fe20003fc6270 */
[----:B------:R-:W-:Y:S01]  /*14530*/  FFMA.FTZ R25, R25, UR18, R10 ;  /* 0x0000001219197c23 */ /* 0x000fe2000801000a */
[----:B------:R-:W-:Y:S01]  /*14540*/  ISETP.GE.AND P3, PT, R2, R46, PT ;  /* 0x0000002e0200720c */ /* 0x000fe20003f66270 */
[----:B------:R-:W-:Y:S01]  /*14550*/  FFMA.FTZ R2, R26, UR18, R19 ;  /* 0x000000121a027c23 */ /* 0x000fe20008010013 */
[----:B------:R-:W-:Y:S01]  /*14560*/  FFMA.FTZ R24, R24, UR18, R11 ;  /* 0x0000001218187c23 */ /* 0x000fe2000801000b */
[----:B------:R-:W-:-:S02]  /*14570*/  FSEL R43, R3, -INF , !P6 ;  /* 0xff800000032b7808 */ /* 0x000fc40007000000 */
[----:B------:R-:W-:Y:S02]  /*14580*/  FSEL R42, R0, -INF , !P5 ;  /* 0xff800000002a7808 */ /* 0x000fe40006800000 */
[----:B------:R-:W-:Y:S02]  /*14590*/  FSEL R50, R2, -INF , !P4 ;  /* 0xff80000002327808 */ /* 0x000fe40006000000 */
[----:B------:R-:W-:Y:S02]  /*145a0*/  FSEL R49, R25, -INF , !P3 ;  /* 0xff80000019317808 */ /* 0x000fe40005800000 */
[----:B------:R-:W-:Y:S01]  /*145b0*/  FSEL R46, R24, -INF , !P2 ;  /* 0xff800000182e7808 */ /* 0x000fe20005000000 */
        /* <DEDUP_REMOVED lines=62> */
.L_x_1258:
[----:B------:R-:W-:Y:S05]  /*149a0*/  BSYNC B0 ;  /* 0x0000000000007941 */ /* 0x000fea0003800000 */
.L_x_1257:
[----:B------:R-:W0:Y:S02]  /*149b0*/  LDGDEPBAR ;  /* 0x00000000000079af */ /* 0x000e240000000000 */
.L_x_1256:
[----:B------:R-:W-:Y:S01]  /*149c0*/  FMNMX.FTZ R0, R244, R146, !PT ;  /* 0x00000092f4007209 */ /* 0x000fe20007810000 */
[----:B------:R-:W-:Y:S01]  /*149d0*/  STL [R1+0x1dc], R170 ;  /* 0x0001dcaa01007387 */ /* 0x000fe20000100800 */
[----:B------:R-:W-:Y:S01]  /*149e0*/  USHF.L.U32 UR6, UR19, 0x1, URZ ;  /* 0x0000000113067899 */ /* 0x000fe2000800063f */
[----:B------:R-:W-:Y:S01]  /*149f0*/  LOP3.LUT R3, R235, UR41, R220, 0x96, !PT ;  /* 0x00000029eb037c12 */ /* 0x000fe2000f8e96dc */
[----:B------:R-:W-:Y:S01]  /*14a00*/  ULEA UR4, UR19, 0x1, 0x1 ;  /* 0x0000000113047891 */ /* 0x000fe2000f8e083f */
[----:B------:R-:W-:Y:S01]  /*14a10*/  FMNMX.FTZ R0, R140, R0, !PT ;  /* 0x000000008c007209 */ /* 0x000fe20007810000 */
[----:B------:R-:W-:Y:S02]  /*14a20*/  STL [R1+0x1d8], R169 ;  /* 0x0001d8a901007387 */ /* 0x000fe40000100800 */
[----:B------:R-:W-:Y:S01]  /*14a30*/  ULOP3.LUT UR4, UR4, UR33, URZ, 0x3c, !UPT ;  /* 0x0000002104047292 */ /* 0x000fe2000f8e3c3f */
[----:B------:R-:W-:Y:S01]  /*14a40*/  FMNMX.FTZ R0, R147, R0, !PT ;  /* 0x0000000093007209 */ /* 0x000fe20007810000 */
[----:B------:R-:W-:Y:S03]  /*14a50*/  STL [R1+0x1d4], R168 ;  /* 0x0001d4a801007387 */ /* 0x000fe60000100800 */
[----:B------:R-:W-:Y:S01]  /*14a60*/  FMNMX.FTZ R0, R191, R0, !PT ;  /* 0x00000000bf007209 */ /* 0x000fe20007810000 */
[----:B------:R-:W-:Y:S01]  /*14a70*/  STL [R1+0x1d0], R144 ;  /* 0x0001d09001007387 */ /* 0x000fe20000100800 */
[----:B-12---:R-:W-:-:S02]  /*14a80*/  LOP3.LUT R5, R221, UR4, RZ, 0x3c, !PT ;  /* 0x00000004dd057c12 */ /* 0x006fc4000f8e3cff */
[----:B------:R-:W-:Y:S01]  /*14a90*/  FMNMX.FTZ R2, R195, R0, !PT ;  /* 0x00000000c3027209 */ /* 0x000fe20007810000 */
[----:B------:R-:W-:Y:S01]  /*14aa0*/  STL [R1+0x1cc], R145 ;  /* 0x0001cc9101007387 */ /* 0x000fe20000100800 */
[----:B------:R-:W-:Y:S01]  /*14ab0*/  FMNMX.FTZ R0, R242, R72, !PT ;  /* 0x00000048f2007209 */ /* 0x000fe20007810000 */
[----:B------:R-:W-:Y:S01]  /*14ac0*/  IMAD.WIDE.U32 R20, R5, -0x326172a9, RZ ;  /* 0xcd9e8d5705147825 */ /* 0x000fe200078e00ff */
        /* <DEDUP_REMOVED lines=19> */
[----:B------:R1:W-:Y:S01]  /*14c00*/  STL [R1+0x198], R192 ;  /* 0x000198c001007387 */ /* 0x0003e20000100800 */
        /* <DEDUP_REMOVED lines=11> */
[----:B------:R-:W-:Y:S01]  /*14cc0*/  IMAD.U32 R2, RZ, RZ, UR33 ;  /* 0x00000021ff027e24 */ /* 0x000fe2000f8e00ff */
[----:B------:R-:W-:Y:S01]  /*14cd0*/  FMNMX.FTZ R10, R165, R10, !PT ;  /* 0x0000000aa50a7209 */ /* 0x000fe20007810000 */
[----:B------:R-:W-:Y:S03]  /*14ce0*/  STL [R1+0x188], R187 ;  /* 0x000188bb01007387 */ /* 0x000fe60000100800 */
[----:B------:R-:W-:Y:S01]  /*14cf0*/  FMNMX.FTZ R10, R211, R10, !PT ;  /* 0x0000000ad30a7209 */ /* 0x000fe20007810000 */
[----:B------:R-:W2:Y:S01]  /*14d00*/  SHFL.BFLY PT, R4, R0, 0x2, 0x1f ;  /* 0x0c401f0000047f89 */ /* 0x000ea200000e0000 */
[----:B------:R-:W-:-:S02]  /*14d10*/  LOP3.LUT R2, R221, UR6, R2, 0x96, !PT ;  /* 0x00000006dd027c12 */ /* 0x000fc4000f8e9602 */
[----:B------:R-:W-:Y:S01]  /*14d20*/  FMNMX.FTZ R10, R210, R10, !PT ;  /* 0x0000000ad20a7209 */ /* 0x000fe20007810000 */
[----:B-1----:R-:W-:Y:S01]  /*14d30*/  IMAD.MOV.U32 R192, RZ, RZ, R252 ;  /* 0x000000ffffc07224 */ /* 0x002fe200078e00fc */
[----:B------:R-:W-:Y:S01]  /*14d40*/  STL [R1+0x184], R186 ;  /* 0x000184ba01007387 */ /* 0x000fe20000100800 */
[----:B------:R-:W-:Y:S01]  /*14d50*/  IMAD.WIDE.U32 R238, R2, -0x326172a9, RZ ;  /* 0xcd9e8d5702ee7825 */ /* 0x000fe200078e00ff */
[----:B------:R-:W-:Y:S02]  /*14d60*/  FMNMX.FTZ R10, R209, R10, !PT ;  /* 0x0000000ad10a7209 */ /* 0x000fe40007810000 */
[----:B------:R-:W-:Y:S01]  /*14d70*/  LOP3.LUT R6, R21, UR42, R192, 0x96, !PT ;  /* 0x0000002a15067c12 */ /* 0x000fe2000f8e96c0 */
[----:B------:R-:W-:Y:S01]  /*14d80*/  IMAD.WIDE.U32 R2, R3, -0x326172a9, RZ ;  /* 0xcd9e8d5703027825 */ /* 0x000fe200078e00ff */
[----:B------:R-:W-:Y:S01]  /*14d90*/  FMNMX.FTZ R10, R207, R10, !PT ;  /* 0x0000000acf0a7209 */ /* 0x000fe20007810000 */
[----:B------:R-:W-:Y:S02]  /*14da0*/  STL [R1+0x180], R185 ;  /* 0x000180b901007387 */ /* 0x000fe40000100800 */
[----:B------:R-:W-:Y:S01]  /*14db0*/  IMAD.WIDE.U32 R6, R6, -0x2daee0ad, RZ ;  /* 0xd2511f5306067825 */ /* 0x000fe200078e00ff */
[C---:B------:R-:W-:Y:S01]  /*14dc0*/  LOP3.LUT R8, R3.reuse, UR40, R238, 0x96, !PT ;  /* 0x0000002803087c12 */ /* 0x040fe2000f8e96ee */
[----:B------:R-:W1:Y:S01]  /*14dd0*/  SHFL.BFLY PT, R70, R10, 0x2, 0x1f ;  /* 0x0c401f000a467f89 */ /* 0x000e6200000e0000 */
[----:B------:R-:W-:-:S02]  /*14de0*/  LOP3.LUT R12, R3, UR40, R20, 0x96, !PT ;  /* 0x00000028030c7c12 */ /* 0x000fc4000f8e9614 */
[----:B------:R-:W-:Y:S01]  /*14df0*/  LOP3.LUT R7, R7, UR39, R234, 0x96, !PT ;  /* 0x0000002707077c12 */ /* 0x000fe2000f8e96ea */
[----:B------:R-:W-:Y:S01]  /*14e00*/  IMAD.WIDE.U32 R8, R8, -0x2daee0ad, RZ ;  /* 0xd2511f5308087825 */ /* 0x000fe200078e00ff */
[----:B------:R-:W-:Y:S01]  /*14e10*/  STL [R1+0x17c], R184 ;  /* 0x00017cb801007387 */ /* 0x000fe20000100800 */
[----:B--2---:R-:W-:Y:S02]  /*14e20*/  FMNMX.FTZ R0, R0, R4, !PT ;  /* 0x0000000400007209 */ /* 0x004fe40007810000 */
[----:B------:R-:W-:Y:S01]  /*14e30*/  IMAD.WIDE.U32 R12, R12, -0x2daee0ad, RZ ;  /* 0xd2511f530c0c7825 */ /* 0x000fe200078e00ff */
[----:B------:R-:W-:Y:S01]  /*14e40*/  LOP3.LUT R4, R239, UR42, R192, 0x96, !PT ;  /* 0x0000002aef047c12 */ /* 0x000fe2000f8e96c0 */
[----:B------:R-:W-:Y:S03]  /*14e50*/  STL [R1+0x178], R183 ;  /* 0x000178b701007387 */ /* 0x000fe60000100800 */
[----:B------:R-:W-:Y:S01]  /*14e60*/  LOP3.LUT R14, R13, UR37, R6, 0x96, !PT ;  /* 0x000000250d0e7c12 */ /* 0x000fe2000f8e9606 */
[----:B------:R-:W2:Y:S01]  /*14e70*/  SHFL.BFLY PT, R71, R0, 0x1, 0x1f ;  /* 0x0c201f0000477f89 */ /* 0x000ea200000e0000 */
[----:B------:R-:W-:-:S03]  /*14e80*/  IMAD.WIDE.U32 R4, R4, -0x2daee0ad, RZ ;  /* 0xd2511f5304047825 */ /* 0x000fc600078e00ff */
[----:B------:R-:W-:Y:S01]  /*14e90*/  STL [R1+0x174], R182 ;  /* 0x000174b601007387 */ /* 0x000fe20000100800 */
[----:B------:R-:W-:Y:S01]  /*14ea0*/  IMAD.WIDE.U32 R6, R7, -0x326172a9, RZ ;  /* 0xcd9e8d5707067825 */ /* 0x000fe200078e00ff */
[----:B------:R-:W-:Y:S02]  /*14eb0*/  LOP3.LUT R5, R5, UR39, R234, 0x96, !PT ;  /* 0x0000002705057c12 */ /* 0x000fe4000f8e96ea */
[----:B------:R-:W-:Y:S01]  /*14ec0*/  LOP3.LUT R11, R9, UR37, R4, 0x96, !PT ;  /* 0x00000025090b7c12 */ /* 0x000fe2000f8e9604 */
[----:B------:R-:W-:Y:S01]  /*14ed0*/  IMAD.WIDE.U32 R14, R14, -0x326172a9, RZ ;  /* 0xcd9e8d570e0e7825 */ /* 0x000fe200078e00ff */
[----:B-1----:R-:W-:Y:S01]  /*14ee0*/  FMNMX.FTZ R70, R10, R70, !PT ;  /* 0x000000460a467209 */ /* 0x002fe20007810000 */
[----:B------:R-:W-:Y:S01]  /*14ef0*/  STL [R1+0x170], R181 ;  /* 0x000170b501007387 */ /* 0x000fe20000100800 */
[----:B------:R-:W-:Y:S01]  /*14f00*/  LOP3.LUT R7, R7, UR38, R2, 0x96, !PT ;  /* 0x0000002607077c12 */ /* 0x000fe2000f8e9602 */
[----:B------:R-:W-:Y:S01]  /*14f10*/  IMAD.WIDE.U32 R4, R5, -0x326172a9, RZ ;  /* 0xcd9e8d5705047825 */ /* 0x000fe200078e00ff */
[----:B------:R-:W-:Y:S01]  /*14f20*/  LOP3.LUT R3, R15, UR36, R6, 0x96, !PT ;  /* 0x000000240f037c12 */ /* 0x000fe2000f8e9606 */
[----:B------:R-:W1:Y:S02]  /*14f30*/  SHFL.BFLY PT, R13, R70, 0x1, 0x1f ;  /* 0x0c201f00460d7f89 */ /* 0x000e6400000e0000 */
[----:B------:R-:W-:Y:S01]  /*14f40*/  IMAD.WIDE.U32 R10, R11, -0x326172a9, RZ ;  /* 0xcd9e8d570b0a7825 */ /* 0x000fe200078e00ff */
[----:B------:R-:W-:Y:S01]  /*14f50*/  LOP3.LUT R5, R5, UR38, R2, 0x96, !PT ;  /* 0x0000002605057c12 */ /* 0x000fe2000f8e9602 */
[----:B------:R-:W-:Y:S02]  /*14f60*/  STL [R1+0x16c], R176 ;  /* 0x00016cb001007387 */ /* 0x000fe40000100800 */
[----:B------:R-:W-:Y:S01]  /*14f70*/  IMAD.WIDE.U32 R6, R7, -0x2daee0ad, RZ ;  /* 0xd2511f5307067825 */ /* 0x000fe200078e00ff */
[----:B------:R-:W-:Y:S01]  /*14f80*/  LOP3.LUT R16, R11, UR36, R4, 0x96, !PT ;  /* 0x000000240b107c12 */ /* 0x000fe2000f8e9604 */
[----:B------:R-:W-:Y:S01]  /*14f90*/  STL [R1+0x1e0], R192 ;  /* 0x0001e0c001007387 */ /* 0x000fe20000100800 */
[----:B--2---:R-:W-:Y:S01]  /*14fa0*/  FMNMX.FTZ R71, R0, R71, !PT ;  /* 0x0000004700477209 */ /* 0x004fe20007810000 */
[----:B------:R-:W-:Y:S01]  /*14fb0*/  IMAD.WIDE.U32 R4, R5, -0x2daee0ad, RZ ;  /* 0xd2511f5305047825 */ /* 0x000fe200078e00ff */
[----:B------:R-:W-:Y:S01]  /*14fc0*/  LOP3.LUT R12, R7, UR35, R12, 0x96, !PT ;  /* 0x00000023070c7c12 */ /* 0x000fe2000f8e960c */
[----:B------:R2:W-:Y:S01]  /*14fd0*/  STL [R1+0x1c8], R234 ;  /* 0x0001c8ea01007387 */ /* 0x0005e20000100800 */
[----:B------:R-:W-:Y:S01]  /*14fe0*/  FSETP.NEU.FTZ.AND P4, PT, R71, -INF , PT ;  /* 0xff8000004700780b */ /* 0x000fe20003f9d000 */
[----:B------:R-:W-:-:S04]  /*14ff0*/  IMAD.WIDE.U32 R16, R16, -0x2daee0ad, RZ ;  /* 0xd2511f5310107825 */ /* 0x000fc800078e00ff */
[----:B------:R-:W-:Y:S01]  /*15000*/  FMUL.FTZ R0, R71, UR43 ;  /* 0x0000002b47007c20 */ /* 0x000fe20008410000 */
[----:B------:R-:W-:Y:S01]  /*15010*/  LOP3.LUT R8, R5, UR35, R8, 0x96, !PT ;  /* 0x0000002305087c12 */ /* 0x000fe2000f8e9608 */
[----:B------:R3:W-:Y:S01]  /*15020*/  STL [R1+0x1c4], R235 ;  /* 0x0001c4eb01007387 */ /* 0x0007e20000100800 */
[----:B------:R-:W-:Y:S01]  /*15030*/  IMAD.WIDE.U32 R18, R3, -0x2daee0ad, RZ ;  /* 0xd2511f5303127825 */ /* 0x000fe200078e00ff */
[----:B------:R-:W-:Y:S02]  /*15040*/  LOP3.LUT R2, R17, UR29, R4, 0x96, !PT ;  /* 0x0000001d11027c12 */ /* 0x000fe4000f8e9604 */
[----:B------:R-:W-:Y:S01]  /*15050*/  FSEL R4, R0, RZ, P4 ;  /* 0x000000ff00047208 */ /* 0x000fe20002000000 */
[----:B------:R-:W-:Y:S01]  /*15060*/  IMAD.WIDE.U32 R8, R8, -0x326172a9, RZ ;  /* 0xcd9e8d5708087825 */ /* 0x000fe200078e00ff */
[----:B------:R-:W-:Y:S01]  /*15070*/  LOP3.LUT R7, R19, UR29, R6, 0x96, !PT ;  /* 0x0000001d13077c12 */ /* 0x000fe2000f8e9606 */
[----:B------:R-:W-:Y:S01]  /*15080*/  STL [R1+0x1a8], R71 ;  /* 0x0001a84701007387 */ /* 0x000fe20000100800 */
[----:B-1----:R-:W-:Y:S01]  /*15090*/  FMNMX.FTZ R70, R70, R13, !PT ;  /* 0x0000000d46467209 */ /* 0x002fe20007810000 */
[----:B------:R-:W-:-:S04]  /*150a0*/  IMAD.WIDE.U32 R2, R2, -0x326172a9, RZ ;  /* 0xcd9e8d5702027825 */ /* 0x000fc800078e00ff */
[--C-:B------:R-:W-:Y:S01]  /*150b0*/  FFMA.FTZ R5, R146, UR43, -R4.reuse ;  /* 0x0000002b92057c23 */ /* 0x100fe20008010804 */
[----:B------:R-:W-:Y:S01]  /*150c0*/  FFMA.FTZ R6, R140, UR43, -R4 ;  /* 0x0000002b8c067c23 */ /* 0x000fe20008010804 */
[----:B------:R-:W-:Y:S02]  /*150d0*/  FSETP.NEU.FTZ.AND P5, PT, R70, -INF , PT ;  /* 0xff8000004600780b */ /* 0x000fe40003fbd000 */
[----:B------:R1:W-:Y:S01]  /*150e0*/  MUFU.EX2 R146, R5 ;  /* 0x0000000500927308 */ /* 0x0003e20000000800 */
[----:B------:R-:W-:Y:S02]  /*150f0*/  LOP3.LUT R13, R2, 0xffff, RZ, 0xc0, !PT ;  /* 0x0000ffff020d7812 */ /* 0x000fe400078ec0ff */
[----:B------:R-:W-:Y:S02]  /*15100*/  SHF.R.U32.HI R11, RZ, 0x10, R2 ;  /* 0x00000010ff0b7819 */ /* 0x000fe40000011602 */
[----:B------:R-:W-:Y:S01]  /*15110*/  LOP3.LUT R0, R3, UR22, R8, 0x96, !PT ;  /* 0x0000001603007c12 */ /* 0x000fe2000f8e9608 */
[----:B------:R-:W-:Y:S01]  /*15120*/  FMUL.FTZ R3, R70, UR43 ;  /* 0x0000002b46037c20 */ /* 0x000fe20008410000 */
[----:B------:R-:W-:Y:S01]  /*15130*/  LOP3.LUT R15, R9, UR30, R10, 0x96, !PT ;  /* 0x0000001e090f7c12 */ /* 0x000fe2000f8e960a */
[----:B------:R4:W2:Y:S01]  /*15140*/  MUFU.EX2 R157, R6 ;  /* 0x00000006009d7308 */ /* 0x0008a20000000800 */
[----:B------:R-:W-:Y:S01]  /*15150*/  IMAD.WIDE.U32 R8, R12, -0x326172a9, RZ ;  /* 0xcd9e8d570c087825 */ /* 0x000fe200078e00ff */
[----:B------:R-:W-:-:S02]  /*15160*/  FSEL R51, R71, RZ, P4 ;  /* 0x000000ff47337208 */ /* 0x000fc40002000000 */
[----:B------:R-:W-:Y:S02]  /*15170*/  FSEL R3, R3, RZ, P5 ;  /* 0x000000ff03037208 */ /* 0x000fe40002800000 */
[----:B------:R-:W-:Y:S02]  /*15180*/  LOP3.LUT R19, R9, UR30, R14, 0x96, !PT ;  /* 0x0000001e09137c12 */ /* 0x000fe4000f8e960e */
[----:B-1----:R-:W-:Y:S01]  /*15190*/  LOP3.LUT R5, R2, 0xff, RZ, 0xc0, !PT ;  /* 0x000000ff02057812 */ /* 0x002fe200078ec0ff */
[----:B------:R-:W-:Y:S01]  /*151a0*/  FFMA.FTZ R10, R72, UR43, -R3 ;  /* 0x0000002b480a7c23 */ /* 0x000fe20008010803 */
[----:B------:R-:W-:Y:S02]  /*151b0*/  SHF.R.U32.HI R2, RZ, 0x18, R2 ;  /* 0x00000018ff027819 */ /* 0x000fe40000011602 */
[----:B------:R-:W-:Y:S01]  /*151c0*/  ISETP.LE.U32.AND P3, PT, R5, UR12, PT ;  /* 0x0000000c05007c0c */ /* 0x000fe2000bf63070 */
[----:B------:R1:W-:Y:S01]  /*151d0*/  MUFU.EX2 R140, R10 ;  /* 0x0000000a008c7308 */ /* 0x0003e20000000800 */
[----:B------:R-:W-:Y:S01]  /*151e0*/  ISETP.LE.U32.AND P1, PT, R2, UR12, PT ;  /* 0x0000000c02007c0c */ /* 0x000fe2000bf23070 */
[----:B----4-:R-:W-:Y:S01]  /*151f0*/  IMAD.WIDE.U32 R6, R7, -0x326172a9, RZ ;  /* 0xcd9e8d5707067825 */ /* 0x010fe200078e00ff */
[----:B------:R-:W-:-:S02]  /*15200*/  LOP3.LUT R2, R0, 0xff, RZ, 0xc0, !PT ;  /* 0x000000ff00027812 */ /* 0x000fc400078ec0ff */
[----:B------:R-:W-:Y:S02]  /*15210*/  LOP3.LUT R5, R0, 0xffff, RZ, 0xc0, !PT ;  /* 0x0000ffff00057812 */ /* 0x000fe400078ec0ff */
[----:B------:R-:W-:Y:S02]  /*15220*/  ISETP.LE.U32.AND P6, PT, R2, UR12, PT ;  /* 0x0000000c02007c0c */ /* 0x000fe4000bfc3070 */
[----:B------:R-:W-:Y:S02]  /*15230*/  SHF.R.U32.HI R5, RZ, 0x8, R5 ;  /* 0x00000008ff057819 */ /* 0x000fe40000011605 */
[----:B------:R-:W-:Y:S01]  /*15240*/  LOP3.LUT R2, R7, UR22, R8, 0x96, !PT ;  /* 0x0000001607027c12 */ /* 0x000fe2000f8e9608 */
[----:B------:R-:W-:Y:S01]  /*15250*/  FFMA.FTZ R8, R73, UR43, -R3 ;  /* 0x0000002b49087c23 */ /* 0x000fe20008010803 */
[----:B------:R-:W-:Y:S02]  /*15260*/  LOP3.LUT R5, R5, 0xffff, RZ, 0xc0, !PT ;  /* 0x0000ffff05057812 */ /* 0x000fe400078ec0ff */
[----:B------:R-:W-:Y:S01]  /*15270*/  LOP3.LUT R12, R6, 0xff, RZ, 0xc0, !PT ;  /* 0x000000ff060c7812 */ /* 0x000fe200078ec0ff */
[----:B------:R4:W3:Y:S01]  /*15280*/  MUFU.EX2 R158, R8 ;  /* 0x00000008009e7308 */ /* 0x0008e20000000800 */
[----:B------:R-:W-:-:S02]  /*15290*/  ISETP.LE.U32.AND P2, PT, R5, UR12, PT ;  /* 0x0000000c05007c0c */ /* 0x000fc4000bf43070 */
[----:B--2---:R-:W-:Y:S02]  /*152a0*/  F2FP.F16.F32.PACK_AB R5, R157, R146 ;  /* 0x000000929d05723e */ /* 0x004fe400000000ff */
[----:B------:R-:W-:Y:S01]  /*152b0*/  LOP3.LUT R24, R6, 0xffff, RZ, 0xc0, !PT ;  /* 0x0000ffff06187812 */ /* 0x000fe200078ec0ff */
[----:B------:R-:W-:Y:S01]  /*152c0*/  FFMA.FTZ R7, R147, UR43, -R4 ;  /* 0x0000002b93077c23 */ /* 0x000fe20008010804 */
[C---:B------:R-:W-:Y:S02]  /*152d0*/  PRMT R29, R5.reuse, 0x7610, R29 ;  /* 0x00007610051d7816 */ /* 0x040fe4000000001d */
[----:B------:R-:W-:Y:S01]  /*152e0*/  PRMT R28, R5, 0x7632, R28 ;  /* 0x00007632051c7816 */ /* 0x000fe2000000001c */
[----:B------:R2:W-:Y:S01]  /*152f0*/  MUFU.EX2 R159, R7 ;  /* 0x00000007009f7308 */ /* 0x0005e20000000800 */
[----:B------:R-:W-:Y:S01]  /*15300*/  SHF.R.U32.HI R5, RZ, 0x18, R0 ;  /* 0x00000018ff057819 */ /* 0x000fe20000011600 */
[----:B------:R-:W-:Y:S01]  /*15310*/  @!P6 HADD2 R22, -R29.H0_H0, -RZ.H0_H0 ;  /* 0xa00000ff1d16e230 */ /* 0x000fe20000000900 */
[--C-:B------:R-:W-:Y:S01]  /*15320*/  SHF.R.U32.HI R17, RZ, 0x10, R6.reuse ;  /* 0x00000010ff117819 */ /* 0x100fe20000011606 */
[----:B------:R-:W-:Y:S01]  /*15330*/  @!P2 HADD2 R23, -R28.H0_H0, -RZ.H0_H0 ;  /* 0xa00000ff1c17a230 */ /* 0x000fe20000000900 */
[----:B-1----:R-:W-:-:S02]  /*15340*/  SHF.R.U32.HI R10, RZ, 0x18, R6 ;  /* 0x00000018ff0a7819 */ /* 0x002fc40000011606 */
[----:B------:R-:W-:Y:S01]  /*15350*/  SHF.R.U32.HI R6, RZ, 0x10, R0 ;  /* 0x00000010ff067819 */ /* 0x000fe20000011600 */
[----:B------:R-:W-:Y:S01]  /*15360*/  FFMA.FTZ R0, R191, UR43, -R4 ;  /* 0x0000002bbf007c23 */ /* 0x000fe20008010804 */
[----:B------:R-:W-:Y:S01]  /*15370*/  ISETP.LE.U32.AND P4, PT, R5, UR12, PT ;  /* 0x0000000c05007c0c */ /* 0x000fe2000bf83070 */
[--C-:B------:R-:W-:Y:S01]  /*15380*/  FFMA.FTZ R5, R74, UR43, -R3.reuse ;  /* 0x0000002b4a057c23 */ /* 0x100fe20008010803 */
[----:B----4-:R-:W-:Y:S01]  /*15390*/  FFMA.FTZ R8, R75, UR43, -R3 ;  /* 0x0000002b4b087c23 */ /* 0x010fe20008010803 */
[----:B------:R3:W1:Y:S01]  /*153a0*/  MUFU.EX2 R169, R0 ;  /* 0x0000000000a97308 */ /* 0x0006620000000800 */
[----:B------:R-:W-:Y:S02]  /*153b0*/  LOP3.LUT R6, R6, 0xff, RZ, 0xc0, !PT ;  /* 0x000000ff06067812 */ /* 0x000fe400078ec0ff */
[----:B------:R-:W-:Y:S02]  /*153c0*/  PRMT R248, R29, 0x5410, R28 ;  /* 0x000054101df87816 */ /* 0x000fe4000000001c */
[----:B------:R-:W-:-:S02]  /*153d0*/  @!P6 PRMT R29, R22, 0x5410, RZ ;  /* 0x00005410161de816 */ /* 0x000fc400000000ff */
[----:B------:R-:W-:Y:S01]  /*153e0*/  ISETP.LE.U32.AND P6, PT, R6, UR12, PT ;  /* 0x0000000c06007c0c */ /* 0x000fe2000bfc3070 */
[----:B------:R4:W-:Y:S01]  /*153f0*/  MUFU.EX2 R147, R5 ;  /* 0x0000000500937308 */ /* 0x0009e20000000800 */
[----:B--2---:R-:W-:Y:S01]  /*15400*/  IMAD.WIDE.U32 R6, R15, -0x2daee0ad, RZ ;  /* 0xd2511f530f067825 */ /* 0x004fe200078e00ff */
[----:B------:R-:W-:Y:S02]  /*15410*/  @!P2 PRMT R28, R23, 0x5410, RZ ;  /* 0x00005410171ca816 */ /* 0x000fe400000000ff */
[----:B------:R-:W-:-:S04]  /*15420*/  LOP3.LUT R9, R6, 0xffff, RZ, 0xc0, !PT ;  /* 0x0000ffff06097812 */ /* 0x000fc800078ec0ff */
[----:B------:R1:W2:Y:S01]  /*15430*/  MUFU.EX2 R252, R8 ;  /* 0x0000000800fc7308 */ /* 0x0002a20000000800 */
[----:B---3--:R-:W-:Y:S02]  /*15440*/  F2FP.F16.F32.PACK_AB R0, R158, R140 ;  /* 0x0000008c9e00723e */ /* 0x008fe400000000ff */
[----:B------:R-:W-:Y:S02]  /*15450*/  SHF.R.U32.HI R14, RZ, 0x10, R6 ;  /* 0x00000010ff0e7819 */ /* 0x000fe40000011606 */
[C---:B------:R-:W-:Y:S02]  /*15460*/  PRMT R27, R0.reuse, 0x7632, R27 ;  /* 0x00007632001b7816 */ /* 0x040fe4000000001b */
[----:B------:R-:W-:Y:S02]  /*15470*/  PRMT R26, R0, 0x7610, R26 ;  /* 0x00007610001a7816 */ /* 0x000fe4000000001a */
[----:B----4-:R-:W-:Y:S01]  /*15480*/  SHF.R.U32.HI R5, RZ, 0x8, R13 ;  /* 0x00000008ff057819 */ /* 0x010fe2000001160d */
[----:B------:R-:W-:Y:S01]  /*15490*/  @!P4 HADD2 R25, -R27.H0_H0, -RZ.H0_H0 ;  /* 0xa00000ff1b19c230 */ /* 0x000fe20000000900 */
[----:B------:R-:W-:Y:S01]  /*154a0*/  PRMT R170, R26, 0x5410, R27 ;  /* 0x000054101aaa7816 */ /* 0x000fe2000000001b */
[----:B------:R-:W-:Y:S01]  /*154b0*/  @!P6 HADD2 R30, -R26.H0_H0, -RZ.H0_H0 ;  /* 0xa00000ff1a1ee230 */ /* 0x000fe20000000900 */
[----:B------:R-:W-:-:S02]  /*154c0*/  LOP3.LUT R5, R5, 0xffff, RZ, 0xc0, !PT ;  /* 0x0000ffff05057812 */ /* 0x000fc400078ec0ff */
[----:B------:R-:W-:Y:S02]  /*154d0*/  @!P4 PRMT R27, R25, 0x5410, RZ ;  /* 0x00005410191bc816 */ /* 0x000fe400000000ff */
[----:B------:R-:W-:Y:S01]  /*154e0*/  ISETP.LE.U32.AND P4, PT, R5, UR12, PT ;  /* 0x0000000c05007c0c */ /* 0x000fe2000bf83070 */
[----:B------:R-:W-:Y:S01]  /*154f0*/  FFMA.FTZ R5, R195, UR43, -R4 ;  /* 0x0000002bc3057c23 */ /* 0x000fe20008010804 */
[----:B-1----:R-:W-:Y:S02]  /*15500*/  F2FP.F16.F32.PACK_AB R8, R169, R159 ;  /* 0x0000009fa908723e */ /* 0x002fe400000000ff */
[----:B------:R-:W-:Y:S01]  /*15510*/  LOP3.LUT R0, R11, 0xff, RZ, 0xc0, !PT ;  /* 0x000000ff0b007812 */ /* 0x000fe200078ec0ff */
[----:B------:R2:W-:Y:S01]  /*15520*/  MUFU.EX2 R231, R5 ;  /* 0x0000000500e77308 */ /* 0x0005e20000000800 */
[----:B------:R-:W-:Y:S02]  /*15530*/  PRMT R226, R8, 0x7632, R226 ;  /* 0x0000763208e27816 */ /* 0x000fe400000000e2 */
[----:B------:R-:W-:-:S02]  /*15540*/  ISETP.LE.U32.AND P2, PT, R0, UR12, PT ;  /* 0x0000000c00007c0c */ /* 0x000fc4000bf43070 */
[----:B------:R-:W-:Y:S02]  /*15550*/  LOP3.LUT R11, R6, 0xff, RZ, 0xc0, !PT ;  /* 0x000000ff060b7812 */ /* 0x000fe400078ec0ff */
[----:B------:R-:W-:Y:S01]  /*15560*/  SHF.R.U32.HI R13, RZ, 0x18, R6 ;  /* 0x00000018ff0d7819 */ /* 0x000fe20000011606 */
[----:B------:R-:W-:Y:S01]  /*15570*/  FFMA.FTZ R6, R200, UR43, -R4 ;  /* 0x0000002bc8067c23 */ /* 0x000fe20008010804 */
[----:B------:R-:W-:Y:S01]  /*15580*/  LOP3.LUT R0, R7, UR25, R16, 0x96, !PT ;  /* 0x0000001907007c12 */ /* 0x000fe2000f8e9610 */
[----:B------:R-:W-:Y:S01]  /*15590*/  @!P4 HADD2 R31, -R226.H0_H0, -RZ.H0_H0 ;  /* 0xa00000ffe21fc230 */ /* 0x000fe20000000900 */
[----:B------:R-:W-:Y:S01]  /*155a0*/  PRMT R227, R8, 0x7610, R227 ;  /* 0x0000761008e37816 */ /* 0x000fe200000000e3 */
[----:B------:R1:W3:Y:S01]  /*155b0*/  MUFU.EX2 R232, R6 ;  /* 0x0000000600e87308 */ /* 0x0002e20000000800 */
[----:B------:R-:W-:Y:S01]  /*155c0*/  FFMA.FTZ R7, R141, UR43, -R3 ;  /* 0x0000002b8d077c23 */ /* 0x000fe20008010803 */
[----:B------:R-:W-:Y:S02]  /*155d0*/  @!P6 PRMT R26, R30, 0x5410, RZ ;  /* 0x000054101e1ae816 */ /* 0x000fe400000000ff */
[----:B------:R-:W-:Y:S01]  /*155e0*/  PRMT R180, R227, 0x5410, R226 ;  /* 0x00005410e3b47816 */ /* 0x000fe200000000e2 */
[----:B------:R-:W-:Y:S01]  /*155f0*/  @!P3 HADD2 R33, -R227.H0_H0, -RZ.H0_H0 ;  /* 0xa00000ffe321b230 */ /* 0x000fe20000000900 */
[----:B--2---:R-:W-:-:S02]  /*15600*/  F2FP.F16.F32.PACK_AB R5, R252, R147 ;  /* 0x00000093fc05723e */ /* 0x004fc400000000ff */
[----:B------:R-:W-:Y:S01]  /*15610*/  @!P4 PRMT R226, R31, 0x5410, RZ ;  /* 0x000054101fe2c816 */ /* 0x000fe200000000ff */
[----:B------:R3:W-:Y:S01]  /*15620*/  MUFU.EX2 R141, R7 ;  /* 0x00000007008d7308 */ /* 0x0007e20000000800 */
[C---:B------:R-:W-:Y:S02]  /*15630*/  PRMT R225, R5.reuse, 0x7632, R225 ;  /* 0x0000763205e17816 */ /* 0x040fe400000000e1 */
[----:B------:R-:W-:Y:S02]  /*15640*/  PRMT R224, R5, 0x7610, R224 ;  /* 0x0000761005e07816 */ /* 0x000fe400000000e0 */
[----:B------:R-:W-:Y:S01]  /*15650*/  LOP3.LUT R5, R0, 0xffff, RZ, 0xc0, !PT ;  /* 0x0000ffff00057812 */ /* 0x000fe200078ec0ff */
[----:B------:R-:W-:Y:S01]  /*15660*/  @!P1 HADD2 R32, -R225.H0_H0, -RZ.H0_H0 ;  /* 0xa00000ffe1209230 */ /* 0x000fe20000000900 */
[----:B------:R-:W-:Y:S01]  /*15670*/  PRMT R249, R224, 0x5410, R225 ;  /* 0x00005410e0f97816 */ /* 0x000fe200000000e1 */
[----:B------:R-:W-:Y:S01]  /*15680*/  @!P2 HADD2 R34, -R224.H0_H0, -RZ.H0_H0 ;  /* 0xa00000ffe022a230 */ /* 0x000fe20000000900 */
[----:B-1----:R-:W-:-:S02]  /*15690*/  LOP3.LUT R6, R0, 0xff, RZ, 0xc0, !PT ;  /* 0x000000ff00067812 */ /* 0x002fc400078ec0ff */
[----:B------:R-:W-:Y:S02]  /*156a0*/  SHF.R.U32.HI R5, RZ, 0x8, R5 ;  /* 0x00000008ff057819 */ /* 0x000fe40000011605 */
[----:B------:R-:W-:Y:S01]  /*156b0*/  ISETP.LE.U32.AND P4, PT, R6, UR12, PT ;  /* 0x0000000c06007c0c */ /* 0x000fe2000bf83070 */
[----:B------:R-:W-:Y:S01]  /*156c0*/  FFMA.FTZ R6, R44, UR43, -R3 ;  /* 0x0000002b2c067c23 */ /* 0x000fe20008010803 */
[----:B------:R-:W-:Y:S02]  /*156d0*/  LOP3.LUT R5, R5, 0xffff, RZ, 0xc0, !PT ;  /* 0x0000ffff05057812 */ /* 0x000fe400078ec0ff */
[----:B------:R-:W-:Y:S01]  /*156e0*/  @!P1 PRMT R225, R32, 0x5410, RZ ;  /* 0x0000541020e19816 */ /* 0x000fe200000000ff */
[----:B------:R1:W2:Y:S01]  /*156f0*/  MUFU.EX2 R145, R6 ;  /* 0x0000000600917308 */ /* 0x0002a20000000800 */
[----:B------:R-:W-:Y:S02]  /*15700*/  ISETP.LE.U32.AND P1, PT, R5, UR12, PT ;  /* 0x0000000c05007c0c */ /* 0x000fe4000bf23070 */
[----:B------:R-:W-:-:S02]  /*15710*/  SHF.R.U32.HI R5, RZ, 0x10, R0 ;  /* 0x00000010ff057819 */ /* 0x000fc40000011600 */
[----:B---3--:R-:W-:Y:S02]  /*15720*/  F2FP.F16.F32.PACK_AB R7, R232, R231 ;  /* 0x000000e7e807723e */ /* 0x008fe400000000ff */
[----:B------:R-:W-:Y:S02]  /*15730*/  LOP3.LUT R5, R5, 0xff, RZ, 0xc0, !PT ;  /* 0x000000ff05057812 */ /* 0x000fe400078ec0ff */
[----:B------:R-:W-:Y:S02]  /*15740*/  @!P2 PRMT R224, R34, 0x5410, RZ ;  /* 0x0000541022e0a816 */ /* 0x000fe400000000ff */
[----:B------:R-:W-:Y:S01]  /*15750*/  ISETP.LE.U32.AND P2, PT, R5, UR12, PT ;  /* 0x0000000c05007c0c */ /* 0x000fe2000bf43070 */
[----:B------:R-:W-:Y:S01]  /*15760*/  FFMA.FTZ R5, R201, UR43, -R4 ;  /* 0x0000002bc9057c23 */ /* 0x000fe20008010804 */
[C---:B------:R-:W-:Y:S02]  /*15770*/  PRMT R223, R7.reuse, 0x7610, R223 ;  /* 0x0000761007df7816 */ /* 0x040fe400000000df */
[----:B------:R-:W-:Y:S01]  /*15780*/  PRMT R222, R7, 0x7632, R222 ;  /* 0x0000763207de7816 */ /* 0x000fe200000000de */
[----:B------:R3:W-:Y:S01]  /*15790*/  MUFU.EX2 R229, R5 ;  /* 0x0000000500e57308 */ /* 0x0007e20000000800 */
[----:B-1----:R-:W-:Y:S01]  /*157a0*/  FFMA.FTZ R6, R202, UR43, -R4 ;  /* 0x0000002bca067c23 */ /* 0x002fe20008010804 */
[----:B------:R-:W-:Y:S01]  /*157b0*/  @!P4 HADD2 R35, -R223.H0_H0, -RZ.H0_H0 ;  /* 0xa00000ffdf23c230 */ /* 0x000fe20000000900 */
[----:B------:R-:W-:Y:S01]  /*157c0*/  SHF.R.U32.HI R0, RZ, 0x18, R0 ;  /* 0x00000018ff007819 */ /* 0x000fe20000011600 */
[----:B------:R-:W-:Y:S01]  /*157d0*/  @!P1 HADD2 R36, -R222.H0_H0, -RZ.H0_H0 ;  /* 0xa00000ffde249230 */ /* 0x000fe20000000900 */
[----:B------:R-:W-:-:S02]  /*157e0*/  PRMT R15, R223, 0x5410, R222 ;  /* 0x00005410df0f7816 */ /* 0x000fc400000000de */
[----:B------:R-:W-:Y:S01]  /*157f0*/  @!P4 PRMT R223, R35, 0x5410, RZ ;  /* 0x0000541023dfc816 */ /* 0x000fe200000000ff */
[----:B------:R2:W1:Y:S01]  /*15800*/  MUFU.EX2 R183, R6 ;  /* 0x0000000600b77308 */ /* 0x0004620000000800 */
[----:B------:R-:W-:Y:S02]  /*15810*/  ISETP.LE.U32.AND P4, PT, R0, UR12, PT ;  /* 0x0000000c00007c0c */ /* 0x000fe4000bf83070 */
[----:B------:R-:W-:Y:S02]  /*15820*/  SHF.R.U32.HI R0, RZ, 0x8, R9 ;  /* 0x00000008ff007819 */ /* 0x000fe40000011609 */
[----:B------:R-:W-:Y:S02]  /*15830*/  @!P1 PRMT R222, R36, 0x5410, RZ ;  /* 0x0000541024de9816 */ /* 0x000fe400000000ff */
[----:B------:R-:W-:Y:S01]  /*15840*/  LOP3.LUT R0, R0, 0xffff, RZ, 0xc0, !PT ;  /* 0x0000ffff00007812 */ /* 0x000fe200078ec0ff */
[----:B---3--:R-:W-:Y:S01]  /*15850*/  FFMA.FTZ R5, R142, UR43, -R3 ;  /* 0x0000002b8e057c23 */ /* 0x008fe20008010803 */
[----:B------:R-:W-:-:S02]  /*15860*/  ISETP.LE.U32.AND P1, PT, R11, UR12, PT ;  /* 0x0000000c0b007c0c */ /* 0x000fc4000bf23070 */
[----:B------:R-:W-:Y:S01]  /*15870*/  ISETP.LE.U32.AND P6, PT, R12, UR12, PT ;  /* 0x0000000c0c007c0c */ /* 0x000fe2000bfc3070 */
[----:B------:R3:W-:Y:S01]  /*15880*/  MUFU.EX2 R234, R5 ;  /* 0x0000000500ea7308 */ /* 0x0007e20000000800 */
[----:B------:R-:W-:Y:S02]  /*15890*/  @!P3 PRMT R227, R33, 0x5410, RZ ;  /* 0x0000541021e3b816 */ /* 0x000fe400000000ff */
[----:B------:R-:W-:Y:S02]  /*158a0*/  ISETP.LE.U32.AND P3, PT, R10, UR12, PT ;  /* 0x0000000c0a007c0c */ /* 0x000fe4000bf63070 */
[----:B--2---:R-:W-:Y:S01]  /*158b0*/  F2FP.F16.F32.PACK_AB R6, R145, R141 ;  /* 0x0000008d9106723e */ /* 0x004fe200000000ff */
[----:B------:R-:W-:Y:S01]  /*158c0*/  STL [R1+0x1ac], R227 ;  /* 0x0001ace301007387 */ /* 0x000fe20000100800 */
[----:B------:R-:W-:Y:S02]  /*158d0*/  FSEL R10, R70, RZ, P5 ;  /* 0x000000ff460a7208 */ /* 0x000fe40002800000 */
[C---:B------:R-:W-:Y:S01]  /*158e0*/  PRMT R219, R6.reuse, 0x7610, R219 ;  /* 0x0000761006db7816 */ /* 0x040fe200000000db */
[----:B------:R-:W-:Y:S01]  /*158f0*/  STL [R1+0x1b0], R226 ;  /* 0x0001b0e201007387 */ /* 0x000fe20000100800 */
[----:B------:R-:W-:Y:S01]  /*15900*/  PRMT R218, R6, 0x7632, R218 ;  /* 0x0000763206da7816 */ /* 0x000fe200000000da */
[----:B------:R-:W-:-:S04]  /*15910*/  IMAD.WIDE.U32 R6, R19, -0x2daee0ad, RZ ;  /* 0xd2511f5313067825 */ /* 0x000fc800078e00ff */
[----:B------:R-:W-:Y:S01]  /*15920*/  @!P2 HADD2 R37, -R219.H0_H0, -RZ.H0_H0 ;  /* 0xa00000ffdb25a230 */ /* 0x000fe20000000900 */
[----:B------:R-:W-:Y:S01]  /*15930*/  PRMT R235, R219, 0x5410, R218 ;  /* 0x00005410dbeb7816 */ /* 0x000fe200000000da */
[----:B------:R-:W-:Y:S02]  /*15940*/  @!P4 HADD2 R38, -R218.H0_H0, -RZ.H0_H0 ;  /* 0xa00000ffda26c230 */ /* 0x000fe40000000900 */
[----:B---3--:R-:W-:Y:S01]  /*15950*/  FFMA.FTZ R5, R143, UR43, -R3 ;  /* 0x0000002b8f057c23 */ /* 0x008fe20008010803 */
[----:B------:R-:W-:Y:S01]  /*15960*/  LOP3.LUT R8, R6, 0xff, RZ, 0xc0, !PT ;  /* 0x000000ff06087812 */ /* 0x000fe200078ec0ff */
[----:B------:R-:W-:Y:S01]  /*15970*/  STL [R1+0x1b4], R225 ;  /* 0x0001b4e101007387 */ /* 0x000fe20000100800 */
[----:B------:R-:W-:Y:S01]  /*15980*/  @!P2 PRMT R219, R37, 0x5410, RZ ;  /* 0x0000541025dba816 */ /* 0x000fe200000000ff */
[----:B------:R-:W2:Y:S01]  /*15990*/  MUFU.EX2 R250, R5 ;  /* 0x0000000500fa7308 */ /* 0x000ea20000000800 */
[----:B------:R-:W-:Y:S02]  /*159a0*/  ISETP.LE.U32.AND P2, PT, R0, UR12, PT ;  /* 0x0000000c00007c0c */ /* 0x000fe4000bf43070 */
[----:B-1----:R-:W-:-:S02]  /*159b0*/  F2FP.F16.F32.PACK_AB R0, R229, R183 ;  /* 0x000000b7e500723e */ /* 0x002fc400000000ff */
[----:B------:R-:W-:Y:S02]  /*159c0*/  @!P4 PRMT R218, R38, 0x5410, RZ ;  /* 0x0000541026dac816 */ /* 0x000fe400000000ff */
[C---:B------:R-:W-:Y:S02]  /*159d0*/  PRMT R217, R0.reuse, 0x7610, R217 ;  /* 0x0000761000d97816 */ /* 0x040fe400000000d9 */
[----:B------:R-:W-:Y:S02]  /*159e0*/  PRMT R216, R0, 0x7632, R216 ;  /* 0x0000763200d87816 */ /* 0x000fe400000000d8 */
[----:B------:R-:W-:Y:S01]  /*159f0*/  LOP3.LUT R0, R17, 0xff, RZ, 0xc0, !PT ;  /* 0x000000ff11007812 */ /* 0x000fe200078ec0ff */
[----:B------:R-:W-:Y:S01]  /*15a00*/  @!P1 HADD2 R39, -R217.H0_H0, -RZ.H0_H0 ;  /* 0xa00000ffd9279230 */ /* 0x000fe20000000900 */
[----:B------:R-:W-:Y:S01]  /*15a10*/  PRMT R178, R217, 0x5410, R216 ;  /* 0x00005410d9b27816 */ /* 0x000fe200000000d8 */
[----:B------:R-:W-:Y:S01]  /*15a20*/  @!P2 HADD2 R40, -R216.H0_H0, -RZ.H0_H0 ;  /* 0xa00000ffd828a230 */ /* 0x000fe20000000900 */
[----:B------:R-:W-:-:S02]  /*15a30*/  ISETP.LE.U32.AND P4, PT, R13, UR12, PT ;  /* 0x0000000c0d007c0c */ /* 0x000fc4000bf83070 */
[----:B------:R-:W-:Y:S02]  /*15a40*/  @!P1 PRMT R217, R39, 0x5410, RZ ;  /* 0x0000541027d99816 */ /* 0x000fe400000000ff */
[----:B------:R-:W-:Y:S02]  /*15a50*/  ISETP.LE.U32.AND P1, PT, R0, UR12, PT ;  /* 0x0000000c00007c0c */ /* 0x000fe4000bf23070 */
[----:B------:R-:W-:Y:S02]  /*15a60*/  LOP3.LUT R0, R14, 0xff, RZ, 0xc0, !PT ;  /* 0x000000ff0e007812 */ /* 0x000fe400078ec0ff */
[----:B------:R-:W-:Y:S02]  /*15a70*/  @!P2 PRMT R216, R40, 0x5410, RZ ;  /* 0x0000541028d8a816 */ /* 0x000fe400000000ff */
[----:B------:R-:W-:Y:S02]  /*15a80*/  ISETP.LE.U32.AND P2, PT, R0, UR12, PT ;  /* 0x0000000c00007c0c */ /* 0x000fe4000bf43070 */
[----:B--2---:R-:W-:-:S02]  /*15a90*/  F2FP.F16.F32.PACK_AB R0, R250, R234 ;  /* 0x000000eafa00723e */ /* 0x004fc400000000ff */
[----:B------:R-:W-:Y:S02]  /*15aa0*/  LOP3.LUT R14, R6, 0xffff, RZ, 0xc0, !PT ;  /* 0x0000ffff060e7812 */ /* 0x000fe400078ec0ff */
[--C-:B------:R-:W-:Y:S02]  /*15ab0*/  SHF.R.U32.HI R13, RZ, 0x10, R6.reuse ;  /* 0x00000010ff0d7819 */ /* 0x100fe40000011606 */
[----:B------:R-:W-:Y:S01]  /*15ac0*/  SHF.R.U32.HI R9, RZ, 0x18, R6 ;  /* 0x00000018ff097819 */ /* 0x000fe20000011606 */
[----:B------:R-:W-:Y:S01]  /*15ad0*/  FFMA.FTZ R6, R204, UR43, -R4 ;  /* 0x0000002bcc067c23 */ /* 0x000fe20008010804 */
[C---:B------:R-:W-:Y:S02]  /*15ae0*/  PRMT R215, R0.reuse, 0x7610, R215 ;  /* 0x0000761000d77816 */ /* 0x040fe400000000d7 */
[----:B------:R-:W-:Y:S01]  /*15af0*/  PRMT R214, R0, 0x7632, R214 ;  /* 0x0000763200d67816 */ /* 0x000fe200000000d6 */
[----:B------:R-:W-:Y:S01]  /*15b00*/  FFMA.FTZ R0, R203, UR43, -R4 ;  /* 0x0000002bcb007c23 */ /* 0x000fe20008010804 */
[----:B------:R1:W-:Y:S01]  /*15b10*/  MUFU.EX2 R179, R6 ;  /* 0x0000000600b37308 */ /* 0x0003e20000000800 */
[----:B------:R-:W-:Y:S01]  /*15b20*/  @!P2 HADD2 R41, -R215.H0_H0, -RZ.H0_H0 ;  /* 0xa00000ffd729a230 */ /* 0x000fe20000000900 */
[----:B------:R-:W-:Y:S01]  /*15b30*/  PRMT R22, R215, 0x5410, R214 ;  /* 0x00005410d7167816 */ /* 0x000fe200000000d6 */
[----:B------:R-:W-:Y:S01]  /*15b40*/  @!P4 HADD2 R44, -R214.H0_H0, -RZ.H0_H0 ;  /* 0xa00000ffd62cc230 */ /* 0x000fe20000000900 */
[----:B------:R-:W-:-:S02]  /*15b50*/  LOP3.LUT R5, R7, UR25, R18, 0x96, !PT ;  /* 0x0000001907057c12 */ /* 0x000fc4000f8e9612 */
[----:B------:R-:W-:Y:S02]  /*15b60*/  @!P2 PRMT R215, R41, 0x5410, RZ ;  /* 0x0000541029d7a816 */ /* 0x000fe400000000ff */
[----:B------:R2:W3:Y:S01]  /*15b70*/  MUFU.EX2 R233, R0 ;  /* 0x0000000000e97308 */ /* 0x0004e20000000800 */
[----:B------:R-:W-:Y:S02]  /*15b80*/  @!P4 PRMT R214, R44, 0x5410, RZ ;  /* 0x000054102cd6c816 */ /* 0x000fe400000000ff */
[----:B-1----:R-:W-:-:S04]  /*15b90*/  LOP3.LUT R6, R2, 0xff, RZ, 0xc0, !PT ;  /* 0x000000ff02067812 */ /* 0x002fc800078ec0ff */
[----:B------:R-:W-:Y:S02]  /*15ba0*/  ISETP.LE.U32.AND P2, PT, R6, UR12, PT ;  /* 0x0000000c06007c0c */ /* 0x000fe4000bf43070 */
[----:B--2---:R-:W-:-:S04]  /*15bb0*/  LOP3.LUT R0, R2, 0xffff, RZ, 0xc0, !PT ;  /* 0x0000ffff02007812 */ /* 0x004fc800078ec0ff */
[----:B------:R-:W-:-:S04]  /*15bc0*/  SHF.R.U32.HI R0, RZ, 0x8, R0 ;  /* 0x00000008ff007819 */ /* 0x000fc80000011600 */
[----:B------:R-:W-:-:S04]  /*15bd0*/  LOP3.LUT R0, R0, 0xffff, RZ, 0xc0, !PT ;  /* 0x0000ffff00007812 */ /* 0x000fc800078ec0ff */
[----:B------:R-:W-:Y:S02]  /*15be0*/  ISETP.LE.U32.AND P4, PT, R0, UR12, PT ;  /* 0x0000000c00007c0c */ /* 0x000fe4000bf83070 */
[----:B---3--:R-:W-:-:S04]  /*15bf0*/  F2FP.F16.F32.PACK_AB R0, R233, R179 ;  /* 0x000000b3e900723e */ /* 0x008fc800000000ff */
[C---:B------:R-:W-:Y:S02]  /*15c00*/  PRMT R204, R0.reuse, 0x7610, R204 ;  /* 0x0000761000cc7816 */ /* 0x040fe400000000cc */
[----:B------:R-:W-:Y:S02]  /*15c10*/  PRMT R203, R0, 0x7632, R203 ;  /* 0x0000763200cb7816 */ /* 0x000fe400000000cb */
[----:B------:R-:W-:Y:S01]  /*15c20*/  SHF.R.U32.HI R0, RZ, 0x18, R2 ;  /* 0x00000018ff007819 */ /* 0x000fe20000011602 */
[----:B------:R-:W-:Y:S01]  /*15c30*/  @!P2 HADD2 R47, -R204.H0_H0, -RZ.H0_H0 ;  /* 0xa00000ffcc2fa230 */ /* 0x000fe20000000900 */
[----:B------:R-:W-:Y:S01]  /*15c40*/  PRMT R228, R204, 0x5410, R203 ;  /* 0x00005410cce47816 */ /* 0x000fe200000000cb */
[----:B------:R-:W-:-:S03]  /*15c50*/  @!P4 HADD2 R48, -R203.H0_H0, -RZ.H0_H0 ;  /* 0xa00000ffcb30c230 */ /* 0x000fc60000000900 */
[----:B------:R-:W-:Y:S02]  /*15c60*/  @!P2 PRMT R204, R47, 0x5410, RZ ;  /* 0x000054102fcca816 */ /* 0x000fe400000000ff */
[----:B------:R-:W-:Y:S02]  /*15c70*/  ISETP.LE.U32.AND P2, PT, R0, UR12, PT ;  /* 0x0000000c00007c0c */ /* 0x000fe4000bf43070 */
[----:B------:R-:W-:Y:S02]  /*15c80*/  SHF.R.U32.HI R0, RZ, 0x10, R2 ;  /* 0x00000010ff007819 */ /* 0x000fe40000011602 */
[----:B------:R-:W-:Y:S02]  /*15c90*/  FMNMX.FTZ R2, R241, R161, !PT ;  /* 0x000000a1f1027209 */ /* 0x000fe40007810000 */
[----:B------:R-:W-:Y:S02]  /*15ca0*/  LOP3.LUT R0, R0, 0xff, RZ, 0xc0, !PT ;  /* 0x000000ff00007812 */ /* 0x000fe400078ec0ff */
[----:B------:R-:W-:-:S02]  /*15cb0*/  @!P4 PRMT R203, R48, 0x5410, RZ ;  /* 0x0000541030cbc816 */ /* 0x000fc400000000ff */
[----:B------:R-:W-:Y:S02]  /*15cc0*/  ISETP.LE.U32.AND P4, PT, R0, UR12, PT ;  /* 0x0000000c00007c0c */ /* 0x000fe4000bf83070 */
[----:B------:R-:W-:Y:S02]  /*15cd0*/  FMNMX.FTZ R2, R162, R2, !PT ;  /* 0x00000002a2027209 */ /* 0x000fe40007810000 */
        /* <DEDUP_REMOVED lines=15> */
[----:B-1----:R-:W-:Y:S01]  /*15dd0*/  FFMA.FTZ R2, R152, UR43, -R3 ;  /* 0x0000002b98027c23 */ /* 0x002fe20008010803 */
[----:B------:R-:W-:Y:S02]  /*15de0*/  FMNMX.FTZ R69, R62, R69, !PT ;  /* 0x000000453e457209 */ /* 0x000fe40007810000 */
[----:B------:R-:W-:Y:S01]  /*15df0*/  FMNMX.FTZ R0, R148, R0, !PT ;  /* 0x0000000094007209 */ /* 0x000fe20007810000 */
[----:B------:R1:W2:Y:S01]  /*15e00*/  MUFU.EX2 R190, R2 ;  /* 0x0000000200be7308 */ /* 0x0002a20000000800 */
        /* <DEDUP_REMOVED lines=9> */
[--C-:B-1----:R-:W-:Y:S01]  /*15ea0*/  FFMA.FTZ R2, R206, UR43, -R4.reuse ;  /* 0x0000002bce027c23 */ /* 0x102fe20008010804 */
[----:B------:R-:W-:Y:S01]  /*15eb0*/  FMNMX.FTZ R0, R55, R0, !PT ;  /* 0x0000000037007209 */ /* 0x000fe20007810000 */
[----:B------:R-:W-:Y:S01]  /*15ec0*/  IMAD.MOV.U32 R206, RZ, RZ, R169 ;  /* 0x000000ffffce7224 */ /* 0x000fe200078e00a9 */
[----:B------:R-:W-:Y:S01]  /*15ed0*/  FMNMX.FTZ R69, R43, R69, !PT ;  /* 0x000000452b457209 */ /* 0x000fe20007810000 */
[----:B------:R-:W-:Y:S01]  /*15ee0*/  MUFU.EX2 R251, R2 ;  /* 0x0000000200fb7308 */ /* 0x000fe20000000800 */
[----:B------:R-:W-:Y:S02]  /*15ef0*/  FMNMX.FTZ R0, R50, R0, !PT ;  /* 0x0000000032007209 */ /* 0x000fe40007810000 */
[----:B------:R-:W-:Y:S02]  /*15f00*/  FMNMX.FTZ R69, R42, R69, !PT ;  /* 0x000000452a457209 */ /* 0x000fe40007810000 */
[----:B------:R-:W-:Y:S01]  /*15f10*/  FMNMX.FTZ R68, R49, R0, !PT ;  /* 0x0000000031447209 */ /* 0x000fe20007810000 */
[----:B------:R-:W-:-:S02]  /*15f20*/  FFMA.FTZ R0, R205, UR43, -R4 ;  /* 0x0000002bcd007c23 */ /* 0x000fc40008010804 */
[----:B------:R-:W1:Y:S01]  /*15f30*/  SHFL.BFLY PT, R6, R69, 0x2, 0x1f ;  /* 0x0c401f0045067f89 */ /* 0x000e6200000e0000 */
[----:B------:R-:W-:Y:S01]  /*15f40*/  FMNMX.FTZ R68, R46, R68, !PT ;  /* 0x000000442e447209 */ /* 0x000fe20007810000 */
[----:B------:R2:W3:Y:S04]  /*15f50*/  MUFU.EX2 R181, R0 ;  /* 0x0000000000b57308 */ /* 0x0004e80000000800 */
[----:B------:R-:W4:Y:S01]  /*15f60*/  SHFL.BFLY PT, R7, R68, 0x2, 0x1f ;  /* 0x0c401f0044077f89 */ /* 0x000f2200000e0000 */
[----:B--2---:R-:W-:-:S04]  /*15f70*/  F2FP.F16.F32.PACK_AB R0, R190, R176 ;  /* 0x000000b0be00723e */ /* 0x004fc800000000ff */
[C---:B------:R-:W-:Y:S02]  /*15f80*/  PRMT R202, R0.reuse, 0x7632, R202 ;  /* 0x0000763200ca7816 */ /* 0x040fe400000000ca */
[----:B-1----:R-:W-:Y:S02]  /*15f90*/  FMNMX.FTZ R69, R69, R6, !PT ;  /* 0x0000000645457209 */ /* 0x002fe40007810000 */
[----:B------:R-:W-:Y:S01]  /*15fa0*/  PRMT R201, R0, 0x7610, R201 ;  /* 0x0000761000c97816 */ /* 0x000fe200000000c9 */
[----:B------:R-:W-:Y:S01]  /*15fb0*/  @!P2 HADD2 R58, -R202.H0_H0, -RZ.H0_H0 ;  /* 0xa00000ffca3aa230 */ /* 0x000fe20000000900 */
[----:B------:R-:W-:Y:S01]  /*15fc0*/  SHF.R.U32.HI R0, RZ, 0x8, R24 ;  /* 0x00000008ff007819 */ /* 0x000fe20000011618 */
[----:B------:R-:W1:Y:S01]  /*15fd0*/  SHFL.BFLY PT, R2, R69, 0x1, 0x1f ;  /* 0x0c201f0045027f89 */ /* 0x000e6200000e0000 */
[----:B----4-:R-:W-:Y:S01]  /*15fe0*/  FMNMX.FTZ R68, R68, R7, !PT ;  /* 0x0000000744447209 */ /* 0x010fe20007810000 */
[----:B------:R-:W-:Y:S01]  /*15ff0*/  @!P4 HADD2 R56, -R201.H0_H0, -RZ.H0_H0 ;  /* 0xa00000ffc938c230 */ /* 0x000fe20000000900 */
[----:B------:R-:W-:-:S02]  /*16000*/  LOP3.LUT R0, R0, 0xffff, RZ, 0xc0, !PT ;  /* 0x0000ffff00007812 */ /* 0x000fc400078ec0ff */
[----:B------:R-:W-:Y:S01]  /*16010*/  PRMT R230, R201, 0x5410, R202 ;  /* 0x00005410c9e67816 */ /* 0x000fe200000000ca */
[----:B------:R-:W2:Y:S01]  /*16020*/  SHFL.BFLY PT, R6, R68, 0x1, 0x1f ;  /* 0x0c201f0044067f89 */ /* 0x000ea200000e0000 */
[----:B------:R-:W-:Y:S02]  /*16030*/  @!P2 PRMT R202, R58, 0x5410, RZ ;  /* 0x000054103acaa816 */ /* 0x000fe400000000ff */
[----:B------:R-:W-:Y:S02]  /*16040*/  ISETP.LE.U32.AND P2, PT, R0, UR12, PT ;  /* 0x0000000c00007c0c */ /* 0x000fe4000bf43070 */
[----:B---3--:R-:W-:Y:S02]  /*16050*/  F2FP.F16.F32.PACK_AB R0, R251, R181 ;  /* 0x000000b5fb00723e */ /* 0x008fe400000000ff */
[----:B------:R-:W-:Y:S02]  /*16060*/  @!P4 PRMT R201, R56, 0x5410, RZ ;  /* 0x0000541038c9c816 */ /* 0x000fe400000000ff */
[----:B------:R-:W-:-:S02]  /*16070*/  PRMT R200, R0, 0x7610, R200 ;  /* 0x0000761000c87816 */ /* 0x000fc400000000c8 */
[----:B------:R-:W-:Y:S02]  /*16080*/  PRMT R199, R0, 0x7632, R199 ;  /* 0x0000763200c77816 */ /* 0x000fe400000000c7 */
[----:B------:R-:W-:Y:S01]  /*16090*/  SHF.R.U32.HI R0, RZ, 0x10, R5 ;  /* 0x00000010ff007819 */ /* 0x000fe20000011605 */
[----:B------:R-:W-:Y:S01]  /*160a0*/  @!P6 HADD2 R60, -R200.H0_H0, -RZ.H0_H0 ;  /* 0xa00000ffc83ce230 */ /* 0x000fe20000000900 */
[----:B------:R-:W-:Y:S01]  /*160b0*/  PRMT R187, R200, 0x5410, R199 ;  /* 0x00005410c8bb7816 */ /* 0x000fe200000000c7 */
[----:B------:R-:W-:Y:S01]  /*160c0*/  @!P2 HADD2 R63, -R199.H0_H0, -RZ.H0_H0 ;  /* 0xa00000ffc73fa230 */ /* 0x000fe20000000900 */
[----:B------:R-:W-:Y:S02]  /*160d0*/  LOP3.LUT R0, R0, 0xff, RZ, 0xc0, !PT ;  /* 0x000000ff00007812 */ /* 0x000fe400078ec0ff */
[----:B------:R-:W-:Y:S02]  /*160e0*/  @!P6 PRMT R200, R60, 0x5410, RZ ;  /* 0x000054103cc8e816 */ /* 0x000fe400000000ff */
[----:B------:R-:W-:Y:S01]  /*160f0*/  ISETP.LE.U32.AND P6, PT, R0, UR12, PT ;  /* 0x0000000c00007c0c */ /* 0x000fe2000bfc3070 */
[----:B------:R-:W-:Y:S01]  /*16100*/  FFMA.FTZ R0, R164, UR43, -R3 ;  /* 0x0000002ba4007c23 */ /* 0x000fe20008010803 */
[----:B-1----:R-:W-:-:S02]  /*16110*/  FMNMX.FTZ R69, R69, R2, !PT ;  /* 0x0000000245457209 */ /* 0x002fc40007810000 */
[----:B------:R-:W-:Y:S01]  /*16120*/  @!P2 PRMT R199, R63, 0x5410, RZ ;  /* 0x000054103fc7a816 */ /* 0x000fe200000000ff */
[----:B------:R1:W-:Y:S01]  /*16130*/  MUFU.EX2 R71, R0 ;  /* 0x0000000000477308 */ /* 0x0003e20000000800 */
[----:B--2---:R-:W-:Y:S01]  /*16140*/  FMNMX.FTZ R68, R68, R6, !PT ;  /* 0x0000000644447209 */ /* 0x004fe20007810000 */
[C---:B------:R-:W-:Y:S01]  /*16150*/  FMUL.FTZ R2, R69.reuse, UR43 ;  /* 0x0000002b45027c20 */ /* 0x040fe20008410000 */
[----:B------:R-:W-:Y:S02]  /*16160*/  FSETP.NEU.FTZ.AND P2, PT, R69, -INF , PT ;  /* 0xff8000004500780b */ /* 0x000fe40003f5d000 */
[----:B------:R-:W-:Y:S02]  /*16170*/  LOP3.LUT R6, R5, 0xff, RZ, 0xc0, !PT ;  /* 0x000000ff05067812 */ /* 0x000fe400078ec0ff */
[----:B------:R-:W-:Y:S02]  /*16180*/  FSEL R2, R2, RZ, P2 ;  /* 0x000000ff02027208 */ /* 0x000fe40001000000 */
[----:B------:R-:W-:-:S02]  /*16190*/  FSEL R12, R69, RZ, P2 ;  /* 0x000000ff450c7208 */ /* 0x000fc40001000000 */
[----:B------:R-:W-:Y:S01]  /*161a0*/  FSETP.NEU.FTZ.AND P2, PT, R68, -INF , PT ;  /* 0xff8000004400780b */ /* 0x000fe20003f5d000 */
[----:B------:R-:W-:Y:S01]  /*161b0*/  FFMA.FTZ R38, R67, UR43, -R2 ;  /* 0x0000002b43267c23 */ /* 0x000fe20008010802 */
[----:B------:R-:W-:Y:S01]  /*161c0*/  ISETP.LE.U32.AND P4, PT, R8, UR12, PT ;  /* 0x0000000c08007c0c */ /* 0x000fe2000bf83070 */
[----:B------:R-:W-:Y:S01]  /*161d0*/  FFMA.FTZ R8, R167, UR43, -R4 ;  /* 0x0000002ba7087c23 */ /* 0x000fe20008010804 */
[----:B------:R-:W-:Y:S01]  /*161e0*/  FSEL R11, R68, RZ, P2 ;  /* 0x000000ff440b7208 */ /* 0x000fe20001000000 */
[--C-:B------:R-:W-:Y:S01]  /*161f0*/  FFMA.FTZ R39, R66, UR43, -R2.reuse ;  /* 0x0000002b42277c23 */ /* 0x100fe20008010802 */
[----:B-1----:R-:W-:Y:S01]  /*16200*/  FFMA.FTZ R0, R165, UR43, -R3 ;  /* 0x0000002ba5007c23 */ /* 0x002fe20008010803 */
        /* <DEDUP_REMOVED lines=8> */
[----:B------:R2:W3:Y:S01]  /*16290*/  MUFU.EX2 R25, R0 ;  /* 0x0000000000197308 */ /* 0x0004e20000000800 */
[--C-:B------:R-:W-:Y:S01]  /*162a0*/  FFMA.FTZ R56, R53, UR43, -R2.reuse ;  /* 0x0000002b35387c23 */ /* 0x100fe20008010802 */
[--C-:B------:R-:W-:Y:S01]  /*162b0*/  FFMA.FTZ R66, R45, UR43, -R2.reuse ;  /* 0x0000002b2d427c23 */ /* 0x100fe20008010802 */
[--C-:B------:R-:W-:Y:S01]  /*162c0*/  FFMA.FTZ R67, R43, UR43, -R2.reuse ;  /* 0x0000002b2b437c23 */ /* 0x100fe20008010802 */
[----:B-1----:R-:W-:-:S04]  /*162d0*/  FFMA.FTZ R8, R161, UR43, -R2 ;  /* 0x0000002ba1087c23 */ /* 0x002fc80008010802 */
[----:B------:R-:W-:Y:S01]  /*162e0*/  MUFU.EX2 R37, R8 ;  /* 0x0000000800257308 */ /* 0x000fe20000000800 */
[----:B--2---:R-:W-:Y:S01]  /*162f0*/  FMUL.FTZ R0, R68, UR43 ;  /* 0x0000002b44007c20 */ /* 0x004fe20008410000 */
[----:B---3--:R-:W-:-:S04]  /*16300*/  F2FP.F16.F32.PACK_AB R7, R25, R71 ;  /* 0x000000471907723e */ /* 0x008fc800000000ff */
[----:B------:R-:W-:Y:S02]  /*16310*/  FSEL R0, R0, RZ, P2 ;  /* 0x000000ff00007208 */ /* 0x000fe40001000000 */
[----:B------:R-:W-:Y:S02]  /*16320*/  ISETP.LE.U32.AND P2, PT, R6, UR12, PT ;  /* 0x0000000c06007c0c */ /* 0x000fe4000bf43070 */
[----:B------:R-:W-:Y:S01]  /*16330*/  SHF.R.U32.HI R6, RZ, 0x18, R5 ;  /* 0x00000018ff067819 */ /* 0x000fe20000011605 */
[--C-:B------:R-:W-:Y:S01]  /*16340*/  FFMA.FTZ R23, R173, UR43, -R0.reuse ;  /* 0x0000002bad177c23 */ /* 0x100fe20008010800 */
[----:B------:R-:W-:Y:S01]  /*16350*/  LOP3.LUT R5, R5, 0xffff, RZ, 0xc0, !PT ;  /* 0x0000ffff05057812 */ /* 0x000fe200078ec0ff */
[----:B------:R-:W-:Y:S01]  /*16360*/  FFMA.FTZ R31, R166, UR43, -R0 ;  /* 0x0000002ba61f7c23 */ /* 0x000fe20008010800 */
[----:B------:R-:W-:Y:S01]  /*16370*/  ISETP.LE.U32.AND P5, PT, R6, UR12, PT ;  /* 0x0000000c06007c0c */ /* 0x000fe2000bfa3070 */
[----:B------:R-:W-:Y:S01]  /*16380*/  FFMA.FTZ R6, R213, UR43, -R4 ;  /* 0x0000002bd5067c23 */ /* 0x000fe20008010804 */
[----:B------:R-:W-:Y:S01]  /*16390*/  PRMT R197, R7, 0x7632, R197 ;  /* 0x0000763207c57816 */ /* 0x000fe200000000c5 */
[----:B------:R-:W-:Y:S01]  /*163a0*/  FFMA.FTZ R32, R163, UR43, -R0 ;  /* 0x0000002ba3207c23 */ /* 0x000fe20008010800 */
[----:B------:R-:W-:Y:S01]  /*163b0*/  SHF.R.U32.HI R5, RZ, 0x8, R5 ;  /* 0x00000008ff057819 */ /* 0x000fe20000011605 */
[----:B------:R1:W-:Y:S01]  /*163c0*/  MUFU.EX2 R189, R6 ;  /* 0x0000000600bd7308 */ /* 0x0003e20000000800 */
[----:B------:R-:W-:Y:S01]  /*163d0*/  PRMT R198, R7, 0x7610, R198 ;  /* 0x0000761007c67816 */ /* 0x000fe200000000c6 */
[----:B------:R-:W-:Y:S01]  /*163e0*/  @!P3 HADD2 R72, -R197.H0_H0, -RZ.H0_H0 ;  /* 0xa00000ffc548b230 */ /* 0x000fe20000000900 */
[----:B------:R-:W-:Y:S01]  /*163f0*/  LOP3.LUT R5, R5, 0xffff, RZ, 0xc0, !PT ;  /* 0x0000ffff05057812 */ /* 0x000fe200078ec0ff */
[----:B------:R-:W-:Y:S01]  /*16400*/  FFMA.FTZ R7, R210, UR43, -R3 ;  /* 0x0000002bd2077c23 */ /* 0x000fe20008010803 */
[----:B------:R-:W-:Y:S01]  /*16410*/  PRMT R184, R198, 0x5410, R197 ;  /* 0x00005410c6b87816 */ /* 0x000fe200000000c5 */
[----:B------:R-:W-:Y:S01]  /*16420*/  @!P1 HADD2 R73, -R198.H0_H0, -RZ.H0_H0 ;  /* 0xa00000ffc6499230 */ /* 0x000fe20000000900 */
[----:B------:R-:W-:Y:S01]  /*16430*/  @!P3 PRMT R197, R72, 0x5410, RZ ;  /* 0x0000541048c5b816 */ /* 0x000fe200000000ff */
[----:B------:R-:W-:Y:S01]  /*16440*/  FFMA.FTZ R72, R42, UR43, -R2 ;  /* 0x0000002b2a487c23 */ /* 0x000fe20008010802 */
[----:B------:R-:W-:Y:S01]  /*16450*/  ISETP.LE.U32.AND P3, PT, R5, UR12, PT ;  /* 0x0000000c05007c0c */ /* 0x000fe2000bf63070 */
[----:B------:R-:W-:Y:S01]  /*16460*/  FFMA.FTZ R5, R212, UR43, -R4 ;  /* 0x0000002bd4057c23 */ /* 0x000fe20008010804 */
[----:B------:R-:W-:Y:S01]  /*16470*/  @!P1 PRMT R198, R73, 0x5410, RZ ;  /* 0x0000541049c69816 */ /* 0x000fe200000000ff */
[--C-:B------:R-:W-:Y:S01]  /*16480*/  FFMA.FTZ R34, R156, UR43, -R0.reuse ;  /* 0x0000002b9c227c23 */ /* 0x100fe20008010800 */
[----:B------:R-:W-:Y:S01]  /*16490*/  ISETP.LE.U32.AND P1, PT, R9, UR12, PT ;  /* 0x0000000c09007c0c */ /* 0x000fe2000bf23070 */
[----:B------:R-:W-:Y:S01]  /*164a0*/  FFMA.FTZ R9, R207, UR43, -R3 ;  /* 0x0000002bcf097c23 */ /* 0x000fe20008010803 */
[----:B------:R2:W-:Y:S01]  /*164b0*/  MUFU.EX2 R227, R5 ;  /* 0x0000000500e37308 */ /* 0x0005e20000000800 */
[----:B------:R-:W-:Y:S01]  /*164c0*/  FFMA.FTZ R35, R154, UR43, -R0 ;  /* 0x0000002b9a237c23 */ /* 0x000fe20008010800 */
[----:B-1----:R-:W-:Y:S01]  /*164d0*/  FFMA.FTZ R6, R208, UR43, -R4 ;  /* 0x0000002bd0067c23 */ /* 0x002fe20008010804 */
[--C-:B------:R-:W-:Y:S01]  /*164e0*/  FFMA.FTZ R40, R151, UR43, -R0.reuse ;  /* 0x0000002b97287c23 */ /* 0x100fe20008010800 */
[--C-:B------:R-:W-:Y:S01]  /*164f0*/  FFMA.FTZ R41, R148, UR43, -R0.reuse ;  /* 0x0000002b94297c23 */ /* 0x100fe20008010800 */
[--C-:B------:R-:W-:Y:S01]  /*16500*/  FFMA.FTZ R44, R65, UR43, -R0.reuse ;  /* 0x0000002b412c7c23 */ /* 0x100fe20008010800 */
[--C-:B------:R-:W-:Y:S01]  /*16510*/  FFMA.FTZ R48, R64, UR43, -R0.reuse ;  /* 0x0000002b40307c23 */ /* 0x100fe20008010800 */
[--C-:B------:R-:W-:Y:S01]  /*16520*/  FFMA.FTZ R53, R57, UR43, -R0.reuse ;  /* 0x0000002b39357c23 */ /* 0x100fe20008010800 */
[----:B------:R-:W1:Y:S01]  /*16530*/  MUFU.EX2 R225, R6 ;  /* 0x0000000600e17308 */ /* 0x000e620000000800 */
[--C-:B------:R-:W-:Y:S01]  /*16540*/  FFMA.FTZ R58, R55, UR43, -R0.reuse ;  /* 0x0000002b373a7c23 */ /* 0x100fe20008010800 */
[--C-:B------:R-:W-:Y:S01]  /*16550*/  FFMA.FTZ R60, R50, UR43, -R0.reuse ;  /* 0x0000002b323c7c23 */ /* 0x100fe20008010800 */
[--C-:B------:R-:W-:Y:S01]  /*16560*/  FFMA.FTZ R62, R49, UR43, -R0.reuse ;  /* 0x0000002b313e7c23 */ /* 0x100fe20008010800 */
[----:B------:R-:W-:Y:S01]  /*16570*/  FFMA.FTZ R63, R46, UR43, -R0 ;  /* 0x0000002b2e3f7c23 */ /* 0x000fe20008010800 */
[----:B------:R-:W-:-:S02]  /*16580*/  IMAD.MOV.U32 R213, RZ, RZ, R247 ;  /* 0x000000ffffd57224 */ /* 0x000fc400078e00f7 */
[----:B------:R-:W-:Y:S01]  /*16590*/  IMAD.MOV.U32 R212, RZ, RZ, R246 ;  /* 0x000000ffffd47224 */ /* 0x000fe200078e00f6 */
[----:B------:R-:W-:Y:S01]  /*165a0*/  MUFU.EX2 R185, R9 ;  /* 0x0000000900b97308 */ /* 0x000fe20000000800 */
[----:B--2---:R-:W-:Y:S01]  /*165b0*/  FADD.FTZ R5, R242, -R10 ;  /* 0x8000000af2057221 */ /* 0x004fe20000010000 */
[----:B------:R-:W-:Y:S02]  /*165c0*/  IMAD.MOV.U32 R210, RZ, RZ, R238 ;  /* 0x000000ffffd27224 */ /* 0x000fe400078e00ee */
[----:B------:R-:W-:-:S04]  /*165d0*/  IMAD.MOV.U32 R207, RZ, RZ, R249 ;  /* 0x000000ffffcf7224 */ /* 0x000fc800078e00f9 */
[----:B------:R-:W-:Y:S01]  /*165e0*/  MUFU.EX2 R226, R7 ;  /* 0x0000000700e27308 */ /* 0x000fe20000000800 */
[----:B-1----:R-:W-:Y:S01]  /*165f0*/  F2FP.F16.F32.PACK_AB R4, R225, R189 ;  /* 0x000000bde104723e */ /* 0x002fe200000000ff */
[----:B------:R-:W-:-:S03]  /*16600*/  FFMA.FTZ R6, R209, UR43, -R3 ;  /* 0x0000002bd1067c23 */ /* 0x000fc60008010803 */
[C---:B------:R-:W-:Y:S02]  /*16610*/  PRMT R196, R4.reuse, 0x7610, R196 ;  /* 0x0000761004c47816 */ /* 0x040fe400000000c4 */
[----:B------:R-:W-:Y:S01]  /*16620*/  PRMT R195, R4, 0x7632, R195 ;  /* 0x0000763204c37816 */ /* 0x000fe200000000c3 */
[----:B------:R-:W-:Y:S01]  /*16630*/  MUFU.EX2 R182, R6 ;  /* 0x0000000600b67308 */ /* 0x000fe20000000800 */
[----:B------:R-:W-:Y:S01]  /*16640*/  LOP3.LUT R4, R13, 0xff, RZ, 0xc0, !PT ;  /* 0x000000ff0d047812 */ /* 0x000fe200078ec0ff */
[----:B------:R-:W-:Y:S01]  /*16650*/  @!P2 HADD2 R75, -R196.H0_H0, -RZ.H0_H0 ;  /* 0xa00000ffc44ba230 */ /* 0x000fe20000000900 */
[----:B------:R-:W-:Y:S01]  /*16660*/  PRMT R186, R196, 0x5410, R195 ;  /* 0x00005410c4ba7816 */ /* 0x000fe200000000c3 */
[----:B------:R-:W-:-:S03]  /*16670*/  @!P3 HADD2 R74, -R195.H0_H0, -RZ.H0_H0 ;  /* 0xa00000ffc34ab230 */ /* 0x000fc60000000900 */
[----:B------:R-:W-:Y:S02]  /*16680*/  @!P2 PRMT R196, R75, 0x5410, RZ ;  /* 0x000054104bc4a816 */ /* 0x000fe400000000ff */
[----:B------:R-:W-:Y:S02]  /*16690*/  ISETP.LE.U32.AND P2, PT, R4, UR12, PT ;  /* 0x0000000c04007c0c */ /* 0x000fe4000bf43070 */
[----:B------:R-:W-:Y:S02]  /*166a0*/  SHF.R.U32.HI R4, RZ, 0x8, R14 ;  /* 0x00000008ff047819 */ /* 0x000fe4000001160e */
[----:B------:R-:W-:Y:S02]  /*166b0*/  @!P3 PRMT R195, R74, 0x5410, RZ ;  /* 0x000054104ac3b816 */ /* 0x000fe400000000ff */
[----:B------:R-:W-:-:S04]  /*166c0*/  LOP3.LUT R4, R4, 0xffff, RZ, 0xc0, !PT ;  /* 0x0000ffff04047812 */ /* 0x000fc800078ec0ff */
[----:B------:R-:W-:Y:S01]  /*166d0*/  ISETP.LE.U32.AND P3, PT, R4, UR12, PT ;  /* 0x0000000c04007c0c */ /* 0x000fe2000bf63070 */
[----:B------:R-:W-:Y:S01]  /*166e0*/  FFMA.FTZ R4, R211, UR43, -R3 ;  /* 0x0000002bd3047c23 */ /* 0x000fe20008010803 */
[----:B------:R-:W-:Y:S01]  /*166f0*/  FADD.FTZ R3, R244, -R51 ;  /* 0x80000033f4037221 */ /* 0x000fe20000010000 */
[--C-:B------:R-:W-:Y:S01]  /*16700*/  FFMA.FTZ R51, R61, UR43, -R2.reuse ;  /* 0x0000002b3d337c23 */ /* 0x100fe20008010802 */
[----:B------:R-:W-:Y:S01]  /*16710*/  FFMA.FTZ R61, R52, UR43, -R2 ;  /* 0x0000002b343d7c23 */ /* 0x000fe20008010802 */
[----:B------:R-:W-:Y:S01]  /*16720*/  MUFU.EX2 R188, R4 ;  /* 0x0000000400bc7308 */ /* 0x000fe20000000800 */
[----:B------:R-:W-:Y:S01]  /*16730*/  FMUL.FTZ R3, R3, UR43 ;  /* 0x0000002b03037c20 */ /* 0x000fe20008410000 */
[----:B------:R-:W-:Y:S01]  /*16740*/  FADD.FTZ R2, R241, -R12 ;  /* 0x8000000cf1027221 */ /* 0x000fe20000010000 */
[----:B------:R-:W-:Y:S01]  /*16750*/  FFMA.FTZ R52, R59, UR43, -R0 ;  /* 0x0000002b3b347c23 */ /* 0x000fe20008010800 */
[----:B------:R-:W-:Y:S02]  /*16760*/  IMAD.MOV.U32 R211, RZ, RZ, R239 ;  /* 0x000000ffffd37224 */ /* 0x000fe400078e00ef */
[----:B------:R-:W-:-:S02]  /*16770*/  FMUL.FTZ R2, R2, UR43 ;  /* 0x0000002b02027c20 */ /* 0x000fc40008410000 */
[----:B------:R1:W2:Y:S08]  /*16780*/  MUFU.EX2 R4, R3 ;  /* 0x0000000300047308 */ /* 0x0002b00000000800 */
[----:B------:R-:W3:Y:S01]  /*16790*/  MUFU.EX2 R2, R2 ;  /* 0x0000000200027308 */ /* 0x000ee20000000800 */
[----:B-1----:R-:W-:Y:S01]  /*167a0*/  FMUL.FTZ R3, R5, UR43 ;  /* 0x0000002b05037c20 */ /* 0x002fe20008410000 */
[----:B------:R-:W-:Y:S01]  /*167b0*/  FFMA.FTZ R5, R172, UR43, -R0 ;  /* 0x0000002bac057c23 */ /* 0x000fe20008010800 */
[----:B------:R-:W-:Y:S01]  /*167c0*/  FADD.FTZ R0, R240, -R11 ;  /* 0x8000000bf0007221 */ /* 0x000fe20000010000 */
[-C--:B--2---:R-:W-:Y:S01]  /*167d0*/  FMUL.FTZ R14, R124, R4.reuse ;  /* 0x000000047c0e7220 */ /* 0x084fe20000410000 */
[-C--:B------:R-:W-:Y:S01]  /*167e0*/  FMUL.FTZ R144, R125, R4.reuse ;  /* 0x000000047d907220 */ /* 0x080fe20000410000 */
[----:B------:R-:W-:-:S02]  /*167f0*/  FMUL.FTZ R7, R121, R4 ;  /* 0x0000000479077220 */ /* 0x000fc40000410000 */
[----:B------:R-:W1:Y:S01]  /*16800*/  MUFU.EX2 R3, R3 ;  /* 0x0000000300037308 */ /* 0x000e620000000800 */
[----:B------:R-:W-:Y:S01]  /*16810*/  FMUL.FTZ R0, R0, UR43 ;  /* 0x0000002b00007c20 */ /* 0x000fe20008410000 */
[----:B------:R-:W-:Y:S02]  /*16820*/  IMAD.MOV.U32 R125, RZ, RZ, R177 ;  /* 0x000000ffff7d7224 */ /* 0x000fe400078e00b1 */
[-C--:B------:R-:W-:Y:S01]  /*16830*/  FMUL.FTZ R124, R120, R4.reuse ;  /* 0x00000004787c7220 */ /* 0x080fe20000410000 */
[-C--:B------:R-:W-:Y:S01]  /*16840*/  FMUL.FTZ R12, R116, R4.reuse ;  /* 0x00000004740c7220 */ /* 0x080fe20000410000 */
[----:B------:R-:W-:Y:S01]  /*16850*/  FMUL.FTZ R18, R113, R4 ;  /* 0x0000000471127220 */ /* 0x000fe20000410000 */
[----:B---3--:R-:W-:Y:S01]  /*16860*/  FMUL.FTZ R116, R108, R2 ;  /* 0x000000026c747220 */ /* 0x008fe20000410000 */
[----:B------:R-:W-:Y:S01]  /*16870*/  IMAD.MOV.U32 R108, RZ, RZ, R213 ;  /* 0x000000ffff6c7224 */ /* 0x000fe200078e00d5 */
[----:B------:R-:W2:Y:S01]  /*16880*/  MUFU.EX2 R0, R0 ;  /* 0x0000000000007308 */ /* 0x000ea20000000800 */
[-C--:B------:R-:W-:Y:S01]  /*16890*/  FFMA.FTZ R6, R243, R4.reuse, R146 ;  /* 0x00000004f3067223 */ /* 0x080fe20000010092 */
[-C--:B------:R-:W-:Y:S01]  /*168a0*/  FMUL.FTZ R236, R136, R4.reuse ;  /* 0x0000000488ec7220 */ /* 0x080fe20000410000 */
[-C--:B------:R-:W-:Y:S01]  /*168b0*/  FMUL.FTZ R237, R137, R4.reuse ;  /* 0x0000000489ed7220 */ /* 0x080fe20000410000 */
[-C--:B------:R-:W-:Y:S01]  /*168c0*/  FMUL.FTZ R244, R132, R4.reuse ;  /* 0x0000000484f47220 */ /* 0x080fe20000410000 */
[-C--:B------:R-:W-:Y:S01]  /*168d0*/  FMUL.FTZ R168, R128, R4.reuse ;  /* 0x0000000480a87220 */ /* 0x080fe20000410000 */
[-C--:B------:R-:W-:Y:S01]  /*168e0*/  FMUL.FTZ R75, R129, R4.reuse ;  /* 0x00000004814b7220 */ /* 0x080fe20000410000 */
[-C--:B------:R-:W-:Y:S01]  /*168f0*/  FMUL.FTZ R10, R117, R4.reuse ;  /* 0x00000004750a7220 */ /* 0x080fe20000410000 */
[----:B------:R-:W-:Y:S01]  /*16900*/  FMUL.FTZ R120, R100, R4 ;  /* 0x0000000464787220 */ /* 0x000fe20000410000 */
[----:B-1----:R-:W-:Y:S01]  /*16910*/  FMUL.FTZ R9, R126, R3 ;  /* 0x000000037e097220 */ /* 0x002fe20000410000 */
[----:B------:R-:W-:-:S02]  /*16920*/  IMAD.MOV.U32 R126, RZ, RZ, R25 ;  /* 0x000000ffff7e7224 */ /* 0x000fc400078e0019 */
[-C--:B------:R-:W-:Y:S01]  /*16930*/  FMUL.FTZ R13, R127, R3.reuse ;  /* 0x000000037f0d7220 */ /* 0x080fe20000410000 */
[----:B------:R-:W1:Y:S01]  /*16940*/  MUFU.EX2 R25, R5 ;  /* 0x0000000500197308 */ /* 0x000e620000000800 */
[-C--:B------:R-:W-:Y:S01]  /*16950*/  FFMA.FTZ R16, R245, R3.reuse, R140 ;  /* 0x00000003f5107223 */ /* 0x080fe2000001008c */
        /* <DEDUP_REMOVED lines=20> */
[----:B------:R-:W-:Y:S01]  /*16aa0*/  FMUL.FTZ R121, R103, R3 ;  /* 0x0000000367797220 */ /* 0x000fe20000410000 */
        /* <DEDUP_REMOVED lines=16> */
[-C--:B--2---:R-:W-:Y:S01]  /*16bb0*/  FMUL.FTZ R118, R110, R0.reuse ;  /* 0x000000006e767220 */ /* 0x084fe20000410000 */
[----:B------:R-:W-:Y:S01]  /*16bc0*/  FMUL.FTZ R119, R111, R0 ;  /* 0x000000006f777220 */ /* 0x000fe20000410000 */
[----:B------:R-:W-:Y:S01]  /*16bd0*/  IMAD.MOV.U32 R11, RZ, RZ, R124 ;  /* 0x000000ffff0b7224 */ /* 0x000fe200078e007c */
[----:B------:R-:W-:Y:S01]  /*16be0*/  F2FP.F16.F32.PACK_AB R3, R226, R188 ;  /* 0x000000bce203723e */ /* 0x000fe200000000ff */
[----:B------:R-:W-:Y:S01]  /*16bf0*/  IMAD.MOV.U32 R7, RZ, RZ, R212 ;  /* 0x000000ffff077224 */ /* 0x000fe200078e00d4 */
[----:B------:R-:W-:Y:S01]  /*16c00*/  F2FP.F16.F32.PACK_AB R2, R125, R227 ;  /* 0x000000e37d02723e */ /* 0x000fe200000000ff */
        /* <DEDUP_REMOVED lines=22> */
[----:B-1----:R-:W-:Y:S01]  /*16d70*/  FFMA.FTZ R18, R194, R0, R25 ;  /* 0x00000000c2127223 */ /* 0x002fe20000010019 */
[----:B------:R-:W-:Y:S01]  /*16d80*/  F2FP.F16.F32.PACK_AB R0, R185, R182 ;  /* 0x000000b6b900723e */ /* 0x000fe200000000ff */
[----:B------:R-:W-:Y:S01]  /*16d90*/  IMAD.MOV.U32 R103, RZ, RZ, R122 ;  /* 0x000000ffff677224 */ /* 0x000fe200078e007a */
[C---:B------:R-:W-:Y:S01]  /*16da0*/  PRMT R175, R3.reuse, 0x7632, R175 ;  /* 0x0000763203af7816 */ /* 0x040fe200000000af */
[----:B------:R-:W-:Y:S01]  /*16db0*/  IMAD.MOV.U32 R122, RZ, RZ, R11 ;  /* 0x000000ffff7a7224 */ /* 0x000fe200078e000b */
[----:B------:R-:W-:Y:S01]  /*16dc0*/  PRMT R173, R2, 0x7632, R173 ;  /* 0x0000763202ad7816 */ /* 0x000fe200000000ad */
[----:B------:R-:W-:Y:S01]  /*16dd0*/  IMAD.MOV.U32 R115, RZ, RZ, R126 ;  /* 0x000000ffff737224 */ /* 0x000fe200078e007e */
[----:B------:R-:W-:Y:S01]  /*16de0*/  PRMT R171, R0, 0x7632, R171 ;  /* 0x0000763200ab7816 */ /* 0x000fe200000000ab */
[----:B------:R-:W-:Y:S01]  /*16df0*/  @!P5 HADD2 R46, -R175.H0_H0, -RZ.H0_H0 ;  /* 0xa00000ffaf2ed230 */ /* 0x000fe20000000900 */
[----:B------:R-:W-:Y:S01]  /*16e00*/  PRMT R191, R3, 0x7610, R191 ;  /* 0x0000761003bf7816 */ /* 0x000fe200000000bf */
[----:B------:R-:W-:Y:S01]  /*16e10*/  @!P3 HADD2 R49, -R173.H0_H0, -RZ.H0_H0 ;  /* 0xa00000ffad31b230 */ /* 0x000fe20000000900 */
[----:B------:R-:W-:Y:S01]  /*16e20*/  PRMT R174, R2, 0x7610, R174 ;  /* 0x0000761002ae7816 */ /* 0x000fe200000000ae */
[----:B------:R-:W-:Y:S01]  /*16e30*/  IMAD.MOV.U32 R11, RZ, RZ, R4 ;  /* 0x000000ffff0b7224 */ /* 0x000fe200078e0004 */
[----:B------:R-:W-:Y:S01]  /*16e40*/  PRMT R172, R0, 0x7610, R172 ;  /* 0x0000761000ac7816 */ /* 0x000fe200000000ac */
[----:B------:R-:W-:-:S02]  /*16e50*/  @!P1 HADD2 R43, -R171.H0_H0, -RZ.H0_H0 ;  /* 0xa00000ffab2b9230 */ /* 0x000fc40000000900 */
[----:B------:R-:W-:Y:S01]  /*16e60*/  IMAD.MOV.U32 R4, RZ, RZ, R184 ;  /* 0x000000ffff047224 */ /* 0x000fe200078e00b8 */
[----:B------:R-:W-:Y:S01]  /*16e70*/  PRMT R126, R191, 0x5410, R175 ;  /* 0x00005410bf7e7816 */ /* 0x000fe200000000af */
[----:B------:R-:W-:Y:S01]  /*16e80*/  @!P4 HADD2 R50, -R174.H0_H0, -RZ.H0_H0 ;  /* 0xa00000ffae32c230 */ /* 0x000fe20000000900 */
[----:B------:R-:W-:Y:S01]  /*16e90*/  PRMT R184, R174, 0x5410, R173 ;  /* 0x00005410aeb87816 */ /* 0x000fe200000000ad */
[----:B------:R-:W-:Y:S01]  /*16ea0*/  IMAD.MOV.U32 R194, RZ, RZ, R114 ;  /* 0x000000ffffc27224 */ /* 0x000fe200078e0072 */
[----:B------:R-:W-:Y:S01]  /*16eb0*/  @!P5 PRMT R175, R46, 0x5410, RZ ;  /* 0x000054102eafd816 */ /* 0x000fe200000000ff */
[----:B------:R-:W-:Y:S01]  /*16ec0*/  IMAD.MOV.U32 R114, RZ, RZ, R123 ;  /* 0x000000ffff727224 */ /* 0x000fe200078e007b */
[----:B------:R-:W-:Y:S01]  /*16ed0*/  @!P3 PRMT R173, R49, 0x5410, RZ ;  /* 0x0000541031adb816 */ /* 0x000fe200000000ff */
[----:B------:R-:W-:Y:S01]  /*16ee0*/  IMAD.MOV.U32 R49, RZ, RZ, R115 ;  /* 0x000000ffff317224 */ /* 0x000fe200078e0073 */
[----:B------:R-:W-:Y:S01]  /*16ef0*/  PRMT R46, R172, 0x5410, R171 ;  /* 0x00005410ac2e7816 */ /* 0x000fe200000000ab */
[----:B------:R-:W-:Y:S01]  /*16f00*/  IMAD.MOV.U32 R115, RZ, RZ, R127 ;  /* 0x000000ffff737224 */ /* 0x000fe200078e007f */
[----:B------:R-:W-:Y:S01]  /*16f10*/  @!P1 PRMT R171, R43, 0x5410, RZ ;  /* 0x000054102bab9816 */ /* 0x000fe200000000ff */
[----:B------:R-:W-:-:S02]  /*16f20*/  IMAD.MOV.U32 R127, RZ, RZ, R14 ;  /* 0x000000ffff7f7224 */ /* 0x000fc400078e000e */
[----:B------:R-:W-:Y:S02]  /*16f30*/  @!P6 HADD2 R42, -R191.H0_H0, -RZ.H0_H0 ;  /* 0xa00000ffbf2ae230 */ /* 0x000fe40000000900 */
[----:B------:R-:W-:Y:S01]  /*16f40*/  IMAD.MOV.U32 R43, RZ, RZ, R15 ;  /* 0x000000ffff2b7224 */ /* 0x000fe200078e000f */
[----:B------:R-:W-:Y:S01]  /*16f50*/  @!P4 PRMT R174, R50, 0x5410, RZ ;  /* 0x0000541032aec816 */ /* 0x000fe200000000ff */
[----:B------:R-:W-:-:S04]  /*16f60*/  IMAD.WIDE.U32 R14, R108, -0x326172a9, RZ ;  /* 0xcd9e8d576c0e7825 */ /* 0x000fc800078e00ff */
[----:B------:R-:W-:Y:S01]  /*16f70*/  @!P2 HADD2 R45, -R172.H0_H0, -RZ.H0_H0 ;  /* 0xa00000ffac2da230 */ /* 0x000fe20000000900 */
[----:B------:R-:W-:Y:S01]  /*16f80*/  @!P6 PRMT R191, R42, 0x5410, RZ ;  /* 0x000054102abfe816 */ /* 0x000fe200000000ff */
[----:B------:R-:W-:Y:S01]  /*16f90*/  IMAD.MOV.U32 R123, RZ, RZ, R8 ;  /* 0x000000ffff7b7224 */ /* 0x000fe200078e0008 */
[----:B------:R-:W-:Y:S01]  /*16fa0*/  LOP3.LUT R0, R15, R7, RZ, 0x3c, !PT ;  /* 0x000000070f007212 */ /* 0x000fe200078e3cff */
[----:B------:R-:W-:Y:S01]  /*16fb0*/  IMAD.MOV.U32 R50, RZ, RZ, R103 ;  /* 0x000000ffff327224 */ /* 0x000fe200078e0067 */
[----:B------:R-:W-:Y:S01]  /*16fc0*/  LOP3.LUT R2, R111, UR42, R14, 0x96, !PT ;  /* 0x0000002a6f027c12 */ /* 0x000fe2000f8e960e */
[----:B------:R-:W-:Y:S01]  /*16fd0*/  IMAD.MOV.U32 R103, RZ, RZ, R123 ;  /* 0x000000ffff677224 */ /* 0x000fe200078e007b */
[----:B------:R-:W-:Y:S01]  /*16fe0*/  @!P2 PRMT R172, R45, 0x5410, RZ ;  /* 0x000054102daca816 */ /* 0x000fe200000000ff */
[----:B------:R-:W-:Y:S02]  /*16ff0*/  IMAD.MOV.U32 R123, RZ, RZ, R13 ;  /* 0x000000ffff7b7224 */ /* 0x000fe400078e000d */
[----:B------:R-:W-:-:S02]  /*17000*/  IMAD.MOV.U32 R42, RZ, RZ, R12 ;  /* 0x000000ffff2a7224 */ /* 0x000fc400078e000c */
[----:B------:R-:W-:-:S04]  /*17010*/  IMAD.WIDE.U32 R12, R0, -0x2daee0ad, RZ ;  /* 0xd2511f53000c7825 */ /* 0x000fc800078e00ff */
[----:B------:R-:W-:Y:S01]  /*17020*/  IMAD.MOV.U32 R105, RZ, RZ, R11 ;  /* 0x000000ffff697224 */ /* 0x000fe200078e000b */
[----:B------:R-:W-:Y:S01]  /*17030*/  LOP3.LUT R0, R13, UR41, R220, 0x96, !PT ;  /* 0x000000290d007c12 */ /* 0x000fe2000f8e96dc */
[----:B------:R-:W-:Y:S02]  /*17040*/  IMAD.MOV.U32 R106, RZ, RZ, R10 ;  /* 0x000000ffff6a7224 */ /* 0x000fe400078e000a */
[----:B------:R-:W-:-:S04]  /*17050*/  IMAD.WIDE.U32 R2, R2, -0x2daee0ad, RZ ;  /* 0xd2511f5302027825 */ /* 0x000fc800078e00ff */
[----:B------:R-:W-:Y:S01]  /*17060*/  IMAD.WIDE.U32 R10, R0, -0x326172a9, RZ ;  /* 0xcd9e8d57000a7825 */ /* 0x000fe200078e00ff */
[----:B------:R-:W-:-:S03]  /*17070*/  LOP3.LUT R0, R3, UR39, R12, 0x96, !PT ;  /* 0x0000002703007c12 */ /* 0x000fc6000f8e960c */
[----:B------:R-:W-:Y:S01]  /*17080*/  IMAD.MOV.U32 R8, RZ, RZ, R212 ;  /* 0x000000ffff087224 */ /* 0x000fe200078e00d4 */
[----:B------:R-:W-:Y:S01]  /*17090*/  LOP3.LUT R3, R11, UR40, R110, 0x96, !PT ;  /* 0x000000280b037c12 */ /* 0x000fe2000f8e966e */
[----:B------:R-:W-:Y:S02]  /*170a0*/  IMAD.MOV.U32 R107, RZ, RZ, R4 ;  /* 0x000000ffff6b7224 */ /* 0x000fe400078e0004 */
[----:B------:R-:W-:Y:S02]  /*170b0*/  IMAD.MOV.U32 R109, RZ, RZ, R8 ;  /* 0x000000ffff6d7224 */ /* 0x000fe400078e0008 */
[----:B------:R-:W-:-:S04]  /*170c0*/  IMAD.WIDE.U32 R4, R3, -0x2daee0ad, RZ ;  /* 0xd2511f5303047825 */ /* 0x000fc800078e00ff */
[----:B------:R-:W-:Y:S02]  /*170d0*/  IMAD.MOV.U32 R45, RZ, RZ, R9 ;  /* 0x000000ffff2d7224 */ /* 0x000fe400078e0009 */
[----:B------:R-:W-:Y:S01]  /*170e0*/  IMAD.WIDE.U32 R8, R0, -0x326172a9, RZ ;  /* 0xcd9e8d5700087825 */ /* 0x000fe200078e00ff */
[----:B------:R-:W-:-:S03]  /*170f0*/  LOP3.LUT R0, R5, UR37, R2, 0x96, !PT ;  /* 0x0000002505007c12 */ /* 0x000fc6000f8e9602 */
[----:B------:R-:W-:Y:S01]  /*17100*/  IMAD.MOV.U32 R212, RZ, RZ, R206 ;  /* 0x000000ffffd47224 */ /* 0x000fe200078e00ce */
[----:B------:R-:W-:Y:S01]  /*17110*/  LOP3.LUT R3, R9, UR38, R10, 0x96, !PT ;  /* 0x0000002609037c12 */ /* 0x000fe2000f8e960a */
[----:B------:R-:W-:Y:S02]  /*17120*/  IMAD.MOV.U32 R206, RZ, RZ, R22 ;  /* 0x000000ffffce7224 */ /* 0x000fe400078e0016 */
[----:B------:R-:W-:Y:S01]  /*17130*/  FADD.FTZ R22, R157, R6 ;  /* 0x000000069d167221 */ /* 0x000fe20000010000 */
[----:B------:R-:W-:Y:S02]  /*17140*/  IMAD.MOV.U32 R5, RZ, RZ, R7 ;  /* 0x000000ffff057224 */ /* 0x000fe400078e0007 */
[----:B------:R-:W-:-:S04]  /*17150*/  IMAD.WIDE.U32 R6, R0, -0x326172a9, RZ ;  /* 0xcd9e8d5700067825 */ /* 0x000fc800078e00ff */
[----:B------:R-:W-:Y:S01]  /*17160*/  IMAD.WIDE.U32 R2, R3, -0x2daee0ad, RZ ;  /* 0xd2511f5303027825 */ /* 0x000fe200078e00ff */
[----:B------:R-:W-:Y:S02]  /*17170*/  LOP3.LUT R0, R7, UR36, R8, 0x96, !PT ;  /* 0x0000002407007c12 */ /* 0x000fe4000f8e9608 */
[----:B------:R-:W-:Y:S02]  /*17180*/  LOP3.LUT R7, R21, UR42, R14, 0x96, !PT ;  /* 0x0000002a15077c12 */ /* 0x000fe4000f8e960e */
[----:B------:R-:W-:Y:S01]  /*17190*/  LOP3.LUT R3, R3, UR35, R4, 0x96, !PT ;  /* 0x0000002303037c12 */ /* 0x000fe2000f8e9604 */
[----:B------:R-:W-:-:S05]  /*171a0*/  IMAD.WIDE.U32 R8, R0, -0x2daee0ad, RZ ;  /* 0xd2511f5300087825 */ /* 0x000fca00078e00ff */
[----:B------:R-:W-:Y:S01]  /*171b0*/  LOP3.LUT R2, R9, UR29, R2, 0x96, !PT ;  /* 0x0000001d09027c12 */ /* 0x000fe2000f8e9602 */
[----:B------:R-:W-:Y:S02]  /*171c0*/  IMAD.MOV.U32 R9, RZ, RZ, R5 ;  /* 0x000000ffff097224 */ /* 0x000fe400078e0005 */
[----:B------:R-:W-:-:S04]  /*171d0*/  IMAD.WIDE.U32 R4, R3, -0x326172a9, RZ ;  /* 0xcd9e8d5703047825 */ /* 0x000fc800078e00ff */
[----:B------:R-:W-:Y:S01]  /*171e0*/  IMAD.WIDE.U32 R2, R2, -0x326172a9, RZ ;  /* 0xcd9e8d5702027825 */ /* 0x000fe200078e00ff */
[----:B------:R-:W-:-:S03]  /*171f0*/  LOP3.LUT R6, R5, UR30, R6, 0x96, !PT ;  /* 0x0000001e05067c12 */ /* 0x000fc6000f8e9606 */
[----:B------:R-:W-:Y:S01]  /*17200*/  IMAD.MOV.U32 R5, RZ, RZ, R9 ;  /* 0x000000ffff057224 */ /* 0x000fe200078e0009 */
[----:B------:R-:W-:Y:S02]  /*17210*/  LOP3.LUT R0, R3, UR22, R4, 0x96, !PT ;  /* 0x0000001603007c12 */ /* 0x000fe4000f8e9604 */
[----:B------:R-:W-:Y:S01]  /*17220*/  LOP3.LUT R9, R11, UR40, R20, 0x96, !PT ;  /* 0x000000280b097c12 */ /* 0x000fe2000f8e9614 */
[----:B------:R-:W-:Y:S01]  /*17230*/  IMAD.MOV.U32 R21, RZ, RZ, R5 ;  /* 0x000000ffff157224 */ /* 0x000fe200078e0005 */
[----:B------:R-:W-:Y:S01]  /*17240*/  LOP3.LUT R4, R0, 0xff, RZ, 0xc0, !PT ;  /* 0x000000ff00047812 */ /* 0x000fe200078ec0ff */
[----:B------:R-:W-:Y:S01]  /*17250*/  IMAD.MOV.U32 R11, RZ, RZ, R192 ;  /* 0x000000ffff0b7224 */ /* 0x000fe200078e00c0 */
[----:B------:R-:W1:Y:S01]  /*17260*/  MUFU.EX2 R5, R17 ;  /* 0x0000001100057308 */ /* 0x000e620000000800 */
[----:B------:R-:W2:Y:S01]  /*17270*/  LDL.LU R192, [R1+0x1e0] ;  /* 0x0001e00001c07983 */ /* 0x000ea20000300800 */
        /* <DEDUP_REMOVED lines=8> */
[----:B------:R-:W-:-:S04]  /*17300*/  LOP3.LUT R0, R2, 0xff, RZ, 0xc0, !PT ;  /* 0x000000ff02007812 */ /* 0x000fc800078ec0ff */
[----:B------:R-:W-:Y:S02]  /*17310*/  ISETP.LE.U32.AND P3, PT, R0, UR12, PT ;  /* 0x0000000c00007c0c */ /* 0x000fe4000bf63070 */
[----:B------:R-:W-:Y:S01]  /*17320*/  SHF.R.U32.HI R0, RZ, 0x18, R2 ;  /* 0x00000018ff007819 */ /* 0x000fe20000011602 */
[----:B------:R-:W-:Y:S02]  /*17330*/  IMAD.MOV.U32 R20, RZ, RZ, R170 ;  /* 0x000000ffff147224 */ /* 0x000fe400078e00aa */
[C---:B-1----:R-:W-:Y:S01]  /*17340*/  FADD.FTZ R19, R5.reuse, R19 ;  /* 0x0000001305137221 */ /* 0x042fe20000010000 */
[----:B------:R-:W3:Y:S01]  /*17350*/  LDL.LU R170, [R1+0x1dc] ;  /* 0x0001dc0001aa7983 */ /* 0x000ee20000300800 */
[----:B------:R-:W-:Y:S02]  /*17360*/  ISETP.LE.U32.AND P5, PT, R0, UR12, PT ;  /* 0x0000000c00007c0c */ /* 0x000fe4000bfa3070 */
[----:B------:R-:W-:Y:S01]  /*17370*/  F2FP.F16.F32.PACK_AB R0, R5, R37 ;  /* 0x000000250500723e */ /* 0x000fe200000000ff */
[----:B------:R-:W-:-:S02]  /*17380*/  IMAD.MOV.U32 R5, RZ, RZ, R169 ;  /* 0x000000ffff057224 */ /* 0x000fc400078e00a9 */
[----:B------:R-:W4:Y:S01]  /*17390*/  LDL.LU R169, [R1+0x1d8] ;  /* 0x0001d80001a97983 */ /* 0x000f220000300800 */
[----:B------:R-:W-:Y:S02]  /*173a0*/  IMAD.MOV.U32 R17, RZ, RZ, R11 ;  /* 0x000000ffff117224 */ /* 0x000fe400078e000b */
[--C-:B------:R-:W-:Y:S01]  /*173b0*/  FADD.FTZ R11, R158, R16.reuse ;  /* 0x000000109e0b7221 */ /* 0x100fe20000010000 */
[----:B------:R-:W-:Y:S02]  /*173c0*/  LOP3.LUT R3, R2, 0xffff, RZ, 0xc0, !PT ;  /* 0x0000ffff02037812 */ /* 0x000fe400078ec0ff */
[C---:B------:R-:W-:Y:S02]  /*173d0*/  PRMT R16, R0.reuse, 0x7610, R16 ;  /* 0x0000761000107816 */ /* 0x040fe40000000010 */
[----:B------:R-:W-:Y:S02]  /*173e0*/  SHF.R.U32.HI R2, RZ, 0x10, R2 ;  /* 0x00000010ff027819 */ /* 0x000fe40000011602 */
[----:B------:R-:W-:Y:S01]  /*173f0*/  PRMT R15, R0, 0x7632, R15 ;  /* 0x00007632000f7816 */ /* 0x000fe2000000000f */
[----:B------:R-:W-:Y:S01]  /*17400*/  @!P6 HADD2 R55, -R16.H0_H0, -RZ.H0_H0 ;  /* 0xa00000ff1037e230 */ /* 0x000fe20000000900 */
[----:B------:R-:W-:Y:S01]  /*17410*/  LOP3.LUT R0, R2, 0xff, RZ, 0xc0, !PT ;  /* 0x000000ff02007812 */ /* 0x000fe200078ec0ff */
[----:B------:R-:W-:-:S02]  /*17420*/  IMAD.MOV.U32 R2, RZ, RZ, R5 ;  /* 0x000000ffff027224 */ /* 0x000fc400078e0005 */
[----:B------:R1:W1:Y:S02]  /*17430*/  MUFU.EX2 R5, R23 ;  /* 0x0000001700057308 */ /* 0x0002640000000800 */
[----:B-1----:R-:W-:Y:S01]  /*17440*/  IMAD.MOV.U32 R23, RZ, RZ, R45 ;  /* 0x000000ffff177224 */ /* 0x002fe200078e002d */
[----:B------:R-:W-:Y:S02]  /*17450*/  PRMT R45, R16, 0x5410, R15 ;  /* 0x00005410102d7816 */ /* 0x000fe4000000000f */
[----:B------:R-:W-:Y:S01]  /*17460*/  @!P6 PRMT R16, R55, 0x5410, RZ ;  /* 0x000054103710e816 */ /* 0x000fe200000000ff */
[----:B------:R-:W-:Y:S02]  /*17470*/  IMAD.MOV.U32 R55, RZ, RZ, R168 ;  /* 0x000000ffff377224 */ /* 0x000fe400078e00a8 */
[----:B------:R-:W2:Y:S01]  /*17480*/  LDL.LU R168, [R1+0x1d4] ;  /* 0x0001d40001a87983 */ /* 0x000ea20000300800 */
[----:B------:R-:W-:Y:S02]  /*17490*/  ISETP.LE.U32.AND P6, PT, R0, UR12, PT ;  /* 0x0000000c00007c0c */ /* 0x000fe4000bfc3070 */
[----:B------:R-:W-:-:S02]  /*174a0*/  LOP3.LUT R4, R4, 0xff, RZ, 0xc0, !PT ;  /* 0x000000ff04047812 */ /* 0x000fc400078ec0ff */
[----:B------:R-:W-:Y:S01]  /*174b0*/  SHF.R.U32.HI R0, RZ, 0x8, R3 ;  /* 0x00000008ff007819 */ /* 0x000fe20000011603 */
[----:B------:R-:W-:Y:S01]  /*174c0*/  @!P1 HADD2 R57, -R15.H0_H0, -RZ.H0_H0 ;  /* 0xa00000ff0f399230 */ /* 0x000fe20000000900 */
[----:B------:R-:W-:Y:S02]  /*174d0*/  ISETP.LE.U32.AND P4, PT, R4, UR12, PT ;  /* 0x0000000c04007c0c */ /* 0x000fe4000bf83070 */
[----:B------:R-:W-:Y:S02]  /*174e0*/  LOP3.LUT R0, R0, 0xffff, RZ, 0xc0, !PT ;  /* 0x0000ffff00007812 */ /* 0x000fe400078ec0ff */
[----:B------:R-:W-:Y:S01]  /*174f0*/  F2FP.F16.F32.PACK_AB R4, R5, R25 ;  /* 0x000000190504723e */ /* 0x000fe200000000ff */
[----:B------:R-:W-:Y:S01]  /*17500*/  IMAD.MOV.U32 R3, RZ, RZ, R144 ;  /* 0x000000ffff037224 */ /* 0x000fe200078e0090 */
[----:B------:R-:W-:Y:S01]  /*17510*/  @!P1 PRMT R15, R57, 0x5410, RZ ;  /* 0x00005410390f9816 */ /* 0x000fe200000000ff */
[----:B------:R1:W-:Y:S01]  /*17520*/  MUFU.EX2 R25, R30 ;  /* 0x0000001e00197308 */ /* 0x0003e20000000800 */
[----:B------:R-:W-:Y:S01]  /*17530*/  ISETP.LE.U32.AND P1, PT, R0, UR12, PT ;  /* 0x0000000c00007c0c */ /* 0x000fe2000bf23070 */
[----:B------:R-:W-:Y:S01]  /*17540*/  IMAD.MOV.U32 R0, RZ, RZ, R17 ;  /* 0x000000ffff007224 */ /* 0x000fe200078e0011 */
[C---:B------:R-:W-:Y:S01]  /*17550*/  PRMT R14, R4.reuse, 0x7632, R14 ;  /* 0x00007632040e7816 */ /* 0x040fe2000000000e */
[----:B------:R-:W-:Y:S01]  /*17560*/  IMAD.MOV.U32 R57, RZ, RZ, R3 ;  /* 0x000000ffff397224 */ /* 0x000fe200078e0003 */
[----:B------:R-:W-:Y:S01]  /*17570*/  PRMT R13, R4, 0x7610, R13 ;  /* 0x00007610040d7816 */ /* 0x000fe2000000000d */
[----:B------:R-:W2:Y:S02]  /*17580*/  LDL.LU R144, [R1+0x1d0] ;  /* 0x0001d00001907983 */ /* 0x000ea40000300800 */
[----:B------:R1:W1:Y:S01]  /*17590*/  MUFU.EX2 R17, R24 ;  /* 0x0000001800117308 */ /* 0x0002620000000800 */
[----:B------:R-:W-:-:S02]  /*175a0*/  @!P2 HADD2 R59, -R14.H0_H0, -RZ.H0_H0 ;  /* 0xa00000ff0e3ba230 */ /* 0x000fc40000000900 */
[----:B------:R-:W-:Y:S02]  /*175b0*/  @!P4 HADD2 R64, -R13.H0_H0, -RZ.H0_H0 ;  /* 0xa00000ff0d40c230 */ /* 0x000fe40000000900 */
[----:B-1----:R-:W-:Y:S01]  /*175c0*/  IMAD.MOV.U32 R30, RZ, RZ, R43 ;  /* 0x000000ffff1e7224 */ /* 0x002fe200078e002b */
[----:B------:R-:W-:Y:S01]  /*175d0*/  PRMT R43, R13, 0x5410, R14 ;  /* 0x000054100d2b7816 */ /* 0x000fe2000000000e */
[----:B------:R-:W-:Y:S02]  /*175e0*/  IMAD.MOV.U32 R24, RZ, RZ, R2 ;  /* 0x000000ffff187224 */ /* 0x000fe400078e0002 */
[----:B------:R-:W-:Y:S01]  /*175f0*/  IMAD.WIDE.U32 R2, R6, -0x2daee0ad, RZ ;  /* 0xd2511f5306027825 */ /* 0x000fe200078e00ff */
[----:B------:R-:W-:-:S03]  /*17600*/  @!P2 PRMT R14, R59, 0x5410, RZ ;  /* 0x000054103b0ea816 */ /* 0x000fc600000000ff */
[----:B------:R-:W-:Y:S01]  /*17610*/  IMAD.MOV.U32 R6, RZ, RZ, R0 ;  /* 0x000000ffff067224 */ /* 0x000fe200078e0000 */
[----:B------:R-:W-:Y:S01]  /*17620*/  LOP3.LUT R0, R3, UR25, R8, 0x96, !PT ;  /* 0x0000001903007c12 */ /* 0x000fe2000f8e9608 */
[----:B------:R-:W-:Y:S02]  /*17630*/  IMAD.MOV.U32 R59, RZ, RZ, R21 ;  /* 0x000000ffff3b7224 */ /* 0x000fe400078e0015 */
[----:B------:R-:W-:Y:S01]  /*17640*/  IMAD.MOV.U32 R8, RZ, RZ, R6 ;  /* 0x000000ffff087224 */ /* 0x000fe200078e0006 */
[----:B------:R-:W-:Y:S02]  /*17650*/  SHF.R.U32.HI R4, RZ, 0x10, R0 ;  /* 0x00000010ff047819 */ /* 0x000fe40000011600 */
[----:B------:R-:W-:Y:S01]  /*17660*/  @!P4 PRMT R13, R64, 0x5410, RZ ;  /* 0x00005410400dc816 */ /* 0x000fe200000000ff */
[----:B------:R-:W-:Y:S01]  /*17670*/  IMAD.MOV.U32 R64, RZ, RZ, R59 ;  /* 0x000000ffff407224 */ /* 0x000fe200078e003b */
[----:B------:R-:W-:Y:S01]  /*17680*/  LOP3.LUT R4, R4, 0xff, RZ, 0xc0, !PT ;  /* 0x000000ff04047812 */ /* 0x000fe200078ec0ff */
[----:B------:R-:W-:-:S02]  /*17690*/  IMAD.MOV.U32 R59, RZ, RZ, R8 ;  /* 0x000000ffff3b7224 */ /* 0x000fc400078e0008 */
[----:B------:R-:W-:Y:S02]  /*176a0*/  IMAD.MOV.U32 R8, RZ, RZ, R24 ;  /* 0x000000ffff087224 */ /* 0x000fe400078e0018 */
[----:B------:R-:W-:Y:S01]  /*176b0*/  FADD.FTZ R6, R5, R18 ;  /* 0x0000001205067221 */ /* 0x000fe20000010000 */
[----:B------:R-:W-:Y:S01]  /*176c0*/  IMAD.MOV.U32 R24, RZ, RZ, R57 ;  /* 0x000000ffff187224 */ /* 0x000fe200078e0039 */
[----:B------:R-:W-:Y:S01]  /*176d0*/  ISETP.LE.U32.AND P2, PT, R4, UR12, PT ;  /* 0x0000000c04007c0c */ /* 0x000fe2000bf43070 */
[----:B------:R-:W-:Y:S01]  /*176e0*/  IMAD.MOV.U32 R57, RZ, RZ, R23 ;  /* 0x000000ffff397224 */ /* 0x000fe200078e0017 */
[----:B------:R-:W-:Y:S01]  /*176f0*/  MUFU.EX2 R5, R31 ;  /* 0x0000001f00057308 */ /* 0x000fe20000000800 */
[----:B------:R-:W-:-:S07]  /*17700*/  F2FP.F16.F32.PACK_AB R4, R25, R17 ;  /* 0x000000111904723e */ /* 0x000fce00000000ff */
[----:B------:R-:W1:Y:S01]  /*17710*/  MUFU.EX2 R23, R32 ;  /* 0x0000002000177308 */ /* 0x000e620000000800 */
[----:B------:R-:W-:-:S07]  /*17720*/  IMAD.MOV.U32 R18, RZ, RZ, R42 ;  /* 0x000000ffff127224 */ /* 0x000fce00078e002a */
[----:B------:R-:W-:Y:S08]  /*17730*/  MUFU.EX2 R31, R33 ;  /* 0x00000021001f7308 */ /* 0x000ff00000000800 */
[----:B------:R1:W2:Y:S08]  /*17740*/  MUFU.EX2 R32, R36 ;  /* 0x0000002400207308 */ /* 0x0002b00000000800 */
[----:B------:R-:W-:Y:S01]  /*17750*/  MUFU.EX2 R35, R35 ;  /* 0x0000002300237308 */ /* 0x000fe20000000800 */
[----:B-1----:R-:W-:-:S02]  /*17760*/  IMAD.MOV.U32 R36, RZ, RZ, R8 ;  /* 0x000000ffff247224 */ /* 0x002fc400078e0008 */
[----:B------:R-:W-:Y:S01]  /*17770*/  FADD.FTZ R21, R159, R22 ;  /* 0x000000169f157221 */ /* 0x000fe20000010000 */
[----:B------:R-:W-:Y:S01]  /*17780*/  FADD.FTZ R22, R147, R11 ;  /* 0x0000000b93167221 */ /* 0x000fe20000010000 */
[----:B------:R-:W-:-:S03]  /*17790*/  FADD.FTZ R19, R17, R19 ;  /* 0x0000001311137221 */ /* 0x000fc60000010000 */
[----:B------:R-:W-:Y:S01]  /*177a0*/  MUFU.EX2 R33, R39 ;  /* 0x0000002700217308 */ /* 0x000fe20000000800 */
[C---:B---3--:R-:W-:Y:S02]  /*177b0*/  PRMT R170, R4.reuse, 0x7610, R170 ;  /* 0x0000761004aa7816 */ /* 0x048fe400000000aa */
[----:B----4-:R-:W-:Y:S02]  /*177c0*/  PRMT R169, R4, 0x7632, R169 ;  /* 0x0000763204a97816 */ /* 0x010fe400000000a9 */
[----:B------:R-:W-:Y:S01]  /*177d0*/  LOP3.LUT R4, R0, 0xff, RZ, 0xc0, !PT ;  /* 0x000000ff00047812 */ /* 0x000fe200078ec0ff */
[----:B------:R-:W-:Y:S02]  /*177e0*/  @!P3 HADD2 R76, -R170.H0_H0, -RZ.H0_H0 ;  /* 0xa00000ffaa4cb230 */ /* 0x000fe40000000900 */
[----:B------:R-:W-:Y:S01]  /*177f0*/  @!P1 HADD2 R65, -R169.H0_H0, -RZ.H0_H0 ;  /* 0xa00000ffa9419230 */ /* 0x000fe20000000900 */
[----:B------:R-:W-:Y:S02]  /*17800*/  ISETP.LE.U32.AND P4, PT, R4, UR12, PT ;  /* 0x0000000c04007c0c */ /* 0x000fe4000bf83070 */
[----:B------:R-:W-:-:S02]  /*17810*/  SHF.R.U32.HI R4, RZ, 0x18, R0 ;  /* 0x00000018ff047819 */ /* 0x000fc40000011600 */
[----:B------:R-:W-:Y:S02]  /*17820*/  PRMT R42, R170, 0x5410, R169 ;  /* 0x00005410aa2a7816 */ /* 0x000fe400000000a9 */
[----:B------:R-:W-:Y:S02]  /*17830*/  @!P1 PRMT R169, R65, 0x5410, RZ ;  /* 0x0000541041a99816 */ /* 0x000fe400000000ff */
[----:B------:R-:W-:Y:S02]  /*17840*/  ISETP.LE.U32.AND P1, PT, R4, UR12, PT ;  /* 0x0000000c04007c0c */ /* 0x000fe4000bf23070 */
[----:B------:R-:W-:Y:S01]  /*17850*/  @!P3 PRMT R170, R76, 0x5410, RZ ;  /* 0x000054104caab816 */ /* 0x000fe200000000ff */
[----:B------:R-:W-:Y:S01]  /*17860*/  IMAD.MOV.U32 R76, RZ, RZ, R30 ;  /* 0x000000ffff4c7224 */ /* 0x000fe200078e001e */
[----:B------:R-:W-:Y:S01]  /*17870*/  F2FP.F16.F32.PACK_AB R4, R23, R5 ;  /* 0x000000051704723e */ /* 0x000fe200000000ff */
[----:B------:R-:W1:Y:S01]  /*17880*/  MUFU.EX2 R30, R34 ;  /* 0x00000022001e7308 */ /* 0x000e620000000800 */
[----:B------:R-:W-:Y:S01]  /*17890*/  LOP3.LUT R0, R0, 0xffff, RZ, 0xc0, !PT ;  /* 0x0000ffff00007812 */ /* 0x000fe200078ec0ff */
[----:B------:R-:W-:Y:S01]  /*178a0*/  IMAD.MOV.U32 R65, RZ, RZ, R20 ;  /* 0x000000ffff417224 */ /* 0x000fe200078e0014 */
[----:B------:R-:W-:Y:S01]  /*178b0*/  PRMT R167, R4, 0x7610, R167 ;  /* 0x0000761004a77816 */ /* 0x000fe200000000a7 */
[----:B------:R-:W-:Y:S01]  /*178c0*/  FADD.FTZ R20, R5, R6 ;  /* 0x0000000605147221 */ /* 0x000fe20000010000 */
[----:B------:R-:W-:-:S04]  /*178d0*/  SHF.R.U32.HI R0, RZ, 0x8, R0 ;  /* 0x00000008ff007819 */ /* 0x000fc80000011600 */
[----:B------:R-:W-:Y:S02]  /*178e0*/  LOP3.LUT R0, R0, 0xffff, RZ, 0xc0, !PT ;  /* 0x0000ffff00007812 */ /* 0x000fe400078ec0ff */
[----:B--2---:R-:W-:Y:S01]  /*178f0*/  PRMT R168, R4, 0x7632, R168 ;  /* 0x0000763204a87816 */ /* 0x004fe200000000a8 */
[----:B------:R-:W-:-:S04]  /*17900*/  IMAD.WIDE.U32 R4, R7, -0x2daee0ad, RZ ;  /* 0xd2511f5307047825 */ /* 0x000fc800078e00ff */
[----:B------:R-:W-:Y:S01]  /*17910*/  IMAD.WIDE.U32 R6, R9, -0x2daee0ad, RZ ;  /* 0xd2511f5309067825 */ /* 0x000fe200078e00ff */
[----:B------:R-:W-:Y:S02]  /*17920*/  LOP3.LUT R5, R5, UR39, R12, 0x96, !PT ;  /* 0x0000002705057c12 */ /* 0x000fe4000f8e960c */
[----:B------:R-:W-:Y:S02]  /*17930*/  ISETP.LE.U32.AND P3, PT, R0, UR12, PT ;  /* 0x0000000c00007c0c */ /* 0x000fe4000bf63070 */
[----:B------:R-:W-:Y:S02]  /*17940*/  F2FP.F16.F32.PACK_AB R0, R32, R31 ;  /* 0x0000001f2000723e */ /* 0x000fe400000000ff */
[----:B------:R-:W-:Y:S01]  /*17950*/  LOP3.LUT R7, R7, UR37, R4, 0x96, !PT ;  /* 0x0000002507077c12 */ /* 0x000fe2000f8e9604 */
        /* <DEDUP_REMOVED lines=10> */
[----:B------:R-:W-:Y:S01]  /*17a00*/  IMAD.WIDE.U32 R10, R0, -0x2daee0ad, RZ ;  /* 0xd2511f53000a7825 */ /* 0x000fe200078e00ff */
[----:B------:R-:W-:-:S03]  /*17a10*/  LOP3.LUT R5, R5, UR35, R6, 0x96, !PT ;  /* 0x0000002305057c12 */ /* 0x000fc6000f8e9606 */
[----:B------:R-:W-:Y:S01]  /*17a20*/  @!P6 HADD2 R78, -R167.H0_H0, -RZ.H0_H0 ;  /* 0xa00000ffa74ee230 */ /* 0x000fe20000000900 */
[----:B------:R-:W-:Y:S01]  /*17a30*/  LOP3.LUT R6, R11, UR29, R4, 0x96, !PT ;  /* 0x0000001d0b067c12 */ /* 0x000fe2000f8e9604 */
[----:B------:R-:W-:Y:S01]  /*17a40*/  IMAD.WIDE.U32 R4, R5, -0x326172a9, RZ ;  /* 0xcd9e8d5705047825 */ /* 0x000fe200078e00ff */
[----:B------:R-:W-:-:S03]  /*17a50*/  PRMT R34, R167, 0x5410, R168 ;  /* 0x00005410a7227816 */ /* 0x000fc600000000a8 */
[----:B------:R-:W-:Y:S01]  /*17a60*/  @!P4 HADD2 R79, -R166.H0_H0, -RZ.H0_H0 ;  /* 0xa00000ffa64fc230 */ /* 0x000fe20000000900 */
[----:B------:R-:W-:Y:S01]  /*17a70*/  @!P6 PRMT R167, R78, 0x5410, RZ ;  /* 0x000054104ea7e816 */ /* 0x000fe200000000ff */
[----:B------:R-:W-:Y:S01]  /*17a80*/  IMAD.MOV.U32 R78, RZ, RZ, R76 ;  /* 0x000000ffff4e7224 */ /* 0x000fe200078e004c */
[C---:B------:R-:W-:Y:S02]  /*17a90*/  LOP3.LUT R0, R2.reuse, 0xff, RZ, 0xc0, !PT ;  /* 0x000000ff02007812 */ /* 0x040fe400078ec0ff */
[----:B------:R-:W-:Y:S02]  /*17aa0*/  LOP3.LUT R12, R2, 0xffff, RZ, 0xc0, !PT ;  /* 0x0000ffff020c7812 */ /* 0x000fe400078ec0ff */
[--C-:B------:R-:W-:Y:S02]  /*17ab0*/  SHF.R.U32.HI R11, RZ, 0x10, R2.reuse ;  /* 0x00000010ff0b7819 */ /* 0x100fe40000011602 */
[----:B------:R-:W-:Y:S01]  /*17ac0*/  SHF.R.U32.HI R9, RZ, 0x18, R2 ;  /* 0x00000018ff097819 */ /* 0x000fe20000011602 */
[----:B------:R-:W-:Y:S01]  /*17ad0*/  IMAD.WIDE.U32 R2, R6, -0x326172a9, RZ ;  /* 0xcd9e8d5706027825 */ /* 0x000fe200078e00ff */
[----:B------:R-:W-:-:S03]  /*17ae0*/  LOP3.LUT R6, R5, UR30, R8, 0x96, !PT ;  /* 0x0000001e05067c12 */ /* 0x000fc6000f8e9608 */
[----:B------:R-:W-:Y:S02]  /*17af0*/  @!P3 HADD2 R80, -R165.H0_H0, -RZ.H0_H0 ;  /* 0xa00000ffa550b230 */ /* 0x000fe40000000900 */
[----:B------:R-:W-:Y:S01]  /*17b00*/  IMAD.MOV.U32 R76, RZ, RZ, R106 ;  /* 0x000000ffff4c7224 */ /* 0x000fe200078e006a */
[----:B------:R-:W-:Y:S01]  /*17b10*/  PRMT R106, R166, 0x5410, R165 ;  /* 0x00005410a66a7816 */ /* 0x000fe200000000a5 */
[----:B------:R-:W-:Y:S01]  /*17b20*/  @!P5 HADD2 R77, -R168.H0_H0, -RZ.H0_H0 ;  /* 0xa00000ffa84dd230 */ /* 0x000fe20000000900 */
[----:B------:R-:W-:Y:S01]  /*17b30*/  @!P4 PRMT R166, R79, 0x5410, RZ ;  /* 0x000054104fa6c816 */ /* 0x000fe200000000ff */
[----:B------:R-:W-:Y:S01]  /*17b40*/  IMAD.MOV.U32 R79, RZ, RZ, R59 ;  /* 0x000000ffff4f7224 */ /* 0x000fe200078e003b */
[----:B------:R-:W-:Y:S01]  /*17b50*/  ISETP.LE.U32.AND P6, PT, R0, UR12, PT ;  /* 0x0000000c00007c0c */ /* 0x000fe2000bfc3070 */
[----:B------:R-:W-:Y:S02]  /*17b60*/  IMAD.MOV.U32 R59, RZ, RZ, R24 ;  /* 0x000000ffff3b7224 */ /* 0x000fe400078e0018 */
[----:B------:R-:W-:Y:S01]  /*17b70*/  @!P1 HADD2 R81, -R164.H0_H0, -RZ.H0_H0 ;  /* 0xa00000ffa4519230 */ /* 0x000fe20000000900 */
[----:B------:R-:W-:Y:S01]  /*17b80*/  LOP3.LUT R4, R3, UR22, R4, 0x96, !PT ;  /* 0x0000001603047c12 */ /* 0x000fe2000f8e9604 */
[----:B------:R-:W-:Y:S01]  /*17b90*/  @!P2 HADD2 R82, -R163.H0_H0, -RZ.H0_H0 ;  /* 0xa00000ffa352a230 */ /* 0x000fe20000000900 */
[C---:B------:R-:W-:Y:S01]  /*17ba0*/  LOP3.LUT R5, R2.reuse, 0xff, RZ, 0xc0, !PT ;  /* 0x000000ff02057812 */ /* 0x040fe200078ec0ff */
[----:B------:R-:W1:Y:S01]  /*17bb0*/  MUFU.EX2 R24, R38 ;  /* 0x0000002600187308 */ /* 0x000e620000000800 */
[----:B------:R-:W-:-:S02]  /*17bc0*/  LOP3.LUT R17, R2, 0xffff, RZ, 0xc0, !PT ;  /* 0x0000ffff02117812 */ /* 0x000fc400078ec0ff */
[--C-:B------:R-:W-:Y:S02]  /*17bd0*/  SHF.R.U32.HI R0, RZ, 0x18, R2.reuse ;  /* 0x00000018ff007819 */ /* 0x100fe40000011602 */
[----:B------:R-:W-:Y:S01]  /*17be0*/  SHF.R.U32.HI R7, RZ, 0x10, R2 ;  /* 0x00000010ff077819 */ /* 0x000fe20000011602 */
[----:B------:R-:W-:Y:S01]  /*17bf0*/  IMAD.WIDE.U32 R2, R6, -0x2daee0ad, RZ ;  /* 0xd2511f5306027825 */ /* 0x000fe200078e00ff */
[----:B------:R-:W-:Y:S02]  /*17c00*/  @!P3 PRMT R165, R80, 0x5410, RZ ;  /* 0x0000541050a5b816 */ /* 0x000fe400000000ff */
[----:B------:R-:W-:Y:S01]  /*17c10*/  @!P5 PRMT R168, R77, 0x5410, RZ ;  /* 0x000054104da8d816 */ /* 0x000fe200000000ff */
[----:B------:R-:W-:Y:S01]  /*17c20*/  IMAD.MOV.U32 R80, RZ, RZ, R105 ;  /* 0x000000ffff507224 */ /* 0x000fe200078e0069 */
[----:B------:R-:W-:Y:S01]  /*17c30*/  PRMT R105, R163, 0x5410, R164 ;  /* 0x00005410a3697816 */ /* 0x000fe200000000a4 */
[----:B------:R-:W-:Y:S01]  /*17c40*/  IMAD.MOV.U32 R77, RZ, RZ, R65 ;  /* 0x000000ffff4d7224 */ /* 0x000fe200078e0041 */
[----:B------:R-:W-:Y:S01]  /*17c50*/  @!P1 PRMT R164, R81, 0x5410, RZ ;  /* 0x0000541051a49816 */ /* 0x000fe200000000ff */
[----:B------:R-:W-:Y:S01]  /*17c60*/  IMAD.MOV.U32 R65, RZ, RZ, R18 ;  /* 0x000000ffff417224 */ /* 0x000fe200078e0012 */
[----:B------:R-:W-:-:S02]  /*17c70*/  @!P2 PRMT R163, R82, 0x5410, RZ ;  /* 0x0000541052a3a816 */ /* 0x000fc400000000ff */
[----:B------:R-:W-:Y:S02]  /*17c80*/  ISETP.LE.U32.AND P5, PT, R0, UR12, PT ;  /* 0x0000000c00007c0c */ /* 0x000fe4000bfa3070 */
[----:B------:R-:W-:Y:S02]  /*17c90*/  ISETP.LE.U32.AND P1, PT, R9, UR12, PT ;  /* 0x0000000c09007c0c */ /* 0x000fe4000bf23070 */
[----:B------:R-:W-:Y:S02]  /*17ca0*/  ISETP.LE.U32.AND P2, PT, R5, UR12, PT ;  /* 0x0000000c05007c0c */ /* 0x000fe4000bf43070 */
[----:B------:R-:W-:Y:S02]  /*17cb0*/  LOP3.LUT R0, R3, UR25, R10, 0x96, !PT ;  /* 0x0000001903007c12 */ /* 0x000fe4000f8e960a */
[C---:B------:R-:W-:Y:S02]  /*17cc0*/  LOP3.LUT R5, R2.reuse, 0xff, RZ, 0xc0, !PT ;  /* 0x000000ff02057812 */ /* 0x040fe400078ec0ff */
[----:B------:R-:W-:-:S02]  /*17cd0*/  LOP3.LUT R18, R2, 0xffff, RZ, 0xc0, !PT ;  /* 0x0000ffff02127812 */ /* 0x000fc400078ec0ff */
[--C-:B------:R-:W-:Y:S02]  /*17ce0*/  SHF.R.U32.HI R10, RZ, 0x10, R2.reuse ;  /* 0x00000010ff0a7819 */ /* 0x100fe40000011602 */
[----:B------:R-:W-:Y:S02]  /*17cf0*/  SHF.R.U32.HI R9, RZ, 0x18, R2 ;  /* 0x00000018ff097819 */ /* 0x000fe40000011602 */
[----:B------:R-:W-:Y:S02]  /*17d00*/  LOP3.LUT R2, R11, 0xff, RZ, 0xc0, !PT ;  /* 0x000000ff0b027812 */ /* 0x000fe400078ec0ff */
[----:B------:R-:W-:Y:S02]  /*17d10*/  SHF.R.U32.HI R3, RZ, 0x8, R12 ;  /* 0x00000008ff037819 */ /* 0x000fe4000001160c */
[----:B------:R-:W-:Y:S02]  /*17d20*/  ISETP.LE.U32.AND P3, PT, R2, UR12, PT ;  /* 0x0000000c02007c0c */ /* 0x000fe4000bf63070 */
[----:B------:R-:W-:Y:S01]  /*17d30*/  LOP3.LUT R2, R3, 0xffff, RZ, 0xc0, !PT ;  /* 0x0000ffff03027812 */ /* 0x000fe200078ec0ff */
[----:B------:R-:W-:Y:S01]  /*17d40*/  FADD.FTZ R6, R80, R21 ;  /* 0x0000001550067221 */ /* 0x000fe20000010000 */
[----:B------:R-:W-:-:S02]  /*17d50*/  IMAD.MOV.U32 R80, RZ, RZ, R50 ;  /* 0x000000ffff507224 */ /* 0x000fc400078e0032 */
[----:B------:R-:W-:Y:S01]  /*17d60*/  ISETP.LE.U32.AND P4, PT, R2, UR12, PT ;  /* 0x0000000c02007c0c */ /* 0x000fe2000bf83070 */
[----:B------:R-:W-:Y:S01]  /*17d70*/  MUFU.EX2 R12, R40 ;  /* 0x00000028000c7308 */ /* 0x000fe20000000800 */
[----:B-1----:R-:W-:-:S04]  /*17d80*/  F2FP.F16.F32.PACK_AB R2, R33, R24 ;  /* 0x000000182102723e */ /* 0x002fc800000000ff */
[----:B------:R-:W-:-:S03]  /*17d90*/  PRMT R162, R2, 0x7610, R162 ;  /* 0x0000761002a27816 */ /* 0x000fc600000000a2 */
[----:B------:R-:W1:Y:S01]  /*17da0*/  MUFU.EX2 R50, R41 ;  /* 0x0000002900327308 */ /* 0x000e620000000800 */
[----:B------:R-:W-:Y:S01]  /*17db0*/  IMAD.MOV.U32 R82, RZ, RZ, R64 ;  /* 0x000000ffff527224 */ /* 0x000fe200078e0040 */
[----:B------:R-:W-:Y:S01]  /*17dc0*/  PRMT R161, R2, 0x7632, R161 ;  /* 0x0000763202a17816 */ /* 0x000fe200000000a1 */
[----:B------:R-:W-:Y:S02]  /*17dd0*/  IMAD.MOV.U32 R64, RZ, RZ, R55 ;  /* 0x000000ffff407224 */ /* 0x000fe400078e0037 */
[----:B------:R-:W-:Y:S02]  /*17de0*/  @!P6 HADD2 R84, -R162.H0_H0, -RZ.H0_H0 ;  /* 0xa00000ffa254e230 */ /* 0x000fe40000000900 */
[----:B------:R-:W-:Y:S01]  /*17df0*/  IMAD.MOV.U32 R55, RZ, RZ, R46 ;  /* 0x000000ffff377224 */ /* 0x000fe200078e002e */
[----:B------:R-:W-:Y:S01]  /*17e00*/  LOP3.LUT R2, R7, 0xff, RZ, 0xc0, !PT ;  /* 0x000000ff07027812 */ /* 0x000fe200078ec0ff */
[----:B------:R-:W-:Y:S02]  /*17e10*/  IMAD.MOV.U32 R46, RZ, RZ, R194 ;  /* 0x000000ffff2e7224 */ /* 0x000fe400078e00c2 */
[----:B------:R-:W-:Y:S01]  /*17e20*/  IMAD.MOV.U32 R194, RZ, RZ, R104 ;  /* 0x000000ffffc27224 */ /* 0x000fe200078e0068 */
[----:B------:R-:W-:-:S02]  /*17e30*/  PRMT R104, R162, 0x5410, R161 ;  /* 0x00005410a2687816 */ /* 0x000fc400000000a1 */
[----:B------:R-:W-:Y:S02]  /*17e40*/  @!P6 PRMT R162, R84, 0x5410, RZ ;  /* 0x0000541054a2e816 */ /* 0x000fe400000000ff */
[----:B------:R-:W-:Y:S02]  /*17e50*/  ISETP.LE.U32.AND P6, PT, R2, UR12, PT ;  /* 0x0000000c02007c0c */ /* 0x000fe4000bfc3070 */
[----:B------:R-:W-:Y:S02]  /*17e60*/  LOP3.LUT R2, R4, 0xffff, RZ, 0xc0, !PT ;  /* 0x0000ffff04027812 */ /* 0x000fe400078ec0ff */
[----:B-1----:R-:W-:Y:S01]  /*17e70*/  F2FP.F16.F32.PACK_AB R3, R50, R12 ;  /* 0x0000000c3203723e */ /* 0x002fe200000000ff */
[----:B------:R-:W-:Y:S01]  /*17e80*/  IMAD.MOV.U32 R81, RZ, RZ, R49 ;  /* 0x000000ffff517224 */ /* 0x000fe200078e0031 */
[----:B------:R-:W-:Y:S01]  /*17e90*/  SHF.R.U32.HI R2, RZ, 0x8, R2 ;  /* 0x00000008ff027819 */ /* 0x000fe20000011602 */
[----:B------:R-:W-:Y:S01]  /*17ea0*/  MUFU.EX2 R49, R47 ;  /* 0x0000002f00317308 */ /* 0x000fe20000000800 */
[----:B------:R-:W-:Y:S01]  /*17eb0*/  @!P4 HADD2 R83, -R161.H0_H0, -RZ.H0_H0 ;  /* 0xa00000ffa153c230 */ /* 0x000fe20000000900 */
[----:B------:R-:W-:-:S02]  /*17ec0*/  PRMT R160, R3, 0x7610, R160 ;  /* 0x0000761003a07816 */ /* 0x000fc400000000a0 */
[----:B------:R-:W-:-:S04]  /*17ed0*/  LOP3.LUT R2, R2, 0xffff, RZ, 0xc0, !PT ;  /* 0x0000ffff02027812 */ /* 0x000fc800078ec0ff */
[----:B------:R-:W1:Y:S01]  /*17ee0*/  MUFU.EX2 R47, R51 ;  /* 0x00000033002f7308 */ /* 0x000e620000000800 */
[----:B------:R-:W-:Y:S01]  /*17ef0*/  @!P4 PRMT R161, R83, 0x5410, RZ ;  /* 0x0000541053a1c816 */ /* 0x000fe200000000ff */
[----:B------:R-:W-:Y:S01]  /*17f00*/  @!P3 HADD2 R86, -R160.H0_H0, -RZ.H0_H0 ;  /* 0xa00000ffa056b230 */ /* 0x000fe20000000900 */
[----:B------:R-:W-:Y:S02]  /*17f10*/  PRMT R159, R3, 0x7632, R159 ;  /* 0x00007632039f7816 */ /* 0x000fe4000000009f */
[----:B------:R-:W-:Y:S01]  /*17f20*/  ISETP.LE.U32.AND P4, PT, R2, UR12, PT ;  /* 0x0000000c02007c0c */ /* 0x000fe2000bf83070 */
[----:B------:R-:W-:Y:S01]  /*17f30*/  FADD.FTZ R8, R252, R22 ;  /* 0x00000016fc087221 */ /* 0x000fe20000010000 */
[----:B------:R-:W-:Y:S01]  /*17f40*/  LOP3.LUT R2, R4, 0xff, RZ, 0xc0, !PT ;  /* 0x000000ff04027812 */ /* 0x000fe200078ec0ff */
[----:B------:R-:W-:Y:S01]  /*17f50*/  @!P1 HADD2 R85, -R159.H0_H0, -RZ.H0_H0 ;  /* 0xa00000ff9f559230 */ /* 0x000fe20000000900 */
[----:B------:R-:W-:Y:S02]  /*17f60*/  PRMT R22, R160, 0x5410, R159 ;  /* 0x00005410a0167816 */ /* 0x000fe4000000009f */
[----:B------:R-:W-:-:S02]  /*17f70*/  @!P3 PRMT R160, R86, 0x5410, RZ ;  /* 0x0000541056a0b816 */ /* 0x000fc400000000ff */
[----:B------:R-:W-:Y:S02]  /*17f80*/  ISETP.LE.U32.AND P3, PT, R2, UR12, PT ;  /* 0x0000000c02007c0c */ /* 0x000fe4000bf63070 */
[----:B------:R-:W-:Y:S02]  /*17f90*/  SHF.R.U32.HI R2, RZ, 0x18, R4 ;  /* 0x00000018ff027819 */ /* 0x000fe40000011604 */
[----:B------:R-:W-:Y:S02]  /*17fa0*/  @!P1 PRMT R159, R85, 0x5410, RZ ;  /* 0x00005410559f9816 */ /* 0x000fe400000000ff */
[----:B------:R-:W-:Y:S02]  /*17fb0*/  ISETP.LE.U32.AND P1, PT, R2, UR12, PT ;  /* 0x0000000c02007c0c */ /* 0x000fe4000bf23070 */
[----:B-1----:R-:W-:-:S04]  /*17fc0*/  F2FP.F16.F32.PACK_AB R2, R47, R49 ;  /* 0x000000312f02723e */ /* 0x002fc800000000ff */
[C---:B------:R-:W-:Y:S02]  /*17fd0*/  PRMT R157, R2.reuse, 0x7632, R157 ;  /* 0x00007632029d7816 */ /* 0x040fe4000000009d */
[----:B------:R-:W-:-:S03]  /*17fe0*/  PRMT R158, R2, 0x7610, R158 ;  /* 0x00007610029e7816 */ /* 0x000fc6000000009e */
[----:B------:R-:W-:Y:S02]  /*17ff0*/  @!P4 HADD2 R87, -R157.H0_H0, -RZ.H0_H0 ;  /* 0xa00000ff9d57c230 */ /* 0x000fe40000000900 */
[----:B------:R-:W-:Y:S01]  /*18000*/  IMAD.MOV.U32 R40, RZ, RZ, R124 ;  /* 0x000000ffff287224 */ /* 0x000fe200078e007c */
[----:B------:R-:W-:Y:S02]  /*18010*/  PRMT R124, R158, 0x5410, R157 ;  /* 0x000054109e7c7816 */ /* 0x000fe4000000009d */
[----:B------:R-:W-:Y:S02]  /*18020*/  @!P4 PRMT R157, R87, 0x5410, RZ ;  /* 0x00005410579dc816 */ /* 0x000fe400000000ff */
[----:B------:R-:W-:Y:S01]  /*18030*/  ISETP.LE.U32.AND P4, PT, R5, UR12, PT ;  /* 0x0000000c05007c0c */ /* 0x000fe2000bf83070 */
[----:B------:R-:W-:-:S04]  /*18040*/  FADD.FTZ R5, R141, R8 ;  /* 0x000000088d057221 */ /* 0x000fc80000010000 */
[----:B------:R-:W-:Y:S02]  /*18050*/  FADD.FTZ R5, R145, R5 ;  /* 0x0000000591057221 */ /* 0x000fe40000010000 */
[----:B------:R-:W2:Y:S01]  /*18060*/  LDL.LU R145, [R1+0x1cc] ;  /* 0x0001cc0001917983 */ /* 0x000ea20000300800 */
[----:B------:R-:W-:Y:S02]  /*18070*/  IMAD.MOV.U32 R38, RZ, RZ, R78 ;  /* 0x000000ffff267224 */ /* 0x000fe400078e004e */
[----:B------:R-:W-:Y:S01]  /*18080*/  IMAD.MOV.U32 R39, RZ, RZ, R77 ;  /* 0x000000ffff277224 */ /* 0x000fe200078e004d */
[----:B------:R-:W-:Y:S01]  /*18090*/  MUFU.EX2 R78, R44 ;  /* 0x0000002c004e7308 */ /* 0x000fe20000000800 */
[----:B------:R-:W-:-:S07]  /*180a0*/  SHF.R.U32.HI R2, RZ, 0x10, R4 ;  /* 0x00000010ff027819 */ /* 0x000fce0000011604 */
[----:B------:R-:W1:Y:S01]  /*180b0*/  MUFU.EX2 R77, R48 ;  /* 0x00000030004d7308 */ /* 0x000e620000000800 */
[----:B------:R-:W-:Y:S01]  /*180c0*/  @!P3 HADD2 R88, -R158.H0_H0, -RZ.H0_H0 ;  /* 0xa00000ff9e58b230 */ /* 0x000fe20000000900 */
[----:B------:R-:W-:Y:S01]  /*180d0*/  LOP3.LUT R2, R2, 0xff, RZ, 0xc0, !PT ;  /* 0x000000ff02027812 */ /* 0x000fe200078ec0ff */
[----:B------:R-:W-:-:S03]  /*180e0*/  IMAD.MOV.U32 R85, RZ, RZ, R232 ;  /* 0x000000ffff557224 */ /* 0x000fc600078e00e8 */
[----:B------:R-:W-:Y:S02]  /*180f0*/  @!P3 PRMT R158, R88, 0x5410, RZ ;  /* 0x00005410589eb816 */ /* 0x000fe400000000ff */
[----:B------:R-:W-:Y:S01]  /*18100*/  ISETP.LE.U32.AND P3, PT, R2, UR12, PT ;  /* 0x0000000c02007c0c */ /* 0x000fe2000bf63070 */
[----:B------:R-:W-:Y:S08]  /*18110*/  MUFU.EX2 R48, R54 ;  /* 0x0000003600307308 */ /* 0x000ff00000000800 */
[----:B------:R-:W3:Y:S01]  /*18120*/  MUFU.EX2 R232, R56 ;  /* 0x0000003800e87308 */ /* 0x000ee20000000800 */
[----:B-1----:R-:W-:-:S04]  /*18130*/  F2FP.F16.F32.PACK_AB R2, R77, R78 ;  /* 0x0000004e4d02723e */ /* 0x002fc800000000ff */
[C---:B------:R-:W-:Y:S02]  /*18140*/  PRMT R156, R2.reuse, 0x7610, R156 ;  /* 0x00007610029c7816 */ /* 0x040fe4000000009c */
[----:B------:R-:W-:Y:S02]  /*18150*/  PRMT R155, R2, 0x7632, R155 ;  /* 0x00007632029b7816 */ /* 0x000fe4000000009b */
[----:B------:R-:W-:Y:S01]  /*18160*/  SHF.R.U32.HI R2, RZ, 0x8, R17 ;  /* 0x00000008ff027819 */ /* 0x000fe20000011611 */
[----:B------:R-:W-:Y:S02]  /*18170*/  @!P3 HADD2 R90, -R156.H0_H0, -RZ.H0_H0 ;  /* 0xa00000ff9c5ab230 */ /* 0x000fe40000000900 */
[----:B------:R-:W-:Y:S01]  /*18180*/  FADD.FTZ R4, R40, R6 ;  /* 0x0000000628047221 */ /* 0x000fe20000010000 */
[----:B------:R-:W-:Y:S01]  /*18190*/  IMAD.MOV.U32 R40, RZ, RZ, R123 ;  /* 0x000000ffff287224 */ /* 0x000fe200078e007b */
[----:B------:R-:W-:Y:S02]  /*181a0*/  LOP3.LUT R2, R2, 0xffff, RZ, 0xc0, !PT ;  /* 0x0000ffff02027812 */ /* 0x000fe400078ec0ff */
[----:B------:R-:W-:Y:S01]  /*181b0*/  PRMT R123, R156, 0x5410, R155 ;  /* 0x000054109c7b7816 */ /* 0x000fe2000000009b */
[----:B------:R-:W-:Y:S01]  /*181c0*/  FADD.FTZ R7, R25, R19 ;  /* 0x0000001319077221 */ /* 0x000fe20000010000 */
[----:B------:R-:W-:Y:S01]  /*181d0*/  @!P3 PRMT R156, R90, 0x5410, RZ ;  /* 0x000054105a9cb816 */ /* 0x000fe200000000ff */
[----:B------:R-:W-:Y:S01]  /*181e0*/  IMAD.MOV.U32 R252, RZ, RZ, R79 ;  /* 0x000000fffffc7224 */ /* 0x000fe200078e004f */
[----:B------:R-:W-:Y:S01]  /*181f0*/  ISETP.LE.U32.AND P3, PT, R2, UR12, PT ;  /* 0x0000000c02007c0c */ /* 0x000fe2000bf63070 */
[----:B------:R-:W-:Y:S01]  /*18200*/  IMAD.MOV.U32 R25, RZ, RZ, R192 ;  /* 0x000000ffff197224 */ /* 0x000fe200078e00c0 */
[----:B---3--:R-:W-:Y:S01]  /*18210*/  F2FP.F16.F32.PACK_AB R2, R232, R48 ;  /* 0x00000030e802723e */ /* 0x008fe200000000ff */
[----:B------:R-:W-:Y:S03]  /*18220*/  MUFU.EX2 R79, R52 ;  /* 0x00000034004f7308 */ /* 0x000fe60000000800 */
[----:B------:R-:W-:-:S05]  /*18230*/  PRMT R154, R2, 0x7610, R154 ;  /* 0x00007610029a7816 */ /* 0x000fca000000009a */
[----:B------:R-:W1:Y:S01]  /*18240*/  MUFU.EX2 R192, R53 ;  /* 0x0000003500c07308 */ /* 0x000e620000000800 */
[----:B------:R-:W-:Y:S01]  /*18250*/  PRMT R153, R2, 0x7632, R153 ;  /* 0x0000763202997816 */ /* 0x000fe20000000099 */
[----:B------:R-:W-:Y:S01]  /*18260*/  @!P2 HADD2 R92, -R154.H0_H0, -RZ.H0_H0 ;  /* 0xa00000ff9a5ca230 */ /* 0x000fe20000000900 */
[----:B------:R-:W-:Y:S01]  /*18270*/  LOP3.LUT R2, R10, 0xff, RZ, 0xc0, !PT ;  /* 0x000000ff0a027812 */ /* 0x000fe200078ec0ff */
[----:B------:R-:W-:Y:S01]  /*18280*/  IMAD.MOV.U32 R86, RZ, RZ, R110 ;  /* 0x000000ffff567224 */ /* 0x000fe200078e006e */
[----:B------:R-:W-:Y:S02]  /*18290*/  PRMT R110, R154, 0x5410, R153 ;  /* 0x000054109a6e7816 */ /* 0x000fe40000000099 */
[----:B------:R-:W-:Y:S02]  /*182a0*/  @!P2 PRMT R154, R92, 0x5410, RZ ;  /* 0x000054105c9aa816 */ /* 0x000fe400000000ff */
[----:B------:R-:W-:Y:S02]  /*182b0*/  ISETP.LE.U32.AND P2, PT, R2, UR12, PT ;  /* 0x0000000c02007c0c */ /* 0x000fe4000bf43070 */
[----:B------:R-:W-:Y:S01]  /*182c0*/  LOP3.LUT R2, R0, 0xffff, RZ, 0xc0, !PT ;  /* 0x0000ffff00027812 */ /* 0x000fe200078ec0ff */
[----:B------:R-:W-:-:S02]  /*182d0*/  IMAD.MOV.U32 R84, RZ, RZ, R76 ;  /* 0x000000ffff547224 */ /* 0x000fc400078e004c */
[----:B------:R-:W-:Y:S02]  /*182e0*/  @!P3 HADD2 R91, -R153.H0_H0, -RZ.H0_H0 ;  /* 0xa00000ff995bb230 */ /* 0x000fe40000000900 */
[----:B------:R-:W-:Y:S01]  /*182f0*/  IMAD.MOV.U32 R21, RZ, RZ, R59 ;  /* 0x000000ffff157224 */ /* 0x000fe200078e003b */
[----:B------:R-:W-:Y:S02]  /*18300*/  SHF.R.U32.HI R2, RZ, 0x8, R2 ;  /* 0x00000008ff027819 */ /* 0x000fe40000011602 */
[----:B-1----:R-:W-:Y:S01]  /*18310*/  F2FP.F16.F32.PACK_AB R3, R192, R79 ;  /* 0x0000004fc003723e */ /* 0x002fe200000000ff */
[----:B------:R-:W-:Y:S01]  /*18320*/  MUFU.EX2 R76, R61 ;  /* 0x0000003d004c7308 */ /* 0x000fe20000000800 */
[----:B------:R-:W-:Y:S02]  /*18330*/  LOP3.LUT R2, R2, 0xffff, RZ, 0xc0, !PT ;  /* 0x0000ffff02027812 */ /* 0x000fe400078ec0ff */
[----:B------:R-:W-:-:S05]  /*18340*/  PRMT R152, R3, 0x7610, R152 ;  /* 0x0000761003987816 */ /* 0x000fca0000000098 */
[----:B------:R-:W1:Y:S01]  /*18350*/  MUFU.EX2 R59, R66 ;  /* 0x00000042003b7308 */ /* 0x000e620000000800 */
[----:B------:R-:W-:Y:S01]  /*18360*/  @!P3 PRMT R153, R91, 0x5410, RZ ;  /* 0x000054105b99b816 */ /* 0x000fe200000000ff */
[----:B------:R-:W-:Y:S01]  /*18370*/  @!P6 HADD2 R94, -R152.H0_H0, -RZ.H0_H0 ;  /* 0xa00000ff985ee230 */ /* 0x000fe20000000900 */
[----:B------:R-:W-:Y:S02]  /*18380*/  PRMT R151, R3, 0x7632, R151 ;  /* 0x0000763203977816 */ /* 0x000fe40000000097 */
[----:B------:R-:W-:Y:S01]  /*18390*/  ISETP.LE.U32.AND P3, PT, R2, UR12, PT ;  /* 0x0000000c02007c0c */ /* 0x000fe2000bf63070 */
[----:B------:R-:W-:Y:S01]  /*183a0*/  IMAD.MOV.U32 R87, RZ, RZ, R111 ;  /* 0x000000ffff577224 */ /* 0x000fe200078e006f */
        /* <DEDUP_REMOVED lines=14> */
[----:B------:R-:W-:Y:S02]  /*18490*/  IMAD.MOV.U32 R39, RZ, RZ, R57 ;  /* 0x000000ffff277224 */ /* 0x000fe400078e0039 */
[----:B------:R-:W-:Y:S01]  /*184a0*/  FADD.FTZ R7, R31, R7 ;  /* 0x000000071f077221 */ /* 0x000fe20000010000 */
[----:B------:R-:W-:Y:S01]  /*184b0*/  SHF.R.U32.HI R0, RZ, 0x10, R0 ;  /* 0x00000010ff007819 */ /* 0x000fe20000011600 */
[----:B------:R-:W-:Y:S01]  /*184c0*/  IMAD.MOV.U32 R38, RZ, RZ, R206 ;  /* 0x000000ffff267224 */ /* 0x000fe200078e00ce */
[----:B------:R-:W-:Y:S01]  /*184d0*/  MUFU.EX2 R57, R58 ;  /* 0x0000003a00397308 */ /* 0x000fe20000000800 */
[----:B------:R-:W-:-:S02]  /*184e0*/  IMAD.MOV.U32 R31, RZ, RZ, R25 ;  /* 0x000000ffff1f7224 */ /* 0x000fc400078e0019 */
[----:B------:R-:W-:Y:S01]  /*184f0*/  @!P6 HADD2 R96, -R150.H0_H0, -RZ.H0_H0 ;  /* 0xa00000ff9660e230 */ /* 0x000fe20000000900 */
[----:B------:R-:W-:Y:S01]  /*18500*/  PRMT R206, R150, 0x5410, R149 ;  /* 0x0000541096ce7816 */ /* 0x000fe20000000095 */
[----:B------:R-:W-:Y:S01]  /*18510*/  IMAD.MOV.U32 R25, RZ, RZ, R83 ;  /* 0x000000ffff197224 */ /* 0x000fe200078e0053 */
[----:B------:R-:W-:Y:S01]  /*18520*/  @!P3 PRMT R149, R95, 0x5410, RZ ;  /* 0x000054105f95b816 */ /* 0x000fe200000000ff */
[----:B------:R-:W-:Y:S01]  /*18530*/  IMAD.MOV.U32 R83, RZ, RZ, R82 ;  /* 0x000000ffff537224 */ /* 0x000fe200078e0052 */
[----:B------:R-:W1:Y:S01]  /*18540*/  MUFU.EX2 R51, R60 ;  /* 0x0000003c00337308 */ /* 0x000e620000000800 */
[----:B------:R-:W-:Y:S01]  /*18550*/  LOP3.LUT R0, R0, 0xff, RZ, 0xc0, !PT ;  /* 0x000000ff00007812 */ /* 0x000fe200078ec0ff */
[----:B------:R-:W-:Y:S02]  /*18560*/  IMAD.MOV.U32 R95, RZ, RZ, R87 ;  /* 0x000000ffff5f7224 */ /* 0x000fe400078e0057 */
[----:B------:R-:W-:Y:S02]  /*18570*/  IMAD.MOV.U32 R82, RZ, RZ, R81 ;  /* 0x000000ffff527224 */ /* 0x000fe400078e0051 */
[----:B------:R-:W-:-:S02]  /*18580*/  IMAD.MOV.U32 R81, RZ, RZ, R46 ;  /* 0x000000ffff517224 */ /* 0x000fc400078e002e */
[----:B------:R-:W-:Y:S01]  /*18590*/  IMAD.MOV.U32 R87, RZ, RZ, R183 ;  /* 0x000000ffff577224 */ /* 0x000fe200078e00b7 */
[----:B------:R-:W-:Y:S01]  /*185a0*/  MUFU.EX2 R46, R63 ;  /* 0x0000003f002e7308 */ /* 0x000fe20000000800 */
[----:B------:R-:W-:Y:S02]  /*185b0*/  @!P6 PRMT R150, R96, 0x5410, RZ ;  /* 0x000054106096e816 */ /* 0x000fe400000000ff */
[----:B------:R-:W-:Y:S02]  /*185c0*/  ISETP.LE.U32.AND P6, PT, R0, UR12, PT ;  /* 0x0000000c00007c0c */ /* 0x000fe4000bfc3070 */
[----:B------:R-:W-:-:S03]  /*185d0*/  SHF.R.U32.HI R0, RZ, 0x8, R18 ;  /* 0x00000008ff007819 */ /* 0x000fc60000011612 */
[----:B------:R-:W3:Y:S01]  /*185e0*/  MUFU.EX2 R183, R62 ;  /* 0x0000003e00b77308 */ /* 0x000ee20000000800 */
[----:B------:R-:W-:-:S04]  /*185f0*/  LOP3.LUT R0, R0, 0xffff, RZ, 0xc0, !PT ;  /* 0x0000ffff00007812 */ /* 0x000fc800078ec0ff */
[----:B------:R-:W-:Y:S02]  /*18600*/  ISETP.LE.U32.AND P3, PT, R0, UR12, PT ;  /* 0x0000000c00007c0c */ /* 0x000fe4000bf63070 */
[----:B-1----:R-:W-:Y:S01]  /*18610*/  F2FP.F16.F32.PACK_AB R0, R51, R57 ;  /* 0x000000393300723e */ /* 0x002fe200000000ff */
[----:B------:R-:W-:-:S03]  /*18620*/  USHF.L.U32 UR6, UR17, 0x3, URZ ;  /* 0x0000000311067899 */ /* 0x000fc6000800063f */
[C---:B------:R-:W-:Y:S02]  /*18630*/  PRMT R148, R0.reuse, 0x7610, R148 ;  /* 0x0000761000947816 */ /* 0x040fe40000000094 */
[----:B------:R-:W-:Y:S02]  /*18640*/  PRMT R147, R0, 0x7632, R147 ;  /* 0x0000763200937816 */ /* 0x000fe40000000093 */
[----:B---3--:R-:W-:Y:S01]  /*18650*/  F2FP.F16.F32.PACK_AB R0, R46, R183 ;  /* 0x000000b72e00723e */ /* 0x008fe200000000ff */
[----:B------:R-:W-:Y:S01]  /*18660*/  FADD.FTZ R11, R23, R20 ;  /* 0x00000014170b7221 */ /* 0x000fe20000010000 */
[----:B------:R-:W-:Y:S02]  /*18670*/  IMAD.MOV.U32 R20, RZ, RZ, R140 ;  /* 0x000000ffff147224 */ /* 0x000fe400078e008c */
[C---:B------:R-:W-:Y:S02]  /*18680*/  PRMT R142, R0.reuse, 0x7610, R142 ;  /* 0x00007610008e7816 */ /* 0x040fe4000000008e */
[----:B------:R-:W-:Y:S01]  /*18690*/  PRMT R37, R0, 0x7632, R37 ;  /* 0x0000763200257816 */ /* 0x000fe20000000025 */
[----:B------:R-:W-:Y:S01]  /*186a0*/  IMAD.U32 R0, RZ, RZ, UR6 ;  /* 0x00000006ff007e24 */ /* 0x000fe2000f8e00ff */
[----:B------:R-:W-:Y:S01]  /*186b0*/  USHF.L.U32 UR6, UR17, 0x6, URZ ;  /* 0x0000000611067899 */ /* 0x000fe2000800063f */
[----:B------:R-:W-:-:S02]  /*186c0*/  IMAD.MOV.U32 R140, RZ, RZ, R144 ;  /* 0x000000ffff8c7224 */ /* 0x000fc400078e0090 */
[----:B------:R-:W-:Y:S02]  /*186d0*/  IMAD.MOV.U32 R94, RZ, RZ, R86 ;  /* 0x000000ffff5e7224 */ /* 0x000fe400078e0056 */
[----:B------:R-:W-:Y:S02]  /*186e0*/  IMAD.MOV.U32 R86, RZ, RZ, R80 ;  /* 0x000000ffff567224 */ /* 0x000fe400078e0050 */
[----:B------:R-:W-:Y:S02]  /*186f0*/  IMAD.MOV.U32 R80, RZ, RZ, R55 ;  /* 0x000000ffff507224 */ /* 0x000fe400078e0037 */
[----:B------:R-:W-:Y:S01]  /*18700*/  FADD.FTZ R4, R85, R4 ;  /* 0x0000000455047221 */ /* 0x000fe20000010000 */
[----:B------:R-:W-:Y:S02]  /*18710*/  IMAD.MOV.U32 R88, RZ, RZ, R193 ;  /* 0x000000ffff587224 */ /* 0x000fe400078e00c1 */
[----:B------:R-:W-:Y:S02]  /*18720*/  IMAD.MOV.U32 R23, RZ, RZ, R205 ;  /* 0x000000ffff177224 */ /* 0x000fe400078e00cd */
[----:B------:R-:W-:-:S02]  /*18730*/  IMAD.MOV.U32 R85, RZ, RZ, R194 ;  /* 0x000000ffff557224 */ /* 0x000fc400078e00c2 */
[----:B------:R-:W-:Y:S02]  /*18740*/  FADD.FTZ R10, R234, R5 ;  /* 0x00000005ea0a7221 */ /* 0x000fe40000010000 */
[----:B------:R-:W3:Y:S01]  /*18750*/  LDL.LU R234, [R1+0x1c8] ;  /* 0x0001c80001ea7983 */ /* 0x000ee20000300800 */
[----:B--2---:R-:W-:Y:S02]  /*18760*/  IMAD.MOV.U32 R141, RZ, RZ, R145 ;  /* 0x000000ffff8d7224 */ /* 0x004fe400078e0091 */
[----:B------:R-:W-:-:S04]  /*18770*/  IMAD.WIDE R54, R0, 0x2, R140 ;  /* 0x0000000200367825 */ /* 0x000fc800078e028c */
[----:B------:R-:W-:-:S04]  /*18780*/  IMAD.U32 R0, RZ, RZ, UR6 ;  /* 0x00000006ff007e24 */ /* 0x000fc8000f8e00ff */
[----:B------:R-:W-:-:S04]  /*18790*/  IMAD.WIDE R52, R0, 0x2, R140 ;  /* 0x0000000200347825 */ /* 0x000fc800078e028c */
[----:B------:R-:W-:Y:S01]  /*187a0*/  FADD.FTZ R0, R87, R4 ;  /* 0x0000000457007221 */ /* 0x000fe20000010000 */
[----:B------:R-:W-:Y:S02]  /*187b0*/  IMAD.MOV.U32 R87, RZ, RZ, R88 ;  /* 0x000000ffff577224 */ /* 0x000fe400078e0058 */
[----:B------:R-:W-:Y:S02]  /*187c0*/  IMAD.MOV.U32 R88, RZ, RZ, R23 ;  /* 0x000000ffff587224 */ /* 0x000fe400078e0017 */
[----:B------:R-:W-:Y:S02]  /*187d0*/  IMAD.MOV.U32 R23, RZ, RZ, R85 ;  /* 0x000000ffff177224 */ /* 0x000fe400078e0055 */
[----:B------:R-:W-:Y:S02]  /*187e0*/  IMAD.MOV.U32 R85, RZ, RZ, R235 ;  /* 0x000000ffff557224 */ /* 0x000fe400078e00eb */
[----:B------:R-:W2:Y:S01]  /*187f0*/  LDL.LU R235, [R1+0x1c4] ;  /* 0x0001c40001eb7983 */ /* 0x000ea20000300800 */
[----:B------:R-:W-:-:S02]  /*18800*/  IMAD.MOV.U32 R41, RZ, RZ, R36 ;  /* 0x000000ffff297224 */ /* 0x000fc400078e0024 */
[----:B------:R-:W-:Y:S01]  /*18810*/  IMAD.MOV.U32 R36, RZ, RZ, R65 ;  /* 0x000000ffff247224 */ /* 0x000fe200078e0041 */
[----:B------:R-:W-:Y:S01]  /*18820*/  MUFU.EX2 R44, R72 ;  /* 0x00000048002c7308 */ /* 0x000fe20000000800 */
[----:B------:R-:W-:-:S07]  /*18830*/  IMAD.MOV.U32 R65, RZ, RZ, R127 ;  /* 0x000000ffff417224 */ /* 0x000fce00078e007f */
[----:B------:R-:W1:Y:S01]  /*18840*/  MUFU.EX2 R127, R67 ;  /* 0x00000043007f7308 */ /* 0x000e620000000800 */
[----:B------:R-:W-:Y:S01]  /*18850*/  FADD.FTZ R6, R30, R11 ;  /* 0x0000000b1e067221 */ /* 0x000fe20000010000 */
[----:B------:R-:W-:Y:S02]  /*18860*/  @!P1 HADD2 R89, -R155.H0_H0, -RZ.H0_H0 ;  /* 0xa00000ff9b599230 */ /* 0x000fe40000000900 */
[----:B------:R-:W-:Y:S02]  /*18870*/  IMAD.MOV.U32 R90, RZ, RZ, R25 ;  /* 0x000000ffff5a7224 */ /* 0x000fe400078e0019 */
[----:B------:R-:W-:Y:S01]  /*18880*/  IMAD.MOV.U32 R56, RZ, RZ, R19 ;  /* 0x000000ffff387224 */ /* 0x000fe200078e0013 */
[----:B------:R-:W-:Y:S01]  /*18890*/  @!P1 PRMT R155, R89, 0x5410, RZ ;  /* 0x00005410599b9816 */ /* 0x000fe200000000ff */
[----:B------:R-:W-:Y:S01]  /*188a0*/  IMAD.MOV.U32 R19, RZ, RZ, R252 ;  /* 0x000000ffff137224 */ /* 0x000fe200078e00fc */
[----:B-1----:R-:W-:-:S04]  /*188b0*/  F2FP.F16.F32.PACK_AB R2, R44, R127 ;  /* 0x0000007f2c02723e */ /* 0x002fc800000000ff */
[C---:B------:R-:W-:Y:S02]  /*188c0*/  PRMT R146, R2.reuse, 0x7610, R146 ;  /* 0x0000761002927816 */ /* 0x040fe40000000092 */
[----:B------:R-:W-:Y:S01]  /*188d0*/  PRMT R143, R2, 0x7632, R143 ;  /* 0x00007632028f7816 */ /* 0x000fe2000000008f */
[----:B------:R-:W-:Y:S01]  /*188e0*/  FADD.FTZ R2, R35, R6 ;  /* 0x0000000623027221 */ /* 0x000fe20000010000 */
[----:B------:R-:W-:Y:S02]  /*188f0*/  IMAD.MOV.U32 R89, RZ, RZ, R90 ;  /* 0x000000ffff597224 */ /* 0x000fe400078e005a */
[----:B------:R-:W-:Y:S02]  /*18900*/  IMAD.MOV.U32 R90, RZ, RZ, R56 ;  /* 0x000000ffff5a7224 */ /* 0x000fe400078e0038 */
[----:B------:R-:W-:Y:S01]  /*18910*/  FADD.FTZ R252, R12, R2 ;  /* 0x000000020cfc7221 */ /* 0x000fe20000010000 */
[----:B------:R-:W-:Y:S02]  /*18920*/  IMAD.MOV.U32 R25, RZ, RZ, R84 ;  /* 0x000000ffff197224 */ /* 0x000fe400078e0054 */
[----:B------:R-:W-:-:S02]  /*18930*/  IMAD.U32 R2, RZ, RZ, UR46 ;  /* 0x0000002eff027e24 */ /* 0x000fc4000f8e00ff */
[----:B------:R-:W-:Y:S02]  /*18940*/  IMAD.MOV.U32 R56, RZ, RZ, R87 ;  /* 0x000000ffff387224 */ /* 0x000fe400078e0057 */
[----:B------:R-:W-:Y:S02]  /*18950*/  IMAD.MOV.U32 R84, RZ, RZ, R41 ;  /* 0x000000ffff547224 */ /* 0x000fe400078e0029 */
[----:B------:R-:W-:Y:S02]  /*18960*/  IMAD.MOV.U32 R87, RZ, RZ, R177 ;  /* 0x000000ffff577224 */ /* 0x000fe400078e00b1 */
[----:B------:R-:W-:Y:S01]  /*18970*/  IMAD.MOV.U32 R17, RZ, RZ, R86 ;  /* 0x000000ffff117224 */ /* 0x000fe200078e0056 */
[----:B------:R-:W4:Y:S01]  /*18980*/  LDL.LU R177, [R1+0x1c0] ;  /* 0x0001c00001b17983 */ /* 0x000f220000300800 */
[----:B------:R-:W-:Y:S02]  /*18990*/  IMAD.MOV.U32 R41, RZ, RZ, R21 ;  /* 0x000000ffff297224 */ /* 0x000fe400078e0015 */
[----:B------:R-:W-:-:S02]  /*189a0*/  IMAD.MOV.U32 R21, RZ, RZ, R39 ;  /* 0x000000ffff157224 */ /* 0x000fc400078e0027 */
[----:B------:R-:W-:Y:S02]  /*189b0*/  IMAD.MOV.U32 R86, RZ, RZ, R38 ;  /* 0x000000ffff567224 */ /* 0x000fe400078e0026 */
[----:B------:R-:W-:Y:S01]  /*189c0*/  FADD.FTZ R3, R32, R7 ;  /* 0x0000000720037221 */ /* 0x000fe20000010000 */
[----:B------:R-:W-:-:S04]  /*189d0*/  IMAD.WIDE R38, R2, 0x2, R140 ;  /* 0x0000000202267825 */ /* 0x000fc800078e028c */
[----:B------:R-:W-:Y:S01]  /*189e0*/  FADD.FTZ R213, R213, R0 ;  /* 0x00000000d5d57221 */ /* 0x000fe20000010000 */
[----:B------:R-:W-:Y:S01]  /*189f0*/  LOP3.LUT R2, R95, UR42, R31, 0x96, !PT ;  /* 0x0000002a5f027c12 */ /* 0x000fe2000f8e961f */
[----:B------:R-:W-:Y:S04]  /*18a00*/  STG.E.U16 desc[UR26][R140.64+-0x100], R29 ;  /* 0xffff001d8c007986 */ /* 0x000fe8000c10151a */
[----:B------:R-:W-:Y:S04]  /*18a10*/  STG.E.U16 desc[UR26][R140.64+-0xfe], R28 ;  /* 0xffff021c8c007986 */ /* 0x000fe8000c10151a */
[----:B------:R-:W-:Y:S04]  /*18a20*/  STG.E.U16 desc[UR26][R54.64+-0x100], R26 ;  /* 0xffff001a36007986 */ /* 0x000fe8000c10151a */
[----:B------:R-:W-:Y:S04]  /*18a30*/  STG.E.U16 desc[UR26][R54.64+-0xfe], R27 ;  /* 0xffff021b36007986 */ /* 0x000fe8000c10151a */
[----:B------:R1:W-:Y:S04]  /*18a40*/  STG.E.U16 desc[UR26][R52.64+-0x100], R16 ;  /* 0xffff001034007986 */ /* 0x0003e8000c10151a */
[----:B------:R-:W-:Y:S04]  /*18a50*/  STG.E.U16 desc[UR26][R52.64+-0xfe], R15 ;  /* 0xffff020f34007986 */ /* 0x000fe8000c10151a */
[----:B------:R2:W-:Y:S01]  /*18a60*/  STG.E.U16 desc[UR26][R38.64+-0xfe], R14 ;  /* 0xffff020e26007986 */ /* 0x0005e2000c10151a */
[----:B------:R-:W-:Y:S01]  /*18a70*/  ISETP.LE.U32.AND P1, PT, R9, UR12, PT ;  /* 0x0000000c09007c0c */ /* 0x000fe2000bf23070 */
[----:B-1----:R-:W-:Y:S01]  /*18a80*/  FADD.FTZ R16, R24, R3 ;  /* 0x0000000318107221 */ /* 0x002fe20000010000 */
[----:B------:R-:W-:-:S04]  /*18a90*/  IMAD.WIDE.U32 R2, R2, -0x2daee0ad, RZ ;  /* 0xd2511f5302027825 */ /* 0x000fc800078e00ff */
[----:B------:R-:W-:Y:S01]  /*18aa0*/  FADD.FTZ R212, R212, R10 ;  /* 0x0000000ad4d47221 */ /* 0x000fe20000010000 */
[----:B------:R-:W-:Y:S02]  /*18ab0*/  IMAD.MOV.U32 R92, RZ, RZ, R17 ;  /* 0x000000ffff5c7224 */ /* 0x000fe400078e0011 */
[----:B------:R-:W-:Y:S02]  /*18ac0*/  IMAD.MOV.U32 R91, RZ, RZ, R207 ;  /* 0x000000ffff5b7224 */ /* 0x000fe400078e00cf */
[----:B------:R-:W-:Y:S01]  /*18ad0*/  FADD.FTZ R207, R33, R16 ;  /* 0x0000001021cf7221 */ /* 0x000fe20000010000 */
[----:B------:R1:W-:Y:S01]  /*18ae0*/  STG.E.U16 desc[UR26][R38.64+-0x100], R13 ;  /* 0xffff000d26007986 */ /* 0x0003e2000c10151a */
[----:B------:R-:W-:Y:S02]  /*18af0*/  IMAD.MOV.U32 R61, RZ, RZ, R180 ;  /* 0x000000ffff3d7224 */ /* 0x000fe400078e00b4 */
[----:B------:R-:W-:Y:S02]  /*18b00*/  @!P3 HADD2 R102, -R143.H0_H0, -RZ.H0_H0 ;  /* 0xa00000ff8f66b230 */ /* 0x000fe40000000900 */
[----:B------:R-:W-:Y:S01]  /*18b10*/  @!P5 HADD2 R99, -R147.H0_H0, -RZ.H0_H0 ;  /* 0xa00000ff9363d230 */ /* 0x000fe20000000900 */
[----:B------:R-:W-:Y:S01]  /*18b20*/  PRMT R194, R146, 0x5410, R143 ;  /* 0x0000541092c27816 */ /* 0x000fe2000000008f */
[----:B------:R-:W4:Y:S01]  /*18b30*/  LDL.LU R180, [R1+0x1bc] ;  /* 0x0001bc0001b47983 */ /* 0x000f220000300800 */
[----:B--2---:R-:W-:-:S05]  /*18b40*/  LOP3.LUT R0, R235, UR41, R220, 0x96, !PT ;  /* 0x00000029eb007c12 */ /* 0x004fca000f8e96dc */
[----:B------:R-:W-:Y:S01]  /*18b50*/  IMAD.WIDE.U32 R14, R0, -0x326172a9, RZ ;  /* 0xcd9e8d57000e7825 */ /* 0x000fe200078e00ff */
[----:B---3--:R-:W-:-:S04]  /*18b60*/  LOP3.LUT R0, R3, UR39, R234, 0x96, !PT ;  /* 0x0000002703007c12 */ /* 0x008fc8000f8e96ea */
[----:B------:R-:W-:Y:S01]  /*18b70*/  LOP3.LUT R3, R15, UR40, R94, 0x96, !PT ;  /* 0x000000280f037c12 */ /* 0x000fe2000f8e965e */
[----:B------:R-:W-:-:S04]  /*18b80*/  IMAD.WIDE.U32 R8, R0, -0x326172a9, RZ ;  /* 0xcd9e8d5700087825 */ /* 0x000fc800078e00ff */
[----:B------:R-:W-:-:S05]  /*18b90*/  IMAD.WIDE.U32 R4, R3, -0x2daee0ad, RZ ;  /* 0xd2511f5303047825 */ /* 0x000fca00078e00ff */
[----:B------:R-:W-:-:S05]  /*18ba0*/  LOP3.LUT R0, R5, UR37, R2, 0x96, !PT ;  /* 0x0000002505007c12 */ /* 0x000fca000f8e9602 */
        /* <DEDUP_REMOVED lines=36> */
[--C-:B------:R-:W-:Y:S02]  /*18df0*/  SHF.R.U32.HI R6, RZ, 0x10, R4.reuse ;  /* 0x00000010ff067819 */ /* 0x100fe40000011604 */
[----:B------:R-:W-:Y:S02]  /*18e00*/  SHF.R.U32.HI R5, RZ, 0x18, R4 ;  /* 0x00000018ff057819 */ /* 0x000fe40000011604 */
[----:B------:R-:W-:Y:S02]  /*18e10*/  LOP3.LUT R4, R6, 0xff, RZ, 0xc0, !PT ;  /* 0x000000ff06047812 */ /* 0x000fe400078ec0ff */
[----:B------:R-:W-:Y:S02]  /*18e20*/  LOP3.LUT R3, R2, 0xffff, RZ, 0xc0, !PT ;  /* 0x0000ffff02037812 */ /* 0x000fe400078ec0ff */
[----:B------:R-:W-:-:S02]  /*18e30*/  PRMT R17, R4, 0x5410, R5 ;  /* 0x0000541004117816 */ /* 0x000fc40000000005 */
[----:B------:R-:W-:Y:S02]  /*18e40*/  SHF.R.U32.HI R4, RZ, 0x8, R3 ;  /* 0x00000008ff047819 */ /* 0x000fe40000011603 */
[----:B------:R-:W-:-:S04]  /*18e50*/  LOP3.LUT R3, R2, 0xff, RZ, 0xc0, !PT ;  /* 0x000000ff02037812 */ /* 0x000fc800078ec0ff */
[----:B------:R-:W-:Y:S02]  /*18e60*/  PRMT R16, R3, 0x5410, R4 ;  /* 0x0000541003107816 */ /* 0x000fe40000000004 */
[--C-:B------:R-:W-:Y:S02]  /*18e70*/  SHF.R.U32.HI R4, RZ, 0x10, R2.reuse ;  /* 0x00000010ff047819 */ /* 0x100fe40000011602 */
[----:B------:R-:W-:Y:S02]  /*18e80*/  SHF.R.U32.HI R3, RZ, 0x18, R2 ;  /* 0x00000018ff037819 */ /* 0x000fe40000011602 */
[----:B------:R-:W-:Y:S02]  /*18e90*/  LOP3.LUT R2, R4, 0xff, RZ, 0xc0, !PT ;  /* 0x000000ff04027812 */ /* 0x000fe400078ec0ff */
[----:B------:R-:W-:Y:S02]  /*18ea0*/  HSET2.LE.AND R4, R9, R0, PT ;  /* 0x0000000009047233 */ /* 0x000fe40003803000 */
[----:B-1----:R-:W-:-:S02]  /*18eb0*/  PRMT R13, R2, 0x5410, R3 ;  /* 0x00005410020d7816 */ /* 0x002fc40000000003 */
[--C-:B------:R-:W-:Y:S02]  /*18ec0*/  HSET2.LE.AND R2, R11, R0.reuse, PT ;  /* 0x000000000b027233 */ /* 0x100fe40003803000 */
[----:B------:R-:W-:Y:S02]  /*18ed0*/  HSET2.LE.AND R3, R10, R0, PT ;  /* 0x000000000a037233 */ /* 0x000fe40003803000 */
[----:B------:R-:W-:Y:S02]  /*18ee0*/  LOP3.LUT R8, R4, R92, RZ, 0xc0, !PT ;  /* 0x0000005c04087212 */ /* 0x000fe400078ec0ff */
[----:B------:R-:W-:Y:S01]  /*18ef0*/  LOP3.LUT R10, R2, R61, RZ, 0xc0, !PT ;  /* 0x0000003d020a7212 */ /* 0x000fe200078ec0ff */
[----:B------:R-:W-:Y:S01]  /*18f00*/  IMAD.MOV.U32 R92, RZ, RZ, R90 ;  /* 0x000000ffff5c7224 */ /* 0x000fe200078e005a */
[----:B------:R-:W-:Y:S01]  /*18f10*/  LOP3.LUT R2, R221, UR4, RZ, 0x3c, !PT ;  /* 0x00000004dd027c12 */ /* 0x000fe2000f8e3cff */
[----:B------:R-:W-:Y:S01]  /*18f20*/  IMAD.MOV.U32 R90, RZ, RZ, R56 ;  /* 0x000000ffff5a7224 */ /* 0x000fe200078e0038 */
[----:B------:R-:W-:Y:S01]  /*18f30*/  LOP3.LUT R11, R3, R91, RZ, 0xc0, !PT ;  /* 0x0000005b030b7212 */ /* 0x000fe200078ec0ff */
[----:B------:R-:W-:-:S02]  /*18f40*/  IMAD.MOV.U32 R91, RZ, RZ, R89 ;  /* 0x000000ffff5b7224 */ /* 0x000fc400078e0059 */
[----:B------:R-:W-:Y:S02]  /*18f50*/  IMAD.MOV.U32 R89, RZ, RZ, R85 ;  /* 0x000000ffff597224 */ /* 0x000fe400078e0055 */
[----:B------:R-:W-:Y:S02]  /*18f60*/  IMAD.MOV.U32 R56, RZ, RZ, R86 ;  /* 0x000000ffff387224 */ /* 0x000fe400078e0056 */
[----:B------:R-:W-:Y:S02]  /*18f70*/  IMAD.MOV.U32 R86, RZ, RZ, R109 ;  /* 0x000000ffff567224 */ /* 0x000fe400078e006d */
[----:B------:R-:W-:Y:S02]  /*18f80*/  IMAD.MOV.U32 R85, RZ, RZ, R108 ;  /* 0x000000ffff557224 */ /* 0x000fe400078e006c */
[----:B------:R-:W-:Y:S01]  /*18f90*/  IMAD.WIDE.U32 R108, R2, -0x326172a9, RZ ;  /* 0xcd9e8d57026c7825 */ /* 0x000fe200078e00ff */
[----:B------:R-:W-:-:S04]  /*18fa0*/  HSET2.LE.AND R2, R12, R0, PT ;  /* 0x000000000c027233 */ /* 0x000fc80003803000 */
[----:B------:R-:W-:Y:S02]  /*18fb0*/  LOP3.LUT R4, R109, UR42, R31, 0x96, !PT ;  /* 0x0000002a6d047c12 */ /* 0x000fe4000f8e961f */
[----:B------:R-:W-:Y:S02]  /*18fc0*/  HSET2.LE.AND R3, R7, R0, PT ;  /* 0x0000000007037233 */ /* 0x000fe40003803000 */
[----:B------:R-:W-:Y:S01]  /*18fd0*/  LOP3.LUT R9, R2, R91, RZ, 0xc0, !PT ;  /* 0x0000005b02097212 */ /* 0x000fe200078ec0ff */
[----:B------:R-:W-:Y:S01]  /*18fe0*/  IMAD.WIDE.U32 R6, R4, -0x2daee0ad, RZ ;  /* 0xd2511f5304067825 */ /* 0x000fe200078e00ff */
[----:B------:R-:W-:Y:S02]  /*18ff0*/  LOP3.LUT R2, R15, UR40, R108, 0x96, !PT ;  /* 0x000000280f027c12 */ /* 0x000fe4000f8e966c */
[----:B------:R-:W-:Y:S02]  /*19000*/  LOP3.LUT R12, R3, R92, RZ, 0xc0, !PT ;  /* 0x0000005c030c7212 */ /* 0x000fe400078ec0ff */
[----:B------:R-:W-:Y:S01]  /*19010*/  LOP3.LUT R4, R7, UR39, R234, 0x96, !PT ;  /* 0x0000002707047c12 */ /* 0x000fe2000f8e96ea */
[----:B------:R-:W-:-:S04]  /*19020*/  IMAD.WIDE.U32 R2, R2, -0x2daee0ad, RZ ;  /* 0xd2511f5302027825 */ /* 0x000fc800078e00ff */
[----:B------:R-:W-:Y:S01]  /*19030*/  IMAD.WIDE.U32 R4, R4, -0x326172a9, RZ ;  /* 0xcd9e8d5704047825 */ /* 0x000fe200078e00ff */
[----:B------:R-:W-:-:S03]  /*19040*/  LOP3.LUT R6, R3, UR37, R6, 0x96, !PT ;  /* 0x0000002503067c12 */ /* 0x000fc6000f8e9606 */
[----:B------:R-:W-:Y:S01]  /*19050*/  IMAD.MOV.U32 R31, RZ, RZ, R56 ;  /* 0x000000ffff1f7224 */ /* 0x000fe200078e0038 */
[----:B------:R-:W-:Y:S01]  /*19060*/  LOP3.LUT R3, R5, UR38, R14, 0x96, !PT ;  /* 0x0000002605037c12 */ /* 0x000fe2000f8e960e */
[----:B------:R-:W-:Y:S02]  /*19070*/  IMAD.MOV.U32 R92, RZ, RZ, R83 ;  /* 0x000000ffff5c7224 */ /* 0x000fe400078e0053 */
[----:B------:R-:W-:Y:S02]  /*19080*/  IMAD.MOV.U32 R56, RZ, RZ, R113 ;  /* 0x000000ffff387224 */ /* 0x000fe400078e0071 */
[----:B------:R-:W-:Y:S02]  /*19090*/  IMAD.MOV.U32 R83, RZ, RZ, R112 ;  /* 0x000000ffff537224 */ /* 0x000fe400078e0070 */
[----:B------:R-:W-:-:S04]  /*190a0*/  IMAD.WIDE.U32 R112, R6, -0x326172a9, RZ ;  /* 0xcd9e8d5706707825 */ /* 0x000fc800078e00ff */
[----:B------:R-:W-:Y:S01]  /*190b0*/  IMAD.WIDE.U32 R6, R3, -0x2daee0ad, RZ ;  /* 0xd2511f5303067825 */ /* 0x000fe200078e00ff */
[----:B------:R-:W-:-:S03]  /*190c0*/  LOP3.LUT R4, R113, UR36, R4, 0x96, !PT ;  /* 0x0000002471047c12 */ /* 0x000fc6000f8e9604 */
[----:B------:R-:W-:Y:S01]  /*190d0*/  IMAD.MOV.U32 R91, RZ, RZ, R85 ;  /* 0x000000ffff5b7224 */ /* 0x000fe200078e0055 */
[----:B------:R-:W-:Y:S01]  /*190e0*/  LOP3.LUT R5, R7, UR35, R2, 0x96, !PT ;  /* 0x0000002307057c12 */ /* 0x000fe2000f8e9602 */
[----:B------:R-:W-:Y:S02]  /*190f0*/  IMAD.MOV.U32 R61, RZ, RZ, R89 ;  /* 0x000000ffff3d7224 */ /* 0x000fe400078e0059 */
[----:B------:R-:W-:Y:S01]  /*19100*/  IMAD.MOV.U32 R85, RZ, RZ, R82 ;  /* 0x000000ffff557224 */ /* 0x000fe200078e0052 */
[--C-:B------:R-:W-:Y:S01]  /*19110*/  HSET2.LE.AND R2, R17, R0.reuse, PT ;  /* 0x0000000011027233 */ /* 0x100fe20003803000 */
[----:B------:R-:W-:Y:S02]  /*19120*/  IMAD.MOV.U32 R82, RZ, RZ, R121 ;  /* 0x000000ffff527224 */ /* 0x000fe400078e0079 */
[----:B------:R-:W-:Y:S02]  /*19130*/  IMAD.MOV.U32 R89, RZ, RZ, R120 ;  /* 0x000000ffff597224 */ /* 0x000fe400078e0078 */
[----:B------:R-:W-:Y:S01]  /*19140*/  IMAD.WIDE.U32 R120, R4, -0x2daee0ad, RZ ;  /* 0xd2511f5304787825 */ /* 0x000fe200078e00ff */
[----:B------:R-:W-:-:S02]  /*19150*/  HSET2.LE.AND R3, R16, R0, PT ;  /* 0x0000000010037233 */ /* 0x000fc40003803000 */
[----:B------:R-:W-:Y:S01]  /*19160*/  HSET2.LE.AND R4, R13, R0, PT ;  /* 0x000000000d047233 */ /* 0x000fe20003803000 */
[----:B------:R-:W-:Y:S01]  /*19170*/  IMAD.MOV.U32 R93, RZ, RZ, R91 ;  /* 0x000000ffff5d7224 */ /* 0x000fe200078e005b */
[----:B------:R-:W-:Y:S02]  /*19180*/  LOP3.LUT R6, R121, UR29, R6, 0x96, !PT ;  /* 0x0000001d79067c12 */ /* 0x000fe4000f8e9606 */
[----:B------:R-:W-:Y:S01]  /*19190*/  LOP3.LUT R13, R2, R61, RZ, 0xc0, !PT ;  /* 0x0000003d020d7212 */ /* 0x000fe200078ec0ff */
[----:B------:R-:W-:Y:S02]  /*191a0*/  IMAD.MOV.U32 R61, RZ, RZ, R90 ;  /* 0x000000ffff3d7224 */ /* 0x000fe400078e005a */
[----:B------:R-:W-:Y:S02]  /*191b0*/  IMAD.MOV.U32 R91, RZ, RZ, R87 ;  /* 0x000000ffff5b7224 */ /* 0x000fe400078e0057 */
[----:B------:R-:W-:Y:S01]  /*191c0*/  IMAD.MOV.U32 R90, RZ, RZ, R25 ;  /* 0x000000ffff5a7224 */ /* 0x000fe200078e0019 */
[----:B------:R-:W-:Y:S01]  /*191d0*/  LOP3.LUT R14, R3, R178, RZ, 0xc0, !PT ;  /* 0x000000b2030e7212 */ /* 0x000fe200078ec0ff */
[----:B------:R-:W-:Y:S01]  /*191e0*/  IMAD.MOV.U32 R87, RZ, RZ, R19 ;  /* 0x000000ffff577224 */ /* 0x000fe200078e0013 */
[----:B------:R-:W-:Y:S01]  /*191f0*/  LOP3.LUT R15, R4, R31, RZ, 0xc0, !PT ;  /* 0x0000001f040f7212 */ /* 0x000fe200078ec0ff */
[----:B------:R-:W-:Y:S01]  /*19200*/  IMAD.MOV.U32 R25, RZ, RZ, R103 ;  /* 0x000000ffff197224 */ /* 0x000fe200078e0067 */
[----:B------:R-:W-:Y:S01]  /*19210*/  PRMT R205, R148, 0x5410, R147 ;  /* 0x0000541094cd7816 */ /* 0x000fe20000000093 */
[----:B------:R-:W-:Y:S01]  /*19220*/  IMAD.MOV.U32 R19, RZ, RZ, R115 ;  /* 0x000000ffff137224 */ /* 0x000fe200078e0073 */
[----:B------:R-:W-:Y:S01]  /*19230*/  @!P3 PRMT R143, R102, 0x5410, RZ ;  /* 0x00005410668fb816 */ /* 0x000fe200000000ff */
[----:B------:R-:W-:-:S02]  /*19240*/  IMAD.MOV.U32 R103, RZ, RZ, R114 ;  /* 0x000000ffff677224 */ /* 0x000fc400078e0072 */
[----:B------:R-:W-:Y:S02]  /*19250*/  @!P4 HADD2 R98, -R146.H0_H0, -RZ.H0_H0 ;  /* 0xa00000ff9262c230 */ /* 0x000fe40000000900 */
[----:B------:R-:W-:Y:S01]  /*19260*/  IMAD.WIDE.U32 R114, R5, -0x326172a9, RZ ;  /* 0xcd9e8d5705727825 */ /* 0x000fe200078e00ff */
[----:B------:R-:W2:Y:S03]  /*19270*/  LDL.LU R178, [R1+0x1b8] ;  /* 0x0001b80001b27983 */ /* 0x000ea60000300800 */
[----:B------:R-:W-:-:S04]  /*19280*/  IMAD.WIDE.U32 R2, R6, -0x326172a9, RZ ;  /* 0xcd9e8d5706027825 */ /* 0x000fc800078e00ff */
[----:B------:R-:W-:Y:S02]  /*19290*/  IMAD.MOV.U32 R66, RZ, RZ, R92 ;  /* 0x000000ffff427224 */ /* 0x000fe400078e005c */
[----:B------:R-:W-:Y:S02]  /*192a0*/  IMAD.MOV.U32 R31, RZ, RZ, R89 ;  /* 0x000000ffff1f7224 */ /* 0x000fe400078e0059 */
[----:B------:R-:W-:Y:S01]  /*192b0*/  IMAD.WIDE.U32 R4, R93, -0x326172a9, RZ ;  /* 0xcd9e8d575d047825 */ /* 0x000fe200078e00ff */
[----:B------:R-:W-:-:S03]  /*192c0*/  LOP3.LUT R113, R2, 0xffff, RZ, 0xc0, !PT ;  /* 0x0000ffff02717812 */ /* 0x000fc600078ec0ff */
[----:B------:R-:W-:Y:S02]  /*192d0*/  IMAD.MOV.U32 R92, RZ, RZ, R88 ;  /* 0x000000ffff5c7224 */ /* 0x000fe400078e0058 */
[----:B------:R-:W-:Y:S02]  /*192e0*/  IMAD.MOV.U32 R89, RZ, RZ, R20 ;  /* 0x000000ffff597224 */ /* 0x000fe400078e0014 */
[----:B------:R-:W-:Y:S02]  /*192f0*/  IMAD.MOV.U32 R88, RZ, RZ, R84 ;  /* 0x000000ffff587224 */ /* 0x000fe400078e0054 */
[----:B------:R-:W-:Y:S01]  /*19300*/  IMAD.MOV.U32 R20, RZ, RZ, R36 ;  /* 0x000000ffff147224 */ /* 0x000fe200078e0024 */
[----:B------:R-:W-:Y:S01]  /*19310*/  LOP3.LUT R36, R3, UR22, R114, 0x96, !PT ;  /* 0x0000001603247c12 */ /* 0x000fe2000f8e9672 */
[----:B------:R-:W-:Y:S01]  /*19320*/  IMAD.MOV.U32 R84, RZ, RZ, R122 ;  /* 0x000000ffff547224 */ /* 0x000fe200078e007a */
[----:B------:R-:W-:Y:S02]  /*19330*/  LOP3.LUT R122, R2, 0xff, RZ, 0xc0, !PT ;  /* 0x000000ff027a7812 */ /* 0x000fe400078ec0ff */
[----:B------:R-:W-:-:S02]  /*19340*/  SHF.R.U32.HI R121, RZ, 0x10, R2 ;  /* 0x00000010ff797819 */ /* 0x000fc40000011602 */
[----:B------:R-:W-:Y:S02]  /*19350*/  SHF.R.U32.HI R114, RZ, 0x18, R2 ;  /* 0x00000018ff727819 */ /* 0x000fe40000011602 */
[----:B------:R-:W-:Y:S01]  /*19360*/  LOP3.LUT R2, R5, R66, RZ, 0x3c, !PT ;  /* 0x0000004205027212 */ /* 0x000fe200078e3cff */
[----:B------:R-:W-:Y:S02]  /*19370*/  IMAD.MOV.U32 R66, RZ, RZ, R61 ;  /* 0x000000ffff427224 */ /* 0x000fe400078e003d */
[----:B------:R-:W-:Y:S02]  /*19380*/  IMAD.MOV.U32 R61, RZ, RZ, R91 ;  /* 0x000000ffff3d7224 */ /* 0x000fe400078e005b */
[----:B------:R-:W-:-:S04]  /*19390*/  IMAD.WIDE.U32 R26, R2, -0x2daee0ad, RZ ;  /* 0xd2511f53021a7825 */ /* 0x000fc800078e00ff */
[----:B------:R-:W-:Y:S02]  /*193a0*/  IMAD.MOV.U32 R91, RZ, RZ, R92 ;  /* 0x000000ffff5b7224 */ /* 0x000fe400078e005c */
[----:B------:R-:W-:Y:S01]  /*193b0*/  IMAD.MOV.U32 R92, RZ, RZ, R89 ;  /* 0x000000ffff5c7224 */ /* 0x000fe200078e0059 */
[----:B------:R-:W-:Y:S01]  /*193c0*/  LOP3.LUT R2, R27, UR41, R220, 0x96, !PT ;  /* 0x000000291b027c12 */ /* 0x000fe2000f8e96dc */
[----:B------:R-:W-:Y:S01]  /*193d0*/  IMAD.MOV.U32 R89, RZ, RZ, R90 ;  /* 0x000000ffff597224 */ /* 0x000fe200078e005a */
[----:B------:R-:W-:Y:S01]  /*193e0*/  LOP3.LUT R3, R95, UR42, R4, 0x96, !PT ;  /* 0x0000002a5f037c12 */ /* 0x000fe2000f8e9604 */
[----:B------:R-:W-:Y:S02]  /*193f0*/  IMAD.MOV.U32 R90, RZ, RZ, R87 ;  /* 0x000000ffff5a7224 */ /* 0x000fe400078e0057 */
[----:B------:R-:W-:Y:S02]  /*19400*/  IMAD.MOV.U32 R87, RZ, RZ, R88 ;  /* 0x000000ffff577224 */ /* 0x000fe400078e0058 */
[----:B------:R-:W-:-:S02]  /*19410*/  IMAD.MOV.U32 R88, RZ, RZ, R20 ;  /* 0x000000ffff587224 */ /* 0x000fc400078e0014 */
[----:B------:R-:W-:Y:S02]  /*19420*/  IMAD.MOV.U32 R20, RZ, RZ, R86 ;  /* 0x000000ffff147224 */ /* 0x000fe400078e0056 */
[----:B------:R-:W-:Y:S02]  /*19430*/  IMAD.MOV.U32 R86, RZ, RZ, R25 ;  /* 0x000000ffff567224 */ /* 0x000fe400078e0019 */
[----:B------:R-:W-:-:S04]  /*19440*/  IMAD.WIDE.U32 R24, R2, -0x326172a9, RZ ;  /* 0xcd9e8d5702187825 */ /* 0x000fc800078e00ff */
[----:B------:R-:W-:Y:S01]  /*19450*/  IMAD.WIDE.U32 R6, R3, -0x2daee0ad, RZ ;  /* 0xd2511f5303067825 */ /* 0x000fe200078e00ff */
[----:B------:R-:W-:Y:S02]  /*19460*/  LOP3.LUT R27, R109, UR42, R4, 0x96, !PT ;  /* 0x0000002a6d1b7c12 */ /* 0x000fe4000f8e9604 */
[----:B------:R-:W-:Y:S02]  /*19470*/  LOP3.LUT R2, R25, UR40, R94, 0x96, !PT ;  /* 0x0000002819027c12 */ /* 0x000fe4000f8e965e */
[----:B------:R-:W-:-:S03]  /*19480*/  LOP3.LUT R4, R7, UR39, R26, 0x96, !PT ;  /* 0x0000002707047c12 */ /* 0x000fc6000f8e961a */
[----:B------:R-:W-:-:S04]  /*19490*/  IMAD.WIDE.U32 R2, R2, -0x2daee0ad, RZ ;  /* 0xd2511f5302027825 */ /* 0x000fc800078e00ff */
[----:B------:R-:W-:Y:S01]  /*194a0*/  IMAD.WIDE.U32 R16, R4, -0x326172a9, RZ ;  /* 0xcd9e8d5704107825 */ /* 0x000fe200078e00ff */
[----:B------:R-:W-:-:S04]  /*194b0*/  LOP3.LUT R6, R3, UR37, R6, 0x96, !PT ;  /* 0x0000002503067c12 */ /* 0x000fc8000f8e9606 */
[----:B------:R-:W-:-:S05]  /*194c0*/  LOP3.LUT R3, R17, UR38, R24, 0x96, !PT ;  /* 0x0000002611037c12 */ /* 0x000fca000f8e9618 */
[----:B------:R-:W-:-:S05]  /*194d0*/  IMAD.WIDE.U32 R4, R3, -0x2daee0ad, RZ ;  /* 0xd2511f5303047825 */ /* 0x000fca00078e00ff */
[----:B------:R-:W-:Y:S01]  /*194e0*/  LOP3.LUT R5, R5, UR35, R2, 0x96, !PT ;  /* 0x0000002305057c12 */ /* 0x000fe2000f8e9602 */
[----:B------:R-:W-:Y:S01]  /*194f0*/  IMAD.WIDE.U32 R2, R6, -0x326172a9, RZ ;  /* 0xcd9e8d5706027825 */ /* 0x000fe200078e00ff */
[----:B------:R-:W-:-:S04]  /*19500*/  @!P5 PRMT R147, R99, 0x5410, RZ ;  /* 0x000054106393d816 */ /* 0x000fc800000000ff */
[----:B------:R-:W-:Y:S01]  /*19510*/  LOP3.LUT R3, R3, UR36, R16, 0x96, !PT ;  /* 0x0000002403037c12 */ /* 0x000fe2000f8e9610 */
[----:B------:R-:W-:Y:S02]  /*19520*/  IMAD.MOV.U32 R102, RZ, RZ, R86 ;  /* 0x000000ffff667224 */ /* 0x000fe400078e0056 */
[----:B------:R-:W-:Y:S02]  /*19530*/  IMAD.MOV.U32 R99, RZ, RZ, R20 ;  /* 0x000000ffff637224 */ /* 0x000fe400078e0014 */
[----:B------:R-:W-:Y:S02]  /*19540*/  IMAD.MOV.U32 R86, RZ, RZ, R21 ;  /* 0x000000ffff567224 */ /* 0x000fe400078e0015 */
[----:B------:R-:W-:-:S05]  /*19550*/  IMAD.WIDE.U32 R20, R3, -0x2daee0ad, RZ ;  /* 0xd2511f5303147825 */ /* 0x000fca00078e00ff */
[----:B------:R-:W-:Y:S01]  /*19560*/  LOP3.LUT R3, R21, UR29, R4, 0x96, !PT ;  /* 0x0000001d15037c12 */ /* 0x000fe2000f8e9604 */
[----:B------:R-:W-:-:S05]  /*19570*/  IMAD.WIDE.U32 R4, R5, -0x326172a9, RZ ;  /* 0xcd9e8d5705047825 */ /* 0x000fca00078e00ff */
[----:B------:R-:W-:Y:S01]  /*19580*/  LOP3.LUT R21, R5, UR30, R2, 0x96, !PT ;  /* 0x0000001e05157c12 */ /* 0x000fe2000f8e9602 */
[----:B------:R-:W-:-:S05]  /*19590*/  IMAD.WIDE.U32 R2, R3, -0x326172a9, RZ ;  /* 0xcd9e8d5703027825 */ /* 0x000fca00078e00ff */
[----:B------:R-:W-:Y:S02]  /*195a0*/  LOP3.LUT R5, R3, UR22, R4, 0x96, !PT ;  /* 0x0000001603057c12 */ /* 0x000fe4000f8e9604 */
[----:B------:R-:W-:-:S04]  /*195b0*/  LOP3.LUT R3, R2, 0xffff, RZ, 0xc0, !PT ;  /* 0x0000ffff02037812 */ /* 0x000fc800078ec0ff */
        /* <DEDUP_REMOVED lines=8> */
[----:B------:R-:W-:-:S05]  /*19640*/  PRMT R2, R2, 0x5410, R3 ;  /* 0x0000541002027816 */ /* 0x000fca0000000003 */
[----:B------:R-:W-:-:S05]  /*19650*/  HSET2.LE.AND R2, R2, R0, PT ;  /* 0x0000000002027233 */ /* 0x000fca0003803000 */
[----:B------:R-:W-:Y:S02]  /*19660*/  LOP3.LUT R7, R2, R34, RZ, 0xc0, !PT ;  /* 0x0000002202077212 */ /* 0x000fe400078ec0ff */
[C---:B------:R-:W-:Y:S02]  /*19670*/  LOP3.LUT R2, R5.reuse, 0xffff, RZ, 0xc0, !PT ;  /* 0x0000ffff05027812 */ /* 0x040fe400078ec0ff */
[----:B------:R-:W-:Y:S01]  /*19680*/  @!P4 PRMT R146, R98, 0x5410, RZ ;  /* 0x000054106292c816 */ /* 0x000fe200000000ff */
[----:B------:R-:W-:Y:S01]  /*19690*/  IMAD.MOV.U32 R98, RZ, RZ, R19 ;  /* 0x000000ffff627224 */ /* 0x000fe200078e0013 */
[----:B------:R-:W-:Y:S01]  /*196a0*/  SHF.R.U32.HI R3, RZ, 0x8, R2 ;  /* 0x00000008ff037819 */ /* 0x000fe20000011602 */
[----:B----4-:R-:W1:Y:S01]  /*196b0*/  LDSM.16.MT88.4 R16, [R177+0x6000] ;  /* 0x00600000b110783b */ /* 0x010e620000004200 */
[----:B------:R-:W-:-:S04]  /*196c0*/  LOP3.LUT R2, R5, 0xff, RZ, 0xc0, !PT ;  /* 0x000000ff05027812 */ /* 0x000fc800078ec0ff */
[----:B------:R-:W-:-:S05]  /*196d0*/  PRMT R2, R2, 0x5410, R3 ;  /* 0x0000541002027816 */ /* 0x000fca0000000003 */
[----:B------:R-:W-:-:S05]  /*196e0*/  HSET2.LE.AND R2, R2, R0, PT ;  /* 0x0000000002027233 */ /* 0x000fca0003803000 */
[----:B------:R-:W-:Y:S02]  /*196f0*/  LOP3.LUT R4, R2, R45, RZ, 0xc0, !PT ;  /* 0x0000002d02047212 */ /* 0x000fe400078ec0ff */
[--C-:B------:R-:W-:Y:S02]  /*19700*/  SHF.R.U32.HI R2, RZ, 0x10, R5.reuse ;  /* 0x00000010ff027819 */ /* 0x100fe40000011605 */
[----:B------:R-:W-:Y:S02]  /*19710*/  SHF.R.U32.HI R3, RZ, 0x18, R5 ;  /* 0x00000018ff037819 */ /* 0x000fe40000011605 */
[----:B------:R-:W-:-:S04]  /*19720*/  LOP3.LUT R2, R2, 0xff, RZ, 0xc0, !PT ;  /* 0x000000ff02027812 */ /* 0x000fc800078ec0ff */
[----:B------:R-:W-:Y:S01]  /*19730*/  PRMT R2, R2, 0x5410, R3 ;  /* 0x0000541002027816 */ /* 0x000fe20000000003 */
[----:B------:R-:W-:-:S04]  /*19740*/  @!P2 HADD2 R101, -R142.H0_H0, -RZ.H0_H0 ;  /* 0xa00000ff8e65a230 */ /* 0x000fc80000000900 */
[----:B------:R-:W-:Y:S01]  /*19750*/  HSET2.LE.AND R2, R2, R0, PT ;  /* 0x0000000002027233 */ /* 0x000fe20003803000 */
[----:B------:R-:W-:Y:S01]  /*19760*/  IMAD.MOV.U32 R58, RZ, RZ, R87 ;  /* 0x000000ffff3a7224 */ /* 0x000fe200078e0057 */
[----:B------:R-:W-:-:S03]  /*19770*/  PRMT R193, R142, 0x5410, R37 ;  /* 0x000054108ec17816 */ /* 0x000fc60000000025 */
[----:B------:R-:W-:Y:S01]  /*19780*/  LOP3.LUT R5, R2, R43, RZ, 0xc0, !PT ;  /* 0x0000002b02057212 */ /* 0x000fe200078ec0ff */
[----:B------:R-:W-:Y:S01]  /*19790*/  IMAD.MOV.U32 R35, RZ, RZ, R99 ;  /* 0x000000ffff237224 */ /* 0x000fe200078e0063 */
[----:B------:R-:W-:Y:S01]  /*197a0*/  @!P2 PRMT R142, R101, 0x5410, RZ ;  /* 0x00005410658ea816 */ /* 0x000fe200000000ff */
        /* <DEDUP_REMOVED lines=8> */
[----:B------:R-:W-:Y:S01]  /*19830*/  IMAD.MOV.U32 R29, RZ, RZ, R56 ;  /* 0x000000ffff1d7224 */ /* 0x000fe200078e0038 */
[----:B-1----:R-:W-:Y:S01]  /*19840*/  HMMA.16816.F32 R64, R4, R16, R116 ;  /* 0x000000100440723c */ /* 0x002fe20000001874 */
[----:B------:R-:W-:Y:S02]  /*19850*/  IMAD.MOV.U32 R58, RZ, RZ, R225 ;  /* 0x000000ffff3a7224 */ /* 0x000fe400078e00e1 */
[----:B------:R-:W-:Y:S01]  /*19860*/  IMAD.MOV.U32 R33, RZ, RZ, R57 ;  /* 0x000000ffff217224 */ /* 0x000fe200078e0039 */
[----:B------:R-:W3:Y:S01]  /*19870*/  LDL.LU R225, [R1+0x1b4] ;  /* 0x0001b40001e17983 */ /* 0x000ee20000300800 */
[----:B------:R-:W-:-:S02]  /*19880*/  IMAD.MOV.U32 R56, RZ, RZ, R226 ;  /* 0x000000ffff387224 */ /* 0x000fc400078e00e2 */
[----:B------:R-:W-:Y:S01]  /*19890*/  IMAD.MOV.U32 R57, RZ, RZ, R227 ;  /* 0x000000ffff397224 */ /* 0x000fe200078e00e3 */
[----:B------:R-:W4:Y:S01]  /*198a0*/  LDL.LU R226, [R1+0x1b0] ;  /* 0x0001b00001e27983 */ /* 0x000f220000300800 */
[----:B------:R-:W-:Y:S02]  /*198b0*/  IMAD.MOV.U32 R116, RZ, RZ, R221 ;  /* 0x000000ffff747224 */ /* 0x000fe400078e00dd */
[----:B------:R-:W-:Y:S01]  /*198c0*/  IMAD.MOV.U32 R117, RZ, RZ, R234 ;  /* 0x000000ffff757224 */ /* 0x000fe200078e00ea */
[----:B------:R-:W3:Y:S01]  /*198d0*/  LDL.LU R227, [R1+0x1ac] ;  /* 0x0001ac0001e37983 */ /* 0x000ee20000300800 */
[----:B------:R-:W-:Y:S02]  /*198e0*/  IMAD.MOV.U32 R221, RZ, RZ, R71 ;  /* 0x000000ffffdd7224 */ /* 0x000fe400078e0047 */
[----:B------:R-:W-:Y:S01]  /*198f0*/  IMAD.MOV.U32 R234, RZ, RZ, R179 ;  /* 0x000000ffffea7224 */ /* 0x000fe200078e00b3 */
[----:B------:R1:W5:Y:S04]  /*19900*/  LDL.LU R71, [R1+0x1a8] ;  /* 0x0001a80001477983 */ /* 0x0003680000300800 */
[----:B------:R-:W4:Y:S01]  /*19910*/  LDL.LU R179, [R1+0x1a4] ;  /* 0x0001a40001b37983 */ /* 0x000f220000300800 */
[----:B------:R-:W-:-:S02]  /*19920*/  @!P6 HADD2 R97, -R148.H0_H0, -RZ.H0_H0 ;  /* 0xa00000ff9461e230 */ /* 0x000fc40000000900 */
[----:B------:R-:W-:Y:S02]  /*19930*/  IMAD.MOV.U32 R30, RZ, RZ, R91 ;  /* 0x000000ffff1e7224 */ /* 0x000fe400078e005b */
[----:B------:R-:W-:Y:S01]  /*19940*/  IMAD.MOV.U32 R95, RZ, RZ, R90 ;  /* 0x000000ffff5f7224 */ /* 0x000fe200078e005a */
[----:B------:R-:W-:Y:S01]  /*19950*/  @!P6 PRMT R148, R97, 0x5410, RZ ;  /* 0x000054106194e816 */ /* 0x000fe200000000ff */
        /* <DEDUP_REMOVED lines=10> */
[----:B------:R-:W-:Y:S01]  /*19a00*/  HMMA.16816.F32 R72, R8, R16, R236 ;  /* 0x000000100848723c */ /* 0x000fe200000018ec */
[----:B------:R-:W1:Y:S01]  /*19a10*/  LDSM.16.MT88.4 R16, [R180+0x6000] ;  /* 0x00600000b410783b */ /* 0x000e620000004200 */
[----:B------:R-:W-:-:S05]  /*19a20*/  @!P1 HADD2 R100, -R37.H0_H0, -RZ.H0_H0 ;  /* 0xa00000ff25649230 */ /* 0x000fca0000000900 */
[----:B------:R-:W-:Y:S01]  /*19a30*/  @!P1 PRMT R37, R100, 0x5410, RZ ;  /* 0x0000541064259816 */ /* 0x000fe200000000ff */
        /* <DEDUP_REMOVED lines=12> */
[-C--:B-1----:R-:W-:Y:S06]  /*19b00*/  HMMA.16816.F32 R88, R8, R16.reuse, R88 ;  /* 0x000000100858723c */ /* 0x082fec0000001858 */
[C---:B------:R-:W-:Y:S06]  /*19b10*/  HMMA.16816.F32 R80, R4.reuse, R16, R132 ;  /* 0x000000100450723c */ /* 0x040fec0000001884 */
[-C--:B------:R-:W-:Y:S06]  /*19b20*/  HMMA.16816.F32 R76, R4, R18.reuse, R136 ;  /* 0x00000012044c723c */ /* 0x080fec0000001888 */
        /* <DEDUP_REMOVED lines=53> */
[----:B------:R1:W5:Y:S01]  /*19e80*/  LDL.LU R232, [R1+0x19c] ;  /* 0x00019c0001e87983 */ /* 0x0003620000300800 */
[----:B------:R-:W-:Y:S02]  /*19e90*/  IMAD.MOV.U32 R239, RZ, RZ, R3 ;  /* 0x000000ffffef7224 */ /* 0x000fe400078e0003 */
[----:B------:R-:W-:Y:S01]  /*19ea0*/  IMAD.WIDE.U32 R2, R21, -0x2daee0ad, RZ ;  /* 0xd2511f5315027825 */ /* 0x000fe200078e00ff */
[----:B------:R1:W5:Y:S03]  /*19eb0*/  LDL.LU R192, [R1+0x198] ;  /* 0x0001980001c07983 */ /* 0x0003660000300800 */
[----:B------:R-:W-:Y:S01]  /*19ec0*/  IMAD.MOV.U32 R244, RZ, RZ, R117 ;  /* 0x000000fffff47224 */ /* 0x000fe200078e0075 */
[----:B------:R1:W5:Y:S01]  /*19ed0*/  LDL.LU R190, [R1+0x194] ;  /* 0x0001940001be7983 */ /* 0x0003620000300800 */
[----:B------:R-:W-:-:S02]  /*19ee0*/  IMAD.MOV.U32 R245, RZ, RZ, R118 ;  /* 0x000000fffff57224 */ /* 0x000fc400078e0076 */
[----:B------:R-:W-:Y:S01]  /*19ef0*/  IMAD.MOV.U32 R246, RZ, RZ, R119 ;  /* 0x000000fffff67224 */ /* 0x000fe200078e0077 */
[----:B------:R1:W5:Y:S01]  /*19f00*/  LDL.LU R189, [R1+0x190] ;  /* 0x0001900001bd7983 */ /* 0x0003620000300800 */
[----:B------:R-:W-:Y:S02]  /*19f10*/  IMAD.MOV.U32 R117, RZ, RZ, R234 ;  /* 0x000000ffff757224 */ /* 0x000fe400078e00ea */
[----:B------:R-:W-:Y:S02]  /*19f20*/  IMAD.MOV.U32 R118, RZ, RZ, R235 ;  /* 0x000000ffff767224 */ /* 0x000fe400078e00eb */
[----:B------:R-:W-:Y:S02]  /*19f30*/  IMAD.MOV.U32 R132, RZ, RZ, R45 ;  /* 0x000000ffff847224 */ /* 0x000fe400078e002d */
[----:B------:R-:W-:Y:S02]  /*19f40*/  IMAD.MOV.U32 R139, RZ, RZ, R34 ;  /* 0x000000ffff8b7224 */ /* 0x000fe400078e0022 */
[----:B------:R-:W-:-:S02]  /*19f50*/  IMAD.MOV.U32 R119, RZ, RZ, R33 ;  /* 0x000000ffff777224 */ /* 0x000fc400078e0021 */
[----:B------:R-:W-:Y:S02]  /*19f60*/  IMAD.MOV.U32 R235, RZ, RZ, R46 ;  /* 0x000000ffffeb7224 */ /* 0x000fe400078e002e */
[----:B------:R-:W-:Y:S01]  /*19f70*/  IMAD.MOV.U32 R234, RZ, RZ, R44 ;  /* 0x000000ffffea7224 */ /* 0x000fe200078e002c */
[----:B----4-:R-:W2:Y:S02]  /*19f80*/  LDSM.16.MT88.4 R16, [R179+0x6000] ;  /* 0x00600000b310783b */ /* 0x010ea40000004200 */
        /* <DEDUP_REMOVED lines=23> */
[----:B------:R-:W-:Y:S01]  /*1a100*/  IMAD.MOV.U32 R138, RZ, RZ, R128 ;  /* 0x000000ffff8a7224 */ /* 0x000fe200078e0080 */
[----:B------:R-:W4:Y:S01]  /*1a110*/  LDSM.16.MT88.4 R16, [R178+0x6800] ;  /* 0x00680000b210783b */ /* 0x000f220000004200 */
[----:B------:R-:W-:Y:S02]  /*1a120*/  LOP3.LUT R6, R2, R104, RZ, 0xc0, !PT ;  /* 0x0000006802067212 */ /* 0x000fe400078ec0ff */
[--C-:B------:R-:W-:Y:S02]  /*1a130*/  HSET2.LE.AND R2, R5, R0.reuse, PT ;  /* 0x0000000005027233 */ /* 0x100fe40003803000 */
[----:B------:R-:W-:-:S02]  /*1a140*/  HSET2.LE.AND R3, R3, R0, PT ;  /* 0x0000000003037233 */ /* 0x000fc40003803000 */
[----:B------:R-:W-:Y:S01]  /*1a150*/  HSET2.LE.AND R5, R4, R0, PT ;  /* 0x0000000004057233 */ /* 0x000fe20003803000 */
[----:B------:R-:W-:Y:S01]  /*1a160*/  IMAD.MOV.U32 R128, RZ, RZ, R116 ;  /* 0x000000ffff807224 */ /* 0x000fe200078e0074 */
        /* <DEDUP_REMOVED lines=13> */
[----:B------:R-:W2:Y:S01]  /*1a240*/  LDSM.16.MT88.4 R20, [R180+0x6800] ;  /* 0x00680000b414783b */ /* 0x000ea20000004200 */
[C---:B------:R-:W-:Y:S06]  /*1a250*/  HMMA.16816.F32 R64, R4.reuse, R8, R64 ;  /* 0x000000080440723c */ /* 0x040fec0000001840 */
[-C--:B------:R-:W-:Y:S06]  /*1a260*/  HMMA.16816.F32 R104, R4, R10.reuse, R60 ;  /* 0x0000000a0468723c */ /* 0x080fec000000183c */
[----:B------:R-:W-:Y:S01]  /*1a270*/  HMMA.16816.F32 R116, R12, R10, R40 ;  /* 0x0000000a0c74723c */ /* 0x000fe20000001828 */
[----:B------:R-:W1:Y:S01]  /*1a280*/  LDSM.16.MT88.4 R8, [R179+0x6800] ;  /* 0x00680000b308783b */ /* 0x000e620000004200 */
[----:B------:R-:W-:-:S04]  /*1a290*/  LOP3.LUT R2, R25, UR40, R108, 0x96, !PT ;  /* 0x0000002819027c12 */ /* 0x000fc8000f8e966c */
[----:B----4-:R-:W-:Y:S01]  /*1a2a0*/  HMMA.16816.F32 R60, R4, R16, R56 ;  /* 0x00000010043c723c */ /* 0x010fe20000001838 */
[----:B------:R-:W-:-:S05]  /*1a2b0*/  IMAD.WIDE.U32 R2, R2, -0x2daee0ad, RZ ;  /* 0xd2511f5302027825 */ /* 0x000fca00078e00ff */
[C---:B------:R-:W-:Y:S06]  /*1a2c0*/  HMMA.16816.F32 R48, R4.reuse, R18, R48 ;  /* 0x000000120430723c */ /* 0x040fec0000001830 */
[C---:B--2---:R-:W-:Y:S06]  /*1a2d0*/  HMMA.16816.F32 R80, R4.reuse, R20, R80 ;  /* 0x000000140450723c */ /* 0x044fec0000001850 */
[C---:B------:R-:W-:Y:S06]  /*1a2e0*/  HMMA.16816.F32 R76, R4.reuse, R22, R76 ;  /* 0x00000016044c723c */ /* 0x040fec000000184c */
[C---:B-1----:R-:W-:Y:S06]  /*1a2f0*/  HMMA.16816.F32 R44, R4.reuse, R8, R44 ;  /* 0x00000008042c723c */ /* 0x042fec000000182c */
        /* <DEDUP_REMOVED lines=35> */
[----:B------:R-:W1:Y:S01]  /*1a530*/  LDSM.16.MT88.4 R8, [R177+0x7000] ;  /* 0x00700000b108783b */ /* 0x000e620000004200 */
[C---:B------:R-:W-:Y:S06]  /*1a540*/  HMMA.16816.F32 R56, R12.reuse, R16, R100 ;  /* 0x000000100c38723c */ /* 0x040fec0000001864 */
[----:B------:R-:W-:Y:S01]  /*1a550*/  HMMA.16816.F32 R96, R12, R18, R96 ;  /* 0x000000120c60723c */ /* 0x000fe20000001860 */
[----:B------:R-:W2:Y:S04]  /*1a560*/  LDSM.16.MT88.4 R12, [R180+0x7000] ;  /* 0x00700000b40c783b */ /* 0x000ea80000004200 */
[----:B------:R-:W4:Y:S01]  /*1a570*/  LDSM.16.MT88.4 R16, [R178+0x7000] ;  /* 0x00700000b210783b */ /* 0x000f220000004200 */
[----:B------:R-:W-:-:S02]  /*1a580*/  LOP3.LUT R4, R4, 0xff, RZ, 0xc0, !PT ;  /* 0x000000ff04047812 */ /* 0x000fc400078ec0ff */
[----:B------:R-:W-:Y:S02]  /*1a590*/  HSET2.LE.AND R2, R2, R0, PT ;  /* 0x0000000002027233 */ /* 0x000fe40003803000 */
        /* <DEDUP_REMOVED lines=9> */
[C---:B-1----:R-:W-:Y:S06]  /*1a630*/  HMMA.16816.F32 R108, R4.reuse, R8, R64 ;  /* 0x00000008046c723c */ /* 0x042fec0000001840 */
[C---:B------:R-:W-:Y:S06]  /*1a640*/  HMMA.16816.F32 R64, R4.reuse, R20, R44 ;  /* 0x000000140440723c */ /* 0x040fec000000182c */
[C---:B------:R-:W-:Y:S06]  /*1a650*/  HMMA.16816.F32 R104, R4.reuse, R10, R104 ;  /* 0x0000000a0468723c */ /* 0x040fec0000001868 */
[C---:B--2---:R-:W-:Y:S06]  /*1a660*/  HMMA.16816.F32 R80, R4.reuse, R12, R80 ;  /* 0x0000000c0450723c */ /* 0x044fec0000001850 */
        /* <DEDUP_REMOVED lines=12> */
[----:B------:R-:W-:Y:S01]  /*1a730*/  LOP3.LUT R2, R2, 0xff, RZ, 0xc0, !PT ;  /* 0x000000ff02027812 */ /* 0x000fe200078ec0ff */
[----:B------:R-:W-:-:S03]  /*1a740*/  IMAD.MOV.U32 R241, RZ, RZ, R187 ;  /* 0x000000fffff17224 */ /* 0x000fc600078e00bb */
        /* <DEDUP_REMOVED lines=18> */
[----:B------:R-:W-:Y:S02]  /*1a870*/  IMAD.MOV.U32 R251, RZ, RZ, R130 ;  /* 0x000000fffffb7224 */ /* 0x000fe400078e0082 */
[----:B------:R-:W-:Y:S01]  /*1a880*/  IMAD.MOV.U32 R240, RZ, RZ, R131 ;  /* 0x000000fffff07224 */ /* 0x000fe200078e0083 */
[C---:B------:R-:W-:Y:S01]  /*1a890*/  HMMA.16816.F32 R40, R4.reuse, R14, R40 ;  /* 0x0000000e0428723c */ /* 0x040fe20000001828 */
[C---:B------:R-:W-:Y:S01]  /*1a8a0*/  LOP3.LUT R9, R2.reuse, 0xffff, RZ, 0xc0, !PT ;  /* 0x0000ffff02097812 */ /* 0x040fe200078ec0ff */
[----:B------:R-:W-:Y:S01]  /*1a8b0*/  IMAD.MOV.U32 R101, RZ, RZ, R186 ;  /* 0x000000ffff657224 */ /* 0x000fe200078e00ba */
[----:B------:R-:W-:Y:S01]  /*1a8c0*/  SHF.R.U32.HI R10, RZ, 0x10, R2 ;  /* 0x00000010ff0a7819 */ /* 0x000fe20000011602 */
[----:B------:R-:W-:Y:S01]  /*1a8d0*/  IMAD.MOV.U32 R102, RZ, RZ, R126 ;  /* 0x000000ffff667224 */ /* 0x000fe200078e007e */
[--C-:B------:R-:W-:Y:S01]  /*1a8e0*/  SHF.R.U32.HI R11, RZ, 0x18, R8.reuse ;  /* 0x00000018ff0b7819 */ /* 0x100fe20000011608 */
[----:B------:R-:W-:Y:S01]  /*1a8f0*/  HMMA.16816.F32 R128, R4, R12, R88 ;  /* 0x0000000c0480723c */ /* 0x000fe20000001858 */
[----:B------:R-:W-:Y:S01]  /*1a900*/  LOP3.LUT R14, R2, 0xff, RZ, 0xc0, !PT ;  /* 0x000000ff020e7812 */ /* 0x000fe200078ec0ff */
[----:B------:R-:W-:Y:S01]  /*1a910*/  IMAD.MOV.U32 R248, RZ, RZ, R135 ;  /* 0x000000fffff87224 */ /* 0x000fe200078e0087 */
[----:B------:R-:W-:Y:S01]  /*1a920*/  SHF.R.U32.HI R3, RZ, 0x10, R8 ;  /* 0x00000010ff037819 */ /* 0x000fe20000011608 */
[----:B------:R-:W-:Y:S01]  /*1a930*/  IMAD.MOV.U32 R249, RZ, RZ, R132 ;  /* 0x000000fffff97224 */ /* 0x000fe200078e0084 */
[----:B---3--:R-:W-:Y:S02]  /*1a940*/  STG.E.U16 desc[UR26][R140.64+-0xf0], R227 ;  /* 0xffff10e38c007986 */ /* 0x008fe4000c10151a */
[----:B------:R-:W-:-:S02]  /*1a950*/  SHF.R.U32.HI R13, RZ, 0x18, R2 ;  /* 0x00000018ff0d7819 */ /* 0x000fc40000011602 */
[C---:B------:R-:W-:Y:S01]  /*1a960*/  LOP3.LUT R2, R8.reuse, 0xffff, RZ, 0xc0, !PT ;  /* 0x0000ffff08027812 */ /* 0x040fe200078ec0ff */
[----:B------:R-:W-:Y:S01]  /*1a970*/  HMMA.16816.F32 R56, R4, R16, R56 ;  /* 0x000000100438723c */ /* 0x000fe20000001838 */
[----:B------:R-:W-:Y:S01]  /*1a980*/  LOP3.LUT R12, R8, 0xff, RZ, 0xc0, !PT ;  /* 0x000000ff080c7812 */ /* 0x000fe200078ec0ff */
[----:B------:R-:W-:Y:S01]  /*1a990*/  IMAD.MOV.U32 R221, RZ, RZ, R188 ;  /* 0x000000ffffdd7224 */ /* 0x000fe200078e00bc */
[----:B------:R-:W-:Y:S01]  /*1a9a0*/  SHF.R.U32.HI R2, RZ, 0x8, R2 ;  /* 0x00000008ff027819 */ /* 0x000fe20000011602 */
[----:B------:R-:W-:Y:S01]  /*1a9b0*/  IMAD.MOV.U32 R103, RZ, RZ, R220 ;  /* 0x000000ffff677224 */ /* 0x000fe200078e00dc */
[----:B------:R-:W-:Y:S01]  /*1a9c0*/  LOP3.LUT R3, R3, 0xff, RZ, 0xc0, !PT ;  /* 0x000000ff03037812 */ /* 0x000fe200078ec0ff */
[----:B------:R-:W-:Y:S01]  /*1a9d0*/  IMAD.MOV.U32 R243, RZ, RZ, R238 ;  /* 0x000000fffff37224 */ /* 0x000fe200078e00ee */
[----:B------:R-:W-:Y:S01]  /*1a9e0*/  PRMT R2, R12, 0x5410, R2 ;  /* 0x000054100c027816 */ /* 0x000fe20000000002 */
[----:B------:R-:W-:Y:S01]  /*1a9f0*/  STG.E.U16 desc[UR26][R140.64+-0xee], R226 ;  /* 0xffff12e28c007986 */ /* 0x000fe2000c10151a */
[----:B------:R-:W-:-:S02]  /*1aa00*/  PRMT R3, R3, 0x5410, R11 ;  /* 0x0000541003037816 */ /* 0x000fc4000000000b */
[----:B------:R-:W-:Y:S01]  /*1aa10*/  SHF.R.U32.HI R9, RZ, 0x8, R9 ;  /* 0x00000008ff097819 */ /* 0x000fe20000011609 */
[----:B------:R-:W-:Y:S01]  /*1aa20*/  IMAD.MOV.U32 R241, RZ, RZ, R133 ;  /* 0x000000fffff17224 */ /* 0x000fe200078e0085 */
[--C-:B------:R-:W-:Y:S01]  /*1aa30*/  HSET2.LE.AND R2, R2, R0.reuse, PT ;  /* 0x0000000002027233 */ /* 0x100fe20003803000 */
[----:B------:R-:W-:Y:S01]  /*1aa40*/  IMAD.MOV.U32 R242, RZ, RZ, R134 ;  /* 0x000000fffff27224 */ /* 0x000fe200078e0086 */
[----:B------:R-:W-:Y:S01]  /*1aa50*/  HSET2.LE.AND R3, R3, R0, PT ;  /* 0x0000000003037233 */ /* 0x000fe20003803000 */
[----:B------:R-:W-:Y:S01]  /*1aa60*/  LDSM.16.MT88.4 R116, [R178+0x7800] ;  /* 0x00780000b274783b */ /* 0x000fe20000004200 */
[----:B------:R-:W-:Y:S02]  /*1aa70*/  LOP3.LUT R15, R115, UR30, R112, 0x96, !PT ;  /* 0x0000001e730f7c12 */ /* 0x000fe4000f8e9670 */
[----:B------:R-:W-:Y:S01]  /*1aa80*/  LOP3.LUT R8, R10, 0xff, RZ, 0xc0, !PT ;  /* 0x000000ff0a087812 */ /* 0x000fe200078ec0ff */
[----:B------:R-:W-:Y:S01]  /*1aa90*/  HMMA.16816.F32 R16, R4, R18, R96 ;  /* 0x000000120410723c */ /* 0x000fe20000001860 */
[----:B------:R-:W-:Y:S01]  /*1aaa0*/  PRMT R10, R14, 0x5410, R9 ;  /* 0x000054100e0a7816 */ /* 0x000fe20000000009 */
[----:B------:R1:W5:Y:S01]  /*1aab0*/  LDL.LU R188, [R1+0x18c] ;  /* 0x00018c0001bc7983 */ /* 0x0003620000300800 */
[----:B------:R-:W-:-:S02]  /*1aac0*/  LOP3.LUT R76, R2, R206, RZ, 0xc0, !PT ;  /* 0x000000ce024c7212 */ /* 0x000fc400078ec0ff */
[----:B------:R-:W-:Y:S01]  /*1aad0*/  LOP3.LUT R77, R3, R205, RZ, 0xc0, !PT ;  /* 0x000000cd034d7212 */ /* 0x000fe200078ec0ff */
[----:B------:R-:W-:Y:S01]  /*1aae0*/  IMAD.WIDE.U32 R2, R15, -0x2daee0ad, RZ ;  /* 0xd2511f530f027825 */ /* 0x000fe200078e00ff */
[----:B------:R-:W-:Y:S01]  /*1aaf0*/  PRMT R9, R8, 0x5410, R13 ;  /* 0x0000541008097816 */ /* 0x000fe2000000000d */
[C---:B------:R-:W-:Y:S01]  /*1ab00*/  HMMA.16816.F32 R112, R4.reuse, R20, R72 ;  /* 0x000000140470723c */ /* 0x040fe20000001848 */
[----:B------:R-:W-:Y:S01]  /*1ab10*/  HSET2.LE.AND R8, R10, R0, PT ;  /* 0x000000000a087233 */ /* 0x000fe20003803000 */
[----:B------:R1:W5:Y:S04]  /*1ab20*/  LDL.LU R187, [R1+0x188] ;  /* 0x0001880001bb7983 */ /* 0x0003680000300800 */
[----:B------:R-:W-:Y:S01]  /*1ab30*/  HMMA.16816.F32 R20, R4, R22, R84 ;  /* 0x000000160414723c */ /* 0x000fe20000001854 */
[----:B------:R-:W-:Y:S01]  /*1ab40*/  LOP3.LUT R78, R8, R194, RZ, 0xc0, !PT ;  /* 0x000000c2084e7212 */ /* 0x000fe200078ec0ff */
[----:B------:R1:W5:Y:S01]  /*1ab50*/  LDL.LU R186, [R1+0x184] ;  /* 0x0001840001ba7983 */ /* 0x0003620000300800 */
[----:B------:R-:W-:Y:S01]  /*1ab60*/  SHF.R.U32.HI R8, RZ, 0x18, R2 ;  /* 0x00000018ff087819 */ /* 0x000fe20000011602 */
[----:B------:R-:W-:-:S02]  /*1ab70*/  IMAD.MOV.U32 R238, RZ, RZ, R127 ;  /* 0x000000ffffee7224 */ /* 0x000fc400078e007f */
[----:B------:R-:W-:Y:S01]  /*1ab80*/  IMAD.MOV.U32 R220, RZ, RZ, R125 ;  /* 0x000000ffffdc7224 */ /* 0x000fe200078e007d */
[C---:B------:R-:W-:Y:S01]  /*1ab90*/  LOP3.LUT R4, R2.reuse, 0xffff, RZ, 0xc0, !PT ;  /* 0x0000ffff02047812 */ /* 0x040fe200078ec0ff */
[----:B------:R-:W-:Y:S01]  /*1aba0*/  STG.E.U16 desc[UR26][R54.64+-0xf0], R224 ;  /* 0xffff10e036007986 */ /* 0x000fe2000c10151a */
[----:B------:R-:W-:Y:S02]  /*1abb0*/  LOP3.LUT R3, R3, UR25, R120, 0x96, !PT ;  /* 0x0000001903037c12 */ /* 0x000fe4000f8e9678 */
[----:B------:R-:W-:Y:S01]  /*1abc0*/  LOP3.LUT R6, R2, 0xff, RZ, 0xc0, !PT ;  /* 0x000000ff02067812 */ /* 0x000fe200078ec0ff */
[----:B------:R-:W-:Y:S01]  /*1abd0*/  STG.E.U16 desc[UR26][R54.64+-0xee], R225 ;  /* 0xffff12e136007986 */ /* 0x000fe2000c10151a */
[----:B------:R-:W-:Y:S02]  /*1abe0*/  SHF.R.U32.HI R5, RZ, 0x10, R2 ;  /* 0x00000010ff057819 */ /* 0x000fe40000011602 */
[C---:B------:R-:W-:Y:S01]  /*1abf0*/  LOP3.LUT R2, R3.reuse, 0xffff, RZ, 0xc0, !PT ;  /* 0x0000ffff03027812 */ /* 0x040fe200078ec0ff */
[----:B------:R-:W2:Y:S01]  /*1ac00*/  LDSM.16.MT88.4 R132, [R177+0x7800] ;  /* 0x00780000b184783b */ /* 0x000ea20000004200 */
[----:B------:R-:W-:-:S02]  /*1ac10*/  LOP3.LUT R7, R3, 0xff, RZ, 0xc0, !PT ;  /* 0x000000ff03077812 */ /* 0x000fc400078ec0ff */
[----:B------:R-:W-:Y:S01]  /*1ac20*/  SHF.R.U32.HI R2, RZ, 0x8, R2 ;  /* 0x00000008ff027819 */ /* 0x000fe20000011602 */
[----:B------:R-:W3:Y:S01]  /*1ac30*/  LDSM.16.MT88.4 R124, [R180+0x7800] ;  /* 0x00780000b47c783b */ /* 0x000ee20000004200 */
[----:B------:R-:W-:Y:S02]  /*1ac40*/  HSET2.LE.AND R9, R9, R0, PT ;  /* 0x0000000009097233 */ /* 0x000fe40003803000 */
[----:B------:R-:W-:Y:S01]  /*1ac50*/  PRMT R2, R7, 0x5410, R2 ;  /* 0x0000541007027816 */ /* 0x000fe20000000002 */
[----:B------:R-:W4:Y:S01]  /*1ac60*/  LDSM.16.MT88.4 R12, [R179+0x7800] ;  /* 0x00780000b30c783b */ /* 0x000f220000004200 */
[----:B------:R-:W-:-:S03]  /*1ac70*/  SHF.R.U32.HI R4, RZ, 0x8, R4 ;  /* 0x00000008ff047819 */ /* 0x000fc60000011604 */
[----:B------:R-:W-:Y:S02]  /*1ac80*/  HSET2.LE.AND R2, R2, R0, PT ;  /* 0x0000000002027233 */ /* 0x000fe40003803000 */
[----:B------:R-:W-:Y:S02]  /*1ac90*/  LOP3.LUT R79, R9, R193, RZ, 0xc0, !PT ;  /* 0x000000c1094f7212 */ /* 0x000fe400078ec0ff */
[----:B------:R-:W-:Y:S02]  /*1aca0*/  PRMT R9, R6, 0x5410, R4 ;  /* 0x0000541006097816 */ /* 0x000fe40000000004 */
[--C-:B------:R-:W-:Y:S02]  /*1acb0*/  SHF.R.U32.HI R4, RZ, 0x10, R3.reuse ;  /* 0x00000010ff047819 */ /* 0x100fe40000011603 */
[----:B------:R-:W-:Y:S01]  /*1acc0*/  LOP3.LUT R100, R2, R101, RZ, 0xc0, !PT ;  /* 0x0000006502647212 */ /* 0x000fe200078ec0ff */
[----:B------:R-:W-:Y:S01]  /*1acd0*/  IMAD.MOV.U32 R101, RZ, RZ, R102 ;  /* 0x000000ffff657224 */ /* 0x000fe200078e0066 */
[----:B------:R-:W-:Y:S01]  /*1ace0*/  SHF.R.U32.HI R6, RZ, 0x18, R3 ;  /* 0x00000018ff067819 */ /* 0x000fe20000011603 */
[----:B------:R-:W-:Y:S01]  /*1acf0*/  IMAD.MOV.U32 R102, RZ, RZ, R248 ;  /* 0x000000ffff667224 */ /* 0x000fe200078e00f8 */
[----:B------:R-:W-:Y:S01]  /*1ad00*/  LOP3.LUT R3, R4, 0xff, RZ, 0xc0, !PT ;  /* 0x000000ff04037812 */ /* 0x000fe200078ec0ff */
[----:B------:R-:W-:Y:S01]  /*1ad10*/  IMAD.MOV.U32 R248, RZ, RZ, R249 ;  /* 0x000000fffff87224 */ /* 0x000fe200078e00f9 */
[----:B------:R-:W-:Y:S01]  /*1ad20*/  LOP3.LUT R5, R5, 0xff, RZ, 0xc0, !PT ;  /* 0x000000ff05057812 */ /* 0x000fe200078ec0ff */
[----:B------:R-:W-:-:S02]  /*1ad30*/  IMAD.MOV.U32 R249, RZ, RZ, R250 ;  /* 0x000000fffff97224 */ /* 0x000fc400078e00fa */
[----:B------:R-:W-:Y:S01]  /*1ad40*/  IMAD.MOV.U32 R250, RZ, RZ, R228 ;  /* 0x000000fffffa7224 */ /* 0x000fe200078e00e4 */
[----:B------:R-:W-:Y:S01]  /*1ad50*/  PRMT R3, R3, 0x5410, R6 ;  /* 0x0000541003037816 */ /* 0x000fe20000000006 */
[----:B------:R-:W-:Y:S02]  /*1ad60*/  IMAD.MOV.U32 R228, RZ, RZ, R229 ;  /* 0x000000ffffe47224 */ /* 0x000fe400078e00e5 */
[----:B------:R-:W-:Y:S01]  /*1ad70*/  IMAD.MOV.U32 R31, RZ, RZ, R102 ;  /* 0x000000ffff1f7224 */ /* 0x000fe200078e0066 */
[----:B------:R-:W-:Y:S01]  /*1ad80*/  PRMT R5, R5, 0x5410, R8 ;  /* 0x0000541005057816 */ /* 0x000fe20000000008 */
[----:B------:R-:W-:Y:S02]  /*1ad90*/  IMAD.MOV.U32 R229, RZ, RZ, R230 ;  /* 0x000000ffffe57224 */ /* 0x000fe400078e00e6 */
[----:B------:R-:W-:Y:S02]  /*1ada0*/  IMAD.MOV.U32 R230, RZ, RZ, R231 ;  /* 0x000000ffffe67224 */ /* 0x000fe400078e00e7 */
[----:B------:R-:W-:-:S02]  /*1adb0*/  IMAD.MOV.U32 R231, RZ, RZ, R208 ;  /* 0x000000ffffe77224 */ /* 0x000fc400078e00d0 */
[----:B------:R-:W-:Y:S02]  /*1adc0*/  IMAD.MOV.U32 R208, RZ, RZ, R209 ;  /* 0x000000ffffd07224 */ /* 0x000fe400078e00d1 */
[----:B------:R-:W-:Y:S01]  /*1add0*/  IMAD.MOV.U32 R30, RZ, RZ, R31 ;  /* 0x000000ffff1e7224 */ /* 0x000fe200078e001f */
[--C-:B------:R-:W-:Y:S01]  /*1ade0*/  HSET2.LE.AND R4, R9, R0.reuse, PT ;  /* 0x0000000009047233 */ /* 0x100fe20003803000 */
[----:B------:R-:W-:Y:S01]  /*1adf0*/  IMAD.MOV.U32 R209, RZ, RZ, R237 ;  /* 0x000000ffffd17224 */ /* 0x000fe200078e00ed */
[--C-:B------:R-:W-:Y:S01]  /*1ae00*/  HSET2.LE.AND R3, R3, R0.reuse, PT ;  /* 0x0000000003037233 */ /* 0x100fe20003803000 */
[----:B------:R-:W-:Y:S01]  /*1ae10*/  IMAD.MOV.U32 R31, RZ, RZ, R248 ;  /* 0x000000ffff1f7224 */ /* 0x000fe200078e00f8 */
[----:B------:R-:W-:Y:S01]  /*1ae20*/  HSET2.LE.AND R0, R5, R0, PT ;  /* 0x0000000005007233 */ /* 0x000fe20003803000 */
        /* <DEDUP_REMOVED lines=13> */
[----:B------:R-:W-:Y:S01]  /*1af00*/  FADD.FTZ R0, R36, R252 ;  /* 0x000000fc24007221 */ /* 0x000fe20000010000 */
[----:B------:R-:W-:Y:S01]  /*1af10*/  IMAD.MOV.U32 R249, RZ, RZ, R250 ;  /* 0x000000fffff97224 */ /* 0x000fe200078e00fa */
[----:B------:R-:W-:Y:S01]  /*1af20*/  LOP3.LUT R102, R4, R184, RZ, 0xc0, !PT ;  /* 0x000000b804667212 */ /* 0x000fe200078ec0ff */
[----:B------:R-:W-:-:S02]  /*1af30*/  IMAD.MOV.U32 R221, RZ, RZ, R185 ;  /* 0x000000ffffdd7224 */ /* 0x000fc400078e00b9 */
        /* <DEDUP_REMOVED lines=10> */
[----:B------:R-:W-:Y:S01]  /*1afe0*/  IMAD.MOV.U32 R31, RZ, RZ, R240 ;  /* 0x000000ffff1f7224 */ /* 0x000fe200078e00f0 */
[----:B------:R1:W5:Y:S01]  /*1aff0*/  LDL.LU R182, [R1+0x174] ;  /* 0x0001740001b67983 */ /* 0x0003620000300800 */
[----:B------:R-:W-:Y:S02]  /*1b000*/  IMAD.MOV.U32 R240, RZ, RZ, R181 ;  /* 0x000000fffff07224 */ /* 0x000fe400078e00b5 */
[----:B------:R-:W-:Y:S01]  /*1b010*/  FADD.FTZ R2, R176, R212 ;  /* 0x000000d4b0027221 */ /* 0x000fe20000010000 */
[----:B------:R1:W5:Y:S04]  /*1b020*/  LDL.LU R181, [R1+0x170] ;  /* 0x0001700001b57983 */ /* 0x0003680000300800 */
[----:B------:R1:W5:Y:S04]  /*1b030*/  LDL.LU R176, [R1+0x16c] ;  /* 0x00016c0001b07983 */ /* 0x0003680000300800 */
        /* <DEDUP_REMOVED lines=20> */
[----:B------:R4:W-:Y:S04]  /*1b180*/  STG.E.U16 desc[UR26][R140.64+-0xc0], R204 ;  /* 0xffff40cc8c007986 */ /* 0x0009e8000c10151a */
[----:B------:R1:W-:Y:S04]  /*1b190*/  STG.E.U16 desc[UR26][R140.64+-0xbe], R203 ;  /* 0xffff42cb8c007986 */ /* 0x0003e8000c10151a */
[----:B------:R1:W-:Y:S04]  /*1b1a0*/  STG.E.U16 desc[UR26][R54.64+-0xc0], R201 ;  /* 0xffff40c936007986 */ /* 0x0003e8000c10151a */
[----:B------:R1:W-:Y:S01]  /*1b1b0*/  STG.E.U16 desc[UR26][R54.64+-0xbe], R202 ;  /* 0xffff42ca36007986 */ /* 0x0003e2000c10151a */
[----:B------:R-:W-:-:S03]  /*1b1c0*/  LOP3.LUT R101, R3, R101, RZ, 0xc0, !PT ;  /* 0x0000006503657212 */ /* 0x000fc600078ec0ff */
[----:B------:R1:W-:Y:S04]  /*1b1d0*/  STG.E.U16 desc[UR26][R52.64+-0xc0], R158 ;  /* 0xffff409e34007986 */ /* 0x0003e8000c10151a */
[----:B------:R1:W-:Y:S01]  /*1b1e0*/  STG.E.U16 desc[UR26][R52.64+-0xbe], R157 ;  /* 0xffff429d34007986 */ /* 0x0003e2000c10151a */
[----:B------:R-:W-:-:S03]  /*1b1f0*/  FADD.FTZ R3, R36, R213 ;  /* 0x000000d524037221 */ /* 0x000fc60000010000 */
[----:B------:R1:W-:Y:S01]  /*1b200*/  STG.E.U16 desc[UR26][R38.64+-0xc0], R156 ;  /* 0xffff409c26007986 */ /* 0x0003e2000c10151a */
[----:B------:R-:W-:-:S03]  /*1b210*/  FADD.FTZ R5, R30, R207 ;  /* 0x000000cf1e057221 */ /* 0x000fc60000010000 */
[----:B------:R1:W-:Y:S01]  /*1b220*/  STG.E.U16 desc[UR26][R38.64+-0xbe], R155 ;  /* 0xffff429b26007986 */ /* 0x0003e2000c10151a */
[----:B------:R-:W-:-:S03]  /*1b230*/  FADD.FTZ R4, R31, R0 ;  /* 0x000000001f047221 */ /* 0x000fc60000010000 */
[----:B------:R1:W-:Y:S04]  /*1b240*/  STG.E.U16 desc[UR26][R140.64+-0xb0], R200 ;  /* 0xffff50c88c007986 */ /* 0x0003e8000c10151a */
[----:B------:R1:W-:Y:S04]  /*1b250*/  STG.E.U16 desc[UR26][R140.64+-0xae], R199 ;  /* 0xffff52c78c007986 */ /* 0x0003e8000c10151a */
[----:B------:R1:W-:Y:S04]  /*1b260*/  STG.E.U16 desc[UR26][R54.64+-0xb0], R198 ;  /* 0xffff50c636007986 */ /* 0x0003e8000c10151a */
[----:B------:R1:W-:Y:S01]  /*1b270*/  STG.E.U16 desc[UR26][R54.64+-0xae], R197 ;  /* 0xffff52c536007986 */ /* 0x0003e2000c10151a */
[----:B------:R-:W-:-:S03]  /*1b280*/  FADD.FTZ R2, R249, R2 ;  /* 0x00000002f9027221 */ /* 0x000fc60000010000 */
        /* <DEDUP_REMOVED lines=56> */
[----:B----4-:R-:W-:-:S05]  /*1b610*/  IADD3.X R204, R145, -0x1, RZ, P1, !PT ;  /* 0xffffffff91cc7810 */ /* 0x010fca0000ffe4ff */
        /* <DEDUP_REMOVED lines=11> */
.L_x_1252:
[----:B------:R-:W-:-:S12]  /*1b6d0*/  UIADD3 UR16, UR19, -0x1, URZ ;  /* 0xffffffff13107890 */ /* 0x000fd8000fffe03f */
.L_x_1259:
        /* <DEDUP_REMOVED lines=8> */
[----:B-----5:R-:W-:Y:S01]  /*1b760*/  MOV R72, R71 ;  /* 0x0000004700487202 */ /* 0x020fe20000000f00 */
        /* <DEDUP_REMOVED lines=9> */
[----:B------:R-:W-:Y:S01]  /*1b800*/  ISETP.GE.AND P0, PT, R232, UR10, PT ;  /* 0x0000000ae8007c0c */ /* 0x000fe2000bf06270 */
        /* <DEDUP_REMOVED lines=45> */
.L_x_1263:
        /* <DEDUP_REMOVED lines=14> */
[C---:B--2---:R-:W-:Y:S04]  /*1bbc0*/  LEA R3, P1, R140.reuse, R198, 0x6 ;  /* 0x000000c68c037211 */ /* 0x044fe800078230ff */
[C---:B-----5:R-:W-:Y:S02]  /*1bbd0*/  @!P0 LEA R146, P6, R3.reuse, R146, 0x1 ;  /* 0x0000009203928211 */ /* 0x060fe400078c08ff */
[----:B---3--:R-:W-:Y:S02]  /*1bbe0*/  LEA.HI.X R68, R140, R175, R68, 0x6, P1 ;  /* 0x000000af8c447211 */ /* 0x008fe400008f3444 */
[C---:B------:R-:W-:Y:S02]  /*1bbf0*/  @!P0 LEA R141, P1, R74.reuse, R3, 0x4 ;  /* 0x000000034a8d8211 */ /* 0x040fe400078220ff */
[----:B------:R-:W-:Y:S02]  /*1bc00*/  @!P0 LEA.HI.X R147, R3, R147, R68, 0x1, P6 ;  /* 0x0000009303938211 */ /* 0x000fe400030f0c44 */
[----:B----4-:R-:W-:Y:S02]  /*1bc10*/  @!P0 LEA R142, P5, R141, R150, 0x1 ;  /* 0x000000968d8e8211 */ /* 0x010fe400078a08ff */
        /* <DEDUP_REMOVED lines=8> */
[----:B------:R-:W-:Y:S02]  /*1bca0*/  @!P0 LEA R140, P3, R71, R152, 0x1 ;  /* 0x00000098478c8211 */ /* 0x000fe400078608ff */
[C---:B------:R-:W-:Y:S01]  /*1bcb0*/  @!P0 IADD3.X R148, R68.reuse, UR8, RZ, P4, !PT ;  /* 0x0000000844948c10 */ /* 0x040fe2000a7fe4ff */
        /* <DEDUP_REMOVED lines=21> */
.L_x_1261:
[----:B-1----:R-:W2:Y:S01]  /*1be10*/  LDL.64 R12, [R1+0x128] ;  /* 0x00012800010c7983 */ /* 0x002ea20000100a00 */
[----:B------:R-:W-:Y:S04]  /*1be20*/  DEPBAR.LE SB0, 0x0 ;  /* 0x000080000000791a */ /* 0x000fe80000000000 */
[----:B------:R-:W3:Y:S01]  /*1be30*/  LDL R9, [R1+0x148] ;  /* 0x0001480001097983 */ /* 0x000ee20000100800 */
[----:B------:R-:W-:Y:S01]  /*1be40*/  USHF.R.S32.HI UR22, URZ, 0x1f, UR16 ;  /* 0x0000001f3f167899 */ /* 0x000fe20008011410 */
[----:B------:R-:W-:Y:S01]  /*1be50*/  IMAD.U32 R4, RZ, RZ, UR16 ;  /* 0x00000010ff047e24 */ /* 0x000fe2000f8e00ff */
[----:B------:R-:W-:Y:S02]  /*1be60*/  UIMAD UR17, UR20, UR16, URZ ;  /* 0x00000010141172a4 */ /* 0x000fe4000f8e023f */
[----:B------:R-:W4:Y:S01]  /*1be70*/  LDL R20, [R1+0x14c] ;  /* 0x00014c0001147983 */ /* 0x000f220000100800 */
[----:B------:R-:W-:Y:S02]  /*1be80*/  UIADD3 UR38, UR32, 0x3c6ef372, URZ ;  /* 0x3c6ef37220267890 */ /* 0x000fe4000fffe03f */
[----:B------:R-:W-:Y:S02]  /*1be90*/  UIMAD UR17, UR22, UR21, UR17 ;  /* 0x00000015161172a4 */ /* 0x000fe4000f8e0211 */
[----:B-----5:R-:W5:Y:S01]  /*1bea0*/  LDL R10, [R1+0x140] ;  /* 0x00014000010a7983 */ /* 0x020f620000100800 */
[----:B------:R-:W-:Y:S02]  /*1beb0*/  USHF.L.U32 UR40, UR16, 0x1, URZ ;  /* 0x0000000110287899 */ /* 0x000fe4000800063f */
[----:B------:R-:W-:Y:S02]  /*1bec0*/  UIADD3 UR39, UR32, -0x61c88647, URZ ;  /* 0x9e3779b920277890 */ /* 0x000fe4000fffe03f */
[----:B------:R-:W5:Y:S01]  /*1bed0*/  LDL R19, [R1+0x144] ;  /* 0x0001440001137983 */ /* 0x000f620000100800 */
[----:B------:R-:W-:Y:S02]  /*1bee0*/  ULOP3.LUT UR22, UR40, UR33, URZ, 0x3c, !UPT ;  /* 0x0000002128167292 */ /* 0x000fe4000f8e3c3f */
[----:B------:R-:W-:Y:S02]  /*1bef0*/  UIADD3 UR37, UR33, 0x76cf5d0a, URZ ;  /* 0x76cf5d0a21257890 */ /* 0x000fe4000fffe03f */
[----:B------:R-:W5:Y:S01]  /*1bf00*/  LDL R8, [R1+0x138] ;  /* 0x0001380001087983 */ /* 0x000f620000100800 */
[----:B------:R-:W-:Y:S01]  /*1bf10*/  UIADD3 UR35, UR32, 0x78dde6e4, URZ ;  /* 0x78dde6e420237890 */ /* 0x000fe2000fffe03f */
[----:B------:R-:W-:Y:S03]  /*1bf20*/  LOP3.LUT R74, R239, UR22, RZ, 0x3c, !PT ;  /* 0x00000016ef4a7c12 */ /* 0x000fe6000f8e3cff */
[----:B------:R-:W5:Y:S01]  /*1bf30*/  LDL R18, [R1+0x13c] ;  /* 0x00013c0001127983 */ /* 0x000f620000100800 */
[----:B------:R-:W-:Y:S02]  /*1bf40*/  UIADD3 UR36, UR32, -0x255992d5, URZ ;  /* 0xdaa66d2b20247890 */ /* 0x000fe4000fffe03f */
[----:B------:R-:W-:Y:S02]  /*1bf50*/  UISETP.GE.AND UP0, UPT, UR16, 0x1, UPT ;  /* 0x000000011000788c */ /* 0x000fe4000bf06270 */
        /* <DEDUP_REMOVED lines=8> */
[----:B------:R-:W1:Y:S02]  /*1bfe0*/  S2R R195, SR_TID.X ;  /* 0x0000000000c37919 */ /* 0x000e640000002100 */
[----:B-1----:R-:W-:Y:S05]  /*1bff0*/  IMAD.SHL.U32 R195, R195, 0x2, RZ ;  /* 0x00000002c3c37824 */ /* 0x002fea00078e00ff */
[----:B------:R-:W-:Y:S01]  /*1c000*/  LOP3.LUT R195, R195, 0x6, RZ, 0xc0, !PT ;  /* 0x00000006c3c37812 */ /* 0x000fe200078ec0ff */
[----:B--2---:R-:W-:Y:S04]  /*1c010*/  IMAD.WIDE.U32 R4, R4, UR21, R12 ;  /* 0x0000001504047c25 */ /* 0x004fe8000f8e000c */
[----:B------:R-:W-:Y:S01]  /*1c020*/  VIADD R3, R5, UR17 ;  /* 0x0000001105037c36 */ /* 0x000fe20008000000 */
[C---:B---3--:R-:W-:Y:S01]  /*1c030*/  @!P0 LEA R12, P4, R4.reuse, R9, 0x1 ;  /* 0x00000009040c8211 */ /* 0x048fe200078808ff */
[----:B------:R-:W-:Y:S01]  /*1c040*/  UIADD3 UR17, UR33, -0x4498517b, URZ ;  /* 0xbb67ae8521117890 */ /* 0x000fe2000fffe03f */
[C---:B------:R-:W-:Y:S02]  /*1c050*/  @!P0 IADD3 R5, P3, R4.reuse, UR24, RZ ;  /* 0x0000001804058c10 */ /* 0x040fe4000ff7e0ff */
[C---:B----4-:R-:W-:Y:S02]  /*1c060*/  @!P0 LEA.HI.X R13, R4.reuse, R20, R3, 0x1, P4 ;  /* 0x00000014040d8211 */ /* 0x050fe400020f0c03 */
[----:B------:R-:W-:Y:S02]  /*1c070*/  @!P0 IADD3.X R9, R3, UR23, RZ, P3, !PT ;  /* 0x0000001703098c10 */ /* 0x000fe40009ffe4ff */
[C---:B-----5:R-:W-:Y:S01]  /*1c080*/  @!P0 LEA R10, P3, R5.reuse, R10, 0x1 ;  /* 0x0000000a050a8211 */ /* 0x060fe200078608ff */
[----:B------:R-:W-:Y:S01]  /*1c090*/  @!PT LDS RZ, [RZ] ;  /* 0x00000000fffff984 */ /* 0x000fe20000000800 */
[----:B------:R-:W-:Y:S01]  /*1c0a0*/  @!PT LDS RZ, [RZ] ;  /* 0x00000000fffff984 */ /* 0x000fe20000000800 */
[----:B------:R-:W-:Y:S01]  /*1c0b0*/  @!PT LDS RZ, [RZ] ;  /* 0x00000000fffff984 */ /* 0x000fe20000000800 */
[----:B------:R-:W-:Y:S01]  /*1c0c0*/  @!P0 LDGSTS.E.BYPASS.LTC128B.128 [R192+0x6000], desc[UR26][R12.64] ;  /* 0x060000000cc08fae */ /* 0x000fe2000b901d5a */
[C---:B------:R-:W-:Y:S02]  /*1c0d0*/  @!P0 IADD3 R7, P2, R4.reuse, UR7, RZ ;  /* 0x0000000704078c10 */ /* 0x040fe4000ff5e0ff */
        /* <DEDUP_REMOVED lines=16> */
[----:B------:R-:W-:Y:S02]  /*1c1e0*/  @!P0 LDGSTS.E.BYPASS.LTC128B.128 [R192+0x7000], desc[UR26][R8.64] ;  /* 0x0700000008c08fae */ /* 0x000fe4000b901d5a */
[----:B------:R-:W-:Y:S03]  /*1c1f0*/  @!P0 LEA.HI.X R7, R14, R17, R16, 0x1, P1 ;  /* 0x000000110e078211 */ /* 0x000fe600008f0c10 */
        /* <DEDUP_REMOVED lines=10> */
[----:B------:R-:W0:Y:S01]  /*1c2a0*/  LDGDEPBAR ;  /* 0x00000000000079af */ /* 0x000e220000000000 */
[--C-:B------:R-:W-:Y:S04]  /*1c2b0*/  LOP3.LUT R3, R211, UR17, R238.reuse, 0x96, !PT ;  /* 0x00000011d3037c12 */ /* 0x100fe8000f8e96ee */
        /* <DEDUP_REMOVED lines=10> */
[----:B------:R-:W2:Y:S04]  /*1c360*/  LDSM.16.M88.4 R160, [R182+0x5800] ;  /* 0x00580000b6a0783b */ /* 0x000ea80000000200 */
[C---:B------:R-:W-:Y:S01]  /*1c370*/  HMMA.16816.F32 R16, R64.reuse, R18, RZ ;  /* 0x000000124010723c */ /* 0x040fe200000018ff */
[----:B------:R-:W-:Y:S05]  /*1c380*/  LDSM.16.M88.4 R164, [R190] ;  /* 0x00000000bea4783b */ /* 0x000fea0000000200 */
[-C--:B---3--:R-:W-:Y:S01]  /*1c390*/  HMMA.16816.F32 R20, R64, R32.reuse, RZ ;  /* 0x000000204014723c */ /* 0x088fe200000018ff */
[----:B------:R-:W-:Y:S05]  /*1c3a0*/  LDSM.16.M88.4 R168, [R189] ;  /* 0x00000000bda8783b */ /* 0x000fea0000000200 */
        /* <DEDUP_REMOVED lines=12> */
[----:B------:R-:W-:Y:S05]  /*1c470*/  LDSM.16.M88.4 R68, [R184] ;  /* 0x00000000b844783b */ /* 0x000fea0000000200 */
        /* <DEDUP_REMOVED lines=15> */
[-C--:B------:R-:W-:Y:S06]  /*1c570*/  HMMA.16816.F32 R52, R140, R160.reuse, R52 ;  /* 0x000000a08c34723c */ /* 0x080fec0000001834 */
[C---:B------:R-:W-:Y:S06]  /*1c580*/  HMMA.16816.F32 R56, R148.reuse, R160, R56 ;  /* 0x000000a09438723c */ /* 0x040fec0000001838 */
[-C--:B------:R-:W-:Y:S01]  /*1c590*/  HMMA.16816.F32 R60, R148, R162.reuse, R60 ;  /* 0x000000a2943c723c */ /* 0x080fe2000000183c */
[----:B------:R-:W2:Y:S05]  /*1c5a0*/  LDSM.16.M88.4 R148, [R185] ;  /* 0x00000000b994783b */ /* 0x000eaa0000000200 */
[----:B------:R-:W-:Y:S01]  /*1c5b0*/  HMMA.16816.F32 R64, R140, R162, R64 ;  /* 0x000000a28c40723c */ /* 0x000fe20000001840 */
[----:B------:R-:W4:Y:S05]  /*1c5c0*/  LDSM.16.M88.4 R140, [R185+0x2000] ;  /* 0x00200000b98c783b */ /* 0x000f2a0000000200 */
[-C--:B---3--:R-:W-:Y:S06]  /*1c5d0*/  HMMA.16816.F32 R4, R68, R144.reuse, R4 ;  /* 0x000000904404723c */ /* 0x088fec0000001804 */
[C---:B-1----:R-:W-:Y:S06]  /*1c5e0*/  HMMA.16816.F32 R8, R152.reuse, R144, R8 ;  /* 0x000000909808723c */ /* 0x042fec0000001808 */
[-C--:B------:R-:W-:Y:S01]  /*1c5f0*/  HMMA.16816.F32 R12, R152, R146.reuse, R12 ;  /* 0x00000092980c723c */ /* 0x080fe2000000180c */
[----:B------:R-:W-:Y:S05]  /*1c600*/  IMAD.U32 R145, RZ, RZ, UR16 ;  /* 0x00000010ff917e24 */ /* 0x000fea000f8e00ff */
[C---:B------:R-:W-:Y:S06]  /*1c610*/  HMMA.16816.F32 R16, R68.reuse, R146, R16 ;  /* 0x000000924410723c */ /* 0x040fec0000001810 */
[-C--:B------:R-:W-:Y:S06]  /*1c620*/  HMMA.16816.F32 R20, R68, R164.reuse, R20 ;  /* 0x000000a44414723c */ /* 0x080fec0000001814 */
[C---:B------:R-:W-:Y:S06]  /*1c630*/  HMMA.16816.F32 R24, R152.reuse, R164, R24 ;  /* 0x000000a49818723c */ /* 0x040fec0000001818 */
[-C--:B------:R-:W-:Y:S06]  /*1c640*/  HMMA.16816.F32 R28, R152, R166.reuse, R28 ;  /* 0x000000a6981c723c */ /* 0x080fec000000181c */
[C---:B------:R-:W-:Y:S06]  /*1c650*/  HMMA.16816.F32 R32, R68.reuse, R166, R32 ;  /* 0x000000a64420723c */ /* 0x040fec0000001820 */
[-C--:B------:R-:W-:Y:S05]  /*1c660*/  HMMA.16816.F32 R36, R68, R168.reuse, R36 ;  /* 0x000000a84424723c */ /* 0x080fea0000001824 */
[----:B------:R-:W-:Y:S01]  /*1c670*/  IMAD.WIDE.U32 R166, R3, -0x326172a9, RZ ;  /* 0xcd9e8d5703a67825 */ /* 0x000fe200078e00ff */
[C---:B------:R-:W-:Y:S05]  /*1c680*/  HMMA.16816.F32 R40, R152.reuse, R168, R40 ;  /* 0x000000a89828723c */ /* 0x040fea0000001828 */
[----:B------:R-:W-:Y:S01]  /*1c690*/  LOP3.LUT R3, R197, UR17, R238, 0x96, !PT ;  /* 0x00000011c5037c12 */ /* 0x000fe2000f8e96ee */
[-C--:B------:R-:W-:Y:S01]  /*1c6a0*/  HMMA.16816.F32 R44, R152, R170.reuse, R44 ;  /* 0x000000aa982c723c */ /* 0x080fe2000000182c */
[----:B------:R-:W-:Y:S04]  /*1c6b0*/  UIADD3 UR17, UR33, 0x32370b8f, URZ ;  /* 0x32370b8f21117890 */ /* 0x000fe8000fffe03f */
[----:B------:R-:W-:Y:S01]  /*1c6c0*/  IMAD.WIDE.U32 R168, R3, -0x326172a9, RZ ;  /* 0xcd9e8d5703a87825 */ /* 0x000fe200078e00ff */
[----:B------:R-:W-:Y:S01]  /*1c6d0*/  LEA R3, R145, R195, 0x6 ;  /* 0x000000c391037211 */ /* 0x000fe200078e30ff */
[C---:B------:R-:W-:Y:S06]  /*1c6e0*/  HMMA.16816.F32 R48, R68.reuse, R170, R48 ;  /* 0x000000aa4430723c */ /* 0x040fec0000001830 */
[-C--:B------:R-:W-:Y:S06]  /*1c6f0*/  HMMA.16816.F32 R52, R68, R172.reuse, R52 ;  /* 0x000000ac4434723c */ /* 0x080fec0000001834 */
[C---:B------:R-:W-:Y:S06]  /*1c700*/  HMMA.16816.F32 R56, R152.reuse, R172, R56 ;  /* 0x000000ac9838723c */ /* 0x040fec0000001838 */
[-C--:B------:R-:W-:Y:S06]  /*1c710*/  HMMA.16816.F32 R60, R152, R174.reuse, R60 ;  /* 0x000000ae983c723c */ /* 0x080fec000000183c */
[----:B------:R-:W-:Y:S01]  /*1c720*/  HMMA.16816.F32 R64, R68, R174, R64 ;  /* 0x000000ae4440723c */ /* 0x000fe20000001840 */
[----:B------:R-:W1:Y:S04]  /*1c730*/  LDSM.16.M88.4 R68, [R181+0x800] ;  /* 0x00080000b544783b */ /* 0x000e680000000200 */
[----:B------:R-:W-:Y:S01]  /*1c740*/  IMAD.WIDE.U32 R152, R74, -0x326172a9, RZ ;  /* 0xcd9e8d574a987825 */ /* 0x000fe200078e00ff */
[-C--:B--2---:R-:W-:Y:S05]  /*1c750*/  HMMA.16816.F32 R4, R148, R156.reuse, R4 ;  /* 0x0000009c9404723c */ /* 0x084fea0000001804 */
[----:B------:R-:W-:Y:S01]  /*1c760*/  LOP3.LUT R144, R167, UR38, R152, 0x96, !PT ;  /* 0x00000026a7907c12 */ /* 0x000fe2000f8e9698 */
[C---:B----4-:R-:W-:Y:S05]  /*1c770*/  HMMA.16816.F32 R8, R140.reuse, R156, R8 ;  /* 0x0000009c8c08723c */ /* 0x050fea0000001808 */
[C---:B------:R-:W-:Y:S01]  /*1c780*/  LOP3.LUT R74, R153.reuse, UR39, R202, 0x96, !PT ;  /* 0x00000027994a7c12 */ /* 0x040fe2000f8e96ca */
[-C--:B------:R-:W-:Y:S05]  /*1c790*/  HMMA.16816.F32 R12, R140, R158.reuse, R12 ;  /* 0x0000009e8c0c723c */ /* 0x080fea000000180c */
[----:B------:R-:W-:Y:S01]  /*1c7a0*/  LOP3.LUT R155, R153, UR39, R208, 0x96, !PT ;  /* 0x00000027999b7c12 */ /* 0x000fe2000f8e96d0 */
[----:B------:R-:W-:Y:S01]  /*1c7b0*/  IMAD.WIDE.U32 R164, R144, -0x2daee0ad, RZ ;  /* 0xd2511f5390a47825 */ /* 0x000fe200078e00ff */
[----:B------:R-:W-:Y:S01]  /*1c7c0*/  LOP3.LUT R152, R169, UR38, R152, 0x96, !PT ;  /* 0x00000026a9987c12 */ /* 0x000fe2000f8e9698 */
[C---:B------:R-:W-:Y:S01]  /*1c7d0*/  HMMA.16816.F32 R16, R148.reuse, R158, R16 ;  /* 0x0000009e9410723c */ /* 0x040fe20000001810 */
[----:B------:R-:W2:Y:S03]  /*1c7e0*/  LDSM.16.M88.4 R144, [R181+0x1000] ;  /* 0x00100000b590783b */ /* 0x000ea60000000200 */
[----:B------:R-:W-:Y:S07]  /*1c7f0*/  IMAD.WIDE.U32 R74, R74, -0x2daee0ad, RZ ;  /* 0xd2511f534a4a7825 */ /* 0x000fee00078e00ff */
[----:B------:R-:W-:Y:S01]  /*1c800*/  LOP3.LUT R153, R75, UR37, R210, 0x96, !PT ;  /* 0x000000254b997c12 */ /* 0x000fe2000f8e96d2 */
[----:B------:R-:W-:Y:S01]  /*1c810*/  IMAD.WIDE.U32 R160, R152, -0x2daee0ad, RZ ;  /* 0xd2511f5398a07825 */ /* 0x000fe200078e00ff */
[----:B------:R-:W-:Y:S02]  /*1c820*/  LOP3.LUT R154, R165, UR17, R74, 0x96, !PT ;  /* 0x00000011a59a7c12 */ /* 0x000fe4000f8e964a */
[----:B------:R-:W-:Y:S01]  /*1c830*/  I2FP.F32.S32 R74, R3 ;  /* 0x00000003004a7245 */ /* 0x000fe20000201400 */
[-C--:B-1----:R-:W-:Y:S03]  /*1c840*/  HMMA.16816.F32 R20, R148, R68.reuse, R20 ;  /* 0x000000449414723c */ /* 0x082fe60000001814 */
[----:B------:R-:W-:Y:S04]  /*1c850*/  IMAD.WIDE.U32 R152, R153, -0x326172a9, RZ ;  /* 0xcd9e8d5799987825 */ /* 0x000fe800078e00ff */
[----:B------:R-:W-:Y:S01]  /*1c860*/  FFMA.FTZ R4, R74, UR18, R4 ;  /* 0x000000124a047c23 */ /* 0x000fe20008010004 */
[C---:B------:R-:W-:Y:S04]  /*1c870*/  HMMA.16816.F32 R24, R140.reuse, R68, R24 ;  /* 0x000000448c18723c */ /* 0x040fe80000001818 */
[----:B------:R-:W-:Y:S02]  /*1c880*/  LOP3.LUT R172, R153, UR36, R166, 0x96, !PT ;  /* 0x0000002499ac7c12 */ /* 0x000fe4000f8e96a6 */
[-C--:B------:R-:W-:Y:S05]  /*1c890*/  HMMA.16816.F32 R28, R140, R70.reuse, R28 ;  /* 0x000000468c1c723c */ /* 0x080fea000000181c */
[----:B------:R-:W-:Y:S01]  /*1c8a0*/  IMAD.WIDE.U32 R162, R154, -0x326172a9, RZ ;  /* 0xcd9e8d579aa27825 */ /* 0x000fe200078e00ff */
[C---:B------:R-:W-:Y:S01]  /*1c8b0*/  HMMA.16816.F32 R32, R148.reuse, R70, R32 ;  /* 0x000000469420723c */ /* 0x040fe20000001820 */
[----:B------:R-:W1:Y:S01]  /*1c8c0*/  LDSM.16.M88.4 R68, [R181+0x1800] ;  /* 0x00180000b544783b */ /* 0x000e620000000200 */
[----:B------:R-:W-:Y:S04]  /*1c8d0*/  DEPBAR.LE SB0, 0x0 ;  /* 0x000080000000791a */ /* 0x000fe80000000000 */
[----:B------:R-:W-:Y:S01]  /*1c8e0*/  LOP3.LUT R171, R163, UR35, R152, 0x96, !PT ;  /* 0x00000023a3ab7c12 */ /* 0x000fe2000f8e9698 */
[----:B------:R-:W-:Y:S01]  /*1c8f0*/  BAR.SYNC.DEFER_BLOCKING 0x0 ;  /* 0x0000000000007b1d */ /* 0x000fe20000010000 */
[-C--:B--2---:R-:W-:Y:S05]  /*1c900*/  HMMA.16816.F32 R36, R148, R144.reuse, R36 ;  /* 0x000000909424723c */ /* 0x084fea0000001824 */
[C---:B------:R-:W-:Y:S01]  /*1c910*/  VIADD R75, R3.reuse, 0x1 ;  /* 0x00000001034b7836 */ /* 0x040fe20000000000 */
[C---:B------:R-:W-:Y:S05]  /*1c920*/  HMMA.16816.F32 R40, R140.reuse, R144, R40 ;  /* 0x000000908c28723c */ /* 0x040fea0000001828 */
[----:B------:R-:W-:Y:S01]  /*1c930*/  I2FP.F32.S32 R75, R75 ;  /* 0x0000004b004b7245 */ /* 0x000fe20000201400 */
[----:B------:R-:W-:Y:S01]  /*1c940*/  VIADD R152, R3, 0x8 ;  /* 0x0000000803987836 */ /* 0x000fe20000000000 */
[-C--:B------:R-:W-:Y:S04]  /*1c950*/  HMMA.16816.F32 R44, R140, R146.reuse, R44 ;  /* 0x000000928c2c723c */ /* 0x080fe8000000182c */
[C---:B------:R-:W-:Y:S01]  /*1c960*/  FFMA.FTZ R6, R74.reuse, UR18, R6 ;  /* 0x000000124a067c23 */ /* 0x040fe20008010006 */
[C---:B------:R-:W-:Y:S01]  /*1c970*/  FFMA.FTZ R8, R74.reuse, UR18, R8 ;  /* 0x000000124a087c23 */ /* 0x040fe20008010008 */
[----:B------:R-:W-:Y:S01]  /*1c980*/  FFMA.FTZ R10, R74, UR18, R10 ;  /* 0x000000124a0a7c23 */ /* 0x000fe2000801000a */
[----:B------:R-:W-:Y:S01]  /*1c990*/  I2FP.F32.S32 R74, R152 ;  /* 0x00000098004a7245 */ /* 0x000fe20000201400 */
[C---:B------:R-:W-:Y:S01]  /*1c9a0*/  FFMA.FTZ R5, R75.reuse, UR18, R5 ;  /* 0x000000124b057c23 */ /* 0x040fe20008010005 */
[C---:B------:R-:W-:Y:S04]  /*1c9b0*/  HMMA.16816.F32 R48, R148.reuse, R146, R48 ;  /* 0x000000929430723c */ /* 0x040fe80000001830 */
[C---:B------:R-:W-:Y:S01]  /*1c9c0*/  FFMA.FTZ R7, R75.reuse, UR18, R7 ;  /* 0x000000124b077c23 */ /* 0x040fe20008010007 */
[C---:B------:R-:W-:Y:S01]  /*1c9d0*/  FFMA.FTZ R9, R75.reuse, UR18, R9 ;  /* 0x000000124b097c23 */ /* 0x040fe20008010009 */
[----:B------:R-:W-:Y:S01]  /*1c9e0*/  FFMA.FTZ R11, R75, UR18, R11 ;  /* 0x000000124b0b7c23 */ /* 0x000fe2000801000b */
[C---:B------:R-:W-:Y:S01]  /*1c9f0*/  IADD3 R75, R3.reuse, 0x10, RZ ;  /* 0x00000010034b7810 */ /* 0x040fe20007ffe0ff */
[C---:B------:R-:W-:Y:S03]  /*1ca00*/  FFMA.FTZ R12, R74.reuse, UR18, R12 ;  /* 0x000000124a0c7c23 */ /* 0x040fe6000801000c */
[----:B------:R-:W-:Y:S01]  /*1ca10*/  I2FP.F32.S32 R75, R75 ;  /* 0x0000004b004b7245 */ /* 0x000fe20000201400 */
[C---:B------:R-:W-:Y:S01]  /*1ca20*/  FFMA.FTZ R14, R74.reuse, UR18, R14 ;  /* 0x000000124a0e7c23 */ /* 0x040fe2000801000e */
[C---:B------:R-:W-:Y:S01]  /*1ca30*/  FFMA.FTZ R16, R74.reuse, UR18, R16 ;  /* 0x000000124a107c23 */ /* 0x040fe20008010010 */
[----:B------:R-:W-:Y:S01]  /*1ca40*/  FFMA.FTZ R18, R74, UR18, R18 ;  /* 0x000000124a127c23 */ /* 0x000fe20008010012 */
[C---:B------:R-:W-:Y:S01]  /*1ca50*/  VIADD R74, R3.reuse, 0x18 ;  /* 0x00000018034a7836 */ /* 0x040fe20000000000 */
[-C--:B-1----:R-:W-:Y:S03]  /*1ca60*/  HMMA.16816.F32 R52, R148, R68.reuse, R52 ;  /* 0x000000449434723c */ /* 0x082fe60000001834 */
[----:B------:R-:W-:Y:S01]  /*1ca70*/  VIADD R144, R3, 0x19 ;  /* 0x0000001903907836 */ /* 0x000fe20000000000 */
[----:B------:R-:W-:Y:S01]  /*1ca80*/  I2FP.F32.S32 R74, R74 ;  /* 0x0000004a004a7245 */ /* 0x000fe20000201400 */
[C---:B------:R-:W-:Y:S01]  /*1ca90*/  FFMA.FTZ R20, R75.reuse, UR18, R20 ;  /* 0x000000124b147c23 */ /* 0x040fe20008010014 */
[C---:B------:R-:W-:Y:S01]  /*1caa0*/  FFMA.FTZ R22, R75.reuse, UR18, R22 ;  /* 0x000000124b167c23 */ /* 0x040fe20008010016 */
[C---:B------:R-:W-:Y:S01]  /*1cab0*/  FFMA.FTZ R24, R75.reuse, UR18, R24 ;  /* 0x000000124b187c23 */ /* 0x040fe20008010018 */
[----:B------:R-:W-:Y:S01]  /*1cac0*/  FFMA.FTZ R26, R75, UR18, R26 ;  /* 0x000000124b1a7c23 */ /* 0x000fe2000801001a */
[C---:B------:R-:W-:Y:S04]  /*1cad0*/  HMMA.16816.F32 R56, R140.reuse, R68, R56 ;  /* 0x000000448c38723c */ /* 0x040fe80000001838 */
[----:B------:R-:W-:Y:S01]  /*1cae0*/  I2FP.F32.S32 R75, R144 ;  /* 0x00000090004b7245 */ /* 0x000fe20000201400 */
[C---:B------:R-:W-:Y:S01]  /*1caf0*/  VIADD R145, R3.reuse, 0x21 ;  /* 0x0000002103917836 */ /* 0x040fe20000000000 */
[C---:B------:R-:W-:Y:S01]  /*1cb00*/  IADD3 R144, R3.reuse, 0x20, RZ ;  /* 0x0000002003907810 */ /* 0x040fe20007ffe0ff */
[C---:B------:R-:W-:Y:S04]  /*1cb10*/  VIADD R153, R3.reuse, 0x9 ;  /* 0x0000000903997836 */ /* 0x040fe80000000000 */
[C---:B------:R-:W-:Y:S01]  /*1cb20*/  FFMA.FTZ R28, R74.reuse, UR18, R28 ;  /* 0x000000124a1c7c23 */ /* 0x040fe2000801001c */
[-C--:B------:R-:W-:Y:S03]  /*1cb30*/  HMMA.16816.F32 R60, R140, R70.reuse, R60 ;  /* 0x000000468c3c723c */ /* 0x080fe6000000183c */
[----:B------:R-:W-:Y:S01]  /*1cb40*/  I2FP.F32.S32 R153, R153 ;  /* 0x0000009900997245 */ /* 0x000fe20000201400 */
[C---:B------:R-:W-:Y:S01]  /*1cb50*/  FFMA.FTZ R30, R74.reuse, UR18, R30 ;  /* 0x000000124a1e7c23 */ /* 0x040fe2000801001e */
[C---:B------:R-:W-:Y:S01]  /*1cb60*/  FFMA.FTZ R32, R74.reuse, UR18, R32 ;  /* 0x000000124a207c23 */ /* 0x040fe20008010020 */
[----:B------:R-:W-:Y:S01]  /*1cb70*/  FFMA.FTZ R34, R74, UR18, R34 ;  /* 0x000000124a227c23 */ /* 0x000fe20008010022 */
[----:B------:R-:W-:Y:S01]  /*1cb80*/  I2FP.F32.S32 R74, R144 ;  /* 0x00000090004a7245 */ /* 0x000fe20000201400 */
[----:B------:R-:W-:Y:S01]  /*1cb90*/  VIADD R152, R3, 0x11 ;  /* 0x0000001103987836 */ /* 0x000fe20000000000 */
[----:B------:R-:W-:Y:S04]  /*1cba0*/  HMMA.16816.F32 R64, R148, R70, R64 ;  /* 0x000000469440723c */ /* 0x000fe80000001840 */
[----:B------:R-:W-:Y:S01]  /*1cbb0*/  I2FP.F32.S32 R144, R145 ;  /* 0x0000009100907245 */ /* 0x000fe20000201400 */
[----:B------:R-:W-:Y:S01]  /*1cbc0*/  FFMA.FTZ R17, R153, UR18, R17 ;  /* 0x0000001299117c23 */ /* 0x000fe20008010011 */
[----:B------:R-:W-:Y:S01]  /*1cbd0*/  FMNMX.FTZ R145, R4, R72, !PT ;  /* 0x0000004804917209 */ /* 0x000fe20007810000 */
[----:B------:R-:W-:Y:S01]  /*1cbe0*/  VIADD R68, R3, 0x30 ;  /* 0x0000003003447836 */ /* 0x000fe20000000000 */
[----:B------:R-:W-:Y:S03]  /*1cbf0*/  I2FP.F32.S32 R152, R152 ;  /* 0x0000009800987245 */ /* 0x000fe60000201400 */
[----:B------:R-:W-:Y:S01]  /*1cc00*/  FMNMX.FTZ R69, R5, R145, !PT ;  /* 0x0000009105457209 */ /* 0x000fe20007810000 */
[C---:B------:R-:W-:Y:S01]  /*1cc10*/  FFMA.FTZ R33, R75.reuse, UR18, R33 ;  /* 0x000000124b217c23 */ /* 0x040fe20008010021 */
[----:B------:R-:W-:Y:S01]  /*1cc20*/  I2FP.F32.S32 R68, R68 ;  /* 0x0000004400447245 */ /* 0x000fe20000201400 */
[----:B------:R-:W-:Y:S01]  /*1cc30*/  FFMA.FTZ R21, R152, UR18, R21 ;  /* 0x0000001298157c23 */ /* 0x000fe20008010015 */
[----:B------:R-:W-:Y:S01]  /*1cc40*/  FMNMX.FTZ R69, R16, R69, !PT ;  /* 0x0000004510457209 */ /* 0x000fe20007810000 */
[----:B------:R-:W-:Y:S01]  /*1cc50*/  FFMA.FTZ R29, R75, UR18, R29 ;  /* 0x000000124b1d7c23 */ /* 0x000fe2000801001d */
[----:B------:R-:W-:Y:S01]  /*1cc60*/  IADD3 R70, R3, 0x38, RZ ;  /* 0x0000003803467810 */ /* 0x000fe20007ffe0ff */
[C---:B------:R-:W-:Y:S01]  /*1cc70*/  FFMA.FTZ R52, R68.reuse, UR18, R52 ;  /* 0x0000001244347c23 */ /* 0x040fe20008010034 */
[----:B------:R-:W-:Y:S01]  /*1cc80*/  FMNMX.FTZ R69, R17, R69, !PT ;  /* 0x0000004511457209 */ /* 0x000fe20007810000 */
[----:B------:R-:W-:Y:S01]  /*1cc90*/  FFMA.FTZ R54, R68, UR18, R54 ;  /* 0x0000001244367c23 */ /* 0x000fe20008010036 */
[----:B------:R-:W-:Y:S01]  /*1cca0*/  FMNMX.FTZ R71, R10, R2, !PT ;  /* 0x000000020a477209 */ /* 0x000fe20007810000 */
[----:B------:R-:W-:Y:S01]  /*1ccb0*/  FFMA.FTZ R56, R68, UR18, R56 ;  /* 0x0000001244387c23 */ /* 0x000fe20008010038 */
[----:B------:R-:W-:Y:S01]  /*1ccc0*/  FMNMX.FTZ R69, R20, R69, !PT ;  /* 0x0000004514457209 */ /* 0x000fe20007810000 */
[----:B------:R-:W-:Y:S01]  /*1ccd0*/  FFMA.FTZ R58, R68, UR18, R58 ;  /* 0x00000012443a7c23 */ /* 0x000fe2000801003a */
[----:B------:R-:W-:Y:S01]  /*1cce0*/  I2FP.F32.S32 R70, R70 ;  /* 0x0000004600467245 */ /* 0x000fe20000201400 */
[----:B------:R-:W-:Y:S01]  /*1ccf0*/  FFMA.FTZ R31, R75, UR18, R31 ;  /* 0x000000124b1f7c23 */ /* 0x000fe2000801001f */
[----:B------:R-:W-:Y:S01]  /*1cd00*/  FMNMX.FTZ R69, R21, R69, !PT ;  /* 0x0000004515457209 */ /* 0x000fe20007810000 */
[----:B------:R-:W-:Y:S01]  /*1cd10*/  FFMA.FTZ R35, R75, UR18, R35 ;  /* 0x000000124b237c23 */ /* 0x000fe20008010023 */
[C---:B------:R-:W-:Y:S02]  /*1cd20*/  VIADD R75, R3.reuse, 0x28 ;  /* 0x00000028034b7836 */ /* 0x040fe40000000000 */
[----:B------:R-:W-:Y:S01]  /*1cd30*/  FFMA.FTZ R36, R74, UR18, R36 ;  /* 0x000000124a247c23 */ /* 0x000fe20008010024 */
[----:B------:R-:W-:Y:S01]  /*1cd40*/  FMNMX.FTZ R68, R32, R69, !PT ;  /* 0x0000004520447209 */ /* 0x000fe20007810000 */
[----:B------:R-:W-:Y:S01]  /*1cd50*/  FFMA.FTZ R37, R144, UR18, R37 ;  /* 0x0000001290257c23 */ /* 0x000fe20008010025 */
[----:B------:R-:W-:Y:S01]  /*1cd60*/  FFMA.FTZ R38, R74, UR18, R38 ;  /* 0x000000124a267c23 */ /* 0x000fe20008010026 */
[----:B------:R-:W-:Y:S01]  /*1cd70*/  I2FP.F32.S32 R75, R75 ;  /* 0x0000004b004b7245 */ /* 0x000fe20000201400 */
[----:B------:R-:W-:Y:S01]  /*1cd80*/  FFMA.FTZ R39, R144, UR18, R39 ;  /* 0x0000001290277c23 */ /* 0x000fe20008010027 */
[C---:B------:R-:W-:Y:S01]  /*1cd90*/  FFMA.FTZ R40, R74.reuse, UR18, R40 ;  /* 0x000000124a287c23 */ /* 0x040fe20008010028 */
[----:B------:R-:W-:Y:S01]  /*1cda0*/  FFMA.FTZ R42, R74, UR18, R42 ;  /* 0x000000124a2a7c23 */ /* 0x000fe2000801002a */
[C---:B------:R-:W-:Y:S01]  /*1cdb0*/  IADD3 R74, R3.reuse, 0x29, RZ ;  /* 0x00000029034a7810 */ /* 0x040fe20007ffe0ff */
[C---:B------:R-:W-:Y:S01]  /*1cdc0*/  FFMA.FTZ R41, R144.reuse, UR18, R41 ;  /* 0x0000001290297c23 */ /* 0x040fe20008010029 */
[----:B------:R-:W-:Y:S01]  /*1cdd0*/  FFMA.FTZ R43, R144, UR18, R43 ;  /* 0x00000012902b7c23 */ /* 0x000fe2000801002b */
[C---:B------:R-:W-:Y:S01]  /*1cde0*/  VIADD R144, R3.reuse, 0x31 ;  /* 0x0000003103907836 */ /* 0x040fe20000000000 */
[----:B------:R-:W-:Y:S01]  /*1cdf0*/  I2FP.F32.S32 R74, R74 ;  /* 0x0000004a004a7245 */ /* 0x000fe20000201400 */
[----:B------:R-:W-:Y:S01]  /*1ce00*/  VIADD R69, R3, 0x39 ;  /* 0x0000003903457836 */ /* 0x000fe20000000000 */
[----:B------:R-:W-:Y:S01]  /*1ce10*/  FMNMX.FTZ R3, R33, R68, !PT ;  /* 0x0000004421037209 */ /* 0x000fe20007810000 */
[----:B------:R-:W-:Y:S01]  /*1ce20*/  FFMA.FTZ R48, R75, UR18, R48 ;  /* 0x000000124b307c23 */ /* 0x000fe20008010030 */
[----:B------:R-:W-:Y:S01]  /*1ce30*/  I2FP.F32.S32 R144, R144 ;  /* 0x0000009000907245 */ /* 0x000fe20000201400 */
        /* <DEDUP_REMOVED lines=24> */
[----:B------:R-:W-:Y:S01]  /*1cfc0*/  IMAD.WIDE.U32 R156, R155, -0x2daee0ad, RZ ;  /* 0xd2511f539b9c7825 */ /* 0x000fe200078e00ff */
[----:B------:R-:W-:Y:S02]  /*1cfd0*/  FMNMX.FTZ R145, R52, R145, !PT ;  /* 0x0000009134917209 */ /* 0x000fe40007810000 */
[----:B------:R-:W-:Y:S01]  /*1cfe0*/  FMNMX.FTZ R3, R14, R3, !PT ;  /* 0x000000030e037209 */ /* 0x000fe20007810000 */
[C---:B------:R-:W-:Y:S01]  /*1cff0*/  FFMA.FTZ R23, R152.reuse, UR18, R23 ;  /* 0x0000001298177c23 */ /* 0x040fe20008010017 */
        /* <DEDUP_REMOVED lines=8> */
[----:B------:R-:W-:Y:S02]  /*1d080*/  FMNMX.FTZ R68, R22, R75, !PT ;  /* 0x0000004b16447209 */ /* 0x000fe40007810000 */
[----:B------:R-:W-:Y:S02]  /*1d090*/  FMNMX.FTZ R3, R24, R71, !PT ;  /* 0x0000004718037209 */ /* 0x000fe40007810000 */
[----:B------:R-:W-:Y:S02]  /*1d0a0*/  FMNMX.FTZ R145, R64, R145, !PT ;  /* 0x0000009140917209 */ /* 0x000fe40007810000 */
[----:B------:R-:W-:Y:S02]  /*1d0b0*/  LOP3.LUT R159, R157, UR37, R196, 0x96, !PT ;  /* 0x000000259d9f7c12 */ /* 0x000fe4000f8e96c4 */
[----:B------:R-:W-:Y:S02]  /*1d0c0*/  LOP3.LUT R170, R161, UR17, R156, 0x96, !PT ;  /* 0x00000011a1aa7c12 */ /* 0x000fe4000f8e969c */
[----:B------:R-:W-:Y:S02]  /*1d0d0*/  FMNMX.FTZ R156, R26, R74, !PT ;  /* 0x0000004a1a9c7209 */ /* 0x000fe40007810000 */
[----:B------:R-:W-:Y:S02]  /*1d0e0*/  FMNMX.FTZ R158, R23, R68, !PT ;  /* 0x00000044179e7209 */ /* 0x000fe40007810000 */
[----:B------:R-:W-:Y:S02]  /*1d0f0*/  FMNMX.FTZ R157, R25, R3, !PT ;  /* 0x00000003199d7209 */ /* 0x000fe40007810000 */
[----:B------:R-:W-:Y:S01]  /*1d100*/  FMNMX.FTZ R145, R65, R145, !PT ;  /* 0x0000009141917209 */ /* 0x000fe20007810000 */
[----:B------:R-:W-:Y:S06]  /*1d110*/  @P1 BRA `(.L_x_1263) ;  /* 0xffffffe800701947 */ /* 0x000fec000383ffff */
.L_x_1262:
[----:B------:R-:W-:Y:S01]  /*1d120*/  FMNMX.FTZ R68, R27, R156, !PT ;  /* 0x0000009c1b447209 */ /* 0x000fe20007810000 */
[----:B------:R2:W3:Y:S01]  /*1d130*/  LDL.S16 R195, [R1+0x78] ;  /* 0x0000780001c37983 */ /* 0x0004e20000100600 */
[----:B------:R-:W-:Y:S01]  /*1d140*/  FMNMX.FTZ R3, R34, R158, !PT ;  /* 0x0000009e22037209 */ /* 0x000fe20007810000 */
[----:B------:R-:W-:Y:S01]  /*1d150*/  IMAD.MOV.U32 R158, RZ, RZ, R205 ;  /* 0x000000ffff9e7224 */ /* 0x000fe200078e00cd */
[----:B------:R-:W-:Y:S01]  /*1d160*/  FMNMX.FTZ R71, R28, R157, !PT ;  /* 0x0000009d1c477209 */ /* 0x000fe20007810000 */
[----:B------:R2:W4:Y:S01]  /*1d170*/  LDL.S16 R175, [R1+0x74] ;  /* 0x0000740001af7983 */ /* 0x0005220000100600 */
[----:B------:R-:W-:Y:S01]  /*1d180*/  FMNMX.FTZ R68, R30, R68, !PT ;  /* 0x000000441e447209 */ /* 0x000fe20007810000 */
[----:B------:R-:W-:Y:S01]  /*1d190*/  FFMA.FTZ R63, R69, UR18, R63 ;  /* 0x00000012453f7c23 */ /* 0x000fe2000801003f */
[----:B------:R-:W-:Y:S01]  /*1d1a0*/  FMNMX.FTZ R3, R35, R3, !PT ;  /* 0x0000000323037209 */ /* 0x000fe20007810000 */
[----:B-1----:R-:W1:Y:S01]  /*1d1b0*/  SHFL.BFLY PT, R74, R145, 0x2, 0x1f ;  /* 0x0c401f00914a7f89 */ /* 0x002e6200000e0000 */
[----:B------:R-:W-:Y:S01]  /*1d1c0*/  FMNMX.FTZ R71, R29, R71, !PT ;  /* 0x000000471d477209 */ /* 0x000fe20007810000 */
[----:B------:R-:W-:Y:S01]  /*1d1d0*/  FFMA.FTZ R59, R144, UR18, R59 ;  /* 0x00000012903b7c23 */ /* 0x000fe2000801003b */
[----:B------:R-:W-:Y:S05]  /*1d1e0*/  FMNMX.FTZ R68, R31, R68, !PT ;  /* 0x000000441f447209 */ /* 0x000fea0007810000 */
[----:B------:R-:W-:Y:S01]  /*1d1f0*/  STL [R1+0x16c], R176 ;  /* 0x00016cb001007387 */ /* 0x000fe20000100800 */
[----:B------:R-:W-:Y:S01]  /*1d200*/  FMNMX.FTZ R3, R38, R3, !PT ;  /* 0x0000000326037209 */ /* 0x000fe20007810000 */
[----:B------:R-:W-:Y:S01]  /*1d210*/  IMAD.WIDE.U32 R152, R171, -0x2daee0ad, RZ ;  /* 0xd2511f53ab987825 */ /* 0x000fe200078e00ff */
[----:B------:R-:W-:Y:S01]  /*1d220*/  FMNMX.FTZ R71, R40, R71, !PT ;  /* 0x0000004728477209 */ /* 0x000fe20007810000 */
[----:B------:R-:W-:Y:S01]  /*1d230*/  UIADD3 UR31, UR32, 0x1715609d, URZ ;  /* 0x1715609d201f7890 */ /* 0x000fe2000fffe03f */
[----:B------:R-:W-:Y:S01]  /*1d240*/  FMNMX.FTZ R68, R42, R68, !PT ;  /* 0x000000442a447209 */ /* 0x000fe20007810000 */
[----:B------:R-:W-:Y:S01]  /*1d250*/  UIADD3 UR25, UR33, 0x646e171e, URZ ;  /* 0x646e171e21197890 */ /* 0x000fe2000fffe03f */
        /* <DEDUP_REMOVED lines=13> */
[----:B------:R-:W-:Y:S01]  /*1d330*/  UIADD3 UR30, UR33, -0x56f99767, URZ ;  /* 0xa9066899211e7890 */ /* 0x000fe2000fffe03f */
[----:B-1----:R-:W-:Y:S01]  /*1d340*/  FMNMX.FTZ R3, R145, R74, !PT ;  /* 0x0000004a91037209 */ /* 0x002fe20007810000 */
[----:B------:R-:W-:Y:S01]  /*1d350*/  UIADD3 UR34, UR33, -0x126145ec, URZ ;  /* 0xed9eba1421227890 */ /* 0x000fe2000fffe03f */
[----:B------:R-:W-:Y:S01]  /*1d360*/  FMNMX.FTZ R70, R47, R68, !PT ;  /* 0x000000442f467209 */ /* 0x000fe20007810000 */
[----:B------:R-:W-:Y:S01]  /*1d370*/  UIADD3 UR22, UR32, -0x4ab325aa, URZ ;  /* 0xb54cda5620167890 */ /* 0x000fe2000fffe03f */
[----:B------:R-:W-:Y:S01]  /*1d380*/  FMNMX.FTZ R69, R51, R69, !PT ;  /* 0x0000004533457209 */ /* 0x000fe20007810000 */
[----:B------:R-:W1:Y:S01]  /*1d390*/  SHFL.BFLY PT, R145, R3, 0x1, 0x1f ;  /* 0x0c201f0003917f89 */ /* 0x000e6200000e0000 */
[----:B------:R-:W-:Y:S01]  /*1d3a0*/  FMNMX.FTZ R68, R56, R71, !PT ;  /* 0x0000004738447209 */ /* 0x000fe20007810000 */
[----:B------:R-:W-:Y:S01]  /*1d3b0*/  UIADD3 UR40, UR40, 0x1, URZ ;  /* 0x0000000128287890 */ /* 0x000fe2000fffe03f */
[----:B------:R-:W-:Y:S02]  /*1d3c0*/  FMNMX.FTZ R71, R58, R70, !PT ;  /* 0x000000463a477209 */ /* 0x000fe40007810000 */
[----:B------:R-:W-:Y:S01]  /*1d3d0*/  FMNMX.FTZ R69, R54, R69, !PT ;  /* 0x0000004536457209 */ /* 0x000fe20007810000 */
[----:B------:R-:W-:Y:S01]  /*1d3e0*/  ULOP3.LUT UR40, UR40, UR33, URZ, 0x3c, !UPT ;  /* 0x0000002128287292 */ /* 0x000fe2000f8e3c3f */
[----:B------:R-:W-:Y:S02]  /*1d3f0*/  FMNMX.FTZ R70, R57, R68, !PT ;  /* 0x0000004439467209 */ /* 0x000fe40007810000 */
[----:B------:R-:W-:Y:S02]  /*1d400*/  FMNMX.FTZ R71, R59, R71, !PT ;  /* 0x000000473b477209 */ /* 0x000fe40007810000 */
[----:B------:R-:W-:Y:S01]  /*1d410*/  FMNMX.FTZ R74, R55, R69, !PT ;  /* 0x00000045374a7209 */ /* 0x000fe20007810000 */
[----:B------:R-:W-:Y:S01]  /*1d420*/  IMAD.WIDE.U32 R68, R159, -0x326172a9, RZ ;  /* 0xcd9e8d579f447825 */ /* 0x000fe200078e00ff */
[----:B------:R-:W-:Y:S02]  /*1d430*/  FMNMX.FTZ R70, R60, R70, !PT ;  /* 0x000000463c467209 */ /* 0x000fe40007810000 */
[----:B------:R-:W-:Y:S01]  /*1d440*/  FMNMX.FTZ R71, R62, R71, !PT ;  /* 0x000000473e477209 */ /* 0x000fe20007810000 */
[----:B------:R-:W-:Y:S01]  /*1d450*/  IMAD.MOV.U32 R159, RZ, RZ, R204 ;  /* 0x000000ffff9f7224 */ /* 0x000fe200078e00cc */
[----:B------:R-:W-:Y:S02]  /*1d460*/  LOP3.LUT R140, R69, UR36, R168, 0x96, !PT ;  /* 0x00000024458c7c12 */ /* 0x000fe4000f8e96a8 */
[----:B------:R-:W-:Y:S02]  /*1d470*/  FMNMX.FTZ R143, R61, R70, !PT ;  /* 0x000000463d8f7209 */ /* 0x000fe40007810000 */
[----:B------:R-:W-:Y:S01]  /*1d480*/  FMNMX.FTZ R69, R63, R71, !PT ;  /* 0x000000473f457209 */ /* 0x000fe20007810000 */
[----:B------:R-:W-:Y:S01]  /*1d490*/  IMAD.WIDE.U32 R70, R172, -0x2daee0ad, RZ ;  /* 0xd2511f53ac467825 */ /* 0x000fe200078e00ff */
[----:B------:R-:W-:Y:S01]  /*1d4a0*/  FMNMX.FTZ R142, R66, R74, !PT ;  /* 0x0000004a428e7209 */ /* 0x000fe20007810000 */
[----:B------:R-:W2:Y:S01]  /*1d4b0*/  SHFL.BFLY PT, R146, R143, 0x2, 0x1f ;  /* 0x0c401f008f927f89 */ /* 0x000ea200000e0000 */
[----:B------:R-:W-:Y:S01]  /*1d4c0*/  LOP3.LUT R191, R191, 0xfdffffff, RZ, 0xc0, !PT ;  /* 0xfdffffffbfbf7812 */ /* 0x000fe200078ec0ff */
[----:B------:R-:W-:Y:S01]  /*1d4d0*/  IMAD.WIDE.U32 R74, R170, -0x326172a9, RZ ;  /* 0xcd9e8d57aa4a7825 */ /* 0x000fe200078e00ff */
[----:B------:R-:W-:Y:S05]  /*1d4e0*/  FMNMX.FTZ R142, R67, R142, !PT ;  /* 0x0000008e438e7209 */ /* 0x000fea0007810000 */
[----:B------:R-:W2:Y:S01]  /*1d4f0*/  SHFL.BFLY PT, R147, R69, 0x2, 0x1f ;  /* 0x0c401f0045937f89 */ /* 0x000ea200000e0000 */
[----:B------:R-:W-:Y:S01]  /*1d500*/  LOP3.LUT R150, R153, UR30, R70, 0x96, !PT ;  /* 0x0000001e99967c12 */ /* 0x000fe2000f8e9646 */
[----:B------:R-:W-:Y:S01]  /*1d510*/  IMAD.WIDE.U32 R140, R140, -0x2daee0ad, RZ ;  /* 0xd2511f538c8c7825 */ /* 0x000fe200078e00ff */
[----:B------:R-:W-:Y:S05]  /*1d520*/  LOP3.LUT R70, R71, UR34, R164, 0x96, !PT ;  /* 0x0000002247467c12 */ /* 0x000fea000f8e96a4 */
[----:B------:R-:W2:Y:S01]  /*1d530*/  SHFL.BFLY PT, R144, R142, 0x2, 0x1f ;  /* 0x0c401f008e907f89 */ /* 0x000ea200000e0000 */
[----:B-1----:R-:W-:Y:S01]  /*1d540*/  FMNMX.FTZ R71, R3, R145, !PT ;  /* 0x0000009103477209 */ /* 0x002fe20007810000 */
[----:B------:R-:W-:Y:S01]  /*1d550*/  IMAD.WIDE.U32 R150, R150, -0x326172a9, RZ ;  /* 0xcd9e8d5796967825 */ /* 0x000fe200078e00ff */
[----:B------:R-:W-:Y:S02]  /*1d560*/  LOP3.LUT R75, R75, UR35, R68, 0x96, !PT ;  /* 0x000000234b4b7c12 */ /* 0x000fe4000f8e9644 */
[C---:B------:R-:W-:Y:S01]  /*1d570*/  FSETP.NEU.FTZ.AND P1, PT, R71.reuse, -INF , PT ;  /* 0xff8000004700780b */ /* 0x040fe20003f3d000 */
[----:B------:R-:W-:Y:S01]  /*1d580*/  FMUL.FTZ R3, R71, UR4 ;  /* 0x0000000447037c20 */ /* 0x000fe20008410000 */
[----:B------:R-:W-:Y:S01]  /*1d590*/  LOP3.LUT R68, R141, UR34, R160, 0x96, !PT ;  /* 0x000000228d447c12 */ /* 0x000fe2000f8e96a0 */
[----:B------:R-:W-:Y:S01]  /*1d5a0*/  IMAD.WIDE.U32 R234, R75, -0x2daee0ad, RZ ;  /* 0xd2511f534bea7825 */ /* 0x000fe200078e00ff */
[----:B------:R-:W-:Y:S02]  /*1d5b0*/  IADD3 R164, P2, R158, UR45, RZ ;  /* 0x0000002d9ea47c10 */ /* 0x000fe4000ff5e0ff */
[----:B------:R-:W-:Y:S01]  /*1d5c0*/  FSEL R3, R3, RZ, P1 ;  /* 0x000000ff03037208 */ /* 0x000fe20000800000 */
[----:B------:R-:W-:Y:S01]  /*1d5d0*/  IMAD.WIDE.U32 R154, R68, -0x326172a9, RZ ;  /* 0xcd9e8d57449a7825 */ /* 0x000fe200078e00ff */
[----:B------:R-:W-:Y:S02]  /*1d5e0*/  LOP3.LUT R148, R235, UR30, R140, 0x96, !PT ;  /* 0x0000001eeb947c12 */ /* 0x000fe4000f8e968c */
[----:B------:R-:W-:Y:S01]  /*1d5f0*/  LOP3.LUT R68, R150, 0xff, RZ, 0xc0, !PT ;  /* 0x000000ff96447812 */ /* 0x000fe200078ec0ff */
[--C-:B------:R-:W-:Y:S01]  /*1d600*/  FFMA.FTZ R4, R4, UR4, -R3.reuse ;  /* 0x0000000404047c23 */ /* 0x100fe20008010803 */
[----:B--2---:R-:W-:Y:S01]  /*1d610*/  FMNMX.FTZ R143, R143, R146, !PT ;  /* 0x000000928f8f7209 */ /* 0x004fe20007810000 */
[----:B------:R-:W-:Y:S01]  /*1d620*/  IMAD.WIDE.U32 R172, R70, -0x326172a9, RZ ;  /* 0xcd9e8d5746ac7825 */ /* 0x000fe200078e00ff */
[----:B------:R-:W-:Y:S01]  /*1d630*/  ISETP.LE.U32.AND P4, PT, R68, UR12, PT ;  /* 0x0000000c44007c0c */ /* 0x000fe2000bf83070 */
[----:B------:R1:W-:Y:S01]  /*1d640*/  MUFU.EX2 R174, R4 ;  /* 0x0000000400ae7308 */ /* 0x0003e20000000800 */
[----:B------:R-:W-:Y:S01]  /*1d650*/  FMNMX.FTZ R68, R69, R147, !PT ;  /* 0x0000009345447209 */ /* 0x000fe20007810000 */
[--C-:B------:R-:W-:Y:S01]  /*1d660*/  FFMA.FTZ R235, R52, UR4, -R3.reuse ;  /* 0x0000000434eb7c23 */ /* 0x100fe20008010803 */
[----:B------:R-:W-:Y:S01]  /*1d670*/  LOP3.LUT R140, R151, UR22, R172, 0x96, !PT ;  /* 0x00000016978c7c12 */ /* 0x000fe2000f8e96ac */
[--C-:B------:R-:W-:Y:S01]  /*1d680*/  FFMA.FTZ R199, R20, UR4, -R3.reuse ;  /* 0x0000000414c77c23 */ /* 0x100fe20008010803 */
[----:B------:R-:W-:Y:S01]  /*1d690*/  FMNMX.FTZ R70, R142, R144, !PT ;  /* 0x000000908e467209 */ /* 0x000fe20007810000 */
[----:B------:R-:W2:Y:S01]  /*1d6a0*/  SHFL.BFLY PT, R141, R143, 0x1, 0x1f ;  /* 0x0c201f008f8d7f89 */ /* 0x000ea200000e0000 */
[----:B------:R-:W-:Y:S01]  /*1d6b0*/  LOP3.LUT R69, R140, 0xff, RZ, 0xc0, !PT ;  /* 0x000000ff8c457812 */ /* 0x000fe200078ec0ff */
[--C-:B------:R-:W-:Y:S01]  /*1d6c0*/  FFMA.FTZ R5, R5, UR4, -R3.reuse ;  /* 0x0000000405057c23 */ /* 0x100fe20008010803 */
[----:B------:R-:W-:Y:S05]  /*1d6d0*/  IADD3.X R165, R159, UR44, RZ, P2, !PT ;  /* 0x0000002c9fa57c10 */ /* 0x000fea00097fe4ff */
[----:B------:R-:W2:Y:S01]  /*1d6e0*/  SHFL.BFLY PT, R75, R70, 0x1, 0x1f ;  /* 0x0c201f00464b7f89 */ /* 0x000ea200000e0000 */
[----:B------:R-:W-:Y:S01]  /*1d6f0*/  ISETP.LE.U32.AND P5, PT, R69, UR12, PT ;  /* 0x0000000c45007c0c */ /* 0x000fe2000bfa3070 */
[----:B------:R-:W2:Y:S01]  /*1d700*/  MUFU.EX2 R224, R5 ;  /* 0x0000000500e07308 */ /* 0x000ea20000000800 */
[----:B------:R-:W-:Y:S01]  /*1d710*/  IADD3 R160, P6, R158, UR42, RZ ;  /* 0x0000002a9ea07c10 */ /* 0x000fe2000ffde0ff */
[--C-:B------:R-:W-:Y:S01]  /*1d720*/  FFMA.FTZ R201, R21, UR4, -R3.reuse ;  /* 0x0000000415c97c23 */ /* 0x100fe20008010803 */
[----:B------:R-:W-:Y:S01]  /*1d730*/  LOP3.LUT R219, R155, UR31, R74, 0x96, !PT ;  /* 0x0000001f9bdb7c12 */ /* 0x000fe2000f8e964a */
[--C-:B------:R-:W-:Y:S01]  /*1d740*/  FFMA.FTZ R207, R32, UR4, -R3.reuse ;  /* 0x0000000420cf7c23 */ /* 0x100fe20008010803 */
[----:B-1----:R-:W-:Y:S01]  /*1d750*/  LOP3.LUT R4, R140, 0xffff, RZ, 0xc0, !PT ;  /* 0x0000ffff8c047812 */ /* 0x002fe200078ec0ff */
[--C-:B------:R-:W-:Y:S01]  /*1d760*/  FFMA.FTZ R222, R36, UR4, -R3.reuse ;  /* 0x0000000424de7c23 */ /* 0x100fe20008010803 */
[----:B------:R-:W-:Y:S01]  /*1d770*/  LOP3.LUT R200, R173, UR31, R162, 0x96, !PT ;  /* 0x0000001fadc87c12 */ /* 0x000fe2000f8e96a2 */
[--C-:B------:R-:W-:Y:S01]  /*1d780*/  FFMA.FTZ R233, R53, UR4, -R3.reuse ;  /* 0x0000000435e97c23 */ /* 0x100fe20008010803 */
[----:B------:R-:W-:Y:S01]  /*1d790*/  SHF.R.U32.HI R4, RZ, 0x8, R4 ;  /* 0x00000008ff047819 */ /* 0x000fe20000011604 */
[----:B------:R-:W-:Y:S01]  /*1d7a0*/  IMAD.MOV.U32 R20, RZ, RZ, R196 ;  /* 0x000000ffff147224 */ /* 0x000fe200078e00c4 */
[----:B------:R-:W-:Y:S01]  /*1d7b0*/  SHF.R.U32.HI R74, RZ, 0x18, R150 ;  /* 0x00000018ff4a7819 */ /* 0x000fe20000011696 */
[----:B------:R-:W1:Y:S01]  /*1d7c0*/  SHFL.BFLY PT, R142, R68, 0x1, 0x1f ;  /* 0x0c201f00448e7f89 */ /* 0x000e6200000e0000 */
[----:B------:R-:W-:Y:S01]  /*1d7d0*/  LOP3.LUT R4, R4, 0xffff, RZ, 0xc0, !PT ;  /* 0x0000ffff04047812 */ /* 0x000fe200078ec0ff */
[----:B------:R-:W-:Y:S01]  /*1d7e0*/  IMAD.WIDE.U32 R148, R148, -0x326172a9, RZ ;  /* 0xcd9e8d5794947825 */ /* 0x000fe200078e00ff */
[----:B------:R-:W-:Y:S02]  /*1d7f0*/  IADD3.X R161, R159, UR41, RZ, P6, !PT ;  /* 0x000000299fa17c10 */ /* 0x000fe4000b7fe4ff */
[----:B------:R-:W-:Y:S01]  /*1d800*/  ISETP.LE.U32.AND P2, PT, R4, UR12, PT ;  /* 0x0000000c04007c0c */ /* 0x000fe2000bf43070 */
[--C-:B------:R-:W-:Y:S01]  /*1d810*/  FFMA.FTZ R16, R16, UR4, -R3.reuse ;  /* 0x0000000410107c23 */ /* 0x100fe20008010803 */
[----:B--2---:R-:W-:Y:S01]  /*1d820*/  FMNMX.FTZ R69, R143, R141, !PT ;  /* 0x0000008d8f457209 */ /* 0x004fe20007810000 */
[--C-:B------:R-:W-:Y:S01]  /*1d830*/  FFMA.FTZ R17, R17, UR4, -R3.reuse ;  /* 0x0000000411117c23 */ /* 0x100fe20008010803 */
[----:B------:R-:W-:Y:S01]  /*1d840*/  F2FP.F16.F32.PACK_AB R143, R224, R174 ;  /* 0x000000aee08f723e */ /* 0x000fe200000000ff */
[----:B------:R-:W-:Y:S01]  /*1d850*/  FFMA.FTZ R212, R33, UR4, -R3 ;  /* 0x0000000421d47c23 */ /* 0x000fe20008010803 */
[----:B------:R-:W-:Y:S01]  /*1d860*/  FMNMX.FTZ R70, R70, R75, !PT ;  /* 0x0000004b46467209 */ /* 0x000fe20007810000 */
[----:B------:R-:W-:Y:S01]  /*1d870*/  IMAD.MOV.U32 R33, RZ, RZ, R203 ;  /* 0x000000ffff217224 */ /* 0x000fe200078e00cb */
[----:B------:R-:W-:Y:S01]  /*1d880*/  PRMT R75, R143, 0x7632, R75 ;  /* 0x000076328f4b7816 */ /* 0x000fe2000000004b */
[----:B------:R-:W-:Y:S01]  /*1d890*/  FMUL.FTZ R5, R69, UR4 ;  /* 0x0000000445057c20 */ /* 0x000fe20008410000 */
[----:B------:R-:W-:Y:S01]  /*1d8a0*/  IADD3 R162, P6, R158, UR19, RZ ;  /* 0x000000139ea27c10 */ /* 0x000fe2000ffde0ff */
[----:B------:R-:W-:Y:S01]  /*1d8b0*/  FFMA.FTZ R223, R37, UR4, -R3 ;  /* 0x0000000425df7c23 */ /* 0x000fe20008010803 */
[----:B------:R-:W-:Y:S01]  /*1d8c0*/  PRMT R146, R143, 0x5410, R75 ;  /* 0x000054108f927816 */ /* 0x000fe2000000004b */
[----:B------:R-:W-:Y:S01]  /*1d8d0*/  IMAD.MOV.U32 R37, RZ, RZ, R209 ;  /* 0x000000ffff257224 */ /* 0x000fe200078e00d1 */
[----:B------:R-:W-:Y:S01]  /*1d8e0*/  ISETP.LE.U32.AND P1, PT, R74, UR12, PT ;  /* 0x0000000c4a007c0c */ /* 0x000fe2000bf23070 */
[--C-:B------:R-:W-:Y:S01]  /*1d8f0*/  FFMA.FTZ R229, R48, UR4, -R3.reuse ;  /* 0x0000000430e57c23 */ /* 0x100fe20008010803 */
[----:B------:R-:W-:Y:S01]  /*1d900*/  SHF.R.U32.HI R74, RZ, 0x18, R140 ;  /* 0x00000018ff4a7819 */ /* 0x000fe2000001168c */
[----:B------:R-:W-:Y:S01]  /*1d910*/  IMAD.MOV.U32 R48, RZ, RZ, R210 ;  /* 0x000000ffff307224 */ /* 0x000fe200078e00d2 */
[----:B------:R-:W-:Y:S01]  /*1d920*/  IADD3.X R163, R159, UR46, RZ, P6, !PT ;  /* 0x0000002e9fa37c10 */ /* 0x000fe2000b7fe4ff */
[--C-:B------:R-:W-:Y:S01]  /*1d930*/  FFMA.FTZ R232, R49, UR4, -R3.reuse ;  /* 0x0000000431e87c23 */ /* 0x100fe20008010803 */
[----:B------:R-:W-:Y:S01]  /*1d940*/  IADD3 R156, P6, R160, UR50, RZ ;  /* 0x00000032a09c7c10 */ /* 0x000fe2000ffde0ff */
[--C-:B------:R-:W-:Y:S01]  /*1d950*/  FFMA.FTZ R247, R64, UR4, -R3.reuse ;  /* 0x0000000440f77c23 */ /* 0x100fe20008010803 */
[----:B------:R-:W-:Y:S01]  /*1d960*/  ISETP.LE.U32.AND P3, PT, R74, UR12, PT ;  /* 0x0000000c4a007c0c */ /* 0x000fe2000bf63070 */
[C---:B------:R-:W-:Y:S01]  /*1d970*/  FMUL.FTZ R74, R70.reuse, UR4 ;  /* 0x00000004464a7c20 */ /* 0x040fe20008410000 */
[----:B------:R-:W-:Y:S01]  /*1d980*/  IADD3.X R157, R161, UR43, RZ, P6, !PT ;  /* 0x0000002ba19d7c10 */ /* 0x000fe2000b7fe4ff */
[----:B------:R-:W-:Y:S01]  /*1d990*/  FFMA.FTZ R249, R65, UR4, -R3 ;  /* 0x0000000441f97c23 */ /* 0x000fe20008010803 */
[----:B------:R-:W-:Y:S01]  /*1d9a0*/  FSETP.NEU.FTZ.AND P6, PT, R70, -INF , PT ;  /* 0xff8000004600780b */ /* 0x000fe20003fdd000 */
[----:B------:R-:W-:Y:S01]  /*1d9b0*/  IMAD.MOV.U32 R36, RZ, RZ, R208 ;  /* 0x000000ffff247224 */ /* 0x000fe200078e00d0 */
[----:B------:R-:W-:Y:S01]  /*1d9c0*/  @P0 LOP3.LUT R191, R191, 0x2000000, RZ, 0xfc, !PT ;  /* 0x02000000bfbf0812 */ /* 0x000fe200078efcff */
[----:B------:R-:W-:Y:S01]  /*1d9d0*/  IMAD.MOV.U32 R21, RZ, RZ, R197 ;  /* 0x000000ffff157224 */ /* 0x000fe200078e00c5 */
[----:B------:R-:W-:Y:S01]  /*1d9e0*/  LOP3.LUT R147, R149, UR22, R154, 0x96, !PT ;  /* 0x0000001695937c12 */ /* 0x000fe2000f8e969a */
[----:B------:R-:W-:Y:S01]  /*1d9f0*/  IMAD.MOV.U32 R49, RZ, RZ, R211 ;  /* 0x000000ffff317224 */ /* 0x000fe200078e00d3 */
[----:B------:R-:W-:Y:S01]  /*1da00*/  FSEL R74, R74, RZ, P6 ;  /* 0x000000ff4a4a7208 */ /* 0x000fe20003000000 */
[----:B------:R-:W-:Y:S01]  /*1da10*/  IMAD.MOV.U32 R32, RZ, RZ, R202 ;  /* 0x000000ffff207224 */ /* 0x000fe200078e00ca */
[----:B------:R-:W-:Y:S01]  /*1da20*/  LOP3.LUT R191, R191, 0xdfffffff, RZ, 0xc0, !PT ;  /* 0xdfffffffbfbf7812 */ /* 0x000fe200078ec0ff */
[----:B------:R-:W-:Y:S01]  /*1da30*/  FADD.FTZ R0, -R69, R0 ;  /* 0x0000000045007221 */ /* 0x000fe20000010100 */
[----:B-1----:R-:W-:Y:S01]  /*1da40*/  FMNMX.FTZ R68, R68, R142, !PT ;  /* 0x0000008e44447209 */ /* 0x002fe20007810000 */
[--C-:B------:R-:W-:Y:S01]  /*1da50*/  FFMA.FTZ R237, R55, UR4, -R74.reuse ;  /* 0x0000000437ed7c23 */ /* 0x100fe2000801084a */
[----:B------:R-:W-:Y:S01]  /*1da60*/  LOP3.LUT R4, R147, 0xff, RZ, 0xc0, !PT ;  /* 0x000000ff93047812 */ /* 0x000fe200078ec0ff */
[--C-:B------:R-:W-:Y:S01]  /*1da70*/  FFMA.FTZ R7, R7, UR4, -R74.reuse ;  /* 0x0000000407077c23 */ /* 0x100fe2000801084a */
[----:B------:R-:W-:Y:S01]  /*1da80*/  FSETP.NEU.FTZ.AND P6, PT, R69, -INF , PT ;  /* 0xff8000004500780b */ /* 0x000fe20003fdd000 */
[----:B------:R-:W-:Y:S01]  /*1da90*/  FFMA.FTZ R6, R6, UR4, -R74 ;  /* 0x0000000406067c23 */ /* 0x000fe2000801084a */
[----:B------:R-:W-:Y:S01]  /*1daa0*/  @P4 LOP3.LUT R191, R191, 0x20000000, RZ, 0xfc, !PT ;  /* 0x20000000bfbf4812 */ /* 0x000fe200078efcff */
[----:B------:R-:W-:Y:S01]  /*1dab0*/  MUFU.EX2 R214, R7 ;  /* 0x0000000700d67308 */ /* 0x000fe20000000800 */
[----:B------:R-:W-:Y:S01]  /*1dac0*/  SHF.R.U32.HI R140, RZ, 0x10, R140 ;  /* 0x00000010ff8c7819 */ /* 0x000fe2000001168c */
[--C-:B------:R-:W-:Y:S01]  /*1dad0*/  FFMA.FTZ R18, R18, UR4, -R74.reuse ;  /* 0x0000000412127c23 */ /* 0x100fe2000801084a */
[----:B------:R-:W-:Y:S01]  /*1dae0*/  ISETP.LE.U32.AND P4, PT, R4, UR12, PT ;  /* 0x0000000c04007c0c */ /* 0x000fe2000bf83070 */
[----:B------:R-:W-:Y:S01]  /*1daf0*/  FFMA.FTZ R218, R38, UR4, -R74 ;  /* 0x0000000426da7c23 */ /* 0x000fe2000801084a */
[----:B------:R-:W-:Y:S01]  /*1db00*/  FSEL R5, R5, RZ, P6 ;  /* 0x000000ff05057208 */ /* 0x000fe20003000000 */
[C---:B------:R-:W-:Y:S01]  /*1db10*/  FMUL.FTZ R4, R68.reuse, UR4 ;  /* 0x0000000444047c20 */ /* 0x040fe20008410000 */
[----:B------:R-:W-:Y:S03]  /*1db20*/  FSETP.NEU.FTZ.AND P6, PT, R68, -INF , PT ;  /* 0xff8000004400780b */ /* 0x000fe60003fdd000 */
[----:B------:R-:W1:Y:S01]  /*1db30*/  MUFU.EX2 R6, R6 ;  /* 0x0000000600067308 */ /* 0x000e620000000800 */
[----:B------:R-:W-:Y:S01]  /*1db40*/  LOP3.LUT R140, R140, 0xff, RZ, 0xc0, !PT ;  /* 0x000000ff8c8c7812 */ /* 0x000fe200078ec0ff */
[--C-:B------:R-:W-:Y:S01]  /*1db50*/  FFMA.FTZ R198, R25, UR4, -R5.reuse ;  /* 0x0000000419c67c23 */ /* 0x100fe20008010805 */
[----:B------:R-:W-:Y:S01]  /*1db60*/  FSEL R4, R4, RZ, P6 ;  /* 0x000000ff04047208 */ /* 0x000fe20003000000 */
[--C-:B------:R-:W-:Y:S01]  /*1db70*/  FFMA.FTZ R8, R8, UR4, -R5.reuse ;  /* 0x0000000408087c23 */ /* 0x100fe20008010805 */
[----:B------:R-:W-:Y:S01]  /*1db80*/  ISETP.LE.U32.AND P6, PT, R140, UR12, PT ;  /* 0x0000000c8c007c0c */ /* 0x000fe2000bfc3070 */
[--C-:B------:R-:W-:Y:S01]  /*1db90*/  FFMA.FTZ R9, R9, UR4, -R5.reuse ;  /* 0x0000000409097c23 */ /* 0x100fe20008010805 */
[----:B------:R-:W-:Y:S01]  /*1dba0*/  LOP3.LUT R140, R147, 0xffff, RZ, 0xc0, !PT ;  /* 0x0000ffff938c7812 */ /* 0x000fe200078ec0ff */
[----:B------:R-:W-:Y:S01]  /*1dbb0*/  FMUL.FTZ R0, R0, UR4 ;  /* 0x0000000400007c20 */ /* 0x000fe20008410000 */
[----:B------:R-:W-:Y:S01]  /*1dbc0*/  FFMA.FTZ R176, R63, UR4, -R4 ;  /* 0x000000043fb07c23 */ /* 0x000fe20008010804 */
[----:B------:R-:W-:Y:S01]  /*1dbd0*/  MUFU.EX2 R213, R9 ;  /* 0x0000000900d57308 */ /* 0x000fe20000000800 */
[----:B------:R-:W-:Y:S01]  /*1dbe0*/  SHF.R.U32.HI R140, RZ, 0x8, R140 ;  /* 0x00000008ff8c7819 */ /* 0x000fe2000001168c */
[--C-:B------:R-:W-:Y:S01]  /*1dbf0*/  FFMA.FTZ R170, R12, UR4, -R5.reuse ;  /* 0x000000040caa7c23 */ /* 0x100fe20008010805 */
[--C-:B------:R-:W-:Y:S01]  /*1dc00*/  FFMA.FTZ R173, R13, UR4, -R5.reuse ;  /* 0x000000040dad7c23 */ /* 0x100fe20008010805 */
[--C-:B------:R-:W-:Y:S01]  /*1dc10*/  FFMA.FTZ R197, R24, UR4, -R5.reuse ;  /* 0x0000000418c57c23 */ /* 0x100fe20008010805 */
[----:B------:R-:W-:Y:S01]  /*1dc20*/  LOP3.LUT R140, R140, 0xffff, RZ, 0xc0, !PT ;  /* 0x0000ffff8c8c7812 */ /* 0x000fe200078ec0ff */
[--C-:B------:R-:W-:Y:S01]  /*1dc30*/  FFMA.FTZ R206, R28, UR4, -R5.reuse ;  /* 0x000000041cce7c23 */ /* 0x100fe20008010805 */
[--C-:B------:R-:W-:Y:S03]  /*1dc40*/  FFMA.FTZ R208, R29, UR4, -R5.reuse ;  /* 0x000000041dd07c23 */ /* 0x100fe60008010805 */
[----:B------:R2:W2:Y:S01]  /*1dc50*/  MUFU.EX2 R3, R0 ;  /* 0x0000000000037308 */ /* 0x0004a20000000800 */
[----:B------:R-:W-:Y:S01]  /*1dc60*/  ISETP.LE.U32.AND P0, PT, R140, UR12, PT ;  /* 0x0000000c8c007c0c */ /* 0x000fe2000bf03070 */
[--C-:B------:R-:W-:Y:S01]  /*1dc70*/  FFMA.FTZ R216, R40, UR4, -R5.reuse ;  /* 0x0000000428d87c23 */ /* 0x100fe20008010805 */
[----:B-1----:R-:W-:Y:S01]  /*1dc80*/  F2FP.F16.F32.PACK_AB R140, R214, R6 ;  /* 0x00000006d68c723e */ /* 0x002fe200000000ff */
[--C-:B------:R-:W-:Y:S01]  /*1dc90*/  FFMA.FTZ R215, R41, UR4, -R5.reuse ;  /* 0x0000000429d77c23 */ /* 0x100fe20008010805 */
[--C-:B------:R-:W-:Y:S01]  /*1dca0*/  FFMA.FTZ R228, R44, UR4, -R5.reuse ;  /* 0x000000042ce47c23 */ /* 0x100fe20008010805 */
[--C-:B------:R-:W-:Y:S01]  /*1dcb0*/  FFMA.FTZ R227, R45, UR4, -R5.reuse ;  /* 0x000000042de37c23 */ /* 0x100fe20008010805 */
[----:B------:R-:W-:Y:S03]  /*1dcc0*/  PRMT R142, R140, 0x7632, R142 ;  /* 0x000076328c8e7816 */ /* 0x000fe6000000008e */
[----:B------:R-:W1:Y:S01]  /*1dcd0*/  MUFU.EX2 R8, R8 ;  /* 0x0000000800087308 */ /* 0x000e620000000800 */
        /* <DEDUP_REMOVED lines=8> */
[----:B--2---:R-:W-:Y:S01]  /*1dd60*/  SHF.R.U32.HI R0, RZ, 0x18, R147 ;  /* 0x00000018ff007819 */ /* 0x004fe20000011693 */
[----:B------:R-:W-:Y:S01]  /*1dd70*/  FFMA.FTZ R244, R59, UR4, -R4 ;  /* 0x000000043bf47c23 */ /* 0x000fe20008010804 */
[C---:B------:R-:W-:Y:S01]  /*1dd80*/  FMUL.FTZ R56, R3.reuse, R80 ;  /* 0x0000005003387220 */ /* 0x040fe20000410000 */
[C---:B------:R-:W-:Y:S01]  /*1dd90*/  FMUL.FTZ R57, R3.reuse, R81 ;  /* 0x0000005103397220 */ /* 0x040fe20000410000 */
[C---:B------:R-:W-:Y:S01]  /*1dda0*/  FMUL.FTZ R41, R3.reuse, R89 ;  /* 0x0000005903297220 */ /* 0x040fe20000410000 */
[C---:B------:R-:W-:Y:S01]  /*1ddb0*/  FMUL.FTZ R45, R3.reuse, R85 ;  /* 0x00000055032d7220 */ /* 0x040fe20000410000 */
[C---:B------:R-:W-:Y:S01]  /*1ddc0*/  FMUL.FTZ R40, R3.reuse, R88 ;  /* 0x0000005803287220 */ /* 0x040fe20000410000 */
[----:B------:R-:W-:Y:S01]  /*1ddd0*/  FMUL.FTZ R61, R3, R77 ;  /* 0x0000004d033d7220 */ /* 0x000fe20000410000 */
[----:B-1----:R-:W-:Y:S01]  /*1dde0*/  F2FP.F16.F32.PACK_AB R141, R213, R8 ;  /* 0x00000008d58d723e */ /* 0x002fe200000000ff */
[----:B------:R-:W-:Y:S01]  /*1ddf0*/  MUFU.EX2 R88, R18 ;  /* 0x0000001200587308 */ /* 0x000fe20000000800 */
[C---:B------:R-:W-:Y:S01]  /*1de00*/  FMUL.FTZ R60, R3.reuse, R76 ;  /* 0x0000004c033c7220 */ /* 0x040fe20000410000 */
[----:B------:R-:W-:Y:S01]  /*1de10*/  FMUL.FTZ R9, R3, R109 ;  /* 0x0000006d03097220 */ /* 0x000fe20000410000 */
[----:B------:R-:W-:Y:S01]  /*1de20*/  PRMT R144, R141, 0x7632, R144 ;  /* 0x000076328d907816 */ /* 0x000fe20000000090 */
        /* <DEDUP_REMOVED lines=20> */
[----:B------:R-:W-:Y:S01]  /*1df70*/  MUFU.EX2 R85, R16 ;  /* 0x0000001000557308 */ /* 0x000fe20000000800 */
[----:B------:R-:W-:Y:S02]  /*1df80*/  IMAD.MOV.U32 R22, RZ, RZ, R48 ;  /* 0x000000ffff167224 */ /* 0x000fe400078e0030 */
[C---:B------:R-:W-:Y:S01]  /*1df90*/  FMUL.FTZ R12, R3.reuse, R104 ;  /* 0x00000068030c7220 */ /* 0x040fe20000410000 */
[C---:B------:R-:W-:Y:S01]  /*1dfa0*/  FMUL.FTZ R13, R3.reuse, R105 ;  /* 0x00000069030d7220 */ /* 0x040fe20000410000 */
[C---:B------:R-:W-:Y:S01]  /*1dfb0*/  FMUL.FTZ R24, R3.reuse, R96 ;  /* 0x0000006003187220 */ /* 0x040fe20000410000 */
[C---:B------:R-:W-:Y:S01]  /*1dfc0*/  FMUL.FTZ R25, R3.reuse, R97 ;  /* 0x0000006103197220 */ /* 0x040fe20000410000 */
[C---:B------:R-:W-:Y:S01]  /*1dfd0*/  FMUL.FTZ R28, R3.reuse, R92 ;  /* 0x0000005c031c7220 */ /* 0x040fe20000410000 */
[C---:B------:R-:W-:Y:S02]  /*1dfe0*/  FMUL.FTZ R29, R3.reuse, R93 ;  /* 0x0000005d031d7220 */ /* 0x040fe40000410000 */
[----:B------:R-:W-:Y:S01]  /*1dff0*/  MUFU.EX2 R74, R10 ;  /* 0x0000000a004a7308 */ /* 0x000fe20000000800 */
[----:B------:R-:W-:Y:S01]  /*1e000*/  FMUL.FTZ R44, R3, R84 ;  /* 0x00000054032c7220 */ /* 0x000fe20000410000 */
[----:B------:R-:W-:Y:S02]  /*1e010*/  IMAD.MOV.U32 R51, RZ, RZ, R37 ;  /* 0x000000ffff337224 */ /* 0x000fe400078e0025 */
[----:B------:R-:W-:Y:S02]  /*1e020*/  IMAD.MOV.U32 R39, RZ, RZ, R33 ;  /* 0x000000ffff277224 */ /* 0x000fe400078e0021 */
[----:B------:R-:W-:Y:S04]  /*1e030*/  IMAD.MOV.U32 R34, RZ, RZ, R20 ;  /* 0x000000ffff227224 */ /* 0x000fe800078e0014 */
[----:B------:R-:W-:Y:S01]  /*1e040*/  MUFU.EX2 R89, R17 ;  /* 0x0000001100597308 */ /* 0x000fe20000000800 */
[----:B------:R-:W-:Y:S02]  /*1e050*/  IMAD.MOV.U32 R35, RZ, RZ, R21 ;  /* 0x000000ffff237224 */ /* 0x000fe400078e0015 */
[----:B------:R-:W-:Y:S02]  /*1e060*/  IMAD.MOV.U32 R23, RZ, RZ, R49 ;  /* 0x000000ffff177224 */ /* 0x000fe400078e0031 */
[----:B------:R-:W-:Y:S02]  /*1e070*/  IMAD.MOV.U32 R50, RZ, RZ, R36 ;  /* 0x000000ffff327224 */ /* 0x000fe400078e0024 */
[----:B------:R-:W-:Y:S03]  /*1e080*/  IMAD.MOV.U32 R38, RZ, RZ, R32 ;  /* 0x000000ffff267224 */ /* 0x000fe600078e0020 */
        /* <DEDUP_REMOVED lines=8> */
[----:B------:R-:W-:Y:S06]  /*1e110*/  IMAD.MOV.U32 R97, RZ, RZ, R23 ;  /* 0x000000ffff617224 */ /* 0x000fec00078e0017 */
[----:B------:R-:W-:Y:S01]  /*1e120*/  MUFU.EX2 R97, R201 ;  /* 0x000000c900617308 */ /* 0x000fe20000000800 */
[----:B---3--:R-:W-:Y:S02]  /*1e130*/  @!P5 HADD2 R195, -R143.H0_H0, -RZ.H0_H0 ;  /* 0xa00000ff8fc3d230 */ /* 0x008fe40000000900 */
[----:B----4-:R-:W-:Y:S03]  /*1e140*/  @!P2 HADD2 R175, -R75.H0_H0, -RZ.H0_H0 ;  /* 0xa00000ff4bafa230 */ /* 0x010fe60000000900 */
[----:B------:R-:W-:Y:S01]  /*1e150*/  PRMT R153, R195, 0x7610, R153 ;  /* 0x00007610c3997816 */ /* 0x000fe20000000099 */
[----:B------:R1:W-:Y:S01]  /*1e160*/  @!P5 STL.S16 [R1+0x78], R195 ;  /* 0x000078c30100d387 */ /* 0x0003e20000100600 */
[----:B------:R-:W-:Y:S03]  /*1e170*/  PRMT R145, R175, 0x7610, R145 ;  /* 0x00007610af917816 */ /* 0x000fe60000000091 */
[----:B------:R2:W-:Y:S01]  /*1e180*/  @!P2 STL.S16 [R1+0x74], R175 ;  /* 0x000074af0100a387 */ /* 0x0005e20000100600 */
[----:B------:R-:W-:Y:S01]  /*1e190*/  @!P5 PRMT R143, R153, 0x5410, RZ ;  /* 0x00005410998fd816 */ /* 0x000fe200000000ff */
[----:B------:R-:W-:Y:S01]  /*1e1a0*/  FFMA.FTZ R153, R3, R193, R8 ;  /* 0x000000c103997223 */ /* 0x000fe20000010008 */
[----:B------:R-:W-:Y:S01]  /*1e1b0*/  @!P2 PRMT R75, R145, 0x5410, RZ ;  /* 0x00005410914ba816 */ /* 0x000fe200000000ff */
[----:B------:R3:W4:Y:S01]  /*1e1c0*/  LDL.S16 R52, [R1+0x70] ;  /* 0x0000700001347983 */ /* 0x0007220000100600 */
[----:B------:R-:W-:Y:S02]  /*1e1d0*/  ISETP.LE.U32.AND P5, PT, R0, UR12, PT ;  /* 0x0000000c00007c0c */ /* 0x000fe4000bfa3070 */
[----:B------:R-:W-:Y:S01]  /*1e1e0*/  SHF.R.U32.HI R0, RZ, 0x10, R150 ;  /* 0x00000010ff007819 */ /* 0x000fe20000011696 */
[----:B------:R3:W3:Y:S03]  /*1e1f0*/  LDL.S16 R204, [R1+0x6c] ;  /* 0x00006c0001cc7983 */ /* 0x0006e60000100600 */
[----:B------:R-:W-:Y:S01]  /*1e200*/  LOP3.LUT R0, R0, 0xff, RZ, 0xc0, !PT ;  /* 0x000000ff00007812 */ /* 0x000fe200078ec0ff */
[----:B------:R3:W3:Y:S03]  /*1e210*/  LDL.S16 R145, [R1+0x54] ;  /* 0x0000540001917983 */ /* 0x0006e60000100600 */
[----:B------:R-:W-:Y:S01]  /*1e220*/  ISETP.LE.U32.AND P2, PT, R0, UR12, PT ;  /* 0x0000000c00007c0c */ /* 0x000fe2000bf43070 */
[----:B------:R-:W-:Y:S01]  /*1e230*/  STG.E.U16 desc[UR26][R158.64+0x2], R75 ;  /* 0x0000024b9e007986 */ /* 0x000fe2000c10151a */
[----:B------:R-:W-:Y:S02]  /*1e240*/  SHF.R.U32.HI R0, RZ, 0x10, R147 ;  /* 0x00000010ff007819 */ /* 0x000fe40000011693 */
[----:B------:R-:W-:Y:S01]  /*1e250*/  PRMT R147, R141, 0x5410, R144 ;  /* 0x000054108d937816 */ /* 0x000fe20000000090 */
[----:B------:R-:W-:Y:S01]  /*1e260*/  STG.E.U16 desc[UR26][R158.64], R143 ;  /* 0x0000008f9e007986 */ /* 0x000fe2000c10151a */
[----:B------:R-:W-:Y:S01]  /*1e270*/  LOP3.LUT R0, R0, 0xff, RZ, 0xc0, !PT ;  /* 0x000000ff00007812 */ /* 0x000fe200078ec0ff */
[----:B-1----:R-:W-:Y:S02]  /*1e280*/  FFMA.FTZ R195, R26, UR4, -R4 ;  /* 0x000000041ac37c23 */ /* 0x002fe40008010804 */
[----:B--2---:R2:W2:Y:S02]  /*1e290*/  LDL.S16 R175, [R1+0x58] ;  /* 0x0000580001af7983 */ /* 0x0044a40000100600 */
[----:B------:R-:W-:Y:S01]  /*1e2a0*/  MUFU.EX2 R105, R195 ;  /* 0x000000c300697308 */ /* 0x000fe20000000800 */
[----:B----4-:R-:W-:Y:S02]  /*1e2b0*/  @!P6 HADD2 R52, -R140.H0_H0, -RZ.H0_H0 ;  /* 0xa00000ff8c34e230 */ /* 0x010fe40000000900 */
[----:B---3--:R-:W-:Y:S03]  /*1e2c0*/  @!P3 HADD2 R204, -R142.H0_H0, -RZ.H0_H0 ;  /* 0xa00000ff8eccb230 */ /* 0x008fe60000000900 */
[----:B------:R-:W-:Y:S01]  /*1e2d0*/  PRMT R8, R52, 0x7610, R8 ;  /* 0x0000761034087816 */ /* 0x000fe20000000008 */
[----:B------:R-:W-:Y:S01]  /*1e2e0*/  @!P6 STL.S16 [R1+0x70], R52 ;  /* 0x000070340100e387 */ /* 0x000fe20000100600 */
[----:B------:R-:W-:Y:S01]  /*1e2f0*/  @!P0 HADD2 R145, -R144.H0_H0, -RZ.H0_H0 ;  /* 0xa00000ff90918230 */ /* 0x000fe20000000900 */
[----:B------:R-:W-:Y:S02]  /*1e300*/  PRMT R7, R204, 0x7610, R7 ;  /* 0x00007610cc077816 */ /* 0x000fe40000000007 */
[----:B------:R1:W-:Y:S02]  /*1e310*/  @!P3 STL.S16 [R1+0x6c], R204 ;  /* 0x00006ccc0100b387 */ /* 0x0003e40000100600 */
[----:B------:R-:W-:Y:S04]  /*1e320*/  PRMT R4, R145, 0x7610, R4 ;  /* 0x0000761091047816 */ /* 0x000fe80000000004 */
[----:B------:R-:W-:Y:S01]  /*1e330*/  @!P0 PRMT R144, R4, 0x5410, RZ ;  /* 0x0000541004908816 */ /* 0x000fe200000000ff */
[----:B------:R-:W-:Y:S01]  /*1e340*/  FADD.FTZ R4, -R70, R73 ;  /* 0x0000004946047221 */ /* 0x000fe20000010100 */
[----:B--2---:R-:W-:Y:S05]  /*1e350*/  @!P4 HADD2 R175, -R141.H0_H0, -RZ.H0_H0 ;  /* 0xa00000ff8dafc230 */ /* 0x004fea0000000900 */
[----:B------:R-:W-:Y:S01]  /*1e360*/  PRMT R5, R175, 0x7610, R5 ;  /* 0x00007610af057816 */ /* 0x000fe20000000005 */
[----:B------:R-:W-:Y:S03]  /*1e370*/  @!P4 STL.S16 [R1+0x58], R175 ;  /* 0x000058af0100c387 */ /* 0x000fe60000100600 */
[----:B------:R-:W-:Y:S01]  /*1e380*/  @!P4 PRMT R141, R5, 0x5410, RZ ;  /* 0x00005410058dc816 */ /* 0x000fe200000000ff */
[----:B------:R2:W-:Y:S01]  /*1e390*/  @!P0 STL.S16 [R1+0x54], R145 ;  /* 0x0000549101008387 */ /* 0x0005e20000100600 */
[C---:B------:R-:W-:Y:S02]  /*1e3a0*/  LOP3.LUT P4, RZ, R191.reuse, 0x20000000, RZ, 0xc0, !PT ;  /* 0x20000000bfff7812 */ /* 0x040fe4000788c0ff */
[----:B------:R-:W-:Y:S01]  /*1e3b0*/  LOP3.LUT R191, R191, 0xefffffff, RZ, 0xc0, !PT ;  /* 0xefffffffbfbf7812 */ /* 0x000fe200078ec0ff */
[----:B------:R3:W4:Y:S01]  /*1e3c0*/  LDL.S16 R5, [R1+0x84] ;  /* 0x0000840001057983 */ /* 0x0007220000100600 */
[----:B-1----:R-:W1:Y:S03]  /*1e3d0*/  MUFU.EX2 R204, R11 ;  /* 0x0000000b00cc7308 */ /* 0x002e660000000800 */
[----:B------:R3:W3:Y:S01]  /*1e3e0*/  LDL.S16 R55, [R1+0x80] ;  /* 0x0000800001377983 */ /* 0x0006e20000100600 */
[----:B-1----:R-:W-:Y:S02]  /*1e3f0*/  F2FP.F16.F32.PACK_AB R80, R204, R74 ;  /* 0x0000004acc50723e */ /* 0x002fe400000000ff */
[----:B--2---:R-:W-:Y:S02]  /*1e400*/  PRMT R145, R140, 0x5410, R142 ;  /* 0x000054108c917816 */ /* 0x004fe4000000008e */
[----:B------:R-:W-:Y:S01]  /*1e410*/  @!P6 PRMT R140, R8, 0x5410, RZ ;  /* 0x00005410088ce816 */ /* 0x000fe200000000ff */
[----:B------:R-:W-:Y:S01]  /*1e420*/  FMUL.FTZ R8, R3, R108 ;  /* 0x0000006c03087220 */ /* 0x000fe20000410000 */
[----:B------:R-:W-:Y:S01]  /*1e430*/  ISETP.LE.U32.AND P6, PT, R0, UR12, PT ;  /* 0x0000000c00007c0c */ /* 0x000fe2000bfc3070 */
[----:B------:R-:W-:Y:S01]  /*1e440*/  FMUL.FTZ R3, R4, UR4 ;  /* 0x0000000404037c20 */ /* 0x000fe20008410000 */
[----:B------:R-:W-:Y:S01]  /*1e450*/  LOP3.LUT R0, R150, 0xffff, RZ, 0xc0, !PT ;  /* 0x0000ffff96007812 */ /* 0x000fe200078ec0ff */
[----:B------:R-:W-:Y:S01]  /*1e460*/  STG.E.U16 desc[UR26][R160.64], R140 ;  /* 0x0000008ca0007986 */ /* 0x000fe2000c10151a */
[----:B------:R-:W-:Y:S01]  /*1e470*/  @!P3 PRMT R142, R7, 0x5410, RZ ;  /* 0x00005410078eb816 */ /* 0x000fe200000000ff */
[----:B------:R-:W-:Y:S01]  /*1e480*/  IMAD.MOV.U32 R108, RZ, RZ, R50 ;  /* 0x000000ffff6c7224 */ /* 0x000fe200078e0032 */
[----:B------:R-:W-:Y:S01]  /*1e490*/  SHF.R.U32.HI R0, RZ, 0x8, R0 ;  /* 0x00000008ff007819 */ /* 0x000fe20000011600 */
[----:B------:R-:W1:Y:S01]  /*1e4a0*/  MUFU.EX2 R3, R3 ;  /* 0x0000000300037308 */ /* 0x000e620000000800 */
[----:B------:R-:W-:Y:S01]  /*1e4b0*/  PRMT R81, R80, 0x7632, R81 ;  /* 0x0000763250517816 */ /* 0x000fe20000000051 */
[----:B------:R2:W-:Y:S01]  /*1e4c0*/  STG.E.U16 desc[UR26][R160.64+0x2], R142 ;  /* 0x0000028ea0007986 */ /* 0x0005e2000c10151a */
[----:B------:R-:W-:Y:S03]  /*1e4d0*/  LOP3.LUT R0, R0, 0xffff, RZ, 0xc0, !PT ;  /* 0x0000ffff00007812 */ /* 0x000fe600078ec0ff */
[----:B------:R2:W-:Y:S01]  /*1e4e0*/  STG.E.U16 desc[UR26][R156.64], R141 ;  /* 0x0000008d9c007986 */ /* 0x0005e2000c10151a */
[----:B------:R-:W-:Y:S01]  /*1e4f0*/  ISETP.LE.U32.AND P3, PT, R0, UR12, PT ;  /* 0x0000000c00007c0c */ /* 0x000fe2000bf63070 */
[----:B------:R-:W-:Y:S02]  /*1e500*/  FADD.FTZ R0, -R68, R2 ;  /* 0x0000000244007221 */ /* 0x000fe40000010100 */
[----:B------:R-:W-:Y:S02]  /*1e510*/  STG.E.U16 desc[UR26][R164.64], R144 ;  /* 0x00000090a4007986 */ /* 0x000fe4000c10151a */
[----:B------:R-:W-:Y:S01]  /*1e520*/  FMUL.FTZ R2, R0, UR4 ;  /* 0x0000000400027c20 */ /* 0x000fe20008410000 */
[----:B------:R-:W-:Y:S04]  /*1e530*/  FADD.FTZ R0, -R71, R72 ;  /* 0x0000004847007221 */ /* 0x000fe80000010100 */
[----:B------:R-:W-:Y:S01]  /*1e540*/  FMUL.FTZ R0, R0, UR4 ;  /* 0x0000000400007c20 */ /* 0x000fe20008410000 */
        /* <DEDUP_REMOVED lines=8> */
[----:B------:R-:W1:Y:S01]  /*1e5d0*/  MUFU.EX2 R0, R0 ;  /* 0x0000000000007308 */ /* 0x000e620000000800 */
[C---:B------:R-:W-:Y:S01]  /*1e5e0*/  FMUL.FTZ R50, R3.reuse, R118 ;  /* 0x0000007603327220 */ /* 0x040fe20000410000 */
[C---:B------:R-:W-:Y:S01]  /*1e5f0*/  FMUL.FTZ R51, R3.reuse, R119 ;  /* 0x0000007703337220 */ /* 0x040fe20000410000 */
[C---:B------:R-:W-:Y:S01]  /*1e600*/  FMUL.FTZ R66, R3.reuse, R102 ;  /* 0x0000006603427220 */ /* 0x040fe20000410000 */
[----:B------:R-:W-:Y:S01]  /*1e610*/  FMUL.FTZ R67, R3, R103 ;  /* 0x0000006703437220 */ /* 0x000fe20000410000 */
[----:B------:R-:W-:Y:S05]  /*1e620*/  IMAD.U32 R131, RZ, RZ, UR12 ;  /* 0x0000000cff837e24 */ /* 0x000fea000f8e00ff */
[----:B------:R-:W-:Y:S01]  /*1e630*/  MUFU.EX2 R102, R173 ;  /* 0x000000ad00667308 */ /* 0x000fe20000000800 */
[C---:B--2---:R-:W-:Y:S01]  /*1e640*/  FMUL.FTZ R58, R2.reuse, R82 ;  /* 0x00000052023a7220 */ /* 0x044fe20000410000 */
[C---:B------:R-:W-:Y:S01]  /*1e650*/  FMUL.FTZ R30, R2.reuse, R94 ;  /* 0x0000005e021e7220 */ /* 0x040fe20000410000 */
[C---:B------:R-:W-:Y:S01]  /*1e660*/  FMUL.FTZ R59, R2.reuse, R83 ;  /* 0x00000053023b7220 */ /* 0x040fe20000410000 */
[C---:B------:R-:W-:Y:S01]  /*1e670*/  FMUL.FTZ R63, R2.reuse, R79 ;  /* 0x0000004f023f7220 */ /* 0x040fe20000410000 */
[----:B------:R-:W-:Y:S01]  /*1e680*/  F2FP.F16.F32.PACK_AB R79, R89, R85 ;  /* 0x00000055594f723e */ /* 0x000fe200000000ff */
[C---:B------:R-:W-:Y:S01]  /*1e690*/  FMUL.FTZ R62, R2.reuse, R78 ;  /* 0x0000004e023e7220 */ /* 0x040fe20000410000 */
[C---:B------:R-:W-:Y:S01]  /*1e6a0*/  FMUL.FTZ R11, R2.reuse, R111 ;  /* 0x0000006f020b7220 */ /* 0x040fe20000410000 */
[----:B------:R-:W-:Y:S01]  /*1e6b0*/  FMUL.FTZ R10, R2, R110 ;  /* 0x0000006e020a7220 */ /* 0x000fe20000410000 */
[----:B------:R-:W-:Y:S01]  /*1e6c0*/  PRMT R78, R79, 0x7632, R78 ;  /* 0x000076324f4e7816 */ /* 0x000fe2000000004e */
[C---:B-1----:R-:W-:Y:S01]  /*1e6d0*/  FMUL.FTZ R64, R0.reuse, R100 ;  /* 0x0000006400407220 */ /* 0x042fe20000410000 */
[C---:B------:R-:W-:Y:S01]  /*1e6e0*/  FMUL.FTZ R48, R0.reuse, R116 ;  /* 0x0000007400307220 */ /* 0x040fe20000410000 */
[----:B------:R-:W1:Y:S01]  /*1e6f0*/  MUFU.EX2 R100, R19 ;  /* 0x0000001300647308 */ /* 0x000e620000000800 */
        /* <DEDUP_REMOVED lines=14> */
[----:B------:R-:W-:Y:S01]  /*1e7e0*/  PRMT R87, R80, 0x5410, R81 ;  /* 0x0000541050577816 */ /* 0x000fe20000000051 */
[----:B------:R-:W-:Y:S01]  /*1e7f0*/  FFMA.FTZ R72, R0, R243, R174 ;  /* 0x000000f300487223 */ /* 0x000fe200000100ae */
[----:B-1----:R-:W-:Y:S01]  /*1e800*/  F2FP.F16.F32.PACK_AB R77, R100, R88 ;  /* 0x00000058644d723e */ /* 0x002fe200000000ff */
[C---:B------:R-:W-:Y:S01]  /*1e810*/  FMUL.FTZ R16, R0.reuse, R132 ;  /* 0x0000008400107220 */ /* 0x040fe20000410000 */
[----:B------:R-:W-:Y:S01]  /*1e820*/  SHF.R.U32.HI R174, RZ, 0x18, R148 ;  /* 0x00000018ffae7819 */ /* 0x000fe20000011694 */
[----:B------:R-:W-:Y:S01]  /*1e830*/  FMUL.FTZ R17, R0, R133 ;  /* 0x0000008500117220 */ /* 0x000fe20000410000 */
[----:B------:R-:W-:Y:S01]  /*1e840*/  PRMT R76, R77, 0x7632, R76 ;  /* 0x000076324d4c7816 */ /* 0x000fe2000000004c */
[----:B------:R-:W-:Y:S01]  /*1e850*/  FFMA.FTZ R74, R2, R194, R74 ;  /* 0x000000c2024a7223 */ /* 0x000fe2000001004a */
[----:B------:R-:W-:Y:S01]  /*1e860*/  LOP3.LUT R2, R148, 0xffff, RZ, 0xc0, !PT ;  /* 0x0000ffff94027812 */ /* 0x000fe200078ec0ff */
[----:B------:R-:W-:Y:S01]  /*1e870*/  FMUL.FTZ R21, R0, R129 ;  /* 0x0000008100157220 */ /* 0x000fe20000410000 */
[----:B------:R-:W-:Y:S01]  /*1e880*/  LOP3.LUT R194, R148, 0xff, RZ, 0xc0, !PT ;  /* 0x000000ff94c27812 */ /* 0x000fe200078ec0ff */
[----:B------:R-:W-:Y:S01]  /*1e890*/  FMUL.FTZ R32, R0, R124 ;  /* 0x0000007c00207220 */ /* 0x000fe20000410000 */
[----:B------:R-:W-:Y:S01]  /*1e8a0*/  ISETP.LE.U32.AND P0, PT, R174, UR12, PT ;  /* 0x0000000cae007c0c */ /* 0x000fe2000bf03070 */
[C---:B------:R-:W-:Y:S01]  /*1e8b0*/  FMUL.FTZ R36, R0.reuse, R120 ;  /* 0x0000007800247220 */ /* 0x040fe20000410000 */
[C---:B------:R-:W-:Y:S01]  /*1e8c0*/  FMUL.FTZ R49, R0.reuse, R117 ;  /* 0x0000007500317220 */ /* 0x040fe20000410000 */
[----:B------:R-:W-:Y:S01]  /*1e8d0*/  FMUL.FTZ R65, R0, R101 ;  /* 0x0000006500417220 */ /* 0x000fe20000410000 */
[----:B------:R-:W-:Y:S01]  /*1e8e0*/  FMUL.FTZ R19, R3, R135 ;  /* 0x0000008703137220 */ /* 0x000fe20000410000 */
[----:B------:R-:W-:Y:S01]  /*1e8f0*/  FADD.FTZ R72, R224, R72 ;  /* 0x00000048e0487221 */ /* 0x000fe20000010000 */
[----:B------:R1:W-:Y:S01]  /*1e900*/  MUFU.EX2 R101, R171 ;  /* 0x000000ab00657308 */ /* 0x0003e20000000800 */
[----:B------:R-:W-:Y:S01]  /*1e910*/  FADD.FTZ R74, R204, R74 ;  /* 0x0000004acc4a7221 */ /* 0x000fe20000010000 */
[----:B------:R-:W-:Y:S03]  /*1e920*/  IMAD.WIDE.U32 R90, R200, -0x2daee0ad, RZ ;  /* 0xd2511f53c85a7825 */ /* 0x000fe600078e00ff */
[C---:B------:R-:W-:Y:S05]  /*1e930*/  LOP3.LUT R135, R90.reuse, 0xff, RZ, 0xc0, !PT ;  /* 0x000000ff5a877812 */ /* 0x040fea00078ec0ff */
[----:B------:R-:W-:Y:S01]  /*1e940*/  MUFU.EX2 R107, R197 ;  /* 0x000000c5006b7308 */ /* 0x000fe20000000800 */
[C---:B------:R-:W-:Y:S02]  /*1e950*/  LOP3.LUT R122, R90.reuse, 0xffff, RZ, 0xc0, !PT ;  /* 0x0000ffff5a7a7812 */ /* 0x040fe400078ec0ff */
[----:B------:R-:W-:Y:S02]  /*1e960*/  SHF.R.U32.HI R126, RZ, 0x10, R90 ;  /* 0x00000010ff7e7819 */ /* 0x000fe4000001165a */
[----:B------:R-:W-:Y:S02]  /*1e970*/  LOP3.LUT R173, R90, 0xff, RZ, 0xc0, !PT ;  /* 0x000000ff5aad7812 */ /* 0x000fe400078ec0ff */
[----:B------:R-:W-:Y:S03]  /*1e980*/  LOP3.LUT R86, R91, UR25, R152, 0x96, !PT ;  /* 0x000000195b567c12 */ /* 0x000fe6000f8e9698 */
[----:B------:R-:W-:Y:S01]  /*1e990*/  MUFU.EX2 R103, R212 ;  /* 0x000000d400677308 */ /* 0x000fe20000000800 */
[----:B-1----:R-:W-:Y:S02]  /*1e9a0*/  SHF.R.U32.HI R171, RZ, 0x10, R90 ;  /* 0x00000010ffab7819 */ /* 0x002fe4000001165a */
[----:B------:R-:W-:Y:S02]  /*1e9b0*/  LOP3.LUT R170, R86, 0xff, RZ, 0xc0, !PT ;  /* 0x000000ff56aa7812 */ /* 0x000fe400078ec0ff */
[----:B------:R-:W-:Y:S02]  /*1e9c0*/  SHF.R.U32.HI R118, RZ, 0x10, R86 ;  /* 0x00000010ff767819 */ /* 0x000fe40000011656 */
[----:B------:R-:W-:Y:S03]  /*1e9d0*/  SHF.R.U32.HI R122, RZ, 0x8, R122 ;  /* 0x00000008ff7a7819 */ /* 0x000fe6000001167a */
[----:B------:R-:W-:Y:S01]  /*1e9e0*/  MUFU.EX2 R110, R211 ;  /* 0x000000d3006e7308 */ /* 0x000fe20000000800 */
[----:B------:R-:W-:Y:S02]  /*1e9f0*/  LOP3.LUT R118, R118, 0xff, RZ, 0xc0, !PT ;  /* 0x000000ff76767812 */ /* 0x000fe400078ec0ff */
[----:B------:R-:W-:Y:S02]  /*1ea00*/  LOP3.LUT R122, R122, 0xffff, RZ, 0xc0, !PT ;  /* 0x0000ffff7a7a7812 */ /* 0x000fe400078ec0ff */
[----:B------:R-:W-:Y:S05]  /*1ea10*/  LOP3.LUT R126, R126, 0xff, RZ, 0xc0, !PT ;  /* 0x000000ff7e7e7812 */ /* 0x000fea00078ec0ff */
[----:B------:R-:W-:Y:S10]  /*1ea20*/  MUFU.EX2 R142, R221 ;  /* 0x000000dd008e7308 */ /* 0x000ff40000000800 */
[----:B------:R-:W-:Y:S01]  /*1ea30*/  MUFU.EX2 R141, R215 ;  /* 0x000000d7008d7308 */ /* 0x000fe20000000800 */
[----:B----4-:R-:W-:Y:S02]  /*1ea40*/  @!P6 HADD2 R5, -R80.H0_H0, -RZ.H0_H0 ;  /* 0xa00000ff5005e230 */ /* 0x010fe40000000900 */
[----:B---3--:R-:W-:Y:S03]  /*1ea50*/  @!P5 HADD2 R55, -R81.H0_H0, -RZ.H0_H0 ;  /* 0xa00000ff5137d230 */ /* 0x008fe60000000900 */
[----:B------:R-:W-:Y:S01]  /*1ea60*/  PRMT R4, R5, 0x7610, R4 ;  /* 0x0000761005047816 */ /* 0x000fe20000000004 */
[----:B------:R1:W-:Y:S03]  /*1ea70*/  @!P6 STL.S16 [R1+0x84], R5 ;  /* 0x000084050100e387 */ /* 0x0003e60000100600 */
[----:B------:R-:W-:Y:S01]  /*1ea80*/  @!P6 PRMT R80, R4, 0x5410, RZ ;  /* 0x000054100450e816 */ /* 0x000fe200000000ff */
[----:B------:R2:W3:Y:S01]  /*1ea90*/  LDL.S16 R7, [R1+0x8c] ;  /* 0x00008c0001077983 */ /* 0x0004e20000100600 */
[----:B------:R-:W-:Y:S01]  /*1eaa0*/  PRMT R54, R55, 0x7610, R54 ;  /* 0x0000761037367816 */ /* 0x000fe20000000036 */
[----:B------:R-:W-:Y:S02]  /*1eab0*/  FMUL.FTZ R4, R0, R136 ;  /* 0x0000008800047220 */ /* 0x000fe40000410000 */
[----:B------:R2:W4:Y:S01]  /*1eac0*/  LDL.S16 R82, [R1+0x88] ;  /* 0x0000880001527983 */ /* 0x0005220000100600 */
[----:B------:R-:W-:Y:S01]  /*1ead0*/  @!P5 PRMT R81, R54, 0x5410, RZ ;  /* 0x000054103651d816 */ /* 0x000fe200000000ff */
[C---:B------:R-:W-:Y:S02]  /*1eae0*/  FMUL.FTZ R54, R3.reuse, R114 ;  /* 0x0000007203367220 */ /* 0x040fe40000410000 */
[----:B------:R2:W-:Y:S04]  /*1eaf0*/  @!P5 STL.S16 [R1+0x80], R55 ;  /* 0x000080370100d387 */ /* 0x0005e80000100600 */
[----:B------:R3:W4:Y:S04]  /*1eb00*/  LDL.S16 R94, [R1+0x94] ;  /* 0x00009400015e7983 */ /* 0x0007280000100600 */
[----:B------:R3:W4:Y:S04]  /*1eb10*/  LDL.S16 R83, [R1+0x90] ;  /* 0x0000900001537983 */ /* 0x0007280000100600 */
[----:B------:R2:W-:Y:S01]  /*1eb20*/  STG.E.U16 desc[UR26][R162.64], R80 ;  /* 0x00000050a2007986 */ /* 0x0005e2000c10151a */
[----:B-1----:R-:W-:Y:S01]  /*1eb30*/  FMUL.FTZ R5, R0, R137 ;  /* 0x0000008900057220 */ /* 0x002fe20000410000 */
[----:B------:R-:W-:Y:S01]  /*1eb40*/  SHF.R.U32.HI R0, RZ, 0x8, R2 ;  /* 0x00000008ff007819 */ /* 0x000fe20000011602 */
[C---:B------:R-:W-:Y:S01]  /*1eb50*/  FFMA.FTZ R2, R3.reuse, R245, R6 ;  /* 0x000000f503027223 */ /* 0x040fe20000010006 */
[----:B------:R-:W-:Y:S01]  /*1eb60*/  SHF.R.U32.HI R137, RZ, 0x18, R90 ;  /* 0x00000018ff897819 */ /* 0x000fe2000001165a */
[----:B------:R-:W-:Y:S01]  /*1eb70*/  STG.E.U16 desc[UR26][R162.64+0x2], R81 ;  /* 0x00000251a2007986 */ /* 0x000fe2000c10151a */
[----:B------:R-:W-:Y:S01]  /*1eb80*/  LOP3.LUT R193, R0, 0xffff, RZ, 0xc0, !PT ;  /* 0x0000ffff00c17812 */ /* 0x000fe200078ec0ff */
[C---:B------:R-:W-:Y:S01]  /*1eb90*/  FMUL.FTZ R6, R3.reuse, R138 ;  /* 0x0000008a03067220 */ /* 0x040fe20000410000 */
[----:B------:R-:W-:Y:S04]  /*1eba0*/  SHF.R.U32.HI R0, RZ, 0x10, R148 ;  /* 0x00000010ff007819 */ /* 0x000fe80000011694 */
[----:B------:R-:W-:Y:S01]  /*1ebb0*/  LOP3.LUT R175, R0, 0xff, RZ, 0xc0, !PT ;  /* 0x000000ff00af7812 */ /* 0x000fe200078ec0ff */
[----:B--2---:R-:W-:Y:S03]  /*1ebc0*/  FMUL.FTZ R55, R3, R115 ;  /* 0x0000007303377220 */ /* 0x004fe60000410000 */
[----:B------:R-:W-:Y:S02]  /*1ebd0*/  ISETP.LE.U32.AND P5, PT, R175, UR12, PT ;  /* 0x0000000caf007c0c */ /* 0x000fe4000bfa3070 */
[----:B------:R-:W-:Y:S04]  /*1ebe0*/  LOP3.LUT R80, R148, 0xffff, RZ, 0xc0, !PT ;  /* 0x0000ffff94507812 */ /* 0x000fe800078ec0ff */
[----:B------:R-:W-:Y:S01]  /*1ebf0*/  SHF.R.U32.HI R80, RZ, 0x8, R80 ;  /* 0x00000008ff507819 */ /* 0x000fe20000011650 */
[----:B---3--:R-:W-:Y:S02]  /*1ec00*/  @!P4 HADD2 R7, -R79.H0_H0, -RZ.H0_H0 ;  /* 0xa00000ff4f07c230 */ /* 0x008fe40000000900 */
[----:B----4-:R-:W-:Y:S03]  /*1ec10*/  @!P3 HADD2 R82, -R78.H0_H0, -RZ.H0_H0 ;  /* 0xa00000ff4e52b230 */ /* 0x010fe60000000900 */
[----:B------:R-:W-:Y:S01]  /*1ec20*/  PRMT R73, R7, 0x7610, R73 ;  /* 0x0000761007497816 */ /* 0x000fe20000000049 */
[----:B------:R1:W-:Y:S04]  /*1ec30*/  @!P4 STL.S16 [R1+0x8c], R7 ;  /* 0x00008c070100c387 */ /* 0x0003e80000100600 */
[----:B------:R2:W-:Y:S01]  /*1ec40*/  @!P3 STL.S16 [R1+0x88], R82 ;  /* 0x000088520100b387 */ /* 0x0005e20000100600 */
[----:B------:R-:W-:Y:S02]  /*1ec50*/  @!P2 HADD2 R94, -R77.H0_H0, -RZ.H0_H0 ;  /* 0xa00000ff4d5ea230 */ /* 0x000fe40000000900 */
[----:B------:R-:W-:Y:S03]  /*1ec60*/  @!P1 HADD2 R83, -R76.H0_H0, -RZ.H0_H0 ;  /* 0xa00000ff4c539230 */ /* 0x000fe60000000900 */
[----:B------:R-:W-:Y:S02]  /*1ec70*/  @!P2 STL.S16 [R1+0x94], R94 ;  /* 0x0000945e0100a387 */ /* 0x000fe40000100600 */
[----:B------:R-:W-:Y:S02]  /*1ec80*/  PRMT R0, R83, 0x7610, R0 ;  /* 0x0000761053007816 */ /* 0x000fe40000000000 */
[----:B------:R3:W-:Y:S04]  /*1ec90*/  @!P1 STL.S16 [R1+0x90], R83 ;  /* 0x0000905301009387 */ /* 0x0007e80000100600 */
[----:B------:R4:W4:Y:S04]  /*1eca0*/  LDL.S16 R116, [R1+0xa8] ;  /* 0x0000a80001747983 */ /* 0x0009280000100600 */
[----:B------:R4:W4:Y:S01]  /*1ecb0*/  LDL.S16 R113, [R1+0xa4] ;  /* 0x0000a40001717983 */ /* 0x0009220000100600 */
[----:B-1----:R-:W-:Y:S01]  /*1ecc0*/  FMUL.FTZ R7, R3, R139 ;  /* 0x0000008b03077220 */ /* 0x002fe20000410000 */
[----:B------:R-:W-:Y:S02]  /*1ecd0*/  PRMT R3, R82, 0x7610, R3 ;  /* 0x0000761052037816 */ /* 0x000fe40000000003 */
[----:B------:R1:W4:Y:S01]  /*1ece0*/  LDL.S16 R112, [R1+0xa0] ;  /* 0x0000a00001707983 */ /* 0x0003220000100600 */
[----:B--2---:R-:W-:Y:S02]  /*1ecf0*/  PRMT R82, R79, 0x5410, R78 ;  /* 0x000054104f527816 */ /* 0x004fe4000000004e */
[----:B------:R-:W-:Y:S01]  /*1ed00*/  @!P3 PRMT R78, R3, 0x5410, RZ ;  /* 0x00005410034eb816 */ /* 0x000fe200000000ff */
[----:B------:R1:W2:Y:S01]  /*1ed10*/  LDL.S16 R111, [R1+0x9c] ;  /* 0x00009c00016f7983 */ /* 0x0002a20000100600 */
[----:B------:R-:W-:Y:S01]  /*1ed20*/  @!P4 PRMT R79, R73, 0x5410, RZ ;  /* 0x00005410494fc816 */ /* 0x000fe200000000ff */
[----:B------:R-:W-:Y:S01]  /*1ed30*/  FADD.FTZ R73, R213, R153 ;  /* 0x00000099d5497221 */ /* 0x000fe20000010000 */
[----:B------:R-:W-:Y:S01]  /*1ed40*/  ISETP.LE.U32.AND P3, PT, R194, UR12, PT ;  /* 0x0000000cc2007c0c */ /* 0x000fe2000bf63070 */
[----:B------:R1:W-:Y:S01]  /*1ed50*/  STG.E.U16 desc[UR26][R158.64+0x12], R78 ;  /* 0x0000124e9e007986 */ /* 0x0003e2000c10151a */
[----:B------:R-:W-:Y:S01]  /*1ed60*/  ISETP.LE.U32.AND P4, PT, R193, UR12, PT ;  /* 0x0000000cc1007c0c */ /* 0x000fe2000bf83070 */
[----:B------:R-:W-:Y:S01]  /*1ed70*/  FADD.FTZ R3, R214, R2 ;  /* 0x00000002d6037221 */ /* 0x000fe20000010000 */
[----:B------:R-:W-:Y:S01]  /*1ed80*/  SHF.R.U32.HI R153, RZ, 0x18, R86 ;  /* 0x00000018ff997819 */ /* 0x000fe20000011656 */
[----:B------:R-:W-:Y:S01]  /*1ed90*/  STG.E.U16 desc[UR26][R158.64+0x10], R79 ;  /* 0x0000104f9e007986 */ /* 0x000fe2000c10151a */
[----:B---3--:R-:W-:Y:S01]  /*1eda0*/  PRMT R83, R77, 0x5410, R76 ;  /* 0x000054104d537816 */ /* 0x008fe2000000004c */
[--C-:B------:R-:W-:Y:S01]  /*1edb0*/  FADD.FTZ R2, R85, R72.reuse ;  /* 0x0000004855027221 */ /* 0x100fe20000010000 */
[----:B------:R-:W-:Y:S01]  /*1edc0*/  @!P1 PRMT R76, R0, 0x5410, RZ ;  /* 0x00005410004c9816 */ /* 0x000fe200000000ff */
[----:B------:R-:W3:Y:S01]  /*1edd0*/  MUFU.EX2 R85, R155 ;  /* 0x0000009b00557308 */ /* 0x000ee20000000800 */
[----:B------:R-:W-:Y:S01]  /*1ede0*/  LOP3.LUT R0, R239, UR40, RZ, 0x3c, !PT ;  /* 0x00000028ef007c12 */ /* 0x000fe2000f8e3cff */
[----:B------:R-:W-:Y:S01]  /*1edf0*/  FADD.FTZ R3, R88, R3 ;  /* 0x0000000358037221 */ /* 0x000fe20000010000 */
[----:B------:R-:W-:Y:S01]  /*1ee00*/  PRMT R72, R94, 0x7610, R72 ;  /* 0x000076105e487816 */ /* 0x000fe20000000048 */
[----:B------:R-:W-:Y:S01]  /*1ee10*/  STG.E.U16 desc[UR26][R160.64+0x12], R76 ;  /* 0x0000124ca0007986 */ /* 0x000fe2000c10151a */
[----:B------:R-:W-:Y:S01]  /*1ee20*/  ISETP.LE.U32.AND P6, PT, R153, UR12, PT ;  /* 0x0000000c99007c0c */ /* 0x000fe2000bfc3070 */
[----:B------:R-:W-:Y:S01]  /*1ee30*/  IMAD.WIDE.U32 R98, R0, -0x326172a9, RZ ;  /* 0xcd9e8d5700627825 */ /* 0x000fe200078e00ff */
[----:B------:R-:W-:Y:S02]  /*1ee40*/  @!P2 PRMT R77, R72, 0x5410, RZ ;  /* 0x00005410484da816 */ /* 0x000fe400000000ff */
[----:B------:R-:W-:Y:S01]  /*1ee50*/  ISETP.LE.U32.AND P1, PT, R118, UR12, PT ;  /* 0x0000000c76007c0c */ /* 0x000fe2000bf23070 */
[----:B------:R-:W-:Y:S01]  /*1ee60*/  FADD.FTZ R88, R89, R2 ;  /* 0x0000000259587221 */ /* 0x000fe20000010000 */
[C---:B------:R-:W-:Y:S01]  /*1ee70*/  LOP3.LUT R72, R99.reuse, UR39, R92, 0x96, !PT ;  /* 0x0000002763487c12 */ /* 0x040fe2000f8e965c */
[----:B------:R-:W-:Y:S01]  /*1ee80*/  FADD.FTZ R0, R84, R73 ;  /* 0x0000004954007221 */ /* 0x000fe20000010000 */
[----:B------:R-:W-:Y:S01]  /*1ee90*/  F2FP.F16.F32.PACK_AB R2, R102, R84 ;  /* 0x000000546602723e */ /* 0x000fe200000000ff */
[----:B------:R-:W-:Y:S01]  /*1eea0*/  FADD.FTZ R100, R100, R3 ;  /* 0x0000000364647221 */ /* 0x000fe20000010000 */
[----:B------:R-:W-:Y:S01]  /*1eeb0*/  LOP3.LUT R3, R99, UR39, R108, 0x96, !PT ;  /* 0x0000002763037c12 */ /* 0x000fe2000f8e966c */
[----:B------:R-:W-:Y:S04]  /*1eec0*/  IMAD.WIDE.U32 R72, R72, -0x2daee0ad, RZ ;  /* 0xd2511f5348487825 */ /* 0x000fe800078e00ff */
[----:B------:R-:W-:Y:S01]  /*1eed0*/  FADD.FTZ R102, R102, R0 ;  /* 0x0000000066667221 */ /* 0x000fe20000010000 */
[----:B------:R-:W-:Y:S01]  /*1eee0*/  STG.E.U16 desc[UR26][R160.64+0x10], R77 ;  /* 0x0000104da0007986 */ /* 0x000fe2000c10151a */
[----:B------:R-:W-:Y:S01]  /*1eef0*/  @P6 LOP3.LUT R191, R191, 0x10000000, RZ, 0xfc, !PT ;  /* 0x10000000bfbf6812 */ /* 0x000fe200078efcff */
[----:B---3--:R-:W-:Y:S01]  /*1ef00*/  FADD.FTZ R0, R85, R74 ;  /* 0x0000004a55007221 */ /* 0x008fe20000010000 */
[----:B------:R-:W-:Y:S01]  /*1ef10*/  LOP3.LUT R84, R73, UR37, R96, 0x96, !PT ;  /* 0x0000002549547c12 */ /* 0x000fe2000f8e9660 */
[----:B-1----:R-:W-:Y:S01]  /*1ef20*/  MUFU.EX2 R78, R232 ;  /* 0x000000e8004e7308 */ /* 0x002fe20000000800 */
[C---:B------:R-:W-:Y:S01]  /*1ef30*/  F2FP.F16.F32.PACK_AB R74, R101.reuse, R85 ;  /* 0x00000055654a723e */ /* 0x040fe200000000ff */
[----:B------:R-:W-:Y:S01]  /*1ef40*/  FADD.FTZ R101, R101, R0 ;  /* 0x0000000065657221 */ /* 0x000fe20000010000 */
[----:B------:R-:W-:Y:S01]  /*1ef50*/  LOP3.LUT R0, R167, UR38, R98, 0x96, !PT ;  /* 0x00000026a7007c12 */ /* 0x000fe2000f8e9662 */
[----:B------:R-:W-:Y:S01]  /*1ef60*/  IMAD.WIDE.U32 R84, R84, -0x326172a9, RZ ;  /* 0xcd9e8d5754547825 */ /* 0x000fe200078e00ff */
[----:B------:R-:W-:Y:S03]  /*1ef70*/  ISETP.LE.U32.AND P6, PT, R170, UR12, PT ;  /* 0x0000000caa007c0c */ /* 0x000fe6000bfc3070 */
[----:B------:R-:W-:Y:S01]  /*1ef80*/  IMAD.WIDE.U32 R92, R0, -0x2daee0ad, RZ ;  /* 0xd2511f53005c7825 */ /* 0x000fe200078e00ff */
[----:B------:R-:W-:Y:S03]  /*1ef90*/  LOP3.LUT R73, R85, UR36, R166, 0x96, !PT ;  /* 0x0000002455497c12 */ /* 0x000fe6000f8e96a6 */
[----:B------:R-:W-:Y:S01]  /*1efa0*/  IMAD.MOV.U32 R99, RZ, RZ, 0x7054 ;  /* 0x00007054ff637424 */ /* 0x000fe200078e00ff */
[----:B------:R-:W-:Y:S01]  /*1efb0*/  LOP3.LUT R0, R93, UR17, R72, 0x96, !PT ;  /* 0x000000115d007c12 */ /* 0x000fe2000f8e9648 */
[----:B------:R-:W-:Y:S03]  /*1efc0*/  IMAD.WIDE.U32 R72, R73, -0x2daee0ad, RZ ;  /* 0xd2511f5349487825 */ /* 0x000fe600078e00ff */
[----:B------:R-:W-:Y:S01]  /*1efd0*/  PRMT R131, R131, R99, UR12 ;  /* 0x0000000c83837e16 */ /* 0x000fe20008000063 */
[----:B------:R-:W-:Y:S01]  /*1efe0*/  IMAD.WIDE.U32 R94, R0, -0x326172a9, RZ ;  /* 0xcd9e8d57005e7825 */ /* 0x000fe200078e00ff */
[----:B------:R-:W-:Y:S01]  /*1eff0*/  LOP3.LUT R92, R73, UR34, R92, 0x96, !PT ;  /* 0x00000022495c7c12 */ /* 0x000fe2000f8e965c */
[----:B------:R-:W-:Y:S01]  /*1f000*/  MUFU.EX2 R99, R206 ;  /* 0x000000ce00637308 */ /* 0x000fe20000000800 */
[----:B------:R-:W-:Y:S02]  /*1f010*/  LOP3.LUT R0, R169, UR38, R98, 0x96, !PT ;  /* 0x00000026a9007c12 */ /* 0x000fe4000f8e9662 */
[----:B------:R-:W-:Y:S01]  /*1f020*/  LOP3.LUT R84, R95, UR35, R84, 0x96, !PT ;  /* 0x000000235f547c12 */ /* 0x000fe2000f8e9654 */
[----:B------:R-:W-:Y:S01]  /*1f030*/  IMAD.WIDE.U32 R92, R92, -0x326172a9, RZ ;  /* 0xcd9e8d575c5c7825 */ /* 0x000fe200078e00ff */
[----:B------:R-:W-:Y:S05]  /*1f040*/  LOP3.LUT R169, R90, 0xffff, RZ, 0xc0, !PT ;  /* 0x0000ffff5aa97812 */ /* 0x000fea00078ec0ff */
[----:B------:R-:W1:Y:S01]  /*1f050*/  MUFU.EX2 R73, R199 ;  /* 0x000000c700497308 */ /* 0x000e620000000800 */
[----:B------:R-:W-:Y:S01]  /*1f060*/  LOP3.LUT R132, R93, UR31, R94, 0x96, !PT ;  /* 0x0000001f5d847c12 */ /* 0x000fe2000f8e965e */
[----:B------:R-:W-:Y:S04]  /*1f070*/  IMAD.WIDE.U32 R166, R84, -0x2daee0ad, RZ ;  /* 0xd2511f5354a67825 */ /* 0x000fe800078e00ff */
[----:B------:R-:W-:Y:S01]  /*1f080*/  IMAD.WIDE.U32 R84, R3, -0x2daee0ad, RZ ;  /* 0xd2511f5303547825 */ /* 0x000fe200078e00ff */
[----:B------:R-:W-:Y:S03]  /*1f090*/  LOP3.LUT R96, R167, UR30, R72, 0x96, !PT ;  /* 0x0000001ea7607c12 */ /* 0x000fe6000f8e9648 */
[----:B------:R-:W-:Y:S01]  /*1f0a0*/  MUFU.EX2 R94, R196 ;  /* 0x000000c4005e7308 */ /* 0x000fe20000000800 */
[----:B------:R-:W-:Y:S01]  /*1f0b0*/  IMAD.WIDE.U32 R108, R0, -0x2daee0ad, RZ ;  /* 0xd2511f53006c7825 */ /* 0x000fe200078e00ff */
[----:B------:R-:W-:Y:S04]  /*1f0c0*/  LOP3.LUT R0, R85, UR37, R104, 0x96, !PT ;  /* 0x0000002555007c12 */ /* 0x000fe8000f8e9668 */
[----:B------:R-:W-:Y:S01]  /*1f0d0*/  LOP3.LUT R3, R109, UR17, R84, 0x96, !PT ;  /* 0x000000116d037c12 */ /* 0x000fe2000f8e9654 */
[----:B------:R-:W-:Y:S01]  /*1f0e0*/  IMAD.WIDE.U32 R84, R0, -0x326172a9, RZ ;  /* 0xcd9e8d5700547825 */ /* 0x000fe200078e00ff */
[----:B-1----:R-:W-:Y:S01]  /*1f0f0*/  F2FP.F16.F32.PACK_AB R75, R97, R73 ;  /* 0x00000049614b723e */ /* 0x002fe200000000ff */
[----:B------:R-:W-:Y:S02]  /*1f100*/  UIADD3 UR17, UR32, -0x4ab325aa, URZ ;  /* 0xb54cda5620117890 */ /* 0x000fe4000fffe03f */
[----:B------:R-:W-:Y:S01]  /*1f110*/  FADD.FTZ R72, R73, R88 ;  /* 0x0000005849487221 */ /* 0x000fe20000010000 */
[----:B------:R-:W-:Y:S01]  /*1f120*/  IMAD.WIDE.U32 R88, R3, -0x326172a9, RZ ;  /* 0xcd9e8d5703587825 */ /* 0x000fe200078e00ff */
[----:B------:R-:W-:Y:S03]  /*1f130*/  MUFU.EX2 R104, R198 ;  /* 0x000000c600687308 */ /* 0x000fe60000000800 */
[----:B------:R-:W-:Y:S01]  /*1f140*/  FADD.FTZ R97, R97, R72 ;  /* 0x0000004861617221 */ /* 0x000fe20000010000 */
[----:B------:R-:W-:Y:S02]  /*1f150*/  LOP3.LUT R72, R85, UR36, R168, 0x96, !PT ;  /* 0x0000002455487c12 */ /* 0x000fe4000f8e96a8 */
[----:B------:R-:W-:Y:S02]  /*1f160*/  LOP3.LUT R0, R89, UR35, R84, 0x96, !PT ;  /* 0x0000002359007c12 */ /* 0x000fe4000f8e9654 */
[----:B------:R-:W-:Y:S01]  /*1f170*/  LOP3.LUT R89, R150, 0xff, RZ, 0xc0, !PT ;  /* 0x000000ff96597812 */ /* 0x000fe200078ec0ff */
[----:B------:R-:W-:Y:S01]  /*1f180*/  IMAD.WIDE.U32 R72, R72, -0x2daee0ad, RZ ;  /* 0xd2511f5348487825 */ /* 0x000fe200078e00ff */
[----:B------:R-:W1:Y:S03]  /*1f190*/  MUFU.EX2 R93, R202 ;  /* 0x000000ca005d7308 */ /* 0x000e660000000800 */
[----:B------:R-:W-:Y:S01]  /*1f1a0*/  IMAD.WIDE.U32 R200, R0, -0x2daee0ad, RZ ;  /* 0xd2511f5300c87825 */ /* 0x000fe200078e00ff */
[----:B------:R-:W-:Y:S02]  /*1f1b0*/  LOP3.LUT R0, R151, UR17, R172, 0x96, !PT ;  /* 0x0000001197007c12 */ /* 0x000fe4000f8e96ac */
[----:B------:R-:W-:Y:S02]  /*1f1c0*/  LOP3.LUT R108, R73, UR34, R108, 0x96, !PT ;  /* 0x00000022496c7c12 */ /* 0x000fe4000f8e966c */
[----:B------:R-:W-:Y:S02]  /*1f1d0*/  LOP3.LUT R3, R0, 0xffff, RZ, 0xc0, !PT ;  /* 0x0000ffff00037812 */ /* 0x000fe400078ec0ff */
[----:B------:R-:W-:Y:S01]  /*1f1e0*/  MUFU.EX2 R98, R207 ;  /* 0x000000cf00627308 */ /* 0x000fe20000000800 */
[----:B------:R-:W-:Y:S01]  /*1f1f0*/  LOP3.LUT R117, R201, UR30, R72, 0x96, !PT ;  /* 0x0000001ec9757c12 */ /* 0x000fe2000f8e9648 */
[----:B------:R-:W-:Y:S01]  /*1f200*/  IMAD.WIDE.U32 R108, R108, -0x326172a9, RZ ;  /* 0xcd9e8d576c6c7825 */ /* 0x000fe200078e00ff */
[--C-:B------:R-:W-:Y:S01]  /*1f210*/  SHF.R.U32.HI R72, RZ, 0x10, R0.reuse ;  /* 0x00000010ff487819 */ /* 0x100fe20000011600 */
[----:B------:R-:W-:Y:S01]  /*1f220*/  UIADD3 UR30, UR33, 0x646e171e, URZ ;  /* 0x646e171e211e7890 */ /* 0x000fe2000fffe03f */
[----:B------:R-:W-:Y:S02]  /*1f230*/  LOP3.LUT R85, R0, 0xff, RZ, 0xc0, !PT ;  /* 0x000000ff00557812 */ /* 0x000fe400078ec0ff */
[----:B------:R-:W-:Y:S03]  /*1f240*/  SHF.R.U32.HI R73, RZ, 0x8, R3 ;  /* 0x00000008ff497819 */ /* 0x000fe60000011603 */
[----:B------:R-:W3:Y:S01]  /*1f250*/  MUFU.EX2 R95, R203 ;  /* 0x000000cb005f7308 */ /* 0x000ee20000000800 */
[----:B------:R-:W-:Y:S01]  /*1f260*/  SHF.R.U32.HI R84, RZ, 0x18, R0 ;  /* 0x00000018ff547819 */ /* 0x000fe20000011600 */
[----:B-1----:R-:W-:Y:S01]  /*1f270*/  FADD.FTZ R3, R93, R100 ;  /* 0x000000645d037221 */ /* 0x002fe20000010000 */
[----:B------:R-:W-:Y:S02]  /*1f280*/  LOP3.LUT R0, R72, 0xff, RZ, 0xc0, !PT ;  /* 0x000000ff48007812 */ /* 0x000fe400078ec0ff */
[----:B------:R-:W-:Y:S02]  /*1f290*/  PRMT R72, R85, 0x5410, R73 ;  /* 0x0000541055487816 */ /* 0x000fe40000000049 */
[----:B------:R-:W-:Y:S02]  /*1f2a0*/  LOP3.LUT R73, R150, 0xffff, RZ, 0xc0, !PT ;  /* 0x0000ffff96497812 */ /* 0x000fe400078ec0ff */
[----:B------:R-:W-:Y:S01]  /*1f2b0*/  PRMT R0, R0, 0x5410, R84 ;  /* 0x0000541000007816 */ /* 0x000fe20000000054 */
[----:B------:R-:W-:Y:S01]  /*1f2c0*/  IMAD.WIDE.U32 R84, R96, -0x326172a9, RZ ;  /* 0xcd9e8d5760547825 */ /* 0x000fe200078e00ff */
[----:B------:R-:W-:Y:S01]  /*1f2d0*/  SHF.R.U32.HI R73, RZ, 0x8, R73 ;  /* 0x00000008ff497819 */ /* 0x000fe20000011649 */
[----:B------:R-:W1:Y:S01]  /*1f2e0*/  MUFU.EX2 R96, R205 ;  /* 0x000000cd00607308 */ /* 0x000e620000000800 */
[----:B------:R-:W-:Y:S02]  /*1f2f0*/  LOP3.LUT R197, R109, UR31, R88, 0x96, !PT ;  /* 0x0000001f6dc57c12 */ /* 0x000fe4000f8e9658 */
[----:B------:R-:W-:Y:S01]  /*1f300*/  PRMT R196, R89, 0x5410, R73 ;  /* 0x0000541059c47816 */ /* 0x000fe20000000049 */
[----:B------:R-:W-:Y:S01]  /*1f310*/  FADD.FTZ R89, R107, R102 ;  /* 0x000000666b597221 */ /* 0x000fe20000010000 */
[----:B------:R-:W-:Y:S02]  /*1f320*/  SHF.R.U32.HI R172, RZ, 0x18, R90 ;  /* 0x00000018ffac7819 */ /* 0x000fe4000001165a */
[C---:B---3--:R-:W-:Y:S03]  /*1f330*/  F2FP.F16.F32.PACK_AB R88, R95.reuse, R93 ;  /* 0x0000005d5f58723e */ /* 0x048fe600000000ff */
[----:B------:R-:W3:Y:S01]  /*1f340*/  MUFU.EX2 R109, R209 ;  /* 0x000000d1006d7308 */ /* 0x000ee20000000800 */
[C---:B------:R-:W-:Y:S01]  /*1f350*/  F2FP.F16.F32.PACK_AB R90, R104.reuse, R107 ;  /* 0x0000006b685a723e */ /* 0x040fe200000000ff */
[----:B------:R-:W-:Y:S01]  /*1f360*/  FADD.FTZ R95, R95, R3 ;  /* 0x000000035f5f7221 */ /* 0x000fe20000010000 */
[--C-:B------:R-:W-:Y:S01]  /*1f370*/  SHF.R.U32.HI R3, RZ, 0x10, R150.reuse ;  /* 0x00000010ff037819 */ /* 0x100fe20000011696 */
[----:B------:R-:W-:Y:S01]  /*1f380*/  FADD.FTZ R89, R104, R89 ;  /* 0x0000005968597221 */ /* 0x000fe20000010000 */
[----:B------:R-:W-:Y:S02]  /*1f390*/  SHF.R.U32.HI R150, RZ, 0x18, R150 ;  /* 0x00000018ff967819 */ /* 0x000fe40000011696 */
[----:B------:R-:W-:Y:S03]  /*1f3a0*/  LOP3.LUT R3, R3, 0xff, RZ, 0xc0, !PT ;  /* 0x000000ff03037812 */ /* 0x000fe600078ec0ff */
[----:B------:R-:W3:Y:S01]  /*1f3b0*/  MUFU.EX2 R107, R208 ;  /* 0x000000d0006b7308 */ /* 0x000ee20000000800 */
[--C-:B------:R-:W-:Y:S01]  /*1f3c0*/  HSET2.LE.AND R73, R0, R131.reuse, PT ;  /* 0x0000008300497233 */ /* 0x100fe20003803000 */
[----:B------:R-:W-:Y:S01]  /*1f3d0*/  FADD.FTZ R0, R105, R101 ;  /* 0x0000006569007221 */ /* 0x000fe20000010000 */
[----:B------:R-:W-:Y:S01]  /*1f3e0*/  PRMT R195, R3, 0x5410, R150 ;  /* 0x0000541003c37816 */ /* 0x000fe20000000096 */
[----:B------:R-:W-:Y:S01]  /*1f3f0*/  FADD.FTZ R3, R98, R97 ;  /* 0x0000006162037221 */ /* 0x000fe20000010000 */
[C---:B------:R-:W-:Y:S01]  /*1f400*/  F2FP.F16.F32.PACK_AB R93, R94.reuse, R105 ;  /* 0x000000695e5d723e */ /* 0x040fe200000000ff */
[----:B------:R-:W-:Y:S01]  /*1f410*/  FADD.FTZ R94, R94, R0 ;  /* 0x000000005e5e7221 */ /* 0x000fe20000010000 */
[----:B------:R-:W-:Y:S01]  /*1f420*/  LOP3.LUT R115, R91, UR30, R152, 0x96, !PT ;  /* 0x0000001e5b737c12 */ /* 0x000fe2000f8e9698 */
[----:B-1----:R-:W-:Y:S01]  /*1f430*/  FADD.FTZ R0, R96, R95 ;  /* 0x0000005f60007221 */ /* 0x002fe20000010000 */
[C---:B------:R-:W-:Y:S01]  /*1f440*/  F2FP.F16.F32.PACK_AB R95, R103.reuse, R98 ;  /* 0x00000062675f723e */ /* 0x040fe200000000ff */
[----:B------:R-:W-:Y:S01]  /*1f450*/  FADD.FTZ R103, R103, R3 ;  /* 0x0000000367677221 */ /* 0x000fe20000010000 */
[C---:B---3--:R-:W-:Y:S01]  /*1f460*/  F2FP.F16.F32.PACK_AB R97, R109.reuse, R96 ;  /* 0x000000606d61723e */ /* 0x048fe200000000ff */
[----:B------:R-:W-:Y:S01]  /*1f470*/  FADD.FTZ R109, R109, R0 ;  /* 0x000000006d6d7221 */ /* 0x000fe20000010000 */
[----:B------:R-:W-:Y:S01]  /*1f480*/  LOP3.LUT R0, R149, UR17, R154, 0x96, !PT ;  /* 0x0000001195007c12 */ /* 0x000fe2000f8e969a */
[----:B------:R-:W-:Y:S01]  /*1f490*/  FADD.FTZ R3, R99, R89 ;  /* 0x0000005963037221 */ /* 0x000fe20000010000 */
[--C-:B------:R-:W-:Y:S01]  /*1f4a0*/  LOP3.LUT R106, R85, UR22, R92.reuse, 0x96, !PT ;  /* 0x00000016556a7c12 */ /* 0x100fe2000f8e965c */
[----:B------:R-:W-:Y:S01]  /*1f4b0*/  IMAD.WIDE.U32 R104, R219, -0x2daee0ad, RZ ;  /* 0xd2511f53db687825 */ /* 0x000fe200078e00ff */
[----:B------:R-:W-:Y:S01]  /*1f4c0*/  F2FP.F16.F32.PACK_AB R99, R107, R99 ;  /* 0x000000636b63723e */ /* 0x000fe200000000ff */
[----:B------:R-:W1:Y:S01]  /*1f4d0*/  MUFU.EX2 R101, R210 ;  /* 0x000000d200657308 */ /* 0x000e620000000800 */
[----:B------:R-:W-:Y:S01]  /*1f4e0*/  LOP3.LUT R140, R85, UR17, R92, 0x96, !PT ;  /* 0x00000011558c7c12 */ /* 0x000fe2000f8e965c */
[----:B------:R-:W-:Y:S01]  /*1f4f0*/  FADD.FTZ R107, R107, R3 ;  /* 0x000000036b6b7221 */ /* 0x000fe20000010000 */
[----:B------:R-:W-:Y:S02]  /*1f500*/  LOP3.LUT R3, R0, 0xffff, RZ, 0xc0, !PT ;  /* 0x0000ffff00037812 */ /* 0x000fe400078ec0ff */
[C---:B------:R-:W-:Y:S02]  /*1f510*/  LOP3.LUT R91, R84.reuse, 0xffff, RZ, 0xc0, !PT ;  /* 0x0000ffff545b7812 */ /* 0x040fe400078ec0ff */
[----:B------:R-:W-:Y:S02]  /*1f520*/  LOP3.LUT R120, R84, 0xffff, RZ, 0xc0, !PT ;  /* 0x0000ffff54787812 */ /* 0x000fe400078ec0ff */
[----:B------:R-:W-:Y:S02]  /*1f530*/  LOP3.LUT R85, R0, 0xff, RZ, 0xc0, !PT ;  /* 0x000000ff00557812 */ /* 0x000fe400078ec0ff */
[----:B------:R-:W-:Y:S02]  /*1f540*/  SHF.R.U32.HI R3, RZ, 0x8, R3 ;  /* 0x00000008ff037819 */ /* 0x000fe40000011603 */
[--C-:B------:R-:W-:Y:S02]  /*1f550*/  SHF.R.U32.HI R89, RZ, 0x18, R0.reuse ;  /* 0x00000018ff597819 */ /* 0x100fe40000011600 */
[----:B------:R-:W-:Y:S02]  /*1f560*/  PRMT R168, R85, 0x5410, R3 ;  /* 0x0000541055a87816 */ /* 0x000fe40000000003 */
[----:B------:R-:W-:Y:S01]  /*1f570*/  SHF.R.U32.HI R3, RZ, 0x10, R0 ;  /* 0x00000010ff037819 */ /* 0x000fe20000011600 */
[----:B-1----:R-:W-:Y:S01]  /*1f580*/  FADD.FTZ R85, R101, R94 ;  /* 0x0000005e65557221 */ /* 0x002fe20000010000 */
[----:B------:R-:W-:Y:S02]  /*1f590*/  LOP3.LUT R92, R84, 0xff, RZ, 0xc0, !PT ;  /* 0x000000ff545c7812 */ /* 0x000fe400078ec0ff */
[----:B------:R-:W-:Y:S02]  /*1f5a0*/  LOP3.LUT R0, R3, 0xff, RZ, 0xc0, !PT ;  /* 0x000000ff03007812 */ /* 0x000fe400078ec0ff */
[----:B------:R-:W-:Y:S02]  /*1f5b0*/  SHF.R.U32.HI R3, RZ, 0x8, R91 ;  /* 0x00000008ff037819 */ /* 0x000fe4000001165b */
[----:B------:R-:W-:Y:S02]  /*1f5c0*/  PRMT R167, R0, 0x5410, R89 ;  /* 0x0000541000a77816 */ /* 0x000fe40000000059 */
[----:B------:R-:W-:Y:S02]  /*1f5d0*/  PRMT R0, R2, 0x7632, R0 ;  /* 0x0000763202007816 */ /* 0x000fe40000000000 */
[--C-:B------:R-:W-:Y:S02]  /*1f5e0*/  PRMT R202, R92, 0x5410, R3.reuse ;  /* 0x000054105cca7816 */ /* 0x100fe40000000003 */
[----:B------:R-:W-:Y:S02]  /*1f5f0*/  PRMT R3, R74, 0x7632, R3 ;  /* 0x000076324a037816 */ /* 0x000fe40000000003 */
[C---:B------:R-:W-:Y:S01]  /*1f600*/  F2FP.F16.F32.PACK_AB R101, R110.reuse, R101 ;  /* 0x000000656e65723e */ /* 0x040fe200000000ff */
[----:B------:R-:W-:Y:S01]  /*1f610*/  FADD.FTZ R110, R110, R85 ;  /* 0x000000556e6e7221 */ /* 0x000fe20000010000 */
[--C-:B------:R-:W-:Y:S02]  /*1f620*/  SHF.R.U32.HI R100, RZ, 0x10, R84.reuse ;  /* 0x00000010ff647819 */ /* 0x100fe40000011654 */
[----:B------:R-:W-:Y:S02]  /*1f630*/  LOP3.LUT R136, R84, 0xff, RZ, 0xc0, !PT ;  /* 0x000000ff54887812 */ /* 0x000fe400078ec0ff */
[--C-:B------:R-:W-:Y:S02]  /*1f640*/  SHF.R.U32.HI R151, RZ, 0x18, R84.reuse ;  /* 0x00000018ff977819 */ /* 0x100fe40000011654 */
[--C-:B------:R-:W-:Y:S02]  /*1f650*/  SHF.R.U32.HI R155, RZ, 0x10, R84.reuse ;  /* 0x00000010ff9b7819 */ /* 0x100fe40000011654 */
[----:B------:R-:W-:Y:S02]  /*1f660*/  SHF.R.U32.HI R102, RZ, 0x18, R84 ;  /* 0x00000018ff667819 */ /* 0x000fe40000011654 */
[----:B------:R-:W-:Y:S02]  /*1f670*/  LOP3.LUT R85, R148, 0xff, RZ, 0xc0, !PT ;  /* 0x000000ff94557812 */ /* 0x000fe400078ec0ff */
[----:B------:R-:W-:Y:S02]  /*1f680*/  LOP3.LUT R84, R105, UR25, R234, 0x96, !PT ;  /* 0x0000001969547c12 */ /* 0x000fe4000f8e96ea */
[----:B------:R-:W-:Y:S02]  /*1f690*/  PRMT R150, R85, 0x5410, R80 ;  /* 0x0000541055967816 */ /* 0x000fe40000000050 */
[C---:B------:R-:W-:Y:S02]  /*1f6a0*/  LOP3.LUT R129, R84.reuse, 0xff, RZ, 0xc0, !PT ;  /* 0x000000ff54817812 */ /* 0x040fe400078ec0ff */
[----:B------:R-:W-:Y:S02]  /*1f6b0*/  LOP3.LUT R80, R84, 0xffff, RZ, 0xc0, !PT ;  /* 0x0000ffff54507812 */ /* 0x000fe400078ec0ff */
[--C-:B------:R-:W-:Y:S02]  /*1f6c0*/  SHF.R.U32.HI R119, RZ, 0x10, R84.reuse ;  /* 0x00000010ff777819 */ /* 0x100fe40000011654 */
[--C-:B------:R-:W-:Y:S02]  /*1f6d0*/  SHF.R.U32.HI R124, RZ, 0x18, R84.reuse ;  /* 0x00000018ff7c7819 */ /* 0x100fe40000011654 */
[----:B------:R-:W-:Y:S02]  /*1f6e0*/  PRMT R84, R75, 0x7632, R84 ;  /* 0x000076324b547816 */ /* 0x000fe40000000054 */
[----:B------:R-:W-:Y:S02]  /*1f6f0*/  PRMT R89, R88, 0x7632, R89 ;  /* 0x0000763258597816 */ /* 0x000fe40000000059 */
[----:B------:R-:W-:Y:S02]  /*1f700*/  SHF.R.U32.HI R80, RZ, 0x8, R80 ;  /* 0x00000008ff507819 */ /* 0x000fe40000011650 */
[----:B------:R-:W-:Y:S02]  /*1f710*/  PRMT R92, R90, 0x7632, R92 ;  /* 0x000076325a5c7816 */ /* 0x000fe4000000005c */
[----:B------:R-:W-:Y:S02]  /*1f720*/  LOP3.LUT R91, R80, 0xffff, RZ, 0xc0, !PT ;  /* 0x0000ffff505b7812 */ /* 0x000fe400078ec0ff */
[----:B------:R-:W-:Y:S02]  /*1f730*/  LOP3.LUT R119, R119, 0xff, RZ, 0xc0, !PT ;  /* 0x000000ff77777812 */ /* 0x000fe400078ec0ff */
[----:B------:R-:W-:Y:S02]  /*1f740*/  ISETP.LE.U32.AND P2, PT, R124, UR12, PT ;  /* 0x0000000c7c007c0c */ /* 0x000fe4000bf43070 */
[----:B------:R-:W-:Y:S02]  /*1f750*/  PRMT R94, R93, 0x7632, R94 ;  /* 0x000076325d5e7816 */ /* 0x000fe4000000005e */
[----:B------:R-:W-:Y:S02]  /*1f760*/  PRMT R96, R95, 0x7632, R96 ;  /* 0x000076325f607816 */ /* 0x000fe40000000060 */
[----:B------:R-:W-:Y:S02]  /*1f770*/  PRMT R98, R97, 0x7632, R98 ;  /* 0x0000763261627816 */ /* 0x000fe40000000062 */
[----:B------:R-:W-:Y:S02]  /*1f780*/  LOP3.LUT R114, R105, UR30, R234, 0x96, !PT ;  /* 0x0000001e69727c12 */ /* 0x000fe4000f8e96ea */
[----:B------:R-:W-:Y:S02]  /*1f790*/  SHF.R.U32.HI R81, RZ, 0x18, R104 ;  /* 0x00000018ff517819 */ /* 0x000fe40000011668 */
[--C-:B------:R-:W-:Y:S02]  /*1f7a0*/  SHF.R.U32.HI R85, RZ, 0x10, R148.reuse ;  /* 0x00000010ff557819 */ /* 0x100fe40000011694 */
[----:B------:R-:W-:Y:S02]  /*1f7b0*/  SHF.R.U32.HI R148, RZ, 0x18, R148 ;  /* 0x00000018ff947819 */ /* 0x000fe40000011694 */
[----:B------:R-:W-:Y:S02]  /*1f7c0*/  LOP3.LUT R85, R85, 0xff, RZ, 0xc0, !PT ;  /* 0x000000ff55557812 */ /* 0x000fe400078ec0ff */
[----:B------:R-:W-:Y:S02]  /*1f7d0*/  LOP3.LUT R144, R104, 0xffff, RZ, 0xc0, !PT ;  /* 0x0000ffff68907812 */ /* 0x000fe400078ec0ff */
[----:B------:R-:W-:Y:S02]  /*1f7e0*/  PRMT R148, R85, 0x5410, R148 ;  /* 0x0000541055947816 */ /* 0x000fe40000000094 */
[--C-:B------:R-:W-:Y:S01]  /*1f7f0*/  HSET2.LE.AND R72, R72, R131.reuse, PT ;  /* 0x0000008348487233 */ /* 0x100fe20003803000 */
[----:B------:R-:W-:Y:S01]  /*1f800*/  MUFU.EX2 R85, R216 ;  /* 0x000000d800557308 */ /* 0x000fe20000000800 */
[----:B------:R-:W-:Y:S02]  /*1f810*/  LOP3.LUT R73, R73, R145, RZ, 0xc0, !PT ;  /* 0x0000009149497212 */ /* 0x000fe400078ec0ff */
[--C-:B------:R-:W-:Y:S02]  /*1f820*/  SHF.R.U32.HI R145, RZ, 0x10, R104.reuse ;  /* 0x00000010ff917819 */ /* 0x100fe40000011668 */
[----:B------:R-:W-:Y:S02]  /*1f830*/  LOP3.LUT R72, R72, R146, RZ, 0xc0, !PT ;  /* 0x0000009248487212 */ /* 0x000fe400078ec0ff */
[----:B------:R-:W-:Y:S02]  /*1f840*/  LOP3.LUT R149, R104, 0xff, RZ, 0xc0, !PT ;  /* 0x000000ff68957812 */ /* 0x000fe400078ec0ff */
[----:B------:R-:W-:Y:S01]  /*1f850*/  SHF.R.U32.HI R146, RZ, 0x18, R104 ;  /* 0x00000018ff927819 */ /* 0x000fe20000011668 */
[----:B----4-:R-:W-:Y:S02]  /*1f860*/  @!P3 HADD2 R116, -R2.H0_H0, -RZ.H0_H0 ;  /* 0xa00000ff0274b230 */ /* 0x010fe40000000900 */
[----:B------:R-:W-:Y:S03]  /*1f870*/  @!P4 HADD2 R113, -R0.H0_H0, -RZ.H0_H0 ;  /* 0xa00000ff0071c230 */ /* 0x000fe60000000900 */
[----:B------:R-:W-:Y:S01]  /*1f880*/  PRMT R133, R116, 0x7610, R133 ;  /* 0x0000761074857816 */ /* 0x000fe20000000085 */
[----:B------:R-:W-:Y:S01]  /*1f890*/  @!P3 STL.S16 [R1+0xa8], R116 ;  /* 0x0000a8740100b387 */ /* 0x000fe20000100600 */
[----:B------:R-:W-:Y:S01]  /*1f8a0*/  ISETP.LE.U32.AND P3, PT, R119, UR12, PT ;  /* 0x0000000c77007c0c */ /* 0x000fe2000bf63070 */
[----:B------:R-:W-:Y:S01]  /*1f8b0*/  @!P5 HADD2 R112, -R74.H0_H0, -RZ.H0_H0 ;  /* 0xa00000ff4a70d230 */ /* 0x000fe20000000900 */
[----:B------:R-:W-:Y:S01]  /*1f8c0*/  PRMT R156, R113, 0x7610, R156 ;  /* 0x00007610719c7816 */ /* 0x000fe2000000009c */
[----:B------:R-:W-:Y:S01]  /*1f8d0*/  @!P4 STL.S16 [R1+0xa4], R113 ;  /* 0x0000a4710100c387 */ /* 0x000fe20000100600 */
[----:B------:R-:W-:Y:S01]  /*1f8e0*/  ISETP.LE.U32.AND P4, PT, R91, UR12, PT ;  /* 0x0000000c5b007c0c */ /* 0x000fe2000bf83070 */
[----:B--2---:R-:W-:Y:S01]  /*1f8f0*/  @!P0 HADD2 R111, -R3.H0_H0, -RZ.H0_H0 ;  /* 0xa00000ff036f8230 */ /* 0x004fe20000000900 */
[----:B------:R-:W-:Y:S01]  /*1f900*/  PRMT R139, R112, 0x7610, R139 ;  /* 0x00007610708b7816 */ /* 0x000fe2000000008b */
[----:B------:R1:W-:Y:S03]  /*1f910*/  @!P5 STL.S16 [R1+0xa0], R112 ;  /* 0x0000a0700100d387 */ /* 0x0003e60000100600 */
[----:B------:R-:W-:Y:S01]  /*1f920*/  PRMT R154, R111, 0x7610, R154 ;  /* 0x000076106f9a7816 */ /* 0x000fe2000000009a */
[----:B------:R2:W-:Y:S01]  /*1f930*/  @!P0 STL.S16 [R1+0x9c], R111 ;  /* 0x00009c6f01008387 */ /* 0x0005e20000100600 */
[----:B------:R-:W-:Y:S02]  /*1f940*/  ISETP.LE.U32.AND P0, PT, R129, UR12, PT ;  /* 0x0000000c81007c0c */ /* 0x000fe4000bf03070 */
[----:B------:R-:W-:Y:S01]  /*1f950*/  PRMT R232, R139, 0x7610, R232 ;  /* 0x000076108be87816 */ /* 0x000fe200000000e8 */
[----:B------:R3:W4:Y:S04]  /*1f960*/  LDL.S16 R134, [R1+0xd0] ;  /* 0x0000d00001867983 */ /* 0x0007280000100600 */
[----:B------:R3:W3:Y:S04]  /*1f970*/  LDL.S16 R128, [R1+0xcc] ;  /* 0x0000cc0001807983 */ /* 0x0006e80000100600 */
[----:B------:R2:W3:Y:S04]  /*1f980*/  LDL.S16 R127, [R1+0xc8] ;  /* 0x0000c800017f7983 */ /* 0x0004e80000100600 */
[----:B------:R3:W3:Y:S04]  /*1f990*/  LDL.S16 R125, [R1+0xc4] ;  /* 0x0000c400017d7983 */ /* 0x0006e80000100600 */
[----:B------:R3:W3:Y:S01]  /*1f9a0*/  LDL.S16 R123, [R1+0xbc] ;  /* 0x0000bc00017b7983 */ /* 0x0006e20000100600 */
[----:B-1----:R-:W-:Y:S03]  /*1f9b0*/  LOP3.LUT R112, R86, 0xffff, RZ, 0xc0, !PT ;  /* 0x0000ffff56707812 */ /* 0x002fe600078ec0ff */
[----:B------:R1:W3:Y:S01]  /*1f9c0*/  LDL.S16 R121, [R1+0xb8] ;  /* 0x0000b80001797983 */ /* 0x0002e20000100600 */
[----:B------:R-:W-:Y:S03]  /*1f9d0*/  SHF.R.U32.HI R112, RZ, 0x8, R112 ;  /* 0x00000008ff707819 */ /* 0x000fe60000011670 */
[----:B------:R1:W3:Y:S01]  /*1f9e0*/  LDL.S16 R116, [R1+0xb4] ;  /* 0x0000b40001747983 */ /* 0x0002e20000100600 */
[----:B------:R-:W-:Y:S03]  /*1f9f0*/  LOP3.LUT R112, R112, 0xffff, RZ, 0xc0, !PT ;  /* 0x0000ffff70707812 */ /* 0x000fe600078ec0ff */
[----:B------:R1:W3:Y:S01]  /*1fa00*/  LDL.S16 R113, [R1+0xb0] ;  /* 0x0000b00001717983 */ /* 0x0002e20000100600 */
[----:B------:R-:W-:Y:S03]  /*1fa10*/  ISETP.LE.U32.AND P5, PT, R112, UR12, PT ;  /* 0x0000000c70007c0c */ /* 0x000fe6000bfa3070 */
[----:B--2---:R1:W2:Y:S01]  /*1fa20*/  LDL.S16 R111, [R1+0xc0] ;  /* 0x0000c000016f7983 */ /* 0x0042a20000100600 */
[----:B----4-:R-:W-:Y:S09]  /*1fa30*/  @!P6 HADD2 R134, -R75.H0_H0, -RZ.H0_H0 ;  /* 0xa00000ff4b86e230 */ /* 0x010ff20000000900 */
[----:B---3--:R-:W-:Y:S01]  /*1fa40*/  @!P5 HADD2 R128, -R84.H0_H0, -RZ.H0_H0 ;  /* 0xa00000ff5480d230 */ /* 0x008fe20000000900 */
[----:B------:R-:W-:Y:S01]  /*1fa50*/  PRMT R157, R134, 0x7610, R157 ;  /* 0x00007610869d7816 */ /* 0x000fe2000000009d */
[----:B------:R-:W-:Y:S01]  /*1fa60*/  @!P6 STL.S16 [R1+0xd0], R134 ;  /* 0x0000d0860100e387 */ /* 0x000fe20000100600 */
[C---:B------:R-:W-:Y:S01]  /*1fa70*/  LOP3.LUT P6, RZ, R191.reuse, 0x10000000, RZ, 0xc0, !PT ;  /* 0x10000000bfff7812 */ /* 0x040fe200078cc0ff */
[----:B------:R-:W-:Y:S01]  /*1fa80*/  @!P1 HADD2 R127, -R88.H0_H0, -RZ.H0_H0 ;  /* 0xa00000ff587f9230 */ /* 0x000fe20000000900 */
[----:B------:R-:W-:Y:S01]  /*1fa90*/  PRMT R204, R128, 0x7610, R204 ;  /* 0x0000761080cc7816 */ /* 0x000fe200000000cc */
[----:B------:R3:W-:Y:S01]  /*1faa0*/  @!P5 STL.S16 [R1+0xcc], R128 ;  /* 0x0000cc800100d387 */ /* 0x0007e20000100600 */
[----:B------:R-:W-:Y:S02]  /*1fab0*/  LOP3.LUT R191, R191, 0xfbffffff, RZ, 0xc0, !PT ;  /* 0xfbffffffbfbf7812 */ /* 0x000fe400078ec0ff */
[----:B------:R-:W-:Y:S01]  /*1fac0*/  PRMT R205, R127, 0x7610, R205 ;  /* 0x000076107fcd7816 */ /* 0x000fe200000000cd */
[----:B------:R-:W-:Y:S01]  /*1fad0*/  @!P1 STL.S16 [R1+0xc8], R127 ;  /* 0x0000c87f01009387 */ /* 0x000fe20000100600 */
[----:B------:R-:W-:Y:S01]  /*1fae0*/  ISETP.LE.U32.AND P1, PT, R137, UR12, PT ;  /* 0x0000000c89007c0c */ /* 0x000fe2000bf23070 */
[----:B------:R-:W-:Y:S04]  /*1faf0*/  @!P0 HADD2 R123, -R90.H0_H0, -RZ.H0_H0 ;  /* 0xa00000ff5a7b8230 */ /* 0x000fe80000000900 */
[----:B------:R-:W-:Y:S01]  /*1fb00*/  @!P6 HADD2 R125, -R89.H0_H0, -RZ.H0_H0 ;  /* 0xa00000ff597de230 */ /* 0x000fe20000000900 */
[----:B------:R-:W-:Y:S01]  /*1fb10*/  PRMT R245, R123, 0x7610, R245 ;  /* 0x000076107bf57816 */ /* 0x000fe200000000f5 */
[----:B------:R-:W-:Y:S02]  /*1fb20*/  @!P4 HADD2 R121, -R92.H0_H0, -RZ.H0_H0 ;  /* 0xa00000ff5c79c230 */ /* 0x000fe40000000900 */
[----:B------:R-:W-:Y:S01]  /*1fb30*/  @!P3 HADD2 R116, -R93.H0_H0, -RZ.H0_H0 ;  /* 0xa00000ff5d74b230 */ /* 0x000fe20000000900 */
[----:B------:R-:W-:Y:S01]  /*1fb40*/  PRMT R130, R125, 0x7610, R130 ;  /* 0x000076107d827816 */ /* 0x000fe20000000082 */
[----:B------:R4:W-:Y:S01]  /*1fb50*/  @!P6 STL.S16 [R1+0xc4], R125 ;  /* 0x0000c47d0100e387 */ /* 0x0009e20000100600 */
[----:B------:R-:W-:Y:S01]  /*1fb60*/  PRMT R243, R121, 0x7610, R243 ;  /* 0x0000761079f37816 */ /* 0x000fe200000000f3 */
[----:B------:R-:W-:Y:S01]  /*1fb70*/  @!P2 HADD2 R113, -R94.H0_H0, -RZ.H0_H0 ;  /* 0xa00000ff5e71a230 */ /* 0x000fe20000000900 */
[----:B------:R-:W-:Y:S01]  /*1fb80*/  PRMT R234, R116, 0x7610, R234 ;  /* 0x0000761074ea7816 */ /* 0x000fe200000000ea */
[----:B------:R1:W-:Y:S01]  /*1fb90*/  @!P0 STL.S16 [R1+0xbc], R123 ;  /* 0x0000bc7b01008387 */ /* 0x0003e20000100600 */
[----:B------:R-:W-:Y:S02]  /*1fba0*/  ISETP.LE.U32.AND P0, PT, R135, UR12, PT ;  /* 0x0000000c87007c0c */ /* 0x000fe4000bf03070 */
[----:B------:R-:W-:Y:S01]  /*1fbb0*/  PRMT R224, R113, 0x7610, R224 ;  /* 0x0000761071e07816 */ /* 0x000fe200000000e0 */
[----:B------:R1:W4:Y:S01]  /*1fbc0*/  LDL.S16 R86, [R1+0xd8] ;  /* 0x0000d80001567983 */ /* 0x0003220000100600 */
[----:B---3--:R-:W-:Y:S02]  /*1fbd0*/  LOP3.LUT R128, R104, 0xff, RZ, 0xc0, !PT ;  /* 0x000000ff68807812 */ /* 0x008fe400078ec0ff */
[----:B------:R-:W-:Y:S01]  /*1fbe0*/  ISETP.LE.U32.AND P6, PT, R81, UR12, PT ;  /* 0x0000000c51007c0c */ /* 0x000fe2000bfc3070 */
[----:B------:R3:W3:Y:S01]  /*1fbf0*/  LDL.S16 R80, [R1+0xd4] ;  /* 0x0000d40001507983 */ /* 0x0006e20000100600 */
[----:B------:R-:W-:Y:S04]  /*1fc00*/  PRMT R77, R130, 0x7610, R77 ;  /* 0x00007610824d7816 */ /* 0x000fe8000000004d */
[----:B------:R-:W-:Y:S01]  /*1fc10*/  PRMT R221, R77, 0x7610, R221 ;  /* 0x000076104ddd7816 */ /* 0x000fe200000000dd */
[----:B--2---:R-:W-:Y:S05]  /*1fc20*/  @!P0 HADD2 R111, -R95.H0_H0, -RZ.H0_H0 ;  /* 0xa00000ff5f6f8230 */ /* 0x004fea0000000900 */
[----:B------:R-:W-:Y:S01]  /*1fc30*/  PRMT R203, R111, 0x7610, R203 ;  /* 0x000076106fcb7816 */ /* 0x000fe200000000cb */
[----:B----4-:R2:W4:Y:S04]  /*1fc40*/  LDL.S16 R125, [R1+0xe0] ;  /* 0x0000e000017d7983 */ /* 0x0105280000100600 */
[----:B-1----:R2:W2:Y:S04]  /*1fc50*/  LDL.S16 R123, [R1+0xdc] ;  /* 0x0000dc00017b7983 */ /* 0x0024a80000100600 */
[----:B------:R1:W-:Y:S04]  /*1fc60*/  @!P4 STL.S16 [R1+0xb8], R121 ;  /* 0x0000b8790100c387 */ /* 0x0003e80000100600 */
[----:B------:R1:W-:Y:S01]  /*1fc70*/  @!P3 STL.S16 [R1+0xb4], R116 ;  /* 0x0000b4740100b387 */ /* 0x0003e20000100600 */
[----:B------:R-:W-:Y:S03]  /*1fc80*/  ISETP.LE.U32.AND P3, PT, R122, UR12, PT ;  /* 0x0000000c7a007c0c */ /* 0x000fe6000bf63070 */
[----:B------:R1:W-:Y:S01]  /*1fc90*/  @!P2 STL.S16 [R1+0xb0], R113 ;  /* 0x0000b0710100a387 */ /* 0x0003e20000100600 */
[----:B------:R-:W-:Y:S03]  /*1fca0*/  ISETP.LE.U32.AND P2, PT, R126, UR12, PT ;  /* 0x0000000c7e007c0c */ /* 0x000fe6000bf43070 */
[----:B------:R1:W-:Y:S01]  /*1fcb0*/  @!P0 STL.S16 [R1+0xc0], R111 ;  /* 0x0000c06f01008387 */ /* 0x0003e20000100600 */
[----:B------:R-:W-:Y:S03]  /*1fcc0*/  ISETP.LE.U32.AND P0, PT, R128, UR12, PT ;  /* 0x0000000c80007c0c */ /* 0x000fe6000bf03070 */
[----:B-1----:R1:W2:Y:S01]  /*1fcd0*/  LDL.S16 R121, [R1+0xac] ;  /* 0x0000ac0001797983 */ /* 0x0022a20000100600 */
[----:B------:R-:W-:Y:S10]  /*1fce0*/  MUFU.EX2 R116, R218 ;  /* 0x000000da00747308 */ /* 0x000ff40000000800 */
[----:B------:R1:W2:Y:S10]  /*1fcf0*/  MUFU.EX2 R113, R222 ;  /* 0x000000de00717308 */ /* 0x0002b40000000800 */
[----:B------:R2:W2:Y:S01]  /*1fd00*/  MUFU.EX2 R111, R223 ;  /* 0x000000df006f7308 */ /* 0x0004a20000000800 */
[----:B------:R-:W-:Y:S02]  /*1fd10*/  @!P1 HADD2 R86, -R98.H0_H0, -RZ.H0_H0 ;  /* 0xa00000ff62569230 */ /* 0x000fe40000000900 */
[----:B---3--:R-:W-:Y:S03]  /*1fd20*/  @!P0 HADD2 R80, -R99.H0_H0, -RZ.H0_H0 ;  /* 0xa00000ff63508230 */ /* 0x008fe60000000900 */
[----:B-1----:R-:W-:Y:S02]  /*1fd30*/  PRMT R222, R86, 0x7610, R222 ;  /* 0x0000761056de7816 */ /* 0x002fe400000000de */
[----:B------:R-:W-:Y:S01]  /*1fd40*/  PRMT R219, R80, 0x7610, R219 ;  /* 0x0000761050db7816 */ /* 0x000fe200000000db */
[----:B----4-:R-:W-:Y:S02]  /*1fd50*/  @!P3 HADD2 R125, -R96.H0_H0, -RZ.H0_H0 ;  /* 0xa00000ff607db230 */ /* 0x010fe40000000900 */
[----:B--2---:R-:W-:Y:S03]  /*1fd60*/  @!P2 HADD2 R123, -R97.H0_H0, -RZ.H0_H0 ;  /* 0xa00000ff617ba230 */ /* 0x004fe60000000900 */
[----:B------:R-:W-:Y:S01]  /*1fd70*/  PRMT R152, R125, 0x7610, R152 ;  /* 0x000076107d987816 */ /* 0x000fe20000000098 */
[----:B------:R1:W-:Y:S01]  /*1fd80*/  @!P3 STL.S16 [R1+0xe0], R125 ;  /* 0x0000e07d0100b387 */ /* 0x0003e20000100600 */
[----:B------:R-:W-:Y:S03]  /*1fd90*/  PRMT R223, R123, 0x7610, R223 ;  /* 0x000076107bdf7816 */ /* 0x000fe600000000df */
[----:B------:R2:W-:Y:S04]  /*1fda0*/  @!P2 STL.S16 [R1+0xdc], R123 ;  /* 0x0000dc7b0100a387 */ /* 0x0005e80000100600 */
[----:B------:R3:W-:Y:S04]  /*1fdb0*/  @!P1 STL.S16 [R1+0xd8], R86 ;  /* 0x0000d85601009387 */ /* 0x0007e80000100600 */
[----:B------:R4:W-:Y:S01]  /*1fdc0*/  @!P0 STL.S16 [R1+0xd4], R80 ;  /* 0x0000d45001008387 */ /* 0x0009e20000100600 */
[----:B-1----:R-:W-:Y:S02]  /*1fdd0*/  LOP3.LUT R125, R106, 0xff, RZ, 0xc0, !PT ;  /* 0x000000ff6a7d7812 */ /* 0x002fe400078ec0ff */
[----:B--2---:R-:W-:Y:S02]  /*1fde0*/  SHF.R.U32.HI R123, RZ, 0x10, R104 ;  /* 0x00000010ff7b7819 */ /* 0x004fe40000011668 */
[----:B---3--:R-:W-:Y:S02]  /*1fdf0*/  LOP3.LUT R86, R100, 0xff, RZ, 0xc0, !PT ;  /* 0x000000ff64567812 */ /* 0x008fe400078ec0ff */
[----:B------:R-:W-:Y:S02]  /*1fe00*/  PRMT R100, R99, 0x7632, R100 ;  /* 0x0000763263647816 */ /* 0x000fe40000000064 */
[----:B----4-:R-:W-:Y:S02]  /*1fe10*/  LOP3.LUT R80, R104, 0xffff, RZ, 0xc0, !PT ;  /* 0x0000ffff68507812 */ /* 0x010fe400078ec0ff */
[----:B------:R-:W-:Y:S02]  /*1fe20*/  PRMT R201, R86, 0x5410, R102 ;  /* 0x0000541056c97816 */ /* 0x000fe40000000066 */
[----:B------:R-:W-:Y:S02]  /*1fe30*/  SHF.R.U32.HI R80, RZ, 0x8, R80 ;  /* 0x00000008ff507819 */ /* 0x000fe40000011650 */
[----:B------:R-:W-:Y:S02]  /*1fe40*/  LOP3.LUT R123, R123, 0xff, RZ, 0xc0, !PT ;  /* 0x000000ff7b7b7812 */ /* 0x000fe400078ec0ff */
[----:B------:R-:W-:Y:S01]  /*1fe50*/  LOP3.LUT R127, R80, 0xffff, RZ, 0xc0, !PT ;  /* 0x0000ffff507f7812 */ /* 0x000fe200078ec0ff */
[----:B------:R-:W-:Y:S01]  /*1fe60*/  FADD.FTZ R80, R113, R103 ;  /* 0x0000006771507221 */ /* 0x000fe20000010000 */
[----:B------:R-:W-:Y:S02]  /*1fe70*/  ISETP.LE.U32.AND P1, PT, R123, UR12, PT ;  /* 0x0000000c7b007c0c */ /* 0x000fe4000bf23070 */
[----:B------:R-:W-:Y:S02]  /*1fe80*/  ISETP.LE.U32.AND P0, PT, R127, UR12, PT ;  /* 0x0000000c7f007c0c */ /* 0x000fe4000bf03070 */
[----:B------:R-:W-:Y:S02]  /*1fe90*/  PRMT R102, R101, 0x7632, R102 ;  /* 0x0000763265667816 */ /* 0x000fe40000000066 */
[C---:B------:R-:W-:Y:S01]  /*1fea0*/  F2FP.F16.F32.PACK_AB R103, R111.reuse, R113 ;  /* 0x000000716f67723e */ /* 0x040fe200000000ff */
[----:B------:R-:W-:Y:S01]  /*1feb0*/  FADD.FTZ R111, R111, R80 ;  /* 0x000000506f6f7221 */ /* 0x000fe20000010000 */
[----:B------:R-:W-:Y:S01]  /*1fec0*/  F2FP.F16.F32.PACK_AB R105, R142, R116 ;  /* 0x000000748e69723e */ /* 0x000fe200000000ff */
[----:B------:R-:W-:Y:S01]  /*1fed0*/  FADD.FTZ R80, R116, R109 ;  /* 0x0000006d74507221 */ /* 0x000fe20000010000 */
[----:B------:R-:W-:Y:S01]  /*1fee0*/  PRMT R104, R103, 0x7632, R104 ;  /* 0x0000763267687816 */ /* 0x000fe20000000068 */
[----:B------:R1:W2:Y:S02]  /*1fef0*/  MUFU.EX2 R109, R217 ;  /* 0x000000d9006d7308 */ /* 0x0002a40000000800 */
[----:B------:R-:W-:Y:S01]  /*1ff00*/  FADD.FTZ R142, R142, R80 ;  /* 0x000000508e8e7221 */ /* 0x000fe20000010000 */
[----:B------:R-:W-:Y:S01]  /*1ff10*/  FADD.FTZ R80, R85, R107 ;  /* 0x0000006b55507221 */ /* 0x000fe20000010000 */
[C---:B------:R-:W-:Y:S01]  /*1ff20*/  F2FP.F16.F32.PACK_AB R107, R141.reuse, R85 ;  /* 0x000000558d6b723e */ /* 0x040fe200000000ff */
[----:B------:R-:W-:Y:S01]  /*1ff30*/  @!P0 HADD2 R121, -R100.H0_H0, -RZ.H0_H0 ;  /* 0xa00000ff64798230 */ /* 0x000fe20000000900 */
[----:B------:R-:W-:Y:S01]  /*1ff40*/  LOP3.LUT R85, R106, 0xffff, RZ, 0xc0, !PT ;  /* 0x0000ffff6a557812 */ /* 0x000fe200078ec0ff */
[----:B------:R-:W-:Y:S01]  /*1ff50*/  FADD.FTZ R141, R141, R80 ;  /* 0x000000508d8d7221 */ /* 0x000fe20000010000 */
[----:B------:R-:W-:Y:S02]  /*1ff60*/  IMAD.WIDE.U32 R80, R117, -0x326172a9, RZ ;  /* 0xcd9e8d5775507825 */ /* 0x000fe400078e00ff */
[----:B------:R3:W-:Y:S01]  /*1ff70*/  @!P0 STL.S16 [R1+0xac], R121 ;  /* 0x0000ac7901008387 */ /* 0x0007e20000100600 */
[----:B------:R-:W-:Y:S01]  /*1ff80*/  PRMT R218, R121, 0x7610, R218 ;  /* 0x0000761079da7816 */ /* 0x000fe200000000da */
[----:B------:R4:W2:Y:S01]  /*1ff90*/  MUFU.EX2 R117, R220 ;  /* 0x000000dc00757308 */ /* 0x0008a20000000800 */
[----:B------:R-:W-:Y:S01]  /*1ffa0*/  ISETP.LE.U32.AND P0, PT, R125, UR12, PT ;  /* 0x0000000c7d007c0c */ /* 0x000fe2000bf03070 */
[----:B------:R2:W2:Y:S01]  /*1ffb0*/  LDL.S16 R134, [R1+0xf8] ;  /* 0x0000f80001867983 */ /* 0x0004a20000100600 */
[----:B------:R-:W-:Y:S02]  /*1ffc0*/  SHF.R.U32.HI R76, RZ, 0x10, R80 ;  /* 0x00000010ff4c7819 */ /* 0x000fe40000011650 */
[----:B------:R-:W-:Y:S01]  /*1ffd0*/  LOP3.LUT R130, R80, 0xff, RZ, 0xc0, !PT ;  /* 0x000000ff50827812 */ /* 0x000fe200078ec0ff */
[----:B------:R2:W2:Y:S01]  /*1ffe0*/  LDL.S16 R86, [R1+0x110] ;  /* 0x0001100001567983 */ /* 0x0004a20000100600 */
[----:B------:R-:W-:Y:S02]  /*1fff0*/  LOP3.LUT R76, R76, 0xff, RZ, 0xc0, !PT ;  /* 0x000000ff4c4c7812 */ /* 0x000fe400078ec0ff */
[----:B-1----:R-:W-:Y:S01]  /*20000*/  PRMT R217, R205, 0x7610, R217 ;  /* 0x00007610cdd97816 */ /* 0x002fe200000000d9 */
[----:B------:R1:W2:Y:S01]  /*20010*/  LDL.S16 R138, [R1+0x10c] ;  /* 0x00010c00018a7983 */ /* 0x0002a20000100600 */
[----:B----4-:R-:W-:Y:S03]  /*20020*/  PRMT R220, R204, 0x7610, R220 ;  /* 0x00007610ccdc7816 */ /* 0x010fe600000000dc */
[----:B---3--:R1:W3:Y:S01]  /*20030*/  LDL.S16 R121, [R1+0xf4] ;  /* 0x0000f40001797983 */ /* 0x0082e20000100600 */
[----:B--2---:R-:W-:Y:S02]  /*20040*/  @!P1 HADD2 R134, -R101.H0_H0, -RZ.H0_H0 ;  /* 0xa00000ff65869230 */ /* 0x004fe40000000900 */
[----:B------:R-:W-:Y:S03]  /*20050*/  @!P0 HADD2 R86, -R103.H0_H0, -RZ.H0_H0 ;  /* 0xa00000ff67568230 */ /* 0x000fe60000000900 */
[----:B------:R-:W-:Y:S01]  /*20060*/  PRMT R216, R134, 0x7610, R216 ;  /* 0x0000761086d87816 */ /* 0x000fe200000000d8 */
[----:B------:R2:W-:Y:S01]  /*20070*/  @!P1 STL.S16 [R1+0xf8], R134 ;  /* 0x0000f88601009387 */ /* 0x0005e20000100600 */
[----:B------:R-:W-:Y:S01]  /*20080*/  PRMT R214, R86, 0x7610, R214 ;  /* 0x0000761056d67816 */ /* 0x000fe200000000d6 */
[----:B---3--:R-:W-:Y:S05]  /*20090*/  @!P6 HADD2 R121, -R102.H0_H0, -RZ.H0_H0 ;  /* 0xa00000ff6679e230 */ /* 0x008fea0000000900 */
[----:B------:R-:W-:Y:S01]  /*200a0*/  PRMT R215, R121, 0x7610, R215 ;  /* 0x0000761079d77816 */ /* 0x000fe200000000d7 */
[----:B------:R3:W-:Y:S01]  /*200b0*/  @!P6 STL.S16 [R1+0xf4], R121 ;  /* 0x0000f4790100e387 */ /* 0x0007e20000100600 */
[C-C-:B--2---:R-:W-:Y:S03]  /*200c0*/  LOP3.LUT R134, R81.reuse, UR17, R108.reuse, 0x96, !PT ;  /* 0x0000001151867c12 */ /* 0x144fe6000f8e966c */
[----:B------:R2:W-:Y:S01]  /*200d0*/  @!P0 STL.S16 [R1+0x110], R86 ;  /* 0x0001105601008387 */ /* 0x0005e20000100600 */
[----:B---3--:R-:W-:Y:S02]  /*200e0*/  SHF.R.U32.HI R121, RZ, 0x8, R85 ;  /* 0x00000008ff797819 */ /* 0x008fe40000011655 */
[----:B------:R-:W-:Y:S02]  /*200f0*/  LOP3.LUT R85, R81, UR22, R108, 0x96, !PT ;  /* 0x0000001651557c12 */ /* 0x000fe4000f8e966c */
[----:B------:R-:W-:Y:S01]  /*20100*/  LOP3.LUT R121, R121, 0xffff, RZ, 0xc0, !PT ;  /* 0x0000ffff79797812 */ /* 0x000fe200078ec0ff */
[----:B--2---:R-:W-:Y:S01]  /*20110*/  FADD.FTZ R86, R109, R110 ;  /* 0x0000006e6d567221 */ /* 0x004fe20000010000 */
[----:B------:R-:W-:Y:S02]  /*20120*/  F2FP.F16.F32.PACK_AB R109, R117, R109 ;  /* 0x0000006d756d723e */ /* 0x000fe400000000ff */
[----:B------:R-:W-:Y:S01]  /*20130*/  ISETP.LE.U32.AND P0, PT, R121, UR12, PT ;  /* 0x0000000c79007c0c */ /* 0x000fe2000bf03070 */
[----:B------:R-:W-:Y:S01]  /*20140*/  FADD.FTZ R117, R117, R86 ;  /* 0x0000005675757221 */ /* 0x000fe20000010000 */
[C---:B------:R-:W-:Y:S02]  /*20150*/  LOP3.LUT R86, R80.reuse, 0xffff, RZ, 0xc0, !PT ;  /* 0x0000ffff50567812 */ /* 0x040fe400078ec0ff */
[----:B------:R-:W-:Y:S02]  /*20160*/  LOP3.LUT R110, R80, 0xff, RZ, 0xc0, !PT ;  /* 0x000000ff506e7812 */ /* 0x000fe400078ec0ff */
[----:B------:R-:W-:Y:S02]  /*20170*/  SHF.R.U32.HI R86, RZ, 0x8, R86 ;  /* 0x00000008ff567819 */ /* 0x000fe40000011656 */
[--C-:B------:R-:W-:Y:S02]  /*20180*/  SHF.R.U32.HI R108, RZ, 0x18, R106.reuse ;  /* 0x00000018ff6c7819 */ /* 0x100fe4000001166a */
[----:B------:R-:W-:Y:S02]  /*20190*/  LOP3.LUT R79, R85, 0xffff, RZ, 0xc0, !PT ;  /* 0x0000ffff554f7812 */ /* 0x000fe400078ec0ff */
[----:B------:R-:W-:Y:S01]  /*201a0*/  SHF.R.U32.HI R106, RZ, 0x10, R106 ;  /* 0x00000010ff6a7819 */ /* 0x000fe2000001166a */
[----:B------:R-:W-:Y:S01]  /*201b0*/  @!P0 HADD2 R138, -R104.H0_H0, -RZ.H0_H0 ;  /* 0xa00000ff688a8230 */ /* 0x000fe20000000900 */
[----:B------:R-:W-:Y:S02]  /*201c0*/  PRMT R199, R110, 0x5410, R86 ;  /* 0x000054106ec77816 */ /* 0x000fe40000000056 */
[----:B------:R-:W-:Y:S02]  /*201d0*/  SHF.R.U32.HI R86, RZ, 0x8, R79 ;  /* 0x00000008ff567819 */ /* 0x000fe4000001164f */
[----:B------:R-:W-:Y:S01]  /*201e0*/  PRMT R213, R138, 0x7610, R213 ;  /* 0x000076108ad57816 */ /* 0x000fe200000000d5 */
[----:B------:R2:W-:Y:S01]  /*201f0*/  @!P0 STL.S16 [R1+0x10c], R138 ;  /* 0x00010c8a01008387 */ /* 0x0005e20000100600 */
[----:B------:R-:W-:Y:S02]  /*20200*/  LOP3.LUT R79, R106, 0xff, RZ, 0xc0, !PT ;  /* 0x000000ff6a4f7812 */ /* 0x000fe400078ec0ff */
[----:B------:R-:W-:Y:S01]  /*20210*/  ISETP.LE.U32.AND P0, PT, R108, UR12, PT ;  /* 0x0000000c6c007c0c */ /* 0x000fe2000bf03070 */
[----:B------:R1:W3:Y:S01]  /*20220*/  LDL.S16 R198, [R1+0x108] ;  /* 0x0001080001c67983 */ /* 0x0002e20000100600 */
[----:B------:R-:W-:Y:S02]  /*20230*/  ISETP.LE.U32.AND P1, PT, R79, UR12, PT ;  /* 0x0000000c4f007c0c */ /* 0x000fe4000bf23070 */
[----:B------:R-:W-:Y:S01]  /*20240*/  LOP3.LUT R108, R85, 0xff, RZ, 0xc0, !PT ;  /* 0x000000ff556c7812 */ /* 0x000fe200078ec0ff */
[----:B------:R1:W4:Y:S01]  /*20250*/  LDL.S16 R143, [R1+0x104] ;  /* 0x00010400018f7983 */ /* 0x0003220000100600 */
[----:B------:R-:W-:Y:S02]  /*20260*/  PRMT R106, R105, 0x7632, R106 ;  /* 0x00007632696a7816 */ /* 0x000fe4000000006a */
[----:B------:R-:W-:Y:S01]  /*20270*/  ISETP.LE.U32.AND P5, PT, R108, UR12, PT ;  /* 0x0000000c6c007c0c */ /* 0x000fe2000bfa3070 */
[----:B------:R1:W4:Y:S01]  /*20280*/  LDL.S16 R116, [R1+0xec] ;  /* 0x0000ec0001747983 */ /* 0x0003220000100600 */
[--C-:B------:R-:W-:Y:S02]  /*20290*/  SHF.R.U32.HI R108, RZ, 0x10, R85.reuse ;  /* 0x00000010ff6c7819 */ /* 0x100fe40000011655 */
[----:B------:R-:W-:Y:S01]  /*202a0*/  LOP3.LUT R86, R86, 0xffff, RZ, 0xc0, !PT ;  /* 0x0000ffff56567812 */ /* 0x000fe200078ec0ff */
[----:B------:R1:W4:Y:S01]  /*202b0*/  LDL.S16 R113, [R1+0xe8] ;  /* 0x0000e80001717983 */ /* 0x0003220000100600 */
[----:B------:R-:W-:Y:S02]  /*202c0*/  LOP3.LUT R110, R108, 0xff, RZ, 0xc0, !PT ;  /* 0x000000ff6c6e7812 */ /* 0x000fe400078ec0ff */
[----:B------:R-:W-:Y:S02]  /*202d0*/  ISETP.LE.U32.AND P4, PT, R86, UR12, PT ;  /* 0x0000000c56007c0c */ /* 0x000fe4000bf83070 */
[----:B------:R-:W-:Y:S02]  /*202e0*/  ISETP.LE.U32.AND P3, PT, R110, UR12, PT ;  /* 0x0000000c6e007c0c */ /* 0x000fe4000bf63070 */
[----:B------:R-:W-:Y:S02]  /*202f0*/  PRMT R108, R107, 0x7632, R108 ;  /* 0x000076326b6c7816 */ /* 0x000fe4000000006c */
[----:B------:R-:W-:Y:S01]  /*20300*/  LOP3.LUT R81, R80, 0xffff, RZ, 0xc0, !PT ;  /* 0x0000ffff50517812 */ /* 0x000fe200078ec0ff */
[----:B--2---:R1:W2:Y:S01]  /*20310*/  LDL.S16 R138, [R1+0xf0] ;  /* 0x0000f000018a7983 */ /* 0x0042a20000100600 */
[----:B------:R-:W-:Y:S02]  /*20320*/  SHF.R.U32.HI R85, RZ, 0x18, R85 ;  /* 0x00000018ff557819 */ /* 0x000fe40000011655 */
[----:B------:R-:W-:Y:S02]  /*20330*/  PRMT R110, R109, 0x7632, R110 ;  /* 0x000076326d6e7816 */ /* 0x000fe4000000006e */
[----:B------:R-:W-:Y:S02]  /*20340*/  ISETP.LE.U32.AND P2, PT, R85, UR12, PT ;  /* 0x0000000c55007c0c */ /* 0x000fe4000bf43070 */
[----:B------:R-:W-:Y:S02]  /*20350*/  @P0 LOP3.LUT R191, R191, 0x4000000, RZ, 0xfc, !PT ;  /* 0x04000000bfbf0812 */ /* 0x000fe400078efcff */
[----:B------:R-:W-:Y:S01]  /*20360*/  PRMT R86, R133, 0x7610, R86 ;  /* 0x0000761085567816 */ /* 0x000fe20000000056 */
[----:B------:R-:W-:Y:S01]  /*20370*/  IMAD.WIDE.U32 R132, R132, -0x2daee0ad, RZ ;  /* 0xd2511f5384847825 */ /* 0x000fe200078e00ff */
[----:B------:R-:W-:Y:S02]  /*20380*/  LOP3.LUT R191, R191, 0xf7ffffff, RZ, 0xc0, !PT ;  /* 0xf7ffffffbfbf7812 */ /* 0x000fe400078ec0ff */
[----:B------:R-:W-:Y:S02]  /*20390*/  PRMT R85, R2, 0x5410, R0 ;  /* 0x0000541002557816 */ /* 0x000fe40000000000 */
[----:B------:R-:W-:Y:S02]  /*203a0*/  LOP3.LUT R139, R133, UR30, R166, 0x96, !PT ;  /* 0x0000001e858b7c12 */ /* 0x000fe4000f8e96a6 */
[----:B------:R-:W-:Y:S01]  /*203b0*/  @P5 LOP3.LUT R191, R191, 0x8000000, RZ, 0xfc, !PT ;  /* 0x08000000bfbf5812 */ /* 0x000fe200078efcff */
[----:B---3--:R-:W-:Y:S02]  /*203c0*/  @!P1 HADD2 R198, -R105.H0_H0, -RZ.H0_H0 ;  /* 0xa00000ff69c69230 */ /* 0x008fe40000000900 */
[----:B----4-:R-:W-:Y:S03]  /*203d0*/  @!P0 HADD2 R143, -R106.H0_H0, -RZ.H0_H0 ;  /* 0xa00000ff6a8f8230 */ /* 0x010fe60000000900 */
[----:B------:R-:W-:Y:S01]  /*203e0*/  PRMT R212, R198, 0x7610, R212 ;  /* 0x00007610c6d47816 */ /* 0x000fe200000000d4 */
[----:B------:R-:W-:Y:S01]  /*203f0*/  @!P1 STL.S16 [R1+0x108], R198 ;  /* 0x000108c601009387 */ /* 0x000fe20000100600 */
[----:B------:R-:W-:Y:S01]  /*20400*/  ISETP.LE.U32.AND P1, PT, R136, UR12, PT ;  /* 0x0000000c88007c0c */ /* 0x000fe2000bf23070 */
[----:B------:R-:W-:Y:S01]  /*20410*/  @!P4 HADD2 R116, -R108.H0_H0, -RZ.H0_H0 ;  /* 0xa00000ff6c74c230 */ /* 0x000fe20000000900 */
[----:B------:R-:W-:Y:S01]  /*20420*/  PRMT R211, R143, 0x7610, R211 ;  /* 0x000076108fd37816 */ /* 0x000fe200000000d3 */
[----:B------:R3:W-:Y:S01]  /*20430*/  @!P0 STL.S16 [R1+0x104], R143 ;  /* 0x0001048f01008387 */ /* 0x0007e20000100600 */
[----:B------:R-:W-:Y:S02]  /*20440*/  @!P3 HADD2 R113, -R109.H0_H0, -RZ.H0_H0 ;  /* 0xa00000ff6d71b230 */ /* 0x000fe40000000900 */
[----:B------:R-:W-:Y:S03]  /*20450*/  PRMT R209, R116, 0x7610, R209 ;  /* 0x0000761074d17816 */ /* 0x000fe600000000d1 */
[----:B------:R-:W-:Y:S01]  /*20460*/  PRMT R208, R113, 0x7610, R208 ;  /* 0x0000761071d07816 */ /* 0x000fe200000000d0 */
[----:B--2---:R-:W-:Y:S05]  /*20470*/  @!P5 HADD2 R138, -R107.H0_H0, -RZ.H0_H0 ;  /* 0xa00000ff6b8ad230 */ /* 0x004fea0000000900 */
[----:B------:R-:W-:Y:S01]  /*20480*/  PRMT R210, R138, 0x7610, R210 ;  /* 0x000076108ad27816 */ /* 0x000fe200000000d2 */
[----:B------:R2:W-:Y:S01]  /*20490*/  @!P5 STL.S16 [R1+0xf0], R138 ;  /* 0x0000f08a0100d387 */ /* 0x0005e20000100600 */
[----:B------:R-:W-:Y:S03]  /*204a0*/  ISETP.LE.U32.AND P5, PT, R194, UR12, PT ;  /* 0x0000000cc2007c0c */ /* 0x000fe6000bfa3070 */
[----:B------:R4:W-:Y:S01]  /*204b0*/  @!P4 STL.S16 [R1+0xec], R116 ;  /* 0x0000ec740100c387 */ /* 0x0009e20000100600 */
[--C-:B---3--:R-:W-:Y:S03]  /*204c0*/  SHF.R.U32.HI R143, RZ, 0x18, R80.reuse ;  /* 0x00000018ff8f7819 */ /* 0x108fe60000011650 */
[----:B------:R3:W-:Y:S06]  /*204d0*/  @!P3 STL.S16 [R1+0xe8], R113 ;  /* 0x0000e8710100b387 */ /* 0x0007ec0000100600 */
[----:B------:R-:W-:Y:S02]  /*204e0*/  @!P5 PRMT R2, R86, 0x5410, RZ ;  /* 0x000054105602d816 */ /* 0x000fe400000000ff */
[----:B------:R-:W-:Y:S02]  /*204f0*/  PRMT R86, R74, 0x5410, R3 ;  /* 0x000054104a567816 */ /* 0x000fe40000000003 */
[----:B------:R-:W-:Y:S01]  /*20500*/  ISETP.LE.U32.AND P5, PT, R175, UR12, PT ;  /* 0x0000000caf007c0c */ /* 0x000fe2000bfa3070 */
[----:B------:R-:W-:Y:S01]  /*20510*/  STG.E.U16 desc[UR26][R164.64+0xe], R2 ;  /* 0x00000e02a4007986 */ /* 0x000fe2000c10151a */
[--C-:B--2---:R-:W-:Y:S02]  /*20520*/  SHF.R.U32.HI R138, RZ, 0x10, R80.reuse ;  /* 0x00000010ff8a7819 */ /* 0x104fe40000011650 */
[----:B------:R-:W-:Y:S01]  /*20530*/  SHF.R.U32.HI R80, RZ, 0x18, R80 ;  /* 0x00000018ff507819 */ /* 0x000fe20000011650 */
[----:B----4-:R2:W4:Y:S03]  /*20540*/  MUFU.EX2 R116, R229 ;  /* 0x000000e500747308 */ /* 0x0105260000000800 */
[----:B------:R-:W-:Y:S05]  /*20550*/  PRMT R198, R76, 0x5410, R80 ;  /* 0x000054104cc67816 */ /* 0x000fea0000000050 */
[----:B------:R-:W-:Y:S01]  /*20560*/  @!P5 PRMT R74, R232, 0x5410, RZ ;  /* 0x00005410e84ad816 */ /* 0x000fe200000000ff */
[----:B------:R1:W4:Y:S01]  /*20570*/  LDL.S16 R80, [R1+0xe4] ;  /* 0x0000e40001507983 */ /* 0x0003220000100600 */
[----:B------:R-:W-:Y:S03]  /*20580*/  ISETP.LE.U32.AND P5, PT, R170, UR12, PT ;  /* 0x0000000caa007c0c */ /* 0x000fe6000bfa3070 */
[----:B---3--:R1:W3:Y:S01]  /*20590*/  LDL.S16 R113, [R1+0x100] ;  /* 0x0001000001717983 */ /* 0x0082e20000100600 */
[----:B--2---:R-:W-:Y:S01]  /*205a0*/  PRMT R229, R157, 0x7610, R229 ;  /* 0x000076109de57816 */ /* 0x004fe200000000e5 */
[----:B----4-:R-:W-:Y:S01]  /*205b0*/  FADD.FTZ R76, R116, R111 ;  /* 0x0000006f744c7221 */ /* 0x010fe20000010000 */
[C---:B------:R-:W-:Y:S01]  /*205c0*/  F2FP.F16.F32.PACK_AB R116, R78.reuse, R116 ;  /* 0x000000744e74723e */ /* 0x040fe200000000ff */
[----:B------:R-:W2:Y:S02]  /*205d0*/  MUFU.EX2 R111, R231 ;  /* 0x000000e7006f7308 */ /* 0x000ea40000000800 */
[----:B------:R-:W-:Y:S01]  /*205e0*/  FADD.FTZ R78, R78, R76 ;  /* 0x0000004c4e4e7221 */ /* 0x000fe20000010000 */
[--C-:B------:R-:W-:Y:S02]  /*205f0*/  SHF.R.U32.HI R76, RZ, 0x8, R120.reuse ;  /* 0x00000008ff4c7819 */ /* 0x100fe40000011678 */
[----:B------:R-:W-:Y:S02]  /*20600*/  PRMT R120, R116, 0x7632, R120 ;  /* 0x0000763274787816 */ /* 0x000fe40000000078 */
[----:B------:R-:W-:Y:S04]  /*20610*/  LOP3.LUT R76, R76, 0xffff, RZ, 0xc0, !PT ;  /* 0x0000ffff4c4c7812 */ /* 0x000fe800078ec0ff */
[----:B------:R-:W-:Y:S01]  /*20620*/  ISETP.LE.U32.AND P0, PT, R76, UR12, PT ;  /* 0x0000000c4c007c0c */ /* 0x000fe2000bf03070 */
[----:B--2---:R-:W-:Y:S01]  /*20630*/  FADD.FTZ R77, R111, R142 ;  /* 0x0000008e6f4d7221 */ /* 0x004fe20000010000 */
[----:B------:R-:W-:Y:S02]  /*20640*/  @!P2 HADD2 R80, -R110.H0_H0, -RZ.H0_H0 ;  /* 0xa00000ff6e50a230 */ /* 0x000fe40000000900 */
[----:B---3--:R-:W-:Y:S03]  /*20650*/  @!P1 HADD2 R113, -R116.H0_H0, -RZ.H0_H0 ;  /* 0xa00000ff74719230 */ /* 0x008fe60000000900 */
[----:B------:R-:W-:Y:S01]  /*20660*/  PRMT R207, R80, 0x7610, R207 ;  /* 0x0000761050cf7816 */ /* 0x000fe200000000cf */
[----:B------:R2:W-:Y:S01]  /*20670*/  @!P2 STL.S16 [R1+0xe4], R80 ;  /* 0x0000e4500100a387 */ /* 0x0005e20000100600 */
[----:B------:R-:W-:Y:S03]  /*20680*/  PRMT R206, R113, 0x7610, R206 ;  /* 0x0000761071ce7816 */ /* 0x000fe600000000ce */
[----:B--2---:R1:W2:Y:S04]  /*20690*/  LDL.S16 R80, [R1+0xfc] ;  /* 0x0000fc0001507983 */ /* 0x0042a80000100600 */
[----:B------:R3:W-:Y:S01]  /*206a0*/  @!P1 STL.S16 [R1+0x100], R113 ;  /* 0x0001007101009387 */ /* 0x0007e20000100600 */
[----:B------:R-:W-:Y:S04]  /*206b0*/  IADD3 R205, P1, R158, -0x80, RZ ;  /* 0xffffff809ecd7810 */ /* 0x000fe80007f3e0ff */
[----:B------:R-:W-:Y:S02]  /*206c0*/  IADD3.X R204, R159, -0x1, RZ, P1, !PT ;  /* 0xffffffff9fcc7810 */ /* 0x000fe40000ffe4ff */
[----:B------:R-:W-:Y:S02]  /*206d0*/  ISETP.LE.U32.AND P1, PT, R151, UR12, PT ;  /* 0x0000000c97007c0c */ /* 0x000fe4000bf23070 */
[--C-:B---3--:R-:W-:Y:S01]  /*206e0*/  LOP3.LUT R113, R133, UR25, R166.reuse, 0x96, !PT ;  /* 0x0000001985717c12 */ /* 0x108fe2000f8e96a6 */
[----:B--2---:R-:W-:Y:S05]  /*206f0*/  @!P0 HADD2 R80, -R120.H0_H0, -RZ.H0_H0 ;  /* 0xa00000ff78508230 */ /* 0x004fea0000000900 */
[----:B------:R-:W-:Y:S01]  /*20700*/  PRMT R166, R80, 0x7610, R166 ;  /* 0x0000761050a67816 */ /* 0x000fe200000000a6 */
[----:B------:R2:W-:Y:S01]  /*20710*/  @!P0 STL.S16 [R1+0xfc], R80 ;  /* 0x0000fc5001008387 */ /* 0x0005e20000100600 */
[----:B------:R-:W-:Y:S02]  /*20720*/  ISETP.LE.U32.AND P0, PT, R193, UR12, PT ;  /* 0x0000000cc1007c0c */ /* 0x000fe4000bf03070 */
[----:B------:R-:W-:Y:S01]  /*20730*/  MUFU.EX2 R193, R249 ;  /* 0x000000f900c17308 */ /* 0x000fe20000000800 */
[----:B------:R1:W3:Y:S10]  /*20740*/  LDL.S16 R175, [R1+0x68] ;  /* 0x0000680001af7983 */ /* 0x0002f40000100600 */
[----:B------:R-:W-:Y:S02]  /*20750*/  @!P0 PRMT R0, R156, 0x5410, RZ ;  /* 0x000054109c008816 */ /* 0x000fe400000000ff */
[----:B------:R-:W-:Y:S01]  /*20760*/  ISETP.LE.U32.AND P0, PT, R174, UR12, PT ;  /* 0x0000000cae007c0c */ /* 0x000fe2000bf03070 */
[----:B------:R-:W-:Y:S02]  /*20770*/  MUFU.EX2 R156, R228 ;  /* 0x000000e4009c7308 */ /* 0x000fe40000000800 */
[----:B------:R4:W-:Y:S04]  /*20780*/  STG.E.U16 desc[UR26][R164.64+0x10], R0 ;  /* 0x00001000a4007986 */ /* 0x0009e8000c10151a */
[----:B------:R1:W-:Y:S04]  /*20790*/  STG.E.U16 desc[UR26][R162.64+0x10], R74 ;  /* 0x0000104aa2007986 */ /* 0x0003e8000c10151a */
[----:B--2---:R-:W2:Y:S02]  /*207a0*/  MUFU.EX2 R80, R230 ;  /* 0x000000e600507308 */ /* 0x004ea40000000800 */
[----:B------:R-:W-:Y:S02]  /*207b0*/  @!P0 PRMT R3, R154, 0x5410, RZ ;  /* 0x000054109a038816 */ /* 0x000fe400000000ff */
[----:B------:R-:W-:Y:S02]  /*207c0*/  ISETP.LE.U32.AND P0, PT, R112, UR12, PT ;  /* 0x0000000c70007c0c */ /* 0x000fe4000bf03070 */
[----:B------:R-:W-:Y:S01]  /*207d0*/  PRMT R112, R88, 0x5410, R89 ;  /* 0x0000541058707816 */ /* 0x000fe20000000059 */
[----:B------:R1:W-:Y:S03]  /*207e0*/  STG.E.U16 desc[UR26][R162.64+0x12], R3 ;  /* 0x00001203a2007986 */ /* 0x0003e6000c10151a */
[----:B------:R-:W-:Y:S01]  /*207f0*/  MUFU.EX2 R154, R226 ;  /* 0x000000e2009a7308 */ /* 0x000fe20000000800 */
[C---:B--2---:R-:W-:Y:S01]  /*20800*/  F2FP.F16.F32.PACK_AB R111, R80.reuse, R111 ;  /* 0x0000006f506f723e */ /* 0x044fe200000000ff */
[----:B------:R-:W-:Y:S01]  /*20810*/  FADD.FTZ R157, R80, R77 ;  /* 0x0000004d509d7221 */ /* 0x000fe20000010000 */
[----:B------:R-:W-:Y:S07]  /*20820*/  FADD.FTZ R77, R156, R141 ;  /* 0x0000008d9c4d7221 */ /* 0x000fee0000010000 */
[----:B------:R-:W2:Y:S01]  /*20830*/  MUFU.EX2 R80, R227 ;  /* 0x000000e300507308 */ /* 0x000ea20000000800 */
[----:B----4-:R-:W-:Y:S02]  /*20840*/  PRMT R0, R95, 0x5410, R96 ;  /* 0x000054105f007816 */ /* 0x010fe40000000060 */
[----:B-1----:R-:W-:Y:S07]  /*20850*/  LOP3.LUT R74, R138, 0xff, RZ, 0xc0, !PT ;  /* 0x000000ff8a4a7812 */ /* 0x002fee00078ec0ff */
[----:B------:R-:W-:Y:S01]  /*20860*/  MUFU.EX2 R3, R233 ;  /* 0x000000e900037308 */ /* 0x000fe20000000800 */
[C---:B--2---:R-:W-:Y:S01]  /*20870*/  F2FP.F16.F32.PACK_AB R156, R80.reuse, R156 ;  /* 0x0000009c509c723e */ /* 0x044fe200000000ff */
[----:B------:R-:W-:Y:S01]  /*20880*/  FADD.FTZ R174, R80, R77 ;  /* 0x0000004d50ae7221 */ /* 0x000fe20000010000 */
[----:B------:R-:W-:Y:S01]  /*20890*/  FADD.FTZ R77, R154, R117 ;  /* 0x000000759a4d7221 */ /* 0x000fe20000010000 */
[----:B------:R-:W-:Y:S02]  /*208a0*/  PRMT R117, R75, 0x5410, R84 ;  /* 0x000054104b757816 */ /* 0x000fe40000000054 */
[----:B------:R-:W-:Y:S02]  /*208b0*/  @!P0 PRMT R84, R220, 0x5410, RZ ;  /* 0x00005410dc548816 */ /* 0x000fe400000000ff */
[----:B------:R-:W-:Y:S02]  /*208c0*/  ISETP.LE.U32.AND P0, PT, R153, UR12, PT ;  /* 0x0000000c99007c0c */ /* 0x000fe4000bf03070 */
[----:B------:R-:W1:Y:S01]  /*208d0*/  MUFU.EX2 R80, R225 ;  /* 0x000000e100507308 */ /* 0x000e620000000800 */
[----:B------:R-:W-:Y:S01]  /*208e0*/  @!P5 PRMT R75, R229, 0x5410, RZ ;  /* 0x00005410e54bd816 */ /* 0x000fe200000000ff */
[----:B------:R-:W-:Y:S01]  /*208f0*/  STG.E.U16 desc[UR26][R158.64+0x22], R84 ;  /* 0x000022549e007986 */ /* 0x000fe2000c10151a */
[----:B------:R-:W-:Y:S02]  /*20900*/  ISETP.LE.U32.AND P5, PT, R118, UR12, PT ;  /* 0x0000000c76007c0c */ /* 0x000fe4000bfa3070 */
[----:B------:R-:W-:Y:S01]  /*20910*/  PRMT R118, R90, 0x5410, R92 ;  /* 0x000054105a767816 */ /* 0x000fe2000000005c */
[----:B------:R2:W-:Y:S05]  /*20920*/  STG.E.U16 desc[UR26][R158.64+0x20], R75 ;  /* 0x0000204b9e007986 */ /* 0x0005ea000c10151a */
[----:B------:R-:W-:Y:S02]  /*20930*/  @!P0 PRMT R89, R221, 0x5410, RZ ;  /* 0x00005410dd598816 */ /* 0x000fe400000000ff */
[----:B------:R-:W-:Y:S03]  /*20940*/  ISETP.LE.U32.AND P0, PT, R91, UR12, PT ;  /* 0x0000000c5b007c0c */ /* 0x000fe6000bf03070 */
[----:B------:R-:W-:Y:S01]  /*20950*/  @!P5 PRMT R88, R217, 0x5410, RZ ;  /* 0x00005410d958d816 */ /* 0x000fe200000000ff */
[----:B------:R-:W-:Y:S01]  /*20960*/  STG.E.U16 desc[UR26][R160.64+0x22], R89 ;  /* 0x00002259a0007986 */ /* 0x000fe2000c10151a */
[----:B------:R-:W-:Y:S01]  /*20970*/  ISETP.LE.U32.AND P5, PT, R129, UR12, PT ;  /* 0x0000000c81007c0c */ /* 0x000fe2000bfa3070 */
[----:B-1----:R-:W-:Y:S01]  /*20980*/  FADD.FTZ R170, R80, R77 ;  /* 0x0000004d50aa7221 */ /* 0x002fe20000010000 */
[----:B------:R-:W-:Y:S01]  /*20990*/  LOP3.LUT R91, R155, 0xff, RZ, 0xc0, !PT ;  /* 0x000000ff9b5b7812 */ /* 0x000fe200078ec0ff */
[----:B------:R-:W-:Y:S01]  /*209a0*/  STG.E.U16 desc[UR26][R160.64+0x20], R88 ;  /* 0x00002058a0007986 */ /* 0x000fe2000c10151a */
[----:B------:R-:W-:Y:S02]  /*209b0*/  SHF.R.U32.HI R77, RZ, 0x8, R169 ;  /* 0x00000008ff4d7819 */ /* 0x000fe400000116a9 */
[----:B------:R-:W-:Y:S01]  /*209c0*/  PRMT R129, R109, 0x5410, R110 ;  /* 0x000054106d817816 */ /* 0x000fe2000000006e */
[----:B------:R-:W-:Y:S01]  /*209d0*/  MUFU.EX2 R169, R248 ;  /* 0x000000f800a97308 */ /* 0x000fe20000000800 */
[----:B------:R-:W-:Y:S02]  /*209e0*/  PRMT R141, R173, 0x5410, R77 ;  /* 0x00005410ad8d7816 */ /* 0x000fe4000000004d */
[----:B------:R-:W-:Y:S02]  /*209f0*/  @!P0 PRMT R92, R243, 0x5410, RZ ;  /* 0x00005410f35c8816 */ /* 0x000fe400000000ff */
[----:B------:R-:W-:Y:S02]  /*20a00*/  ISETP.LE.U32.AND P0, PT, R124, UR12, PT ;  /* 0x0000000c7c007c0c */ /* 0x000fe4000bf03070 */
[----:B------:R-:W-:Y:S01]  /*20a10*/  @!P5 PRMT R90, R245, 0x5410, RZ ;  /* 0x00005410f55ad816 */ /* 0x000fe200000000ff */
[----:B------:R1:W-:Y:S01]  /*20a20*/  STG.E.U16 desc[UR26][R164.64+0x20], R92 ;  /* 0x0000205ca4007986 */ /* 0x0003e2000c10151a */
[----:B------:R-:W-:Y:S01]  /*20a30*/  ISETP.LE.U32.AND P5, PT, R119, UR12, PT ;  /* 0x0000000c77007c0c */ /* 0x000fe2000bfa3070 */
[----:B------:R-:W-:Y:S01]  /*20a40*/  MUFU.EX2 R173, R241 ;  /* 0x000000f100ad7308 */ /* 0x000fe20000000800 */
[----:B------:R-:W-:Y:S01]  /*20a50*/  PRMT R119, R93, 0x5410, R94 ;  /* 0x000054105d777816 */ /* 0x000fe2000000005e */
[----:B------:R-:W-:Y:S01]  /*20a60*/  STG.E.U16 desc[UR26][R164.64+0x1e], R90 ;  /* 0x00001e5aa4007986 */ /* 0x000fe2000c10151a */
[----:B------:R-:W-:Y:S02]  /*20a70*/  @!P2 PRMT R110, R207, 0x5410, RZ ;  /* 0x00005410cf6ea816 */ /* 0x000fe400000000ff */
[--C-:B--2---:R-:W-:Y:S02]  /*20a80*/  HSET2.LE.AND R75, R195, R131.reuse, PT ;  /* 0x00000083c34b7233 */ /* 0x104fe40003803000 */
[----:B------:R-:W-:Y:S03]  /*20a90*/  F2FP.F16.F32.PACK_AB R154, R80, R154 ;  /* 0x0000009a509a723e */ /* 0x000fe600000000ff */
[----:B------:R-:W-:Y:S01]  /*20aa0*/  MUFU.EX2 R195, R247 ;  /* 0x000000f700c37308 */ /* 0x000fe20000000800 */
[----:B------:R-:W-:Y:S02]  /*20ab0*/  @!P0 PRMT R94, R224, 0x5410, RZ ;  /* 0x00005410e05e8816 */ /* 0x000fe400000000ff */
[----:B------:R-:W-:Y:S02]  /*20ac0*/  ISETP.LE.U32.AND P0, PT, R122, UR12, PT ;  /* 0x0000000c7a007c0c */ /* 0x000fe4000bf03070 */
[----:B------:R-:W-:Y:S01]  /*20ad0*/  @!P5 PRMT R93, R234, 0x5410, RZ ;  /* 0x00005410ea5dd816 */ /* 0x000fe200000000ff */
[----:B------:R-:W-:Y:S01]  /*20ae0*/  STG.E.U16 desc[UR26][R162.64+0x22], R94 ;  /* 0x0000225ea2007986 */ /* 0x000fe2000c10151a */
[----:B------:R-:W-:Y:S02]  /*20af0*/  ISETP.LE.U32.AND P5, PT, R135, UR12, PT ;  /* 0x0000000c87007c0c */ /* 0x000fe4000bfa3070 */
[----:B------:R-:W-:Y:S01]  /*20b00*/  PRMT R122, R101, 0x5410, R102 ;  /* 0x00005410657a7816 */ /* 0x000fe20000000066 */
[----:B------:R2:W4:Y:S01]  /*20b10*/  LDL.S16 R135, [R1+0x7c] ;  /* 0x00007c0001877983 */ /* 0x0005220000100600 */
[----:B------:R-:W-:Y:S02]  /*20b20*/  LOP3.LUT R75, R75, R83, RZ, 0xc0, !PT ;  /* 0x000000534b4b7212 */ /* 0x000fe400078ec0ff */
[--C-:B------:R-:W-:Y:S01]  /*20b30*/  HSET2.LE.AND R80, R168, R131.reuse, PT ;  /* 0x00000083a8507233 */ /* 0x100fe20003803000 */
[----:B------:R-:W-:Y:S01]  /*20b40*/  STG.E.U16 desc[UR26][R162.64+0x20], R93 ;  /* 0x0000205da2007986 */ /* 0x000fe2000c10151a */
[--C-:B------:R-:W-:Y:S02]  /*20b50*/  HSET2.LE.AND R83, R148, R131.reuse, PT ;  /* 0x0000008394537233 */ /* 0x100fe40003803000 */
[----:B------:R-:W-:Y:S02]  /*20b60*/  @!P0 PRMT R96, R152, 0x5410, RZ ;  /* 0x0000541098608816 */ /* 0x000fe400000000ff */
[----:B------:R-:W-:Y:S01]  /*20b70*/  ISETP.LE.U32.AND P0, PT, R137, UR12, PT ;  /* 0x0000000c89007c0c */ /* 0x000fe2000bf03070 */
[----:B------:R-:W2:Y:S01]  /*20b80*/  MUFU.EX2 R152, R235 ;  /* 0x000000eb00987308 */ /* 0x000ea20000000800 */
[----:B------:R-:W-:Y:S01]  /*20b90*/  @!P5 PRMT R95, R203, 0x5410, RZ ;  /* 0x00005410cb5fd816 */ /* 0x000fe200000000ff */
[----:B------:R2:W-:Y:S01]  /*20ba0*/  STG.E.U16 desc[UR26][R158.64+0x32], R96 ;  /* 0x000032609e007986 */ /* 0x0005e2000c10151a */
[----:B------:R-:W-:Y:S02]  /*20bb0*/  ISETP.LE.U32.AND P5, PT, R126, UR12, PT ;  /* 0x0000000c7e007c0c */ /* 0x000fe4000bfa3070 */
[----:B------:R-:W-:Y:S01]  /*20bc0*/  LOP3.LUT R80, R80, R147, RZ, 0xc0, !PT ;  /* 0x0000009350507212 */ /* 0x000fe200078ec0ff */
[----:B------:R-:W-:Y:S01]  /*20bd0*/  STG.E.U16 desc[UR26][R158.64+0x30], R95 ;  /* 0x0000305f9e007986 */ /* 0x000fe2000c10151a */
[----:B------:R-:W-:Y:S02]  /*20be0*/  LOP3.LUT R83, R83, R86, RZ, 0xc0, !PT ;  /* 0x0000005653537212 */ /* 0x000fe400078ec0ff */
[----:B------:R-:W-:Y:S02]  /*20bf0*/  @!P6 PRMT R102, R215, 0x5410, RZ ;  /* 0x00005410d766e816 */ /* 0x000fe400000000ff */
[----:B------:R-:W-:Y:S02]  /*20c00*/  ISETP.LE.U32.AND P6, PT, R130, UR12, PT ;  /* 0x0000000c82007c0c */ /* 0x000fe4000bfc3070 */
[----:B------:R-:W-:Y:S02]  /*20c10*/  PRMT R155, R156, 0x7632, R155 ;  /* 0x000076329c9b7816 */ /* 0x000fe4000000009b */
[----:B------:R-:W-:Y:S02]  /*20c20*/  @!P3 PRMT R109, R208, 0x5410, RZ ;  /* 0x00005410d06db816 */ /* 0x000fe400000000ff */
[----:B-1----:R-:W-:Y:S01]  /*20c30*/  PRMT R92, R156, 0x5410, R155 ;  /* 0x000054109c5c7816 */ /* 0x002fe2000000009b */
[----:B--2---:R-:W-:Y:S01]  /*20c40*/  FADD.FTZ R2, R152, R78 ;  /* 0x0000004e98027221 */ /* 0x004fe20000010000 */
[C---:B------:R-:W-:Y:S02]  /*20c50*/  F2FP.F16.F32.PACK_AB R152, R3.reuse, R152 ;  /* 0x000000980398723e */ /* 0x040fe400000000ff */
[----:B------:R-:W-:Y:S01]  /*20c60*/  ISETP.LE.U32.AND P3, PT, R136, UR12, PT ;  /* 0x0000000c88007c0c */ /* 0x000fe2000bf63070 */
[----:B------:R-:W-:Y:S01]  /*20c70*/  FADD.FTZ R203, R3, R2 ;  /* 0x0000000203cb7221 */ /* 0x000fe20000010000 */
[----:B------:R-:W-:Y:S02]  /*20c80*/  PRMT R2, R97, 0x5410, R98 ;  /* 0x0000541061027816 */ /* 0x000fe40000000062 */
[----:B------:R-:W-:Y:S02]  /*20c90*/  @!P0 PRMT R98, R222, 0x5410, RZ ;  /* 0x00005410de628816 */ /* 0x000fe400000000ff */
[----:B------:R-:W-:Y:S02]  /*20ca0*/  ISETP.LE.U32.AND P0, PT, R128, UR12, PT ;  /* 0x0000000c80007c0c */ /* 0x000fe4000bf03070 */
[----:B------:R-:W-:Y:S01]  /*20cb0*/  @!P5 PRMT R97, R223, 0x5410, RZ ;  /* 0x00005410df61d816 */ /* 0x000fe200000000ff */
[----:B------:R-:W-:Y:S01]  /*20cc0*/  STG.E.U16 desc[UR26][R160.64+0x32], R98 ;  /* 0x00003262a0007986 */ /* 0x000fe2000c10151a */
[----:B------:R-:W-:Y:S01]  /*20cd0*/  ISETP.LE.U32.AND P5, PT, R127, UR12, PT ;  /* 0x0000000c7f007c0c */ /* 0x000fe2000bfa3070 */
[----:B------:R-:W1:Y:S01]  /*20ce0*/  MUFU.EX2 R96, R236 ;  /* 0x000000ec00607308 */ /* 0x000e620000000800 */
[----:B------:R-:W-:Y:S01]  /*20cf0*/  PRMT R3, R99, 0x5410, R100 ;  /* 0x0000541063037816 */ /* 0x000fe20000000064 */
[----:B------:R-:W-:Y:S01]  /*20d00*/  STG.E.U16 desc[UR26][R160.64+0x30], R97 ;  /* 0x00003061a0007986 */ /* 0x000fe2000c10151a */
[----:B------:R-:W-:Y:S02]  /*20d10*/  PRMT R128, R107, 0x5410, R108 ;  /* 0x000054106b807816 */ /* 0x000fe4000000006c */
[----:B------:R-:W-:Y:S02]  /*20d20*/  PRMT R127, R116, 0x5410, R120 ;  /* 0x00005410747f7816 */ /* 0x000fe40000000078 */
[----:B------:R-:W-:Y:S02]  /*20d30*/  @!P4 PRMT R108, R209, 0x5410, RZ ;  /* 0x00005410d16cc816 */ /* 0x000fe400000000ff */
[----:B------:R-:W-:Y:S02]  /*20d40*/  @!P0 PRMT R99, R219, 0x5410, RZ ;  /* 0x00005410db638816 */ /* 0x000fe400000000ff */
[----:B------:R-:W-:Y:S02]  /*20d50*/  ISETP.LE.U32.AND P0, PT, R123, UR12, PT ;  /* 0x0000000c7b007c0c */ /* 0x000fe4000bf03070 */
[----:B------:R-:W-:Y:S01]  /*20d60*/  @!P5 PRMT R100, R218, 0x5410, RZ ;  /* 0x00005410da64d816 */ /* 0x000fe200000000ff */
[----:B------:R2:W2:Y:S01]  /*20d70*/  LDL.S16 R123, [R1+0x98] ;  /* 0x00009800017b7983 */ /* 0x0004a20000100600 */
[----:B------:R-:W-:Y:S02]  /*20d80*/  ISETP.LE.U32.AND P5, PT, R121, UR12, PT ;  /* 0x0000000c79007c0c */ /* 0x000fe4000bfa3070 */
[----:B------:R-:W-:Y:S01]  /*20d90*/  ISETP.LE.U32.AND P4, PT, R74, UR12, PT ;  /* 0x0000000c4a007c0c */ /* 0x000fe2000bf83070 */
[----:B------:R1:W-:Y:S01]  /*20da0*/  STG.E.U16 desc[UR26][R164.64+0x2e], R99 ;  /* 0x00002e63a4007986 */ /* 0x0003e2000c10151a */
[----:B------:R-:W-:Y:S01]  /*20db0*/  SHF.R.U32.HI R74, RZ, 0x8, R81 ;  /* 0x00000008ff4a7819 */ /* 0x000fe20000011651 */
[----:B-1----:R-:W-:Y:S01]  /*20dc0*/  FADD.FTZ R194, R96, R157 ;  /* 0x0000009d60c27221 */ /* 0x002fe20000010000 */
[--C-:B------:R-:W-:Y:S01]  /*20dd0*/  HSET2.LE.AND R81, R167, R131.reuse, PT ;  /* 0x00000083a7517233 */ /* 0x100fe20003803000 */
[----:B------:R-:W-:Y:S01]  /*20de0*/  STG.E.U16 desc[UR26][R164.64+0x30], R100 ;  /* 0x00003064a4007986 */ /* 0x000fe2000c10151a */
[----:B------:R-:W-:Y:S01]  /*20df0*/  LOP3.LUT R74, R74, 0xffff, RZ, 0xc0, !PT ;  /* 0x0000ffff4a4a7812 */ /* 0x000fe200078ec0ff */
[----:B------:R-:W-:Y:S01]  /*20e00*/  MUFU.EX2 R157, R176 ;  /* 0x000000b0009d7308 */ /* 0x000fe20000000800 */
[----:B------:R-:W-:Y:S01]  /*20e10*/  @!P0 PRMT R101, R216, 0x5410, RZ ;  /* 0x00005410d8658816 */ /* 0x000fe200000000ff */
[----:B------:R-:W-:Y:S01]  /*20e20*/  STG.E.U16 desc[UR26][R162.64+0x32], R102 ;  /* 0x00003266a2007986 */ /* 0x000fe2000c10151a */
[----:B------:R-:W-:Y:S02]  /*20e30*/  ISETP.LE.U32.AND P0, PT, R125, UR12, PT ;  /* 0x0000000c7d007c0c */ /* 0x000fe4000bf03070 */
[----:B------:R-:W-:Y:S01]  /*20e40*/  PRMT R125, R103, 0x5410, R104 ;  /* 0x00005410677d7816 */ /* 0x000fe20000000068 */
[----:B------:R-:W-:Y:S01]  /*20e50*/  STG.E.U16 desc[UR26][R162.64+0x30], R101 ;  /* 0x00003065a2007986 */ /* 0x000fe2000c10151a */
[----:B------:R-:W-:Y:S02]  /*20e60*/  @!P5 PRMT R104, R213, 0x5410, RZ ;  /* 0x00005410d568d816 */ /* 0x000fe400000000ff */
[----:B------:R-:W-:Y:S02]  /*20e70*/  LOP3.LUT P5, RZ, R191, 0x8000000, RZ, 0xc0, !PT ;  /* 0x08000000bfff7812 */ /* 0x000fe400078ac0ff */
[----:B------:R-:W-:Y:S01]  /*20e80*/  ISETP.LE.U32.AND P2, PT, R74, UR12, PT ;  /* 0x0000000c4a007c0c */ /* 0x000fe2000bf43070 */
[----:B------:R-:W-:Y:S01]  /*20e90*/  STG.E.U16 desc[UR26][R158.64+0x42], R104 ;  /* 0x000042689e007986 */ /* 0x000fe2000c10151a */
[--C-:B------:R-:W-:Y:S02]  /*20ea0*/  HSET2.LE.AND R74, R196, R131.reuse, PT ;  /* 0x00000083c44a7233 */ /* 0x100fe40003803000 */
[----:B------:R-:W-:Y:S02]  /*20eb0*/  LOP3.LUT R81, R81, R87, RZ, 0xc0, !PT ;  /* 0x0000005751517212 */ /* 0x000fe400078ec0ff */
[----:B------:R-:W-:Y:S02]  /*20ec0*/  @!P0 PRMT R103, R214, 0x5410, RZ ;  /* 0x00005410d6678816 */ /* 0x000fe400000000ff */
[----:B------:R-:W-:Y:S02]  /*20ed0*/  ISETP.LE.U32.AND P0, PT, R79, UR12, PT ;  /* 0x0000000c4f007c0c */ /* 0x000fe4000bf03070 */
[----:B------:R-:W-:Y:S01]  /*20ee0*/  LOP3.LUT R74, R74, R82, RZ, 0xc0, !PT ;  /* 0x000000524a4a7212 */ /* 0x000fe200078ec0ff */
[----:B------:R-:W-:Y:S01]  /*20ef0*/  STG.E.U16 desc[UR26][R158.64+0x40], R103 ;  /* 0x000040679e007986 */ /* 0x000fe2000c10151a */
[----:B------:R-:W-:Y:S02]  /*20f00*/  @!P5 PRMT R107, R210, 0x5410, RZ ;  /* 0x00005410d26bd816 */ /* 0x000fe400000000ff */
[----:B------:R-:W-:Y:S02]  /*20f10*/  ISETP.LE.U32.AND P5, PT, R76, UR12, PT ;  /* 0x0000000c4c007c0c */ /* 0x000fe4000bfa3070 */
[----:B------:R-:W-:Y:S02]  /*20f20*/  LOP3.LUT R76, R171, 0xff, RZ, 0xc0, !PT ;  /* 0x000000ffab4c7812 */ /* 0x000fe400078ec0ff */
[--C-:B------:R-:W-:Y:S01]  /*20f30*/  HSET2.LE.AND R82, R150, R131.reuse, PT ;  /* 0x0000008396527233 */ /* 0x100fe20003803000 */
[----:B------:R-:W-:Y:S01]  /*20f40*/  MUFU.EX2 R171, R246 ;  /* 0x000000f600ab7308 */ /* 0x000fe20000000800 */
[----:B------:R-:W-:Y:S02]  /*20f50*/  PRMT R142, R76, 0x5410, R172 ;  /* 0x000054104c8e7816 */ /* 0x000fe400000000ac */
[C---:B------:R-:W-:Y:S01]  /*20f60*/  PRMT R121, R111.reuse, 0x7632, R121 ;  /* 0x000076326f797816 */ /* 0x040fe20000000079 */
[----:B------:R-:W1:Y:S01]  /*20f70*/  LDSM.16.MT88.4 R76, [R177+0x6000] ;  /* 0x00600000b14c783b */ /* 0x000e620000004200 */
[----:B------:R-:W-:Y:S02]  /*20f80*/  LOP3.LUT R82, R82, R85, RZ, 0xc0, !PT ;  /* 0x0000005552527212 */ /* 0x000fe400078ec0ff */
[----:B------:R-:W-:Y:S03]  /*20f90*/  PRMT R124, R111, 0x5410, R121 ;  /* 0x000054106f7c7816 */ /* 0x000fe60000000079 */
[----:B------:R-:W-:Y:S01]  /*20fa0*/  MUFU.EX2 R172, R244 ;  /* 0x000000f400ac7308 */ /* 0x000fe20000000800 */
[----:B------:R-:W-:Y:S02]  /*20fb0*/  @!P5 PRMT R120, R166, 0x5410, RZ ;  /* 0x00005410a678d816 */ /* 0x000fe400000000ff */
[----:B------:R-:W-:Y:S01]  /*20fc0*/  ISETP.LE.U32.AND P5, PT, R91, UR12, PT ;  /* 0x0000000c5b007c0c */ /* 0x000fe2000bfa3070 */
[----:B------:R1:W2:Y:S01]  /*20fd0*/  LDL.S16 R166, [R1+0x50] ;  /* 0x0000500001a67983 */ /* 0x0002a20000100600 */
[----:B------:R-:W-:Y:S02]  /*20fe0*/  PRMT R153, R154, 0x7632, R153 ;  /* 0x000076329a997816 */ /* 0x000fe40000000099 */
[----:B------:R-:W-:Y:S01]  /*20ff0*/  LOP3.LUT R88, R113, 0xff, RZ, 0xc0, !PT ;  /* 0x000000ff71587812 */ /* 0x000fe200078ec0ff */
[----:B------:R-:W3:Y:S01]  /*21000*/  LDSM.16.MT88.4 R84, [R180+0x6000] ;  /* 0x00600000b454783b */ /* 0x000ee20000004200 */
[----:B------:R-:W-:Y:S02]  /*21010*/  @!P3 PRMT R116, R206, 0x5410, RZ ;  /* 0x00005410ce74b816 */ /* 0x000fe400000000ff */
[----:B------:R-:W-:Y:S02]  /*21020*/  ISETP.LE.U32.AND P3, PT, R88, UR12, PT ;  /* 0x0000000c58007c0c */ /* 0x000fe4000bf63070 */
[----:B------:R-:W-:Y:S02]  /*21030*/  SHF.R.U32.HI R88, RZ, 0x8, R144 ;  /* 0x00000008ff587819 */ /* 0x000fe40000011690 */
[----:B------:R-:W-:Y:S02]  /*21040*/  SHF.R.U32.HI R99, RZ, 0x18, R132 ;  /* 0x00000018ff637819 */ /* 0x000fe40000011684 */
[----:B------:R-:W-:Y:S02]  /*21050*/  PRMT R138, R149, 0x5410, R88 ;  /* 0x00005410958a7816 */ /* 0x000fe40000000058 */
[----:B------:R-:W-:Y:S02]  /*21060*/  PRMT R126, R105, 0x5410, R106 ;  /* 0x00005410697e7816 */ /* 0x000fe4000000006a */
[----:B------:R-:W-:Y:S02]  /*21070*/  F2FP.F16.F32.PACK_AB R148, R193, R195 ;  /* 0x000000c3c194723e */ /* 0x000fe400000000ff */
[----:B------:R-:W-:Y:S02]  /*21080*/  @!P0 PRMT R105, R212, 0x5410, RZ ;  /* 0x00005410d4698816 */ /* 0x000fe400000000ff */
[----:B------:R-:W-:Y:S02]  /*21090*/  PRMT R147, R148, 0x7632, R147 ;  /* 0x0000763294937816 */ /* 0x000fe40000000093 */
[----:B------:R-:W-:Y:S01]  /*210a0*/  LOP3.LUT P0, RZ, R191, 0x4000000, RZ, 0xc0, !PT ;  /* 0x04000000bfff7812 */ /* 0x000fe2000780c0ff */
[----:B------:R-:W-:Y:S01]  /*210b0*/  STG.E.U16 desc[UR26][R160.64+0x40], R105 ;  /* 0x00004069a0007986 */ /* 0x000fe2000c10151a */
[-C--:B-1----:R-:W-:Y:S11]  /*210c0*/  HMMA.16816.F32 R4, R72, R76.reuse, R4 ;  /* 0x0000004c4804723c */ /* 0x082ff60000001804 */
[----:B------:R-:W-:Y:S01]  /*210d0*/  @!P0 PRMT R106, R211, 0x5410, RZ ;  /* 0x00005410d36a8816 */ /* 0x000fe200000000ff */
[C---:B------:R-:W-:Y:S04]  /*210e0*/  HMMA.16816.F32 R8, R80.reuse, R76, R8 ;  /* 0x0000004c5008723c */ /* 0x040fe80000001808 */
[----:B------:R-:W-:Y:S01]  /*210f0*/  LOP3.LUT P0, RZ, R191, 0x2000000, RZ, 0xc0, !PT ;  /* 0x02000000bfff7812 */ /* 0x000fe2000780c0ff */
[----:B------:R-:W-:Y:S01]  /*21100*/  STG.E.U16 desc[UR26][R160.64+0x42], R106 ;  /* 0x0000426aa0007986 */ /* 0x000fe2000c10151a */
[-C--:B------:R-:W-:Y:S03]  /*21110*/  HMMA.16816.F32 R12, R80, R78.reuse, R12 ;  /* 0x0000004e500c723c */ /* 0x080fe6000000180c */
[----:B------:R-:W-:Y:S02]  /*21120*/  STG.E.U16 desc[UR26][R164.64+0x3e], R107 ;  /* 0x00003e6ba4007986 */ /* 0x000fe4000c10151a */
[----:B------:R-:W-:Y:S01]  /*21130*/  LOP3.LUT R77, R145, 0xff, RZ, 0xc0, !PT ;  /* 0x000000ff914d7812 */ /* 0x000fe200078ec0ff */
[C---:B------:R-:W-:Y:S01]  /*21140*/  HMMA.16816.F32 R16, R72.reuse, R78, R16 ;  /* 0x0000004e4810723c */ /* 0x040fe20000001810 */
[----:B------:R-:W-:Y:S04]  /*21150*/  STG.E.U16 desc[UR26][R164.64+0x40], R108 ;  /* 0x0000406ca4007986 */ /* 0x000fe8000c10151a */
[----:B------:R-:W-:Y:S01]  /*21160*/  PRMT R137, R77, 0x5410, R146 ;  /* 0x000054104d897816 */ /* 0x000fe20000000092 */
[----:B------:R-:W-:Y:S01]  /*21170*/  STG.E.U16 desc[UR26][R162.64+0x40], R109 ;  /* 0x0000406da2007986 */ /* 0x000fe2000c10151a */
[----:B------:R-:W-:Y:S01]  /*21180*/  LOP3.LUT R76, R113, 0xffff, RZ, 0xc0, !PT ;  /* 0x0000ffff714c7812 */ /* 0x000fe200078ec0ff */
[-C--:B---3--:R-:W-:Y:S02]  /*21190*/  HMMA.16816.F32 R20, R72, R84.reuse, R20 ;  /* 0x000000544814723c */ /* 0x088fe40000001814 */
[----:B------:R-:W-:Y:S01]  /*211a0*/  STG.E.U16 desc[UR26][R162.64+0x42], R110 ;  /* 0x0000426ea2007986 */ /* 0x000fe2000c10151a */
[----:B------:R-:W-:Y:S03]  /*211b0*/  SHF.R.U32.HI R76, RZ, 0x8, R76 ;  /* 0x00000008ff4c7819 */ /* 0x000fe6000001164c */
[----:B------:R-:W-:Y:S01]  /*211c0*/  STG.E.U16 desc[UR26][R158.64+0x52], R120 ;  /* 0x000052789e007986 */ /* 0x000fe2000c10151a */
[----:B------:R-:W-:Y:S01]  /*211d0*/  LOP3.LUT R76, R76, 0xffff, RZ, 0xc0, !PT ;  /* 0x0000ffff4c4c7812 */ /* 0x000fe200078ec0ff */
[C---:B------:R-:W-:Y:S02]  /*211e0*/  HMMA.16816.F32 R24, R80.reuse, R84, R24 ;  /* 0x000000545018723c */ /* 0x040fe40000001818 */
[----:B------:R-:W-:Y:S04]  /*211f0*/  STG.E.U16 desc[UR26][R158.64+0x50], R116 ;  /* 0x000050749e007986 */ /* 0x000fe8000c10151a */
[-C--:B------:R-:W-:Y:S05]  /*21200*/  HMMA.16816.F32 R28, R80, R86.reuse, R28 ;  /* 0x00000056501c723c */ /* 0x080fea000000181c */
[----:B------:R-:W-:Y:S01]  /*21210*/  @!P1 HADD2 R175, -R121.H0_H0, -RZ.H0_H0 ;  /* 0xa00000ff79af9230 */ /* 0x000fe20000000900 */
[C---:B------:R-:W-:Y:S05]  /*21220*/  HMMA.16816.F32 R32, R72.reuse, R86, R32 ;  /* 0x000000564820723c */ /* 0x040fea0000001820 */
[----:B------:R-:W-:Y:S02]  /*21230*/  PRMT R77, R175, 0x7610, R77 ;  /* 0x00007610af4d7816 */ /* 0x000fe4000000004d */
[----:B------:R-:W-:Y:S04]  /*21240*/  LOP3.LUT R86, R115, 0xff, RZ, 0xc0, !PT ;  /* 0x000000ff73567812 */ /* 0x000fe800078ec0ff */
[----:B------:R-:W-:Y:S02]  /*21250*/  @!P1 PRMT R121, R77, 0x5410, RZ ;  /* 0x000054104d799816 */ /* 0x000fe400000000ff */
[----:B------:R-:W-:Y:S03]  /*21260*/  LOP3.LUT R87, R114, 0xff, RZ, 0xc0, !PT ;  /* 0x000000ff72577812 */ /* 0x000fe600078ec0ff */
[----:B------:R-:W-:Y:S01]  /*21270*/  STG.E.U16 desc[UR26][R160.64+0x52], R121 ;  /* 0x00005279a0007986 */ /* 0x000fe2000c10151a */
[----:B----4-:R-:W-:Y:S05]  /*21280*/  @!P2 HADD2 R135, -R155.H0_H0, -RZ.H0_H0 ;  /* 0xa00000ff9b87a230 */ /* 0x010fea0000000900 */
[----:B------:R-:W-:Y:S04]  /*21290*/  PRMT R130, R135, 0x7610, R130 ;  /* 0x0000761087827816 */ /* 0x000fe80000000082 */
[----:B------:R-:W-:Y:S01]  /*212a0*/  @!P2 PRMT R155, R130, 0x5410, RZ ;  /* 0x00005410829ba816 */ /* 0x000fe200000000ff */
[----:B--2---:R-:W-:Y:S05]  /*212b0*/  @!P5 HADD2 R123, -R111.H0_H0, -RZ.H0_H0 ;  /* 0xa00000ff6f7bd230 */ /* 0x004fea0000000900 */
[----:B------:R-:W-:Y:S01]  /*212c0*/  PRMT R91, R123, 0x7610, R91 ;  /* 0x000076107b5b7816 */ /* 0x000fe2000000005b */
[----:B------:R1:W-:Y:S03]  /*212d0*/  @!P5 STL.S16 [R1+0x98], R123 ;  /* 0x0000987b0100d387 */ /* 0x0003e60000100600 */
[----:B------:R-:W-:Y:S02]  /*212e0*/  @!P5 PRMT R111, R91, 0x5410, RZ ;  /* 0x000054105b6fd816 */ /* 0x000fe400000000ff */
[----:B------:R-:W2:Y:S08]  /*212f0*/  LDSM.16.MT88.4 R88, [R178+0x6000] ;  /* 0x00600000b258783b */ /* 0x000eb00000004200 */
[----:B------:R-:W-:Y:S04]  /*21300*/  STG.E.U16 desc[UR26][R160.64+0x50], R111 ;  /* 0x0000506fa0007986 */ /* 0x000fe8000c10151a */
[----:B------:R-:W-:Y:S04]  /*21310*/  STG.E.U16 desc[UR26][R164.64+0x50], R155 ;  /* 0x0000509ba4007986 */ /* 0x000fe8000c10151a */
[----:B-1----:R3:W4:Y:S04]  /*21320*/  LDL.S16 R123, [R1+0x48] ;  /* 0x00004800017b7983 */ /* 0x0027280000100600 */
[----:B------:R-:W-:Y:S01]  /*21330*/  @!P1 STL.S16 [R1+0x68], R175 ;  /* 0x000068af01009387 */ /* 0x000fe20000100600 */
[----:B------:R-:W-:Y:S02]  /*21340*/  ISETP.LE.U32.AND P1, PT, R76, UR12, PT ;  /* 0x0000000c4c007c0c */ /* 0x000fe4000bf23070 */
[--C-:B------:R-:W-:Y:S04]  /*21350*/  SHF.R.U32.HI R76, RZ, 0x18, R113.reuse ;  /* 0x00000018ff4c7819 */ /* 0x100fe80000011671 */
[----:B------:R-:W-:Y:S02]  /*21360*/  ISETP.LE.U32.AND P5, PT, R76, UR12, PT ;  /* 0x0000000c4c007c0c */ /* 0x000fe4000bfa3070 */
[----:B------:R-:W-:Y:S04]  /*21370*/  SHF.R.U32.HI R76, RZ, 0x10, R113 ;  /* 0x00000010ff4c7819 */ /* 0x000fe80000011671 */
[----:B------:R-:W-:Y:S01]  /*21380*/  LOP3.LUT R76, R76, 0xff, RZ, 0xc0, !PT ;  /* 0x000000ff4c4c7812 */ /* 0x000fe200078ec0ff */
[-C--:B--2---:R-:W-:Y:S03]  /*21390*/  HMMA.16816.F32 R36, R72, R88.reuse, R36 ;  /* 0x000000584824723c */ /* 0x084fe60000001824 */
[----:B------:R-:W-:Y:S03]  /*213a0*/  @!P6 HADD2 R166, -R156.H0_H0, -RZ.H0_H0 ;  /* 0xa00000ff9ca6e230 */ /* 0x000fe60000000900 */
[C---:B------:R-:W-:Y:S02]  /*213b0*/  HMMA.16816.F32 R40, R80.reuse, R88, R40 ;  /* 0x000000585028723c */ /* 0x040fe40000001828 */
[----:B------:R1:W-:Y:S03]  /*213c0*/  @!P6 STL.S16 [R1+0x50], R166 ;  /* 0x000050a60100e387 */ /* 0x0003e60000100600 */
[----:B------:R-:W-:Y:S01]  /*213d0*/  PRMT R136, R166, 0x7610, R136 ;  /* 0x00007610a6887816 */ /* 0x000fe20000000088 */
[----:B------:R3:W2:Y:S01]  /*213e0*/  LDL.S16 R77, [R1+0x44] ;  /* 0x00004400014d7983 */ /* 0x0006a20000100600 */
[-C--:B------:R-:W-:Y:S03]  /*213f0*/  HMMA.16816.F32 R44, R80, R90.reuse, R44 ;  /* 0x0000005a502c723c */ /* 0x080fe6000000182c */
[----:B------:R-:W-:Y:S01]  /*21400*/  @!P2 STL.S16 [R1+0x7c], R135 ;  /* 0x00007c870100a387 */ /* 0x000fe20000100600 */
[----:B------:R-:W-:Y:S02]  /*21410*/  @!P6 PRMT R156, R136, 0x5410, RZ ;  /* 0x00005410889ce816 */ /* 0x000fe400000000ff */
[----:B------:R-:W-:Y:S01]  /*21420*/  ISETP.LE.U32.AND P6, PT, R143, UR12, PT ;  /* 0x0000000c8f007c0c */ /* 0x000fe2000bfc3070 */
[C---:B------:R-:W-:Y:S01]  /*21430*/  HMMA.16816.F32 R48, R72.reuse, R90, R48 ;  /* 0x0000005a4830723c */ /* 0x040fe20000001830 */
[----:B------:R-:W-:Y:S03]  /*21440*/  LDSM.16.MT88.4 R88, [R177+0x6800] ;  /* 0x00680000b158783b */ /* 0x000fe60000004200 */
[----:B------:R-:W-:Y:S05]  /*21450*/  ISETP.LE.U32.AND P2, PT, R76, UR12, PT ;  /* 0x0000000c4c007c0c */ /* 0x000fea000bf43070 */
[----:B------:R-:W-:Y:S02]  /*21460*/  STG.E.U16 desc[UR26][R164.64+0x4e], R156 ;  /* 0x00004e9ca4007986 */ /* 0x000fe4000c10151a */
[----:B-1----:R-:W-:Y:S05]  /*21470*/  IMAD.WIDE.U32 R166, R197, -0x2daee0ad, RZ ;  /* 0xd2511f53c5a67825 */ /* 0x002fea00078e00ff */
[----:B------:R-:W-:Y:S04]  /*21480*/  LOP3.LUT R93, R167, UR25, R200, 0x96, !PT ;  /* 0x00000019a75d7c12 */ /* 0x000fe8000f8e96c8 */
[----:B------:R-:W-:Y:S01]  /*21490*/  LOP3.LUT R76, R93, 0xff, RZ, 0xc0, !PT ;  /* 0x000000ff5d4c7812 */ /* 0x000fe200078ec0ff */
[----:B----4-:R-:W-:Y:S05]  /*214a0*/  @!P4 HADD2 R123, -R154.H0_H0, -RZ.H0_H0 ;  /* 0xa00000ff9a7bc230 */ /* 0x010fea0000000900 */
[----:B------:R-:W-:Y:S01]  /*214b0*/  PRMT R78, R123, 0x7610, R78 ;  /* 0x000076107b4e7816 */ /* 0x000fe2000000004e */
[----:B------:R1:W-:Y:S04]  /*214c0*/  @!P4 STL.S16 [R1+0x48], R123 ;  /* 0x0000487b0100c387 */ /* 0x0003e80000100600 */
[----:B------:R3:W4:Y:S01]  /*214d0*/  LDL.S16 R130, [R1+0x4c] ;  /* 0x00004c0001827983 */ /* 0x0007220000100600 */
[----:B-1----:R-:W-:Y:S01]  /*214e0*/  PRMT R123, R154, 0x5410, R153 ;  /* 0x000054109a7b7816 */ /* 0x002fe20000000099 */
[----:B--2---:R-:W-:Y:S01]  /*214f0*/  @!P6 HADD2 R77, -R153.H0_H0, -RZ.H0_H0 ;  /* 0xa00000ff994de230 */ /* 0x004fe20000000900 */
[----:B------:R-:W-:Y:S02]  /*21500*/  @!P4 PRMT R154, R78, 0x5410, RZ ;  /* 0x000054104e9ac816 */ /* 0x000fe400000000ff */
[----:B------:R-:W-:Y:S02]  /*21510*/  ISETP.LE.U32.AND P4, PT, R76, UR12, PT ;  /* 0x0000000c4c007c0c */ /* 0x000fe4000bf83070 */
[----:B------:R-:W-:Y:S01]  /*21520*/  PRMT R79, R77, 0x7610, R79 ;  /* 0x000076104d4f7816 */ /* 0x000fe2000000004f */
[----:B------:R1:W-:Y:S01]  /*21530*/  @!P6 STL.S16 [R1+0x44], R77 ;  /* 0x0000444d0100e387 */ /* 0x0003e20000100600 */
[----:B------:R-:W-:Y:S02]  /*21540*/  LOP3.LUT R76, R115, 0xffff, RZ, 0xc0, !PT ;  /* 0x0000ffff734c7812 */ /* 0x000fe400078ec0ff */
[----:B------:R-:W-:Y:S01]  /*21550*/  LOP3.LUT R78, R132, 0xff, RZ, 0xc0, !PT ;  /* 0x000000ff844e7812 */ /* 0x000fe200078ec0ff */
[----:B------:R3:W2:Y:S01]  /*21560*/  LDL.S16 R168, [R1+0x64] ;  /* 0x0000640001a87983 */ /* 0x0006a20000100600 */
[----:B------:R-:W-:Y:S02]  /*21570*/  SHF.R.U32.HI R85, RZ, 0x8, R76 ;  /* 0x00000008ff557819 */ /* 0x000fe4000001164c */
[----:B------:R-:W-:Y:S01]  /*21580*/  @!P6 PRMT R153, R79, 0x5410, RZ ;  /* 0x000054104f99e816 */ /* 0x000fe200000000ff */
[----:B------:R3:W3:Y:S01]  /*21590*/  LDL.S16 R150, [R1+0x60] ;  /* 0x0000600001967983 */ /* 0x0006e20000100600 */
[----:B------:R-:W-:Y:S02]  /*215a0*/  PRMT R136, R86, 0x5410, R85 ;  /* 0x0000541056887816 */ /* 0x000fe40000000055 */
[--C-:B------:R-:W-:Y:S01]  /*215b0*/  SHF.R.U32.HI R85, RZ, 0x10, R114.reuse ;  /* 0x00000010ff557819 */ /* 0x100fe20000011672 */
[----:B------:R2:W3:Y:S01]  /*215c0*/  LDL.S16 R143, [R1+0x5c] ;  /* 0x00005c00018f7983 */ /* 0x0004e20000100600 */
[----:B------:R-:W-:Y:S02]  /*215d0*/  LOP3.LUT R86, R132, 0xffff, RZ, 0xc0, !PT ;  /* 0x0000ffff84567812 */ /* 0x000fe400078ec0ff */
[----:B------:R-:W-:Y:S01]  /*215e0*/  LOP3.LUT R85, R85, 0xff, RZ, 0xc0, !PT ;  /* 0x000000ff55557812 */ /* 0x000fe200078ec0ff */
[----:B------:R-:W-:Y:S01]  /*215f0*/  STG.E.U16 desc[UR26][R162.64+0x50], R154 ;  /* 0x0000509aa2007986 */ /* 0x000fe2000c10151a */
[----:B------:R-:W-:Y:S03]  /*21600*/  ISETP.LE.U32.AND P6, PT, R78, UR12, PT ;  /* 0x0000000c4e007c0c */ /* 0x000fe6000bfc3070 */
[----:B------:R-:W-:Y:S01]  /*21610*/  STG.E.U16 desc[UR26][R162.64+0x52], R153 ;  /* 0x00005299a2007986 */ /* 0x000fe2000c10151a */
[--C-:B-1----:R-:W-:Y:S02]  /*21620*/  SHF.R.U32.HI R77, RZ, 0x10, R115.reuse ;  /* 0x00000010ff4d7819 */ /* 0x102fe40000011673 */
[----:B------:R-:W-:Y:S02]  /*21630*/  SHF.R.U32.HI R115, RZ, 0x18, R115 ;  /* 0x00000018ff737819 */ /* 0x000fe40000011673 */
[----:B------:R-:W-:Y:S02]  /*21640*/  LOP3.LUT R84, R77, 0xff, RZ, 0xc0, !PT ;  /* 0x000000ff4d547812 */ /* 0x000fe400078ec0ff */
[----:B------:R-:W1:Y:S02]  /*21650*/  LDSM.16.MT88.4 R76, [R179+0x6000] ;  /* 0x00600000b34c783b */ /* 0x000e640000004200 */
[--C-:B------:R-:W-:Y:S02]  /*21660*/  PRMT R135, R84, 0x5410, R115.reuse ;  /* 0x0000541054877816 */ /* 0x100fe40000000073 */
[----:B------:R-:W-:Y:S02]  /*21670*/  LOP3.LUT R84, R114, 0xffff, RZ, 0xc0, !PT ;  /* 0x0000ffff72547812 */ /* 0x000fe400078ec0ff */
[----:B------:R-:W-:Y:S02]  /*21680*/  SHF.R.U32.HI R114, RZ, 0x18, R114 ;  /* 0x00000018ff727819 */ /* 0x000fe40000011672 */
[----:B------:R-:W-:Y:S02]  /*21690*/  SHF.R.U32.HI R84, RZ, 0x8, R84 ;  /* 0x00000008ff547819 */ /* 0x000fe40000011654 */
[----:B------:R-:W-:Y:S02]  /*216a0*/  PRMT R115, R152, 0x7632, R115 ;  /* 0x0000763298737816 */ /* 0x000fe40000000073 */
[----:B------:R-:W-:Y:S02]  /*216b0*/  PRMT R94, R87, 0x5410, R84 ;  /* 0x00005410575e7816 */ /* 0x000fe40000000054 */
[----:B------:R-:W-:Y:S02]  /*216c0*/  SHF.R.U32.HI R84, RZ, 0x8, R86 ;  /* 0x00000008ff547819 */ /* 0x000fe40000011656 */
[----:B------:R-:W-:Y:S02]  /*216d0*/  PRMT R95, R85, 0x5410, R114 ;  /* 0x00005410555f7816 */ /* 0x000fe40000000072 */
[----:B------:R-:W-:Y:S02]  /*216e0*/  F2FP.F16.F32.PACK_AB R114, R237, R96 ;  /* 0x00000060ed72723e */ /* 0x000fe400000000ff */
[----:B------:R-:W-:Y:S02]  /*216f0*/  LOP3.LUT R84, R84, 0xffff, RZ, 0xc0, !PT ;  /* 0x0000ffff54547812 */ /* 0x000fe400078ec0ff */
[C---:B------:R-:W-:Y:S02]  /*21700*/  PRMT R113, R114.reuse, 0x7632, R113 ;  /* 0x0000763272717816 */ /* 0x040fe40000000071 */
[--C-:B------:R-:W-:Y:S02]  /*21710*/  HSET2.LE.AND R87, R142, R131.reuse, PT ;  /* 0x000000838e577233 */ /* 0x100fe40003803000 */
[----:B------:R-:W-:Y:S03]  /*21720*/  PRMT R97, R114, 0x5410, R113 ;  /* 0x0000541072617816 */ /* 0x000fe60000000071 */
[----:B------:R-:W-:Y:S02]  /*21730*/  LOP3.LUT R87, R87, R2, RZ, 0xc0, !PT ;  /* 0x0000000257577212 */ /* 0x000fe400078ec0ff */
[--C-:B------:R-:W-:Y:S01]  /*21740*/  HSET2.LE.AND R2, R137, R131.reuse, PT ;  /* 0x0000008389027233 */ /* 0x100fe20003803000 */
[-C--:B-1----:R-:W-:Y:S06]  /*21750*/  HMMA.16816.F32 R52, R72, R76.reuse, R52 ;  /* 0x0000004c4834723c */ /* 0x082fec0000001834 */
[C---:B------:R-:W-:Y:S06]  /*21760*/  HMMA.16816.F32 R56, R80.reuse, R76, R56 ;  /* 0x0000004c5038723c */ /* 0x040fec0000001838 */
[-C--:B------:R-:W-:Y:S01]  /*21770*/  HMMA.16816.F32 R60, R80, R78.reuse, R60 ;  /* 0x0000004e503c723c */ /* 0x080fe2000000183c */
[----:B------:R-:W1:Y:S04]  /*21780*/  LDSM.16.MT88.4 R80, [R180+0x6800] ;  /* 0x00680000b450783b */ /* 0x000e680000004200 */
[--C-:B------:R-:W-:Y:S01]  /*21790*/  HSET2.LE.AND R76, R94, R131.reuse, PT ;  /* 0x000000835e4c7233 */ /* 0x100fe20003803000 */
[----:B------:R-:W-:Y:S03]  /*217a0*/  HMMA.16816.F32 R64, R72, R78, R64 ;  /* 0x0000004e4840723c */ /* 0x000fe60000001840 */
[----:B------:R-:W1:Y:S02]  /*217b0*/  LDSM.16.MT88.4 R72, [R178+0x6800] ;  /* 0x00680000b248783b */ /* 0x000e640000004200 */
[----:B------:R-:W-:Y:S02]  /*217c0*/  LOP3.LUT R94, R93, 0xffff, RZ, 0xc0, !PT ;  /* 0x0000ffff5d5e7812 */ /* 0x000fe400078ec0ff */
[--C-:B------:R-:W-:Y:S04]  /*217d0*/  HSET2.LE.AND R77, R95, R131.reuse, PT ;  /* 0x000000835f4d7233 */ /* 0x100fe80003803000 */
[----:B------:R-:W-:Y:S02]  /*217e0*/  LOP3.LUT R76, R76, R118, RZ, 0xc0, !PT ;  /* 0x000000764c4c7212 */ /* 0x000fe400078ec0ff */
[----:B------:R-:W-:Y:S02]  /*217f0*/  LOP3.LUT R77, R77, R119, RZ, 0xc0, !PT ;  /* 0x000000774d4d7212 */ /* 0x000fe400078ec0ff */
[----:B------:R-:W-:Y:S02]  /*21800*/  LOP3.LUT R79, R2, R122, RZ, 0xc0, !PT ;  /* 0x0000007a024f7212 */ /* 0x000fe400078ec0ff */
[----:B------:R-:W-:Y:S02]  /*21810*/  SHF.R.U32.HI R2, RZ, 0x10, R140 ;  /* 0x00000010ff027819 */ /* 0x000fe4000001168c */
[----:B------:R-:W-:Y:S02]  /*21820*/  SHF.R.U32.HI R95, RZ, 0x10, R132 ;  /* 0x00000010ff5f7819 */ /* 0x000fe40000011684 */
[----:B------:R-:W-:Y:S01]  /*21830*/  LOP3.LUT R2, R2, 0xff, RZ, 0xc0, !PT ;  /* 0x000000ff02027812 */ /* 0x000fe200078ec0ff */
[----:B----4-:R-:W-:Y:S05]  /*21840*/  @!P3 HADD2 R130, -R152.H0_H0, -RZ.H0_H0 ;  /* 0xa00000ff9882b230 */ /* 0x010fea0000000900 */
[----:B------:R-:W-:Y:S01]  /*21850*/  PRMT R86, R130, 0x7610, R86 ;  /* 0x0000761082567816 */ /* 0x000fe20000000056 */
[----:B------:R4:W-:Y:S02]  /*21860*/  @!P3 STL.S16 [R1+0x4c], R130 ;  /* 0x00004c820100b387 */ /* 0x0009e40000100600 */
[----:B----4-:R-:W-:Y:S01]  /*21870*/  PRMT R130, R152, 0x5410, R115 ;  /* 0x0000541098827816 */ /* 0x010fe20000000073 */
[----:B--2---:R-:W-:Y:S01]  /*21880*/  @!P1 HADD2 R168, -R115.H0_H0, -RZ.H0_H0 ;  /* 0xa00000ff73a89230 */ /* 0x004fe20000000900 */
[----:B------:R-:W-:Y:S02]  /*21890*/  @!P3 PRMT R152, R86, 0x5410, RZ ;  /* 0x000054105698b816 */ /* 0x000fe400000000ff */
[----:B------:R-:W-:Y:S01]  /*218a0*/  ISETP.LE.U32.AND P3, PT, R84, UR12, PT ;  /* 0x0000000c54007c0c */ /* 0x000fe2000bf63070 */
[----:B---3--:R-:W-:Y:S01]  /*218b0*/  @!P2 HADD2 R150, -R114.H0_H0, -RZ.H0_H0 ;  /* 0xa00000ff7296a230 */ /* 0x008fe20000000900 */
[----:B------:R-:W-:Y:S01]  /*218c0*/  SHF.R.U32.HI R84, RZ, 0x10, R93 ;  /* 0x00000010ff547819 */ /* 0x000fe2000001165d */
[----:B------:R-:W-:Y:S01]  /*218d0*/  @!P1 STL.S16 [R1+0x64], R168 ;  /* 0x000064a801009387 */ /* 0x000fe20000100600 */
[----:B------:R-:W-:Y:S01]  /*218e0*/  PRMT R85, R168, 0x7610, R85 ;  /* 0x00007610a8557816 */ /* 0x000fe20000000055 */
[----:B------:R-:W-:Y:S01]  /*218f0*/  @!P5 HADD2 R143, -R113.H0_H0, -RZ.H0_H0 ;  /* 0xa00000ff718fd230 */ /* 0x000fe20000000900 */
[----:B------:R-:W-:Y:S01]  /*21900*/  LOP3.LUT R84, R84, 0xff, RZ, 0xc0, !PT ;  /* 0x000000ff54547812 */ /* 0x000fe200078ec0ff */
[----:B------:R2:W-:Y:S01]  /*21910*/  @!P2 STL.S16 [R1+0x60], R150 ;  /* 0x000060960100a387 */ /* 0x0005e20000100600 */
[----:B------:R-:W-:Y:S02]  /*21920*/  @!P1 PRMT R115, R85, 0x5410, RZ ;  /* 0x0000541055739816 */ /* 0x000fe400000000ff */
[----:B------:R-:W-:Y:S01]  /*21930*/  ISETP.LE.U32.AND P1, PT, R84, UR12, PT ;  /* 0x0000000c54007c0c */ /* 0x000fe2000bf23070 */
[----:B------:R-:W-:Y:S01]  /*21940*/  @!P5 STL.S16 [R1+0x5c], R143 ;  /* 0x00005c8f0100d387 */ /* 0x000fe20000100600 */
[----:B------:R-:W-:Y:S02]  /*21950*/  PRMT R96, R143, 0x7610, R96 ;  /* 0x000076108f607816 */ /* 0x000fe40000000060 */
[--C-:B------:R-:W-:Y:S01]  /*21960*/  HSET2.LE.AND R84, R136, R131.reuse, PT ;  /* 0x0000008388547233 */ /* 0x100fe20003803000 */
[----:B------:R-:W-:Y:S01]  /*21970*/  STG.E.U16 desc[UR26][R158.64+0x60], R152 ;  /* 0x000060989e007986 */ /* 0x000fe2000c10151a */
[----:B------:R-:W-:Y:S02]  /*21980*/  @!P5 PRMT R113, R96, 0x5410, RZ ;  /* 0x000054106071d816 */ /* 0x000fe400000000ff */
[--C-:B------:R-:W-:Y:S01]  /*21990*/  HSET2.LE.AND R85, R135, R131.reuse, PT ;  /* 0x0000008387557233 */ /* 0x100fe20003803000 */
[----:B------:R3:W4:Y:S01]  /*219a0*/  LDL.S16 R136, [R1+0x40] ;  /* 0x0000400001887983 */ /* 0x0007220000100600 */
[--C-:B------:R-:W-:Y:S02]  /*219b0*/  HSET2.LE.AND R86, R141, R131.reuse, PT ;  /* 0x000000838d567233 */ /* 0x100fe40003803000 */
[----:B------:R-:W-:Y:S01]  /*219c0*/  LOP3.LUT R84, R84, R117, RZ, 0xc0, !PT ;  /* 0x0000007554547212 */ /* 0x000fe200078ec0ff */
[----:B------:R3:W3:Y:S01]  /*219d0*/  LDL.S16 R96, [R1+0x3c] ;  /* 0x00003c0001607983 */ /* 0x0006e20000100600 */
[----:B------:R-:W-:Y:S02]  /*219e0*/  LOP3.LUT R85, R85, R112, RZ, 0xc0, !PT ;  /* 0x0000007055557212 */ /* 0x000fe400078ec0ff */
[----:B------:R-:W-:Y:S01]  /*219f0*/  LOP3.LUT R86, R86, R0, RZ, 0xc0, !PT ;  /* 0x0000000056567212 */ /* 0x000fe200078ec0ff */
[----:B------:R-:W1:Y:S01]  /*21a00*/  MUFU.EX2 R112, R240 ;  /* 0x000000f000707308 */ /* 0x000e620000000800 */
[--C-:B------:R-:W-:Y:S01]  /*21a10*/  HSET2.LE.AND R0, R138, R131.reuse, PT ;  /* 0x000000838a007233 */ /* 0x100fe20003803000 */
[----:B------:R1:W3:Y:S01]  /*21a20*/  LDL.S16 R135, [R1+0x38] ;  /* 0x0000380001877983 */ /* 0x0002e20000100600 */
[----:B------:R-:W-:Y:S02]  /*21a30*/  PRMT R98, R150, 0x7610, R98 ;  /* 0x0000761096627816 */ /* 0x000fe40000000062 */
[----:B------:R-:W-:Y:S01]  /*21a40*/  SHF.R.U32.HI R93, RZ, 0x18, R93 ;  /* 0x00000018ff5d7819 */ /* 0x000fe2000001165d */
[-C--:B------:R-:W-:Y:S01]  /*21a50*/  HMMA.16816.F32 R4, R84, R88.reuse, R4 ;  /* 0x000000585404723c */ /* 0x080fe20000001804 */
[----:B------:R-:W-:Y:S03]  /*21a60*/  STG.E.U16 desc[UR26][R158.64+0x62], R115 ;  /* 0x000062739e007986 */ /* 0x000fe6000c10151a */
[----:B--2---:R-:W2:Y:S01]  /*21a70*/  MUFU.EX2 R150, R242 ;  /* 0x000000f200967308 */ /* 0x004ea20000000800 */
[----:B------:R-:W-:Y:S01]  /*21a80*/  LOP3.LUT R78, R0, R3, RZ, 0xc0, !PT ;  /* 0x00000003004e7212 */ /* 0x000fe200078ec0ff */
[----:B------:R-:W-:Y:S01]  /*21a90*/  STG.E.U16 desc[UR26][R160.64+0x62], R113 ;  /* 0x00006271a0007986 */ /* 0x000fe2000c10151a */
[----:B------:R-:W-:Y:S07]  /*21aa0*/  SHF.R.U32.HI R0, RZ, 0x8, R94 ;  /* 0x00000008ff007819 */ /* 0x000fee000001165e */
[----:B------:R-:W-:Y:S01]  /*21ab0*/  MUFU.EX2 R168, R252 ;  /* 0x000000fc00a87308 */ /* 0x000fe20000000800 */
[----:B------:R-:W-:Y:S01]  /*21ac0*/  LOP3.LUT R0, R0, 0xffff, RZ, 0xc0, !PT ;  /* 0x0000ffff00007812 */ /* 0x000fe200078ec0ff */
[C---:B------:R-:W-:Y:S04]  /*21ad0*/  HMMA.16816.F32 R8, R76.reuse, R88, R8 ;  /* 0x000000584c08723c */ /* 0x040fe80000001808 */
[----:B------:R-:W-:Y:S01]  /*21ae0*/  ISETP.LE.U32.AND P5, PT, R0, UR12, PT ;  /* 0x0000000c00007c0c */ /* 0x000fe2000bfa3070 */
[----:B-1----:R-:W-:Y:S01]  /*21af0*/  FADD.FTZ R175, R112, R174 ;  /* 0x000000ae70af7221 */ /* 0x002fe20000010000 */
[-C--:B------:R-:W-:Y:S05]  /*21b00*/  HMMA.16816.F32 R12, R76, R90.reuse, R12 ;  /* 0x0000005a4c0c723c */ /* 0x080fea000000180c */
[----:B------:R-:W-:Y:S01]  /*21b10*/  F2FP.F16.F32.PACK_AB R112, R173, R112 ;  /* 0x00000070ad70723e */ /* 0x000fe200000000ff */
[C---:B------:R-:W-:Y:S05]  /*21b20*/  HMMA.16816.F32 R16, R84.reuse, R90, R16 ;  /* 0x0000005a5410723c */ /* 0x040fea0000001810 */
[----:B------:R-:W-:Y:S01]  /*21b30*/  PRMT R151, R112, 0x7632, R151 ;  /* 0x0000763270977816 */ /* 0x000fe20000000097 */
[-C--:B------:R-:W-:Y:S05]  /*21b40*/  HMMA.16816.F32 R20, R84, R80.reuse, R20 ;  /* 0x000000505414723c */ /* 0x080fea0000001814 */
[----:B------:R-:W-:Y:S01]  /*21b50*/  LOP3.LUT R94, R132, 0xffff, RZ, 0xc0, !PT ;  /* 0x0000ffff845e7812 */ /* 0x000fe200078ec0ff */
[C---:B------:R-:W-:Y:S05]  /*21b60*/  HMMA.16816.F32 R24, R76.reuse, R80, R24 ;  /* 0x000000504c18723c */ /* 0x040fea0000001818 */
[C---:B------:R-:W-:Y:S01]  /*21b70*/  LOP3.LUT R0, R140.reuse, 0xffff, RZ, 0xc0, !PT ;  /* 0x0000ffff8c007812 */ /* 0x040fe200078ec0ff */
[-C--:B------:R-:W-:Y:S05]  /*21b80*/  HMMA.16816.F32 R28, R76, R82.reuse, R28 ;  /* 0x000000524c1c723c */ /* 0x080fea000000181c */
[----:B------:R-:W-:Y:S01]  /*21b90*/  LOP3.LUT R88, R140, 0xff, RZ, 0xc0, !PT ;  /* 0x000000ff8c587812 */ /* 0x000fe200078ec0ff */
[C---:B------:R-:W-:Y:S05]  /*21ba0*/  HMMA.16816.F32 R32, R84.reuse, R82, R32 ;  /* 0x000000525420723c */ /* 0x040fea0000001820 */
[----:B------:R-:W-:Y:S01]  /*21bb0*/  SHF.R.U32.HI R0, RZ, 0x8, R0 ;  /* 0x00000008ff007819 */ /* 0x000fe20000011600 */
[-C--:B------:R-:W-:Y:S05]  /*21bc0*/  HMMA.16816.F32 R36, R84, R72.reuse, R36 ;  /* 0x000000485424723c */ /* 0x080fea0000001824 */
[----:B------:R-:W-:Y:S01]  /*21bd0*/  PRMT R122, R88, 0x5410, R0 ;  /* 0x00005410587a7816 */ /* 0x000fe20000000000 */
[C---:B------:R-:W-:Y:S01]  /*21be0*/  HMMA.16816.F32 R40, R76.reuse, R72, R40 ;  /* 0x000000484c28723c */ /* 0x040fe20000001828 */
[----:B------:R-:W1:Y:S04]  /*21bf0*/  LDSM.16.MT88.4 R88, [R179+0x6800] ;  /* 0x00680000b358783b */ /* 0x000e680000004200 */
[----:B------:R-:W-:Y:S01]  /*21c00*/  LOP3.LUT R0, R134, 0xffff, RZ, 0xc0, !PT ;  /* 0x0000ffff86007812 */ /* 0x000fe200078ec0ff */
[-C--:B------:R-:W-:Y:S05]  /*21c10*/  HMMA.16816.F32 R44, R76, R74.reuse, R44 ;  /* 0x0000004a4c2c723c */ /* 0x080fea000000182c */
[----:B------:R-:W-:Y:S01]  /*21c20*/  SHF.R.U32.HI R3, RZ, 0x18, R140 ;  /* 0x00000018ff037819 */ /* 0x000fe2000001168c */
[C---:B------:R-:W-:Y:S05]  /*21c30*/  HMMA.16816.F32 R48, R84.reuse, R74, R48 ;  /* 0x0000004a5430723c */ /* 0x040fea0000001830 */
[----:B------:R-:W-:Y:S01]  /*21c40*/  @!P2 PRMT R114, R98, 0x5410, RZ ;  /* 0x000054106272a816 */ /* 0x000fe200000000ff */
[----:B--2---:R-:W-:Y:S01]  /*21c50*/  FADD.FTZ R174, R150, R170 ;  /* 0x000000aa96ae7221 */ /* 0x004fe20000010000 */
[----:B------:R-:W-:Y:S01]  /*21c60*/  LOP3.LUT R80, R134, 0xff, RZ, 0xc0, !PT ;  /* 0x000000ff86507812 */ /* 0x000fe200078ec0ff */
[----:B------:R-:W2:Y:S01]  /*21c70*/  MUFU.EX2 R170, R250 ;  /* 0x000000fa00aa7308 */ /* 0x000ea20000000800 */
[----:B------:R-:W-:Y:S01]  /*21c80*/  ISETP.LE.U32.AND P2, PT, R93, UR12, PT ;  /* 0x0000000c5d007c0c */ /* 0x000fe2000bf43070 */
[----:B------:R-:W-:Y:S01]  /*21c90*/  STG.E.U16 desc[UR26][R160.64+0x60], R114 ;  /* 0x00006072a0007986 */ /* 0x000fe2000c10151a */
[----:B------:R-:W-:Y:S02]  /*21ca0*/  SHF.R.U32.HI R0, RZ, 0x8, R0 ;  /* 0x00000008ff007819 */ /* 0x000fe40000011600 */
[----:B------:R-:W-:Y:S02]  /*21cb0*/  PRMT R119, R2, 0x5410, R3 ;  /* 0x0000541002777816 */ /* 0x000fe40000000003 */
[----:B------:R-:W-:Y:S02]  /*21cc0*/  SHF.R.U32.HI R2, RZ, 0x10, R134 ;  /* 0x00000010ff027819 */ /* 0x000fe40000011686 */
[----:B------:R-:W-:Y:S02]  /*21cd0*/  PRMT R118, R80, 0x5410, R0 ;  /* 0x0000541050767816 */ /* 0x000fe40000000000 */
[----:B------:R-:W-:Y:S02]  /*21ce0*/  F2FP.F16.F32.PACK_AB R150, R172, R150 ;  /* 0x00000096ac96723e */ /* 0x000fe400000000ff */
[----:B------:R-:W-:Y:S02]  /*21cf0*/  SHF.R.U32.HI R3, RZ, 0x18, R134 ;  /* 0x00000018ff037819 */ /* 0x000fe40000011686 */
[----:B------:R-:W-:Y:S02]  /*21d00*/  LOP3.LUT R2, R2, 0xff, RZ, 0xc0, !PT ;  /* 0x000000ff02027812 */ /* 0x000fe400078ec0ff */
[----:B------:R-:W-:Y:S02]  /*21d10*/  PRMT R149, R150, 0x7632, R149 ;  /* 0x0000763296957816 */ /* 0x000fe40000000095 */
[----:B------:R-:W-:Y:S02]  /*21d20*/  PRMT R100, R2, 0x5410, R3 ;  /* 0x0000541002647816 */ /* 0x000fe40000000003 */
[----:B------:R-:W-:Y:S01]  /*21d30*/  LOP3.LUT R117, R132, 0xff, RZ, 0xc0, !PT ;  /* 0x000000ff84757812 */ /* 0x000fe200078ec0ff */
[-C--:B-1----:R-:W-:Y:S03]  /*21d40*/  HMMA.16816.F32 R52, R84, R88.reuse, R52 ;  /* 0x000000585434723c */ /* 0x082fe60000001834 */
[----:B------:R-:W-:Y:S02]  /*21d50*/  SHF.R.U32.HI R2, RZ, 0x8, R94 ;  /* 0x00000008ff027819 */ /* 0x000fe4000001165e */
[C---:B------:R-:W-:Y:S01]  /*21d60*/  LOP3.LUT R73, R166.reuse, 0xff, RZ, 0xc0, !PT ;  /* 0x000000ffa6497812 */ /* 0x040fe200078ec0ff */
[C---:B------:R-:W-:Y:S05]  /*21d70*/  HMMA.16816.F32 R56, R76.reuse, R88, R56 ;  /* 0x000000584c38723c */ /* 0x040fea0000001838 */
[----:B------:R-:W-:Y:S01]  /*21d80*/  PRMT R117, R117, 0x5410, R2 ;  /* 0x0000541075757816 */ /* 0x000fe20000000002 */
[-C--:B------:R-:W-:Y:S05]  /*21d90*/  HMMA.16816.F32 R60, R76, R90.reuse, R60 ;  /* 0x0000005a4c3c723c */ /* 0x080fea000000183c */
[----:B------:R-:W-:Y:S01]  /*21da0*/  SHF.R.U32.HI R2, RZ, 0x10, R166 ;  /* 0x00000010ff027819 */ /* 0x000fe200000116a6 */
[----:B------:R-:W-:Y:S01]  /*21db0*/  HMMA.16816.F32 R64, R84, R90, R64 ;  /* 0x0000005a5440723c */ /* 0x000fe20000001840 */
[----:B------:R-:W-:Y:S04]  /*21dc0*/  LDSM.16.MT88.4 R84, [R178+0x7000] ;  /* 0x00700000b254783b */ /* 0x000fe80000004200 */
[----:B------:R-:W-:Y:S02]  /*21dd0*/  LOP3.LUT R3, R166, 0xff, RZ, 0xc0, !PT ;  /* 0x000000ffa6037812 */ /* 0x000fe400078ec0ff */
[--C-:B------:R-:W-:Y:S04]  /*21de0*/  HSET2.LE.AND R74, R202, R131.reuse, PT ;  /* 0x00000083ca4a7233 */ /* 0x100fe80003803000 */
[--C-:B------:R-:W-:Y:S02]  /*21df0*/  HSET2.LE.AND R75, R201, R131.reuse, PT ;  /* 0x00000083c94b7233 */ /* 0x100fe40003803000 */
[--C-:B------:R-:W-:Y:S02]  /*21e00*/  SHF.R.U32.HI R93, RZ, 0x18, R132.reuse ;  /* 0x00000018ff5d7819 */ /* 0x100fe40000011684 */
[----:B------:R-:W-:Y:S02]  /*21e10*/  LOP3.LUT R74, R74, R127, RZ, 0xc0, !PT ;  /* 0x0000007f4a4a7212 */ /* 0x000fe400078ec0ff */
[----:B------:R-:W-:Y:S02]  /*21e20*/  LOP3.LUT R75, R75, R124, RZ, 0xc0, !PT ;  /* 0x0000007c4b4b7212 */ /* 0x000fe400078ec0ff */
[----:B------:R-:W-:Y:S02]  /*21e30*/  SHF.R.U32.HI R132, RZ, 0x10, R132 ;  /* 0x00000010ff847819 */ /* 0x000fe40000011684 */
[--C-:B------:R-:W-:Y:S02]  /*21e40*/  HSET2.LE.AND R79, R198, R131.reuse, PT ;  /* 0x00000083c64f7233 */ /* 0x100fe40003803000 */
[----:B------:R-:W-:Y:S02]  /*21e50*/  PRMT R89, R150, 0x5410, R149 ;  /* 0x0000541096597816 */ /* 0x000fe40000000095 */
[----:B------:R-:W-:Y:S02]  /*21e60*/  LOP3.LUT R98, R167, UR30, R200, 0x96, !PT ;  /* 0x0000001ea7627c12 */ /* 0x000fe4000f8e96c8 */
[----:B------:R-:W-:Y:S02]  /*21e70*/  LOP3.LUT R79, R79, R123, RZ, 0xc0, !PT ;  /* 0x0000007b4f4f7212 */ /* 0x000fe400078ec0ff */
[----:B------:R-:W-:Y:S02]  /*21e80*/  SHF.R.U32.HI R90, RZ, 0x18, R139 ;  /* 0x00000018ff5a7819 */ /* 0x000fe4000001168b */
[----:B------:R-:W-:Y:S02]  /*21e90*/  SHF.R.U32.HI R88, RZ, 0x10, R98 ;  /* 0x00000010ff587819 */ /* 0x000fe40000011662 */
[----:B------:R-:W-:Y:S02]  /*21ea0*/  LOP3.LUT R91, R139, 0xff, RZ, 0xc0, !PT ;  /* 0x000000ff8b5b7812 */ /* 0x000fe400078ec0ff */
[----:B--2---:R-:W-:Y:S04]  /*21eb0*/  F2FP.F16.F32.PACK_AB R146, R170, R171 ;  /* 0x000000abaa92723e */ /* 0x004fe800000000ff */
[----:B------:R-:W-:Y:S01]  /*21ec0*/  PRMT R145, R146, 0x7632, R145 ;  /* 0x0000763292917816 */ /* 0x000fe20000000091 */
[----:B----4-:R-:W-:Y:S02]  /*21ed0*/  @!P4 HADD2 R136, -R112.H0_H0, -RZ.H0_H0 ;  /* 0xa00000ff7088c230 */ /* 0x010fe40000000900 */
[----:B---3--:R-:W-:Y:S03]  /*21ee0*/  @!P5 HADD2 R96, -R151.H0_H0, -RZ.H0_H0 ;  /* 0xa00000ff9760d230 */ /* 0x008fe60000000900 */
[----:B------:R-:W-:Y:S01]  /*21ef0*/  @!P4 STL.S16 [R1+0x40], R136 ;  /* 0x000040880100c387 */ /* 0x000fe20000100600 */
[----:B------:R-:W-:Y:S03]  /*21f00*/  PRMT R0, R136, 0x7610, R0 ;  /* 0x0000761088007816 */ /* 0x000fe60000000000 */
[----:B------:R1:W-:Y:S01]  /*21f10*/  @!P5 STL.S16 [R1+0x3c], R96 ;  /* 0x00003c600100d387 */ /* 0x0003e20000100600 */
[----:B------:R-:W-:Y:S01]  /*21f20*/  PRMT R80, R96, 0x7610, R80 ;  /* 0x0000761060507816 */ /* 0x000fe20000000050 */
[----:B------:R-:W-:Y:S02]  /*21f30*/  @!P1 HADD2 R135, -R150.H0_H0, -RZ.H0_H0 ;  /* 0xa00000ff96879230 */ /* 0x000fe40000000900 */
[----:B------:R2:W3:Y:S03]  /*21f40*/  LDL.S16 R133, [R1+0x34] ;  /* 0x0000340001857983 */ /* 0x0004e60000100600 */
[----:B------:R-:W-:Y:S01]  /*21f50*/  PRMT R102, R135, 0x7610, R102 ;  /* 0x0000761087667816 */ /* 0x000fe20000000066 */
[----:B------:R-:W-:Y:S03]  /*21f60*/  @!P1 STL.S16 [R1+0x38], R135 ;  /* 0x0000388701009387 */ /* 0x000fe60000100600 */
[----:B------:R-:W-:Y:S02]  /*21f70*/  @!P1 PRMT R150, R102, 0x5410, RZ ;  /* 0x0000541066969816 */ /* 0x000fe400000000ff */
[--C-:B------:R-:W-:Y:S02]  /*21f80*/  HSET2.LE.AND R102, R117, R131.reuse, PT ;  /* 0x0000008375667233 */ /* 0x100fe40003803000 */
[----:B-1----:R-:W-:Y:S02]  /*21f90*/  PRMT R96, R112, 0x5410, R151 ;  /* 0x0000541070607816 */ /* 0x002fe40000000097 */
[----:B------:R-:W-:Y:S02]  /*21fa0*/  @!P4 PRMT R112, R0, 0x5410, RZ ;  /* 0x000054100070c816 */ /* 0x000fe400000000ff */
[----:B------:R-:W-:Y:S02]  /*21fb0*/  LOP3.LUT R0, R95, 0xff, RZ, 0xc0, !PT ;  /* 0x000000ff5f007812 */ /* 0x000fe400078ec0ff */
[----:B------:R-:W-:Y:S01]  /*21fc0*/  @!P5 PRMT R151, R80, 0x5410, RZ ;  /* 0x000054105097d816 */ /* 0x000fe200000000ff */
[----:B------:R-:W-:Y:S01]  /*21fd0*/  STG.E.U16 desc[UR26][R164.64+0x5e], R112 ;  /* 0x00005e70a4007986 */ /* 0x000fe2000c10151a */
[----:B------:R-:W-:Y:S02]  /*21fe0*/  PRMT R101, R0, 0x5410, R99 ;  /* 0x0000541000657816 */ /* 0x000fe40000000063 */
[----:B------:R-:W-:Y:S01]  /*21ff0*/  LOP3.LUT R0, R166, 0xffff, RZ, 0xc0, !PT ;  /* 0x0000ffffa6007812 */ /* 0x000fe200078ec0ff */
[----:B------:R-:W1:Y:S01]  /*22000*/  LDSM.16.MT88.4 R80, [R177+0x7000] ;  /* 0x00700000b150783b */ /* 0x000e620000004200 */
[----:B------:R-:W-:Y:S02]  /*22010*/  ISETP.LE.U32.AND P5, PT, R3, UR12, PT ;  /* 0x0000000c03007c0c */ /* 0x000fe4000bfa3070 */
[----:B------:R-:W-:Y:S02]  /*22020*/  SHF.R.U32.HI R72, RZ, 0x8, R0 ;  /* 0x00000008ff487819 */ /* 0x000fe40000011600 */
[----:B------:R-:W-:Y:S02]  /*22030*/  LOP3.LUT R0, R2, 0xff, RZ, 0xc0, !PT ;  /* 0x000000ff02007812 */ /* 0x000fe400078ec0ff */
[--C-:B------:R-:W-:Y:S01]  /*22040*/  HSET2.LE.AND R2, R100, R131.reuse, PT ;  /* 0x0000008364027233 */ /* 0x100fe20003803000 */
[----:B------:R-:W-:Y:S01]  /*22050*/  STG.E.U16 desc[UR26][R164.64+0x60], R151 ;  /* 0x00006097a4007986 */ /* 0x000fe2000c10151a */
[----:B------:R-:W-:Y:S02]  /*22060*/  PRMT R142, R73, 0x5410, R72 ;  /* 0x00005410498e7816 */ /* 0x000fe40000000048 */
[--C-:B------:R-:W-:Y:S01]  /*22070*/  HSET2.LE.AND R73, R119, R131.reuse, PT ;  /* 0x0000008377497233 */ /* 0x100fe20003803000 */
[----:B------:R-:W-:Y:S01]  /*22080*/  STG.E.U16 desc[UR26][R162.64+0x60], R150 ;  /* 0x00006096a2007986 */ /* 0x000fe2000c10151a */
[--C-:B------:R-:W-:Y:S02]  /*22090*/  HSET2.LE.AND R72, R122, R131.reuse, PT ;  /* 0x000000837a487233 */ /* 0x100fe40003803000 */
[--C-:B------:R-:W-:Y:S02]  /*220a0*/  SHF.R.U32.HI R3, RZ, 0x18, R166.reuse ;  /* 0x00000018ff037819 */ /* 0x100fe400000116a6 */
[----:B------:R-:W-:Y:S02]  /*220b0*/  LOP3.LUT R73, R73, R126, RZ, 0xc0, !PT ;  /* 0x0000007e49497212 */ /* 0x000fe400078ec0ff */
[----:B------:R-:W-:Y:S02]  /*220c0*/  LOP3.LUT R72, R72, R125, RZ, 0xc0, !PT ;  /* 0x0000007d48487212 */ /* 0x000fe400078ec0ff */
[----:B------:R-:W-:Y:S01]  /*220d0*/  PRMT R143, R0, 0x5410, R3 ;  /* 0x00005410008f7816 */ /* 0x000fe20000000003 */
[----:B------:R-:W-:Y:S01]  /*220e0*/  LDSM.16.MT88.4 R124, [R180+0x7800] ;  /* 0x00780000b47c783b */ /* 0x000fe20000004200 */
[--C-:B------:R-:W-:Y:S02]  /*220f0*/  HSET2.LE.AND R0, R118, R131.reuse, PT ;  /* 0x0000008376007233 */ /* 0x100fe40003803000 */
[--C-:B------:R-:W-:Y:S02]  /*22100*/  HSET2.LE.AND R3, R199, R131.reuse, PT ;  /* 0x00000083c7037233 */ /* 0x100fe40003803000 */
[----:B------:R-:W-:Y:S02]  /*22110*/  LOP3.LUT R77, R2, R129, RZ, 0xc0, !PT ;  /* 0x00000081024d7212 */ /* 0x000fe400078ec0ff */
[----:B------:R-:W-:Y:S01]  /*22120*/  LOP3.LUT R2, R132, 0xff, RZ, 0xc0, !PT ;  /* 0x000000ff84027812 */ /* 0x000fe200078ec0ff */
[----:B------:R-:W-:Y:S01]  /*22130*/  LDSM.16.MT88.4 R116, [R178+0x7800] ;  /* 0x00780000b274783b */ /* 0x000fe20000004200 */
[----:B------:R-:W-:Y:S02]  /*22140*/  LOP3.LUT R78, R3, R92, RZ, 0xc0, !PT ;  /* 0x0000005c034e7212 */ /* 0x000fe400078ec0ff */
[----:B------:R-:W-:Y:S02]  /*22150*/  LOP3.LUT R76, R0, R128, RZ, 0xc0, !PT ;  /* 0x00000080004c7212 */ /* 0x000fe400078ec0ff */
[----:B------:R-:W-:Y:S02]  /*22160*/  ISETP.LE.U32.AND P1, PT, R2, UR12, PT ;  /* 0x0000000c02007c0c */ /* 0x000fe4000bf23070 */
[----:B------:R-:W-:Y:S02]  /*22170*/  ISETP.LE.U32.AND P4, PT, R93, UR12, PT ;  /* 0x0000000c5d007c0c */ /* 0x000fe4000bf83070 */
[----:B------:R-:W4:Y:S01]  /*22180*/  LDSM.16.MT88.4 R92, [R180+0x7000] ;  /* 0x00700000b45c783b */ /* 0x000f220000004200 */
[-C--:B-1----:R-:W-:Y:S05]  /*22190*/  HMMA.16816.F32 R4, R72, R80.reuse, R4 ;  /* 0x000000504804723c */ /* 0x082fea0000001804 */
[----:B------:R-:W-:Y:S01]  /*221a0*/  SHF.R.U32.HI R0, RZ, 0x10, R166 ;  /* 0x00000010ff007819 */ /* 0x000fe200000116a6 */
[C---:B------:R-:W-:Y:S05]  /*221b0*/  HMMA.16816.F32 R8, R76.reuse, R80, R8 ;  /* 0x000000504c08723c */ /* 0x040fea0000001808 */
[----:B------:R-:W-:Y:S01]  /*221c0*/  SHF.R.U32.HI R2, RZ, 0x10, R139 ;  /* 0x00000010ff027819 */ /* 0x000fe2000001168b */
[-C--:B------:R-:W-:Y:S05]  /*221d0*/  HMMA.16816.F32 R12, R76, R82.reuse, R12 ;  /* 0x000000524c0c723c */ /* 0x080fea000000180c */
[----:B------:R-:W-:Y:S01]  /*221e0*/  LOP3.LUT R0, R0, 0xff, RZ, 0xc0, !PT ;  /* 0x000000ff00007812 */ /* 0x000fe200078ec0ff */
[C---:B------:R-:W-:Y:S05]  /*221f0*/  HMMA.16816.F32 R16, R72.reuse, R82, R16 ;  /* 0x000000524810723c */ /* 0x040fea0000001810 */
[----:B------:R-:W-:Y:S02]  /*22200*/  LOP3.LUT R3, R2, 0xff, RZ, 0xc0, !PT ;  /* 0x000000ff02037812 */ /* 0x000fe400078ec0ff */
[----:B------:R-:W-:Y:S04]  /*22210*/  LOP3.LUT R80, R98, 0xffff, RZ, 0xc0, !PT ;  /* 0x0000ffff62507812 */ /* 0x000fe800078ec0ff */
[----:B------:R-:W-:Y:S02]  /*22220*/  PRMT R3, R3, 0x5410, R90 ;  /* 0x0000541003037816 */ /* 0x000fe4000000005a */
[----:B------:R-:W-:Y:S02]  /*22230*/  SHF.R.U32.HI R2, RZ, 0x8, R80 ;  /* 0x00000008ff027819 */ /* 0x000fe40000011650 */
[--C-:B------:R-:W-:Y:S02]  /*22240*/  HSET2.LE.AND R103, R101, R131.reuse, PT ;  /* 0x0000008365677233 */ /* 0x100fe40003803000 */
[--C-:B------:R-:W-:Y:S02]  /*22250*/  HSET2.LE.AND R101, R3, R131.reuse, PT ;  /* 0x0000008303657233 */ /* 0x100fe40003803000 */
[----:B------:R-:W-:Y:S01]  /*22260*/  F2FP.F16.F32.PACK_AB R3, R168, R169 ;  /* 0x000000a9a803723e */ /* 0x000fe200000000ff */
[-C--:B----4-:R-:W-:Y:S03]  /*22270*/  HMMA.16816.F32 R20, R72, R92.reuse, R20 ;  /* 0x0000005c4814723c */ /* 0x090fe60000001814 */
[----:B------:R-:W-:Y:S02]  /*22280*/  LOP3.LUT R101, R101, R97, RZ, 0xc0, !PT ;  /* 0x0000006165657212 */ /* 0x000fe400078ec0ff */
[----:B------:R-:W-:Y:S01]  /*22290*/  PRMT R144, R3, 0x7632, R144 ;  /* 0x0000763203907816 */ /* 0x000fe20000000090 */
[C---:B------:R-:W-:Y:S05]  /*222a0*/  HMMA.16816.F32 R24, R76.reuse, R92, R24 ;  /* 0x0000005c4c18723c */ /* 0x040fea0000001818 */
[--C-:B------:R-:W-:Y:S01]  /*222b0*/  HSET2.LE.AND R142, R142, R131.reuse, PT ;  /* 0x000000838e8e7233 */ /* 0x100fe20003803000 */
[-C--:B------:R-:W-:Y:S05]  /*222c0*/  HMMA.16816.F32 R28, R76, R94.reuse, R28 ;  /* 0x0000005e4c1c723c */ /* 0x080fea000000181c */
[--C-:B------:R-:W-:Y:S01]  /*222d0*/  HSET2.LE.AND R143, R143, R131.reuse, PT ;  /* 0x000000838f8f7233 */ /* 0x100fe20003803000 */
[C---:B------:R-:W-:Y:S06]  /*222e0*/  HMMA.16816.F32 R32, R72.reuse, R94, R32 ;  /* 0x0000005e4820723c */ /* 0x040fec0000001820 */
[-C--:B------:R-:W-:Y:S06]  /*222f0*/  HMMA.16816.F32 R36, R72, R84.reuse, R36 ;  /* 0x000000544824723c */ /* 0x080fec0000001824 */
[C---:B------:R-:W-:Y:S06]  /*22300*/  HMMA.16816.F32 R40, R76.reuse, R84, R40 ;  /* 0x000000544c28723c */ /* 0x040fec0000001828 */
[-C--:B------:R-:W-:Y:S05]  /*22310*/  HMMA.16816.F32 R44, R76, R86.reuse, R44 ;  /* 0x000000564c2c723c */ /* 0x080fea000000182c */
[----:B------:R-:W-:Y:S01]  /*22320*/  PRMT R84, R146, 0x5410, R145 ;  /* 0x0000541092547816 */ /* 0x000fe20000000091 */
[C---:B------:R-:W-:Y:S05]  /*22330*/  HMMA.16816.F32 R48, R72.reuse, R86, R48 ;  /* 0x000000564830723c */ /* 0x040fea0000001830 */
[----:B------:R-:W-:Y:S01]  /*22340*/  LOP3.LUT R103, R103, R84, RZ, 0xc0, !PT ;  /* 0x0000005467677212 */ /* 0x000fe200078ec0ff */
[----:B---3--:R-:W-:Y:S05]  /*22350*/  @!P2 HADD2 R133, -R149.H0_H0, -RZ.H0_H0 ;  /* 0xa00000ff9585a230 */ /* 0x008fea0000000900 */
[----:B------:R-:W-:Y:S01]  /*22360*/  @!P2 STL.S16 [R1+0x34], R133 ;  /* 0x000034850100a387 */ /* 0x000fe20000100600 */
[----:B------:R-:W-:Y:S03]  /*22370*/  PRMT R99, R133, 0x7610, R99 ;  /* 0x0000761085637816 */ /* 0x000fe60000000063 */
[----:B------:R2:W3:Y:S01]  /*22380*/  LDL.S16 R100, [R1+0x30] ;  /* 0x0000300001647983 */ /* 0x0004e20000100600 */
[----:B------:R-:W-:Y:S02]  /*22390*/  @!P2 PRMT R149, R99, 0x5410, RZ ;  /* 0x000054106395a816 */ /* 0x000fe400000000ff */
[----:B------:R-:W-:Y:S01]  /*223a0*/  ISETP.LE.U32.AND P2, PT, R0, UR12, PT ;  /* 0x0000000c00007c0c */ /* 0x000fe2000bf43070 */
[----:B------:R-:W-:Y:S01]  /*223b0*/  LDSM.16.MT88.4 R132, [R177+0x7800] ;  /* 0x00780000b184783b */ /* 0x000fe20000004200 */
[----:B------:R-:W-:Y:S02]  /*223c0*/  LOP3.LUT R0, R139, 0xffff, RZ, 0xc0, !PT ;  /* 0x0000ffff8b007812 */ /* 0x000fe400078ec0ff */
[----:B------:R-:W-:Y:S02]  /*223d0*/  LOP3.LUT R99, R98, 0xff, RZ, 0xc0, !PT ;  /* 0x000000ff62637812 */ /* 0x000fe400078ec0ff */
[----:B------:R-:W-:Y:S02]  /*223e0*/  SHF.R.U32.HI R81, RZ, 0x8, R0 ;  /* 0x00000008ff517819 */ /* 0x000fe40000011600 */
[----:B------:R-:W-:Y:S01]  /*223f0*/  LOP3.LUT R0, R88, 0xff, RZ, 0xc0, !PT ;  /* 0x000000ff58007812 */ /* 0x000fe200078ec0ff */
[----:B------:R-:W-:Y:S01]  /*22400*/  STG.E.U16 desc[UR26][R162.64+0x62], R149 ;  /* 0x00006295a2007986 */ /* 0x000fe2000c10151a */
[----:B------:R-:W-:Y:S02]  /*22410*/  PRMT R88, R148, 0x5410, R147 ;  /* 0x0000541094587816 */ /* 0x000fe40000000093 */
[----:B------:R-:W-:Y:S02]  /*22420*/  PRMT R91, R91, 0x5410, R81 ;  /* 0x000054105b5b7816 */ /* 0x000fe40000000051 */
[----:B------:R-:W1:Y:S01]  /*22430*/  LDSM.16.MT88.4 R80, [R179+0x7000] ;  /* 0x00700000b350783b */ /* 0x000e620000004200 */
[----:B------:R-:W-:Y:S02]  /*22440*/  SHF.R.U32.HI R98, RZ, 0x18, R98 ;  /* 0x00000018ff627819 */ /* 0x000fe40000011662 */
[----:B------:R-:W-:Y:S02]  /*22450*/  LOP3.LUT R102, R102, R88, RZ, 0xc0, !PT ;  /* 0x0000005866667212 */ /* 0x000fe400078ec0ff */
[----:B------:R-:W-:Y:S02]  /*22460*/  PRMT R98, R0, 0x5410, R98 ;  /* 0x0000541000627816 */ /* 0x000fe40000000062 */
[----:B------:R-:W-:Y:S01]  /*22470*/  LOP3.LUT R0, R166, 0xffff, RZ, 0xc0, !PT ;  /* 0x0000ffffa6007812 */ /* 0x000fe200078ec0ff */
[----:B------:R-:W4:Y:S01]  /*22480*/  MUFU.EX2 R167, R251 ;  /* 0x000000fb00a77308 */ /* 0x000f220000000800 */
[----:B------:R-:W-:Y:S02]  /*22490*/  SHF.R.U32.HI R166, RZ, 0x18, R166 ;  /* 0x00000018ffa67819 */ /* 0x000fe400000116a6 */
[----:B------:R-:W-:Y:S02]  /*224a0*/  PRMT R2, R99, 0x5410, R2 ;  /* 0x0000541063027816 */ /* 0x000fe40000000002 */
[----:B------:R-:W-:Y:S02]  /*224b0*/  SHF.R.U32.HI R0, RZ, 0x8, R0 ;  /* 0x00000008ff007819 */ /* 0x000fe40000011600 */
[--C-:B------:R-:W-:Y:S02]  /*224c0*/  HSET2.LE.AND R141, R98, R131.reuse, PT ;  /* 0x00000083628d7233 */ /* 0x100fe40003803000 */
[----:B------:R-:W-:Y:S02]  /*224d0*/  LOP3.LUT R0, R0, 0xffff, RZ, 0xc0, !PT ;  /* 0x0000ffff00007812 */ /* 0x000fe400078ec0ff */
[--C-:B------:R-:W-:Y:S02]  /*224e0*/  HSET2.LE.AND R140, R2, R131.reuse, PT ;  /* 0x00000083028c7233 */ /* 0x100fe40003803000 */
[----:B------:R-:W-:Y:S03]  /*224f0*/  LOP3.LUT R141, R141, R89, RZ, 0xc0, !PT ;  /* 0x000000598d8d7212 */ /* 0x000fe600078ec0ff */
[----:B------:R-:W-:Y:S02]  /*22500*/  LOP3.LUT R140, R140, R96, RZ, 0xc0, !PT ;  /* 0x000000608c8c7212 */ /* 0x000fe400078ec0ff */
[----:B----4-:R-:W-:Y:S01]  /*22510*/  F2FP.F16.F32.PACK_AB R2, R157, R167 ;  /* 0x000000a79d02723e */ /* 0x010fe200000000ff */
[-C--:B-1----:R-:W-:Y:S06]  /*22520*/  HMMA.16816.F32 R52, R72, R80.reuse, R52 ;  /* 0x000000504834723c */ /* 0x082fec0000001834 */
[C---:B------:R-:W-:Y:S06]  /*22530*/  HMMA.16816.F32 R56, R76.reuse, R80, R56 ;  /* 0x000000504c38723c */ /* 0x040fec0000001838 */
[-C--:B------:R-:W-:Y:S05]  /*22540*/  HMMA.16816.F32 R60, R76, R82.reuse, R60 ;  /* 0x000000524c3c723c */ /* 0x080fea000000183c */
[----:B------:R-:W-:Y:S01]  /*22550*/  PRMT R80, R3, 0x5410, R144 ;  /* 0x0000541003507816 */ /* 0x000fe20000000090 */
[----:B------:R-:W-:Y:S05]  /*22560*/  HMMA.16816.F32 R64, R72, R82, R64 ;  /* 0x000000524840723c */ /* 0x000fea0000001840 */
[----:B------:R-:W-:Y:S02]  /*22570*/  LOP3.LUT R142, R142, R80, RZ, 0xc0, !PT ;  /* 0x000000508e8e7212 */ /* 0x000fe400078ec0ff */
[----:B------:R-:W-:Y:S04]  /*22580*/  IMAD.MOV.U32 R73, RZ, RZ, R70 ;  /* 0x000000ffff497224 */ /* 0x000fe800078e0046 */
[----:B------:R-:W-:Y:S02]  /*22590*/  IMAD.MOV.U32 R72, RZ, RZ, R71 ;  /* 0x000000ffff487224 */ /* 0x000fe400078e0047 */
[----:B---3--:R-:W-:Y:S05]  /*225a0*/  @!P6 HADD2 R100, -R148.H0_H0, -RZ.H0_H0 ;  /* 0xa00000ff9464e230 */ /* 0x008fea0000000900 */
[----:B------:R1:W-:Y:S01]  /*225b0*/  @!P6 STL.S16 [R1+0x30], R100 ;  /* 0x000030640100e387 */ /* 0x0003e20000100600 */
[----:B------:R-:W-:Y:S03]  /*225c0*/  PRMT R90, R100, 0x7610, R90 ;  /* 0x00007610645a7816 */ /* 0x000fe6000000005a */
[----:B------:R2:W5:Y:S01]  /*225d0*/  LDL.LU R176, [R1+0x16c] ;  /* 0x00016c0001b07983 */ /* 0x0005620000300800 */
[----:B------:R-:W-:Y:S02]  /*225e0*/  @!P6 PRMT R148, R90, 0x5410, RZ ;  /* 0x000054105a94e816 */ /* 0x000fe400000000ff */
[----:B------:R-:W-:Y:S01]  /*225f0*/  ISETP.LE.U32.AND P6, PT, R0, UR12, PT ;  /* 0x0000000c00007c0c */ /* 0x000fe2000bfc3070 */
[----:B------:R2:W3:Y:S01]  /*22600*/  LDL.S16 R90, [R1+0x2c] ;  /* 0x00002c00015a7983 */ /* 0x0004e20000100600 */
[C---:B------:R-:W-:Y:S03]  /*22610*/  PRMT R0, R2.reuse, 0x7632, R0 ;  /* 0x0000763202007816 */ /* 0x040fe60000000000 */
[----:B------:R2:W4:Y:S01]  /*22620*/  LDL.S16 R201, [R1+0x28] ;  /* 0x0000280001c97983 */ /* 0x0005220000100600 */
[----:B------:R-:W-:Y:S03]  /*22630*/  PRMT R76, R2, 0x5410, R0 ;  /* 0x00005410024c7816 */ /* 0x000fe60000000000 */
[----:B------:R2:W2:Y:S01]  /*22640*/  LDL.S16 R200, [R1+0x24] ;  /* 0x0000240001c87983 */ /* 0x0004a20000100600 */
[----:B------:R-:W-:Y:S03]  /*22650*/  LOP3.LUT R143, R143, R76, RZ, 0xc0, !PT ;  /* 0x0000004c8f8f7212 */ /* 0x000fe600078ec0ff */
[----:B------:R2:W2:Y:S04]  /*22660*/  LDL.S16 R199, [R1+0x20] ;  /* 0x0000200001c77983 */ /* 0x0004a80000100600 */
[----:B------:R2:W2:Y:S01]  /*22670*/  LDL.S16 R198, [R1+0x1c] ;  /* 0x00001c0001c67983 */ /* 0x0004a20000100600 */
[----:B-1----:R-:W-:Y:S03]  /*22680*/  HSET2.LE.AND R100, R91, R131, PT ;  /* 0x000000835b647233 */ /* 0x002fe60003803000 */
[----:B------:R1:W2:Y:S02]  /*22690*/  LDL.S16 R197, [R1+0x18] ;  /* 0x0000180001c57983 */ /* 0x0002a40000100600 */
[----:B------:R-:W-:Y:S02]  /*226a0*/  LOP3.LUT R100, R100, R130, RZ, 0xc0, !PT ;  /* 0x0000008264647212 */ /* 0x000fe400078ec0ff */
[----:B------:R1:W2:Y:S04]  /*226b0*/  LDL.S16 R196, [R1] ;  /* 0x0000000001c47983 */ /* 0x0002a80000100600 */
[----:B------:R-:W-:Y:S01]  /*226c0*/  STG.E.U16 desc[UR26][R158.64+0x70], R148 ;  /* 0x000070949e007986 */ /* 0x000fe2000c10151a */
[-C--:B------:R-:W-:Y:S03]  /*226d0*/  HMMA.16816.F32 R136, R100, R132.reuse, R4 ;  /* 0x000000846488723c */ /* 0x080fe60000001804 */
[----:B------:R-:W1:Y:S03]  /*226e0*/  LDSM.16.MT88.4 R4, [R179+0x7800] ;  /* 0x00780000b304783b */ /* 0x000e660000004200 */
[C---:B------:R-:W-:Y:S06]  /*226f0*/  HMMA.16816.F32 R108, R140.reuse, R132, R8 ;  /* 0x000000848c6c723c */ /* 0x040fec0000001808 */
[-C--:B------:R-:W-:Y:S06]  /*22700*/  HMMA.16816.F32 R104, R140, R134.reuse, R12 ;  /* 0x000000868c68723c */ /* 0x080fec000000180c */
[C---:B------:R-:W-:Y:S06]  /*22710*/  HMMA.16816.F32 R132, R100.reuse, R134, R16 ;  /* 0x000000866484723c */ /* 0x040fec0000001810 */
[-C--:B------:R-:W-:Y:S06]  /*22720*/  HMMA.16816.F32 R128, R100, R124.reuse, R20 ;  /* 0x0000007c6480723c */ /* 0x080fec0000001814 */
[C---:B------:R-:W-:Y:S06]  /*22730*/  HMMA.16816.F32 R96, R140.reuse, R124, R24 ;  /* 0x0000007c8c60723c */ /* 0x040fec0000001818 */
[-C--:B------:R-:W-:Y:S06]  /*22740*/  HMMA.16816.F32 R92, R140, R126.reuse, R28 ;  /* 0x0000007e8c5c723c */ /* 0x080fec000000181c */
[C---:B------:R-:W-:Y:S06]  /*22750*/  HMMA.16816.F32 R124, R100.reuse, R126, R32 ;  /* 0x0000007e647c723c */ /* 0x040fec0000001820 */
[-C--:B------:R-:W-:Y:S05]  /*22760*/  HMMA.16816.F32 R120, R100, R116.reuse, R36 ;  /* 0x000000746478723c */ /* 0x080fea0000001824 */
[----:B---3--:R-:W-:Y:S02]  /*22770*/  @!P3 HADD2 R90, -R147.H0_H0, -RZ.H0_H0 ;  /* 0xa00000ff935ab230 */ /* 0x008fe40000000900 */
[----:B----4-:R-:W-:Y:S03]  /*22780*/  @!P1 HADD2 R201, -R146.H0_H0, -RZ.H0_H0 ;  /* 0xa00000ff92c99230 */ /* 0x010fe60000000900 */
[----:B------:R3:W-:Y:S01]  /*22790*/  @!P3 STL.S16 [R1+0x2c], R90 ;  /* 0x00002c5a0100b387 */ /* 0x0007e20000100600 */
[----:B------:R-:W-:Y:S01]  /*227a0*/  PRMT R14, R90, 0x7610, R14 ;  /* 0x000076105a0e7816 */ /* 0x000fe2000000000e */
[----:B--2---:R-:W-:Y:S02]  /*227b0*/  @!P4 HADD2 R200, -R145.H0_H0, -RZ.H0_H0 ;  /* 0xa00000ff91c8c230 */ /* 0x004fe40000000900 */
[----:B------:R-:W-:Y:S01]  /*227c0*/  @!P1 STL.S16 [R1+0x28], R201 ;  /* 0x000028c901009387 */ /* 0x000fe20000100600 */
[----:B------:R-:W-:Y:S02]  /*227d0*/  @!P3 PRMT R147, R14, 0x5410, RZ ;  /* 0x000054100e93b816 */ /* 0x000fe400000000ff */
[----:B------:R-:W-:Y:S01]  /*227e0*/  ISETP.LE.U32.AND P3, PT, R166, UR12, PT ;  /* 0x0000000ca6007c0c */ /* 0x000fe2000bf63070 */
[----:B------:R-:W-:Y:S01]  /*227f0*/  @!P4 STL.S16 [R1+0x24], R200 ;  /* 0x000024c80100c387 */ /* 0x000fe20000100600 */
[----:B------:R-:W-:Y:S01]  /*22800*/  @!P5 HADD2 R199, -R3.H0_H0, -RZ.H0_H0 ;  /* 0xa00000ff03c7d230 */ /* 0x000fe20000000900 */
[----:B------:R-:W-:Y:S01]  /*22810*/  PRMT R13, R201, 0x7610, R13 ;  /* 0x00007610c90d7816 */ /* 0x000fe2000000000d */
[----:B------:R-:W-:Y:S01]  /*22820*/  @!P6 HADD2 R198, -R144.H0_H0, -RZ.H0_H0 ;  /* 0xa00000ff90c6e230 */ /* 0x000fe20000000900 */
[----:B------:R-:W-:Y:S01]  /*22830*/  STG.E.U16 desc[UR26][R158.64+0x72], R147 ;  /* 0x000072939e007986 */ /* 0x000fe2000c10151a */
[----:B------:R-:W-:Y:S01]  /*22840*/  PRMT R12, R200, 0x7610, R12 ;  /* 0x00007610c80c7816 */ /* 0x000fe2000000000c */
[----:B------:R-:W-:Y:S02]  /*22850*/  @!P2 HADD2 R197, -R2.H0_H0, -RZ.H0_H0 ;  /* 0xa00000ff02c5a230 */ /* 0x000fe40000000900 */
[----:B------:R-:W-:Y:S01]  /*22860*/  @!P5 STL.S16 [R1+0x20], R199 ;  /* 0x000020c70100d387 */ /* 0x000fe20000100600 */
[----:B------:R-:W-:Y:S02]  /*22870*/  @!P1 PRMT R146, R13, 0x5410, RZ ;  /* 0x000054100d929816 */ /* 0x000fe400000000ff */
[----:B------:R-:W-:Y:S01]  /*22880*/  @!P4 PRMT R145, R12, 0x5410, RZ ;  /* 0x000054100c91c816 */ /* 0x000fe200000000ff */
[----:B------:R-:W-:Y:S01]  /*22890*/  @!P6 STL.S16 [R1+0x1c], R198 ;  /* 0x00001cc60100e387 */ /* 0x000fe20000100600 */
[----:B------:R-:W-:Y:S01]  /*228a0*/  @!P3 HADD2 R196, -R0.H0_H0, -RZ.H0_H0 ;  /* 0xa00000ff00c4b230 */ /* 0x000fe20000000900 */
[----:B------:R-:W-:Y:S02]  /*228b0*/  PRMT R11, R199, 0x7610, R11 ;  /* 0x00007610c70b7816 */ /* 0x000fe4000000000b */
[----:B------:R-:W-:Y:S01]  /*228c0*/  STG.E.U16 desc[UR26][R160.64+0x70], R146 ;  /* 0x00007092a0007986 */ /* 0x000fe2000c10151a */
[C---:B---3--:R-:W-:Y:S01]  /*228d0*/  HMMA.16816.F32 R88, R140.reuse, R116, R40 ;  /* 0x000000748c58723c */ /* 0x048fe20000001828 */
[----:B------:R-:W-:Y:S01]  /*228e0*/  ISETP.LT.AND P1, PT, RZ, UR16, PT ;  /* 0x00000010ff007c0c */ /* 0x000fe2000bf21270 */
[----:B------:R-:W-:Y:S01]  /*228f0*/  UIADD3 UR16, UR16, -0x1, URZ ;  /* 0xffffffff10107890 */ /* 0x000fe2000fffe03f */
[----:B------:R-:W-:Y:S01]  /*22900*/  STG.E.U16 desc[UR26][R160.64+0x72], R145 ;  /* 0x00007291a0007986 */ /* 0x000fe2000c10151a */
[----:B------:R-:W-:Y:S02]  /*22910*/  PRMT R10, R198, 0x7610, R10 ;  /* 0x00007610c60a7816 */ /* 0x000fe4000000000a */
[-C--:B------:R-:W-:Y:S01]  /*22920*/  HMMA.16816.F32 R84, R140, R118.reuse, R44 ;  /* 0x000000768c54723c */ /* 0x080fe2000000182c */
[----:B------:R-:W-:Y:S04]  /*22930*/  @!P2 STL.S16 [R1+0x18], R197 ;  /* 0x000018c50100a387 */ /* 0x000fe80000100600 */
[----:B------:R-:W-:Y:S01]  /*22940*/  @!P5 PRMT R3, R11, 0x5410, RZ ;  /* 0x000054100b03d816 */ /* 0x000fe200000000ff */
[C---:B------:R-:W-:Y:S01]  /*22950*/  HMMA.16816.F32 R116, R100.reuse, R118, R48 ;  /* 0x000000766474723c */ /* 0x040fe20000001830 */
[----:B------:R-:W-:Y:S04]  /*22960*/  @!P3 STL.S16 [R1], R196 ;  /* 0x000000c40100b387 */ /* 0x000fe80000100600 */
[----:B------:R-:W-:Y:S01]  /*22970*/  @!P6 PRMT R144, R10, 0x5410, RZ ;  /* 0x000054100a90e816 */ /* 0x000fe200000000ff */
[-C--:B-1----:R-:W-:Y:S01]  /*22980*/  HMMA.16816.F32 R112, R100, R4.reuse, R52 ;  /* 0x000000046470723c */ /* 0x082fe20000001834 */
[----:B------:R1:W-:Y:S04]  /*22990*/  STG.E.U16 desc[UR26][R164.64+0x6e], R3 ;  /* 0x00006e03a4007986 */ /* 0x0003e8000c10151a */
[----:B------:R-:W-:Y:S01]  /*229a0*/  PRMT R9, R197, 0x7610, R9 ;  /* 0x00007610c5097816 */ /* 0x000fe20000000009 */
[C---:B------:R-:W-:Y:S01]  /*229b0*/  HMMA.16816.F32 R80, R140.reuse, R4, R56 ;  /* 0x000000048c50723c */ /* 0x040fe20000001838 */
[----:B------:R-:W-:Y:S04]  /*229c0*/  STG.E.U16 desc[UR26][R164.64+0x70], R144 ;  /* 0x00007090a4007986 */ /* 0x000fe8000c10151a */
[----:B------:R-:W-:Y:S01]  /*229d0*/  PRMT R8, R196, 0x7610, R8 ;  /* 0x00007610c4087816 */ /* 0x000fe20000000008 */
[-C--:B------:R-:W-:Y:S05]  /*229e0*/  HMMA.16816.F32 R76, R140, R6.reuse, R60 ;  /* 0x000000068c4c723c */ /* 0x080fea000000183c */
[----:B------:R-:W-:Y:S01]  /*229f0*/  @!P2 PRMT R2, R9, 0x5410, RZ ;  /* 0x000054100902a816 */ /* 0x000fe200000000ff */
[----:B------:R-:W-:Y:S04]  /*22a00*/  HMMA.16816.F32 R100, R100, R6, R64 ;  /* 0x000000066464723c */ /* 0x000fe80000001840 */
[----:B------:R2:W-:Y:S01]  /*22a10*/  STG.E.U16 desc[UR26][R162.64+0x70], R2 ;  /* 0x00007002a2007986 */ /* 0x0005e2000c10151a */
[----:B------:R-:W-:Y:S01]  /*22a20*/  @!P3 PRMT R0, R8, 0x5410, RZ ;  /* 0x000054100800b816 */ /* 0x000fe200000000ff */
[----:B------:R-:W-:Y:S04]  /*22a30*/  FADD.FTZ R5, R195, R203 ;  /* 0x000000cbc3057221 */ /* 0x000fe80000010000 */
[----:B------:R3:W-:Y:S01]  /*22a40*/  STG.E.U16 desc[UR26][R162.64+0x72], R0 ;  /* 0x00007200a2007986 */ /* 0x0007e2000c10151a */
[----:B-1----:R-:W-:Y:S01]  /*22a50*/  FADD.FTZ R3, R172, R174 ;  /* 0x000000aeac037221 */ /* 0x002fe20000010000 */
[----:B------:R-:W-:Y:S01]  /*22a60*/  FADD.FTZ R243, R193, R5 ;  /* 0x00000005c1f37221 */ /* 0x000fe20000010000 */
[----:B--2---:R-:W-:Y:S04]  /*22a70*/  FADD.FTZ R2, R237, R194 ;  /* 0x000000c2ed027221 */ /* 0x004fe80000010000 */
[----:B------:R-:W-:Y:S01]  /*22a80*/  FADD.FTZ R4, R171, R2 ;  /* 0x00000002ab047221 */ /* 0x000fe20000010000 */
[----:B---3--:R-:W-:Y:S03]  /*22a90*/  FADD.FTZ R0, R173, R175 ;  /* 0x000000afad007221 */ /* 0x008fe60000010000 */
[----:B------:R-:W-:Y:S01]  /*22aa0*/  FADD.FTZ R245, R170, R4 ;  /* 0x00000004aaf57221 */ /* 0x000fe20000010000 */
[----:B------:R-:W-:Y:S01]  /*22ab0*/  FADD.FTZ R2, R169, R0 ;  /* 0x00000000a9027221 */ /* 0x000fe20000010000 */
[----:B------:R-:W-:Y:S03]  /*22ac0*/  FADD.FTZ R0, R167, R3 ;  /* 0x00000003a7007221 */ /* 0x000fe60000010000 */
[----:B------:R-:W-:Y:S01]  /*22ad0*/  FADD.FTZ R193, R168, R2 ;  /* 0x00000002a8c17221 */ /* 0x000fe20000010000 */
[----:B------:R-:W-:Y:S02]  /*22ae0*/  IMAD.MOV.U32 R2, RZ, RZ, R68 ;  /* 0x000000ffff027224 */ /* 0x000fe400078e0044 */
[----:B------:R-:W-:Y:S01]  /*22af0*/  FADD.FTZ R194, R157, R0 ;  /* 0x000000009dc27221 */ /* 0x000fe20000010000 */
[----:B------:R-:W-:Y:S01]  /*22b00*/  IMAD.MOV.U32 R0, RZ, RZ, R69 ;  /* 0x000000ffff007224 */ /* 0x000fe200078e0045 */
[----:B------:R-:W-:Y:S06]  /*22b10*/  @P1 BRA `(.L_x_1261) ;  /* 0xffffff9000bc1947 */ /* 0x000fec000383ffff */
.L_x_1260:
        /* <DEDUP_REMOVED lines=24> */
[----:B-1----:R-:W-:Y:S01]  /*22ca0*/  FADD.FTZ R43, R3, R7 ;  /* 0x00000007032b7221 */ /* 0x002fe20000010000 */
[----:B------:R-:W-:Y:S01]  /*22cb0*/  LEA.HI R7, R10, R35, RZ, 0x2 ;  /* 0x000000230a077211 */ /* 0x000fe200078f10ff */
[----:B--2---:R-:W-:-:S03]  /*22cc0*/  FADD.FTZ R42, R4, R8 ;  /* 0x00000008042a7221 */ /* 0x004fc60000010000 */
[--C-:B------:R-:W-:Y:S01]  /*22cd0*/  SHF.R.S32.HI R8, RZ, 0x2, R7.reuse ;  /* 0x00000002ff087819 */ /* 0x100fe20000011407 */
[----:B------:R-:W-:Y:S01]  /*22ce0*/  IMAD.MOV.U32 R4, RZ, RZ, 0x3f800000 ;  /* 0x3f800000ff047424 */ /* 0x000fe200078e00ff */
[----:B------:R-:W-:Y:S01]  /*22cf0*/  SHF.R.S32.HI R3, RZ, 0x1f, R7 ;  /* 0x0000001fff037819 */ /* 0x000fe20000011407 */
[----:B---3-5:R-:W-:Y:S01]  /*22d00*/  FADD.FTZ R44, R2, R5 ;  /* 0x00000005022c7221 */ /* 0x028fe20000010000 */
        /* <DEDUP_REMOVED lines=41> */
.L_x_1264:
        /* <DEDUP_REMOVED lines=21> */
.L_x_1265:
        /* <DEDUP_REMOVED lines=243> */
.L_x_1267:
[----:B------:R-:W-:Y:S05]  /*24020*/  BSYNC B0 ;  /* 0x0000000000007941 */ /* 0x000fea0003800000 */
.L_x_1266:
        /* <DEDUP_REMOVED lines=45> */
.L_x_1269:
[----:B------:R-:W-:Y:S05]  /*24300*/  BSYNC B0 ;  /* 0x0000000000007941 */ /* 0x000fea0003800000 */
.L_x_1268:
        /* <DEDUP_REMOVED lines=18> */
.L_x_1271:
[----:B------:R-:W-:Y:S05]  /*24430*/  BSYNC B0 ;  /* 0x0000000000007941 */ /* 0x000fea0003800000 */
.L_x_1270:
        /* <DEDUP_REMOVED lines=16> */
.L_x_1273:
[----:B------:R-:W-:Y:S05]  /*24540*/  BSYNC B0 ;  /* 0x0000000000007941 */ /* 0x000fea0003800000 */
.L_x_1272:
        /* <DEDUP_REMOVED lines=16> */
.L_x_1275:
[----:B------:R-:W-:Y:S05]  /*24650*/  BSYNC B0 ;  /* 0x0000000000007941 */ /* 0x000fea0003800000 */
.L_x_1274:
        /* <DEDUP_REMOVED lines=16> */
.L_x_1277:
[----:B------:R-:W-:Y:S05]  /*24760*/  BSYNC B0 ;  /* 0x0000000000007941 */ /* 0x000fea0003800000 */
.L_x_1276:
        /* <DEDUP_REMOVED lines=16> */
.L_x_1279:
[----:B------:R-:W-:Y:S05]  /*24870*/  BSYNC B0 ;  /* 0x0000000000007941 */ /* 0x000fea0003800000 */
.L_x_1278:
        /* <DEDUP_REMOVED lines=16> */
.L_x_1281:
[----:B------:R-:W-:Y:S05]  /*24980*/  BSYNC B0 ;  /* 0x0000000000007941 */ /* 0x000fea0003800000 */
.L_x_1280:
        /* <DEDUP_REMOVED lines=15> */
.L_x_1214:
        /* <DEDUP_REMOVED lines=40> */
.L_x_1282:
        /* <DEDUP_REMOVED lines=49> */
.L_x_1284:
[----:B------:R-:W-:Y:S05]  /*25010*/  BSYNC B0 ;  /* 0x0000000000007941 */ /* 0x000fea0003800000 */
.L_x_1283:
        /* <DEDUP_REMOVED lines=16> */
.L_x_1286:
[----:B------:R-:W-:Y:S05]  /*25120*/  BSYNC B0 ;  /* 0x0000000000007941 */ /* 0x000fea0003800000 */
.L_x_1285:
        /* <DEDUP_REMOVED lines=16> */
.L_x_1288:
[----:B------:R-:W-:Y:S05]  /*25230*/  BSYNC B0 ;  /* 0x0000000000007941 */ /* 0x000fea0003800000 */
.L_x_1287:
        /* <DEDUP_REMOVED lines=16> */
.L_x_1290:
[----:B------:R-:W-:Y:S05]  /*25340*/  BSYNC B0 ;  /* 0x0000000000007941 */ /* 0x000fea0003800000 */
.L_x_1289:
        /* <DEDUP_REMOVED lines=16> */
.L_x_1292:
[----:B------:R-:W-:Y:S05]  /*25450*/  BSYNC B0 ;  /* 0x0000000000007941 */ /* 0x000fea0003800000 */
.L_x_1291:
        /* <DEDUP_REMOVED lines=25> */
.L_x_1294:
[----:B------:R-:W-:Y:S05]  /*255f0*/  BSYNC B0 ;  /* 0x0000000000007941 */ /* 0x000fea0003800000 */
.L_x_1293:
        /* <DEDUP_REMOVED lines=19> */
.L_x_1296:
[----:B------:R-:W-:Y:S05]  /*25730*/  BSYNC B0 ;  /* 0x0000000000007941 */ /* 0x000fea0003800000 */
.L_x_1295:
        /* <DEDUP_REMOVED lines=16> */
.L_x_1298:
[----:B------:R-:W-:Y:S05]  /*25840*/  BSYNC B0 ;  /* 0x0000000000007941 */ /* 0x000fea0003800000 */
.L_x_1297:
        /* <DEDUP_REMOVED lines=11> */
.L_x_1300:
[----:B------:R-:W-:Y:S05]  /*25900*/  BSYNC B0 ;  /* 0x0000000000007941 */ /* 0x000fea0003800000 */
.L_x_1299:
        /* <DEDUP_REMOVED lines=11> */
.L_x_1302:
[----:B------:R-:W-:Y:S05]  /*259c0*/  BSYNC B0 ;  /* 0x0000000000007941 */ /* 0x000fea0003800000 */
.L_x_1301:
        /* <DEDUP_REMOVED lines=10> */
.L_x_1304:
[----:B------:R-:W-:Y:S05]  /*25a70*/  BSYNC B0 ;  /* 0x0000000000007941 */ /* 0x000fea0003800000 */
.L_x_1303:
        /* <DEDUP_REMOVED lines=10> */
.L_x_1306:
[----:B------:R-:W-:Y:S05]  /*25b20*/  BSYNC B0 ;  /* 0x0000000000007941 */ /* 0x000fea0003800000 */
.L_x_1305:
        /* <DEDUP_REMOVED lines=10> */
.L_x_1308:
[----:B------:R-:W-:Y:S05]  /*25bd0*/  BSYNC B0 ;  /* 0x0000000000007941 */ /* 0x000fea0003800000 */
.L_x_1307:
        /* <DEDUP_REMOVED lines=10> */
.L_x_1310:
[----:B------:R-:W-:Y:S05]  /*25c80*/  BSYNC B0 ;  /* 0x0000000000007941 */ /* 0x000fea0003800000 */
.L_x_1309:
        /* <DEDUP_REMOVED lines=10> */
.L_x_1312:
[----:B------:R-:W-:Y:S05]  /*25d30*/  BSYNC B0 ;  /* 0x0000000000007941 */ /* 0x000fea0003800000 */
.L_x_1311:
        /* <DEDUP_REMOVED lines=10> */
.L_x_1313:
        /* <DEDUP_REMOVED lines=10> */
.L_x_1431:


//--------------------- .text._ZN5flash16flash_fwd_kernelI23Flash_fwd_kernel_traitsILi64ELi128ELi64ELi4ELb0ELb0EN7cutlass6half_tE19Flash_kernel_traitsILi64ELi128ELi64ELi4ES3_EELb0ELb1ELb0ELb1ELb0ELb0ELb1ELb0EEEvNS_16Flash_fwd_paramsE --------------------------
	.section	.text._ZN5flash16flash_fwd_kernelI23Flash_fwd_kernel_traitsILi64ELi128ELi64ELi4ELb0ELb0EN7cutlass6half_tE19Flash_kernel_traitsILi64ELi128ELi64ELi4ES3_EELb0ELb1ELb0ELb1ELb0ELb0ELb1ELb0EEEvNS_16Flash_fwd_paramsE,"ax",@progbits
	.align	128
        .global         _ZN5flash16flash_fwd_kernelI23Flash_fwd_kernel_traitsILi64ELi128ELi64ELi4ELb0ELb0EN7cutlass6half_tE19Flash_kernel_traitsILi64ELi128ELi64ELi4ES3_EELb0ELb1ELb0ELb1ELb0ELb0ELb1ELb0EEEvNS_16Flash_fwd_paramsE
        .type           _ZN5flash16flash_fwd_kernelI23Flash_fwd_kernel_traitsILi64ELi128ELi64ELi4ELb0ELb0EN7cutlass6half_tE19Flash_kernel_traitsILi64ELi128ELi64ELi4ES3_EELb0ELb1ELb0ELb1ELb0ELb0ELb1ELb0EEEvNS_16Flash_fwd_paramsE,@function
        .size           _ZN5flash16flash_fwd_kernelI23Flash_fwd_kernel_traitsILi64ELi128ELi64ELi4ELb0ELb0EN7cutlass6half_tE19Flash_kernel_traitsILi64ELi128ELi64ELi4ES3_EELb0ELb1ELb0ELb1ELb0ELb0ELb1ELb0EEEvNS_16Flash_fwd_paramsE,(.L_x_1432 - _ZN5flash16flash_fwd_kernelI23Flash_fwd_kernel_traitsILi64ELi128ELi64ELi4ELb0ELb0EN7cutlass6half_tE19Flash_kernel_traitsILi64ELi128ELi64ELi4ES3_EELb0ELb1ELb0ELb1ELb0ELb0ELb1ELb0EEEvNS_16Flash_fwd_paramsE)
        .other          _ZN5flash16flash_fwd_kernelI23Flash_fwd_kernel_traitsILi64ELi128ELi64ELi4ELb0ELb0EN7cutlass6half_tE19Flash_kernel_traitsILi64ELi128ELi64ELi4ES3_EELb0ELb1ELb0ELb1ELb0ELb0ELb1ELb0EEEvNS_16Flash_fwd_paramsE,@"STO_CUDA_ENTRY STV_DEFAULT"
_ZN5flash16flash_fwd_kernelI23Flash_fwd_kernel_traitsILi64ELi128ELi64ELi4ELb0ELb0EN7cutlass6half_tE19Flash_kernel_traitsILi64ELi128ELi64ELi4ES3_EELb0ELb1ELb0ELb1ELb0ELb0ELb1ELb0EEEvNS_16Flash_fwd_paramsE:
.text._ZN5flash16flash_fwd_kernelI23Flash_fwd_kernel_traitsILi64ELi128ELi64ELi4ELb0ELb0EN7cutlass6half_tE19Flash_kernel_traitsILi64ELi128ELi64ELi4ES3_EELb0ELb1ELb0ELb1ELb0ELb0ELb1ELb0EEEvNS_16Flash_fwd_paramsE:
        /* <DEDUP_REMOVED lines=40> */
.L_x_1314:
[----:B-1----:R-:W1:Y:S02]  /*0280*/  LDC R4, c[0x0][0x2c8] ;  /* 0x0000b200ff047b82 */ /* 0x002e640000000800 */
.L_x_1315:
        /* <DEDUP_REMOVED lines=32> */
[----:B------:R-:W-:Y:S01]  /*0490*/  IMAD.MOV.U32 R33, RZ, RZ, R7 ;  /* 0x000000ffff217224 */ /* 0x000fe200078e0007 */
[----:B------:R-:W-:Y:S01]  /*04a0*/  ISETP.NE.AND P1, PT, R15, -0x1, PT ;  /* 0xffffffff0f00780c */ /* 0x000fe20003f25270 */
[----:B------:R-:W-:Y:S01]  /*04b0*/  IMAD.MOV.U32 R245, RZ, RZ, R17 ;  /* 0x000000fffff57224 */ /* 0x000fe200078e0011 */
[----:B------:R-:W-:Y:S02]  /*04c0*/  LEA.HI R4, R145, R148, RZ, 0x3 ;  /* 0x0000009491047211 */ /* 0x000fe400078f18ff */
[----:B------:R-:W-:Y:S02]  /*04d0*/  ISETP.NE.AND P0, PT, R9, -0x1, PT ;  /* 0xffffffff0900780c */ /* 0x000fe40003f05270 */
[----:B--2---:R-:W-:Y:S02]  /*04e0*/  SHF.R.S32.HI R6, RZ, 0x3, R4 ;  /* 0x00000003ff067819 */ /* 0x004fe40000011404 */
[----:B------:R-:W-:-:S02]  /*04f0*/  LOP3.LUT R4, R4, 0xfffffff8, RZ, 0xc0, !PT ;  /* 0xfffffff804047812 */ /* 0x000fc400078ec0ff */
[----:B------:R-:W-:Y:S01]  /*0500*/  MOV R32, R6 ;  /* 0x0000000600207202 */ /* 0x000fe20000000f00 */
[----:B------:R-:W-:Y:S01]  /*0510*/  IMAD.MOV.U32 R32, RZ, RZ, R6 ;  /* 0x000000ffff207224 */ /* 0x000fe200078e0006 */
[----:B------:R-:W-:Y:S01]  /*0520*/  IADD3 R23, -R4, R148, RZ ;  /* 0x0000009404177210 */ /* 0x000fe20007ffe1ff */
[----:B------:R-:W2:Y:S01]  /*0530*/  @!P1 LDC.64 R10, c[0x0][0x228] ;  /* 0x00008a00ff0a9b82 */ /* 0x000ea20000000a00 */
[----:B------:R3:W-:Y:S01]  /*0540*/  STL [R1+0x18], R6 ;  /* 0x0000180601007387 */ /* 0x0007e20000100800 */
[----:B------:R-:W-:Y:S02]  /*0550*/  IABS R5, R20 ;  /* 0x0000001400057213 */ /* 0x000fe40000000000 */
[----:B------:R-:W-:Y:S01]  /*0560*/  IMAD.SHL.U32 R16, R23, 0x8, RZ ;  /* 0x0000000817107824 */ /* 0x000fe200078e00ff */
[----:B-1----:R-:W-:-:S03]  /*0570*/  IABS R0, R27 ;  /* 0x0000001b00007213 */ /* 0x002fc60000000000 */
[----:B------:R-:W1:Y:S01]  /*0580*/  @P1 LDC.64 R12, c[0x0][0x240] ;  /* 0x00009000ff0c1b82 */ /* 0x000e620000000a00 */
[----:B------:R-:W-:Y:S01]  /*0590*/  MOV R244, R16 ;  /* 0x0000001000f47202 */ /* 0x000fe20000000f00 */
[----:B------:R-:W-:Y:S01]  /*05a0*/  IMAD.MOV.U32 R244, RZ, RZ, R16 ;  /* 0x000000fffff47224 */ /* 0x000fe200078e0010 */
[----:B------:R4:W-:Y:S01]  /*05b0*/  STL [R1+0x8], R16 ;  /* 0x0000081001007387 */ /* 0x0009e20000100800 */
[----:B------:R-:W-:-:S04]  /*05c0*/  IMAD.MOV.U32 R18, RZ, RZ, R0 ;  /* 0x000000ffff127224 */ /* 0x000fc800078e0000 */
[----:B------:R-:W5:Y:S01]  /*05d0*/  I2F.RP R2, R18 ;  /* 0x0000001200027306 */ /* 0x000f620000209400 */
[----:B------:R-:W4:Y:S08]  /*05e0*/  @P0 LDC.64 R224, c[0x0][0x250] ;  /* 0x00009400ffe00b82 */ /* 0x000f300000000a00 */
[----:B------:R-:W4:Y:S01]  /*05f0*/  @P0 LDC.64 R210, c[0x0][0x248] ;  /* 0x00009200ffd20b82 */ /* 0x000f220000000a00 */
[----:B-----5:R-:W5:Y:S02]  /*0600*/  MUFU.RCP R2, R2 ;  /* 0x0000000200027308 */ /* 0x020f640000001000 */
[----:B-----5:R-:W-:-:S06]  /*0610*/  VIADD R2, R2, 0xffffffe ;  /* 0x0ffffffe02027836 */ /* 0x020fcc0000000000 */
[----:B------:R-:W5:Y:S02]  /*0620*/  F2I.FTZ.U32.TRUNC.NTZ R3, R2 ;  /* 0x0000000200037305 */ /* 0x000f64000021f000 */
[----:B-----5:R-:W-:Y:S02]  /*0630*/  IADD3 R0, RZ, -R3, RZ ;  /* 0x80000003ff007210 */ /* 0x020fe40007ffe0ff */
[----:B------:R-:W-:-:S03]  /*0640*/  SHF.L.U32 R2, R32, 0x6, RZ ;  /* 0x0000000620027819 */ /* 0x000fc600000006ff */
[----:B---3--:R-:W-:Y:S01]  /*0650*/  IMAD.MOV.U32 R6, RZ, RZ, R0 ;  /* 0x000000ffff067224 */ /* 0x008fe200078e0000 */
[----:B------:R-:W-:Y:S02]  /*0660*/  LOP3.LUT R0, R2, 0x1c0, RZ, 0xc0, !PT ;  /* 0x000001c002007812 */ /* 0x000fe400078ec0ff */
[----:B------:R-:W-:Y:S01]  /*0670*/  MOV R2, RZ ;  /* 0x000000ff00027202 */ /* 0x000fe20000000f00 */
[----:B------:R-:W-:Y:S02]  /*0680*/  IMAD R4, R6, R18, RZ ;  /* 0x0000001206047224 */ /* 0x000fe400078e02ff */
[----:B-1----:R-:W-:-:S04]  /*0690*/  @P1 IMAD.WIDE.U32 R6, R15, R12, RZ ;  /* 0x0000000c0f061225 */ /* 0x002fc800078e00ff */
[----:B------:R-:W-:Y:S01]  /*06a0*/  IMAD.HI.U32 R4, R3, R4, R2 ;  /* 0x0000000403047227 */ /* 0x000fe200078e0002 */
[----:B------:R-:W-:Y:S02]  /*06b0*/  LOP3.LUT R2, R0, 0x38, R244, 0xf8, !PT ;  /* 0x0000003800027812 */ /* 0x000fe400078ef8f4 */
[----:B------:R-:W-:Y:S01]  /*06c0*/  SHF.R.U32.HI R0, RZ, 0x3, R0 ;  /* 0x00000003ff007819 */ /* 0x000fe20000011600 */
[----:B------:R-:W-:Y:S01]  /*06d0*/  @P1 IMAD R13, R15, R13, R7 ;  /* 0x0000000d0f0d1224 */ /* 0x000fe200078e0207 */
[----:B------:R-:W-:Y:S01]  /*06e0*/  LEA.HI R3, R145, R148, RZ, 0x6 ;  /* 0x0000009491037211 */ /* 0x000fe200078f30ff */
[----:B------:R-:W-:Y:S01]  /*06f0*/  IMAD.HI.U32 R14, R4, R5, RZ ;  /* 0x00000005040e7227 */ /* 0x000fe200078e00ff */
[----:B------:R-:W-:Y:S02]  /*0700*/  LOP3.LUT R2, R2, R0, RZ, 0x3c, !PT ;  /* 0x0000000002027212 */ /* 0x000fe400078e3cff */
[----:B------:R-:W-:Y:S01]  /*0710*/  @!P1 SHF.R.S32.HI R0, RZ, 0x1f, R26 ;  /* 0x0000001fff009819 */ /* 0x000fe2000001141a */
[----:B------:R-:W-:Y:S01]  /*0720*/  @P0 IMAD.IADD R4, R8, 0x1, R9 ;  /* 0x0000000108040824 */ /* 0x000fe200078e0209 */
[----:B------:R-:W-:-:S04]  /*0730*/  SHF.L.U32 R3, R3, 0x3, RZ ;  /* 0x0000000303037819 */ /* 0x000fc800000006ff */
[----:B------:R-:W-:Y:S01]  /*0740*/  LOP3.LUT R208, R2, 0xfffffe00, R3, 0xf8, !PT ;  /* 0xfffffe0002d07812 */ /* 0x000fe200078ef803 */
[----:B--2---:R-:W-:Y:S01]  /*0750*/  @!P1 IMAD R2, R0, R10, RZ ;  /* 0x0000000a00029224 */ /* 0x004fe200078e02ff */
[----:B------:R-:W-:Y:S01]  /*0760*/  @P0 IADD3 R0, R8, R9, RZ ;  /* 0x0000000908000210 */ /* 0x000fe20007ffe0ff */
[----:B------:R-:W-:Y:S02]  /*0770*/  IMAD.MOV R3, RZ, RZ, -R14 ;  /* 0x000000ffff037224 */ /* 0x000fe400078e0a0e */
[----:B------:R-:W-:Y:S01]  /*0780*/  @!P1 IMAD R12, R26, R11, R2 ;  /* 0x0000000b1a0c9224 */ /* 0x000fe200078e0202 */
[----:B------:R-:W-:Y:S01]  /*0790*/  @P1 MOV R11, R6 ;  /* 0x00000006000b1202 */ /* 0x000fe20000000f00 */
[----:B------:R-:W-:Y:S02]  /*07a0*/  IMAD R9, R18, R3, R5 ;  /* 0x0000000312097224 */ /* 0x000fe400078e0205 */
[C---:B----4-:R-:W-:Y:S02]  /*07b0*/  @P0 IMAD R7, R0.reuse, R225, RZ ;  /* 0x000000e100070224 */ /* 0x050fe400078e02ff */
[----:B------:R-:W-:Y:S01]  /*07c0*/  @P0 IMAD.WIDE.U32 R2, R0, R224, RZ ;  /* 0x000000e000020225 */ /* 0x000fe200078e00ff */
[----:B------:R-:W-:-:S03]  /*07d0*/  ISETP.GT.U32.AND P3, PT, R18, R9, PT ;  /* 0x000000091200720c */ /* 0x000fc60003f64070 */
[C---:B------:R-:W-:Y:S01]  /*07e0*/  @P0 IMAD R0, R4.reuse, R211, RZ ;  /* 0x000000d304000224 */ /* 0x040fe200078e02ff */
[----:B------:R-:W-:Y:S01]  /*07f0*/  @P0 MOV R17, R2 ;  /* 0x0000000200110202 */ /* 0x000fe20000000f00 */
[----:B------:R-:W-:-:S04]  /*0800*/  @P0 IMAD.WIDE.U32 R4, R4, R210, RZ ;  /* 0x000000d204040225 */ /* 0x000fc800078e00ff */
[----:B------:R-:W-:Y:S01]  /*0810*/  @P0 IMAD.IADD R22, R3, 0x1, R7 ;  /* 0x0000000103160824 */ /* 0x000fe200078e0207 */
[----:B------:R-:W-:Y:S01]  /*0820*/  @P0 MOV R15, R4 ;  /* 0x00000004000f0202 */ /* 0x000fe20000000f00 */
[----:B------:R-:W-:-:S04]  /*0830*/  @!P1 IMAD.WIDE.U32 R6, R26, R10, RZ ;  /* 0x0000000a1a069225 */ /* 0x000fc800078e00ff */
[----:B------:R-:W-:Y:S01]  /*0840*/  @P0 IMAD.IADD R16, R5, 0x1, R0 ;  /* 0x0000000105100824 */ /* 0x000fe200078e0200 */
        /* <DEDUP_REMOVED lines=14> */
.L_x_1317:
        /* <DEDUP_REMOVED lines=14> */
.L_x_1318:
[----:B------:R-:W-:Y:S01]  /*0a10*/  IADD3 R29, -R150, R102, RZ ;  /* 0x00000066961d7210 */ /* 0x000fe20007ffe1ff */
[----:B------:R-:W1:Y:S01]  /*0a20*/  S2UR UR4, SR_CgaCtaId ;  /* 0x00000000000479c3 */ /* 0x000e620000008800 */
[----:B------:R-:W-:Y:S01]  /*0a30*/  SHF.R.S32.HI R33, RZ, 0x1f, R32 ;  /* 0x0000001fff217819 */ /* 0x000fe20000011420 */
[C---:B------:R-:W-:Y:S01]  /*0a40*/  VIADD R28, R32.reuse, 0x10 ;  /* 0x00000010201c7836 */ /* 0x040fe20000000000 */
[----:B------:R-:W-:Y:S01]  /*0a50*/  SHF.R.S32.HI R245, RZ, 0x1f, R244 ;  /* 0x0000001ffff57819 */ /* 0x000fe200000114f4 */
[C---:B------:R-:W-:Y:S01]  /*0a60*/  VIADD R31, R32.reuse, 0x20 ;  /* 0x00000020201f7836 */ /* 0x040fe20000000000 */
[----:B------:R2:W-:Y:S01]  /*0a70*/  STL [R1+0x38], R29 ;  /* 0x0000381d01007387 */ /* 0x0005e20000100800 */
[C---:B------:R-:W-:Y:S01]  /*0a80*/  IADD3 R30, R32.reuse, 0x30, RZ ;  /* 0x00000030201e7810 */ /* 0x040fe20007ffe0ff */
[----:B------:R-:W-:Y:S01]  /*0a90*/  IMAD.WIDE R34, R19, 0x80, R32 ;  /* 0x0000008013227825 */ /* 0x000fe200078e0220 */
[C---:B------:R-:W-:Y:S01]  /*0aa0*/  IADD3 R10, R32.reuse, 0x50, RZ ;  /* 0x00000050200a7810 */ /* 0x040fe20007ffe0ff */
[----:B------:R2:W-:Y:S01]  /*0ab0*/  STL [R1+0x1c], R33 ;  /* 0x00001c2101007387 */ /* 0x0005e20000100800 */
[----:B------:R-:W3:Y:S01]  /*0ac0*/  LDC.64 R24, c[0x0][0x3c8] ;  /* 0x0000f200ff187b82 */ /* 0x000ee20000000a00 */
[C---:B------:R-:W-:Y:S01]  /*0ad0*/  VIADD R36, R32.reuse, 0x40 ;  /* 0x0000004020247836 */ /* 0x040fe20000000000 */
[----:B------:R-:W-:Y:S01]  /*0ae0*/  ISETP.GE.AND P4, PT, R32, R29, PT ;  /* 0x0000001d2000720c */ /* 0x000fe20003f86270 */
[----:B------:R2:W-:Y:S01]  /*0af0*/  STL [R1+0xc], R245 ;  /* 0x00000cf501007387 */ /* 0x0005e20000100800 */
[----:B------:R-:W-:Y:S01]  /*0b00*/  @!P1 IMAD.MOV.U32 R11, RZ, RZ, R6 ;  /* 0x000000ffff0b9224 */ /* 0x000fe200078e0006 */
[----:B------:R-:W-:Y:S01]  /*0b10*/  LOP3.LUT R0, R20, R27, RZ, 0x3c, !PT ;  /* 0x0000001b14007212 */ /* 0x000fe200078e3cff */
[----:B------:R-:W-:Y:S01]  /*0b20*/  @!P1 IMAD.IADD R13, R7, 0x1, R12 ;  /* 0x00000001070d9824 */ /* 0x000fe200078e020c */
[----:B------:R2:W-:Y:S01]  /*0b30*/  STL [R1+0x58], R28 ;  /* 0x0000581c01007387 */ /* 0x0005e20000100800 */
[----:B------:R-:W-:Y:S01]  /*0b40*/  SHF.R.S32.HI R21, RZ, 0x1f, R20 ;  /* 0x0000001fff157819 */ /* 0x000fe20000011414 */
[----:B------:R-:W-:Y:S01]  /*0b50*/  @!P3 IMAD.IADD R9, R9, 0x1, -R18 ;  /* 0x000000010909b824 */ /* 0x000fe200078e0a12 */
[----:B------:R-:W-:Y:S01]  /*0b60*/  IADD3 R2, P0, R244, R11, RZ ;  /* 0x0000000bf4027210 */ /* 0x000fe20007f1e0ff */
[----:B------:R2:W-:Y:S01]  /*0b70*/  STL [R1+0x54], R31 ;  /* 0x0000541f01007387 */ /* 0x0005e20000100800 */
[----:B------:R-:W-:Y:S01]  /*0b80*/  ULDC.64 UR6, c[0x0][0x258] ;  /* 0x0000960000067ab9 */ /* 0x000fe20000000a00 */
[----:B------:R-:W-:Y:S01]  /*0b90*/  ISETP.GE.AND P5, PT, R0, RZ, PT ;  /* 0x000000ff0000720c */ /* 0x000fe20003fa6270 */
[----:B------:R-:W-:Y:S01]  /*0ba0*/  UMOV UR5, 0x400 ;  /* 0x0000040000057882 */ /* 0x000fe20000000000 */
[----:B------:R2:W-:Y:S01]  /*0bb0*/  STL [R1+0x50], R30 ;  /* 0x0000501e01007387 */ /* 0x0005e20000100800 */
[----:B------:R-:W-:Y:S01]  /*0bc0*/  IMAD.X R3, R245, 0x1, R13, P0 ;  /* 0x00000001f5037824 */ /* 0x000fe200000e060d */
[----:B-1----:R-:W-:Y:S01]  /*0bd0*/  ULEA UR4, UR4, UR5, 0x18 ;  /* 0x0000000504047291 */ /* 0x002fe2000f8ec03f */
[----:B------:R-:W-:Y:S01]  /*0be0*/  IMAD R0, R21, UR6, RZ ;  /* 0x0000000615007c24 */ /* 0x000fe2000f8e02ff */
[----:B------:R2:W-:Y:S01]  /*0bf0*/  STL.64 [R1], R34 ;  /* 0x0000002201007387 */ /* 0x0005e20000100a00 */
[----:B------:R-:W-:Y:S01]  /*0c00*/  ISETP.GE.U32.AND P6, PT, R9, R18, PT ;  /* 0x000000120900720c */ /* 0x000fe20003fc6070 */
[----:B------:R-:W-:Y:S01]  /*0c10*/  IMAD.WIDE.U32 R8, R20, UR6, R2 ;  /* 0x0000000614087c25 */ /* 0x000fe2000f8e0002 */
[----:B------:R-:W-:Y:S01]  /*0c20*/  BSSY B0, `(.L_x_1319) ;  /* 0x000001b000007945 */ /* 0x000fe20003800000 */
[----:B------:R2:W-:Y:S01]  /*0c30*/  STL [R1+0x68], R36 ;  /* 0x0000682401007387 */ /* 0x0005e20000100800 */
[-C--:B------:R-:W-:Y:S01]  /*0c40*/  ISETP.GE.AND P2, PT, R28, R29.reuse, PT ;  /* 0x0000001d1c00720c */ /* 0x080fe20003f46270 */
[----:B------:R-:W-:Y:S01]  /*0c50*/  IMAD R0, R20, UR7, R0 ;  /* 0x0000000714007c24 */ /* 0x000fe2000f8e0200 */
[-C--:B------:R-:W-:Y:S01]  /*0c60*/  ISETP.GE.AND P1, PT, R31, R29.reuse, PT ;  /* 0x0000001d1f00720c */ /* 0x080fe20003f26270 */
[----:B------:R2:W-:Y:S01]  /*0c70*/  STL [R1+0x64], R10 ;  /* 0x0000640a01007387 */ /* 0x0005e20000100800 */
[----:B------:R-:W-:Y:S01]  /*0c80*/  ISETP.GE.AND P0, PT, R30, R29, PT ;  /* 0x0000001d1e00720c */ /* 0x000fe20003f06270 */
[----:B------:R-:W-:Y:S01]  /*0c90*/  IMAD.IADD R7, R9, 0x1, R0 ;  /* 0x0000000109077824 */ /* 0x000fe200078e0200 */
        /* <DEDUP_REMOVED lines=19> */
.L_x_1320:
[----:B------:R-:W-:Y:S05]  /*0dd0*/  BSYNC B0 ;  /* 0x0000000000007941 */ /* 0x000fea0003800000 */
.L_x_1319:
[----:B------:R-:W-:Y:S01]  /*0de0*/  @!P3 VIADD R14, R14, 0x1 ;  /* 0x000000010e0eb836 */ /* 0x000fe20000000000 */
[-C--:B------:R-:W-:Y:S01]  /*0df0*/  ISETP.GE.AND P3, PT, R10, R29.reuse, PT ;  /* 0x0000001d0a00720c */ /* 0x080fe20003f66270 */
[----:B--2---:R-:W-:Y:S01]  /*0e00*/  VIADD R10, R32, 0x60 ;  /* 0x00000060200a7836 */ /* 0x004fe20000000000 */
[----:B------:R-:W-:Y:S01]  /*0e10*/  BSSY B0, `(.L_x_1321) ;  /* 0x0000018000007945 */ /* 0x000fe20003800000 */
[----:B------:R-:W-:-:S03]  /*0e20*/  ISETP.GE.AND P4, PT, R36, R29, PT ;  /* 0x0000001d2400720c */ /* 0x000fc60003f86270 */
[----:B------:R2:W-:Y:S01]  /*0e30*/  STL [R1+0x6c], R10 ;  /* 0x00006c0a01007387 */ /* 0x0005e20000100800 */
[----:B------:R-:W-:Y:S05]  /*0e40*/  @P2 BRA `(.L_x_1322) ;  /* 0x0000000000502947 */ /* 0x000fea0003800000 */
[----:B------:R-:W-:Y:S02]  /*0e50*/  ULDC UR5, c[0x0][0x2d0] ;  /* 0x0000b40000057ab9 */ /* 0x000fe40000000800 */
[----:B------:R-:W-:-:S13]  /*0e60*/  ISETP.GE.AND P2, PT, R244, UR5, PT ;  /* 0x00000005f4007c0c */ /* 0x000fda000bf46270 */
[----:B------:R1:W-:Y:S01]  /*0e70*/  @P2 STS.128 [R208+0x800], RZ ;  /* 0x000800ffd0002388 */ /* 0x0003e20000000c00 */
[----:B------:R-:W-:Y:S05]  /*0e80*/  @P2 BRA `(.L_x_1322) ;  /* 0x0000000000402947 */ /* 0x000fea0003800000 */
[----:B----4-:R-:W-:Y:S01]  /*0e90*/  IADD3 R4, P2, R34, 0x10, RZ ;  /* 0x0000001022047810 */ /* 0x010fe20007f5e0ff */
        /* <DEDUP_REMOVED lines=15> */
.L_x_1322:
[----:B------:R-:W-:Y:S05]  /*0f90*/  BSYNC B0 ;  /* 0x0000000000007941 */ /* 0x000fea0003800000 */
.L_x_1321:
[----:B------:R-:W-:Y:S01]  /*0fa0*/  ISETP.GE.AND P2, PT, R10, R29, PT ;  /* 0x0000001d0a00720c */ /* 0x000fe20003f46270 */
[----:B------:R-:W-:Y:S01]  /*0fb0*/  BSSY B0, `(.L_x_1323) ;  /* 0x0000018000007945 */ /* 0x000fe20003800000 */
[----:B--2---:R-:W-:-:S05]  /*0fc0*/  IADD3 R10, R32, 0x70, RZ ;  /* 0x00000070200a7810 */ /* 0x004fca0007ffe0ff */
        /* <DEDUP_REMOVED lines=22> */
.L_x_1324:
[----:B------:R-:W-:Y:S05]  /*1130*/  BSYNC B0 ;  /* 0x0000000000007941 */ /* 0x000fea0003800000 */
.L_x_1323:
[----:B------:R-:W-:Y:S01]  /*1140*/  BSSY B0, `(.L_x_1325) ;  /* 0x0000018000007945 */ /* 0x000fe20003800000 */
[----:B------:R-:W-:Y:S02]  /*1150*/  ISETP.GE.AND P1, PT, R10, R29, PT ;  /* 0x0000001d0a00720c */ /* 0x000fe40003f26270 */
[----:B--2---:R-:W-:Y:S01]  /*1160*/  LEA.HI R10, R145, R148, RZ, 0x4 ;  /* 0x00000094910a7211 */ /* 0x004fe200078f20ff */
        /* <DEDUP_REMOVED lines=21> */
.L_x_1326:
[----:B------:R-:W-:Y:S05]  /*12c0*/  BSYNC B0 ;  /* 0x0000000000007941 */ /* 0x000fea0003800000 */
.L_x_1325:
[----:B------:R-:W-:Y:S04]  /*12d0*/  BSSY B0, `(.L_x_1327) ;  /* 0x0000016000007945 */ /* 0x000fe80003800000 */
        /* <DEDUP_REMOVED lines=21> */
.L_x_1328:
[----:B------:R-:W-:Y:S05]  /*1430*/  BSYNC B0 ;  /* 0x0000000000007941 */ /* 0x000fea0003800000 */
.L_x_1327:
        /* <DEDUP_REMOVED lines=22> */
.L_x_1330:
[----:B------:R-:W-:Y:S05]  /*15a0*/  BSYNC B0 ;  /* 0x0000000000007941 */ /* 0x000fea0003800000 */
.L_x_1329:
        /* <DEDUP_REMOVED lines=22> */
.L_x_1332:
[----:B------:R-:W-:Y:S05]  /*1710*/  BSYNC B0 ;  /* 0x0000000000007941 */ /* 0x000fea0003800000 */
.L_x_1331:
        /* <DEDUP_REMOVED lines=11> */
[----:B----4-:R-:W-:-:S04]  /*17d0*/  IMAD.WIDE.U32 R4, R6, UR6, R2 ;  /* 0x0000000606047c25 */ /* 0x010fc8000f8e0002 */
        /* <DEDUP_REMOVED lines=10> */
.L_x_1334:
[----:B------:R-:W-:Y:S05]  /*1880*/  BSYNC B0 ;  /* 0x0000000000007941 */ /* 0x000fea0003800000 */
.L_x_1333:
[----:B------:R-:W-:Y:S01]  /*1890*/  LOP3.LUT R0, R10, 0xfffffff0, RZ, 0xc0, !PT ;  /* 0xfffffff00a007812 */ /* 0x000fe200078ec0ff */
[-C--:B----4-:R-:W-:Y:S01]  /*18a0*/  IMAD R4, R33, R210.reuse, RZ ;  /* 0x000000d221047224 */ /* 0x090fe200078e02ff */
[----:B------:R-:W-:Y:S01]  /*18b0*/  SHF.R.S32.HI R8, RZ, 0x4, R10 ;  /* 0x00000004ff087819 */ /* 0x000fe2000001140a */
[----:B------:R-:W-:Y:S01]  /*18c0*/  IMAD.WIDE.U32 R2, R32, R210, R244 ;  /* 0x000000d220027225 */ /* 0x000fe200078e00f4 */
[----:B------:R-:W-:Y:S01]  /*18d0*/  ISETP.NE.AND P0, PT, R27, RZ, PT ;  /* 0x000000ff1b00720c */ /* 0x000fe20003f05270 */
[----:B------:R-:W-:Y:S01]  /*18e0*/  ULDC.64 UR6, c[0x0][0x260] ;  /* 0x0000980000067ab9 */ /* 0x000fe20000000a00 */
[----:B------:R-:W-:Y:S01]  /*18f0*/  LEA.HI R7, R10, R8, RZ, 0x1 ;  /* 0x000000080a077211 */ /* 0x000fe200078f08ff */
[----:B------:R-:W-:Y:S01]  /*1900*/  IMAD.IADD R0, R148, 0x1, -R0 ;  /* 0x0000000194007824 */ /* 0x000fe200078e0a00 */
[----:B---3--:R-:W-:Y:S01]  /*1910*/  ISETP.NE.U32.AND P3, PT, R24, RZ, PT ;  /* 0x000000ff1800720c */ /* 0x008fe20003f65070 */
[----:B------:R-:W-:Y:S01]  /*1920*/  IMAD R5, R32, R211, R4 ;  /* 0x000000d320057224 */ /* 0x000fe200078e0204 */
[----:B------:R-:W-:Y:S01]  /*1930*/  IADD3 R4, P1, R15, R2, RZ ;  /* 0x000000020f047210 */ /* 0x000fe20007f3e0ff */
[----:B------:R-:W-:Y:S01]  /*1940*/  @P6 VIADD R14, R14, 0x1 ;  /* 0x000000010e0e6836 */ /* 0x000fe20000000000 */
[----:B------:R-:W-:Y:S01]  /*1950*/  SHF.R.S32.HI R2, RZ, 0x1f, R0 ;  /* 0x0000001fff027819 */ /* 0x000fe20000011400 */
[----:B------:R-:W-:Y:S01]  /*1960*/  VIADD R100, R226, 0xffffffff ;  /* 0xffffffffe2647836 */ /* 0x000fe20000000000 */
[----:B------:R-:W-:Y:S01]  /*1970*/  LOP3.LUT R7, R7, 0xfffffffe, RZ, 0xc0, !PT ;  /* 0xfffffffe07077812 */ /* 0x000fe200078ec0ff */
[----:B------:R-:W-:Y:S01]  /*1980*/  IMAD.MOV.U32 R6, RZ, RZ, R14 ;  /* 0x000000ffff067224 */ /* 0x000fe200078e000e */
[----:B------:R-:W-:Y:S01]  /*1990*/  LEA.HI R18, R2, R0, RZ, 0x3 ;  /* 0x0000000002127211 */ /* 0x000fe200078f18ff */
[----:B------:R-:W-:Y:S01]  /*19a0*/  IMAD.SHL.U32 R103, R210, 0x40, RZ ;  /* 0x00000040d2677824 */ /* 0x000fe200078e00ff */
[----:B------:R-:W-:Y:S01]  /*19b0*/  IADD3 R19, R8, -R7, RZ ;  /* 0x8000000708137210 */ /* 0x000fe20007ffe0ff */
[-C--:B------:R-:W-:Y:S01]  /*19c0*/  IMAD R7, R33, R224.reuse, RZ ;  /* 0x000000e021077224 */ /* 0x080fe200078e02ff */
[----:B------:R-:W-:Y:S01]  /*19d0*/  IADD3.X R5, R16, R3, R5, P1, !PT ;  /* 0x0000000310057210 */ /* 0x000fe20000ffe405 */
[----:B------:R-:W-:Y:S01]  /*19e0*/  IMAD.WIDE.U32 R2, R32, R224, R244 ;  /* 0x000000e020027225 */ /* 0x000fe200078e00f4 */
[----:B------:R-:W-:Y:S01]  /*19f0*/  LOP3.LUT R9, R18, 0xfffffff8, RZ, 0xc0, !PT ;  /* 0xfffffff812097812 */ /* 0x000fe200078ec0ff */
[----:B------:R-:W-:Y:S01]  /*1a00*/  BSSY B0, `(.L_x_1335) ;  /* 0x0000035000007945 */ /* 0x000fe20003800000 */
[----:B------:R-:W-:Y:S01]  /*1a10*/  ISETP.NE.AND.EX P3, PT, R25, RZ, PT, P3 ;  /* 0x000000ff1900720c */ /* 0x000fe20003f65330 */
[----:B------:R-:W-:Y:S01]  /*1a20*/  @!P5 IMAD.MOV R6, RZ, RZ, -R6 ;  /* 0x000000ffff06d224 */ /* 0x000fe200078e0a06 */
[----:B------:R-:W-:Y:S01]  /*1a30*/  @!P0 LOP3.LUT R6, RZ, R27, RZ, 0x33, !PT ;  /* 0x0000001bff068212 */ /* 0x000fe200078e33ff */
[----:B------:R-:W-:Y:S01]  /*1a40*/  IMAD R7, R32, R225, R7 ;  /* 0x000000e120077224 */ /* 0x000fe200078e0207 */
[----:B------:R-:W-:Y:S01]  /*1a50*/  IADD3 R8, P0, R17, R2, RZ ;  /* 0x0000000211087210 */ /* 0x000fe20007f1e0ff */
[----:B------:R-:W-:Y:S01]  /*1a60*/  IMAD.IADD R11, R0, 0x1, -R9 ;  /* 0x00000001000b7824 */ /* 0x000fe200078e0a09 */
[----:B------:R-:W-:Y:S01]  /*1a70*/  SHF.R.S32.HI R10, RZ, 0x1f, R6 ;  /* 0x0000001fff0a7819 */ /* 0x000fe20000011406 */
[----:B------:R-:W-:Y:S01]  /*1a80*/  IMAD R0, R100, -0x40, R101 ;  /* 0xffffffc064007824 */ /* 0x000fe200078e0265 */
[----:B------:R-:W-:Y:S01]  /*1a90*/  IADD3.X R9, R22, R3, R7, P0, !PT ;  /* 0x0000000316097210 */ /* 0x000fe200007fe407 */
[----:B------:R-:W-:Y:S01]  /*1aa0*/  IMAD.WIDE.U32 R248, R6, UR6, R4 ;  /* 0x0000000606f87c25 */ /* 0x000fe2000f8e0004 */
[----:B------:R-:W-:-:S02]  /*1ab0*/  MOV R36, 0x20 ;  /* 0x0000002000247802 */ /* 0x000fc40000000f00 */
[-C--:B------:R-:W-:Y:S01]  /*1ac0*/  ISETP.GE.AND P6, PT, R32, R0.reuse, PT ;  /* 0x000000002000720c */ /* 0x080fe20003fc6270 */
[----:B------:R-:W-:Y:S01]  /*1ad0*/  IMAD R2, R10, UR6, RZ ;  /* 0x000000060a027c24 */ /* 0x000fe2000f8e02ff */
[-C--:B------:R-:W-:Y:S01]  /*1ae0*/  ISETP.GE.AND P0, PT, R32, R0.reuse, PT ;  /* 0x000000002000720c */ /* 0x080fe20003f06270 */
[----:B------:R-:W-:Y:S01]  /*1af0*/  IMAD.MOV.U32 R242, RZ, RZ, R248 ;  /* 0x000000fffff27224 */ /* 0x000fe200078e00f8 */
[----:B------:R3:W-:Y:S01]  /*1b00*/  STL.64 [R1+0x20], R248 ;  /* 0x000020f801007387 */ /* 0x0007e20000100a00 */
[----:B------:R-:W-:Y:S01]  /*1b10*/  IMAD R3, R6, UR7, R2 ;  /* 0x0000000706037c24 */ /* 0x000fe2000f8e0202 */
[----:B------:R-:W-:Y:S01]  /*1b20*/  R2P PR, R11, 0x6 ;  /* 0x000000060b007804 */ /* 0x000fe20000000000 */
[----:B------:R-:W-:Y:S01]  /*1b30*/  ULDC.64 UR6, c[0x0][0x268] ;  /* 0x00009a0000067ab9 */ /* 0x000fe20000000a00 */
[-C--:B------:R-:W-:Y:S01]  /*1b40*/  ISETP.GE.AND P5, PT, R28, R0.reuse, PT ;  /* 0x000000001c00720c */ /* 0x080fe20003fa6270 */
[----:B------:R-:W-:Y:S01]  /*1b50*/  IMAD.IADD R243, R249, 0x1, R3 ;  /* 0x00000001f9f37824 */ /* 0x000fe200078e0203 */
[----:B------:R-:W4:Y:S01]  /*1b60*/  @P3 LDC.64 R16, c[0x0][0x3d0] ;  /* 0x0000f400ff103b82 */ /* 0x000f220000000a00 */
[----:B------:R-:W-:Y:S01]  /*1b70*/  SEL R5, R36, 0xffffffe0, !P2 ;  /* 0xffffffe024057807 */ /* 0x000fe20005000000 */
[----:B------:R-:W-:Y:S01]  /*1b80*/  IMAD R10, R10, UR6, RZ ;  /* 0x000000060a0a7c24 */ /* 0x000fe2000f8e02ff */
[----:B------:R-:W-:Y:S01]  /*1b90*/  ISETP.GE.AND P2, PT, R28, R0, PT ;  /* 0x000000001c00720c */ /* 0x000fe20003f46270 */
[----:B------:R-:W-:Y:S01]  /*1ba0*/  IMAD.WIDE.U32 R28, R6, UR6, R8 ;  /* 0x00000006061c7c25 */ /* 0x000fe2000f8e0008 */
[----:B------:R3:W-:Y:S01]  /*1bb0*/  STL.64 [R1+0x10], R242 ;  /* 0x000010f201007387 */ /* 0x0007e20000100a00 */
[----:B------:R-:W-:-:S02]  /*1bc0*/  SHF.L.U64.HI R157, R210, 0x6, R211 ;  /* 0x00000006d29d7819 */ /* 0x000fc400000102d3 */
[----:B------:R-:W-:Y:S01]  /*1bd0*/  SHF.R.S32.HI R15, RZ, 0x1f, R100 ;  /* 0x0000001fff0f7819 */ /* 0x000fe20000011464 */
[----:B------:R3:W-:Y:S01]  /*1be0*/  STL.64 [R1+0x48], R28 ;  /* 0x0000481c01007387 */ /* 0x0007e20000100a00 */
[----:B------:R-:W-:Y:S01]  /*1bf0*/  IMAD.MOV.U32 R27, RZ, RZ, 0x10 ;  /* 0x00000010ff1b7424 */ /* 0x000fe200078e00ff */
[----:B------:R-:W-:Y:S01]  /*1c00*/  ISETP.GE.AND P4, PT, R31, R0, PT ;  /* 0x000000001f00720c */ /* 0x000fe20003f86270 */
[----:B------:R-:W-:Y:S02]  /*1c10*/  IMAD R2, R157, R100, RZ ;  /* 0x000000649d027224 */ /* 0x000fe400078e02ff */
[----:B------:R-:W-:Y:S01]  /*1c20*/  IMAD R22, R6, UR7, R10 ;  /* 0x0000000706167c24 */ /* 0x000fe2000f8e020a */
[----:B------:R-:W-:Y:S01]  /*1c30*/  SEL R4, R27, 0xfffffff0, !P1 ;  /* 0xfffffff01b047807 */ /* 0x000fe20004800000 */
[-C--:B------:R-:W-:Y:S01]  /*1c40*/  IMAD R7, R15, R103.reuse, R2 ;  /* 0x000000670f077224 */ /* 0x080fe200078e0202 */
[----:B------:R-:W-:Y:S01]  /*1c50*/  ISETP.GE.AND P1, PT, R30, R0, PT ;  /* 0x000000001e00720c */ /* 0x000fe20003f26270 */
[----:B------:R-:W-:Y:S01]  /*1c60*/  IMAD.WIDE.U32 R2, R100, R103, R242 ;  /* 0x0000006764027225 */ /* 0x000fe200078e00f2 */
[----:B------:R-:W-:-:S03]  /*1c70*/  SHF.L.U32 R10, R23, 0x6, RZ ;  /* 0x00000006170a7819 */ /* 0x000fc600000006ff */
[----:B------:R-:W-:Y:S01]  /*1c80*/  IMAD.IADD R7, R3, 0x1, R7 ;  /* 0x0000000103077824 */ /* 0x000fe200078e0207 */
[----:B------:R-:W-:Y:S07]  /*1c90*/  @P6 BRA `(.L_x_1336) ;  /* 0x00000000002c6947 */ /* 0x000fee0003800000 */
        /* <DEDUP_REMOVED lines=11> */
.L_x_1336:
[----:B------:R-:W-:Y:S05]  /*1d50*/  BSYNC B0 ;  /* 0x0000000000007941 */ /* 0x000fea0003800000 */
.L_x_1335:
[----:B------:R-:W-:Y:S01]  /*1d60*/  IMAD.SHL.U32 R246, R210, 0x10, RZ ;  /* 0x00000010d2f67824 */ /* 0x000fe200078e00ff */
[----:B------:R-:W-:Y:S01]  /*1d70*/  BSSY B0, `(.L_x_1337) ;  /* 0x0000017000007945 */ /* 0x000fe20003800000 */
[----:B------:R-:W-:Y:S01]  /*1d80*/  IMAD.SHL.U32 R11, R11, 0x40, RZ ;  /* 0x000000400b0b7824 */ /* 0x000fe200078e00ff */
[----:B------:R-:W-:Y:S01]  /*1d90*/  ISETP.GE.AND P6, PT, R31, R0, PT ;  /* 0x000000001f00720c */ /* 0x000fe20003fc6270 */
[----:B------:R-:W-:Y:S01]  /*1da0*/  IMAD.SHL.U32 R13, R32, 0x8, RZ ;  /* 0x00000008200d7824 */ /* 0x000fe200078e00ff */
[----:B------:R1:W-:Y:S01]  /*1db0*/  STL [R1+0x28], R246 ;  /* 0x000028f601007387 */ /* 0x0003e20000100800 */
[----:B------:R-:W-:Y:S01]  /*1dc0*/  LOP3.LUT R10, R10, 0x1c0, RZ, 0xc0, !PT ;  /* 0x000001c00a0a7812 */ /* 0x000fe200078ec0ff */
[----:B------:R-:W-:Y:S01]  /*1dd0*/  IMAD.SHL.U32 R14, R19, 0x8, RZ ;  /* 0x00000008130e7824 */ /* 0x000fe200078e00ff */
[----:B------:R-:W-:Y:S02]  /*1de0*/  LOP3.LUT R11, R11, 0x1c0, RZ, 0xc0, !PT ;  /* 0x000001c00b0b7812 */ /* 0x000fe400078ec0ff */
[----:B------:R-:W-:Y:S01]  /*1df0*/  SHF.L.U64.HI R252, R210, 0x4, R211 ;  /* 0x00000004d2fc7819 */ /* 0x000fe200000102d3 */
        /* <DEDUP_REMOVED lines=14> */
.L_x_1338:
[----:B------:R-:W-:Y:S05]  /*1ee0*/  BSYNC B0 ;  /* 0x0000000000007941 */ /* 0x000fea0003800000 */
.L_x_1337:
[----:B-1----:R-:W-:Y:S01]  /*1ef0*/  LOP3.LUT R9, R10, 0x8, R13, 0xf8, !PT ;  /* 0x000000080a097812 */ /* 0x002fe200078ef80d */
[----:B------:R-:W-:Y:S01]  /*1f00*/  BSSY B0, `(.L_x_1339) ;  /* 0x0000016000007945 */ /* 0x000fe20003800000 */
[----:B------:R-:W-:Y:S02]  /*1f10*/  ISETP.GE.AND P5, PT, R30, R0, PT ;  /* 0x000000001e00720c */ /* 0x000fe40003fa6270 */
[----:B------:R-:W-:Y:S02]  /*1f20*/  SHF.R.U32.HI R10, RZ, 0x3, R10 ;  /* 0x00000003ff0a7819 */ /* 0x000fe4000001160a */
[----:B------:R-:W-:Y:S02]  /*1f30*/  LOP3.LUT R8, R11, 0x8, R14, 0xf8, !PT ;  /* 0x000000080b087812 */ /* 0x000fe400078ef80e */
[----:B------:R-:W-:Y:S02]  /*1f40*/  SHF.R.U32.HI R0, RZ, 0x3, R11 ;  /* 0x00000003ff007819 */ /* 0x000fe4000001160b */
[----:B------:R-:W-:-:S02]  /*1f50*/  LOP3.LUT R11, R9, R10, RZ, 0x3c, !PT ;  /* 0x0000000a090b7212 */ /* 0x000fc400078e3cff */
[----:B------:R-:W-:Y:S02]  /*1f60*/  LOP3.LUT R151, R8, R0, RZ, 0x3c, !PT ;  /* 0x0000000008977212 */ /* 0x000fe400078e3cff */
[----:B------:R-:W-:Y:S01]  /*1f70*/  @P3 SHF.R.S32.HI R10, RZ, 0x1f, R26 ;  /* 0x0000001fff0a3819 */ /* 0x000fe2000001141a */
        /* <DEDUP_REMOVED lines=14> */
.L_x_1340:
[----:B------:R-:W-:Y:S05]  /*2060*/  BSYNC B0 ;  /* 0x0000000000007941 */ /* 0x000fea0003800000 */
.L_x_1339:
        /* <DEDUP_REMOVED lines=17> */
.L_x_1342:
[----:B------:R-:W-:Y:S05]  /*2180*/  BSYNC B0 ;  /* 0x0000000000007941 */ /* 0x000fea0003800000 */
.L_x_1341:
[----:B------:R-:W0:Y:S01]  /*2190*/  LDGDEPBAR ;  /* 0x00000000000079af */ /* 0x000e220000000000 */
[-C--:B----4-:R-:W-:Y:S01]  /*21a0*/  @P3 IMAD R0, R10, R16.reuse, RZ ;  /* 0x000000100a003224 */ /* 0x090fe200078e02ff */
[----:B------:R-:W-:Y:S01]  /*21b0*/  SHF.L.U64.HI R221, R224, 0x6, R225 ;  /* 0x00000006e0dd7819 */ /* 0x000fe200000102e1 */
[----:B-1----:R-:W-:Y:S01]  /*21c0*/  @P3 IMAD.WIDE.U32 R2, R26, R16, R20 ;  /* 0x000000101a023225 */ /* 0x002fe200078e0014 */
[----:B------:R-:W-:-:S03]  /*21d0*/  LEA.HI R145, R145, R148, RZ, 0x5 ;  /* 0x0000009491917211 */ /* 0x000fc600078f28ff */
[----:B------:R-:W-:Y:S01]  /*21e0*/  @P3 IMAD R0, R26, R17, R0 ;  /* 0x000000111a003224 */ /* 0x000fe200078e0200 */
[----:B------:R-:W-:Y:S01]  /*21f0*/  @P3 LEA R6, P1, R2, R24, 0x2 ;  /* 0x0000001802063211 */ /* 0x000fe200078210ff */
[----:B------:R-:W-:Y:S01]  /*2200*/  IMAD.SHL.U32 R7, R18, 0x40, RZ ;  /* 0x0000004012077824 */ /* 0x000fe200078e00ff */
[----:B------:R-:W-:Y:S01]  /*2210*/  MOV R222, R28 ;  /* 0x0000001c00de7202 */ /* 0x000fe20000000f00 */
[----:B------:R-:W-:Y:S01]  /*2220*/  IMAD.IADD R223, R29, 0x1, R22 ;  /* 0x000000011ddf7824 */ /* 0x000fe200078e0216 */
[----:B------:R-:W-:Y:S01]  /*2230*/  @P3 IADD3 R0, R3, R0, RZ ;  /* 0x0000000003003210 */ /* 0x000fe20007ffe0ff */
[----:B------:R1:W-:Y:S01]  /*2240*/  STL [R1+0x2c], R221 ;  /* 0x00002cdd01007387 */ /* 0x0003e20000100800 */
[----:B------:R-:W-:Y:S01]  /*2250*/  LOP3.LUT R149, R7, 0xfffffe00, RZ, 0xc0, !PT ;  /* 0xfffffe0007957812 */ /* 0x000fe200078ec0ff */
[----:B------:R-:W-:Y:S01]  /*2260*/  IMAD.SHL.U32 R251, R224, 0x40, RZ ;  /* 0x00000040e0fb7824 */ /* 0x000fe200078e00ff */
[----:B------:R-:W-:Y:S01]  /*2270*/  @P3 LEA.HI.X R7, R2, R25, R0, 0x2, P1 ;  /* 0x0000001902073211 */ /* 0x000fe200008f1400 */
[----:B------:R-:W-:-:S04]  /*2280*/  DEPBAR.LE SB0, 0x0 ;  /* 0x000080000000791a */ /* 0x000fc80000000000 */
[----:B------:R4:W5:Y:S01]  /*2290*/  @P3 LDG.E R146, desc[UR8][R6.64] ;  /* 0x0000000806923981 */ /* 0x000962000c1e1900 */
[----:B------:R-:W-:Y:S01]  /*22a0*/  SHF.R.S32.HI R144, RZ, 0x5, R145 ;  /* 0x00000005ff907819 */ /* 0x000fe20000011491 */
[----:B------:R-:W-:Y:S01]  /*22b0*/  IMAD R2, R19, 0x200, R11 ;  /* 0x0000020013027824 */ /* 0x000fe200078e020b */
[----:B------:R-:W-:Y:S01]  /*22c0*/  BAR.SYNC.DEFER_BLOCKING 0x0 ;  /* 0x0000000000007b1d */ /* 0x000fe20000010000 */
[----:B------:R-:W-:Y:S01]  /*22d0*/  IMAD R3, R221, R100, RZ ;  /* 0x00000064dd037224 */ /* 0x000fe200078e02ff */
[----:B------:R-:W-:-:S04]  /*22e0*/  LEA R8, R144, R149, 0xa ;  /* 0x0000009590087211 */ /* 0x000fc800078e50ff */
[----:B------:R1:W-:Y:S01]  /*22f0*/  STL.64 [R1+0x40], R222 ;  /* 0x000040de01007387 */ /* 0x0003e20000100a00 */
[-C--:B------:R-:W-:Y:S01]  /*2300*/  IMAD R9, R15, R251.reuse, R3 ;  /* 0x000000fb0f097224 */ /* 0x080fe200078e0203 */
[----:B------:R-:W-:Y:S02]  /*2310*/  LEA R196, R2, UR4, 0x1 ;  /* 0x0000000402c47c11 */ /* 0x000fe4000f8e08ff */
[----:B------:R1:W-:Y:S01]  /*2320*/  @P0 STS.128 [R208+0x6000], RZ ;  /* 0x006000ffd0000388 */ /* 0x0003e20000000c00 */
[----:B------:R-:W-:Y:S01]  /*2330*/  IADD3 R0, R151, R8, RZ ;  /* 0x0000000897007210 */ /* 0x000fe20007ffe0ff */
[----:B------:R-:W-:Y:S01]  /*2340*/  IMAD.WIDE.U32 R2, R100, R251, R222 ;  /* 0x000000fb64027225 */ /* 0x000fe200078e00de */
[----:B------:R-:W-:Y:S02]  /*2350*/  BSSY B0, `(.L_x_1343) ;  /* 0x000000f000007945 */ /* 0x000fe40003800000 */
[----:B------:R-:W-:Y:S01]  /*2360*/  LEA R204, R0, UR4, 0x1 ;  /* 0x0000000400cc7c11 */ /* 0x000fe2000f8e08ff */
[----:B----4-:R-:W-:Y:S01]  /*2370*/  IMAD.IADD R7, R3, 0x1, R9 ;  /* 0x0000000103077824 */ /* 0x010fe200078e0209 */
        /* <DEDUP_REMOVED lines=12> */
.L_x_1344:
[----:B------:R-:W-:Y:S05]  /*2440*/  BSYNC B0 ;  /* 0x0000000000007941 */ /* 0x000fea0003800000 */
.L_x_1343:
        /* <DEDUP_REMOVED lines=20> */
.L_x_1346:
[----:B------:R-:W-:Y:S05]  /*2590*/  BSYNC B0 ;  /* 0x0000000000007941 */ /* 0x000fea0003800000 */
.L_x_1345:
        /* <DEDUP_REMOVED lines=16> */
.L_x_1348:
[----:B------:R-:W-:Y:S05]  /*26a0*/  BSYNC B0 ;  /* 0x0000000000007941 */ /* 0x000fea0003800000 */
.L_x_1347:
        /* <DEDUP_REMOVED lines=18> */
.L_x_1350:
[----:B------:R-:W-:Y:S05]  /*27d0*/  BSYNC B0 ;  /* 0x0000000000007941 */ /* 0x000fea0003800000 */
.L_x_1349:
[----:B------:R-:W-:Y:S01]  /*27e0*/  LDSM.16.M88.4 R32, [R204] ;  /* 0x00000000cc20783b */ /* 0x000fe20000000200 */
[----:B------:R-:W-:Y:S01]  /*27f0*/  LOP3.LUT P0, RZ, R23, 0x2, RZ, 0xc0, !PT ;  /* 0x0000000217ff7812 */ /* 0x000fe2000780c0ff */
[--C-:B------:R-:W-:Y:S01]  /*2800*/  IMAD R207, R4, 0x2, R204.reuse ;  /* 0x0000000204cf7824 */ /* 0x100fe200078e02cc */
[----:B------:R-:W-:Y:S01]  /*2810*/  ULDC UR10, c[0x0][0x39c] ;  /* 0x0000e700000a7ab9 */ /* 0x000fe20000000800 */
[----:B------:R-:W2:Y:S01]  /*2820*/  LDSM.16.M88.4 R40, [R196+0x4000] ;  /* 0x00400000c428783b */ /* 0x000ea20000000200 */
[----:B-1----:R-:W-:Y:S01]  /*2830*/  SEL R2, R27, 0xfffffff0, !P0 ;  /* 0xfffffff01b027807 */ /* 0x002fe20004000000 */
[----:B------:R-:W-:Y:S01]  /*2840*/  IMAD R205, R5, 0x2, R204 ;  /* 0x0000000205cd7824 */ /* 0x000fe200078e02cc */
[----:B------:R-:W-:Y:S01]  /*2850*/  LOP3.LUT P0, RZ, R23, 0x4, RZ, 0xc0, !PT ;  /* 0x0000000417ff7812 */ /* 0x000fe2000780c0ff */
[----:B---3--:R-:W1:Y:S01]  /*2860*/  LDSM.16.M88.4 R28, [R204+0x2000] ;  /* 0x00200000cc1c783b */ /* 0x008e620000000200 */
[----:B------:R-:W-:Y:S02]  /*2870*/  VIADD R3, R196, 0x4000 ;  /* 0x00004000c4037836 */ /* 0x000fe40000000000 */
[----:B------:R-:W-:Y:S01]  /*2880*/  IMAD R202, R2, 0x2, R196 ;  /* 0x0000000202ca7824 */ /* 0x000fe200078e02c4 */
[----:B------:R-:W-:Y:S01]  /*2890*/  LDSM.16.M88.4 R24, [R207] ;  /* 0x00000000cf18783b */ /* 0x000fe20000000200 */
[----:B------:R-:W-:Y:S01]  /*28a0*/  SEL R0, R36, 0xffffffe0, !P0 ;  /* 0xffffffe024007807 */ /* 0x000fe20004000000 */
[----:B------:R-:W-:-:S02]  /*28b0*/  IMAD R206, R4, 0x2, R205 ;  /* 0x0000000204ce7824 */ /* 0x000fc400078e02cd */
[----:B------:R-:W3:Y:S02]  /*28c0*/  LDSM.16.M88.4 R56, [R202+0x4000] ;  /* 0x00400000ca38783b */ /* 0x000ee40000000200 */
[C---:B------:R-:W-:Y:S02]  /*28d0*/  IMAD R6, R0.reuse, 0x2, R196 ;  /* 0x0000000200067824 */ /* 0x040fe400078e02c4 */
[----:B------:R-:W4:Y:S01]  /*28e0*/  LDSM.16.M88.4 R20, [R207+0x2000] ;  /* 0x00200000cf14783b */ /* 0x000f220000000200 */
[----:B------:R-:W-:Y:S02]  /*28f0*/  IMAD R203, R0, 0x2, R3 ;  /* 0x0000000200cb7824 */ /* 0x000fe400078e0203 */
[----:B------:R-:W4:Y:S01]  /*2900*/  @P3 LDC R0, c[0x0][0x2e8] ;  /* 0x0000ba00ff003b82 */ /* 0x000f220000000800 */
[----:B------:R-:W-:Y:S01]  /*2910*/  LDSM.16.M88.4 R60, [R6+0x4000] ;  /* 0x00400000063c783b */ /* 0x000fe20000000200 */
[----:B------:R-:W-:-:S03]  /*2920*/  IMAD R201, R2, 0x2, R203 ;  /* 0x0000000202c97824 */ /* 0x000fc600078e02cb */
[----:B------:R-:W-:Y:S04]  /*2930*/  LDSM.16.M88.4 R16, [R205] ;  /* 0x00000000cd10783b */ /* 0x000fe80000000200 */
[----:B------:R-:W4:Y:S04]  /*2940*/  LDSM.16.M88.4 R48, [R196+0x5000] ;  /* 0x00500000c430783b */ /* 0x000f280000000200 */
[----:B------:R-:W4:Y:S04]  /*2950*/  LDSM.16.M88.4 R52, [R196+0x4800] ;  /* 0x00480000c434783b */ /* 0x000f280000000200 */
[----:B------:R-:W4:Y:S01]  /*2960*/  LDSM.16.M88.4 R44, [R196+0x5800] ;  /* 0x00580000c42c783b */ /* 0x000f220000000200 */
[-C--:B--2---:R-:W-:Y:S03]  /*2970*/  HMMA.16816.F32 R8, R32, R40.reuse, RZ ;  /* 0x000000282008723c */ /* 0x084fe600000018ff */
[----:B------:R-:W2:Y:S04]  /*2980*/  LDSM.16.M88.4 R12, [R205+0x2000] ;  /* 0x00200000cd0c783b */ /* 0x000ea80000000200 */
[----:B------:R-:W-:Y:S01]  /*2990*/  LDSM.16.M88.4 R64, [R201] ;  /* 0x00000000c940783b */ /* 0x000fe20000000200 */
[----:B-1----:R-:W-:Y:S03]  /*29a0*/  HMMA.16816.F32 R68, R28, R40, RZ ;  /* 0x000000281c44723c */ /* 0x002fe600000018ff */
[----:B------:R-:W1:Y:S03]  /*29b0*/  LDSM.16.M88.4 R36, [R206] ;  /* 0x00000000ce24783b */ /* 0x000e660000000200 */
[-C--:B------:R-:W-:Y:S01]  /*29c0*/  HMMA.16816.F32 R88, R32, R42.reuse, RZ ;  /* 0x0000002a2058723c */ /* 0x080fe200000018ff */
[----:B------:R-:W1:Y:S04]  /*29d0*/  LDSM.16.M88.4 R72, [R202+0x5000] ;  /* 0x00500000ca48783b */ /* 0x000e680000000200 */
[----:B------:R-:W-:Y:S01]  /*29e0*/  LDSM.16.M88.4 R80, [R202+0x5800] ;  /* 0x00580000ca50783b */ /* 0x000fe20000000200 */
[----:B------:R-:W-:Y:S03]  /*29f0*/  HMMA.16816.F32 R40, R28, R42, RZ ;  /* 0x0000002a1c28723c */ /* 0x000fe600000018ff */
[----:B------:R-:W0:Y:S03]  /*2a00*/  LDGDEPBAR ;  /* 0x00000000000079af */ /* 0x000e260000000000 */
[-C--:B---3--:R-:W-:Y:S06]  /*2a10*/  HMMA.16816.F32 R8, R24, R56.reuse, R8 ;  /* 0x000000381808723c */ /* 0x088fec0000001808 */
[----:B----4-:R-:W-:Y:S01]  /*2a20*/  HMMA.16816.F32 R76, R20, R56, R68 ;  /* 0x00000038144c723c */ /* 0x010fe20000001844 */
[----:B------:R-:W3:Y:S05]  /*2a30*/  LDSM.16.M88.4 R68, [R202+0x4800] ;  /* 0x00480000ca44783b */ /* 0x000eea0000000200 */
[C---:B------:R-:W-:Y:S06]  /*2a40*/  HMMA.16816.F32 R104, R28.reuse, R48, RZ ;  /* 0x000000301c68723c */ /* 0x040fec00000018ff */
[----:B------:R-:W-:Y:S06]  /*2a50*/  HMMA.16816.F32 R112, R28, R52, RZ ;  /* 0x000000341c70723c */ /* 0x000fec00000018ff */
[----:B------:R-:W-:Y:S01]  /*2a60*/  HMMA.16816.F32 R84, R16, R60, R8 ;  /* 0x0000003c1054723c */ /* 0x000fe20000001808 */
[----:B------:R-:W4:Y:S05]  /*2a70*/  LDSM.16.M88.4 R8, [R206+0x2000] ;  /* 0x00200000ce08783b */ /* 0x000f2a0000000200 */
[C---:B------:R-:W-:Y:S06]  /*2a80*/  HMMA.16816.F32 R92, R28.reuse, R44, RZ ;  /* 0x0000002c1c5c723c */ /* 0x040fec00000018ff */
[C---:B------:R-:W-:Y:S06]  /*2a90*/  HMMA.16816.F32 R108, R28.reuse, R54, RZ ;  /* 0x000000361c6c723c */ /* 0x040fec00000018ff */
[C---:B------:R-:W-:Y:S06]  /*2aa0*/  HMMA.16816.F32 R96, R28.reuse, R50, RZ ;  /* 0x000000321c60723c */ /* 0x040fec00000018ff */
[----:B------:R-:W-:Y:S06]  /*2ab0*/  HMMA.16816.F32 R28, R28, R46, RZ ;  /* 0x0000002e1c1c723c */ /* 0x000fec00000018ff */
[----:B------:R-:W-:Y:S06]  /*2ac0*/  HMMA.16816.F32 R88, R24, R58, R88 ;  /* 0x0000003a1858723c */ /* 0x000fec0000001858 */
[----:B--2---:R-:W-:Y:S06]  /*2ad0*/  HMMA.16816.F32 R116, R12, R60, R76 ;  /* 0x0000003c0c74723c */ /* 0x004fec000000184c */
[----:B-1----:R-:W-:Y:S06]  /*2ae0*/  HMMA.16816.F32 R120, R36, R64, R84 ;  /* 0x000000402478723c */ /* 0x002fec0000001854 */
[----:B------:R-:W-:Y:S06]  /*2af0*/  HMMA.16816.F32 R76, R32, R52, RZ ;  /* 0x00000034204c723c */ /* 0x000fec00000018ff */
[C---:B------:R-:W-:Y:S06]  /*2b00*/  HMMA.16816.F32 R56, R20.reuse, R58, R40 ;  /* 0x0000003a1438723c */ /* 0x040fec0000001828 */
[C---:B------:R-:W-:Y:S06]  /*2b10*/  HMMA.16816.F32 R136, R20.reuse, R72, R104 ;  /* 0x000000481488723c */ /* 0x040fec0000001868 */
[C---:B------:R-:W-:Y:S06]  /*2b20*/  HMMA.16816.F32 R104, R20.reuse, R74, R96 ;  /* 0x0000004a1468723c */ /* 0x040fec0000001860 */
[C---:B---3--:R-:W-:Y:S06]  /*2b30*/  HMMA.16816.F32 R112, R20.reuse, R68, R112 ;  /* 0x000000441470723c */ /* 0x048fec0000001870 */
[C---:B------:R-:W-:Y:S06]  /*2b40*/  HMMA.16816.F32 R140, R20.reuse, R80, R92 ;  /* 0x00000050148c723c */ /* 0x040fec000000185c */
[C---:B------:R-:W-:Y:S06]  /*2b50*/  HMMA.16816.F32 R108, R20.reuse, R70, R108 ;  /* 0x00000046146c723c */ /* 0x040fec000000186c */
[----:B------:R-:W-:Y:S01]  /*2b60*/  HMMA.16816.F32 R96, R20, R82, R28 ;  /* 0x000000521460723c */ /* 0x000fe2000000181c */
[----:B------:R-:W1:Y:S05]  /*2b70*/  LDSM.16.M88.4 R28, [R6+0x4800] ;  /* 0x00480000061c783b */ /* 0x000e6a0000000200 */
[----:B------:R-:W-:Y:S06]  /*2b80*/  HMMA.16816.F32 R20, R16, R62, R88 ;  /* 0x0000003e1014723c */ /* 0x000fec0000001858 */
[----:B----4-:R-:W-:Y:S01]  /*2b90*/  HMMA.16816.F32 R40, R8, R64, R116 ;  /* 0x000000400828723c */ /* 0x010fe20000001874 */
[----:B------:R2:W3:Y:S05]  /*2ba0*/  @P3 MUFU.RCP R116, R0 ;  /* 0x0000000000743308 */ /* 0x0004ea0000001000 */
[----:B------:R-:W-:Y:S06]  /*2bb0*/  HMMA.16816.F32 R124, R32, R54, RZ ;  /* 0x00000036207c723c */ /* 0x000fec00000018ff */
[----:B------:R-:W-:Y:S01]  /*2bc0*/  HMMA.16816.F32 R52, R24, R68, R76 ;  /* 0x000000441834723c */ /* 0x000fe2000000184c */
[----:B--2---:R-:W-:-:S05]  /*2bd0*/  FMUL.FTZ R0, R120, UR10 ;  /* 0x0000000a78007c20 */ /* 0x004fca0008410000 */
[----:B------:R-:W-:Y:S01]  /*2be0*/  HMMA.16816.F32 R56, R12, R62, R56 ;  /* 0x0000003e0c38723c */ /* 0x000fe20000001838 */
[----:B------:R2:W-:Y:S05]  /*2bf0*/  MUFU.TANH R154, R0 ;  /* 0x00000000009a7308 */ /* 0x0005ea0000002400 */
[C---:B------:R-:W-:Y:S06]  /*2c00*/  HMMA.16816.F32 R84, R32.reuse, R48, RZ ;  /* 0x000000302054723c */ /* 0x040fec00000018ff */
[C---:B------:R-:W-:Y:S06]  /*2c10*/  HMMA.16816.F32 R128, R32.reuse, R50, RZ ;  /* 0x000000322080723c */ /* 0x040fec00000018ff */
[----:B------:R-:W-:Y:S01]  /*2c20*/  HMMA.16816.F32 R48, R32, R44, RZ ;  /* 0x0000002c2030723c */ /* 0x000fe200000018ff */
[----:B--2---:R-:W-:-:S04]  /*2c30*/  FMUL.FTZ R0, R121, UR10 ;  /* 0x0000000a79007c20 */ /* 0x004fc80008410000 */
[----:B------:R2:W4:Y:S01]  /*2c40*/  MUFU.TANH R147, R0 ;  /* 0x0000000000937308 */ /* 0x0005220000002400 */
[----:B------:R-:W-:Y:S01]  /*2c50*/  HMMA.16816.F32 R132, R32, R46, RZ ;  /* 0x0000002e2084723c */ /* 0x000fe200000018ff */
[----:B------:R-:W3:Y:S05]  /*2c60*/  LDSM.16.M88.4 R32, [R201+0x800] ;  /* 0x00080000c920783b */ /* 0x000eea0000000200 */
[----:B------:R-:W-:Y:S01]  /*2c70*/  HMMA.16816.F32 R44, R36, R66, R20 ;  /* 0x00000042242c723c */ /* 0x000fe20000001814 */
[----:B------:R-:W4:Y:S05]  /*2c80*/  LDSM.16.M88.4 R20, [R6+0x5800] ;  /* 0x005800000614783b */ /* 0x000f2a0000000200 */
[----:B-1----:R-:W-:Y:S01]  /*2c90*/  HMMA.16816.F32 R52, R16, R28, R52 ;  /* 0x0000001c1034723c */ /* 0x002fe20000001834 */
[----:B--2---:R-:W-:-:S05]  /*2ca0*/  FMUL.FTZ R0, R122, UR10 ;  /* 0x0000000a7a007c20 */ /* 0x004fca0008410000 */
[----:B------:R-:W-:Y:S01]  /*2cb0*/  HMMA.16816.F32 R56, R8, R66, R56 ;  /* 0x000000420838723c */ /* 0x000fe20000001838 */
[----:B------:R1:W-:Y:S05]  /*2cc0*/  MUFU.TANH R158, R0 ;  /* 0x00000000009e7308 */ /* 0x0003ea0000002400 */
[C---:B------:R-:W-:Y:S06]  /*2cd0*/  HMMA.16816.F32 R68, R24.reuse, R70, R124 ;  /* 0x000000461844723c */ /* 0x040fec000000187c */
[----:B------:R-:W-:Y:S06]  /*2ce0*/  HMMA.16816.F32 R88, R24, R80, R48 ;  /* 0x000000501858723c */ /* 0x000fec0000001830 */
[----:B------:R-:W-:Y:S01]  /*2cf0*/  HMMA.16816.F32 R48, R12, R28, R112 ;  /* 0x0000001c0c30723c */ /* 0x000fe20000001870 */
[----:B-1----:R-:W-:-:S04]  /*2d00*/  FMUL.FTZ R0, R123, UR10 ;  /* 0x0000000a7b007c20 */ /* 0x002fc80008410000 */
[----:B------:R1:W2:Y:S01]  /*2d10*/  MUFU.TANH R122, R0 ;  /* 0x00000000007a7308 */ /* 0x0002a20000002400 */
[C---:B------:R-:W-:Y:S06]  /*2d20*/  HMMA.16816.F32 R92, R24.reuse, R72, R84 ;  /* 0x00000048185c723c */ /* 0x040fec0000001854 */
[C---:B------:R-:W-:Y:S06]  /*2d30*/  HMMA.16816.F32 R60, R24.reuse, R74, R128 ;  /* 0x0000004a183c723c */ /* 0x040fec0000001880 */
[----:B------:R-:W-:Y:S01]  /*2d40*/  HMMA.16816.F32 R84, R24, R82, R132 ;  /* 0x000000521854723c */ /* 0x000fe20000001884 */
[----:B-1----:R-:W-:-:S05]  /*2d50*/  FMUL.FTZ R0, R40, UR10 ;  /* 0x0000000a28007c20 */ /* 0x002fca0008410000 */
[----:B---3--:R-:W-:Y:S01]  /*2d60*/  HMMA.16816.F32 R24, R36, R32, R52 ;  /* 0x000000202418723c */ /* 0x008fe20000001834 */
[----:B------:R1:W-:Y:S05]  /*2d70*/  MUFU.TANH R155, R0 ;  /* 0x00000000009b7308 */ /* 0x0003ea0000002400 */
[----:B------:R-:W-:Y:S06]  /*2d80*/  HMMA.16816.F32 R72, R12, R30, R108 ;  /* 0x0000001e0c48723c */ /* 0x000fec000000186c */
[----:B------:R-:W-:Y:S06]  /*2d90*/  HMMA.16816.F32 R48, R8, R32, R48 ;  /* 0x000000200830723c */ /* 0x000fec0000001830 */
[----:B----4-:R-:W-:Y:S01]  /*2da0*/  HMMA.16816.F32 R76, R12, R22, R96 ;  /* 0x000000160c4c723c */ /* 0x010fe20000001860 */
[----:B-1----:R-:W-:-:S04]  /*2db0*/  FMUL.FTZ R0, R41, UR10 ;  /* 0x0000000a29007c20 */ /* 0x002fc80008410000 */
[----:B------:R1:W3:Y:S01]  /*2dc0*/  MUFU.TANH R121, R0 ;  /* 0x0000000000797308 */ /* 0x0002e20000002400 */
[----:B------:R-:W-:Y:S01]  /*2dd0*/  HMMA.16816.F32 R80, R12, R20, R140 ;  /* 0x000000140c50723c */ /* 0x000fe2000000188c */
[----:B-1----:R-:W-:-:S06]  /*2de0*/  FMUL.FTZ R0, R42, UR10 ;  /* 0x0000000a2a007c20 */ /* 0x002fcc0008410000 */
[----:B------:R1:W-:Y:S02]  /*2df0*/  MUFU.TANH R123, R0 ;  /* 0x00000000007b7308 */ /* 0x0003e40000002400 */
[----:B-1----:R-:W-:Y:S02]  /*2e00*/  FMUL.FTZ R0, R43, UR10 ;  /* 0x0000000a2b007c20 */ /* 0x002fe40008410000 */
[----:B------:R-:W1:Y:S04]  /*2e10*/  LDSM.16.M88.4 R40, [R6+0x5000] ;  /* 0x005000000628783b */ /* 0x000e680000000200 */
[----:B------:R4:W3:Y:S02]  /*2e20*/  MUFU.TANH R120, R0 ;  /* 0x0000000000787308 */ /* 0x0008e40000002400 */
[----:B----4-:R-:W-:-:S06]  /*2e30*/  FMUL.FTZ R0, R44, UR10 ;  /* 0x0000000a2c007c20 */ /* 0x010fcc0008410000 */
[----:B------:R4:W-:Y:S02]  /*2e40*/  MUFU.TANH R118, R0 ;  /* 0x0000000000767308 */ /* 0x0009e40000002400 */
[----:B----4-:R-:W-:Y:S01]  /*2e50*/  FMUL.FTZ R0, R45, UR10 ;  /* 0x0000000a2d007c20 */ /* 0x010fe20008410000 */
[C---:B-1----:R-:W-:Y:S05]  /*2e60*/  HMMA.16816.F32 R64, R12.reuse, R42, R104 ;  /* 0x0000002a0c40723c */ /* 0x042fea0000001868 */
[----:B------:R1:W-:Y:S01]  /*2e70*/  MUFU.TANH R119, R0 ;  /* 0x0000000000777308 */ /* 0x0003e20000002400 */
[----:B------:R-:W-:Y:S01]  /*2e80*/  HMMA.16816.F32 R52, R12, R40, R136 ;  /* 0x000000280c34723c */ /* 0x000fe20000001888 */
[----:B------:R-:W4:Y:S05]  /*2e90*/  LDSM.16.M88.4 R12, [R201+0x1000] ;  /* 0x00100000c90c783b */ /* 0x000f2a0000000200 */
[----:B------:R-:W-:Y:S01]  /*2ea0*/  HMMA.16816.F32 R60, R16, R42, R60 ;  /* 0x0000002a103c723c */ /* 0x000fe2000000183c */
[----:B-1----:R-:W-:-:S04]  /*2eb0*/  FMUL.FTZ R0, R46, UR10 ;  /* 0x0000000a2e007c20 */ /* 0x002fc80008410000 */
[----:B------:R1:W3:Y:S02]  /*2ec0*/  MUFU.TANH R117, R0 ;  /* 0x0000000000757308 */ /* 0x0002e40000002400 */
[----:B-1----:R-:W-:Y:S02]  /*2ed0*/  FMUL.FTZ R0, R47, UR10 ;  /* 0x0000000a2f007c20 */ /* 0x002fe40008410000 */
[C---:B------:R-:W-:Y:S04]  /*2ee0*/  HMMA.16816.F32 R44, R16.reuse, R30, R68 ;  /* 0x0000001e102c723c */ /* 0x040fe80000001844 */
[----:B------:R1:W-:Y:S02]  /*2ef0*/  MUFU.TANH R114, R0 ;  /* 0x0000000000727308 */ /* 0x0003e40000002400 */
[C---:B------:R-:W-:Y:S06]  /*2f00*/  HMMA.16816.F32 R28, R16.reuse, R40, R92 ;  /* 0x00000028101c723c */ /* 0x040fec000000185c */
[----:B------:R-:W-:Y:S06]  /*2f10*/  HMMA.16816.F32 R68, R16, R20, R88 ;  /* 0x000000141044723c */ /* 0x000fec0000001858 */
[----:B----4-:R-:W-:Y:S01]  /*2f20*/  HMMA.16816.F32 R40, R8, R14, R64 ;  /* 0x0000000e0828723c */ /* 0x010fe20000001840 */
[----:B-1----:R-:W-:-:S04]  /*2f30*/  FMUL.FTZ R0, R56, UR10 ;  /* 0x0000000a38007c20 */ /* 0x002fc80008410000 */
[----:B------:R1:W4:Y:S01]  /*2f40*/  MUFU.TANH R113, R0 ;  /* 0x0000000000717308 */ /* 0x0003220000002400 */
[-C--:B------:R-:W-:Y:S06]  /*2f50*/  HMMA.16816.F32 R44, R36, R34.reuse, R44 ;  /* 0x00000022242c723c */ /* 0x080fec000000182c */
[C---:B------:R-:W-:Y:S06]  /*2f60*/  HMMA.16816.F32 R32, R8.reuse, R34, R72 ;  /* 0x000000220820723c */ /* 0x040fec0000001848 */
[----:B------:R-:W-:Y:S01]  /*2f70*/  HMMA.16816.F32 R52, R8, R12, R52 ;  /* 0x0000000c0834723c */ /* 0x000fe20000001834 */
[----:B-1----:R-:W-:-:S05]  /*2f80*/  FMUL.FTZ R0, R57, UR10 ;  /* 0x0000000a39007c20 */ /* 0x002fca0008410000 */
[----:B------:R-:W-:Y:S01]  /*2f90*/  FMUL.FTZ R43, R43, UR10 ;  /* 0x0000000a2b2b7c20 */ /* 0x000fe20008410000 */
[----:B------:R-:W-:Y:S01]  /*2fa0*/  FMUL.FTZ R40, R40, UR10 ;  /* 0x0000000a28287c20 */ /* 0x000fe20008410000 */
[----:B------:R1:W-:Y:S04]  /*2fb0*/  MUFU.TANH R112, R0 ;  /* 0x0000000000707308 */ /* 0x0003e80000002400 */
[----:B------:R-:W-:-:S04]  /*2fc0*/  FMUL.FTZ R2, R47, UR10 ;  /* 0x0000000a2f027c20 */ /* 0x000fc80008410000 */
[----:B------:R2:W-:Y:S08]  /*2fd0*/  MUFU.TANH R74, R2 ;  /* 0x00000002004a7308 */ /* 0x0005f00000002400 */
[----:B------:R-:W-:Y:S01]  /*2fe0*/  FMUL.FTZ R52, R52, UR10 ;  /* 0x0000000a34347c20 */ /* 0x000fe20008410000 */
[----:B-1----:R-:W-:Y:S01]  /*2ff0*/  FMUL.FTZ R0, R58, UR10 ;  /* 0x0000000a3a007c20 */ /* 0x002fe20008410000 */
[----:B------:R-:W-:Y:S01]  /*3000*/  FMUL.FTZ R54, R54, UR10 ;  /* 0x0000000a36367c20 */ /* 0x000fe20008410000 */
[----:B------:R-:W-:Y:S01]  /*3010*/  FMUL.FTZ R53, R53, UR10 ;  /* 0x0000000a35357c20 */ /* 0x000fe20008410000 */
[----:B------:R-:W-:Y:S01]  /*3020*/  FMUL.FTZ R55, R55, UR10 ;  /* 0x0000000a37377c20 */ /* 0x000fe20008410000 */
[----:B------:R1:W4:Y:S01]  /*3030*/  MUFU.TANH R109, R0 ;  /* 0x00000000006d7308 */ /* 0x0003220000002400 */
[----:B--2---:R-:W-:-:S07]  /*3040*/  FMUL.FTZ R2, R32, UR10 ;  /* 0x0000000a20027c20 */ /* 0x004fce0008410000 */
[----:B------:R2:W-:Y:S08]  /*3050*/  MUFU.TANH R73, R2 ;  /* 0x0000000200497308 */ /* 0x0005f00000002400 */
[----:B------:R-:W-:Y:S01]  /*3060*/  MUFU.TANH R52, R52 ;  /* 0x0000003400347308 */ /* 0x000fe20000002400 */
[----:B-1----:R-:W-:Y:S02]  /*3070*/  FMUL.FTZ R0, R59, UR10 ;  /* 0x0000000a3b007c20 */ /* 0x002fe40008410000 */
[----:B------:R-:W-:Y:S05]  /*3080*/  HMMA.16816.F32 R56, R16, R22, R84 ;  /* 0x000000161038723c */ /* 0x000fea0000001854 */
[----:B------:R1:W4:Y:S01]  /*3090*/  MUFU.TANH R108, R0 ;  /* 0x00000000006c7308 */ /* 0x0003220000002400 */
[----:B--2---:R-:W-:Y:S01]  /*30a0*/  IMAD R2, R144, 0x10, R150 ;  /* 0x0000001090027824 */ /* 0x004fe200078e0296 */
[----:B------:R-:W-:Y:S06]  /*30b0*/  HMMA.16816.F32 R16, R36, R14, R60 ;  /* 0x0000000e2410723c */ /* 0x000fec000000183c */
[----:B------:R-:W-:Y:S08]  /*30c0*/  MUFU.TANH R54, R54 ;  /* 0x0000003600367308 */ /* 0x000ff00000002400 */
[----:B------:R-:W-:Y:S01]  /*30d0*/  MUFU.TANH R53, R53 ;  /* 0x0000003500357308 */ /* 0x000fe20000002400 */
[----:B-1----:R-:W-:-:S07]  /*30e0*/  FMUL.FTZ R0, R24, UR10 ;  /* 0x0000000a18007c20 */ /* 0x002fce0008410000 */
[----:B------:R1:W2:Y:S02]  /*30f0*/  MUFU.TANH R110, R0 ;  /* 0x00000000006e7308 */ /* 0x0002a40000002400 */
[----:B------:R-:W-:Y:S01]  /*3100*/  FMUL.FTZ R16, R16, UR10 ;  /* 0x0000000a10107c20 */ /* 0x000fe20008410000 */
[----:B------:R-:W-:Y:S01]  /*3110*/  FMUL.FTZ R17, R17, UR10 ;  /* 0x0000000a11117c20 */ /* 0x000fe20008410000 */
[----:B------:R-:W-:Y:S01]  /*3120*/  FMUL.FTZ R18, R18, UR10 ;  /* 0x0000000a12127c20 */ /* 0x000fe20008410000 */
[----:B------:R-:W-:-:S03]  /*3130*/  FMUL.FTZ R19, R19, UR10 ;  /* 0x0000000a13137c20 */ /* 0x000fc60008410000 */
[----:B------:R-:W-:Y:S01]  /*3140*/  MUFU.TANH R55, R55 ;  /* 0x0000003700377308 */ /* 0x000fe20000002400 */
[----:B-1----:R-:W-:-:S07]  /*3150*/  FMUL.FTZ R0, R25, UR10 ;  /* 0x0000000a19007c20 */ /* 0x002fce0008410000 */
[----:B------:R1:W-:Y:S02]  /*3160*/  MUFU.TANH R111, R0 ;  /* 0x00000000006f7308 */ /* 0x0003e40000002400 */
[----:B-1----:R-:W-:-:S06]  /*3170*/  FMUL.FTZ R0, R26, UR10 ;  /* 0x0000000a1a007c20 */ /* 0x002fcc0008410000 */
[----:B------:R1:W2:Y:S02]  /*3180*/  MUFU.TANH R104, R0 ;  /* 0x0000000000687308 */ /* 0x0002a40000002400 */
[----:B-1----:R-:W-:Y:S02]  /*3190*/  FMUL.FTZ R0, R27, UR10 ;  /* 0x0000000a1b007c20 */ /* 0x002fe40008410000 */
[----:B------:R-:W1:Y:S01]  /*31a0*/  LDSM.16.M88.4 R24, [R201+0x1800] ;  /* 0x00180000c918783b */ /* 0x000e620000000200 */
[----:B------:R-:W-:-:S04]  /*31b0*/  DEPBAR.LE SB0, 0x0 ;  /* 0x000080000000791a */ /* 0x000fc80000000000 */
[----:B------:R3:W-:Y:S02]  /*31c0*/  MUFU.TANH R97, R0 ;  /* 0x0000000000617308 */ /* 0x0007e40000002400 */
[----:B---3--:R-:W-:-:S06]  /*31d0*/  FMUL.FTZ R0, R48, UR10 ;  /* 0x0000000a30007c20 */ /* 0x008fcc0008410000 */
[----:B------:R3:W2:Y:S01]  /*31e0*/  MUFU.TANH R96, R0 ;  /* 0x0000000000607308 */ /* 0x0006a20000002400 */
[----:B-1----:R-:W-:Y:S01]  /*31f0*/  HMMA.16816.F32 R20, R8, R26, R76 ;  /* 0x0000001a0814723c */ /* 0x002fe2000000184c */
[----:B---3--:R-:W-:-:S06]  /*3200*/  FMUL.FTZ R0, R49, UR10 ;  /* 0x0000000a31007c20 */ /* 0x008fcc0008410000 */
[----:B------:R1:W-:Y:S02]  /*3210*/  MUFU.TANH R93, R0 ;  /* 0x00000000005d7308 */ /* 0x0003e40000002400 */
[----:B-1----:R-:W-:-:S15]  /*3220*/  FMUL.FTZ R0, R50, UR10 ;  /* 0x0000000a32007c20 */ /* 0x002fde0008410000 */
[----:B------:R-:W-:Y:S01]  /*3230*/  FMUL.FTZ R77, R22, UR10 ;  /* 0x0000000a164d7c20 */ /* 0x000fe20008410000 */
[----:B------:R-:W-:Y:S01]  /*3240*/  FMUL.FTZ R78, R21, UR10 ;  /* 0x0000000a154e7c20 */ /* 0x000fe20008410000 */
[----:B------:R-:W-:Y:S01]  /*3250*/  FMUL.FTZ R79, R23, UR10 ;  /* 0x0000000a174f7c20 */ /* 0x000fe20008410000 */
[----:B------:R1:W3:Y:S02]  /*3260*/  MUFU.TANH R92, R0 ;  /* 0x00000000005c7308 */ /* 0x0002e40000002400 */
[----:B-1----:R-:W-:Y:S02]  /*3270*/  FMUL.FTZ R0, R51, UR10 ;  /* 0x0000000a33007c20 */ /* 0x002fe40008410000 */
[----:B------:R-:W-:Y:S04]  /*3280*/  HMMA.16816.F32 R48, R36, R12, R28 ;  /* 0x0000000c2430723c */ /* 0x000fe8000000181c */
[----:B------:R1:W3:Y:S02]  /*3290*/  MUFU.TANH R88, R0 ;  /* 0x0000000000587308 */ /* 0x0002e40000002400 */
[-C--:B------:R-:W-:Y:S06]  /*32a0*/  HMMA.16816.F32 R28, R8, R24.reuse, R80 ;  /* 0x00000018081c723c */ /* 0x080fec0000001850 */
[C---:B------:R-:W-:Y:S06]  /*32b0*/  HMMA.16816.F32 R12, R36.reuse, R24, R68 ;  /* 0x00000018240c723c */ /* 0x040fec0000001844 */
[----:B------:R-:W-:Y:S01]  /*32c0*/  HMMA.16816.F32 R36, R36, R26, R56 ;  /* 0x0000001a2424723c */ /* 0x000fe20000001838 */
[----:B-1----:R-:W-:Y:S01]  /*32d0*/  FMUL.FTZ R0, R44, UR10 ;  /* 0x0000000a2c007c20 */ /* 0x002fe20008410000 */
[----:B------:R-:W-:-:S02]  /*32e0*/  IMAD.MOV.U32 R68, RZ, RZ, RZ ;  /* 0x000000ffff447224 */ /* 0x000fc400078e00ff */
[----:B-----5:R-:W-:Y:S01]  /*32f0*/  @P3 FMUL.FTZ R68, R146, R116 ;  /* 0x0000007492443220 */ /* 0x020fe20000410000 */
[----:B------:R-:W-:Y:S01]  /*3300*/  FMUL.FTZ R24, R41, UR10 ;  /* 0x0000000a29187c20 */ /* 0x000fe20008410000 */
[----:B------:R1:W3:Y:S01]  /*3310*/  MUFU.TANH R75, R0 ;  /* 0x00000000004b7308 */ /* 0x0002e20000002400 */
[----:B------:R-:W-:Y:S01]  /*3320*/  FMUL.FTZ R6, R51, UR10 ;  /* 0x0000000a33067c20 */ /* 0x000fe20008410000 */
[----:B------:R-:W-:Y:S01]  /*3330*/  FMUL.FTZ R25, R42, UR10 ;  /* 0x0000000a2a197c20 */ /* 0x000fe20008410000 */
[----:B------:R-:W-:-:S03]  /*3340*/  FMUL.FTZ R70, R20, UR10 ;  /* 0x0000000a14467c20 */ /* 0x000fc60008410000 */
        /* <DEDUP_REMOVED lines=8> */
[----:B------:R-:W-:Y:S01]  /*33d0*/  FMUL.FTZ R56, R15, UR10 ;  /* 0x0000000a0f387c20 */ /* 0x000fe20008410000 */
[----:B-1----:R-:W-:Y:S01]  /*33e0*/  FMUL.FTZ R0, R45, UR10 ;  /* 0x0000000a2d007c20 */ /* 0x002fe20008410000 */
[----:B------:R-:W-:Y:S01]  /*33f0*/  MUFU.TANH R30, R16 ;  /* 0x00000010001e7308 */ /* 0x000fe20000002400 */
[----:B------:R-:W-:Y:S01]  /*3400*/  FMUL.FTZ R71, R39, UR10 ;  /* 0x0000000a27477c20 */ /* 0x000fe20008410000 */
[----:B------:R-:W-:Y:S01]  /*3410*/  FMUL.FTZ R64, R36, UR10 ;  /* 0x0000000a24407c20 */ /* 0x000fe20008410000 */
[----:B------:R-:W-:Y:S01]  /*3420*/  FMUL.FTZ R69, R38, UR10 ;  /* 0x0000000a26457c20 */ /* 0x000fe20008410000 */
[----:B------:R-:W-:-:S04]  /*3430*/  FMUL.FTZ R37, R37, UR10 ;  /* 0x0000000a25257c20 */ /* 0x000fc80008410000 */
[----:B------:R1:W-:Y:S08]  /*3440*/  MUFU.TANH R85, R0 ;  /* 0x0000000000557308 */ /* 0x0003f00000002400 */
[----:B------:R-:W-:Y:S08]  /*3450*/  MUFU.TANH R36, R17 ;  /* 0x0000001100247308 */ /* 0x000ff00000002400 */
[----:B------:R-:W-:Y:S01]  /*3460*/  MUFU.TANH R18, R25 ;  /* 0x0000001900127308 */ /* 0x000fe20000002400 */
[----:B-1----:R-:W-:-:S07]  /*3470*/  FMUL.FTZ R0, R46, UR10 ;  /* 0x0000000a2e007c20 */ /* 0x002fce0008410000 */
[----:B------:R1:W3:Y:S08]  /*3480*/  MUFU.TANH R84, R0 ;  /* 0x0000000000547308 */ /* 0x0002f00000002400 */
[----:B------:R-:W-:Y:S08]  /*3490*/  MUFU.TANH R25, R43 ;  /* 0x0000002b00197308 */ /* 0x000ff00000002400 */
[----:B------:R-:W-:Y:S01]  /*34a0*/  MUFU.TANH R29, R19 ;  /* 0x00000013001d7308 */ /* 0x000fe20000002400 */
[----:B-1----:R-:W-:-:S05]  /*34b0*/  LOP3.LUT R0, R145, 0xffffffe0, RZ, 0xc0, !PT ;  /* 0xffffffe091007812 */ /* 0x002fca00078ec0ff */
[C---:B------:R-:W-:Y:S02]  /*34c0*/  IMAD.IADD R0, R148.reuse, 0x1, -R0 ;  /* 0x0000000194007824 */ /* 0x040fe400078e0a00 */
[----:B------:R-:W-:Y:S01]  /*34d0*/  IMAD.SHL.U32 R148, R148, 0x2, RZ ;  /* 0x0000000294947824 */ /* 0x000fe200078e00ff */
[----:B------:R-:W-:Y:S02]  /*34e0*/  MUFU.TANH R28, R24 ;  /* 0x00000018001c7308 */ /* 0x000fe40000002400 */
[----:B------:R-:W-:Y:S02]  /*34f0*/  SHF.R.S32.HI R3, RZ, 0x1f, R0 ;  /* 0x0000001fff037819 */ /* 0x000fe40000011400 */
[----:B------:R-:W-:Y:S02]  /*3500*/  LOP3.LUT R247, R148, 0x6, RZ, 0xc0, !PT ;  /* 0x0000000694f77812 */ /* 0x000fe400078ec0ff */
[----:B------:R-:W-:Y:S02]  /*3510*/  LEA.HI R0, R3, R0, RZ, 0x2 ;  /* 0x0000000003007211 */ /* 0x000fe400078f10ff */
[----:B------:R-:W-:Y:S01]  /*3520*/  SHF.R.S32.HI R3, RZ, 0x1f, R144 ;  /* 0x0000001fff037819 */ /* 0x000fe20000011490 */
[----:B------:R-:W-:Y:S01]  /*3530*/  MUFU.TANH R19, R40 ;  /* 0x0000002800137308 */ /* 0x000fe20000002400 */
[----:B------:R-:W-:Y:S01]  /*3540*/  SHF.R.S32.HI R7, RZ, 0x2, R0 ;  /* 0x00000002ff077819 */ /* 0x000fe20000011400 */
[----:B------:R-:W-:-:S03]  /*3550*/  FMUL.FTZ R0, R33, UR10 ;  /* 0x0000000a21007c20 */ /* 0x000fc60008410000 */
[----:B------:R-:W-:Y:S01]  /*3560*/  IADD3 R2, R2, 0x1, R7 ;  /* 0x0000000102027810 */ /* 0x000fe20007ffe007 */
[----:B------:R1:W-:Y:S02]  /*3570*/  STL [R1+0x5c], R7 ;  /* 0x00005c0701007387 */ /* 0x0003e40000100800 */
[----:B------:R4:W-:Y:S01]  /*3580*/  MUFU.TANH R72, R0 ;  /* 0x0000000000487308 */ /* 0x0009e20000002400 */
[----:B------:R-:W-:-:S05]  /*3590*/  IADD3 R2, R101, R2, -R102 ;  /* 0x0000000265027210 */ /* 0x000fca0007ffe866 */
[----:B------:R-:W-:Y:S02]  /*35a0*/  IMAD.IADD R2, R2, 0x1, R153 ;  /* 0x0000000102027824 */ /* 0x000fe400078e0299 */
[----:B------:R-:W-:Y:S03]  /*35b0*/  MUFU.TANH R24, R32 ;  /* 0x0000002000187308 */ /* 0x000fe60000002400 */
[C-C-:B------:R-:W-:Y:S02]  /*35c0*/  VIADDMNMX R8, R2.reuse, 0x8, R101.reuse, PT ;  /* 0x0000000802087846 */ /* 0x140fe40003800165 */
[C-C-:B------:R-:W-:Y:S02]  /*35d0*/  VIADDMNMX R10, R2.reuse, 0x40, R101.reuse, PT ;  /* 0x00000040020a7846 */ /* 0x140fe40003800165 */
[----:B------:R-:W-:Y:S01]  /*35e0*/  VIADDMNMX R9, R2, 0x48, R101, PT ;  /* 0x0000004802097846 */ /* 0x000fe20003800165 */
[----:B------:R-:W-:Y:S01]  /*35f0*/  MUFU.TANH R26, R26 ;  /* 0x0000001a001a7308 */ /* 0x000fe20000002400 */
[----:B----4-:R-:W-:Y:S01]  /*3600*/  LEA.HI R0, R3, R144, RZ, 0x2 ;  /* 0x0000009003007211 */ /* 0x010fe200078f10ff */
[----:B------:R-:W-:-:S03]  /*3610*/  FMUL.FTZ R3, R34, UR10 ;  /* 0x0000000a22037c20 */ /* 0x000fc60008410000 */
[----:B------:R-:W-:Y:S02]  /*3620*/  LOP3.LUT R0, R0, 0xfffffffc, RZ, 0xc0, !PT ;  /* 0xfffffffc00007812 */ /* 0x000fe400078ec0ff */
[----:B-1----:R-:W-:Y:S01]  /*3630*/  VIMNMX R7, R2, R101, PT ;  /* 0x0000006502077248 */ /* 0x002fe20003fe0100 */
[----:B------:R1:W4:Y:S01]  /*3640*/  MUFU.TANH R65, R3 ;  /* 0x0000000300417308 */ /* 0x0003220000002400 */
[----:B------:R-:W-:-:S07]  /*3650*/  FMUL.FTZ R2, R49, UR10 ;  /* 0x0000000a31027c20 */ /* 0x000fce0008410000 */
[----:B------:R-:W-:Y:S08]  /*3660*/  MUFU.TANH R61, R2 ;  /* 0x00000002003d7308 */ /* 0x000ff00000002400 */
[----:B------:R-:W-:Y:S01]  /*3670*/  MUFU.TANH R22, R60 ;  /* 0x0000003c00167308 */ /* 0x000fe20000002400 */
[----:B-1----:R-:W-:Y:S02]  /*3680*/  IMAD.IADD R3, R144, 0x1, -R0 ;  /* 0x0000000190037824 */ /* 0x002fe400078e0a00 */
[----:B------:R-:W-:-:S03]  /*3690*/  FMUL.FTZ R0, R35, UR10 ;  /* 0x0000000a23007c20 */ /* 0x000fc60008410000 */
[----:B------:R1:W-:Y:S02]  /*36a0*/  STL [R1+0x70], R3 ;  /* 0x0000700301007387 */ /* 0x0003e40000100800 */
[----:B------:R2:W4:Y:S08]  /*36b0*/  MUFU.TANH R33, R0 ;  /* 0x0000000000217308 */ /* 0x0005300000002400 */
[----:B------:R-:W-:Y:S08]  /*36c0*/  MUFU.TANH R27, R27 ;  /* 0x0000001b001b7308 */ /* 0x000ff00000002400 */
[----:B------:R-:W-:Y:S01]  /*36d0*/  MUFU.TANH R23, R56 ;  /* 0x0000003800177308 */ /* 0x000fe20000002400 */
[----:B--2---:R-:W-:Y:S01]  /*36e0*/  FMUL.FTZ R0, R50, UR10 ;  /* 0x0000000a32007c20 */ /* 0x004fe20008410000 */
[----:B-1----:R-:W-:-:S06]  /*36f0*/  FMUL.FTZ R3, R48, UR10 ;  /* 0x0000000a30037c20 */ /* 0x002fcc0008410000 */
[----:B------:R1:W-:Y:S08]  /*3700*/  MUFU.TANH R47, R0 ;  /* 0x00000000002f7308 */ /* 0x0003f00000002400 */
[----:B------:R2:W-:Y:S08]  /*3710*/  MUFU.TANH R50, R6 ;  /* 0x0000000600327308 */ /* 0x0005f00000002400 */
[----:B------:R3:W4:Y:S01]  /*3720*/  MUFU.TANH R62, R3 ;  /* 0x00000003003e7308 */ /* 0x0007220000002400 */
[----:B-1----:R-:W-:-:S04]  /*3730*/  IMAD R0, R100, 0x40, R247 ;  /* 0x0000004064007824 */ /* 0x002fc800078e02f7 */
[----:B------:R-:W-:-:S03]  /*3740*/  VIADD R2, R0, 0x1 ;  /* 0x0000000100027836 */ /* 0x000fc60000000000 */
[----:B------:R-:W-:Y:S02]  /*3750*/  MUFU.TANH R21, R63 ;  /* 0x0000003f00157308 */ /* 0x000fe40000002400 */
[----:B------:R-:W-:Y:S02]  /*3760*/  I2FP.F32.S32 R11, R2 ;  /* 0x00000002000b7245 */ /* 0x000fe40000201400 */
[C---:B------:R-:W-:Y:S01]  /*3770*/  ISETP.GE.AND P0, PT, R2.reuse, R7, PT ;  /* 0x000000070200720c */ /* 0x040fe20003f06270 */
[----:B------:R-:W-:Y:S01]  /*3780*/  BAR.SYNC.DEFER_BLOCKING 0x0 ;  /* 0x0000000000007b1d */ /* 0x000fe20000010000 */
[C---:B------:R-:W-:Y:S01]  /*3790*/  ISETP.GE.AND P1, PT, R2.reuse, R8, PT ;  /* 0x000000080200720c */ /* 0x040fe20003f26270 */
[C---:B--2---:R-:W-:Y:S01]  /*37a0*/  FFMA.FTZ R6, R11.reuse, R68, R147 ;  /* 0x000000440b067223 */ /* 0x044fe20000010093 */
[----:B------:R-:W-:Y:S01]  /*37b0*/  ISETP.GE.AND P4, PT, R2, R10, PT ;  /* 0x0000000a0200720c */ /* 0x000fe20003f86270 */
[----:B---3--:R-:W-:Y:S01]  /*37c0*/  VIADD R3, R0, 0x8 ;  /* 0x0000000800037836 */ /* 0x008fe20000000000 */
[----:B------:R-:W-:Y:S01]  /*37d0*/  ISETP.GE.AND P2, PT, R2, R9, PT ;  /* 0x000000090200720c */ /* 0x000fe20003f46270 */
[----:B------:R-:W-:Y:S01]  /*37e0*/  VIADD R2, R0, 0x9 ;  /* 0x0000000900027836 */ /* 0x000fe20000000000 */
[----:B------:R-:W-:Y:S01]  /*37f0*/  FSEL R41, R6, -INF , !P0 ;  /* 0xff80000006297808 */ /* 0x000fe20004000000 */
[CC--:B------:R-:W-:Y:S01]  /*3800*/  FFMA.FTZ R13, R11.reuse, R68.reuse, R122 ;  /* 0x000000440b0d7223 */ /* 0x0c0fe2000001007a */
[----:B------:R-:W-:Y:S01]  /*3810*/  I2FP.F32.S32 R6, R3 ;  /* 0x0000000300067245 */ /* 0x000fe20000201400 */
[-C--:B------:R-:W-:Y:S01]  /*3820*/  FFMA.FTZ R12, R11, R68.reuse, R121 ;  /* 0x000000440b0c7223 */ /* 0x080fe20000010079 */
[----:B------:R-:W-:Y:S01]  /*3830*/  ISETP.GE.AND P6, PT, R3, R7, PT ;  /* 0x000000070300720c */ /* 0x000fe20003fc6270 */
[----:B------:R-:W-:Y:S01]  /*3840*/  FFMA.FTZ R11, R11, R68, R120 ;  /* 0x000000440b0b7223 */ /* 0x000fe20000010078 */
[C---:B------:R-:W-:Y:S01]  /*3850*/  ISETP.GE.AND P5, PT, R3.reuse, R8, PT ;  /* 0x000000080300720c */ /* 0x040fe20003fa6270 */
[----:B------:R-:W-:Y:S01]  /*3860*/  FFMA.FTZ R14, R6, R68, R117 ;  /* 0x00000044060e7223 */ /* 0x000fe20000010075 */
[----:B------:R-:W-:-:S02]  /*3870*/  ISETP.GE.AND P3, PT, R3, R10, PT ;  /* 0x0000000a0300720c */ /* 0x000fc40003f66270 */
[----:B------:R-:W-:Y:S01]  /*3880*/  ISETP.GE.AND P0, PT, R3, R9, PT ;  /* 0x000000090300720c */ /* 0x000fe20003f06270 */
[CC--:B------:R-:W-:Y:S01]  /*3890*/  FFMA.FTZ R3, R6.reuse, R68.reuse, R118 ;  /* 0x0000004406037223 */ /* 0x0c0fe20000010076 */
[----:B------:R-:W-:Y:S01]  /*38a0*/  FSEL R57, R13, -INF , !P1 ;  /* 0xff8000000d397808 */ /* 0x000fe20004800000 */
[----:B------:R-:W-:Y:S01]  /*38b0*/  FFMA.FTZ R13, R6, R68, R113 ;  /* 0x00000044060d7223 */ /* 0x000fe20000010071 */
[----:B------:R-:W-:Y:S02]  /*38c0*/  FSEL R46, R12, -INF , !P4 ;  /* 0xff8000000c2e7808 */ /* 0x000fe40006000000 */
[----:B------:R-:W-:Y:S02]  /*38d0*/  FSEL R42, R3, -INF , !P6 ;  /* 0xff800000032a7808 */ /* 0x000fe40007000000 */
[----:B------:R-:W-:Y:S02]  /*38e0*/  I2FP.F32.S32 R3, R2 ;  /* 0x0000000200037245 */ /* 0x000fe40000201400 */
[----:B------:R-:W-:Y:S01]  /*38f0*/  FSEL R48, R11, -INF , !P2 ;  /* 0xff8000000b307808 */ /* 0x000fe20005000000 */
[-C--:B------:R-:W-:Y:S01]  /*3900*/  FFMA.FTZ R11, R6, R68.reuse, R109 ;  /* 0x00000044060b7223 */ /* 0x080fe2000001006d */
[C---:B------:R-:W-:Y:S01]  /*3910*/  ISETP.GE.AND P1, PT, R2.reuse, R7, PT ;  /* 0x000000070200720c */ /* 0x040fe20003f26270 */
[C---:B------:R-:W-:Y:S01]  /*3920*/  FFMA.FTZ R12, R3.reuse, R68, R119 ;  /* 0x00000044030c7223 */ /* 0x040fe20000010077 */
[C---:B------:R-:W-:Y:S01]  /*3930*/  ISETP.GE.AND P4, PT, R2.reuse, R8, PT ;  /* 0x000000080200720c */ /* 0x040fe20003f86270 */
[C---:B------:R-:W-:Y:S01]  /*3940*/  FFMA.FTZ R16, R3.reuse, R68, R114 ;  /* 0x0000004403107223 */ /* 0x040fe20000010072 */
[C---:B------:R-:W-:Y:S01]  /*3950*/  ISETP.GE.AND P2, PT, R2.reuse, R10, PT ;  /* 0x0000000a0200720c */ /* 0x040fe20003f46270 */
[CC--:B------:R-:W-:Y:S01]  /*3960*/  FFMA.FTZ R17, R3.reuse, R68.reuse, R112 ;  /* 0x0000004403117223 */ /* 0x0c0fe20000010070 */
[----:B------:R-:W-:Y:S01]  /*3970*/  ISETP.GE.AND P6, PT, R2, R9, PT ;  /* 0x000000090200720c */ /* 0x000fe20003fc6270 */
[----:B------:R-:W-:Y:S01]  /*3980*/  VIADD R2, R0, 0x10 ;  /* 0x0000001000027836 */ /* 0x000fe20000000000 */
[----:B------:R-:W-:Y:S01]  /*3990*/  FSEL R59, R14, -INF , !P5 ;  /* 0xff8000000e3b7808 */ /* 0x000fe20006800000 */
[----:B------:R-:W-:Y:S01]  /*39a0*/  FFMA.FTZ R15, R3, R68, R108 ;  /* 0x00000044030f7223 */ /* 0x000fe2000001006c */
[----:B------:R-:W-:Y:S01]  /*39b0*/  FSEL R45, R13, -INF , !P3 ;  /* 0xff8000000d2d7808 */ /* 0x000fe20005800000 */
[C---:B------:R-:W-:Y:S01]  /*39c0*/  VIADD R6, R0.reuse, 0x11 ;  /* 0x0000001100067836 */ /* 0x040fe20000000000 */
[----:B------:R-:W-:Y:S01]  /*39d0*/  FSEL R49, R11, -INF , !P0 ;  /* 0xff8000000b317808 */ /* 0x000fe20004000000 */
[----:B------:R-:W-:Y:S01]  /*39e0*/  VIADD R3, R0, 0x18 ;  /* 0x0000001800037836 */ /* 0x000fe20000000000 */
[----:B------:R-:W-:-:S02]  /*39f0*/  FSEL R39, R12, -INF , !P1 ;  /* 0xff8000000c277808 */ /* 0x000fc40004800000 */
[C---:B------:R-:W-:Y:S02]  /*3a00*/  ISETP.GE.AND P5, PT, R2.reuse, R7, PT ;  /* 0x000000070200720c */ /* 0x040fe40003fa6270 */
[C---:B------:R-:W-:Y:S02]  /*3a10*/  ISETP.GE.AND P3, PT, R2.reuse, R8, PT ;  /* 0x000000080200720c */ /* 0x040fe40003f66270 */
[C---:B------:R-:W-:Y:S02]  /*3a20*/  ISETP.GE.AND P0, PT, R2.reuse, R10, PT ;  /* 0x0000000a0200720c */ /* 0x040fe40003f06270 */
[----:B------:R-:W-:Y:S02]  /*3a30*/  ISETP.GE.AND P1, PT, R2, R9, PT ;  /* 0x000000090200720c */ /* 0x000fe40003f26270 */
[----:B------:R-:W-:Y:S02]  /*3a40*/  I2FP.F32.S32 R2, R2 ;  /* 0x0000000200027245 */ /* 0x000fe40000201400 */
[----:B------:R-:W-:-:S02]  /*3a50*/  FSEL R58, R16, -INF , !P4 ;  /* 0xff800000103a7808 */ /* 0x000fc40006000000 */
[----:B------:R-:W-:Y:S01]  /*3a60*/  FSEL R44, R17, -INF , !P2 ;  /* 0xff800000112c7808 */ /* 0x000fe20005000000 */
[CC--:B------:R-:W-:Y:S01]  /*3a70*/  FFMA.FTZ R11, R2.reuse, R68.reuse, R110 ;  /* 0x00000044020b7223 */ /* 0x0c0fe2000001006e */
[----:B------:R-:W-:Y:S01]  /*3a80*/  FSEL R51, R15, -INF , !P6 ;  /* 0xff8000000f337808 */ /* 0x000fe20007000000 */
[-C--:B------:R-:W-:Y:S01]  /*3a90*/  FFMA.FTZ R12, R2, R68.reuse, R104 ;  /* 0x00000044020c7223 */ /* 0x080fe20000010068 */
[----:B------:R-:W-:Y:S01]  /*3aa0*/  ISETP.GE.AND P4, PT, R6, R7, PT ;  /* 0x000000070600720c */ /* 0x000fe20003f86270 */
[CC--:B------:R-:W-:Y:S01]  /*3ab0*/  FFMA.FTZ R13, R2.reuse, R68.reuse, R96 ;  /* 0x00000044020d7223 */ /* 0x0c0fe20000010060 */
[----:B------:R-:W-:Y:S01]  /*3ac0*/  FSEL R38, R11, -INF , !P5 ;  /* 0xff8000000b267808 */ /* 0x000fe20006800000 */
[----:B------:R-:W-:Y:S01]  /*3ad0*/  FFMA.FTZ R11, R2, R68, R92 ;  /* 0x00000044020b7223 */ /* 0x000fe2000001005c */
[----:B------:R-:W-:Y:S01]  /*3ae0*/  ISETP.GE.AND P2, PT, R6, R8, PT ;  /* 0x000000080600720c */ /* 0x000fe20003f46270 */
[----:B------:R-:W-:Y:S01]  /*3af0*/  VIADD R2, R0, 0x19 ;  /* 0x0000001900027836 */ /* 0x000fe20000000000 */
[----:B------:R-:W-:-:S02]  /*3b00*/  ISETP.GE.AND P6, PT, R6, R10, PT ;  /* 0x0000000a0600720c */ /* 0x000fc40003fc6270 */
[----:B------:R-:W-:Y:S02]  /*3b10*/  ISETP.GE.AND P5, PT, R6, R9, PT ;  /* 0x000000090600720c */ /* 0x000fe40003fa6270 */
[----:B------:R-:W-:Y:S02]  /*3b20*/  I2FP.F32.S32 R6, R6 ;  /* 0x0000000600067245 */ /* 0x000fe40000201400 */
[----:B------:R-:W-:Y:S02]  /*3b30*/  FSEL R106, R12, -INF , !P3 ;  /* 0xff8000000c6a7808 */ /* 0x000fe40005800000 */
[----:B------:R-:W-:Y:S01]  /*3b40*/  FSEL R76, R13, -INF , !P0 ;  /* 0xff8000000d4c7808 */ /* 0x000fe20004000000 */
[CC--:B------:R-:W-:Y:S01]  /*3b50*/  FFMA.FTZ R12, R6.reuse, R68.reuse, R111 ;  /* 0x00000044060c7223 */ /* 0x0c0fe2000001006f */
[----:B------:R-:W-:Y:S01]  /*3b60*/  FSEL R90, R11, -INF , !P1 ;  /* 0xff8000000b5a7808 */ /* 0x000fe20004800000 */
[----:B------:R-:W-:Y:S01]  /*3b70*/  FFMA.FTZ R11, R6, R68, R97 ;  /* 0x00000044060b7223 */ /* 0x000fe20000010061 */
[----:B------:R-:W-:-:S02]  /*3b80*/  ISETP.GE.AND P3, PT, R3, R7, PT ;  /* 0x000000070300720c */ /* 0x000fc40003f66270 */
[----:B------:R-:W-:Y:S01]  /*3b90*/  FSEL R35, R12, -INF , !P4 ;  /* 0xff8000000c237808 */ /* 0x000fe20006000000 */
[C---:B------:R-:W-:Y:S01]  /*3ba0*/  FFMA.FTZ R12, R6.reuse, R68, R93 ;  /* 0x00000044060c7223 */ /* 0x040fe2000001005d */
[C---:B------:R-:W-:Y:S01]  /*3bb0*/  ISETP.GE.AND P0, PT, R3.reuse, R8, PT ;  /* 0x000000080300720c */ /* 0x040fe20003f06270 */
[----:B------:R-:W-:Y:S01]  /*3bc0*/  FFMA.FTZ R6, R6, R68, R88 ;  /* 0x0000004406067223 */ /* 0x000fe20000010058 */
[C---:B------:R-:W-:Y:S02]  /*3bd0*/  ISETP.GE.AND P1, PT, R3.reuse, R10, PT ;  /* 0x0000000a0300720c */ /* 0x040fe40003f26270 */
[----:B------:R-:W-:Y:S02]  /*3be0*/  ISETP.GE.AND P4, PT, R3, R9, PT ;  /* 0x000000090300720c */ /* 0x000fe40003f86270 */
[----:B------:R-:W-:Y:S02]  /*3bf0*/  I2FP.F32.S32 R3, R3 ;  /* 0x0000000300037245 */ /* 0x000fe40000201400 */
[----:B------:R-:W-:-:S02]  /*3c00*/  FSEL R105, R11, -INF , !P2 ;  /* 0xff8000000b697808 */ /* 0x000fc40005000000 */
[----:B------:R-:W-:Y:S01]  /*3c10*/  FSEL R89, R6, -INF , !P5 ;  /* 0xff80000006597808 */ /* 0x000fe20006800000 */
[CC--:B------:R-:W-:Y:S01]  /*3c20*/  FFMA.FTZ R11, R3.reuse, R68.reuse, R75 ;  /* 0x00000044030b7223 */ /* 0x0c0fe2000001004b */
[----:B------:R-:W-:Y:S01]  /*3c30*/  FSEL R75, R12, -INF , !P6 ;  /* 0xff8000000c4b7808 */ /* 0x000fe20007000000 */
[CC--:B------:R-:W-:Y:S01]  /*3c40*/  FFMA.FTZ R14, R3.reuse, R68.reuse, R84 ;  /* 0x00000044030e7223 */ /* 0x0c0fe20000010054 */
[C---:B------:R-:W-:Y:S01]  /*3c50*/  ISETP.GE.AND P2, PT, R2.reuse, R7, PT ;  /* 0x000000070200720c */ /* 0x040fe20003f46270 */
[-C--:B------:R-:W-:Y:S01]  /*3c60*/  FFMA.FTZ R13, R3, R68.reuse, R73 ;  /* 0x00000044030d7223 */ /* 0x080fe20000010049 */
[----:B------:R-:W-:Y:S01]  /*3c70*/  FSEL R34, R11, -INF , !P3 ;  /* 0xff8000000b227808 */ /* 0x000fe20005800000 */
[----:B----4-:R-:W-:Y:S01]  /*3c80*/  FFMA.FTZ R11, R3, R68, R65 ;  /* 0x00000044030b7223 */ /* 0x010fe20000010041 */
[----:B------:R-:W-:Y:S01]  /*3c90*/  ISETP.GE.AND P6, PT, R2, R8, PT ;  /* 0x000000080200720c */ /* 0x000fe20003fc6270 */
[----:B------:R-:W-:Y:S01]  /*3ca0*/  VIADD R6, R0, 0x20 ;  /* 0x0000002000067836 */ /* 0x000fe20000000000 */
[----:B------:R-:W-:Y:S01]  /*3cb0*/  ISETP.GE.AND P5, PT, R2, R10, PT ;  /* 0x0000000a0200720c */ /* 0x000fe20003fa6270 */
[----:B------:R-:W-:Y:S01]  /*3cc0*/  VIADD R3, R0, 0x21 ;  /* 0x0000002100037836 */ /* 0x000fe20000000000 */
[----:B------:R-:W-:-:S02]  /*3cd0*/  ISETP.GE.AND P3, PT, R2, R9, PT ;  /* 0x000000090200720c */ /* 0x000fc40003f66270 */
[----:B------:R-:W-:Y:S02]  /*3ce0*/  I2FP.F32.S32 R2, R2 ;  /* 0x0000000200027245 */ /* 0x000fe40000201400 */
[----:B------:R-:W-:Y:S02]  /*3cf0*/  FSEL R104, R14, -INF , !P0 ;  /* 0xff8000000e687808 */ /* 0x000fe40004000000 */
[----:B------:R-:W-:Y:S01]  /*3d00*/  FSEL R43, R13, -INF , !P1 ;  /* 0xff8000000d2b7808 */ /* 0x000fe20004800000 */
[CC--:B------:R-:W-:Y:S01]  /*3d10*/  FFMA.FTZ R12, R2.reuse, R68.reuse, R85 ;  /* 0x00000044020c7223 */ /* 0x0c0fe20000010055 */
[CC--:B------:R-:W-:Y:S01]  /*3d20*/  FFMA.FTZ R15, R2.reuse, R68.reuse, R33 ;  /* 0x00000044020f7223 */ /* 0x0c0fe20000010021 */
[----:B------:R-:W-:Y:S01]  /*3d30*/  FSEL R88, R11, -INF , !P4 ;  /* 0xff8000000b587808 */ /* 0x000fe20006000000 */
[-C--:B------:R-:W-:Y:S01]  /*3d40*/  FFMA.FTZ R16, R2, R68.reuse, R74 ;  /* 0x0000004402107223 */ /* 0x080fe2000001004a */
[----:B------:R-:W-:Y:S01]  /*3d50*/  ISETP.GE.AND P0, PT, R6, R7, PT ;  /* 0x000000070600720c */ /* 0x000fe20003f06270 */
[----:B------:R-:W-:Y:S01]  /*3d60*/  FFMA.FTZ R17, R2, R68, R72 ;  /* 0x0000004402117223 */ /* 0x000fe20000010048 */
[----:B------:R-:W-:Y:S01]  /*3d70*/  FSEL R33, R12, -INF , !P2 ;  /* 0xff8000000c217808 */ /* 0x000fe20005000000 */
[----:B------:R-:W-:Y:S01]  /*3d80*/  VIADD R2, R0, 0x28 ;  /* 0x0000002800027836 */ /* 0x000fe20000000000 */
[----:B------:R-:W-:-:S02]  /*3d90*/  ISETP.GE.AND P1, PT, R6, R8, PT ;  /* 0x000000080600720c */ /* 0x000fc40003f26270 */
[C---:B------:R-:W-:Y:S02]  /*3da0*/  ISETP.GE.AND P4, PT, R6.reuse, R10, PT ;  /* 0x0000000a0600720c */ /* 0x040fe40003f86270 */
        /* <DEDUP_REMOVED lines=23> */
[----:B------:R-:W-:Y:S01]  /*3f20*/  FFMA.FTZ R6, R3, R68, R55 ;  /* 0x0000004403067223 */ /* 0x000fe20000010037 */
[----:B------:R-:W-:Y:S01]  /*3f30*/  ISETP.GE.AND P4, PT, R2, R8, PT ;  /* 0x000000080200720c */ /* 0x000fe20003f86270 */
[----:B------:R-:W-:Y:S01]  /*3f40*/  VIADD R3, R0, 0x29 ;  /* 0x0000002900037836 */ /* 0x000fe20000000000 */
[----:B------:R-:W-:Y:S01]  /*3f50*/  ISETP.GE.AND P2, PT, R2, R10, PT ;  /* 0x0000000a0200720c */ /* 0x000fe20003f46270 */
[----:B------:R-:W-:Y:S01]  /*3f60*/  VIADD R11, R0, 0x31 ;  /* 0x00000031000b7836 */ /* 0x000fe20000000000 */
[----:B------:R-:W-:-:S02]  /*3f70*/  ISETP.GE.AND P6, PT, R2, R9, PT ;  /* 0x000000090200720c */ /* 0x000fc40003fc6270 */
[----:B------:R-:W-:Y:S02]  /*3f80*/  I2FP.F32.S32 R2, R2 ;  /* 0x0000000200027245 */ /* 0x000fe40000201400 */
[----:B------:R-:W-:Y:S02]  /*3f90*/  FSEL R136, R6, -INF , !P0 ;  /* 0xff80000006887808 */ /* 0x000fe40004000000 */
[----:B------:R-:W-:Y:S01]  /*3fa0*/  I2FP.F32.S32 R6, R3 ;  /* 0x0000000300067245 */ /* 0x000fe20000201400 */
[CC--:B------:R-:W-:Y:S01]  /*3fb0*/  FFMA.FTZ R12, R2.reuse, R68.reuse, R30 ;  /* 0x00000044020c7223 */ /* 0x0c0fe2000001001e */
[CC--:B------:R-:W-:Y:S01]  /*3fc0*/  FFMA.FTZ R13, R2.reuse, R68.reuse, R18 ;  /* 0x00000044020d7223 */ /* 0x0c0fe20000010012 */
[----:B------:R-:W-:Y:S01]  /*3fd0*/  FSEL R147, R17, -INF , !P5 ;  /* 0xff80000011937808 */ /* 0x000fe20006800000 */
[CC--:B------:R-:W-:Y:S01]  /*3fe0*/  FFMA.FTZ R16, R2.reuse, R68.reuse, R20 ;  /* 0x0000004402107223 */ /* 0x0c0fe20000010014 */
[----:B------:R-:W-:Y:S01]  /*3ff0*/  FSEL R133, R15, -INF , !P3 ;  /* 0xff8000000f857808 */ /* 0x000fe20005800000 */
[----:B------:R-:W-:Y:S01]  /*4000*/  FFMA.FTZ R14, R2, R68, R19 ;  /* 0x00000044020e7223 */ /* 0x000fe20000010013 */
[----:B------:R-:W-:Y:S01]  /*4010*/  FSEL R30, R12, -INF , !P1 ;  /* 0xff8000000c1e7808 */ /* 0x000fe20004800000 */
[----:B------:R-:W-:Y:S01]  /*4020*/  VIADD R2, R0, 0x30 ;  /* 0x0000003000027836 */ /* 0x000fe20000000000 */
[C---:B------:R-:W-:Y:S01]  /*4030*/  ISETP.GE.AND P5, PT, R3.reuse, R7, PT ;  /* 0x000000070300720c */ /* 0x040fe20003fa6270 */
[----:B------:R-:W1:Y:S01]  /*4040*/  MUFU.TANH R19, R66 ;  /* 0x0000004200137308 */ /* 0x000e620000002400 */
[C---:B------:R-:W-:Y:S01]  /*4050*/  ISETP.GE.AND P3, PT, R3.reuse, R8, PT ;  /* 0x000000080300720c */ /* 0x040fe20003f66270 */
[----:B------:R-:W-:Y:S01]  /*4060*/  FFMA.FTZ R12, R6, R68, R28 ;  /* 0x00000044060c7223 */ /* 0x000fe2000001001c */
[----:B------:R-:W-:-:S02]  /*4070*/  ISETP.GE.AND P0, PT, R3, R10, PT ;  /* 0x0000000a0300720c */ /* 0x000fc40003f06270 */
[----:B------:R-:W-:Y:S01]  /*4080*/  ISETP.GE.AND P1, PT, R3, R9, PT ;  /* 0x000000090300720c */ /* 0x000fe20003f26270 */
[CC--:B------:R-:W-:Y:S01]  /*4090*/  FFMA.FTZ R3, R6.reuse, R68.reuse, R36 ;  /* 0x0000004406037223 */ /* 0x0c0fe20000010024 */
[----:B------:R-:W-:Y:S01]  /*40a0*/  FSEL R137, R13, -INF , !P6 ;  /* 0xff8000000d897808 */ /* 0x000fe20007000000 */
[-C--:B------:R-:W-:Y:S01]  /*40b0*/  FFMA.FTZ R13, R6, R68.reuse, R29 ;  /* 0x00000044060d7223 */ /* 0x080fe2000001001d */
[----:B------:R-:W2:Y:S01]  /*40c0*/  MUFU.TANH R18, R67 ;  /* 0x0000004300127308 */ /* 0x000ea20000002400 */
[----:B------:R-:W-:Y:S01]  /*40d0*/  FSEL R148, R16, -INF , !P4 ;  /* 0xff80000010947808 */ /* 0x000fe20006000000 */
[----:B------:R-:W-:Y:S01]  /*40e0*/  FFMA.FTZ R6, R6, R68, R25 ;  /* 0x0000004406067223 */ /* 0x000fe20000010019 */
[----:B------:R-:W-:Y:S02]  /*40f0*/  FSEL R29, R3, -INF , !P5 ;  /* 0xff800000031d7808 */ /* 0x000fe40006800000 */
[----:B------:R-:W-:Y:S02]  /*4100*/  I2FP.F32.S32 R3, R2 ;  /* 0x0000000200037245 */ /* 0x000fe40000201400 */
[----:B------:R-:W-:Y:S01]  /*4110*/  FSEL R132, R14, -INF , !P2 ;  /* 0xff8000000e847808 */ /* 0x000fe20005000000 */
[----:B------:R-:W3:Y:S01]  /*4120*/  MUFU.TANH R20, R64 ;  /* 0x0000004000147308 */ /* 0x000ee20000002400 */
[C---:B------:R-:W-:Y:S01]  /*4130*/  ISETP.GE.AND P4, PT, R2.reuse, R7, PT ;  /* 0x000000070200720c */ /* 0x040fe20003f86270 */
[----:B------:R-:W-:Y:S01]  /*4140*/  FFMA.FTZ R15, R3, R68, R24 ;  /* 0x00000044030f7223 */ /* 0x000fe20000010018 */
[----:B------:R-:W-:-:S02]  /*4150*/  ISETP.GE.AND P2, PT, R2, R8, PT ;  /* 0x000000080200720c */ /* 0x000fc40003f46270 */
[C---:B------:R-:W-:Y:S02]  /*4160*/  ISETP.GE.AND P6, PT, R2.reuse, R10, PT ;  /* 0x0000000a0200720c */ /* 0x040fe40003fc6270 */
[----:B------:R-:W-:Y:S01]  /*4170*/  ISETP.GE.AND P5, PT, R2, R9, PT ;  /* 0x000000090200720c */ /* 0x000fe20003fa6270 */
[-C--:B------:R-:W-:Y:S01]  /*4180*/  FFMA.FTZ R2, R3, R68.reuse, R26 ;  /* 0x0000004403027223 */ /* 0x080fe2000001001a */
[----:B------:R-:W-:Y:S01]  /*4190*/  FSEL R146, R13, -INF , !P3 ;  /* 0xff8000000d927808 */ /* 0x000fe20005800000 */
[CC--:B------:R-:W-:Y:S01]  /*41a0*/  FFMA.FTZ R13, R3.reuse, R68.reuse, R22 ;  /* 0x00000044030d7223 */ /* 0x0c0fe20000010016 */
[----:B------:R-:W-:Y:S01]  /*41b0*/  FSEL R134, R12, -INF , !P0 ;  /* 0xff8000000c867808 */ /* 0x000fe20004000000 */
[----:B-1----:R-:W-:Y:S01]  /*41c0*/  FFMA.FTZ R3, R3, R68, R19 ;  /* 0x0000004403037223 */ /* 0x002fe20000010013 */
[----:B------:R-:W-:Y:S01]  /*41d0*/  FSEL R26, R2, -INF , !P4 ;  /* 0xff800000021a7808 */ /* 0x000fe20006000000 */
[----:B------:R-:W-:Y:S01]  /*41e0*/  MUFU.TANH R17, R69 ;  /* 0x0000004500117308 */ /* 0x000fe20000002400 */
[----:B------:R-:W-:-:S02]  /*41f0*/  I2FP.F32.S32 R2, R11 ;  /* 0x0000000b00027245 */ /* 0x000fc40000201400 */
[----:B------:R-:W-:Y:S02]  /*4200*/  FSEL R138, R6, -INF , !P1 ;  /* 0xff800000068a7808 */ /* 0x000fe40004800000 */
[C---:B------:R-:W-:Y:S01]  /*4210*/  ISETP.GE.AND P3, PT, R11.reuse, R7, PT ;  /* 0x000000070b00720c */ /* 0x040fe20003f66270 */
[C---:B------:R-:W-:Y:S01]  /*4220*/  FFMA.FTZ R6, R2.reuse, R68, R27 ;  /* 0x0000004402067223 */ /* 0x040fe2000001001b */
[C---:B------:R-:W-:Y:S01]  /*4230*/  ISETP.GE.AND P0, PT, R11.reuse, R8, PT ;  /* 0x000000080b00720c */ /* 0x040fe20003f06270 */
[C---:B------:R-:W-:Y:S01]  /*4240*/  FFMA.FTZ R14, R2.reuse, R68, R23 ;  /* 0x00000044020e7223 */ /* 0x040fe20000010017 */
[C---:B------:R-:W-:Y:S01]  /*4250*/  ISETP.GE.AND P1, PT, R11.reuse, R10, PT ;  /* 0x0000000a0b00720c */ /* 0x040fe20003f26270 */
[CC--:B------:R-:W-:Y:S01]  /*4260*/  FFMA.FTZ R12, R2.reuse, R68.reuse, R21 ;  /* 0x00000044020c7223 */ /* 0x0c0fe20000010015 */
[----:B------:R-:W-:Y:S01]  /*4270*/  ISETP.GE.AND P4, PT, R11, R9, PT ;  /* 0x000000090b00720c */ /* 0x000fe20003f86270 */
[----:B--2---:R-:W-:Y:S01]  /*4280*/  FFMA.FTZ R11, R2, R68, R18 ;  /* 0x00000044020b7223 */ /* 0x004fe20000010012 */
[----:B------:R-:W-:Y:S01]  /*4290*/  VIADD R2, R0, 0x38 ;  /* 0x0000003800027836 */ /* 0x000fe20000000000 */
[----:B------:R-:W1:Y:S01]  /*42a0*/  MUFU.TANH R18, R70 ;  /* 0x0000004600127308 */ /* 0x000e620000002400 */
[----:B------:R-:W-:-:S02]  /*42b0*/  FSEL R145, R13, -INF , !P6 ;  /* 0xff8000000d917808 */ /* 0x000fc40007000000 */
[----:B------:R-:W-:Y:S02]  /*42c0*/  FSEL R141, R15, -INF , !P2 ;  /* 0xff8000000f8d7808 */ /* 0x000fe40005000000 */
[----:B------:R-:W-:Y:S02]  /*42d0*/  FSEL R153, R3, -INF , !P5 ;  /* 0xff80000003997808 */ /* 0x000fe40006800000 */
[C---:B------:R-:W-:Y:S01]  /*42e0*/  ISETP.GE.AND P2, PT, R2.reuse, R7, PT ;  /* 0x000000070200720c */ /* 0x040fe20003f46270 */
[----:B------:R-:W2:Y:S01]  /*42f0*/  MUFU.TANH R13, R77 ;  /* 0x0000004d000d7308 */ /* 0x000ea20000002400 */
[C---:B------:R-:W-:Y:S02]  /*4300*/  ISETP.GE.AND P6, PT, R2.reuse, R8, PT ;  /* 0x000000080200720c */ /* 0x040fe40003fc6270 */
[----:B------:R-:W-:Y:S02]  /*4310*/  ISETP.GE.AND P5, PT, R2, R10, PT ;  /* 0x0000000a0200720c */ /* 0x000fe40003fa6270 */
[----:B------:R-:W-:-:S02]  /*4320*/  I2FP.F32.S32 R16, R0 ;  /* 0x0000000000107245 */ /* 0x000fc40000201400 */
[----:B------:R-:W-:Y:S01]  /*4330*/  FSEL R144, R12, -INF , !P1 ;  /* 0xff8000000c907808 */ /* 0x000fe20004800000 */
[----:B------:R4:W2:Y:S01]  /*4340*/  MUFU.TANH R25, R37 ;  /* 0x0000002500197308 */ /* 0x0008a20000002400 */
[----:B------:R-:W-:Y:S02]  /*4350*/  ISETP.GE.AND P1, PT, R0, R8, PT ;  /* 0x000000080000720c */ /* 0x000fe40003f26270 */
[----:B------:R-:W-:Y:S02]  /*4360*/  FSEL R140, R14, -INF , !P0 ;  /* 0xff8000000e8c7808 */ /* 0x000fe40004000000 */
[----:B------:R-:W-:Y:S01]  /*4370*/  FSEL R152, R11, -INF , !P4 ;  /* 0xff8000000b987808 */ /* 0x000fe20006000000 */
[----:B------:R-:W-:Y:S01]  /*4380*/  FFMA.FTZ R11, R16, R68, R155 ;  /* 0x00000044100b7223 */ /* 0x000fe2000001009b */
[C---:B------:R-:W-:Y:S01]  /*4390*/  ISETP.GE.AND P0, PT, R0.reuse, R7, PT ;  /* 0x000000070000720c */ /* 0x040fe20003f06270 */
[----:B------:R-:W2:Y:S01]  /*43a0*/  MUFU.TANH R12, R71 ;  /* 0x00000047000c7308 */ /* 0x000ea20000002400 */
[----:B------:R-:W-:-:S04]  /*43b0*/  ISETP.GE.AND P4, PT, R0, R10, PT ;  /* 0x0000000a0000720c */ /* 0x000fc80003f86270 */
[----:B------:R-:W-:-:S03]  /*43c0*/  FSEL R23, R11, -INF , !P4 ;  /* 0xff8000000b177808 */ /* 0x000fc60006000000 */
[----:B------:R-:W-:Y:S01]  /*43d0*/  MUFU.TANH R15, R79 ;  /* 0x0000004f000f7308 */ /* 0x000fe20000002400 */
[----:B----4-:R-:W-:Y:S02]  /*43e0*/  FSEL R37, R6, -INF , !P3 ;  /* 0xff80000006257808 */ /* 0x010fe40005800000 */
[----:B------:R-:W-:Y:S02]  /*43f0*/  ISETP.GE.AND P3, PT, R2, R9, PT ;  /* 0x000000090200720c */ /* 0x000fe40003f66270 */
[----:B------:R-:W-:-:S05]  /*4400*/  I2FP.F32.S32 R2, R2 ;  /* 0x0000000200027245 */ /* 0x000fca0000201400 */
[CC--:B---3--:R-:W-:Y:S01]  /*4410*/  FFMA.FTZ R3, R2.reuse, R68.reuse, R20 ;  /* 0x0000004402037223 */ /* 0x0c8fe20000010014 */
[----:B-1----:R-:W-:-:S04]  /*4420*/  FFMA.FTZ R6, R2, R68, R18 ;  /* 0x0000004402067223 */ /* 0x002fc80000010012 */
[----:B------:R-:W-:Y:S01]  /*4430*/  FSEL R74, R3, -INF , !P2 ;  /* 0xff800000034a7808 */ /* 0x000fe20005000000 */
[CC--:B------:R-:W-:Y:S01]  /*4440*/  FFMA.FTZ R3, R2.reuse, R68.reuse, R17 ;  /* 0x0000004402037223 */ /* 0x0c0fe20000010011 */
[-C--:B--2---:R-:W-:Y:S01]  /*4450*/  FFMA.FTZ R2, R2, R68.reuse, R13 ;  /* 0x0000004402027223 */ /* 0x084fe2000001000d */
[----:B------:R-:W1:Y:S01]  /*4460*/  MUFU.TANH R17, R78 ;  /* 0x0000004e00117308 */ /* 0x000e620000002400 */
[-C--:B------:R-:W-:Y:S01]  /*4470*/  FFMA.FTZ R13, R16, R68.reuse, R158 ;  /* 0x00000044100d7223 */ /* 0x080fe2000001009e */
[C---:B------:R-:W-:Y:S01]  /*4480*/  ISETP.GE.AND P2, PT, R0.reuse, R9, PT ;  /* 0x000000090000720c */ /* 0x040fe20003f46270 */
[----:B------:R-:W-:Y:S01]  /*4490*/  VIADD R0, R0, 0x39 ;  /* 0x0000003900007836 */ /* 0x000fe20000000000 */
[----:B------:R-:W-:Y:S01]  /*44a0*/  FSEL R156, R3, -INF , !P6 ;  /* 0xff800000039c7808 */ /* 0x000fe20007000000 */
[----:B------:R-:W-:Y:S01]  /*44b0*/  FFMA.FTZ R3, R16, R68, R154 ;  /* 0x0000004410037223 */ /* 0x000fe2000001009a */
[----:B------:R-:W-:Y:S02]  /*44c0*/  FSEL R36, R13, -INF , !P1 ;  /* 0xff8000000d247808 */ /* 0x000fe40004800000 */
[----:B------:R-:W-:-:S02]  /*44d0*/  ISETP.GE.AND P1, PT, R226, 0x2, PT ;  /* 0x00000002e200780c */ /* 0x000fc40003f26270 */
[----:B------:R-:W-:Y:S02]  /*44e0*/  FSEL R154, R2, -INF , !P3 ;  /* 0xff800000029a7808 */ /* 0x000fe40005800000 */
[----:B------:R-:W-:Y:S02]  /*44f0*/  I2FP.F32.S32 R2, R0 ;  /* 0x0000000000027245 */ /* 0x000fe40000201400 */
[----:B------:R-:W-:Y:S02]  /*4500*/  FSEL R143, R6, -INF , !P5 ;  /* 0xff800000068f7808 */ /* 0x000fe40006800000 */
[----:B------:R-:W-:Y:S01]  /*4510*/  FSEL R22, R3, -INF , !P0 ;  /* 0xff80000003167808 */ /* 0x000fe20004000000 */
[CC--:B------:R-:W-:Y:S01]  /*4520*/  FFMA.FTZ R14, R2.reuse, R68.reuse, R25 ;  /* 0x00000044020e7223 */ /* 0x0c0fe20000010019 */
[CC--:B------:R-:W-:Y:S01]  /*4530*/  FFMA.FTZ R12, R2.reuse, R68.reuse, R12 ;  /* 0x00000044020c7223 */ /* 0x0c0fe2000001000c */
[-C--:B-1----:R-:W-:Y:S01]  /*4540*/  FFMA.FTZ R6, R2, R68.reuse, R17 ;  /* 0x0000004402067223 */ /* 0x082fe20000010011 */
[-C--:B------:R-:W-:Y:S01]  /*4550*/  FFMA.FTZ R3, R16, R68.reuse, R123 ;  /* 0x0000004410037223 */ /* 0x080fe2000001007b */
[----:B------:R-:W-:Y:S01]  /*4560*/  FFMA.FTZ R2, R2, R68, R15 ;  /* 0x0000004402027223 */ /* 0x000fe2000001000f */
[----:B------:R-:W-:-:S02]  /*4570*/  ISETP.GE.AND P6, PT, R0, R7, PT ;  /* 0x000000070000720c */ /* 0x000fc40003fc6270 */
[C---:B------:R-:W-:Y:S02]  /*4580*/  ISETP.GE.AND P5, PT, R0.reuse, R8, PT ;  /* 0x000000080000720c */ /* 0x040fe40003fa6270 */
[C---:B------:R-:W-:Y:S02]  /*4590*/  ISETP.GE.AND P3, PT, R0.reuse, R10, PT ;  /* 0x0000000a0000720c */ /* 0x040fe40003f66270 */
[----:B------:R-:W-:Y:S01]  /*45a0*/  ISETP.GE.AND P0, PT, R0, R9, PT ;  /* 0x000000090000720c */ /* 0x000fe20003f06270 */
[----:B------:R-:W-:Y:S01]  /*45b0*/  IMAD.IADD R0, R149, 0x1, R151 ;  /* 0x0000000195007824 */ /* 0x000fe200078e0297 */
[----:B------:R-:W-:Y:S01]  /*45c0*/  FSEL R24, R3, -INF , !P2 ;  /* 0xff80000003187808 */ /* 0x000fe20005000000 */
[----:B------:R-:W-:Y:S01]  /*45d0*/  IMAD.MOV.U32 R149, RZ, RZ, R100 ;  /* 0x000000ffff957224 */ /* 0x000fe200078e0064 */
[----:B------:R-:W-:Y:S02]  /*45e0*/  FSEL R69, R14, -INF , !P6 ;  /* 0xff8000000e457808 */ /* 0x000fe40007000000 */
[----:B------:R-:W-:-:S02]  /*45f0*/  FSEL R155, R12, -INF , !P5 ;  /* 0xff8000000c9b7808 */ /* 0x000fc40006800000 */
        /* <DEDUP_REMOVED lines=53> */
.L_x_1353:
[----:B------:R-:W-:Y:S05]  /*4950*/  BSYNC B0 ;  /* 0x0000000000007941 */ /* 0x000fea0003800000 */
.L_x_1352:
[----:B------:R-:W0:Y:S02]  /*4960*/  LDGDEPBAR ;  /* 0x00000000000079af */ /* 0x000e240000000000 */
.L_x_1351:
[----:B------:R-:W-:Y:S01]  /*4970*/  FMNMX.FTZ R73, R22, R41, !PT ;  /* 0x0000002916497209 */ /* 0x000fe20007810000 */
[----:B------:R-:W-:Y:S01]  /*4980*/  ULDC UR6, c[0x0][0x2ec] ;  /* 0x0000bb0000067ab9 */ /* 0x000fe20000000800 */
[----:B------:R-:W-:Y:S02]  /*4990*/  LEA R197, R0, UR4, 0x1 ;  /* 0x0000000400c57c11 */ /* 0x000fe4000f8e08ff */
[----:B------:R-:W-:Y:S02]  /*49a0*/  FMNMX.FTZ R73, R42, R73, !PT ;  /* 0x000000492a497209 */ /* 0x000fe40007810000 */
[----:B------:R-:W-:Y:S02]  /*49b0*/  LEA R198, R5, R197, 0x1 ;  /* 0x000000c505c67211 */ /* 0x000fe400078e08ff */
[----:B------:R-:W-:Y:S02]  /*49c0*/  FMNMX.FTZ R73, R39, R73, !PT ;  /* 0x0000004927497209 */ /* 0x000fe40007810000 */
[----:B------:R-:W-:-:S02]  /*49d0*/  LEA R200, R4, R197, 0x1 ;  /* 0x000000c504c87211 */ /* 0x000fc400078e08ff */
[----:B------:R-:W-:Y:S02]  /*49e0*/  FMNMX.FTZ R73, R38, R73, !PT ;  /* 0x0000004926497209 */ /* 0x000fe40007810000 */
        /* <DEDUP_REMOVED lines=12> */
[----:B-1----:R-:W1:Y:S02]  /*4ab0*/  SHFL.BFLY PT, R2, R73, 0x2, 0x1f ;  /* 0x0c401f0049027f89 */ /* 0x002e6400000e0000 */
[----:B-1----:R-:W-:Y:S02]  /*4ac0*/  FMNMX.FTZ R73, R73, R2, !PT ;  /* 0x0000000249497209 */ /* 0x002fe40007810000 */
[----:B------:R-:W-:-:S03]  /*4ad0*/  FMNMX.FTZ R2, R23, R46, !PT ;  /* 0x0000002e17027209 */ /* 0x000fc60007810000 */
[----:B------:R-:W1:Y:S01]  /*4ae0*/  SHFL.BFLY PT, R6, R73, 0x1, 0x1f ;  /* 0x0c201f0049067f89 */ /* 0x000e6200000e0000 */
        /* <DEDUP_REMOVED lines=34> */
[----:B------:R1:W2:Y:S01]  /*4d10*/  MUFU.EX2 R192, R11 ;  /* 0x0000000b00c07308 */ /* 0x0002a20000000800 */
[----:B---3--:R-:W-:-:S07]  /*4d20*/  FFMA.FTZ R2, R39, UR6, -R6 ;  /* 0x0000000627027c23 */ /* 0x008fce0008010806 */
[----:B------:R3:W5:Y:S01]  /*4d30*/  MUFU.EX2 R209, R2 ;  /* 0x0000000200d17308 */ /* 0x0007620000000800 */
[----:B-1----:R-:W-:Y:S02]  /*4d40*/  FMNMX.FTZ R11, R36, R57, !PT ;  /* 0x00000039240b7209 */ /* 0x002fe40007810000 */
[----:B----4-:R-:W-:Y:S02]  /*4d50*/  FMNMX.FTZ R71, R71, R13, !PT ;  /* 0x0000000d47477209 */ /* 0x010fe40007810000 */
[----:B------:R-:W-:Y:S02]  /*4d60*/  FMNMX.FTZ R3, R59, R11, !PT ;  /* 0x0000000b3b037209 */ /* 0x000fe40007810000 */
[----:B------:R-:W-:Y:S01]  /*4d70*/  FMNMX.FTZ R11, R138, R12, !PT ;  /* 0x0000000c8a0b7209 */ /* 0x000fe20007810000 */
[----:B------:R-:W1:Y:S01]  /*4d80*/  SHFL.BFLY PT, R13, R71, 0x1, 0x1f ;  /* 0x0c201f00470d7f89 */ /* 0x000e6200000e0000 */
[----:B------:R-:W-:Y:S02]  /*4d90*/  FMNMX.FTZ R3, R58, R3, !PT ;  /* 0x000000033a037209 */ /* 0x000fe40007810000 */
[----:B--2---:R-:W-:-:S02]  /*4da0*/  F2FP.F16.F32.PACK_AB R16, R192, R213 ;  /* 0x000000d5c010723e */ /* 0x004fc400000000ff */
        /* <DEDUP_REMOVED lines=11> */
[----:B-----5:R-:W-:Y:S01]  /*4e60*/  F2FP.F16.F32.PACK_AB R18, R209, R193 ;  /* 0x000000c1d112723e */ /* 0x020fe200000000ff */
[----:B------:R-:W3:Y:S01]  /*4e70*/  SHFL.BFLY PT, R12, R2, 0x2, 0x1f ;  /* 0x0c401f00020c7f89 */ /* 0x000ee200000e0000 */
[----:B------:R-:W-:Y:S02]  /*4e80*/  FMNMX.FTZ R3, R147, R3, !PT ;  /* 0x0000000393037209 */ /* 0x000fe40007810000 */
[----:B-1----:R-:W-:Y:S01]  /*4e90*/  FMNMX.FTZ R71, R71, R13, !PT ;  /* 0x0000000d47477209 */ /* 0x002fe20007810000 */
[----:B--2---:R-:W-:Y:S01]  /*4ea0*/  FFMA.FTZ R11, R35, UR6, -R6 ;  /* 0x00000006230b7c23 */ /* 0x004fe20008010806 */
[----:B------:R-:W-:-:S02]  /*4eb0*/  FMNMX.FTZ R3, R148, R3, !PT ;  /* 0x0000000394037209 */ /* 0x000fc40007810000 */
[----:B------:R-:W-:Y:S01]  /*4ec0*/  FSETP.NEU.FTZ.AND P0, PT, R71, -INF , PT ;  /* 0xff8000004700780b */ /* 0x000fe20003f1d000 */
[----:B------:R1:W-:Y:S01]  /*4ed0*/  MUFU.EX2 R219, R11 ;  /* 0x0000000b00db7308 */ /* 0x0003e20000000800 */
[----:B------:R-:W-:-:S04]  /*4ee0*/  FMNMX.FTZ R3, R146, R3, !PT ;  /* 0x0000000392037209 */ /* 0x000fc80007810000 */
[----:B------:R-:W-:Y:S02]  /*4ef0*/  FMNMX.FTZ R3, R141, R3, !PT ;  /* 0x000000038d037209 */ /* 0x000fe40007810000 */
[----:B---3--:R-:W-:Y:S01]  /*4f00*/  FMNMX.FTZ R2, R2, R12, !PT ;  /* 0x0000000c02027209 */ /* 0x008fe20007810000 */
[--C-:B------:R-:W-:Y:S01]  /*4f10*/  FFMA.FTZ R12, R29, UR6, -R6.reuse ;  /* 0x000000061d0c7c23 */ /* 0x100fe20008010806 */
[----:B-1----:R-:W-:-:S03]  /*4f20*/  FFMA.FTZ R11, R34, UR6, -R6 ;  /* 0x00000006220b7c23 */ /* 0x002fc60008010806 */
[----:B------:R-:W1:Y:S01]  /*4f30*/  SHFL.BFLY PT, R70, R2, 0x1, 0x1f ;  /* 0x0c201f0002467f89 */ /* 0x000e6200000e0000 */
[----:B------:R2:W-:Y:S08]  /*4f40*/  MUFU.EX2 R217, R11 ;  /* 0x0000000b00d97308 */ /* 0x0005f00000000800 */
[----:B------:R3:W-:Y:S01]  /*4f50*/  MUFU.EX2 R212, R12 ;  /* 0x0000000c00d47308 */ /* 0x0007e20000000800 */
[----:B--2---:R-:W-:-:S07]  /*4f60*/  FFMA.FTZ R11, R33, UR6, -R6 ;  /* 0x00000006210b7c23 */ /* 0x004fce0008010806 */
[----:B------:R2:W-:Y:S01]  /*4f70*/  MUFU.EX2 R216, R11 ;  /* 0x0000000b00d87308 */ /* 0x0005e20000000800 */
[----:B-1----:R-:W-:Y:S01]  /*4f80*/  FMNMX.FTZ R70, R2, R70, !PT ;  /* 0x0000004602467209 */ /* 0x002fe20007810000 */
[----:B---3--:R-:W-:-:S06]  /*4f90*/  FFMA.FTZ R12, R26, UR6, -R6 ;  /* 0x000000061a0c7c23 */ /* 0x008fcc0008010806 */
[----:B------:R-:W-:Y:S01]  /*4fa0*/  MUFU.EX2 R214, R12 ;  /* 0x0000000c00d67308 */ /* 0x000fe20000000800 */
[--C-:B--2---:R-:W-:Y:S02]  /*4fb0*/  FFMA.FTZ R11, R32, UR6, -R6.reuse ;  /* 0x00000006200b7c23 */ /* 0x104fe40008010806 */
[----:B------:R-:W-:Y:S05]  /*4fc0*/  LDSM.16.MT88.4 R32, [R197+0x6000] ;  /* 0x00600000c520783b */ /* 0x000fea0000004200 */
[----:B------:R1:W-:Y:S02]  /*4fd0*/  MUFU.EX2 R215, R11 ;  /* 0x0000000b00d77308 */ /* 0x0003e40000000800 */
[----:B-1----:R-:W-:Y:S01]  /*4fe0*/  FMNMX.FTZ R11, R140, R3, !PT ;  /* 0x000000038c0b7209 */ /* 0x002fe20007810000 */
[----:B------:R-:W-:-:S03]  /*4ff0*/  FFMA.FTZ R3, R31, UR6, -R6 ;  /* 0x000000061f037c23 */ /* 0x000fc60008010806 */
[----:B------:R-:W-:Y:S02]  /*5000*/  FMNMX.FTZ R11, R156, R11, !PT ;  /* 0x0000000b9c0b7209 */ /* 0x000fe40007810000 */
[----:B------:R1:W-:Y:S02]  /*5010*/  MUFU.EX2 R195, R3 ;  /* 0x0000000300c37308 */ /* 0x0003e40000000800 */
[----:B------:R-:W-:-:S05]  /*5020*/  FMNMX.FTZ R11, R155, R11, !PT ;  /* 0x0000000b9b0b7209 */ /* 0x000fca0007810000 */
[----:B------:R-:W2:Y:S01]  /*5030*/  SHFL.BFLY PT, R13, R11, 0x2, 0x1f ;  /* 0x0c401f000b0d7f89 */ /* 0x000ea200000e0000 */
[----:B-1----:R-:W-:-:S03]  /*5040*/  FFMA.FTZ R3, R30, UR6, -R6 ;  /* 0x000000061e037c23 */ /* 0x002fc60008010806 */
[----:B------:R-:W-:Y:S01]  /*5050*/  LDSM.16.MT88.4 R28, [R200+0x6000] ;  /* 0x00600000c81c783b */ /* 0x000fe20000004200 */
[----:B------:R1:W-:Y:S01]  /*5060*/  MUFU.EX2 R194, R3 ;  /* 0x0000000300c27308 */ /* 0x0003e20000000800 */
[----:B--2---:R-:W-:-:S05]  /*5070*/  FMNMX.FTZ R11, R11, R13, !PT ;  /* 0x0000000d0b0b7209 */ /* 0x004fca0007810000 */
[----:B------:R-:W2:Y:S01]  /*5080*/  SHFL.BFLY PT, R72, R11, 0x1, 0x1f ;  /* 0x0c201f000b487f89 */ /* 0x000ea200000e0000 */
[----:B-1----:R-:W-:-:S05]  /*5090*/  FMUL.FTZ R3, R71, UR6 ;  /* 0x0000000647037c20 */ /* 0x002fca0008410000 */
[----:B------:R-:W-:Y:S02]  /*50a0*/  FSEL R3, R3, RZ, P0 ;  /* 0x000000ff03037208 */ /* 0x000fe40000000000 */
[----:B------:R-:W-:-:S03]  /*50b0*/  FSETP.NEU.FTZ.AND P0, PT, R70, -INF , PT ;  /* 0xff8000004600780b */ /* 0x000fc60003f1d000 */
[--C-:B------:R-:W-:Y:S01]  /*50c0*/  FFMA.FTZ R2, R46, UR6, -R3.reuse ;  /* 0x000000062e027c23 */ /* 0x100fe20008010803 */
[----:B------:R-:W-:Y:S02]  /*50d0*/  FFMA.FTZ R12, R23, UR6, -R3 ;  /* 0x00000006170c7c23 */ /* 0x000fe40008010803 */
[----:B------:R-:W-:Y:S01]  /*50e0*/  LDSM.16.MT88.4 R20, [R198+0x6000] ;  /* 0x00600000c614783b */ /* 0x000fe20000004200 */
[----:B------:R1:W-:Y:S08]  /*50f0*/  MUFU.EX2 R187, R2 ;  /* 0x0000000200bb7308 */ /* 0x0003f00000000800 */
[----:B------:R3:W-:Y:S01]  /*5100*/  MUFU.EX2 R189, R12 ;  /* 0x0000000c00bd7308 */ /* 0x0007e20000000800 */
[----:B--2---:R-:W-:-:S05]  /*5110*/  FMNMX.FTZ R72, R11, R72, !PT ;  /* 0x000000480b487209 */ /* 0x004fca0007810000 */
[----:B------:R-:W-:Y:S01]  /*5120*/  FMUL.FTZ R4, R72, UR6 ;  /* 0x0000000648047c20 */ /* 0x000fe20008410000 */
[----:B-1----:R-:W-:-:S05]  /*5130*/  FMUL.FTZ R2, R70, UR6 ;  /* 0x0000000646027c20 */ /* 0x002fca0008410000 */
[----:B------:R-:W-:Y:S02]  /*5140*/  FSEL R2, R2, RZ, P0 ;  /* 0x000000ff02027208 */ /* 0x000fe40000000000 */
[----:B------:R-:W-:Y:S01]  /*5150*/  FSETP.NEU.FTZ.AND P0, PT, R72, -INF , PT ;  /* 0xff8000004800780b */ /* 0x000fe20003f1d000 */
[--C-:B---3--:R-:W-:Y:S02]  /*5160*/  FFMA.FTZ R12, R45, UR6, -R3.reuse ;  /* 0x000000062d0c7c23 */ /* 0x108fe40008010803 */
[----:B------:R-:W-:Y:S02]  /*5170*/  FFMA.FTZ R0, R48, UR6, -R2 ;  /* 0x0000000630007c23 */ /* 0x000fe40008010802 */
[----:B------:R1:W-:Y:S08]  /*5180*/  MUFU.EX2 R188, R12 ;  /* 0x0000000c00bc7308 */ /* 0x0003f00000000800 */
[----:B------:R2:W-:Y:S01]  /*5190*/  MUFU.EX2 R179, R0 ;  /* 0x0000000000b37308 */ /* 0x0005e20000000800 */
[----:B-1----:R-:W-:-:S02]  /*51a0*/  FFMA.FTZ R12, R44, UR6, -R3 ;  /* 0x000000062c0c7c23 */ /* 0x002fc40008010803 */
[----:B------:R-:W-:Y:S05]  /*51b0*/  LDSM.16.MT88.4 R44, [R197+0x6800] ;  /* 0x00680000c52c783b */ /* 0x000fea0000004200 */
[----:B------:R1:W3:Y:S01]  /*51c0*/  MUFU.EX2 R190, R12 ;  /* 0x0000000c00be7308 */ /* 0x0002e20000000800 */
[----:B--2---:R-:W-:-:S07]  /*51d0*/  FFMA.FTZ R0, R49, UR6, -R2 ;  /* 0x0000000631007c23 */ /* 0x004fce0008010802 */
[----:B------:R2:W-:Y:S01]  /*51e0*/  MUFU.EX2 R182, R0 ;  /* 0x0000000000b67308 */ /* 0x0005e20000000800 */
[--C-:B-1----:R-:W-:Y:S01]  /*51f0*/  FFMA.FTZ R12, R24, UR6, -R2.reuse ;  /* 0x00000006180c7c23 */ /* 0x102fe20008010802 */
[----:B---3--:R-:W-:Y:S01]  /*5200*/  F2FP.F16.F32.PACK_AB R14, R190, R188 ;  /* 0x000000bcbe0e723e */ /* 0x008fe200000000ff */
[----:B------:R-:W1:Y:S05]  /*5210*/  LDSM.16.MT88.4 R24, [R199+0x6000] ;  /* 0x00600000c718783b */ /* 0x000e6a0000004200 */
[----:B------:R3:W4:Y:S01]  /*5220*/  MUFU.EX2 R180, R12 ;  /* 0x0000000c00b47308 */ /* 0x0007220000000800 */
[----:B--2---:R-:W-:Y:S02]  /*5230*/  FFMA.FTZ R0, R51, UR6, -R2 ;  /* 0x0000000633007c23 */ /* 0x004fe40008010802 */
[----:B------:R-:W-:Y:S05]  /*5240*/  LDSM.16.MT88.4 R48, [R199+0x6800] ;  /* 0x00680000c730783b */ /* 0x000fea0000004200 */
[----:B------:R2:W5:Y:S01]  /*5250*/  MUFU.EX2 R184, R0 ;  /* 0x0000000000b87308 */ /* 0x0005620000000800 */
[----:B---3--:R-:W-:-:S02]  /*5260*/  F2FP.F16.F32.PACK_AB R12, R187, R189 ;  /* 0x000000bdbb0c723e */ /* 0x008fc400000000ff */
[----:B----4-:R-:W-:Y:S02]  /*5270*/  F2FP.F16.F32.PACK_AB R13, R179, R180 ;  /* 0x000000b4b30d723e */ /* 0x010fe400000000ff */
[----:B--2---:R-:W-:Y:S01]  /*5280*/  FSEL R0, R4, RZ, P0 ;  /* 0x000000ff04007208 */ /* 0x004fe20000000000 */
[----:B------:R-:W-:Y:S01]  /*5290*/  FFMA.FTZ R4, R37, UR6, -R6 ;  /* 0x0000000625047c23 */ /* 0x000fe20008010806 */
[----:B-----5:R-:W-:-:S03]  /*52a0*/  F2FP.F16.F32.PACK_AB R15, R184, R182 ;  /* 0x000000b6b80f723e */ /* 0x020fc600000000ff */
[----:B------:R2:W-:Y:S04]  /*52b0*/  MUFU.EX2 R191, R4 ;  /* 0x0000000400bf7308 */ /* 0x0005e80000000800 */
[C---:B------:R-:W-:Y:S06]  /*52c0*/  HMMA.16816.F32 R64, R12.reuse, R32, RZ ;  /* 0x000000200c40723c */ /* 0x040fec00000018ff */
[C---:B-1----:R-:W-:Y:S06]  /*52d0*/  HMMA.16816.F32 R52, R12.reuse, R24, RZ ;  /* 0x000000180c34723c */ /* 0x042fec00000018ff */
[----:B------:R-:W-:Y:S01]  /*52e0*/  HMMA.16816.F32 R92, R12, R34, RZ ;  /* 0x000000220c5c723c */ /* 0x000fe200000018ff */
[----:B--2---:R-:W-:-:S02]  /*52f0*/  FFMA.FTZ R4, R36, UR6, -R0 ;  /* 0x0000000624047c23 */ /* 0x004fc40008010800 */
[----:B------:R-:W-:Y:S02]  /*5300*/  LDSM.16.MT88.4 R36, [R198+0x6800] ;  /* 0x00680000c624783b */ /* 0x000fe40000004200 */
[----:B------:R1:W-:Y:S01]  /*5310*/  MUFU.EX2 R172, R4 ;  /* 0x0000000400ac7308 */ /* 0x0003e20000000800 */
[C---:B------:R-:W-:Y:S06]  /*5320*/  HMMA.16816.F32 R80, R12.reuse, R22, RZ ;  /* 0x000000160c50723c */ /* 0x040fec00000018ff */
[C---:B------:R-:W-:Y:S06]  /*5330*/  HMMA.16816.F32 R60, R12.reuse, R28, RZ ;  /* 0x0000001c0c3c723c */ /* 0x040fec00000018ff */
[----:B------:R-:W-:Y:S01]  /*5340*/  HMMA.16816.F32 R84, R12, R26, RZ ;  /* 0x0000001a0c54723c */ /* 0x000fe200000018ff */
[----:B-1----:R-:W-:-:S04]  /*5350*/  FFMA.FTZ R4, R57, UR6, -R0 ;  /* 0x0000000639047c23 */ /* 0x002fc80008010800 */
[----:B------:R1:W2:Y:S02]  /*5360*/  MUFU.EX2 R170, R4 ;  /* 0x0000000400aa7308 */ /* 0x0002a40000000800 */
[----:B-1----:R-:W-:Y:S01]  /*5370*/  FFMA.FTZ R4, R59, UR6, -R0 ;  /* 0x000000063b047c23 */ /* 0x002fe20008010800 */
[----:B--2---:R-:W-:-:S05]  /*5380*/  F2FP.F16.F32.PACK_AB R17, R170, R172 ;  /* 0x000000acaa11723e */ /* 0x004fca00000000ff */
[----:B------:R1:W-:Y:S02]  /*5390*/  MUFU.EX2 R171, R4 ;  /* 0x0000000400ab7308 */ /* 0x0003e40000000800 */
[----:B-1----:R-:W-:Y:S02]  /*53a0*/  FFMA.FTZ R4, R58, UR6, -R0 ;  /* 0x000000063a047c23 */ /* 0x002fe40008010800 */
[C---:B------:R-:W-:Y:S04]  /*53b0*/  HMMA.16816.F32 R56, R12.reuse, R20, RZ ;  /* 0x000000140c38723c */ /* 0x040fe800000018ff */
[----:B------:R1:W2:Y:S02]  /*53c0*/  MUFU.EX2 R177, R4 ;  /* 0x0000000400b17308 */ /* 0x0002a40000000800 */
[--C-:B-1----:R-:W-:Y:S01]  /*53d0*/  FFMA.FTZ R4, R76, UR6, -R3.reuse ;  /* 0x000000064c047c23 */ /* 0x102fe20008010803 */
[----:B--2---:R-:W-:Y:S01]  /*53e0*/  F2FP.F16.F32.PACK_AB R19, R177, R171 ;  /* 0x000000abb113723e */ /* 0x004fe200000000ff */
[----:B------:R-:W-:Y:S04]  /*53f0*/  HMMA.16816.F32 R76, R12, R30, RZ ;  /* 0x0000001e0c4c723c */ /* 0x000fe800000018ff */
[----:B------:R1:W-:Y:S02]  /*5400*/  MUFU.EX2 R178, R4 ;  /* 0x0000000400b27308 */ /* 0x0003e40000000800 */
[C---:B------:R-:W-:Y:S06]  /*5410*/  HMMA.16816.F32 R96, R16.reuse, R32, RZ ;  /* 0x000000201060723c */ /* 0x040fec00000018ff */
[C---:B------:R-:W-:Y:S06]  /*5420*/  HMMA.16816.F32 R112, R16.reuse, R34, RZ ;  /* 0x000000221070723c */ /* 0x040fec00000018ff */
[----:B------:R-:W-:Y:S01]  /*5430*/  HMMA.16816.F32 R32, R16, R20, RZ ;  /* 0x000000141020723c */ /* 0x000fe200000018ff */
[----:B-1----:R-:W-:-:S04]  /*5440*/  FFMA.FTZ R4, R75, UR6, -R3 ;  /* 0x000000064b047c23 */ /* 0x002fc80008010803 */
[----:B------:R1:W2:Y:S01]  /*5450*/  MUFU.EX2 R181, R4 ;  /* 0x0000000400b57308 */ /* 0x0002a20000000800 */
[C---:B------:R-:W-:Y:S01]  /*5460*/  HMMA.16816.F32 R124, R16.reuse, R22, RZ ;  /* 0x00000016107c723c */ /* 0x040fe200000018ff */
[----:B------:R-:W-:Y:S05]  /*5470*/  LDSM.16.MT88.4 R20, [R197+0x7000] ;  /* 0x00700000c514783b */ /* 0x000fea0000004200 */
[C---:B------:R-:W-:Y:S06]  /*5480*/  HMMA.16816.F32 R128, R16.reuse, R30, RZ ;  /* 0x0000001e1080723c */ /* 0x040fec00000018ff */
[----:B------:R-:W-:Y:S01]  /*5490*/  HMMA.16816.F32 R120, R16, R26, RZ ;  /* 0x0000001a1078723c */ /* 0x000fe200000018ff */
[----:B-1----:R-:W-:Y:S01]  /*54a0*/  FFMA.FTZ R4, R43, UR6, -R3 ;  /* 0x000000062b047c23 */ /* 0x002fe20008010803 */
[----:B--2---:R-:W-:-:S03]  /*54b0*/  F2FP.F16.F32.PACK_AB R12, R181, R178 ;  /* 0x000000b2b50c723e */ /* 0x004fc600000000ff */
[----:B------:R1:W-:Y:S02]  /*54c0*/  MUFU.EX2 R183, R4 ;  /* 0x0000000400b77308 */ /* 0x0003e40000000800 */
[----:B-1----:R-:W-:Y:S02]  /*54d0*/  FFMA.FTZ R4, R40, UR6, -R3 ;  /* 0x0000000628047c23 */ /* 0x002fe40008010803 */
[----:B------:R-:W1:Y:S04]  /*54e0*/  LDSM.16.MT88.4 R40, [R200+0x6800] ;  /* 0x00680000c828783b */ /* 0x000e680000004200 */
[----:B------:R2:W3:Y:S02]  /*54f0*/  MUFU.EX2 R185, R4 ;  /* 0x0000000400b97308 */ /* 0x0004e40000000800 */
[----:B--2---:R-:W-:Y:S01]  /*5500*/  FFMA.FTZ R4, R90, UR6, -R2 ;  /* 0x000000065a047c23 */ /* 0x004fe20008010802 */
[----:B---3--:R-:W-:-:S05]  /*5510*/  F2FP.F16.F32.PACK_AB R14, R185, R183 ;  /* 0x000000b7b90e723e */ /* 0x008fca00000000ff */
[----:B------:R2:W-:Y:S02]  /*5520*/  MUFU.EX2 R173, R4 ;  /* 0x0000000400ad7308 */ /* 0x0005e40000000800 */
[----:B--2---:R-:W-:-:S06]  /*5530*/  FFMA.FTZ R4, R89, UR6, -R2 ;  /* 0x0000000659047c23 */ /* 0x004fcc0008010802 */
[----:B------:R2:W3:Y:S02]  /*5540*/  MUFU.EX2 R176, R4 ;  /* 0x0000000400b07308 */ /* 0x0004e40000000800 */
[----:B--2---:R-:W-:Y:S01]  /*5550*/  FFMA.FTZ R4, R88, UR6, -R2 ;  /* 0x0000000658047c23 */ /* 0x004fe20008010802 */
[----:B---3--:R-:W-:Y:S01]  /*5560*/  F2FP.F16.F32.PACK_AB R13, R176, R173 ;  /* 0x000000adb00d723e */ /* 0x008fe200000000ff */
[C---:B------:R-:W-:Y:S04]  /*5570*/  HMMA.16816.F32 R88, R16.reuse, R28, RZ ;  /* 0x0000001c1058723c */ /* 0x040fe800000018ff */
[----:B------:R2:W-:Y:S02]  /*5580*/  MUFU.EX2 R175, R4 ;  /* 0x0000000400af7308 */ /* 0x0005e40000000800 */
[----:B------:R-:W-:Y:S01]  /*5590*/  HMMA.16816.F32 R28, R16, R24, RZ ;  /* 0x00000018101c723c */ /* 0x000fe200000018ff */
[----:B------:R-:W-:Y:S06]  /*55a0*/  LDSM.16.MT88.4 R24, [R200+0x7000] ;  /* 0x00700000c818783b */ /* 0x000fec0000004200 */
[----:B------:R-:W-:-:S02]  /*55b0*/  F2FP.F16.F32.PACK_AB R16, R219, R218 ;  /* 0x000000dadb10723e */ /* 0x000fc400000000ff */
[----:B------:R-:W-:Y:S01]  /*55c0*/  F2FP.F16.F32.PACK_AB R18, R216, R217 ;  /* 0x000000d9d812723e */ /* 0x000fe200000000ff */
[----:B--2---:R-:W-:-:S04]  /*55d0*/  FFMA.FTZ R4, R101, UR6, -R2 ;  /* 0x0000000665047c23 */ /* 0x004fc80008010802 */
[----:B------:R2:W3:Y:S02]  /*55e0*/  MUFU.EX2 R174, R4 ;  /* 0x0000000400ae7308 */ /* 0x0004e40000000800 */
[--C-:B--2---:R-:W-:Y:S01]  /*55f0*/  FFMA.FTZ R4, R74, UR6, -R6.reuse ;  /* 0x000000064a047c23 */ /* 0x104fe20008010806 */
[----:B---3--:R-:W-:Y:S01]  /*5600*/  F2FP.F16.F32.PACK_AB R15, R174, R175 ;  /* 0x000000afae0f723e */ /* 0x008fe200000000ff */
[----:B------:R-:W-:-:S04]  /*5610*/  FFMA.FTZ R6, R69, UR6, -R6 ;  /* 0x0000000645067c23 */ /* 0x000fc80008010806 */
[----:B------:R2:W-:Y:S02]  /*5620*/  MUFU.EX2 R186, R4 ;  /* 0x0000000400ba7308 */ /* 0x0005e40000000800 */
[C---:B------:R-:W-:Y:S06]  /*5630*/  HMMA.16816.F32 R116, R12.reuse, R44, R64 ;  /* 0x0000002c0c74723c */ /* 0x040fec0000001840 */
[----:B------:R-:W-:Y:S01]  /*5640*/  MUFU.EX2 R227, R6 ;  /* 0x0000000600e37308 */ /* 0x000fe20000000800 */
[C---:B-1----:R-:W-:Y:S06]  /*5650*/  HMMA.16816.F32 R108, R12.reuse, R40, R60 ;  /* 0x000000280c6c723c */ /* 0x042fec000000183c */
[----:B------:R-:W-:Y:S01]  /*5660*/  HMMA.16816.F32 R60, R12, R42, R76 ;  /* 0x0000002a0c3c723c */ /* 0x000fe2000000184c */
[----:B--2---:R-:W-:-:S04]  /*5670*/  FFMA.FTZ R4, R106, UR6, -R0 ;  /* 0x000000066a047c23 */ /* 0x004fc80008010800 */
[----:B------:R1:W-:Y:S01]  /*5680*/  MUFU.EX2 R5, R4 ;  /* 0x0000000400057308 */ /* 0x0003e20000000800 */
[C---:B------:R-:W-:Y:S06]  /*5690*/  HMMA.16816.F32 R92, R12.reuse, R46, R92 ;  /* 0x0000002e0c5c723c */ /* 0x040fec000000185c */
[----:B------:R-:W-:Y:S01]  /*56a0*/  HMMA.16816.F32 R64, R12, R38, R80 ;  /* 0x000000260c40723c */ /* 0x000fe20000001850 */
[----:B-1----:R-:W-:-:S04]  /*56b0*/  FFMA.FTZ R4, R105, UR6, -R0 ;  /* 0x0000000669047c23 */ /* 0x002fc80008010800 */
[----:B------:R1:W2:Y:S02]  /*56c0*/  MUFU.EX2 R169, R4 ;  /* 0x0000000400a97308 */ /* 0x0002a40000000800 */
[--C-:B-1----:R-:W-:Y:S01]  /*56d0*/  FFMA.FTZ R4, R104, UR6, -R0.reuse ;  /* 0x0000000668047c23 */ /* 0x102fe20008010800 */
[----:B--2---:R-:W-:Y:S01]  /*56e0*/  F2FP.F16.F32.PACK_AB R17, R169, R5 ;  /* 0x00000005a911723e */ /* 0x004fe200000000ff */
[C---:B------:R-:W-:Y:S04]  /*56f0*/  HMMA.16816.F32 R104, R12.reuse, R36, R56 ;  /* 0x000000240c68723c */ /* 0x040fe80000001838 */
[----:B------:R1:W-:Y:S02]  /*5700*/  MUFU.EX2 R168, R4 ;  /* 0x0000000400a87308 */ /* 0x0003e40000000800 */
[----:B------:R-:W-:Y:S01]  /*5710*/  HMMA.16816.F32 R56, R12, R50, R84 ;  /* 0x000000320c38723c */ /* 0x000fe20000001854 */
[----:B-1----:R-:W-:-:S05]  /*5720*/  FFMA.FTZ R4, R102, UR6, -R0 ;  /* 0x0000000666047c23 */ /* 0x002fca0008010800 */
[----:B------:R-:W-:Y:S01]  /*5730*/  HMMA.16816.F32 R100, R12, R48, R52 ;  /* 0x000000300c64723c */ /* 0x000fe20000001834 */
[----:B------:R1:W2:Y:S02]  /*5740*/  MUFU.EX2 R167, R4 ;  /* 0x0000000400a77308 */ /* 0x0002a40000000800 */
[----:B-1----:R-:W-:Y:S01]  /*5750*/  FFMA.FTZ R4, R135, UR6, -R3 ;  /* 0x0000000687047c23 */ /* 0x002fe20008010803 */
[----:B--2---:R-:W-:-:S05]  /*5760*/  F2FP.F16.F32.PACK_AB R19, R167, R168 ;  /* 0x000000a8a713723e */ /* 0x004fca00000000ff */
[----:B------:R1:W-:Y:S02]  /*5770*/  MUFU.EX2 R166, R4 ;  /* 0x0000000400a67308 */ /* 0x0003e40000000800 */
[C---:B------:R-:W-:Y:S06]  /*5780*/  HMMA.16816.F32 R52, R16.reuse, R44, R96 ;  /* 0x0000002c1034723c */ /* 0x040fec0000001860 */
[C---:B------:R-:W-:Y:S01]  /*5790*/  HMMA.16816.F32 R84, R16.reuse, R48, R28 ;  /* 0x000000301054723c */ /* 0x040fe2000000181c */
[----:B------:R-:W2:Y:S05]  /*57a0*/  LDSM.16.MT88.4 R28, [R198+0x7000] ;  /* 0x00700000c61c783b */ /* 0x000eaa0000004200 */
[C---:B------:R-:W-:Y:S01]  /*57b0*/  HMMA.16816.F32 R76, R16.reuse, R36, R32 ;  /* 0x00000024104c723c */ /* 0x040fe20000001820 */
[--C-:B-1----:R-:W-:Y:S01]  /*57c0*/  FFMA.FTZ R4, R133, UR6, -R3.reuse ;  /* 0x0000000685047c23 */ /* 0x102fe20008010803 */
[----:B------:R-:W1:Y:S03]  /*57d0*/  LDSM.16.MT88.4 R32, [R199+0x7000] ;  /* 0x00700000c720783b */ /* 0x000e660000004200 */
[----:B------:R3:W4:Y:S01]  /*57e0*/  MUFU.EX2 R165, R4 ;  /* 0x0000000400a57308 */ /* 0x0007220000000800 */
[C---:B------:R-:W-:Y:S01]  /*57f0*/  HMMA.16816.F32 R96, R16.reuse, R40, R88 ;  /* 0x000000281060723c */ /* 0x040fe20000001858 */
[----:B------:R-:W-:Y:S05]  /*5800*/  LDSM.16.MT88.4 R88, [R197+0x7800] ;  /* 0x00780000c558783b */ /* 0x000fea0000004200 */
[C---:B------:R-:W-:Y:S06]  /*5810*/  HMMA.16816.F32 R44, R16.reuse, R46, R112 ;  /* 0x0000002e102c723c */ /* 0x040fec0000001870 */
[----:B------:R-:W-:Y:S01]  /*5820*/  HMMA.16816.F32 R40, R16, R42, R128 ;  /* 0x0000002a1028723c */ /* 0x000fe20000001880 */
[----:B---3--:R-:W-:Y:S01]  /*5830*/  FFMA.FTZ R4, R132, UR6, -R3 ;  /* 0x0000000684047c23 */ /* 0x008fe20008010803 */
[----:B----4-:R-:W-:-:S04]  /*5840*/  F2FP.F16.F32.PACK_AB R12, R165, R166 ;  /* 0x000000a6a50c723e */ /* 0x010fc800000000ff */
[C---:B------:R-:W-:Y:S01]  /*5850*/  HMMA.16816.F32 R36, R16.reuse, R38, R124 ;  /* 0x000000261024723c */ /* 0x040fe2000000187c */
[----:B------:R3:W-:Y:S05]  /*5860*/  MUFU.EX2 R164, R4 ;  /* 0x0000000400a47308 */ /* 0x0007ea0000000800 */
[----:B------:R-:W-:Y:S01]  /*5870*/  HMMA.16816.F32 R48, R16, R50, R120 ;  /* 0x000000321030723c */ /* 0x000fe20000001878 */
[----:B------:R-:W-:Y:S06]  /*5880*/  LDSM.16.MT88.4 R120, [R198+0x7800] ;  /* 0x00780000c678783b */ /* 0x000fec0000004200 */
[----:B------:R-:W-:-:S02]  /*5890*/  F2FP.F16.F32.PACK_AB R16, R195, R215 ;  /* 0x000000d7c310723e */ /* 0x000fc400000000ff */
[----:B------:R-:W-:Y:S01]  /*58a0*/  F2FP.F16.F32.PACK_AB R18, R212, R194 ;  /* 0x000000c2d412723e */ /* 0x000fe200000000ff */
[----:B---3--:R-:W-:-:S04]  /*58b0*/  FFMA.FTZ R4, R134, UR6, -R3 ;  /* 0x0000000686047c23 */ /* 0x008fc80008010803 */
[----:B------:R3:W4:Y:S02]  /*58c0*/  MUFU.EX2 R163, R4 ;  /* 0x0000000400a37308 */ /* 0x0007240000000800 */
[----:B---3--:R-:W-:Y:S01]  /*58d0*/  FFMA.FTZ R4, R139, UR6, -R2 ;  /* 0x000000068b047c23 */ /* 0x008fe20008010802 */
[----:B----4-:R-:W-:-:S05]  /*58e0*/  F2FP.F16.F32.PACK_AB R14, R163, R164 ;  /* 0x000000a4a30e723e */ /* 0x010fca00000000ff */
[----:B------:R3:W-:Y:S02]  /*58f0*/  MUFU.EX2 R162, R4 ;  /* 0x0000000400a27308 */ /* 0x0007e40000000800 */
[----:B---3--:R-:W-:Y:S01]  /*5900*/  FFMA.FTZ R4, R136, UR6, -R2 ;  /* 0x0000000688047c23 */ /* 0x008fe20008010802 */
[----:B------:R-:W-:-:S05]  /*5910*/  F2FP.F16.F32.PACK_AB R136, R191, R214 ;  /* 0x000000d6bf88723e */ /* 0x000fca00000000ff */
        /* <DEDUP_REMOVED lines=10> */
[C---:B------:R-:W-:Y:S06]  /*59c0*/  HMMA.16816.F32 R80, R12.reuse, R20, R116 ;  /* 0x000000140c50723c */ /* 0x040fec0000001874 */
[C---:B--2---:R-:W-:Y:S01]  /*59d0*/  HMMA.16816.F32 R116, R12.reuse, R28, R104 ;  /* 0x0000001c0c74723c */ /* 0x044fe20000001868 */
[----:B------:R-:W2:Y:S05]  /*59e0*/  LDSM.16.MT88.4 R104, [R200+0x7800] ;  /* 0x00780000c868783b */ /* 0x000eaa0000004200 */
[----:B------:R-:W-:Y:S01]  /*59f0*/  HMMA.16816.F32 R108, R12, R24, R108 ;  /* 0x000000180c6c723c */ /* 0x000fe2000000186c */
[----:B---3--:R-:W-:-:S04]  /*5a00*/  FFMA.FTZ R4, R147, UR6, -R0 ;  /* 0x0000000693047c23 */ /* 0x008fc80008010800 */
[----:B------:R3:W4:Y:S01]  /*5a10*/  MUFU.EX2 R157, R4 ;  /* 0x00000004009d7308 */ /* 0x0007220000000800 */
[C---:B-1----:R-:W-:Y:S06]  /*5a20*/  HMMA.16816.F32 R132, R12.reuse, R32, R100 ;  /* 0x000000200c84723c */ /* 0x042fec0000001864 */
[C---:B------:R-:W-:Y:S06]  /*5a30*/  HMMA.16816.F32 R92, R12.reuse, R22, R92 ;  /* 0x000000160c5c723c */ /* 0x040fec000000185c */
[----:B------:R-:W-:Y:S01]  /*5a40*/  HMMA.16816.F32 R60, R12, R26, R60 ;  /* 0x0000001a0c3c723c */ /* 0x000fe2000000183c */
[----:B---3--:R-:W-:Y:S01]  /*5a50*/  FFMA.FTZ R4, R148, UR6, -R0 ;  /* 0x0000000694047c23 */ /* 0x008fe20008010800 */
[----:B----4-:R-:W-:-:S04]  /*5a60*/  F2FP.F16.F32.PACK_AB R17, R157, R158 ;  /* 0x0000009e9d11723e */ /* 0x010fc800000000ff */
[C---:B------:R-:W-:Y:S01]  /*5a70*/  HMMA.16816.F32 R64, R12.reuse, R30, R64 ;  /* 0x0000001e0c40723c */ /* 0x040fe20000001840 */
[----:B------:R1:W-:Y:S05]  /*5a80*/  MUFU.EX2 R150, R4 ;  /* 0x0000000400967308 */ /* 0x0003ea0000000800 */
[----:B------:R-:W-:Y:S01]  /*5a90*/  HMMA.16816.F32 R56, R12, R34, R56 ;  /* 0x000000220c38723c */ /* 0x000fe20000001838 */
[----:B------:R-:W3:Y:S01]  /*5aa0*/  LDSM.16.MT88.4 R12, [R199+0x7800] ;  /* 0x00780000c70c783b */ /* 0x000ee20000004200 */
[----:B-1----:R-:W-:-:S04]  /*5ab0*/  FFMA.FTZ R4, R146, UR6, -R0 ;  /* 0x0000000692047c23 */ /* 0x002fc80008010800 */
[----:B------:R1:W4:Y:S02]  /*5ac0*/  MUFU.EX2 R148, R4 ;  /* 0x0000000400947308 */ /* 0x0003240000000800 */
[----:B-1----:R-:W-:Y:S01]  /*5ad0*/  FFMA.FTZ R4, R141, UR6, -R0 ;  /* 0x000000068d047c23 */ /* 0x002fe20008010800 */
[----:B----4-:R-:W-:-:S05]  /*5ae0*/  F2FP.F16.F32.PACK_AB R19, R148, R150 ;  /* 0x000000969413723e */ /* 0x010fca00000000ff */
[----:B------:R1:W-:Y:S02]  /*5af0*/  MUFU.EX2 R147, R4 ;  /* 0x0000000400937308 */ /* 0x0003e40000000800 */
[C---:B------:R-:W-:Y:S06]  /*5b00*/  HMMA.16816.F32 R52, R16.reuse, R20, R52 ;  /* 0x000000141034723c */ /* 0x040fec0000001834 */
[C---:B------:R-:W-:Y:S06]  /*5b10*/  HMMA.16816.F32 R96, R16.reuse, R24, R96 ;  /* 0x000000181060723c */ /* 0x040fec0000001860 */
[----:B------:R-:W-:Y:S01]  /*5b20*/  HMMA.16816.F32 R112, R16, R28, R76 ;  /* 0x0000001c1070723c */ /* 0x000fe2000000184c */
[----:B-1----:R-:W-:-:S04]  /*5b30*/  FFMA.FTZ R4, R140, UR6, -R0 ;  /* 0x000000068c047c23 */ /* 0x002fc80008010800 */
[----:B------:R1:W4:Y:S01]  /*5b40*/  MUFU.EX2 R146, R4 ;  /* 0x0000000400927308 */ /* 0x0003220000000800 */
[C---:B------:R-:W-:Y:S06]  /*5b50*/  HMMA.16816.F32 R44, R16.reuse, R22, R44 ;  /* 0x00000016102c723c */ /* 0x040fec000000182c */
[C---:B------:R-:W-:Y:S06]  /*5b60*/  HMMA.16816.F32 R40, R16.reuse, R26, R40 ;  /* 0x0000001a1028723c */ /* 0x040fec0000001828 */
[----:B------:R-:W-:Y:S01]  /*5b70*/  HMMA.16816.F32 R28, R16, R30, R36 ;  /* 0x0000001e101c723c */ /* 0x000fe20000001824 */
[----:B-1----:R-:W-:Y:S01]  /*5b80*/  FFMA.FTZ R4, R145, UR6, -R3 ;  /* 0x0000000691047c23 */ /* 0x002fe20008010803 */
[----:B----4-:R-:W-:-:S04]  /*5b90*/  F2FP.F16.F32.PACK_AB R137, R146, R147 ;  /* 0x000000939289723e */ /* 0x010fc800000000ff */
[C---:B------:R-:W-:Y:S01]  /*5ba0*/  HMMA.16816.F32 R128, R16.reuse, R32, R84 ;  /* 0x000000201080723c */ /* 0x040fe20000001854 */
[----:B------:R1:W-:Y:S05]  /*5bb0*/  MUFU.EX2 R75, R4 ;  /* 0x00000004004b7308 */ /* 0x0003ea0000000800 */
[----:B------:R-:W-:Y:S01]  /*5bc0*/  HMMA.16816.F32 R16, R16, R34, R48 ;  /* 0x000000221010723c */ /* 0x000fe20000001830 */
[----:B-1----:R-:W-:-:S04]  /*5bd0*/  FFMA.FTZ R4, R144, UR6, -R3 ;  /* 0x0000000690047c23 */ /* 0x002fc80008010803 */
[----:B------:R1:W4:Y:S02]  /*5be0*/  MUFU.EX2 R74, R4 ;  /* 0x00000004004a7308 */ /* 0x0003240000000800 */
[--C-:B-1----:R-:W-:Y:S01]  /*5bf0*/  FFMA.FTZ R4, R143, UR6, -R3.reuse ;  /* 0x000000068f047c23 */ /* 0x102fe20008010803 */
[----:B------:R-:W-:Y:S01]  /*5c00*/  FFMA.FTZ R3, R142, UR6, -R3 ;  /* 0x000000068e037c23 */ /* 0x000fe20008010803 */
[----:B----4-:R-:W-:-:S04]  /*5c10*/  F2FP.F16.F32.PACK_AB R140, R74, R75 ;  /* 0x0000004b4a8c723e */ /* 0x010fc800000000ff */
[----:B------:R1:W-:Y:S08]  /*5c20*/  MUFU.EX2 R69, R4 ;  /* 0x0000000400457308 */ /* 0x0003f00000000800 */
[----:B------:R4:W5:Y:S01]  /*5c30*/  MUFU.EX2 R229, R3 ;  /* 0x0000000300e57308 */ /* 0x0009620000000800 */
[----:B-1----:R-:W-:-:S04]  /*5c40*/  FADD.FTZ R4, R180, R179 ;  /* 0x000000b3b4047221 */ /* 0x002fc80000010000 */
[----:B------:R-:W-:Y:S01]  /*5c50*/  FADD.FTZ R4, R182, R4 ;  /* 0x00000004b6047221 */ /* 0x000fe20000010000 */
[----:B----4-:R-:W-:-:S03]  /*5c60*/  FFMA.FTZ R3, R153, UR6, -R2 ;  /* 0x0000000699037c23 */ /* 0x010fc60008010802 */
[----:B------:R-:W-:Y:S01]  /*5c70*/  FADD.FTZ R4, R184, R4 ;  /* 0x00000004b8047221 */ /* 0x000fe20000010000 */
[----:B-----5:R-:W-:Y:S01]  /*5c80*/  F2FP.F16.F32.PACK_AB R142, R229, R69 ;  /* 0x00000045e58e723e */ /* 0x020fe200000000ff */
[----:B------:R1:W-:Y:S02]  /*5c90*/  MUFU.EX2 R21, R3 ;  /* 0x0000000300157308 */ /* 0x0003e40000000800 */
[----:B------:R-:W-:-:S04]  /*5ca0*/  FADD.FTZ R4, R173, R4 ;  /* 0x00000004ad047221 */ /* 0x000fc80000010000 */
[----:B------:R-:W-:Y:S01]  /*5cb0*/  FADD.FTZ R4, R176, R4 ;  /* 0x00000004b0047221 */ /* 0x000fe20000010000 */
        /* <DEDUP_REMOVED lines=9> */
[--C-:B----4-:R-:W-:Y:S01]  /*5d50*/  FFMA.FTZ R2, R156, UR6, -R0.reuse ;  /* 0x000000069c027c23 */ /* 0x110fe20008010800 */
[----:B------:R-:W-:Y:S02]  /*5d60*/  FFMA.FTZ R0, R155, UR6, -R0 ;  /* 0x000000069b007c23 */ /* 0x000fe40008010800 */
[----:B------:R-:W-:Y:S01]  /*5d70*/  FADD.FTZ R3, R209, R3 ;  /* 0x00000003d1037221 */ /* 0x000fe20000010000 */
[----:B-----5:R-:W-:Y:S01]  /*5d80*/  F2FP.F16.F32.PACK_AB R143, R230, R11 ;  /* 0x0000000be68f723e */ /* 0x020fe200000000ff */
[----:B------:R1:W-:Y:S02]  /*5d90*/  MUFU.EX2 R6, R2 ;  /* 0x0000000200067308 */ /* 0x0003e40000000800 */
[----:B------:R-:W-:-:S04]  /*5da0*/  FADD.FTZ R3, R218, R3 ;  /* 0x00000003da037221 */ /* 0x000fc80000010000 */
[----:B------:R-:W-:Y:S01]  /*5db0*/  FADD.FTZ R3, R219, R3 ;  /* 0x00000003db037221 */ /* 0x000fe20000010000 */
[C---:B--2---:R-:W-:Y:S01]  /*5dc0*/  HMMA.16816.F32 R100, R140.reuse, R104, R108 ;  /* 0x000000688c64723c */ /* 0x044fe2000000186c */
[----:B------:R2:W4:Y:S05]  /*5dd0*/  MUFU.EX2 R228, R0 ;  /* 0x0000000000e47308 */ /* 0x00052a0000000800 */
[----:B------:R-:W-:Y:S01]  /*5de0*/  HMMA.16816.F32 R80, R140, R88, R80 ;  /* 0x000000588c50723c */ /* 0x000fe20000001850 */
[----:B-1----:R-:W-:-:S05]  /*5df0*/  FADD.FTZ R2, R172, R170 ;  /* 0x000000aaac027221 */ /* 0x002fca0000010000 */
[----:B------:R-:W-:Y:S01]  /*5e00*/  HMMA.16816.F32 R92, R140, R90, R92 ;  /* 0x0000005a8c5c723c */ /* 0x000fe2000000185c */
[----:B------:R-:W-:Y:S01]  /*5e10*/  FADD.FTZ R2, R171, R2 ;  /* 0x00000002ab027221 */ /* 0x000fe20000010000 */
[----:B--2---:R-:W-:-:S03]  /*5e20*/  FADD.FTZ R0, R189, R187 ;  /* 0x000000bbbd007221 */ /* 0x004fc60000010000 */
[----:B------:R-:W-:Y:S01]  /*5e30*/  FADD.FTZ R2, R177, R2 ;  /* 0x00000002b1027221 */ /* 0x000fe20000010000 */
[----:B----4-:R-:W-:Y:S01]  /*5e40*/  F2FP.F16.F32.PACK_AB R139, R228, R6 ;  /* 0x00000006e48b723e */ /* 0x010fe200000000ff */
[C---:B------:R-:W-:Y:S01]  /*5e50*/  HMMA.16816.F32 R108, R140.reuse, R106, R60 ;  /* 0x0000006a8c6c723c */ /* 0x040fe2000000183c */
[----:B------:R-:W-:Y:S01]  /*5e60*/  FADD.FTZ R0, R188, R0 ;  /* 0x00000000bc007221 */ /* 0x000fe20000010000 */
[----:B------:R-:W-:Y:S01]  /*5e70*/  FADD.FTZ R2, R5, R2 ;  /* 0x0000000205027221 */ /* 0x000fe20000010000 */
[----:B------:R-:W-:Y:S02]  /*5e80*/  FADD.FTZ R5, R217, R3 ;  /* 0x00000003d9057221 */ /* 0x000fe40000010000 */
[----:B------:R-:W-:Y:S01]  /*5e90*/  FADD.FTZ R0, R190, R0 ;  /* 0x00000000be007221 */ /* 0x000fe20000010000 */
[----:B------:R-:W-:Y:S01]  /*5ea0*/  FADD.FTZ R2, R169, R2 ;  /* 0x00000002a9027221 */ /* 0x000fe20000010000 */
[----:B------:R-:W-:Y:S02]  /*5eb0*/  HMMA.16816.F32 R116, R140, R120, R116 ;  /* 0x000000788c74723c */ /* 0x000fe40000001874 */
[----:B------:R-:W-:Y:S01]  /*5ec0*/  FADD.FTZ R0, R178, R0 ;  /* 0x00000000b2007221 */ /* 0x000fe20000010000 */
[----:B------:R-:W-:-:S03]  /*5ed0*/  FADD.FTZ R3, R168, R2 ;  /* 0x00000002a8037221 */ /* 0x000fc60000010000 */
[----:B------:R-:W-:Y:S01]  /*5ee0*/  FADD.FTZ R0, R181, R0 ;  /* 0x00000000b5007221 */ /* 0x000fe20000010000 */
[----:B------:R-:W-:Y:S01]  /*5ef0*/  FADD.FTZ R3, R167, R3 ;  /* 0x00000003a7037221 */ /* 0x000fe20000010000 */
[----:B------:R-:W-:Y:S02]  /*5f00*/  HMMA.16816.F32 R124, R140, R122, R64 ;  /* 0x0000007a8c7c723c */ /* 0x000fe40000001840 */
        /* <DEDUP_REMOVED lines=39> */
[----:B------:R-:W-:Y:S06]  /*6180*/  HMMA.16816.F32 R112, R136, R120, R112 ;  /* 0x000000788870723c */ /* 0x000fec0000001870 */
[----:B---3--:R-:W-:Y:S06]  /*6190*/  HMMA.16816.F32 R132, R140, R12, R132 ;  /* 0x0000000c8c84723c */ /* 0x008fec0000001884 */
        /* <DEDUP_REMOVED lines=8> */
[----:B------:R-:W-:Y:S01]  /*6220*/  ULDC UR4, c[0x0][0x2d0] ;  /* 0x0000b40000047ab9 */ /* 0x000fe20000000800 */
[----:B------:R-:W-:Y:S01]  /*6230*/  VIADD R209, R226, 0xfffffffe ;  /* 0xfffffffee2d17836 */ /* 0x000fe20000000000 */
[----:B------:R-:W-:Y:S01]  /*6240*/  ISETP.GE.AND P0, PT, R244, UR4, PT ;  /* 0x00000004f4007c0c */ /* 0x000fe2000bf06270 */
[----:B------:R-:W-:-:S04]  /*6250*/  DEPBAR.LE SB0, 0x0 ;  /* 0x000080000000791a */ /* 0x000fc80000000000 */
[----:B------:R-:W-:Y:S01]  /*6260*/  SHF.R.S32.HI R6, RZ, 0x1f, R209 ;  /* 0x0000001fff067819 */ /* 0x000fe200000114d1 */
[----:B------:R-:W-:Y:S01]  /*6270*/  IMAD R0, R221, R209, RZ ;  /* 0x000000d1dd007224 */ /* 0x000fe200078e02ff */
[----:B------:R-:W-:Y:S01]  /*6280*/  BAR.SYNC.DEFER_BLOCKING 0x0 ;  /* 0x0000000000007b1d */ /* 0x000fe20000010000 */
[----:B------:R-:W-:-:S04]  /*6290*/  IMAD.WIDE.U32 R4, R224, 0x20, RZ ;  /* 0x00000020e0047825 */ /* 0x000fc800078e00ff */
[----:B------:R-:W-:-:S03]  /*62a0*/  IMAD.WIDE.U32 R2, R209, R251, R222 ;  /* 0x000000fbd1027225 */ /* 0x000fc600078e00de */
[----:B------:R-:W1:Y:S01]  /*62b0*/  @!P0 LDC.64 R16, c[0x0][0x220] ;  /* 0x00008800ff108b82 */ /* 0x000e620000000a00 */
[----:B------:R-:W-:Y:S01]  /*62c0*/  IMAD R0, R6, R251, R0 ;  /* 0x000000fb06007224 */ /* 0x000fe200078e0200 */
[----:B------:R-:W-:Y:S01]  /*62d0*/  @!P0 IADD3 R4, P2, R2, R4, RZ ;  /* 0x0000000402048210 */ /* 0x000fe20007f5e0ff */
[----:B------:R-:W-:Y:S02]  /*62e0*/  IMAD.SHL.U32 R6, R225, 0x20, RZ ;  /* 0x00000020e1067824 */ /* 0x000fe400078e00ff */
[----:B------:R-:W-:-:S03]  /*62f0*/  IMAD.IADD R3, R3, 0x1, R0 ;  /* 0x0000000103037824 */ /* 0x000fc600078e0200 */
[----:B------:R-:W2:Y:S01]  /*6300*/  @!P0 LDC.64 R14, c[0x0][0x220] ;  /* 0x00008800ff0e8b82 */ /* 0x000ea20000000a00 */
[----:B------:R-:W-:Y:S02]  /*6310*/  @!P0 IADD3 R0, P1, R220, R2, RZ ;  /* 0x00000002dc008210 */ /* 0x000fe40007f3e0ff */
[----:B------:R-:W-:-:S03]  /*6320*/  @!P0 IADD3.X R6, R3, R5, R6, P2, !PT ;  /* 0x0000000503068210 */ /* 0x000fc600017fe406 */
[----:B------:R-:W-:Y:S02]  /*6330*/  @!P0 IMAD.X R5, R250, 0x1, R3, P1 ;  /* 0x00000001fa058824 */ /* 0x000fe400008e0603 */
        /* <DEDUP_REMOVED lines=27> */
[----:B------:R-:W-:-:S03]  /*64f0*/  @!P0 LEA.HI.X R5, R2, R19, R0, 0x1, P1 ;  /* 0x0000001302058211 */ /* 0x000fc600008f0c00 */
[----:B------:R-:W-:Y:S04]  /*6500*/  @P0 STS.128 [R208+0x7800], RZ ;  /* 0x007800ffd0000388 */ /* 0x000fe80000000c00 */
[----:B------:R-:W-:Y:S01]  /*6510*/  @!PT LDS RZ, [RZ] ;  /* 0x00000000fffff984 */ /* 0x000fe20000000800 */
[----:B------:R-:W-:Y:S01]  /*6520*/  @!PT LDS RZ, [RZ] ;  /* 0x00000000fffff984 */ /* 0x000fe20000000800 */
[----:B------:R-:W-:Y:S01]  /*6530*/  @!PT LDS RZ, [RZ] ;  /* 0x00000000fffff984 */ /* 0x000fe20000000800 */
[----:B------:R3:W-:Y:S04]  /*6540*/  @!P0 LDGSTS.E.BYPASS.LTC128B.128 [R208+0x7800], desc[UR8][R4.64] ;  /* 0x0780000004d08fae */ /* 0x0007e8000b901d48 */
[----:B-1----:R-:W-:Y:S04]  /*6550*/  LDSM.16.M88.4 R16, [R196+0x4000] ;  /* 0x00400000c410783b */ /* 0x002fe80000000200 */
[----:B------:R-:W1:Y:S04]  /*6560*/  LDSM.16.M88.4 R20, [R204] ;  /* 0x00000000cc14783b */ /* 0x000e680000000200 */
[----:B------:R-:W-:Y:S04]  /*6570*/  LDSM.16.M88.4 R48, [R202+0x4000] ;  /* 0x00400000ca30783b */ /* 0x000fe80000000200 */
[----:B------:R-:W-:Y:S04]  /*6580*/  LDSM.16.M88.4 R32, [R207+0x2000] ;  /* 0x00200000cf20783b */ /* 0x000fe80000000200 */
[----:B--2---:R-:W2:Y:S04]  /*6590*/  LDSM.16.M88.4 R12, [R204+0x2000] ;  /* 0x00200000cc0c783b */ /* 0x004ea80000000200 */
[----:B------:R-:W4:Y:S04]  /*65a0*/  LDSM.16.M88.4 R44, [R196+0x4800] ;  /* 0x00480000c42c783b */ /* 0x000f280000000200 */
[----:B------:R-:W5:Y:S04]  /*65b0*/  LDSM.16.M88.4 R36, [R207] ;  /* 0x00000000cf24783b */ /* 0x000f680000000200 */
[----:B------:R-:W3:Y:S04]  /*65c0*/  LDSM.16.M88.4 R40, [R196+0x5000] ;  /* 0x00500000c428783b */ /* 0x000ee80000000200 */
[----:B------:R-:W3:Y:S04]  /*65d0*/  LDSM.16.M88.4 R56, [R196+0x5800] ;  /* 0x00580000c438783b */ /* 0x000ee80000000200 */
[----:B------:R-:W-:Y:S04]  /*65e0*/  LDSM.16.M88.4 R64, [R203] ;  /* 0x00000000cb40783b */ /* 0x000fe80000000200 */
[----:B------:R-:W3:Y:S01]  /*65f0*/  LDSM.16.M88.4 R28, [R205] ;  /* 0x00000000cd1c783b */ /* 0x000ee20000000200 */
[C---:B-1----:R-:W-:Y:S03]  /*6600*/  HMMA.16816.F32 R52, R20.reuse, R16, RZ ;  /* 0x000000101434723c */ /* 0x042fe600000018ff */
[----:B------:R-:W-:Y:S04]  /*6610*/  LDSM.16.M88.4 R60, [R201] ;  /* 0x00000000c93c783b */ /* 0x000fe80000000200 */
[----:B------:R-:W0:Y:S01]  /*6620*/  LDGDEPBAR ;  /* 0x00000000000079af */ /* 0x000e220000000000 */
[----:B------:R-:W-:Y:S06]  /*6630*/  HMMA.16816.F32 R148, R20, R18, RZ ;  /* 0x000000121494723c */ /* 0x000fec00000018ff */
[C---:B--2---:R-:W-:Y:S06]  /*6640*/  HMMA.16816.F32 R24, R12.reuse, R16, RZ ;  /* 0x000000100c18723c */ /* 0x044fec00000018ff */
[C---:B----4-:R-:W-:Y:S06]  /*6650*/  HMMA.16816.F32 R180, R12.reuse, R44, RZ ;  /* 0x0000002c0cb4723c */ /* 0x050fec00000018ff */
[----:B------:R-:W-:Y:S06]  /*6660*/  HMMA.16816.F32 R176, R12, R46, RZ ;  /* 0x0000002e0cb0723c */ /* 0x000fec00000018ff */
[----:B------:R-:W-:Y:S06]  /*6670*/  HMMA.16816.F32 R152, R20, R44, RZ ;  /* 0x0000002c1498723c */ /* 0x000fec00000018ff */
[----:B------:R-:W-:Y:S01]  /*6680*/  HMMA.16816.F32 R144, R32, R48, R24 ;  /* 0x000000302090723c */ /* 0x000fe20000001818 */
[----:B------:R-:W1:Y:S05]  /*6690*/  LDSM.16.M88.4 R24, [R205+0x2000] ;  /* 0x00200000cd18783b */ /* 0x000e6a0000000200 */
[----:B------:R-:W-:Y:S01]  /*66a0*/  HMMA.16816.F32 R192, R20, R46, RZ ;  /* 0x0000002e14c0723c */ /* 0x000fe200000018ff */
[----:B------:R-:W2:Y:S05]  /*66b0*/  LDSM.16.M88.4 R44, [R202+0x5000] ;  /* 0x00500000ca2c783b */ /* 0x000eaa0000000200 */
[----:B-----5:R-:W-:Y:S01]  /*66c0*/  HMMA.16816.F32 R76, R36, R48, R52 ;  /* 0x00000030244c723c */ /* 0x020fe20000001834 */
[----:B------:R-:W-:Y:S05]  /*66d0*/  LDSM.16.M88.4 R52, [R202+0x5800] ;  /* 0x00580000ca34783b */ /* 0x000fea0000000200 */
[C---:B---3--:R-:W-:Y:S06]  /*66e0*/  HMMA.16816.F32 R172, R12.reuse, R40, RZ ;  /* 0x000000280cac723c */ /* 0x048fec00000018ff */
[----:B------:R-:W-:Y:S06]  /*66f0*/  HMMA.16816.F32 R168, R12, R42, RZ ;  /* 0x0000002a0ca8723c */ /* 0x000fec00000018ff */
[C---:B------:R-:W-:Y:S06]  /*6700*/  HMMA.16816.F32 R184, R20.reuse, R40, RZ ;  /* 0x0000002814b8723c */ /* 0x040fec00000018ff */
[----:B------:R-:W-:Y:S01]  /*6710*/  HMMA.16816.F32 R216, R20, R42, RZ ;  /* 0x0000002a14d8723c */ /* 0x000fe200000018ff */
[----:B------:R-:W3:Y:S05]  /*6720*/  LDSM.16.M88.4 R40, [R202+0x4800] ;  /* 0x00480000ca28783b */ /* 0x000eea0000000200 */
[C---:B------:R-:W-:Y:S01]  /*6730*/  HMMA.16816.F32 R160, R12.reuse, R18, RZ ;  /* 0x000000120ca0723c */ /* 0x040fe200000018ff */
[----:B------:R-:W4:Y:S05]  /*6740*/  LDSM.16.M88.4 R16, [R206] ;  /* 0x00000000ce10783b */ /* 0x000f2a0000000200 */
[C---:B------:R-:W-:Y:S06]  /*6750*/  HMMA.16816.F32 R164, R12.reuse, R56, RZ ;  /* 0x000000380ca4723c */ /* 0x040fec00000018ff */
[----:B------:R-:W-:Y:S01]  /*6760*/  HMMA.16816.F32 R156, R12, R58, RZ ;  /* 0x0000003a0c9c723c */ /* 0x000fe200000018ff */
[----:B------:R-:W5:Y:S05]  /*6770*/  LDSM.16.M88.4 R12, [R206+0x2000] ;  /* 0x00200000ce0c783b */ /* 0x000f6a0000000200 */
[C---:B------:R-:W-:Y:S06]  /*6780*/  HMMA.16816.F32 R188, R20.reuse, R56, RZ ;  /* 0x0000003814bc723c */ /* 0x040fec00000018ff */
[----:B------:R-:W-:Y:S06]  /*6790*/  HMMA.16816.F32 R212, R20, R58, RZ ;  /* 0x0000003a14d4723c */ /* 0x000fec00000018ff */
[----:B------:R-:W-:Y:S06]  /*67a0*/  HMMA.16816.F32 R20, R36, R50, R148 ;  /* 0x000000322414723c */ /* 0x000fec0000001894 */
[-C--:B------:R-:W-:Y:S06]  /*67b0*/  HMMA.16816.F32 R76, R28, R64.reuse, R76 ;  /* 0x000000401c4c723c */ /* 0x080fec000000184c */
[----:B-1----:R-:W-:Y:S06]  /*67c0*/  HMMA.16816.F32 R56, R24, R64, R144 ;  /* 0x000000401838723c */ /* 0x002fec0000001890 */
[C---:B------:R-:W-:Y:S06]  /*67d0*/  HMMA.16816.F32 R48, R32.reuse, R50, R160 ;  /* 0x000000322030723c */ /* 0x040fec00000018a0 */
[C---:B--2---:R-:W-:Y:S06]  /*67e0*/  HMMA.16816.F32 R220, R32.reuse, R44, R172 ;  /* 0x0000002c20dc723c */ /* 0x044fec00000018ac */
[C---:B------:R-:W-:Y:S06]  /*67f0*/  HMMA.16816.F32 R172, R32.reuse, R46, R168 ;  /* 0x0000002e20ac723c */ /* 0x040fec00000018a8 */
[C---:B---3--:R-:W-:Y:S06]  /*6800*/  HMMA.16816.F32 R180, R32.reuse, R40, R180 ;  /* 0x0000002820b4723c */ /* 0x048fec00000018b4 */
[C---:B------:R-:W-:Y:S06]  /*6810*/  HMMA.16816.F32 R232, R32.reuse, R52, R164 ;  /* 0x0000003420e8723c */ /* 0x040fec00000018a4 */
[C---:B------:R-:W-:Y:S06]  /*6820*/  HMMA.16816.F32 R176, R32.reuse, R42, R176 ;  /* 0x0000002a20b0723c */ /* 0x040fec00000018b0 */
[----:B------:R-:W-:Y:S06]  /*6830*/  HMMA.16816.F32 R168, R32, R54, R156 ;  /* 0x0000003620a8723c */ /* 0x000fec000000189c */
[----:B------:R-:W-:Y:S01]  /*6840*/  HMMA.16816.F32 R32, R28, R66, R20 ;  /* 0x000000421c20723c */ /* 0x000fe20000001814 */
[----:B------:R-:W1:Y:S05]  /*6850*/  LDSM.16.M88.4 R20, [R203+0x800] ;  /* 0x00080000cb14783b */ /* 0x000e6a0000000200 */
[----:B----4-:R-:W-:Y:S06]  /*6860*/  HMMA.16816.F32 R144, R16, R60, R76 ;  /* 0x0000003c1090723c */ /* 0x010fec000000184c */
[----:B------:R-:W-:Y:S06]  /*6870*/  HMMA.16816.F32 R148, R36, R40, R152 ;  /* 0x000000282494723c */ /* 0x000fec0000001898 */
[----:B-----5:R-:W-:Y:S06]  /*6880*/  HMMA.16816.F32 R152, R12, R60, R56 ;  /* 0x0000003c0c98723c */ /* 0x020fec0000001838 */
[----:B------:R-:W-:Y:S01]  /*6890*/  HMMA.16816.F32 R64, R24, R66, R48 ;  /* 0x000000421840723c */ /* 0x000fe20000001830 */
[----:B------:R-:W2:Y:S05]  /*68a0*/  LDSM.16.M88.4 R48, [R201+0x800] ;  /* 0x00080000c930783b */ /* 0x000eaa0000000200 */
[----:B------:R-:W-:Y:S01]  /*68b0*/  HMMA.16816.F32 R76, R16, R62, R32 ;  /* 0x0000003e104c723c */ /* 0x000fe20000001820 */
[----:B------:R-:W-:Y:S01]  /*68c0*/  FMUL.FTZ R144, R144, UR10 ;  /* 0x0000000a90907c20 */ /* 0x000fe20008410000 */
[----:B------:R-:W-:Y:S01]  /*68d0*/  FMUL.FTZ R145, R145, UR10 ;  /* 0x0000000a91917c20 */ /* 0x000fe20008410000 */
[----:B------:R-:W-:Y:S01]  /*68e0*/  FMUL.FTZ R146, R146, UR10 ;  /* 0x0000000a92927c20 */ /* 0x000fe20008410000 */
[----:B------:R-:W-:Y:S01]  /*68f0*/  FMUL.FTZ R147, R147, UR10 ;  /* 0x0000000a93937c20 */ /* 0x000fe20008410000 */
[----:B------:R-:W-:Y:S01]  /*6900*/  MUFU.TANH R239, R144 ;  /* 0x0000009000ef7308 */ /* 0x000fe20000002400 */
[----:B------:R-:W3:Y:S01]  /*6910*/  LDSM.16.M88.4 R32, [R203+0x1800] ;  /* 0x00180000cb20783b */ /* 0x000ee20000000200 */
[----:B------:R-:W-:Y:S05]  /*6920*/  HMMA.16816.F32 R164, R36, R52, R188 ;  /* 0x0000003424a4723c */ /* 0x000fea00000018bc */
[----:B------:R-:W-:Y:S01]  /*6930*/  FMUL.FTZ R0, R153, UR10 ;  /* 0x0000000a99007c20 */ /* 0x000fe20008410000 */
[----:B------:R-:W4:Y:S01]  /*6940*/  MUFU.TANH R236, R145 ;  /* 0x0000009100ec7308 */ /* 0x000f220000002400 */
[----:B-1----:R-:W-:Y:S01]  /*6950*/  HMMA.16816.F32 R56, R28, R20, R148 ;  /* 0x000000141c38723c */ /* 0x002fe20000001894 */
[----:B------:R-:W-:-:S05]  /*6960*/  FMUL.FTZ R152, R152, UR10 ;  /* 0x0000000a98987c20 */ /* 0x000fca0008410000 */
[----:B------:R-:W-:Y:S01]  /*6970*/  HMMA.16816.F32 R64, R12, R62, R64 ;  /* 0x0000003e0c40723c */ /* 0x000fe20000001840 */
[----:B------:R-:W-:Y:S05]  /*6980*/  MUFU.TANH R238, R146 ;  /* 0x0000009200ee7308 */ /* 0x000fea0000002400 */
[C---:B------:R-:W-:Y:S03]  /*6990*/  HMMA.16816.F32 R184, R36.reuse, R44, R184 ;  /* 0x0000002c24b8723c */ /* 0x040fe600000018b8 */
[----:B------:R1:W5:Y:S03]  /*69a0*/  MUFU.TANH R231, R147 ;  /* 0x0000009300e77308 */ /* 0x0003660000002400 */
[C---:B------:R-:W-:Y:S05]  /*69b0*/  HMMA.16816.F32 R60, R36.reuse, R46, R216 ;  /* 0x0000002e243c723c */ /* 0x040fea00000018d8 */
[----:B------:R-:W-:Y:S01]  /*69c0*/  MUFU.TANH R237, R152 ;  /* 0x0000009800ed7308 */ /* 0x000fe20000002400 */
[----:B------:R-:W-:Y:S06]  /*69d0*/  HMMA.16816.F32 R160, R36, R54, R212 ;  /* 0x0000003624a0723c */ /* 0x000fec00000018d4 */
[----:B------:R-:W-:Y:S06]  /*69e0*/  HMMA.16816.F32 R44, R24, R20, R180 ;  /* 0x00000014182c723c */ /* 0x000fec00000018b4 */
[----:B-1----:R-:W-:Y:S01]  /*69f0*/  HMMA.16816.F32 R144, R36, R42, R192 ;  /* 0x0000002a2490723c */ /* 0x002fe200000018c0 */
[----:B------:R1:W5:Y:S01]  /*6a00*/  MUFU.TANH R192, R0 ;  /* 0x0000000000c07308 */ /* 0x0003620000002400 */
[----:B------:R-:W4:Y:S04]  /*6a10*/  LDSM.16.M88.4 R40, [R203+0x1000] ;  /* 0x00100000cb28783b */ /* 0x000f280000000200 */
[----:B--2---:R-:W-:Y:S06]  /*6a20*/  HMMA.16816.F32 R36, R16, R48, R56 ;  /* 0x000000301024723c */ /* 0x004fec0000001838 */
[----:B------:R-:W-:Y:S01]  /*6a30*/  HMMA.16816.F32 R148, R24, R22, R176 ;  /* 0x000000161894723c */ /* 0x000fe200000018b0 */
[----:B-1----:R-:W-:-:S05]  /*6a40*/  FMUL.FTZ R0, R155, UR10 ;  /* 0x0000000a9b007c20 */ /* 0x002fca0008410000 */
[----:B---3--:R-:W-:Y:S01]  /*6a50*/  HMMA.16816.F32 R156, R24, R32, R232 ;  /* 0x00000020189c723c */ /* 0x008fe200000018e8 */
[----:B------:R1:W2:Y:S05]  /*6a60*/  MUFU.TANH R190, R0 ;  /* 0x0000000000be7308 */ /* 0x0002aa0000002400 */
[----:B------:R-:W-:Y:S06]  /*6a70*/  HMMA.16816.F32 R20, R28, R22, R144 ;  /* 0x000000161c14723c */ /* 0x000fec0000001890 */
[----:B------:R-:W-:Y:S01]  /*6a80*/  FMUL.FTZ R39, R39, UR10 ;  /* 0x0000000a27277c20 */ /* 0x000fe20008410000 */
[----:B------:R-:W-:Y:S03]  /*6a90*/  HMMA.16816.F32 R144, R24, R34, R168 ;  /* 0x000000221890723c */ /* 0x000fe600000018a8 */
[----:B------:R-:W-:Y:S03]  /*6aa0*/  MUFU.TANH R169, R39 ;  /* 0x0000002700a97308 */ /* 0x000fe60000002400 */
[----:B------:R-:W-:Y:S01]  /*6ab0*/  HMMA.16816.F32 R52, R12, R48, R44 ;  /* 0x000000300c34723c */ /* 0x000fe2000000182c */
[----:B-1----:R-:W-:-:S04]  /*6ac0*/  FMUL.FTZ R0, R76, UR10 ;  /* 0x0000000a4c007c20 */ /* 0x002fc80008410000 */
[----:B------:R1:W-:Y:S01]  /*6ad0*/  MUFU.TANH R189, R0 ;  /* 0x0000000000bd7308 */ /* 0x0003e20000002400 */
[----:B----4-:R-:W-:Y:S06]  /*6ae0*/  HMMA.16816.F32 R56, R28, R42, R60 ;  /* 0x0000002a1c38723c */ /* 0x010fec000000183c */
[-C--:B------:R-:W-:Y:S01]  /*6af0*/  HMMA.16816.F32 R44, R16, R50.reuse, R20 ;  /* 0x00000032102c723c */ /* 0x080fe20000001814 */
[----:B------:R-:W3:Y:S05]  /*6b00*/  LDSM.16.M88.4 R20, [R201+0x1800] ;  /* 0x00180000c914783b */ /* 0x000eea0000000200 */
[----:B------:R-:W-:Y:S01]  /*6b10*/  HMMA.16816.F32 R48, R12, R50, R148 ;  /* 0x000000320c30723c */ /* 0x000fe20000001894 */
[----:B-1----:R-:W-:-:S05]  /*6b20*/  FMUL.FTZ R0, R77, UR10 ;  /* 0x0000000a4d007c20 */ /* 0x002fca0008410000 */
[----:B------:R-:W-:Y:S01]  /*6b30*/  FMUL.FTZ R52, R52, UR10 ;  /* 0x0000000a34347c20 */ /* 0x000fe20008410000 */
[----:B------:R-:W-:Y:S01]  /*6b40*/  FMUL.FTZ R53, R53, UR10 ;  /* 0x0000000a35357c20 */ /* 0x000fe20008410000 */
[----:B------:R-:W-:Y:S01]  /*6b50*/  FMUL.FTZ R54, R54, UR10 ;  /* 0x0000000a36367c20 */ /* 0x000fe20008410000 */
[----:B------:R1:W-:Y:S01]  /*6b60*/  MUFU.TANH R191, R0 ;  /* 0x0000000000bf7308 */ /* 0x0003e20000002400 */
[----:B------:R-:W-:Y:S01]  /*6b70*/  FMUL.FTZ R55, R55, UR10 ;  /* 0x0000000a37377c20 */ /* 0x000fe20008410000 */
[----:B------:R-:W-:Y:S06]  /*6b80*/  HMMA.16816.F32 R60, R28, R32, R164 ;  /* 0x000000201c3c723c */ /* 0x000fec00000018a4 */
[----:B------:R-:W-:Y:S01]  /*6b90*/  MUFU.TANH R155, R52 ;  /* 0x00000034009b7308 */ /* 0x000fe20000002400 */
[----:B------:R-:W-:Y:S01]  /*6ba0*/  FMUL.FTZ R45, R45, UR10 ;  /* 0x0000000a2d2d7c20 */ /* 0x000fe20008410000 */
[----:B------:R-:W-:Y:S01]  /*6bb0*/  FMUL.FTZ R44, R44, UR10 ;  /* 0x0000000a2c2c7c20 */ /* 0x000fe20008410000 */
[----:B------:R-:W-:Y:S01]  /*6bc0*/  FMUL.FTZ R46, R46, UR10 ;  /* 0x0000000a2e2e7c20 */ /* 0x000fe20008410000 */
[----:B------:R-:W-:-:S04]  /*6bd0*/  FMUL.FTZ R47, R47, UR10 ;  /* 0x0000000a2f2f7c20 */ /* 0x000fc80008410000 */
[----:B------:R-:W-:Y:S01]  /*6be0*/  MUFU.TANH R168, R53 ;  /* 0x0000003500a87308 */ /* 0x000fe20000002400 */
[----:B-1----:R-:W-:Y:S01]  /*6bf0*/  FMUL.FTZ R0, R78, UR10 ;  /* 0x0000000a4e007c20 */ /* 0x002fe20008410000 */
[----:B------:R-:W-:Y:S01]  /*6c00*/  FMUL.FTZ R50, R50, UR10 ;  /* 0x0000000a32327c20 */ /* 0x000fe20008410000 */
[----:B------:R-:W-:Y:S01]  /*6c10*/  FMUL.FTZ R48, R48, UR10 ;  /* 0x0000000a30307c20 */ /* 0x000fe20008410000 */
[----:B------:R-:W-:-:S04]  /*6c20*/  FMUL.FTZ R49, R49, UR10 ;  /* 0x0000000a31317c20 */ /* 0x000fc80008410000 */
[----:B------:R1:W4:Y:S01]  /*6c30*/  MUFU.TANH R188, R0 ;  /* 0x0000000000bc7308 */ /* 0x0003220000002400 */
[----:B---3--:R-:W-:Y:S07]  /*6c40*/  HMMA.16816.F32 R144, R12, R22, R144 ;  /* 0x000000160c90723c */ /* 0x008fee0000001890 */
[----:B------:R-:W-:Y:S08]  /*6c50*/  MUFU.TANH R152, R54 ;  /* 0x0000003600987308 */ /* 0x000ff00000002400 */
[----:B------:R3:W-:Y:S01]  /*6c60*/  MUFU.TANH R153, R55 ;  /* 0x0000003700997308 */ /* 0x0007e20000002400 */
[----:B-1----:R-:W-:-:S02]  /*6c70*/  FMUL.FTZ R0, R79, UR10 ;  /* 0x0000000a4f007c20 */ /* 0x002fc40008410000 */
[----:B------:R-:W-:Y:S05]  /*6c80*/  HMMA.16816.F32 R76, R24, R42, R172 ;  /* 0x0000002a184c723c */ /* 0x000fea00000018ac */
[----:B------:R1:W-:Y:S01]  /*6c90*/  MUFU.TANH R182, R0 ;  /* 0x0000000000b67308 */ /* 0x0003e20000002400 */
[----:B------:R-:W-:Y:S01]  /*6ca0*/  FMUL.FTZ R144, R144, UR10 ;  /* 0x0000000a90907c20 */ /* 0x000fe20008410000 */
[----:B------:R-:W-:Y:S01]  /*6cb0*/  FMUL.FTZ R146, R146, UR10 ;  /* 0x0000000a92927c20 */ /* 0x000fe20008410000 */
[----:B------:R-:W-:Y:S01]  /*6cc0*/  FMUL.FTZ R145, R145, UR10 ;  /* 0x0000000a91917c20 */ /* 0x000fe20008410000 */
[----:B------:R-:W-:-:S04]  /*6cd0*/  FMUL.FTZ R147, R147, UR10 ;  /* 0x0000000a93937c20 */ /* 0x000fc80008410000 */
[----:B------:R-:W-:Y:S01]  /*6ce0*/  MUFU.TANH R148, R45 ;  /* 0x0000002d00947308 */ /* 0x000fe20000002400 */
[----:B---3--:R-:W-:Y:S07]  /*6cf0*/  HMMA.16816.F32 R52, R28, R34, R160 ;  /* 0x000000221c34723c */ /* 0x008fee00000018a0 */
[----:B------:R-:W-:Y:S01]  /*6d00*/  MUFU.TANH R75, R44 ;  /* 0x0000002c004b7308 */ /* 0x000fe20000002400 */
[----:B-1----:R-:W-:-:S07]  /*6d10*/  FMUL.FTZ R0, R64, UR10 ;  /* 0x0000000a40007c20 */ /* 0x002fce0008410000 */
[----:B------:R1:W3:Y:S08]  /*6d20*/  MUFU.TANH R180, R0 ;  /* 0x0000000000b47308 */ /* 0x0002f00000002400 */
[----:B------:R-:W-:Y:S01]  /*6d30*/  MUFU.TANH R69, R46 ;  /* 0x0000002e00457308 */ /* 0x000fe20000002400 */
[----:B------:R-:W-:Y:S07]  /*6d40*/  HMMA.16816.F32 R52, R16, R22, R52 ;  /* 0x000000161034723c */ /* 0x000fee0000001834 */
[----:B------:R-:W-:Y:S01]  /*6d50*/  MUFU.TANH R74, R47 ;  /* 0x0000002f004a7308 */ /* 0x000fe20000002400 */
[----:B-1----:R-:W-:-:S07]  /*6d60*/  FMUL.FTZ R0, R65, UR10 ;  /* 0x0000000a41007c20 */ /* 0x002fce0008410000 */
[----:B------:R1:W-:Y:S02]  /*6d70*/  MUFU.TANH R181, R0 ;  /* 0x0000000000b57308 */ /* 0x0003e40000002400 */
[----:B-1----:R-:W-:-:S06]  /*6d80*/  FMUL.FTZ R0, R66, UR10 ;  /* 0x0000000a42007c20 */ /* 0x002fcc0008410000 */
[----:B------:R1:W3:Y:S02]  /*6d90*/  MUFU.TANH R177, R0 ;  /* 0x0000000000b17308 */ /* 0x0002e40000002400 */
[----:B-1----:R-:W-:Y:S02]  /*6da0*/  FMUL.FTZ R0, R67, UR10 ;  /* 0x0000000a43007c20 */ /* 0x002fe40008410000 */
[----:B------:R-:W-:Y:S01]  /*6db0*/  HMMA.16816.F32 R64, R24, R40, R220 ;  /* 0x000000281840723c */ /* 0x000fe200000018dc */
[----:B------:R-:W1:Y:S03]  /*6dc0*/  LDSM.16.M88.4 R24, [R201+0x1000] ;  /* 0x00100000c918783b */ /* 0x000e660000000200 */
[----:B------:R5:W3:Y:S01]  /*6dd0*/  MUFU.TANH R178, R0 ;  /* 0x0000000000b27308 */ /* 0x000ae20000002400 */
[----:B------:R-:W-:-:S04]  /*6de0*/  DEPBAR.LE SB0, 0x0 ;  /* 0x000080000000791a */ /* 0x000fc80000000000 */
[----:B-----5:R-:W-:-:S04]  /*6df0*/  FMUL.FTZ R0, R36, UR10 ;  /* 0x0000000a24007c20 */ /* 0x020fc80008410000 */
[----:B------:R5:W-:Y:S02]  /*6e00*/  MUFU.TANH R176, R0 ;  /* 0x0000000000b07308 */ /* 0x000be40000002400 */
[----:B-----5:R-:W-:-:S09]  /*6e10*/  FMUL.FTZ R0, R37, UR10 ;  /* 0x0000000a25007c20 */ /* 0x020fd20008410000 */
[----:B-1----:R-:W-:Y:S01]  /*6e20*/  HMMA.16816.F32 R32, R12, R24, R64 ;  /* 0x000000180c20723c */ /* 0x002fe20000001840 */
[----:B------:R-:W-:Y:S08]  /*6e30*/  MUFU.TANH R64, R50 ;  /* 0x0000003200407308 */ /* 0x000ff00000002400 */
[----:B------:R1:W-:Y:S08]  /*6e40*/  MUFU.TANH R179, R0 ;  /* 0x0000000000b37308 */ /* 0x0003f00000002400 */
[----:B------:R-:W-:Y:S07]  /*6e50*/  MUFU.TANH R66, R48 ;  /* 0x0000003000427308 */ /* 0x000fee0000002400 */
[----:B------:R-:W-:Y:S01]  /*6e60*/  FMUL.FTZ R5, R32, UR10 ;  /* 0x0000000a20057c20 */ /* 0x000fe20008410000 */
[----:B------:R-:W-:Y:S01]  /*6e70*/  FMUL.FTZ R4, R33, UR10 ;  /* 0x0000000a21047c20 */ /* 0x000fe20008410000 */
[----:B-1----:R-:W-:Y:S01]  /*6e80*/  FMUL.FTZ R0, R38, UR10 ;  /* 0x0000000a26007c20 */ /* 0x002fe20008410000 */
[----:B------:R-:W-:Y:S01]  /*6e90*/  FMUL.FTZ R6, R34, UR10 ;  /* 0x0000000a22067c20 */ /* 0x000fe20008410000 */
[----:B------:R-:W-:Y:S01]  /*6ea0*/  HMMA.16816.F32 R36, R28, R40, R184 ;  /* 0x000000281c24723c */ /* 0x000fe200000018b8 */
[----:B------:R-:W-:Y:S01]  /*6eb0*/  MUFU.TANH R50, R4 ;  /* 0x0000000400327308 */ /* 0x000fe20000002400 */
[----:B------:R-:W-:-:S04]  /*6ec0*/  FMUL.FTZ R11, R35, UR10 ;  /* 0x0000000a230b7c20 */ /* 0x000fc80008410000 */
[C---:B------:R-:W-:Y:S03]  /*6ed0*/  HMMA.16816.F32 R28, R12.reuse, R26, R76 ;  /* 0x0000001a0c1c723c */ /* 0x040fe6000000184c */
[----:B------:R1:W5:Y:S03]  /*6ee0*/  MUFU.TANH R172, R0 ;  /* 0x0000000000ac7308 */ /* 0x0003660000002400 */
[-C--:B------:R-:W-:Y:S05]  /*6ef0*/  HMMA.16816.F32 R40, R12, R20.reuse, R156 ;  /* 0x000000140c28723c */ /* 0x080fea000000189c */
[----:B------:R-:W-:Y:S01]  /*6f00*/  MUFU.TANH R48, R11 ;  /* 0x0000000b00307308 */ /* 0x000fe20000002400 */
[C---:B------:R-:W-:Y:S06]  /*6f10*/  HMMA.16816.F32 R12, R16.reuse, R20, R60 ;  /* 0x00000014100c723c */ /* 0x040fec000000183c */
[----:B------:R-:W-:Y:S01]  /*6f20*/  HMMA.16816.F32 R36, R16, R24, R36 ;  /* 0x000000181024723c */ /* 0x000fe20000001824 */
[----:B------:R-:W5:Y:S01]  /*6f30*/  MUFU.TANH R67, R49 ;  /* 0x0000003100437308 */ /* 0x000f620000002400 */
[----:B-1----:R-:W-:Y:S01]  /*6f40*/  FMUL.FTZ R0, R51, UR10 ;  /* 0x0000000a33007c20 */ /* 0x002fe20008410000 */
[----:B------:R-:W-:-:S03]  /*6f50*/  FMUL.FTZ R62, R154, UR10 ;  /* 0x0000000a9a3e7c20 */ /* 0x000fc60008410000 */
[----:B------:R-:W-:Y:S01]  /*6f60*/  HMMA.16816.F32 R24, R16, R26, R56 ;  /* 0x0000001a1018723c */ /* 0x000fe20000001838 */
[----:B------:R-:W-:Y:S01]  /*6f70*/  FMUL.FTZ R23, R31, UR10 ;  /* 0x0000000a1f177c20 */ /* 0x000fe20008410000 */
[----:B------:R-:W-:Y:S01]  /*6f80*/  FMUL.FTZ R29, R29, UR10 ;  /* 0x0000000a1d1d7c20 */ /* 0x000fe20008410000 */
[----:B------:R1:W5:Y:S01]  /*6f90*/  MUFU.TANH R65, R0 ;  /* 0x0000000000417308 */ /* 0x0003620000002400 */
[----:B------:R-:W-:Y:S02]  /*6fa0*/  FMUL.FTZ R28, R28, UR10 ;  /* 0x0000000a1c1c7c20 */ /* 0x000fe40008410000 */
[----:B------:R-:W-:Y:S01]  /*6fb0*/  FMUL.FTZ R60, R42, UR10 ;  /* 0x0000000a2a3c7c20 */ /* 0x000fe20008410000 */
[----:B------:R-:W-:Y:S01]  /*6fc0*/  FMUL.FTZ R57, R41, UR10 ;  /* 0x0000000a29397c20 */ /* 0x000fe20008410000 */
[----:B------:R-:W-:Y:S01]  /*6fd0*/  FMUL.FTZ R56, R40, UR10 ;  /* 0x0000000a28387c20 */ /* 0x000fe20008410000 */
[----:B------:R-:W-:Y:S01]  /*6fe0*/  FMUL.FTZ R17, R30, UR10 ;  /* 0x0000000a1e117c20 */ /* 0x000fe20008410000 */
[----:B------:R-:W-:Y:S01]  /*6ff0*/  FMUL.FTZ R61, R43, UR10 ;  /* 0x0000000a2b3d7c20 */ /* 0x000fe20008410000 */
[----:B------:R-:W-:Y:S01]  /*7000*/  MUFU.TANH R19, R5 ;  /* 0x0000000500137308 */ /* 0x000fe20000002400 */
[----:B------:R-:W-:Y:S01]  /*7010*/  FMUL.FTZ R22, R14, UR10 ;  /* 0x0000000a0e167c20 */ /* 0x000fe20008410000 */
[----:B------:R-:W-:Y:S01]  /*7020*/  FMUL.FTZ R46, R13, UR10 ;  /* 0x0000000a0d2e7c20 */ /* 0x000fe20008410000 */
[----:B------:R-:W-:Y:S01]  /*7030*/  FMUL.FTZ R21, R12, UR10 ;  /* 0x0000000a0c157c20 */ /* 0x000fe20008410000 */
[----:B------:R-:W-:-:S03]  /*7040*/  FMUL.FTZ R51, R15, UR10 ;  /* 0x0000000a0f337c20 */ /* 0x000fc60008410000 */
[----:B------:R-:W-:Y:S01]  /*7050*/  FMUL.FTZ R2, R37, UR10 ;  /* 0x0000000a25027c20 */ /* 0x000fe20008410000 */
[----:B------:R-:W-:Y:S01]  /*7060*/  MUFU.TANH R14, R6 ;  /* 0x00000006000e7308 */ /* 0x000fe20000002400 */
[----:B-1----:R-:W-:-:S04]  /*7070*/  FMUL.FTZ R0, R36, UR10 ;  /* 0x0000000a24007c20 */ /* 0x002fc80008410000 */
[----:B------:R-:W-:Y:S01]  /*7080*/  FMUL.FTZ R16, R24, UR10 ;  /* 0x0000000a18107c20 */ /* 0x000fe20008410000 */
[----:B------:R-:W-:Y:S01]  /*7090*/  FMUL.FTZ R26, R26, UR10 ;  /* 0x0000000a1a1a7c20 */ /* 0x000fe20008410000 */
[----:B------:R-:W-:Y:S01]  /*70a0*/  FMUL.FTZ R27, R27, UR10 ;  /* 0x0000000a1b1b7c20 */ /* 0x000fe20008410000 */
[----:B------:R1:W-:Y:S01]  /*70b0*/  MUFU.TANH R59, R0 ;  /* 0x00000000003b7308 */ /* 0x0003e20000002400 */
[----:B------:R-:W-:-:S07]  /*70c0*/  FMUL.FTZ R25, R25, UR10 ;  /* 0x0000000a19197c20 */ /* 0x000fce0008410000 */
[----:B------:R2:W-:Y:S08]  /*70d0*/  MUFU.TANH R58, R2 ;  /* 0x00000002003a7308 */ /* 0x0005f00000002400 */
[----:B------:R-:W-:Y:S01]  /*70e0*/  MUFU.TANH R47, R29 ;  /* 0x0000001d002f7308 */ /* 0x000fe20000002400 */
[----:B-1----:R-:W-:-:S07]  /*70f0*/  FMUL.FTZ R0, R38, UR10 ;  /* 0x0000000a26007c20 */ /* 0x002fce0008410000 */
[----:B------:R1:W5:Y:S01]  /*7100*/  MUFU.TANH R18, R0 ;  /* 0x0000000000127308 */ /* 0x0003620000002400 */
[----:B--2---:R-:W-:-:S07]  /*7110*/  FMUL.FTZ R2, R39, UR10 ;  /* 0x0000000a27027c20 */ /* 0x004fce0008410000 */
[----:B------:R2:W5:Y:S08]  /*7120*/  MUFU.TANH R20, R2 ;  /* 0x0000000200147308 */ /* 0x0005700000002400 */
[----:B------:R5:W-:Y:S01]  /*7130*/  MUFU.TANH R13, R28 ;  /* 0x0000001c000d7308 */ /* 0x000be20000002400 */
[----:B-1----:R-:W-:-:S04]  /*7140*/  IMAD R0, R209, 0x40, R247 ;  /* 0x00000040d1007824 */ /* 0x002fc800078e02f7 */
[----:B------:R-:W-:-:S03]  /*7150*/  VIADD R3, R0, 0x1 ;  /* 0x0000000100037836 */ /* 0x000fc60000000000 */
[----:B------:R-:W1:Y:S01]  /*7160*/  MUFU.TANH R16, R16 ;  /* 0x0000001000107308 */ /* 0x000e620000002400 */
[----:B--2---:R-:W-:Y:S01]  /*7170*/  VIADD R2, R0, 0x8 ;  /* 0x0000000800027836 */ /* 0x004fe20000000000 */
[C---:B------:R-:W-:Y:S02]  /*7180*/  ISETP.GE.AND P6, PT, R3.reuse, R7, PT ;  /* 0x000000070300720c */ /* 0x040fe40003fc6270 */
[C---:B------:R-:W-:Y:S02]  /*7190*/  ISETP.GE.AND P5, PT, R3.reuse, R8, PT ;  /* 0x000000080300720c */ /* 0x040fe40003fa6270 */
[C---:B------:R-:W-:Y:S02]  /*71a0*/  ISETP.GE.AND P4, PT, R3.reuse, R10, PT ;  /* 0x0000000a0300720c */ /* 0x040fe40003f86270 */
[----:B------:R-:W-:Y:S01]  /*71b0*/  ISETP.GE.AND P2, PT, R3, R9, PT ;  /* 0x000000090300720c */ /* 0x000fe20003f46270 */
[----:B------:R-:W2:Y:S01]  /*71c0*/  MUFU.TANH R15, R26 ;  /* 0x0000001a000f7308 */ /* 0x000ea20000002400 */
[----:B------:R-:W-:-:S02]  /*71d0*/  I2FP.F32.S32 R3, R3 ;  /* 0x0000000300037245 */ /* 0x000fc40000201400 */
[C---:B------:R-:W-:Y:S02]  /*71e0*/  ISETP.GE.AND P1, PT, R2.reuse, R7, PT ;  /* 0x000000070200720c */ /* 0x040fe40003f26270 */
[----:B------:R-:W-:Y:S01]  /*71f0*/  ISETP.GE.AND P3, PT, R2, R8, PT ;  /* 0x000000080200720c */ /* 0x000fe20003f66270 */
[CC--:B------:R-:W-:Y:S01]  /*7200*/  FFMA.FTZ R5, R3.reuse, R68.reuse, R236 ;  /* 0x0000004403057223 */ /* 0x0c0fe200000100ec */
[CC--:B------:R-:W-:Y:S01]  /*7210*/  FFMA.FTZ R4, R3.reuse, R68.reuse, R231 ;  /* 0x0000004403047223 */ /* 0x0c0fe200000100e7 */
[-C--:B------:R-:W-:Y:S01]  /*7220*/  FFMA.FTZ R6, R3, R68.reuse, R192 ;  /* 0x0000004403067223 */ /* 0x080fe200000100c0 */
[----:B------:R-:W2:Y:S02]  /*7230*/  MUFU.TANH R12, R17 ;  /* 0x00000011000c7308 */ /* 0x000ea40000002400 */
[----:B------:R-:W-:Y:S01]  /*7240*/  FSEL R31, R5, -INF , !P6 ;  /* 0xff800000051f7808 */ /* 0x000fe20007000000 */
[----:B------:R-:W-:Y:S01]  /*7250*/  FFMA.FTZ R5, R3, R68, R190 ;  /* 0x0000004403057223 */ /* 0x000fe200000100be */
[----:B------:R-:W-:Y:S01]  /*7260*/  FSEL R41, R4, -INF , !P5 ;  /* 0xff80000004297808 */ /* 0x000fe20006800000 */
[----:B------:R-:W-:Y:S01]  /*7270*/  VIADD R3, R0, 0x10 ;  /* 0x0000001000037836 */ /* 0x000fe20000000000 */
[----:B------:R-:W-:-:S02]  /*7280*/  I2FP.F32.S32 R4, R2 ;  /* 0x0000000200047245 */ /* 0x000fc40000201400 */
[----:B------:R-:W-:Y:S01]  /*7290*/  FSEL R45, R5, -INF , !P2 ;  /* 0xff800000052d7808 */ /* 0x000fe20005000000 */
[----:B------:R1:W-:Y:S01]  /*72a0*/  MUFU.TANH R24, R27 ;  /* 0x0000001b00187308 */ /* 0x0003e20000002400 */
[----:B------:R-:W-:Y:S01]  /*72b0*/  ISETP.GE.AND P6, PT, R2, R10, PT ;  /* 0x0000000a0200720c */ /* 0x000fe20003fc6270 */
[-C--:B----4-:R-:W-:Y:S01]  /*72c0*/  FFMA.FTZ R5, R4, R68.reuse, R188 ;  /* 0x0000004404057223 */ /* 0x090fe200000100bc */
[----:B------:R-:W-:Y:S01]  /*72d0*/  ISETP.GE.AND P5, PT, R2, R9, PT ;  /* 0x000000090200720c */ /* 0x000fe20003fa6270 */
[----:B------:R-:W-:Y:S01]  /*72e0*/  VIADD R2, R0, 0x9 ;  /* 0x0000000900027836 */ /* 0x000fe20000000000 */
[----:B------:R-:W-:Y:S01]  /*72f0*/  FSEL R44, R6, -INF , !P4 ;  /* 0xff800000062c7808 */ /* 0x000fe20006000000 */
[CC--:B------:R-:W-:Y:S01]  /*7300*/  FFMA.FTZ R11, R4.reuse, R68.reuse, R189 ;  /* 0x00000044040b7223 */ /* 0x0c0fe200000100bd */
[CC--:B---3--:R-:W-:Y:S01]  /*7310*/  FFMA.FTZ R6, R4.reuse, R68.reuse, R180 ;  /* 0x0000004404067223 */ /* 0x0c8fe200000100b4 */
[----:B------:R-:W-:Y:S01]  /*7320*/  FSEL R38, R5, -INF , !P3 ;  /* 0xff80000005267808 */ /* 0x000fe20005800000 */
[----:B------:R-:W-:Y:S01]  /*7330*/  FFMA.FTZ R4, R4, R68, R177 ;  /* 0x0000004404047223 */ /* 0x000fe200000100b1 */
[----:B------:R-:W-:Y:S01]  /*7340*/  I2FP.F32.S32 R5, R2 ;  /* 0x0000000200057245 */ /* 0x000fe20000201400 */
[----:B------:R3:W4:Y:S01]  /*7350*/  MUFU.TANH R49, R25 ;  /* 0x0000001900317308 */ /* 0x0007220000002400 */
[----:B------:R-:W-:-:S02]  /*7360*/  FSEL R34, R11, -INF , !P1 ;  /* 0xff8000000b227808 */ /* 0x000fc40004800000 */
[----:B------:R-:W-:Y:S01]  /*7370*/  FSEL R40, R6, -INF , !P6 ;  /* 0xff80000006287808 */ /* 0x000fe20007000000 */
[CC--:B------:R-:W-:Y:S01]  /*7380*/  FFMA.FTZ R6, R5.reuse, R68.reuse, R191 ;  /* 0x0000004405067223 */ /* 0x0c0fe200000100bf */
[C---:B------:R-:W-:Y:S01]  /*7390*/  FFMA.FTZ R11, R5.reuse, R68, R182 ;  /* 0x00000044050b7223 */ /* 0x040fe200000100b6 */
[C---:B------:R-:W-:Y:S02]  /*73a0*/  ISETP.GE.AND P4, PT, R2.reuse, R7, PT ;  /* 0x000000070200720c */ /* 0x040fe40003f86270 */
[----:B------:R-:W-:Y:S01]  /*73b0*/  ISETP.GE.AND P2, PT, R2, R8, PT ;  /* 0x000000080200720c */ /* 0x000fe20003f46270 */
[----:B------:R-:W4:Y:S01]  /*73c0*/  MUFU.TANH R23, R23 ;  /* 0x0000001700177308 */ /* 0x000f220000002400 */
[----:B------:R-:W-:Y:S02]  /*73d0*/  FSEL R42, R4, -INF , !P5 ;  /* 0xff800000042a7808 */ /* 0x000fe40006800000 */
[----:B------:R-:W-:Y:S02]  /*73e0*/  I2FP.F32.S32 R4, R3 ;  /* 0x0000000300047245 */ /* 0x000fe40000201400 */
[----:B------:R-:W-:Y:S01]  /*73f0*/  FSEL R33, R6, -INF , !P4 ;  /* 0xff80000006217808 */ /* 0x000fe20006000000 */
[----:B------:R-:W-:Y:S01]  /*7400*/  FFMA.FTZ R6, R5, R68, R181 ;  /* 0x0000004405067223 */ /* 0x000fe200000100b5 */
[----:B------:R-:W-:Y:S01]  /*7410*/  FSEL R36, R11, -INF , !P2 ;  /* 0xff8000000b247808 */ /* 0x000fe20005000000 */
[----:B------:R-:W4:Y:S01]  /*7420*/  MUFU.TANH R21, R21 ;  /* 0x0000001500157308 */ /* 0x000f220000002400 */
[----:B------:R-:W-:Y:S01]  /*7430*/  BAR.SYNC.DEFER_BLOCKING 0x0 ;  /* 0x0000000000007b1d */ /* 0x000fe20000010000 */
[----:B------:R-:W-:-:S02]  /*7440*/  ISETP.GE.AND P6, PT, R3, R7, PT ;  /* 0x000000070300720c */ /* 0x000fc40003fc6270 */
[C---:B------:R-:W-:Y:S02]  /*7450*/  ISETP.GE.AND P5, PT, R3.reuse, R8, PT ;  /* 0x000000080300720c */ /* 0x040fe40003fa6270 */
[C---:B------:R-:W-:Y:S02]  /*7460*/  ISETP.GE.AND P4, PT, R3.reuse, R10, PT ;  /* 0x0000000a0300720c */ /* 0x040fe40003f86270 */
[-C--:B------:R-:W-:Y:S01]  /*7470*/  ISETP.GE.AND P2, PT, R3, R9.reuse, PT ;  /* 0x000000090300720c */ /* 0x080fe20003f46270 */
[-C--:B------:R-:W-:Y:S01]  /*7480*/  FFMA.FTZ R3, R5, R68.reuse, R178 ;  /* 0x0000004405037223 */ /* 0x080fe200000100b2 */
[----:B-----5:R-:W-:Y:S01]  /*7490*/  FFMA.FTZ R5, R4, R68, R172 ;  /* 0x0000004404057223 */ /* 0x020fe200000100ac */
[C---:B------:R-:W-:Y:S01]  /*74a0*/  ISETP.GE.AND P1, PT, R2.reuse, R10, PT ;  /* 0x0000000a0200720c */ /* 0x040fe20003f26270 */
[----:B------:R-:W-:Y:S01]  /*74b0*/  MUFU.TANH R46, R46 ;  /* 0x0000002e002e7308 */ /* 0x000fe20000002400 */
[----:B------:R-:W-:Y:S01]  /*74c0*/  ISETP.GE.AND P3, PT, R2, R9, PT ;  /* 0x000000090200720c */ /* 0x000fe20003f66270 */
[----:B------:R-:W-:Y:S01]  /*74d0*/  VIADD R2, R0, 0x11 ;  /* 0x0000001100027836 */ /* 0x000fe20000000000 */
[----:B------:R-:W-:Y:S01]  /*74e0*/  FSEL R37, R6, -INF , !P1 ;  /* 0xff80000006257808 */ /* 0x000fe20004800000 */
[CC--:B------:R-:W-:Y:S01]  /*74f0*/  FFMA.FTZ R6, R4.reuse, R68.reuse, R176 ;  /* 0x0000004404067223 */ /* 0x0c0fe200000100b0 */
[----:B------:R-:W-:Y:S01]  /*7500*/  FSEL R156, R5, -INF , !P5 ;  /* 0xff800000059c7808 */ /* 0x000fe20006800000 */
[CC--:B------:R-:W-:Y:S01]  /*7510*/  FFMA.FTZ R5, R4.reuse, R68.reuse, R155 ;  /* 0x0000004404057223 */ /* 0x0c0fe2000001009b */
[----:B------:R-:W-:Y:S01]  /*7520*/  FSEL R39, R3, -INF , !P3 ;  /* 0xff80000003277808 */ /* 0x000fe20005800000 */
[----:B------:R-:W-:Y:S01]  /*7530*/  FFMA.FTZ R4, R4, R68, R152 ;  /* 0x0000004404047223 */ /* 0x000fe20000010098 */
[----:B------:R-:W-:-:S02]  /*7540*/  I2FP.F32.S32 R3, R2 ;  /* 0x0000000200037245 */ /* 0x000fc40000201400 */
[----:B------:R-:W-:Y:S02]  /*7550*/  FSEL R32, R6, -INF , !P6 ;  /* 0xff80000006207808 */ /* 0x000fe40007000000 */
[----:B------:R-:W-:Y:S01]  /*7560*/  FSEL R35, R5, -INF , !P4 ;  /* 0xff80000005237808 */ /* 0x000fe20006000000 */
[CC--:B------:R-:W-:Y:S01]  /*7570*/  FFMA.FTZ R5, R3.reuse, R68.reuse, R169 ;  /* 0x0000004403057223 */ /* 0x0c0fe200000100a9 */
[C---:B------:R-:W-:Y:S01]  /*7580*/  ISETP.GE.AND P1, PT, R2.reuse, R7, PT ;  /* 0x000000070200720c */ /* 0x040fe20003f26270 */
[----:B------:R-:W-:Y:S01]  /*7590*/  FFMA.FTZ R6, R3, R68, R179 ;  /* 0x0000004403067223 */ /* 0x000fe200000100b3 */
[C---:B------:R-:W-:Y:S02]  /*75a0*/  ISETP.GE.AND P3, PT, R2.reuse, R8, PT ;  /* 0x000000080200720c */ /* 0x040fe40003f66270 */
[C---:B------:R-:W-:Y:S02]  /*75b0*/  ISETP.GE.AND P6, PT, R2.reuse, R10, PT ;  /* 0x0000000a0200720c */ /* 0x040fe40003fc6270 */
[----:B------:R-:W-:Y:S01]  /*75c0*/  ISETP.GE.AND P5, PT, R2, R9, PT ;  /* 0x000000090200720c */ /* 0x000fe20003fa6270 */
[----:B------:R-:W-:Y:S01]  /*75d0*/  VIADD R2, R0, 0x18 ;  /* 0x0000001800027836 */ /* 0x000fe20000000000 */
[----:B------:R-:W-:-:S02]  /*75e0*/  FSEL R155, R5, -INF , !P3 ;  /* 0xff800000059b7808 */ /* 0x000fc40005800000 */
[----:B------:R-:W-:Y:S01]  /*75f0*/  FSEL R78, R4, -INF , !P2 ;  /* 0xff800000044e7808 */ /* 0x000fe20005000000 */
[C---:B------:R-:W-:Y:S01]  /*7600*/  FFMA.FTZ R4, R3.reuse, R68, R153 ;  /* 0x0000004403047223 */ /* 0x040fe20000010099 */
[----:B------:R-:W-:Y:S02]  /*7610*/  I2FP.F32.S32 R5, R2 ;  /* 0x0000000200057245 */ /* 0x000fe40000201400 */
        /* <DEDUP_REMOVED lines=9> */
[----:B------:R-:W-:Y:S01]  /*76b0*/  ISETP.GE.AND P3, PT, R2, R9, PT ;  /* 0x000000090200720c */ /* 0x000fe20003f66270 */
[----:B------:R-:W-:Y:S01]  /*76c0*/  VIADD R2, R0, 0x19 ;  /* 0x0000001900027836 */ /* 0x000fe20000000000 */
[----:B------:R-:W-:Y:S01]  /*76d0*/  FSEL R43, R6, -INF , !P6 ;  /* 0xff800000062b7808 */ /* 0x000fe20007000000 */
[CC--:B------:R-:W-:Y:S01]  /*76e0*/  FFMA.FTZ R6, R5.reuse, R68.reuse, R66 ;  /* 0x0000004405067223 */ /* 0x0c0fe20000010042 */
[----:B------:R-:W-:Y:S01]  /*76f0*/  FSEL R154, R4, -INF , !P2 ;  /* 0xff800000049a7808 */ /* 0x000fe20005000000 */
[----:B------:R-:W-:Y:S01]  /*7700*/  FFMA.FTZ R5, R5, R68, R64 ;  /* 0x0000004405057223 */ /* 0x000fe20000010040 */
[----:B------:R-:W-:Y:S02]  /*7710*/  I2FP.F32.S32 R4, R2 ;  /* 0x0000000200047245 */ /* 0x000fe40000201400 */
[----:B------:R-:W-:Y:S02]  /*7720*/  FSEL R29, R11, -INF , !P4 ;  /* 0xff8000000b1d7808 */ /* 0x000fe40006000000 */
[----:B------:R-:W-:Y:S01]  /*7730*/  FSEL R64, R6, -INF , !P1 ;  /* 0xff80000006407808 */ /* 0x000fe20004800000 */
[CC--:B------:R-:W-:Y:S01]  /*7740*/  FFMA.FTZ R6, R4.reuse, R68.reuse, R148 ;  /* 0x0000004404067223 */ /* 0x0c0fe20000010094 */
[----:B------:R-:W-:Y:S01]  /*7750*/  FFMA.FTZ R11, R4, R68, R74 ;  /* 0x00000044040b7223 */ /* 0x000fe2000001004a */
[----:B------:R-:W-:-:S02]  /*7760*/  ISETP.GE.AND P6, PT, R2, R7, PT ;  /* 0x000000070200720c */ /* 0x000fc40003fc6270 */
[----:B------:R-:W-:Y:S02]  /*7770*/  ISETP.GE.AND P5, PT, R2, R8, PT ;  /* 0x000000080200720c */ /* 0x000fe40003fa6270 */
[----:B------:R-:W-:Y:S01]  /*7780*/  FSEL R76, R5, -INF , !P3 ;  /* 0xff800000054c7808 */ /* 0x000fe20005800000 */
[-C--:B------:R-:W-:Y:S01]  /*7790*/  FFMA.FTZ R5, R4, R68.reuse, R67 ;  /* 0x0000004404057223 */ /* 0x080fe20000010043 */
[----:B------:R-:W-:Y:S01]  /*77a0*/  FSEL R28, R6, -INF , !P6 ;  /* 0xff800000061c7808 */ /* 0x000fe20007000000 */
[----:B------:R-:W-:Y:S01]  /*77b0*/  FFMA.FTZ R4, R4, R68, R65 ;  /* 0x0000004404047223 */ /* 0x000fe20000010041 */
[----:B------:R-:W-:Y:S02]  /*77c0*/  FSEL R151, R11, -INF , !P5 ;  /* 0xff8000000b977808 */ /* 0x000fe40006800000 */
[C---:B------:R-:W-:Y:S02]  /*77d0*/  ISETP.GE.AND P1, PT, R3.reuse, R7, PT ;  /* 0x000000070300720c */ /* 0x040fe40003f26270 */
[----:B------:R-:W-:-:S02]  /*77e0*/  ISETP.GE.AND P3, PT, R3, R8, PT ;  /* 0x000000080300720c */ /* 0x000fc40003f66270 */
[CC--:B------:R-:W-:Y:S02]  /*77f0*/  ISETP.GE.AND P6, PT, R3.reuse, R10.reuse, PT ;  /* 0x0000000a0300720c */ /* 0x0c0fe40003fc6270 */
[----:B------:R-:W-:Y:S02]  /*7800*/  ISETP.GE.AND P5, PT, R3, R9, PT ;  /* 0x000000090300720c */ /* 0x000fe40003fa6270 */
[C---:B------:R-:W-:Y:S02]  /*7810*/  ISETP.GE.AND P4, PT, R2.reuse, R10, PT ;  /* 0x0000000a0200720c */ /* 0x040fe40003f86270 */
[----:B------:R-:W-:Y:S02]  /*7820*/  I2FP.F32.S32 R3, R3 ;  /* 0x0000000300037245 */ /* 0x000fe40000201400 */
[----:B------:R-:W-:Y:S02]  /*7830*/  FSEL R74, R5, -INF , !P4 ;  /* 0xff800000054a7808 */ /* 0x000fe40006000000 */
[----:B------:R-:W-:Y:S01]  /*7840*/  ISETP.GE.AND P2, PT, R2, R9, PT ;  /* 0x000000090200720c */ /* 0x000fe20003f46270 */
[----:B------:R-:W-:Y:S01]  /*7850*/  FFMA.FTZ R5, R3, R68, R18 ;  /* 0x0000004403057223 */ /* 0x000fe20000010012 */
[----:B------:R-:W-:-:S02]  /*7860*/  VIADD R2, R0, 0x21 ;  /* 0x0000002100027836 */ /* 0x000fc40000000000 */
[-C--:B------:R-:W-:Y:S01]  /*7870*/  FFMA.FTZ R6, R3, R68.reuse, R59 ;  /* 0x0000004403067223 */ /* 0x080fe2000001003b */
[----:B------:R-:W-:Y:S01]  /*7880*/  FSEL R77, R4, -INF , !P2 ;  /* 0xff800000044d7808 */ /* 0x000fe20005000000 */
[----:B------:R-:W5:Y:S01]  /*7890*/  MUFU.TANH R18, R22 ;  /* 0x0000001600127308 */ /* 0x000f620000002400 */
[----:B------:R-:W-:Y:S01]  /*78a0*/  FSEL R166, R5, -INF , !P3 ;  /* 0xff80000005a67808 */ /* 0x000fe20005800000 */
[C---:B------:R-:W-:Y:S01]  /*78b0*/  FFMA.FTZ R5, R3.reuse, R68, R19 ;  /* 0x0000004403057223 */ /* 0x040fe20000010013 */
[----:B------:R-:W-:Y:S01]  /*78c0*/  I2FP.F32.S32 R4, R2 ;  /* 0x0000000200047245 */ /* 0x000fe20000201400 */
[-C--:B------:R-:W-:Y:S01]  /*78d0*/  FFMA.FTZ R3, R3, R68.reuse, R14 ;  /* 0x0000004403037223 */ /* 0x080fe2000001000e */
[----:B-1----:R-:W-:Y:S02]  /*78e0*/  FSEL R27, R6, -INF , !P1 ;  /* 0xff800000061b7808 */ /* 0x002fe40004800000 */
[----:B------:R-:W-:Y:S01]  /*78f0*/  FSEL R150, R5, -INF , !P6 ;  /* 0xff80000005967808 */ /* 0x000fe20007000000 */
[-C--:B------:R-:W-:Y:S01]  /*7900*/  FFMA.FTZ R6, R4, R68.reuse, R58 ;  /* 0x0000004404067223 */ /* 0x080fe2000001003a */
[----:B------:R-:W-:Y:S01]  /*7910*/  ISETP.GE.AND P4, PT, R2, R7, PT ;  /* 0x000000070200720c */ /* 0x000fe20003f86270 */
[----:B------:R-:W-:Y:S01]  /*7920*/  FFMA.FTZ R5, R4, R68, R20 ;  /* 0x0000004404057223 */ /* 0x000fe20000010014 */
[----:B------:R-:W-:Y:S01]  /*7930*/  ISETP.GE.AND P2, PT, R2, R8, PT ;  /* 0x000000080200720c */ /* 0x000fe20003f46270 */
[----:B------:R-:W-:Y:S01]  /*7940*/  FFMA.FTZ R11, R4, R68, R50 ;  /* 0x00000044040b7223 */ /* 0x000fe20000010032 */
[C---:B------:R-:W-:Y:S01]  /*7950*/  ISETP.GE.AND P1, PT, R2.reuse, R10, PT ;  /* 0x0000000a0200720c */ /* 0x040fe20003f26270 */
[----:B------:R-:W1:Y:S01]  /*7960*/  MUFU.TANH R14, R56 ;  /* 0x00000038000e7308 */ /* 0x000e620000002400 */
[----:B------:R-:W-:Y:S01]  /*7970*/  ISETP.GE.AND P3, PT, R2, R9, PT ;  /* 0x000000090200720c */ /* 0x000fe20003f66270 */
[----:B------:R-:W-:Y:S01]  /*7980*/  VIADD R2, R0, 0x28 ;  /* 0x0000002800027836 */ /* 0x000fe20000000000 */
[----:B------:R-:W-:Y:S01]  /*7990*/  FSEL R157, R3, -INF , !P5 ;  /* 0xff800000039d7808 */ /* 0x000fe20006800000 */
[----:B------:R-:W-:Y:S01]  /*79a0*/  FFMA.FTZ R3, R4, R68, R48 ;  /* 0x0000004404037223 */ /* 0x000fe20000010030 */
        /* <DEDUP_REMOVED lines=8> */
[----:B------:R-:W-:Y:S01]  /*7a30*/  MUFU.TANH R20, R57 ;  /* 0x0000003900147308 */ /* 0x000fe20000002400 */
[----:B------:R-:W-:Y:S02]  /*7a40*/  I2FP.F32.S32 R2, R2 ;  /* 0x0000000200027245 */ /* 0x000fe40000201400 */
[----:B------:R-:W-:Y:S01]  /*7a50*/  FSEL R148, R11, -INF , !P1 ;  /* 0xff8000000b947808 */ /* 0x000fe20004800000 */
[----:B------:R-:W-:Y:S01]  /*7a60*/  FMUL.FTZ R11, R54, UR10 ;  /* 0x0000000a360b7c20 */ /* 0x000fe20008410000 */
[----:B------:R-:W-:Y:S01]  /*7a70*/  FSEL R152, R3, -INF , !P3 ;  /* 0xff80000003987808 */ /* 0x000fe20005800000 */
[CC--:B------:R-:W-:Y:S01]  /*7a80*/  FFMA.FTZ R6, R2.reuse, R68.reuse, R16 ;  /* 0x0000004402067223 */ /* 0x0c0fe20000010010 */
[CC--:B--2---:R-:W-:Y:S01]  /*7a90*/  FFMA.FTZ R5, R2.reuse, R68.reuse, R15 ;  /* 0x0000004402057223 */ /* 0x0c4fe2000001000f */
[CC--:B------:R-:W-:Y:S01]  /*7aa0*/  FFMA.FTZ R13, R2.reuse, R68.reuse, R13 ;  /* 0x00000044020d7223 */ /* 0x0c0fe2000001000d */
[----:B------:R-:W-:Y:S01]  /*7ab0*/  FFMA.FTZ R12, R2, R68, R12 ;  /* 0x00000044020c7223 */ /* 0x000fe2000001000c */
[----:B------:R-:W-:Y:S01]  /*7ac0*/  VIADD R2, R0, 0x29 ;  /* 0x0000002900027836 */ /* 0x000fe20000000000 */
[----:B---3--:R-:W-:Y:S01]  /*7ad0*/  FSEL R25, R6, -INF , !P6 ;  /* 0xff80000006197808 */ /* 0x008fe20007000000 */
[----:B------:R-:W2:Y:S01]  /*7ae0*/  MUFU.TANH R15, R60 ;  /* 0x0000003c000f7308 */ /* 0x000ea20000002400 */
[----:B------:R-:W-:Y:S01]  /*7af0*/  FSEL R163, R5, -INF , !P5 ;  /* 0xff80000005a37808 */ /* 0x000fe20006800000 */
[----:B------:R-:W-:Y:S01]  /*7b00*/  FMUL.FTZ R5, R52, UR10 ;  /* 0x0000000a34057c20 */ /* 0x000fe20008410000 */
[----:B------:R-:W-:Y:S01]  /*7b10*/  ISETP.GE.AND P1, PT, R2, R7, PT ;  /* 0x000000070200720c */ /* 0x000fe20003f26270 */
[----:B------:R-:W-:Y:S01]  /*7b20*/  VIADD R3, R0, 0x31 ;  /* 0x0000003100037836 */ /* 0x000fe20000000000 */
[----:B------:R-:W-:-:S02]  /*7b30*/  ISETP.GE.AND P3, PT, R2, R8, PT ;  /* 0x000000080200720c */ /* 0x000fc40003f66270 */
[C---:B------:R-:W-:Y:S01]  /*7b40*/  ISETP.GE.AND P6, PT, R2.reuse, R10, PT ;  /* 0x0000000a0200720c */ /* 0x040fe20003fc6270 */
[----:B------:R3:W-:Y:S01]  /*7b50*/  MUFU.TANH R17, R5 ;  /* 0x0000000500117308 */ /* 0x0007e20000002400 */
[----:B------:R-:W-:Y:S02]  /*7b60*/  ISETP.GE.AND P5, PT, R2, R9, PT ;  /* 0x000000090200720c */ /* 0x000fe40003fa6270 */
[----:B------:R-:W-:Y:S02]  /*7b70*/  I2FP.F32.S32 R2, R2 ;  /* 0x0000000200027245 */ /* 0x000fe40000201400 */
[----:B------:R-:W-:Y:S02]  /*7b80*/  FSEL R149, R13, -INF , !P4 ;  /* 0xff8000000d957808 */ /* 0x000fe40006000000 */
[----:B------:R-:W-:Y:S01]  /*7b90*/  FSEL R153, R12, -INF , !P2 ;  /* 0xff8000000c997808 */ /* 0x000fe20005000000 */
[----:B----4-:R-:W-:Y:S01]  /*7ba0*/  FFMA.FTZ R6, R2, R68, R49 ;  /* 0x0000004402067223 */ /* 0x010fe20000010031 */
[C---:B------:R-:W-:Y:S01]  /*7bb0*/  ISETP.GE.AND P4, PT, R4.reuse, R7, PT ;  /* 0x000000070400720c */ /* 0x040fe20003f86270 */
[----:B------:R4:W-:Y:S01]  /*7bc0*/  MUFU.TANH R16, R11 ;  /* 0x0000000b00107308 */ /* 0x0009e20000002400 */
[----:B------:R-:W-:Y:S01]  /*7bd0*/  ISETP.GE.AND P2, PT, R4, R8, PT ;  /* 0x000000080400720c */ /* 0x000fe20003f46270 */
[-C--:B---3--:R-:W-:Y:S01]  /*7be0*/  FFMA.FTZ R5, R2, R68.reuse, R24 ;  /* 0x0000004402057223 */ /* 0x088fe20000010018 */
[----:B------:R-:W-:Y:S01]  /*7bf0*/  FSEL R24, R6, -INF , !P1 ;  /* 0xff80000006187808 */ /* 0x000fe20004800000 */
[----:B------:R-:W-:Y:S01]  /*7c00*/  FFMA.FTZ R6, R2, R68, R47 ;  /* 0x0000004402067223 */ /* 0x000fe2000001002f */
[----:B------:R-:W-:-:S03]  /*7c10*/  ISETP.GE.AND P1, PT, R4, R10, PT ;  /* 0x0000000a0400720c */ /* 0x000fc60003f26270 */
[----:B------:R-:W3:Y:S01]  /*7c20*/  MUFU.TANH R19, R61 ;  /* 0x0000003d00137308 */ /* 0x000ee20000002400 */
[----:B------:R-:W-:Y:S01]  /*7c30*/  FSEL R162, R5, -INF , !P3 ;  /* 0xff80000005a27808 */ /* 0x000fe20005800000 */
[----:B------:R-:W-:Y:S01]  /*7c40*/  FFMA.FTZ R5, R2, R68, R23 ;  /* 0x0000004402057223 */ /* 0x000fe20000010017 */
[----:B------:R-:W-:Y:S01]  /*7c50*/  ISETP.GE.AND P3, PT, R4, R9, PT ;  /* 0x000000090400720c */ /* 0x000fe20003f66270 */
[----:B------:R-:W-:Y:S01]  /*7c60*/  VIADD R2, R0, 0x38 ;  /* 0x0000003800027836 */ /* 0x000fe20000000000 */
[----:B------:R-:W-:Y:S02]  /*7c70*/  I2FP.F32.S32 R4, R4 ;  /* 0x0000000400047245 */ /* 0x000fe40000201400 */
[----:B------:R-:W-:Y:S01]  /*7c80*/  FSEL R79, R6, -INF , !P6 ;  /* 0xff800000064f7808 */ /* 0x000fe20007000000 */
[----:B------:R1:W-:Y:S01]  /*7c90*/  MUFU.TANH R12, R144 ;  /* 0x00000090000c7308 */ /* 0x0003e20000002400 */
[----:B------:R-:W-:Y:S01]  /*7ca0*/  ISETP.GE.AND P6, PT, R3, R7, PT ;  /* 0x000000070300720c */ /* 0x000fe20003fc6270 */
[CC--:B----4-:R-:W-:Y:S01]  /*7cb0*/  FFMA.FTZ R11, R4.reuse, R68.reuse, R21 ;  /* 0x00000044040b7223 */ /* 0x0d0fe20000010015 */
[----:B-----5:R-:W-:-:S04]  /*7cc0*/  FFMA.FTZ R6, R4, R68, R18 ;  /* 0x0000004404067223 */ /* 0x020fc80000010012 */
[----:B------:R-:W-:Y:S01]  /*7cd0*/  FSEL R23, R11, -INF , !P4 ;  /* 0xff8000000b177808 */ /* 0x000fe20006000000 */
[----:B------:R-:W4:Y:S01]  /*7ce0*/  MUFU.TANH R13, R146 ;  /* 0x00000092000d7308 */ /* 0x000f220000002400 */
[----:B------:R-:W-:Y:S01]  /*7cf0*/  FSEL R160, R6, -INF , !P2 ;  /* 0xff80000006a07808 */ /* 0x000fe20005000000 */
[----:B------:R-:W-:Y:S01]  /*7d00*/  FMUL.FTZ R11, R53, UR10 ;  /* 0x0000000a350b7c20 */ /* 0x000fe20008410000 */
[C---:B------:R-:W-:Y:S02]  /*7d10*/  ISETP.GE.AND P4, PT, R3.reuse, R10, PT ;  /* 0x0000000a0300720c */ /* 0x040fe40003f86270 */
[----:B------:R-:W-:-:S03]  /*7d20*/  ISETP.GE.AND P2, PT, R3, R9, PT ;  /* 0x000000090300720c */ /* 0x000fc60003f46270 */
[----:B------:R-:W5:Y:S01]  /*7d30*/  MUFU.TANH R18, R62 ;  /* 0x0000003e00127308 */ /* 0x000f620000002400 */
[----:B-1----:R-:W-:Y:S01]  /*7d40*/  FSEL R144, R5, -INF , !P5 ;  /* 0xff80000005907808 */ /* 0x002fe20006800000 */
[C---:B------:R-:W-:Y:S01]  /*7d50*/  FFMA.FTZ R5, R4.reuse, R68, R14 ;  /* 0x0000004404057223 */ /* 0x040fe2000001000e */
[----:B------:R-:W-:Y:S01]  /*7d60*/  ISETP.GE.AND P5, PT, R3, R8, PT ;  /* 0x000000080300720c */ /* 0x000fe20003fa6270 */
[-C--:B--2---:R-:W-:Y:S01]  /*7d70*/  FFMA.FTZ R4, R4, R68.reuse, R15 ;  /* 0x0000004404047223 */ /* 0x084fe2000001000f */
[----:B------:R-:W-:Y:S01]  /*7d80*/  I2FP.F32.S32 R3, R3 ;  /* 0x0000000300037245 */ /* 0x000fe20000201400 */
[----:B------:R-:W-:Y:S01]  /*7d90*/  FMUL.FTZ R14, R55, UR10 ;  /* 0x0000000a370e7c20 */ /* 0x000fe20008410000 */
[----:B------:R-:W-:Y:S01]  /*7da0*/  FSEL R161, R5, -INF , !P1 ;  /* 0xff80000005a17808 */ /* 0x000fe20004800000 */
[----:B------:R1:W2:Y:S01]  /*7db0*/  MUFU.TANH R15, R11 ;  /* 0x0000000b000f7308 */ /* 0x0002a20000002400 */
        /* <DEDUP_REMOVED lines=8> */
[----:B---3--:R-:W-:Y:S01]  /*7e40*/  FFMA.FTZ R3, R3, R68, R19 ;  /* 0x0000004403037223 */ /* 0x008fe20000010013 */
[C---:B------:R-:W-:Y:S01]  /*7e50*/  ISETP.GE.AND P6, PT, R2.reuse, R10, PT ;  /* 0x0000000a0200720c */ /* 0x040fe20003fc6270 */
[----:B------:R-:W3:Y:S01]  /*7e60*/  MUFU.TANH R14, R14 ;  /* 0x0000000e000e7308 */ /* 0x000ee20000002400 */
[----:B------:R-:W-:Y:S02]  /*7e70*/  ISETP.GE.AND P5, PT, R2, R9, PT ;  /* 0x000000090200720c */ /* 0x000fe40003fa6270 */
[----:B------:R-:W-:-:S02]  /*7e80*/  I2FP.F32.S32 R2, R2 ;  /* 0x0000000200027245 */ /* 0x000fc40000201400 */
[----:B------:R-:W-:Y:S02]  /*7e90*/  FSEL R164, R3, -INF , !P2 ;  /* 0xff80000003a47808 */ /* 0x000fe40005000000 */
[----:B------:R-:W-:Y:S01]  /*7ea0*/  I2FP.F32.S32 R3, R0 ;  /* 0x0000000000037245 */ /* 0x000fe20000201400 */
[CC--:B------:R-:W-:Y:S01]  /*7eb0*/  FFMA.FTZ R4, R2.reuse, R68.reuse, R17 ;  /* 0x0000004402047223 */ /* 0x0c0fe20000010011 */
[CC--:B-1----:R-:W-:Y:S01]  /*7ec0*/  FFMA.FTZ R11, R2.reuse, R68.reuse, R16 ;  /* 0x00000044020b7223 */ /* 0x0c2fe20000010010 */
[-C--:B----4-:R-:W-:Y:S01]  /*7ed0*/  FFMA.FTZ R5, R2, R68.reuse, R13 ;  /* 0x0000004402057223 */ /* 0x090fe2000001000d */
[----:B------:R-:W-:Y:S01]  /*7ee0*/  FSEL R158, R6, -INF , !P4 ;  /* 0xff800000069e7808 */ /* 0x000fe20006000000 */
[----:B------:R-:W1:Y:S01]  /*7ef0*/  MUFU.TANH R13, R145 ;  /* 0x00000091000d7308 */ /* 0x000e620000002400 */
[----:B------:R-:W-:Y:S01]  /*7f00*/  FSEL R69, R4, -INF , !P1 ;  /* 0xff80000004457808 */ /* 0x000fe20004800000 */
[----:B------:R-:W-:Y:S01]  /*7f10*/  FFMA.FTZ R4, R3, R68, R237 ;  /* 0x0000004403047223 */ /* 0x000fe200000100ed */
[----:B------:R-:W-:Y:S01]  /*7f20*/  ISETP.GE.AND P1, PT, R0, R10, PT ;  /* 0x0000000a0000720c */ /* 0x000fe20003f26270 */
[----:B------:R-:W-:Y:S01]  /*7f30*/  FFMA.FTZ R12, R2, R68, R12 ;  /* 0x00000044020c7223 */ /* 0x000fe2000001000c */
[----:B------:R-:W-:Y:S01]  /*7f40*/  FSEL R170, R11, -INF , !P3 ;  /* 0xff8000000baa7808 */ /* 0x000fe20005800000 */
[C---:B------:R-:W-:Y:S01]  /*7f50*/  VIADD R2, R0.reuse, 0x39 ;  /* 0x0000003900027836 */ /* 0x040fe20000000000 */
[C---:B------:R-:W-:Y:S01]  /*7f60*/  ISETP.GE.AND P4, PT, R0.reuse, R7, PT ;  /* 0x000000070000720c */ /* 0x040fe20003f86270 */
[----:B------:R-:W4:Y:S01]  /*7f70*/  MUFU.TANH R6, R147 ;  /* 0x0000009300067308 */ /* 0x000f220000002400 */
[----:B------:R-:W-:-:S02]  /*7f80*/  ISETP.GE.AND P2, PT, R0, R8, PT ;  /* 0x000000080000720c */ /* 0x000fc40003f46270 */
[----:B------:R-:W-:Y:S01]  /*7f90*/  ISETP.GE.AND P3, PT, R0, R9, PT ;  /* 0x000000090000720c */ /* 0x000fe20003f66270 */
[-C--:B------:R-:W-:Y:S01]  /*7fa0*/  FFMA.FTZ R0, R3, R68.reuse, R239 ;  /* 0x0000004403007223 */ /* 0x080fe200000100ef */
[----:B------:R-:W-:Y:S02]  /*7fb0*/  FSEL R20, R4, -INF , !P1 ;  /* 0xff80000004147808 */ /* 0x000fe40004800000 */
[----:B------:R-:W-:Y:S02]  /*7fc0*/  ISETP.GE.AND P1, PT, R226, 0x3, PT ;  /* 0x00000003e200780c */ /* 0x000fe40003f26270 */
[----:B------:R-:W-:Y:S01]  /*7fd0*/  FSEL R168, R5, -INF , !P5 ;  /* 0xff80000005a87808 */ /* 0x000fe20006800000 */
[----:B------:R-:W-:Y:S01]  /*7fe0*/  FFMA.FTZ R5, R3, R68, R238 ;  /* 0x0000004403057223 */ /* 0x000fe200000100ee */
[----:B------:R-:W-:Y:S02]  /*7ff0*/  FSEL R16, R0, -INF , !P4 ;  /* 0xff80000000107808 */ /* 0x000fe40006000000 */
[----:B------:R-:W-:-:S02]  /*8000*/  I2FP.F32.S32 R0, R2 ;  /* 0x0000000200007245 */ /* 0x000fc40000201400 */
[----:B------:R-:W-:Y:S02]  /*8010*/  FSEL R146, R12, -INF , !P6 ;  /* 0xff8000000c927808 */ /* 0x000fe40007000000 */
[----:B------:R-:W-:Y:S01]  /*8020*/  FSEL R17, R5, -INF , !P2 ;  /* 0xff80000005117808 */ /* 0x000fe20005000000 */
[-C--:B-----5:R-:W-:Y:S01]  /*8030*/  FFMA.FTZ R5, R3, R68.reuse, R18 ;  /* 0x0000004403057223 */ /* 0x0a0fe20000010012 */
[----:B------:R-:W-:Y:S01]  /*8040*/  ISETP.GE.AND P6, PT, R2, R7, PT ;  /* 0x000000070200720c */ /* 0x000fe20003fc6270 */
[----:B--2---:R-:W-:Y:S01]  /*8050*/  FFMA.FTZ R4, R0, R68, R15 ;  /* 0x0000004400047223 */ /* 0x004fe2000001000f */
[----:B------:R-:W-:Y:S01]  /*8060*/  ISETP.GE.AND P5, PT, R2, R8, PT ;  /* 0x000000080200720c */ /* 0x000fe20003fa6270 */
[----:B---3--:R-:W-:Y:S01]  /*8070*/  FFMA.FTZ R3, R0, R68, R14 ;  /* 0x0000004400037223 */ /* 0x008fe2000001000e */
[C---:B------:R-:W-:Y:S02]  /*8080*/  ISETP.GE.AND P4, PT, R2.reuse, R10, PT ;  /* 0x0000000a0200720c */ /* 0x040fe40003f86270 */
[----:B------:R-:W-:Y:S01]  /*8090*/  ISETP.GE.AND P2, PT, R2, R9, PT ;  /* 0x000000090200720c */ /* 0x000fe20003f46270 */
[CC--:B-1----:R-:W-:Y:S01]  /*80a0*/  FFMA.FTZ R2, R0.reuse, R68.reuse, R13 ;  /* 0x0000004400027223 */ /* 0x0c2fe2000001000d */
[----:B----4-:R-:W-:Y:S01]  /*80b0*/  FFMA.FTZ R0, R0, R68, R6 ;  /* 0x0000004400007223 */ /* 0x010fe20000010006 */
[----:B------:R-:W-:-:S02]  /*80c0*/  FSEL R21, R5, -INF , !P3 ;  /* 0xff80000005157808 */ /* 0x000fc40005800000 */
[----:B------:R-:W-:Y:S02]  /*80d0*/  FSEL R55, R4, -INF , !P6 ;  /* 0xff80000004377808 */ /* 0x000fe40007000000 */
[----:B------:R-:W-:Y:S02]  /*80e0*/  FSEL R169, R3, -INF , !P5 ;  /* 0xff80000003a97808 */ /* 0x000fe40006800000 */
        /* <DEDUP_REMOVED lines=10> */
[----:B------:R-:W-:-:S04]  /*8190*/  IMAD R2, R2, R210, RZ ;  /* 0x000000d202027224 */ /* 0x000fc800078e02ff */
[----:B------:R-:W-:Y:S01]  /*81a0*/  IMAD R0, R0, R211, R2 ;  /* 0x000000d300007224 */ /* 0x000fe200078e0202 */
[----:B------:R-:W-:Y:S02]  /*81b0*/  LEA R2, P2, R4, R248, 0x6 ;  /* 0x000000f804027211 */ /* 0x000fe400078430ff */
[----:B------:R-:W4:Y:S01]  /*81c0*/  @!P0 LDC.64 R18, c[0x0][0x218] ;  /* 0x00008600ff128b82 */ /* 0x000f220000000a00 */
[----:B------:R-:W-:Y:S01]  /*81d0*/  IMAD.IADD R3, R5, 0x1, R0 ;  /* 0x0000000105037824 */ /* 0x000fe200078e0200 */
[-C--:B------:R-:W-:Y:S02]  /*81e0*/  @!P0 IADD3 R0, P5, R246, R2.reuse, RZ ;  /* 0x00000002f6008210 */ /* 0x080fe40007fbe0ff */
[----:B------:R-:W-:Y:S02]  /*81f0*/  @!P0 LEA R5, P3, R210, R2, 0x5 ;  /* 0x00000002d2058211 */ /* 0x000fe400078628ff */
[----:B------:R-:W-:Y:S02]  /*8200*/  LEA.HI.X R3, R4, R243, R3, 0x6, P2 ;  /* 0x000000f304037211 */ /* 0x000fe400010f3403 */
[----:B-1----:R-:W-:-:S02]  /*8210*/  @!P0 LEA R14, P6, R2, R14, 0x1 ;  /* 0x0000000e020e8211 */ /* 0x002fc400078c08ff */
        /* <DEDUP_REMOVED lines=33> */
.L_x_1357:
[----:B------:R-:W-:Y:S05]  /*8430*/  BSYNC B0 ;  /* 0x0000000000007941 */ /* 0x000fea0003800000 */
.L_x_1356:
[----:B------:R-:W0:Y:S02]  /*8440*/  LDGDEPBAR ;  /* 0x00000000000079af */ /* 0x000e240000000000 */
.L_x_1355:
        /* <DEDUP_REMOVED lines=19> */
[----:B-12---:R-:W1:Y:S01]  /*8580*/  SHFL.BFLY PT, R4, R0, 0x1, 0x1f ;  /* 0x0c201f0000047f89 */ /* 0x006e6200000e0000 */
[----:B------:R-:W-:-:S04]  /*8590*/  FMNMX.FTZ R2, R41, R2, !PT ;  /* 0x0000000229027209 */ /* 0x000fc80007810000 */
[----:B------:R-:W-:-:S04]  /*85a0*/  FMNMX.FTZ R2, R38, R2, !PT ;  /* 0x0000000226027209 */ /* 0x000fc80007810000 */
[----:B------:R-:W-:-:S04]  /*85b0*/  FMNMX.FTZ R2, R36, R2, !PT ;  /* 0x0000000224027209 */ /* 0x000fc80007810000 */
[----:B------:R-:W-:-:S04]  /*85c0*/  FMNMX.FTZ R2, R156, R2, !PT ;  /* 0x000000029c027209 */ /* 0x000fc80007810000 */
[----:B------:R-:W-:-:S04]  /*85d0*/  FMNMX.FTZ R2, R155, R2, !PT ;  /* 0x000000029b027209 */ /* 0x000fc80007810000 */
[----:B------:R-:W-:Y:S02]  /*85e0*/  FMNMX.FTZ R3, R154, R2, !PT ;  /* 0x000000029a037209 */ /* 0x000fe40007810000 */
[----:B------:R-:W-:Y:S02]  /*85f0*/  FMNMX.FTZ R2, R71, R20, !PT ;  /* 0x0000001447027209 */ /* 0x000fe40007810000 */
[----:B-1----:R-:W-:Y:S02]  /*8600*/  FMNMX.FTZ R223, R0, R4, !PT ;  /* 0x0000000400df7209 */ /* 0x002fe40007810000 */
[----:B------:R-:W-:Y:S02]  /*8610*/  FMNMX.FTZ R3, R151, R3, !PT ;  /* 0x0000000397037209 */ /* 0x000fe40007810000 */
[----:B------:R-:W-:Y:S01]  /*8620*/  FMNMX.FTZ R2, R44, R2, !PT ;  /* 0x000000022c027209 */ /* 0x000fe20007810000 */
[C---:B------:R-:W-:Y:S01]  /*8630*/  FMUL.FTZ R0, R223.reuse, UR6 ;  /* 0x00000006df007c20 */ /* 0x040fe20008410000 */
[----:B------:R-:W-:-:S02]  /*8640*/  FSETP.NEU.FTZ.AND P5, PT, R223, -INF , PT ;  /* 0xff800000df00780b */ /* 0x000fc40003fbd000 */
[----:B------:R-:W-:Y:S02]  /*8650*/  FMNMX.FTZ R3, R166, R3, !PT ;  /* 0x00000003a6037209 */ /* 0x000fe40007810000 */
[----:B------:R-:W-:Y:S02]  /*8660*/  FMNMX.FTZ R2, R40, R2, !PT ;  /* 0x0000000228027209 */ /* 0x000fe40007810000 */
[----:B------:R-:W-:Y:S02]  /*8670*/  FSEL R0, R0, RZ, P5 ;  /* 0x000000ff00007208 */ /* 0x000fe40002800000 */
[----:B------:R-:W-:Y:S02]  /*8680*/  FMNMX.FTZ R3, R165, R3, !PT ;  /* 0x00000003a5037209 */ /* 0x000fe40007810000 */
[----:B------:R-:W-:Y:S01]  /*8690*/  FMNMX.FTZ R2, R37, R2, !PT ;  /* 0x0000000225027209 */ /* 0x000fe20007810000 */
[--C-:B------:R-:W-:Y:S01]  /*86a0*/  FFMA.FTZ R4, R16, UR6, -R0.reuse ;  /* 0x0000000610047c23 */ /* 0x100fe20008010800 */
[----:B------:R-:W-:Y:S01]  /*86b0*/  FMNMX.FTZ R3, R163, R3, !PT ;  /* 0x00000003a3037209 */ /* 0x000fe20007810000 */
[----:B------:R-:W-:Y:S01]  /*86c0*/  FFMA.FTZ R5, R31, UR6, -R0 ;  /* 0x000000061f057c23 */ /* 0x000fe20008010800 */
[----:B------:R-:W-:Y:S01]  /*86d0*/  FMNMX.FTZ R2, R35, R2, !PT ;  /* 0x0000000223027209 */ /* 0x000fe20007810000 */
[----:B------:R1:W-:Y:S01]  /*86e0*/  MUFU.EX2 R241, R4 ;  /* 0x0000000400f17308 */ /* 0x0003e20000000800 */
[----:B------:R-:W-:-:S04]  /*86f0*/  FMNMX.FTZ R3, R162, R3, !PT ;  /* 0x00000003a2037209 */ /* 0x000fc80007810000 */
[----:B------:R-:W-:-:S03]  /*8700*/  FMNMX.FTZ R3, R160, R3, !PT ;  /* 0x00000003a0037209 */ /* 0x000fc60007810000 */
[----:B------:R2:W3:Y:S01]  /*8710*/  MUFU.EX2 R240, R5 ;  /* 0x0000000500f07308 */ /* 0x0004e20000000800 */
        /* <DEDUP_REMOVED lines=10> */
[----:B--2---:R-:W-:Y:S01]  /*87c0*/  FMNMX.FTZ R5, R150, R4, !PT ;  /* 0x0000000496057209 */ /* 0x004fe20007810000 */
[----:B------:R-:W-:Y:S01]  /*87d0*/  FFMA.FTZ R3, R33, UR6, -R0 ;  /* 0x0000000621037c23 */ /* 0x000fe20008010800 */
[----:B------:R-:W-:Y:S02]  /*87e0*/  FMNMX.FTZ R4, R39, R11, !PT ;  /* 0x0000000b27047209 */ /* 0x000fe40007810000 */
[----:B------:R-:W-:Y:S02]  /*87f0*/  FMNMX.FTZ R5, R148, R5, !PT ;  /* 0x0000000594057209 */ /* 0x000fe40007810000 */
[----:B---3--:R-:W-:Y:S01]  /*8800*/  F2FP.F16.F32.PACK_AB R16, R240, R241 ;  /* 0x000000f1f010723e */ /* 0x008fe200000000ff */
[----:B------:R2:W3:Y:S01]  /*8810*/  MUFU.EX2 R238, R3 ;  /* 0x0000000300ee7308 */ /* 0x0004e20000000800 */
[----:B-1----:R-:W-:-:S05]  /*8820*/  FMNMX.FTZ R2, R169, R6, !PT ;  /* 0x00000006a9027209 */ /* 0x002fca0007810000 */
[----:B------:R-:W1:Y:S01]  /*8830*/  SHFL.BFLY PT, R6, R2, 0x2, 0x1f ;  /* 0x0c401f0002067f89 */ /* 0x000e6200000e0000 */
[----:B--2---:R-:W-:Y:S02]  /*8840*/  FMNMX.FTZ R3, R78, R4, !PT ;  /* 0x000000044e037209 */ /* 0x004fe40007810000 */
        /* <DEDUP_REMOVED lines=10> */
[----:B-1----:R-:W-:Y:S01]  /*88f0*/  FMNMX.FTZ R2, R2, R6, !PT ;  /* 0x0000000602027209 */ /* 0x002fe20007810000 */
[----:B--2---:R-:W-:-:S04]  /*8900*/  FFMA.FTZ R5, R30, UR6, -R0 ;  /* 0x000000061e057c23 */ /* 0x004fc80008010800 */
[----:B------:R-:W1:Y:S01]  /*8910*/  SHFL.BFLY PT, R11, R2, 0x1, 0x1f ;  /* 0x0c201f00020b7f89 */ /* 0x000e6200000e0000 */
[----:B------:R2:W-:Y:S02]  /*8920*/  MUFU.EX2 R236, R5 ;  /* 0x0000000500ec7308 */ /* 0x0005e40000000800 */
[----:B--2---:R-:W-:Y:S02]  /*8930*/  FMNMX.FTZ R5, R157, R3, !PT ;  /* 0x000000039d057209 */ /* 0x004fe40007810000 */
[----:B------:R-:W-:Y:S01]  /*8940*/  FMNMX.FTZ R3, R146, R4, !PT ;  /* 0x0000000492037209 */ /* 0x000fe20007810000 */
[----:B------:R-:W-:Y:S01]  /*8950*/  FFMA.FTZ R4, R29, UR6, -R0 ;  /* 0x000000061d047c23 */ /* 0x000fe20008010800 */
[----:B------:R-:W-:Y:S02]  /*8960*/  FMNMX.FTZ R5, R152, R5, !PT ;  /* 0x0000000598057209 */ /* 0x000fe40007810000 */
[----:B------:R-:W-:Y:S01]  /*8970*/  FMNMX.FTZ R3, R145, R3, !PT ;  /* 0x0000000391037209 */ /* 0x000fe20007810000 */
[----:B------:R2:W-:Y:S01]  /*8980*/  MUFU.EX2 R234, R4 ;  /* 0x0000000400ea7308 */ /* 0x0005e20000000800 */
[----:B------:R-:W-:-:S02]  /*8990*/  FMNMX.FTZ R5, R153, R5, !PT ;  /* 0x0000000599057209 */ /* 0x000fc40007810000 */
[----:B-1----:R-:W-:Y:S01]  /*89a0*/  FMNMX.FTZ R222, R2, R11, !PT ;  /* 0x0000000b02de7209 */ /* 0x002fe20007810000 */
[----:B------:R-:W1:Y:S01]  /*89b0*/  SHFL.BFLY PT, R6, R3, 0x2, 0x1f ;  /* 0x0c401f0003067f89 */ /* 0x000e6200000e0000 */
[----:B------:R-:W-:Y:S01]  /*89c0*/  FMNMX.FTZ R5, R144, R5, !PT ;  /* 0x0000000590057209 */ /* 0x000fe20007810000 */
[--C-:B------:R-:W-:Y:S01]  /*89d0*/  FFMA.FTZ R2, R24, UR6, -R0.reuse ;  /* 0x0000000618027c23 */ /* 0x100fe20008010800 */
[----:B------:R-:W-:Y:S02]  /*89e0*/  FSETP.NEU.FTZ.AND P4, PT, R222, -INF , PT ;  /* 0xff800000de00780b */ /* 0x000fe40003f9d000 */
[----:B------:R-:W-:Y:S01]  /*89f0*/  FMNMX.FTZ R5, R167, R5, !PT ;  /* 0x00000005a7057209 */ /* 0x000fe20007810000 */
[----:B------:R3:W-:Y:S03]  /*8a00*/  MUFU.EX2 R217, R2 ;  /* 0x0000000200d97308 */ /* 0x0007e60000000800 */
[----:B------:R-:W-:Y:S01]  /*8a10*/  FMNMX.FTZ R5, R164, R5, !PT ;  /* 0x00000005a4057209 */ /* 0x000fe20007810000 */
[----:B--2---:R-:W-:-:S03]  /*8a20*/  FFMA.FTZ R4, R28, UR6, -R0 ;  /* 0x000000061c047c23 */ /* 0x004fc60008010800 */
[----:B------:R-:W-:Y:S01]  /*8a30*/  FMNMX.FTZ R5, R168, R5, !PT ;  /* 0x00000005a8057209 */ /* 0x000fe20007810000 */
[----:B------:R-:W-:Y:S01]  /*8a40*/  LDSM.16.MT88.4 R28, [R197+0x6800] ;  /* 0x00680000c51c783b */ /* 0x000fe20000004200 */
[----:B------:R2:W-:Y:S02]  /*8a50*/  MUFU.EX2 R232, R4 ;  /* 0x0000000400e87308 */ /* 0x0005e40000000800 */
[----:B------:R-:W-:Y:S01]  /*8a60*/  FMNMX.FTZ R5, R147, R5, !PT ;  /* 0x0000000593057209 */ /* 0x000fe20007810000 */
[----:B---3--:R-:W-:Y:S01]  /*8a70*/  FFMA.FTZ R2, R23, UR6, -R0 ;  /* 0x0000000617027c23 */ /* 0x008fe20008010800 */
[----:B-1----:R-:W-:-:S03]  /*8a80*/  FMNMX.FTZ R3, R3, R6, !PT ;  /* 0x0000000603037209 */ /* 0x002fc60007810000 */
[----:B------:R-:W-:Y:S01]  /*8a90*/  SHFL.BFLY PT, R6, R5, 0x2, 0x1f ;  /* 0x0c401f0005067f89 */ /* 0x000fe200000e0000 */
[----:B------:R1:W-:Y:S03]  /*8aa0*/  MUFU.EX2 R233, R2 ;  /* 0x0000000200e97308 */ /* 0x0003e60000000800 */
[----:B------:R-:W3:Y:S01]  /*8ab0*/  SHFL.BFLY PT, R11, R3, 0x1, 0x1f ;  /* 0x0c201f00030b7f89 */ /* 0x000ee200000e0000 */
[----:B--2---:R-:W-:-:S04]  /*8ac0*/  FFMA.FTZ R4, R27, UR6, -R0 ;  /* 0x000000061b047c23 */ /* 0x004fc80008010800 */
[----:B------:R2:W-:Y:S01]  /*8ad0*/  MUFU.EX2 R231, R4 ;  /* 0x0000000400e77308 */ /* 0x0005e20000000800 */
[----:B-1----:R-:W-:-:S07]  /*8ae0*/  FFMA.FTZ R2, R22, UR6, -R0 ;  /* 0x0000000616027c23 */ /* 0x002fce0008010800 */
[----:B------:R-:W-:Y:S01]  /*8af0*/  MUFU.EX2 R235, R2 ;  /* 0x0000000200eb7308 */ /* 0x000fe20000000800 */
[----:B---3--:R-:W-:Y:S01]  /*8b00*/  FMNMX.FTZ R221, R3, R11, !PT ;  /* 0x0000000b03dd7209 */ /* 0x008fe20007810000 */
[----:B--2---:R-:W-:-:S03]  /*8b10*/  FFMA.FTZ R4, R26, UR6, -R0 ;  /* 0x000000061a047c23 */ /* 0x004fc60008010800 */
[----:B------:R-:W-:-:S03]  /*8b20*/  FSETP.NEU.FTZ.AND P3, PT, R221, -INF , PT ;  /* 0xff800000dd00780b */ /* 0x000fc60003f7d000 */
[----:B------:R1:W-:Y:S01]  /*8b30*/  MUFU.EX2 R219, R4 ;  /* 0x0000000400db7308 */ /* 0x0003e20000000800 */
[----:B------:R-:W-:-:S05]  /*8b40*/  FMUL.FTZ R3, R221, UR6 ;  /* 0x00000006dd037c20 */ /* 0x000fca0008410000 */
[----:B------:R-:W-:Y:S01]  /*8b50*/  FSEL R3, R3, RZ, P3 ;  /* 0x000000ff03037208 */ /* 0x000fe20001800000 */
[----:B-1----:R-:W-:Y:S02]  /*8b60*/  FFMA.FTZ R4, R25, UR6, -R0 ;  /* 0x0000000619047c23 */ /* 0x002fe40008010800 */
[----:B------:R-:W-:Y:S02]  /*8b70*/  LDSM.16.MT88.4 R24, [R200+0x6000] ;  /* 0x00600000c818783b */ /* 0x000fe40000004200 */
[----:B------:R1:W-:Y:S02]  /*8b80*/  MUFU.EX2 R218, R4 ;  /* 0x0000000400da7308 */ /* 0x0003e40000000800 */
[----:B-1----:R-:W-:-:S05]  /*8b90*/  FMUL.FTZ R4, R222, UR6 ;  /* 0x00000006de047c20 */ /* 0x002fca0008410000 */
[----:B------:R-:W-:-:S05]  /*8ba0*/  FSEL R4, R4, RZ, P4 ;  /* 0x000000ff04047208 */ /* 0x000fca0002000000 */
[----:B------:R-:W-:-:S04]  /*8bb0*/  FFMA.FTZ R2, R17, UR6, -R4 ;  /* 0x0000000611027c23 */ /* 0x000fc80008010804 */
[----:B------:R1:W-:Y:S02]  /*8bc0*/  MUFU.EX2 R215, R2 ;  /* 0x0000000200d77308 */ /* 0x0003e40000000800 */
[----:B-1----:R-:W-:Y:S01]  /*8bd0*/  FMNMX.FTZ R2, R5, R6, !PT ;  /* 0x0000000605027209 */ /* 0x002fe20007810000 */
[----:B------:R-:W-:-:S04]  /*8be0*/  FFMA.FTZ R5, R41, UR6, -R4 ;  /* 0x0000000629057c23 */ /* 0x000fc80008010804 */
[----:B------:R-:W1:Y:S01]  /*8bf0*/  SHFL.BFLY PT, R6, R2, 0x1, 0x1f ;  /* 0x0c201f0002067f89 */ /* 0x000e6200000e0000 */
[----:B------:R2:W3:Y:S02]  /*8c00*/  MUFU.EX2 R213, R5 ;  /* 0x0000000500d57308 */ /* 0x0004e40000000800 */
[----:B--2---:R-:W-:Y:S01]  /*8c10*/  FFMA.FTZ R5, R38, UR6, -R4 ;  /* 0x0000000626057c23 */ /* 0x004fe20008010804 */
[----:B---3--:R-:W-:-:S05]  /*8c20*/  F2FP.F16.F32.PACK_AB R17, R213, R215 ;  /* 0x000000d7d511723e */ /* 0x008fca00000000ff */
[----:B------:R2:W-:Y:S01]  /*8c30*/  MUFU.EX2 R214, R5 ;  /* 0x0000000500d67308 */ /* 0x0005e20000000800 */
[----:B-1----:R-:W-:Y:S01]  /*8c40*/  FMNMX.FTZ R220, R2, R6, !PT ;  /* 0x0000000602dc7209 */ /* 0x002fe20007810000 */
[----:B------:R-:W-:Y:S01]  /*8c50*/  FFMA.FTZ R2, R40, UR6, -R3 ;  /* 0x0000000628027c23 */ /* 0x000fe20008010803 */
[----:B------:R-:W-:Y:S02]  /*8c60*/  FSEL R6, R221, RZ, P3 ;  /* 0x000000ffdd067208 */ /* 0x000fe40001800000 */
[----:B------:R-:W-:-:S03]  /*8c70*/  FSETP.NEU.FTZ.AND P2, PT, R220, -INF , PT ;  /* 0xff800000dc00780b */ /* 0x000fc60003f5d000 */
[----:B------:R1:W-:Y:S01]  /*8c80*/  MUFU.EX2 R193, R2 ;  /* 0x0000000200c17308 */ /* 0x0003e20000000800 */
[----:B------:R-:W-:-:S04]  /*8c90*/  FADD.FTZ R6, R71, -R6 ;  /* 0x8000000647067221 */ /* 0x000fc80000010000 */
[----:B------:R-:W-:Y:S01]  /*8ca0*/  FMUL.FTZ R6, R6, UR6 ;  /* 0x0000000606067c20 */ /* 0x000fe20008410000 */
[----:B--2---:R-:W-:-:S03]  /*8cb0*/  FFMA.FTZ R5, R36, UR6, -R4 ;  /* 0x0000000624057c23 */ /* 0x004fc60008010804 */
[----:B------:R2:W3:Y:S01]  /*8cc0*/  MUFU.EX2 R54, R6 ;  /* 0x0000000600367308 */ /* 0x0004e20000000800 */
[----:B-1----:R-:W-:-:S07]  /*8cd0*/  FMUL.FTZ R2, R220, UR6 ;  /* 0x00000006dc027c20 */ /* 0x002fce0008410000 */
[----:B------:R1:W4:Y:S01]  /*8ce0*/  MUFU.EX2 R216, R5 ;  /* 0x0000000500d87308 */ /* 0x0003220000000800 */
[----:B------:R-:W-:-:S05]  /*8cf0*/  FSEL R2, R2, RZ, P2 ;  /* 0x000000ff02027208 */ /* 0x000fca0001000000 */
[----:B------:R-:W-:Y:S01]  /*8d00*/  FFMA.FTZ R11, R39, UR6, -R2 ;  /* 0x00000006270b7c23 */ /* 0x000fe20008010802 */
[----:B--2---:R-:W-:Y:S01]  /*8d10*/  FSEL R6, R223, RZ, P5 ;  /* 0x000000ffdf067208 */ /* 0x004fe20002800000 */
[-C--:B---3--:R-:W-:Y:S01]  /*8d20*/  FMUL.FTZ R80, R80, R54.reuse ;  /* 0x0000003650507220 */ /* 0x088fe20000410000 */
[-C--:B------:R-:W-:Y:S01]  /*8d30*/  FMUL.FTZ R81, R81, R54.reuse ;  /* 0x0000003651517220 */ /* 0x080fe20000410000 */
[----:B------:R-:W-:Y:S01]  /*8d40*/  MUFU.EX2 R190, R11 ;  /* 0x0000000b00be7308 */ /* 0x000fe20000000800 */
[-C--:B------:R-:W-:Y:S01]  /*8d50*/  FMUL.FTZ R92, R92, R54.reuse ;  /* 0x000000365c5c7220 */ /* 0x080fe20000410000 */
[----:B------:R-:W-:Y:S01]  /*8d60*/  FADD.FTZ R6, R73, -R6 ;  /* 0x8000000649067221 */ /* 0x000fe20000010000 */
[----:B------:R-:W-:Y:S01]  /*8d70*/  FMUL.FTZ R93, R93, R54 ;  /* 0x000000365d5d7220 */ /* 0x000fe20000410000 */
[--C-:B-1----:R-:W-:Y:S01]  /*8d80*/  FFMA.FTZ R5, R20, UR6, -R3.reuse ;  /* 0x0000000614057c23 */ /* 0x102fe20008010803 */
[----:B----4-:R-:W-:Y:S01]  /*8d90*/  F2FP.F16.F32.PACK_AB R19, R216, R214 ;  /* 0x000000d6d813723e */ /* 0x010fe200000000ff */
[----:B------:R-:W-:Y:S01]  /*8da0*/  FMUL.FTZ R6, R6, UR6 ;  /* 0x0000000606067c20 */ /* 0x000fe20008410000 */
        /* <DEDUP_REMOVED lines=9> */
[----:B------:R-:W2:Y:S01]  /*8e40*/  MUFU.EX2 R52, R6 ;  /* 0x0000000600347308 */ /* 0x000ea20000000800 */
[-C--:B------:R-:W-:Y:S01]  /*8e50*/  FMUL.FTZ R116, R116, R54.reuse ;  /* 0x0000003674747220 */ /* 0x080fe20000410000 */
[-C--:B------:R-:W-:Y:S01]  /*8e60*/  FMUL.FTZ R117, R117, R54.reuse ;  /* 0x0000003675757220 */ /* 0x080fe20000410000 */
[-C--:B------:R-:W-:Y:S01]  /*8e70*/  FMUL.FTZ R124, R124, R54.reuse ;  /* 0x000000367c7c7220 */ /* 0x080fe20000410000 */
[----:B------:R-:W-:Y:S01]  /*8e80*/  FMUL.FTZ R125, R125, R54 ;  /* 0x000000367d7d7220 */ /* 0x000fe20000410000 */
[----:B-1----:R-:W-:-:S04]  /*8e90*/  FFMA.FTZ R5, R44, UR6, -R3 ;  /* 0x000000062c057c23 */ /* 0x002fc80008010803 */
[----:B------:R1:W3:Y:S01]  /*8ea0*/  MUFU.EX2 R194, R5 ;  /* 0x0000000500c27308 */ /* 0x0002e20000000800 */
        /* <DEDUP_REMOVED lines=9> */
[-C--:B------:R-:W-:Y:S01]  /*8f40*/  FMUL.FTZ R96, R96, R52.reuse ;  /* 0x0000003460607220 */ /* 0x080fe20000410000 */
[-C--:B------:R-:W-:Y:S01]  /*8f50*/  FMUL.FTZ R97, R97, R52.reuse ;  /* 0x0000003461617220 */ /* 0x080fe20000410000 */
[----:B------:R-:W-:Y:S01]  /*8f60*/  FMUL.FTZ R104, R104, R52 ;  /* 0x0000003468687220 */ /* 0x000fe20000410000 */
[----:B------:R-:W-:Y:S01]  /*8f70*/  MUFU.EX2 R180, R6 ;  /* 0x0000000600b47308 */ /* 0x000fe20000000800 */
[--C-:B-1----:R-:W-:Y:S01]  /*8f80*/  FFMA.FTZ R5, R37, UR6, -R3.reuse ;  /* 0x0000000625057c23 */ /* 0x102fe20008010803 */
[----:B---3--:R-:W-:Y:S01]  /*8f90*/  F2FP.F16.F32.PACK_AB R12, R194, R192 ;  /* 0x000000c0c20c723e */ /* 0x008fe200000000ff */
[-C--:B------:R-:W-:Y:S01]  /*8fa0*/  FMUL.FTZ R105, R105, R52.reuse ;  /* 0x0000003469697220 */ /* 0x080fe20000410000 */
[-C--:B------:R-:W-:Y:S01]  /*8fb0*/  FMUL.FTZ R112, R112, R52.reuse ;  /* 0x0000003470707220 */ /* 0x080fe20000410000 */
[-C--:B------:R-:W-:Y:S01]  /*8fc0*/  FMUL.FTZ R113, R113, R52.reuse ;  /* 0x0000003471717220 */ /* 0x080fe20000410000 */
[-C--:B------:R-:W-:Y:S01]  /*8fd0*/  FMUL.FTZ R120, R120, R52.reuse ;  /* 0x0000003478787220 */ /* 0x080fe20000410000 */
[----:B------:R-:W-:Y:S01]  /*8fe0*/  FMUL.FTZ R121, R121, R52 ;  /* 0x0000003479797220 */ /* 0x000fe20000410000 */
[----:B------:R1:W2:Y:S01]  /*8ff0*/  MUFU.EX2 R195, R5 ;  /* 0x0000000500c37308 */ /* 0x0002a20000000800 */
[----:B------:R-:W-:Y:S01]  /*9000*/  LDSM.16.MT88.4 R36, [R198+0x6800] ;  /* 0x00680000c624783b */ /* 0x000fe20000004200 */
[----:B-1----:R-:W-:Y:S01]  /*9010*/  FFMA.FTZ R5, R35, UR6, -R3 ;  /* 0x0000000623057c23 */ /* 0x002fe20008010803 */
[----:B--2---:R-:W-:-:S02]  /*9020*/  F2FP.F16.F32.PACK_AB R14, R195, R193 ;  /* 0x000000c1c30e723e */ /* 0x004fc400000000ff */
[----:B------:R-:W-:Y:S03]  /*9030*/  LDSM.16.MT88.4 R32, [R198+0x6000] ;  /* 0x00600000c620783b */ /* 0x000fe60000004200 */
[----:B------:R1:W-:Y:S02]  /*9040*/  MUFU.EX2 R212, R5 ;  /* 0x0000000500d47308 */ /* 0x0003e40000000800 */
[--C-:B-1----:R-:W-:Y:S02]  /*9050*/  FFMA.FTZ R5, R21, UR6, -R2.reuse ;  /* 0x0000000615057c23 */ /* 0x102fe40008010802 */
[----:B------:R-:W1:Y:S04]  /*9060*/  LDSM.16.MT88.4 R20, [R197+0x6000] ;  /* 0x00600000c514783b */ /* 0x000e680000004200 */
[----:B------:R2:W-:Y:S02]  /*9070*/  MUFU.EX2 R187, R5 ;  /* 0x0000000500bb7308 */ /* 0x0005e40000000800 */
[----:B--2---:R-:W-:-:S06]  /*9080*/  FFMA.FTZ R5, R45, UR6, -R2 ;  /* 0x000000062d057c23 */ /* 0x004fcc0008010802 */
[----:B------:R2:W3:Y:S02]  /*9090*/  MUFU.EX2 R189, R5 ;  /* 0x0000000500bd7308 */ /* 0x0004e40000000800 */
[----:B--2---:R-:W-:Y:S01]  /*90a0*/  FFMA.FTZ R5, R42, UR6, -R2 ;  /* 0x000000062a057c23 */ /* 0x004fe20008010802 */
[----:B---3--:R-:W-:-:S05]  /*90b0*/  F2FP.F16.F32.PACK_AB R13, R189, R187 ;  /* 0x000000bbbd0d723e */ /* 0x008fca00000000ff */
[----:B------:R2:W3:Y:S02]  /*90c0*/  MUFU.EX2 R191, R5 ;  /* 0x0000000500bf7308 */ /* 0x0004e40000000800 */
[----:B--2---:R-:W-:Y:S02]  /*90d0*/  FSEL R5, R220, RZ, P2 ;  /* 0x000000ffdc057208 */ /* 0x004fe40001000000 */
[----:B---3--:R-:W-:-:S03]  /*90e0*/  F2FP.F16.F32.PACK_AB R15, R190, R191 ;  /* 0x000000bfbe0f723e */ /* 0x008fc600000000ff */
[----:B------:R-:W-:-:S04]  /*90f0*/  FADD.FTZ R5, R70, -R5 ;  /* 0x8000000546057221 */ /* 0x000fc80000010000 */
[----:B------:R-:W-:-:S04]  /*9100*/  FMUL.FTZ R5, R5, UR6 ;  /* 0x0000000605057c20 */ /* 0x000fc80008410000 */
[----:B------:R2:W3:Y:S02]  /*9110*/  MUFU.EX2 R53, R5 ;  /* 0x0000000500357308 */ /* 0x0004e40000000800 */
[----:B--2---:R-:W-:Y:S01]  /*9120*/  FFMA.FTZ R5, R43, UR6, -R3 ;  /* 0x000000062b057c23 */ /* 0x004fe20008010803 */
[-C--:B---3--:R-:W-:Y:S01]  /*9130*/  FMUL.FTZ R82, R82, R53.reuse ;  /* 0x0000003552527220 */ /* 0x088fe20000410000 */
[----:B------:R-:W2:Y:S01]  /*9140*/  LDSM.16.MT88.4 R40, [R199+0x6000] ;  /* 0x00600000c728783b */ /* 0x000ea20000004200 */
[----:B------:R-:W-:-:S03]  /*9150*/  FMUL.FTZ R83, R83, R53 ;  /* 0x0000003553537220 */ /* 0x000fc60000410000 */
[----:B------:R3:W-:Y:S01]  /*9160*/  MUFU.EX2 R188, R5 ;  /* 0x0000000500bc7308 */ /* 0x0007e20000000800 */
[-C--:B------:R-:W-:Y:S01]  /*9170*/  FMUL.FTZ R94, R94, R53.reuse ;  /* 0x000000355e5e7220 */ /* 0x080fe20000410000 */
[-C--:B------:R-:W-:Y:S01]  /*9180*/  FMUL.FTZ R95, R95, R53.reuse ;  /* 0x000000355f5f7220 */ /* 0x080fe20000410000 */
[-C--:B------:R-:W-:Y:S01]  /*9190*/  FMUL.FTZ R134, R134, R53.reuse ;  /* 0x0000003586867220 */ /* 0x080fe20000410000 */
[-C--:B------:R-:W-:Y:S01]  /*91a0*/  FMUL.FTZ R135, R135, R53.reuse ;  /* 0x0000003587877220 */ /* 0x080fe20000410000 */
[-C--:B------:R-:W-:Y:S01]  /*91b0*/  FMUL.FTZ R142, R142, R53.reuse ;  /* 0x000000358e8e7220 */ /* 0x080fe20000410000 */
[C---:B-1----:R-:W-:Y:S01]  /*91c0*/  HMMA.16816.F32 R48, R12.reuse, R20, R80 ;  /* 0x000000140c30723c */ /* 0x042fe20000001850 */
        /* <DEDUP_REMOVED lines=9> */
[----:B------:R-:W-:Y:S01]  /*9260*/  FMUL.FTZ R127, R127, R53 ;  /* 0x000000357f7f7220 */ /* 0x000fe20000410000 */
[----:B---3--:R-:W-:Y:S01]  /*9270*/  FSEL R5, R222, RZ, P4 ;  /* 0x000000ffde057208 */ /* 0x008fe20002000000 */
[----:B------:R-:W-:Y:S04]  /*9280*/  HMMA.16816.F32 R100, R12, R24, R100 ;  /* 0x000000180c64723c */ /* 0x000fe80000001864 */
[----:B------:R-:W-:-:S02]  /*9290*/  FADD.FTZ R5, R72, -R5 ;  /* 0x8000000548057221 */ /* 0x000fc40000010000 */
[----:B------:R-:W-:Y:S02]  /*92a0*/  HMMA.16816.F32 R108, R12, R26, R108 ;  /* 0x0000001a0c6c723c */ /* 0x000fe4000000186c */
[----:B------:R-:W-:-:S04]  /*92b0*/  FMUL.FTZ R5, R5, UR6 ;  /* 0x0000000605057c20 */ /* 0x000fc80008410000 */
[----:B------:R1:W3:Y:S01]  /*92c0*/  MUFU.EX2 R11, R5 ;  /* 0x00000005000b7308 */ /* 0x0002e20000000800 */
[C---:B------:R-:W-:Y:S06]  /*92d0*/  HMMA.16816.F32 R116, R12.reuse, R32, R116 ;  /* 0x000000200c74723c */ /* 0x040fec0000001874 */
[C---:B------:R-:W-:Y:S06]  /*92e0*/  HMMA.16816.F32 R124, R12.reuse, R34, R124 ;  /* 0x000000220c7c723c */ /* 0x040fec000000187c */
[----:B--2---:R-:W-:Y:S01]  /*92f0*/  HMMA.16816.F32 R60, R12, R40, R132 ;  /* 0x000000280c3c723c */ /* 0x004fe20000001884 */
[--C-:B-1----:R-:W-:Y:S01]  /*9300*/  FFMA.FTZ R5, R64, UR6, -R3.reuse ;  /* 0x0000000640057c23 */ /* 0x102fe20008010803 */
[-C--:B---3--:R-:W-:Y:S01]  /*9310*/  FMUL.FTZ R86, R86, R11.reuse ;  /* 0x0000000b56567220 */ /* 0x088fe20000410000 */
[-C--:B------:R-:W-:Y:S01]  /*9320*/  FMUL.FTZ R87, R87, R11.reuse ;  /* 0x0000000b57577220 */ /* 0x080fe20000410000 */
[-C--:B------:R-:W-:Y:S01]  /*9330*/  FMUL.FTZ R90, R90, R11.reuse ;  /* 0x0000000b5a5a7220 */ /* 0x080fe20000410000 */
[----:B------:R1:W-:Y:S01]  /*9340*/  MUFU.EX2 R186, R5 ;  /* 0x0000000500ba7308 */ /* 0x0003e20000000800 */
        /* <DEDUP_REMOVED lines=11> */
[----:B------:R-:W2:Y:S01]  /*9400*/  LDSM.16.MT88.4 R20, [R199+0x6800] ;  /* 0x00680000c714783b */ /* 0x000ea20000004200 */
[-C--:B------:R-:W-:Y:S01]  /*9410*/  FMUL.FTZ R114, R114, R11.reuse ;  /* 0x0000000b72727220 */ /* 0x080fe20000410000 */
[-C--:B------:R-:W-:Y:S01]  /*9420*/  FMUL.FTZ R115, R115, R11.reuse ;  /* 0x0000000b73737220 */ /* 0x080fe20000410000 */
[-C--:B------:R-:W-:Y:S01]  /*9430*/  FMUL.FTZ R122, R122, R11.reuse ;  /* 0x0000000b7a7a7220 */ /* 0x080fe20000410000 */
[----:B------:R-:W-:Y:S01]  /*9440*/  FMUL.FTZ R123, R123, R11 ;  /* 0x0000000b7b7b7220 */ /* 0x000fe20000410000 */
[----:B-1----:R-:W-:Y:S01]  /*9450*/  FFMA.FTZ R5, R74, UR6, -R3 ;  /* 0x000000064a057c23 */ /* 0x002fe20008010803 */
[----:B------:R-:W-:Y:S01]  /*9460*/  HMMA.16816.F32 R56, R12, R42, R140 ;  /* 0x0000002a0c38723c */ /* 0x000fe2000000188c */
[----:B------:R-:W-:Y:S02]  /*9470*/  LDSM.16.MT88.4 R88, [R197+0x7800] ;  /* 0x00780000c558783b */ /* 0x000fe40000004200 */
[----:B------:R1:W3:Y:S03]  /*9480*/  MUFU.EX2 R185, R5 ;  /* 0x0000000500b97308 */ /* 0x0002e60000000800 */
[----:B------:R-:W-:Y:S01]  /*9490*/  HMMA.16816.F32 R128, R16, R40, R128 ;  /* 0x000000281080723c */ /* 0x000fe20000001880 */
[----:B------:R-:W-:-:S05]  /*94a0*/  F2FP.F16.F32.PACK_AB R12, R188, R212 ;  /* 0x000000d4bc0c723e */ /* 0x000fca00000000ff */
[C---:B------:R-:W-:Y:S06]  /*94b0*/  HMMA.16816.F32 R136, R16.reuse, R42, R136 ;  /* 0x0000002a1088723c */ /* 0x040fec0000001888 */
[----:B------:R-:W-:Y:S01]  /*94c0*/  HMMA.16816.F32 R96, R16, R24, R96 ;  /* 0x000000181060723c */ /* 0x000fe20000001860 */
[----:B-1----:R-:W-:Y:S01]  /*94d0*/  FFMA.FTZ R5, R78, UR6, -R2 ;  /* 0x000000064e057c23 */ /* 0x002fe20008010802 */
[----:B---3--:R-:W-:-:S03]  /*94e0*/  F2FP.F16.F32.PACK_AB R14, R185, R186 ;  /* 0x000000bab90e723e */ /* 0x008fc600000000ff */
[----:B------:R1:W-:Y:S01]  /*94f0*/  MUFU.EX2 R182, R5 ;  /* 0x0000000500b67308 */ /* 0x0003e20000000800 */
[C---:B------:R-:W-:Y:S01]  /*9500*/  HMMA.16816.F32 R104, R16.reuse, R26, R104 ;  /* 0x0000001a1068723c */ /* 0x040fe20000001868 */
[----:B------:R-:W3:Y:S05]  /*9510*/  LDSM.16.MT88.4 R24, [R200+0x6800] ;  /* 0x00680000c818783b */ /* 0x000eea0000004200 */
[C---:B------:R-:W-:Y:S06]  /*9520*/  HMMA.16816.F32 R112, R16.reuse, R32, R112 ;  /* 0x000000201070723c */ /* 0x040fec0000001870 */
[----:B------:R-:W-:Y:S01]  /*9530*/  HMMA.16816.F32 R120, R16, R34, R120 ;  /* 0x000000221078723c */ /* 0x000fe20000001878 */
[----:B------:R-:W-:Y:S01]  /*9540*/  LDSM.16.MT88.4 R32, [R200+0x7000] ;  /* 0x00700000c820783b */ /* 0x000fe20000004200 */
[----:B-1----:R-:W-:-:S05]  /*9550*/  FFMA.FTZ R5, R75, UR6, -R2 ;  /* 0x000000064b057c23 */ /* 0x002fca0008010802 */
[----:B------:R-:W-:Y:S01]  /*9560*/  F2FP.F16.F32.PACK_AB R16, R236, R237 ;  /* 0x000000edec10723e */ /* 0x000fe200000000ff */
[----:B------:R1:W4:Y:S01]  /*9570*/  MUFU.EX2 R181, R5 ;  /* 0x0000000500b57308 */ /* 0x0003220000000800 */
[----:B------:R-:W-:Y:S01]  /*9580*/  F2FP.F16.F32.PACK_AB R18, R232, R234 ;  /* 0x000000eae812723e */ /* 0x000fe200000000ff */
[----:B-1----:R-:W-:Y:S01]  /*9590*/  FFMA.FTZ R5, R77, UR6, -R2 ;  /* 0x000000064d057c23 */ /* 0x002fe20008010802 */
[----:B----4-:R-:W-:-:S05]  /*95a0*/  F2FP.F16.F32.PACK_AB R13, R181, R182 ;  /* 0x000000b6b50d723e */ /* 0x010fca00000000ff */
[----:B------:R1:W4:Y:S02]  /*95b0*/  MUFU.EX2 R179, R5 ;  /* 0x0000000500b37308 */ /* 0x0003240000000800 */
[--C-:B-1----:R-:W-:Y:S01]  /*95c0*/  FFMA.FTZ R5, R69, UR6, -R0.reuse ;  /* 0x0000000645057c23 */ /* 0x102fe20008010800 */
[----:B------:R-:W-:Y:S01]  /*95d0*/  FFMA.FTZ R0, R55, UR6, -R0 ;  /* 0x0000000637007c23 */ /* 0x000fe20008010800 */
[----:B----4-:R-:W-:-:S04]  /*95e0*/  F2FP.F16.F32.PACK_AB R15, R179, R180 ;  /* 0x000000b4b30f723e */ /* 0x010fc800000000ff */
[----:B------:R-:W-:Y:S03]  /*95f0*/  MUFU.EX2 R184, R5 ;  /* 0x0000000500b87308 */ /* 0x000fe60000000800 */
[C---:B--2---:R-:W-:Y:S05]  /*9600*/  HMMA.16816.F32 R60, R12.reuse, R20, R60 ;  /* 0x000000140c3c723c */ /* 0x044fea000000183c */
[----:B------:R1:W-:Y:S01]  /*9610*/  MUFU.EX2 R183, R0 ;  /* 0x0000000000b77308 */ /* 0x0003e20000000800 */
[C---:B------:R-:W-:Y:S06]  /*9620*/  HMMA.16816.F32 R56, R12.reuse, R22, R56 ;  /* 0x000000160c38723c */ /* 0x040fec0000001838 */
[C---:B------:R-:W-:Y:S06]  /*9630*/  HMMA.16816.F32 R48, R12.reuse, R28, R48 ;  /* 0x0000001c0c30723c */ /* 0x040fec0000001830 */
[----:B------:R-:W-:Y:S01]  /*9640*/  HMMA.16816.F32 R44, R12, R30, R44 ;  /* 0x0000001e0c2c723c */ /* 0x000fe2000000182c */
[----:B-1----:R-:W-:-:S04]  /*9650*/  FFMA.FTZ R0, R156, UR6, -R4 ;  /* 0x000000069c007c23 */ /* 0x002fc80008010804 */
[----:B------:R1:W-:Y:S01]  /*9660*/  MUFU.EX2 R178, R0 ;  /* 0x0000000000b27308 */ /* 0x0003e20000000800 */
[C---:B---3--:R-:W-:Y:S06]  /*9670*/  HMMA.16816.F32 R40, R12.reuse, R24, R100 ;  /* 0x000000180c28723c */ /* 0x048fec0000001864 */
        /* <DEDUP_REMOVED lines=26> */
[----:B------:R-:W-:Y:S01]  /*9820*/  LDSM.16.MT88.4 R120, [R198+0x7800] ;  /* 0x00780000c678783b */ /* 0x000fe20000004200 */
[----:B------:R1:W-:Y:S02]  /*9830*/  MUFU.EX2 R172, R0 ;  /* 0x0000000000ac7308 */ /* 0x0003e40000000800 */
[----:B-1----:R-:W-:Y:S02]  /*9840*/  FFMA.FTZ R0, R79, UR6, -R3 ;  /* 0x000000064f007c23 */ /* 0x002fe40008010803 */
[----:B------:R-:W-:Y:S01]  /*9850*/  HMMA.16816.F32 R76, R16, R26, R104 ;  /* 0x0000001a104c723c */ /* 0x000fe20000001868 */
[----:B------:R-:W1:Y:S03]  /*9860*/  LDSM.16.MT88.4 R24, [R198+0x7000] ;  /* 0x00700000c618783b */ /* 0x000e660000004200 */
[----:B------:R3:W5:Y:S01]  /*9870*/  MUFU.EX2 R171, R0 ;  /* 0x0000000000ab7308 */ /* 0x0007620000000800 */
[----:B------:R-:W1:Y:S02]  /*9880*/  LDSM.16.MT88.4 R104, [R200+0x7800] ;  /* 0x00780000c868783b */ /* 0x000e640000004200 */
[----:B------:R-:W-:-:S02]  /*9890*/  F2FP.F16.F32.PACK_AB R16, R219, R231 ;  /* 0x000000e7db10723e */ /* 0x000fc400000000ff */
[----:B------:R-:W-:Y:S01]  /*98a0*/  F2FP.F16.F32.PACK_AB R18, R217, R218 ;  /* 0x000000dad912723e */ /* 0x000fe200000000ff */
[----:B---3--:R-:W-:Y:S01]  /*98b0*/  FFMA.FTZ R0, R157, UR6, -R2 ;  /* 0x000000069d007c23 */ /* 0x008fe20008010802 */
[----:B-----5:R-:W-:-:S03]  /*98c0*/  F2FP.F16.F32.PACK_AB R14, R171, R172 ;  /* 0x000000acab0e723e */ /* 0x020fc600000000ff */
        /* <DEDUP_REMOVED lines=39> */
[----:B------:R-:W-:Y:S01]  /*9b40*/  HMMA.16816.F32 R128, R16, R20, R128 ;  /* 0x000000141080723c */ /* 0x000fe20000001880 */
[----:B------:R-:W-:Y:S01]  /*9b50*/  MOV R72, R222 ;  /* 0x000000de00487202 */ /* 0x000fe20000000f00 */
[----:B------:R1:W-:Y:S01]  /*9b60*/  MUFU.EX2 R144, R0 ;  /* 0x0000000000907308 */ /* 0x0003e20000000800 */
[----:B------:R-:W-:-:S03]  /*9b70*/  MOV R73, R223 ;  /* 0x000000df00497202 */ /* 0x000fc60000000f00 */
[----:B------:R-:W-:Y:S07]  /*9b80*/  HMMA.16816.F32 R16, R16, R22, R136 ;  /* 0x000000161010723c */ /* 0x000fee0000001888 */
[----:B------:R-:W-:Y:S02]  /*9b90*/  F2FP.F16.F32.PACK_AB R136, R235, R233 ;  /* 0x000000e9eb88723e */ /* 0x000fe400000000ff */
[----:B---3--:R-:W-:Y:S02]  /*9ba0*/  F2FP.F16.F32.PACK_AB R137, R148, R149 ;  /* 0x000000959489723e */ /* 0x008fe400000000ff */
[----:B------:R-:W-:Y:S01]  /*9bb0*/  F2FP.F16.F32.PACK_AB R138, R183, R184 ;  /* 0x000000b8b78a723e */ /* 0x000fe200000000ff */
[----:B-1----:R-:W-:-:S04]  /*9bc0*/  FFMA.FTZ R0, R158, UR6, -R3 ;  /* 0x000000069e007c23 */ /* 0x002fc80008010803 */
        /* <DEDUP_REMOVED lines=10> */
[----:B-1----:R-:W-:-:S05]  /*9c70*/  FFMA.FTZ R0, R164, UR6, -R2 ;  /* 0x00000006a4007c23 */ /* 0x002fca0008010802 */
        /* <DEDUP_REMOVED lines=11> */
[----:B------:R-:W-:Y:S01]  /*9d30*/  HMMA.16816.F32 R80, R140, R88, R48 ;  /* 0x000000588c50723c */ /* 0x000fe20000001830 */
[----:B-1----:R-:W-:Y:S01]  /*9d40*/  FFMA.FTZ R0, R169, UR6, -R4 ;  /* 0x00000006a9007c23 */ /* 0x002fe20008010804 */
[----:B------:R-:W-:-:S04]  /*9d50*/  FFMA.FTZ R4, R229, R54, R192 ;  /* 0x00000036e5047223 */ /* 0x000fc800000100c0 */
[C---:B------:R-:W-:Y:S01]  /*9d60*/  HMMA.16816.F32 R92, R140.reuse, R90, R44 ;  /* 0x0000005a8c5c723c */ /* 0x040fe2000000182c */
[----:B------:R1:W3:Y:S05]  /*9d70*/  MUFU.EX2 R6, R0 ;  /* 0x0000000000067308 */ /* 0x0002ea0000000800 */
[C---:B------:R-:W-:Y:S06]  /*9d80*/  HMMA.16816.F32 R100, R140.reuse, R104, R40 ;  /* 0x000000688c64723c */ /* 0x040fec0000001828 */
[C---:B------:R-:W-:Y:S06]  /*9d90*/  HMMA.16816.F32 R108, R140.reuse, R106, R108 ;  /* 0x0000006a8c6c723c */ /* 0x040fec000000186c */
[----:B------:R-:W-:Y:S01]  /*9da0*/  HMMA.16816.F32 R116, R140, R120, R116 ;  /* 0x000000788c74723c */ /* 0x000fe20000001874 */
[----:B-1----:R-:W-:Y:S01]  /*9db0*/  FFMA.FTZ R0, R228, R11, R215 ;  /* 0x0000000be4007223 */ /* 0x002fe200000100d7 */
[----:B---3--:R-:W-:-:S03]  /*9dc0*/  F2FP.F16.F32.PACK_AB R139, R6, R55 ;  /* 0x00000037068b723e */ /* 0x008fc600000000ff */
        /* <DEDUP_REMOVED lines=61> */
[----:B------:R-:W-:-:S02]  /*a1a0*/  MOV R149, R209 ;  /* 0x000000d100957202 */ /* 0x000fc40000000f00 */
[----:B------:R-:W-:Y:S01]  /*a1b0*/  HMMA.16816.F32 R96, R136, R104, R96 ;  /* 0x000000688860723c */ /* 0x000fe20000001860 */
[----:B------:R-:W-:Y:S02]  /*a1c0*/  MOV R70, R220 ;  /* 0x000000dc00467202 */ /* 0x000fe40000000f00 */
[----:B------:R-:W-:-:S03]  /*a1d0*/  MOV R71, R221 ;  /* 0x000000dd00477202 */ /* 0x000fc60000000f00 */
[----:B------:R-:W-:Y:S06]  /*a1e0*/  HMMA.16816.F32 R112, R136, R120, R112 ;  /* 0x000000788870723c */ /* 0x000fec0000001870 */
        /* <DEDUP_REMOVED lines=11> */
[----:B------:R-:W4:Y:S01]  /*a2a0*/  LDL.64 R162, [R1+0x40] ;  /* 0x0000400001a27983 */ /* 0x000f220000100a00 */
[----:B------:R-:W-:Y:S01]  /*a2b0*/  VIADD R209, R226, 0xfffffffd ;  /* 0xfffffffde2d17836 */ /* 0x000fe20000000000 */
[----:B------:R-:W1:Y:S01]  /*a2c0*/  @!P0 LDC.64 R14, c[0x0][0x220] ;  /* 0x00008800ff0e8b82 */ /* 0x000e620000000a00 */
[----:B------:R-:W-:-:S04]  /*a2d0*/  DEPBAR.LE SB0, 0x0 ;  /* 0x000080000000791a */ /* 0x000fc80000000000 */
[----:B------:R-:W-:Y:S01]  /*a2e0*/  SHF.R.S32.HI R0, RZ, 0x1f, R209 ;  /* 0x0000001fff007819 */ /* 0x000fe200000114d1 */
[-C--:B------:R-:W-:Y:S02]  /*a2f0*/  IMAD.WIDE.U32 R4, R209, R224.reuse, RZ ;  /* 0x000000e0d1047225 */ /* 0x080fe400078e00ff */
[----:B------:R-:W-:Y:S02]  /*a300*/  BAR.SYNC.DEFER_BLOCKING 0x0 ;  /* 0x0000000000007b1d */ /* 0x000fe40000010000 */
        /* <DEDUP_REMOVED lines=13> */
[----:B------:R-:W-:Y:S01]  /*a3e0*/  @!P0 IMAD.X R4, R250, 0x1, R3, P4 ;  /* 0x00000001fa048824 */ /* 0x000fe200020e0603 */
[----:B-----5:R-:W-:-:S02]  /*a3f0*/  @!P0 LEA R16, P2, R2, R16, 0x1 ;  /* 0x0000001002108211 */ /* 0x020fc400078408ff */
[----:B------:R-:W-:Y:S02]  /*a400*/  @!P0 LEA R12, P1, R5, R12, 0x1 ;  /* 0x0000000c050c8211 */ /* 0x000fe400078208ff */
[----:B------:R-:W-:Y:S01]  /*a410*/  @!P0 LEA.HI.X R15, R0, R15, R4, 0x1, P3 ;  /* 0x0000000f000f8211 */ /* 0x000fe200018f0c04 */
[----:B------:R-:W-:Y:S01]  /*a420*/  @!P0 IMAD R0, R225, 0x30, RZ ;  /* 0x00000030e1008824 */ /* 0x000fe200078e02ff */
[--C-:B------:R-:W-:Y:S01]  /*a430*/  @!P0 LEA.HI.X R17, R2, R17, R3.reuse, 0x1, P2 ;  /* 0x0000001102118211 */ /* 0x100fe200010f0c03 */
[----:B------:R-:W-:Y:S01]  /*a440*/  @!P0 IMAD.WIDE.U32 R2, R224, 0x30, R2 ;  /* 0x00000030e0028825 */ /* 0x000fe200078e0002 */
[----:B------:R-:W-:-:S03]  /*a450*/  @!P0 LEA.HI.X R13, R5, R13, R6, 0x1, P1 ;  /* 0x0000000d050d8211 */ /* 0x000fc600008f0c06 */
[----:B------:R-:W-:Y:S01]  /*a460*/  @!P0 IMAD.IADD R0, R0, 0x1, R3 ;  /* 0x0000000100008824 */ /* 0x000fe200078e0203 */
        /* <DEDUP_REMOVED lines=21> */
[----:B------:R-:W-:Y:S04]  /*a5c0*/  LDSM.16.M88.4 R32, [R204] ;  /* 0x00000000cc20783b */ /* 0x000fe80000000200 */
[----:B------:R-:W-:Y:S04]  /*a5d0*/  LDSM.16.M88.4 R28, [R204+0x2000] ;  /* 0x00200000cc1c783b */ /* 0x000fe80000000200 */
[----:B------:R-:W-:Y:S04]  /*a5e0*/  LDSM.16.M88.4 R24, [R207] ;  /* 0x00000000cf18783b */ /* 0x000fe80000000200 */
[----:B------:R-:W-:Y:S04]  /*a5f0*/  LDSM.16.M88.4 R36, [R202+0x4000] ;  /* 0x00400000ca24783b */ /* 0x000fe80000000200 */
[----:B-1----:R-:W1:Y:S04]  /*a600*/  LDSM.16.M88.4 R12, [R196+0x4000] ;  /* 0x00400000c40c783b */ /* 0x002e680000000200 */
[----:B------:R-:W3:Y:S04]  /*a610*/  LDSM.16.M88.4 R20, [R207+0x2000] ;  /* 0x00200000cf14783b */ /* 0x000ee80000000200 */
[----:B------:R-:W-:Y:S04]  /*a620*/  LDSM.16.M88.4 R52, [R203] ;  /* 0x00000000cb34783b */ /* 0x000fe80000000200 */
[----:B------:R-:W4:Y:S04]  /*a630*/  LDSM.16.M88.4 R16, [R205] ;  /* 0x00000000cd10783b */ /* 0x000f280000000200 */
[----:B------:R-:W5:Y:S04]  /*a640*/  LDSM.16.M88.4 R40, [R205+0x2000] ;  /* 0x00200000cd28783b */ /* 0x000f680000000200 */
[----:B------:R-:W2:Y:S04]  /*a650*/  LDSM.16.M88.4 R60, [R196+0x4800] ;  /* 0x00480000c43c783b */ /* 0x000ea80000000200 */
[----:B------:R-:W-:Y:S04]  /*a660*/  LDSM.16.M88.4 R64, [R201] ;  /* 0x00000000c940783b */ /* 0x000fe80000000200 */
[----:B------:R-:W0:Y:S01]  /*a670*/  LDGDEPBAR ;  /* 0x00000000000079af */ /* 0x000e220000000000 */
[-C--:B-1----:R-:W-:Y:S06]  /*a680*/  HMMA.16816.F32 R48, R32, R12.reuse, RZ ;  /* 0x0000000c2030723c */ /* 0x082fec00000018ff */
[C---:B------:R-:W-:Y:S06]  /*a690*/  HMMA.16816.F32 R44, R28.reuse, R12, RZ ;  /* 0x0000000c1c2c723c */ /* 0x040fec00000018ff */
[-C--:B------:R-:W-:Y:S06]  /*a6a0*/  HMMA.16816.F32 R56, R28, R14.reuse, RZ ;  /* 0x0000000e1c38723c */ /* 0x080fec00000018ff */
[----:B------:R-:W-:Y:S01]  /*a6b0*/  HMMA.16816.F32 R144, R32, R14, RZ ;  /* 0x0000000e2090723c */ /* 0x000fe200000018ff */
[----:B------:R-:W1:Y:S05]  /*a6c0*/  LDSM.16.M88.4 R12, [R206] ;  /* 0x00000000ce0c783b */ /* 0x000e6a0000000200 */
[-C--:B------:R-:W-:Y:S01]  /*a6d0*/  HMMA.16816.F32 R76, R24, R36.reuse, R48 ;  /* 0x00000024184c723c */ /* 0x080fe20000001830 */
[----:B------:R-:W1:Y:S05]  /*a6e0*/  LDSM.16.M88.4 R48, [R196+0x5000] ;  /* 0x00500000c430783b */ /* 0x000e6a0000000200 */
[C---:B---3--:R-:W-:Y:S01]  /*a6f0*/  HMMA.16816.F32 R72, R20.reuse, R36, R44 ;  /* 0x000000241448723c */ /* 0x048fe2000000182c */
[----:B------:R-:W3:Y:S05]  /*a700*/  LDSM.16.M88.4 R44, [R196+0x5800] ;  /* 0x00580000c42c783b */ /* 0x000eea0000000200 */
[-C--:B------:R-:W-:Y:S01]  /*a710*/  HMMA.16816.F32 R176, R20, R38.reuse, R56 ;  /* 0x0000002614b0723c */ /* 0x080fe20000001838 */
[----:B------:R-:W-:Y:S05]  /*a720*/  LDSM.16.M88.4 R56, [R202+0x4800] ;  /* 0x00480000ca38783b */ /* 0x000fea0000000200 */
[----:B------:R-:W-:Y:S01]  /*a730*/  HMMA.16816.F32 R172, R24, R38, R144 ;  /* 0x0000002618ac723c */ /* 0x000fe20000001890 */
[----:B------:R-:W3:Y:S05]  /*a740*/  LDSM.16.M88.4 R36, [R206+0x2000] ;  /* 0x00200000ce24783b */ /* 0x000eea0000000200 */
[-C--:B----4-:R-:W-:Y:S01]  /*a750*/  HMMA.16816.F32 R152, R16, R52.reuse, R76 ;  /* 0x000000341098723c */ /* 0x090fe2000000184c */
[----:B------:R-:W-:Y:S05]  /*a760*/  LDSM.16.M88.4 R76, [R202+0x5800] ;  /* 0x00580000ca4c783b */ /* 0x000fea0000000200 */
[----:B-----5:R-:W-:Y:S01]  /*a770*/  HMMA.16816.F32 R160, R40, R52, R72 ;  /* 0x0000003428a0723c */ /* 0x020fe20000001848 */
[----:B------:R-:W4:Y:S05]  /*a780*/  LDSM.16.M88.4 R72, [R202+0x5000] ;  /* 0x00500000ca48783b */ /* 0x000f2a0000000200 */
[-C--:B--2---:R-:W-:Y:S06]  /*a790*/  HMMA.16816.F32 R148, R32, R60.reuse, RZ ;  /* 0x0000003c2094723c */ /* 0x084fec00000018ff */
[----:B------:R-:W-:Y:S06]  /*a7a0*/  HMMA.16816.F32 R144, R28, R60, RZ ;  /* 0x0000003c1c90723c */ /* 0x000fec00000018ff */
[----:B-1----:R-:W-:Y:S06]  /*a7b0*/  HMMA.16816.F32 R156, R12, R64, R152 ;  /* 0x000000400c9c723c */ /* 0x002fec0000001898 */
[-C--:B------:R-:W-:Y:S06]  /*a7c0*/  HMMA.16816.F32 R168, R28, R62.reuse, RZ ;  /* 0x0000003e1ca8723c */ /* 0x080fec00000018ff */
[----:B------:R-:W-:Y:S06]  /*a7d0*/  HMMA.16816.F32 R188, R32, R62, RZ ;  /* 0x0000003e20bc723c */ /* 0x000fec00000018ff */
[C---:B------:R-:W-:Y:S06]  /*a7e0*/  HMMA.16816.F32 R152, R28.reuse, R48, RZ ;  /* 0x000000301c98723c */ /* 0x040fec00000018ff */
[----:B------:R-:W-:Y:S01]  /*a7f0*/  HMMA.16816.F32 R184, R28, R50, RZ ;  /* 0x000000321cb8723c */ /* 0x000fe200000018ff */
[----:B------:R-:W-:Y:S01]  /*a800*/  FMUL.FTZ R0, R158, UR10 ;  /* 0x0000000a9e007c20 */ /* 0x000fe20008410000 */
[----:B------:R-:W-:Y:S01]  /*a810*/  FMUL.FTZ R157, R157, UR10 ;  /* 0x0000000a9d9d7c20 */ /* 0x000fe20008410000 */
[----:B------:R-:W-:-:S02]  /*a820*/  FMUL.FTZ R156, R156, UR10 ;  /* 0x0000000a9c9c7c20 */ /* 0x000fc40008410000 */
[----:B------:R1:W-:Y:S01]  /*a830*/  MUFU.TANH R232, R0 ;  /* 0x0000000000e87308 */ /* 0x0003e20000002400 */
[C---:B------:R-:W-:Y:S06]  /*a840*/  HMMA.16816.F32 R60, R32.reuse, R48, RZ ;  /* 0x00000030203c723c */ /* 0x040fec00000018ff */
[----:B------:R-:W-:Y:S06]  /*a850*/  HMMA.16816.F32 R212, R32, R50, RZ ;  /* 0x0000003220d4723c */ /* 0x000fec00000018ff */
[----:B---3--:R-:W-:Y:S01]  /*a860*/  HMMA.16816.F32 R164, R28, R44, RZ ;  /* 0x0000002c1ca4723c */ /* 0x008fe200000018ff */
[----:B-1----:R-:W-:-:S05]  /*a870*/  FMUL.FTZ R0, R159, UR10 ;  /* 0x0000000a9f007c20 */ /* 0x002fca0008410000 */
[----:B------:R-:W-:Y:S01]  /*a880*/  HMMA.16816.F32 R180, R28, R46, RZ ;  /* 0x0000002e1cb4723c */ /* 0x000fe200000018ff */
[----:B------:R-:W1:Y:S05]  /*a890*/  LDSM.16.M88.4 R28, [R203+0x800] ;  /* 0x00080000cb1c783b */ /* 0x000e6a0000000200 */
[-C--:B------:R-:W-:Y:S01]  /*a8a0*/  HMMA.16816.F32 R48, R40, R54.reuse, R176 ;  /* 0x000000362830723c */ /* 0x080fe200000018b0 */
[----:B------:R2:W-:Y:S05]  /*a8b0*/  MUFU.TANH R176, R0 ;  /* 0x0000000000b07308 */ /* 0x0005ea0000002400 */
[----:B------:R-:W-:Y:S03]  /*a8c0*/  HMMA.16816.F32 R52, R16, R54, R172 ;  /* 0x000000361034723c */ /* 0x000fe600000018ac */
[----:B------:R-:W3:Y:S03]  /*a8d0*/  MUFU.TANH R172, R157 ;  /* 0x0000009d00ac7308 */ /* 0x000ee60000002400 */
[C---:B------:R-:W-:Y:S05]  /*a8e0*/  HMMA.16816.F32 R192, R32.reuse, R44, RZ ;  /* 0x0000002c20c0723c */ /* 0x040fea00000018ff */
[----:B------:R-:W-:Y:S01]  /*a8f0*/  MUFU.TANH R174, R156 ;  /* 0x0000009c00ae7308 */ /* 0x000fe20000002400 */
[----:B------:R-:W-:Y:S01]  /*a900*/  HMMA.16816.F32 R216, R32, R46, RZ ;  /* 0x0000002e20d8723c */ /* 0x000fe200000018ff */
[----:B------:R-:W5:Y:S05]  /*a910*/  LDSM.16.M88.4 R32, [R201+0x800] ;  /* 0x00080000c920783b */ /* 0x000f6a0000000200 */
[----:B------:R-:W-:Y:S06]  /*a920*/  HMMA.16816.F32 R44, R36, R64, R160 ;  /* 0x00000040242c723c */ /* 0x000fec00000018a0 */
[----:B------:R-:W-:Y:S06]  /*a930*/  HMMA.16816.F32 R148, R24, R56, R148 ;  /* 0x000000381894723c */ /* 0x000fec0000001894 */
[----:B------:R-:W-:Y:S06]  /*a940*/  HMMA.16816.F32 R52, R12, R66, R52 ;  /* 0x000000420c34723c */ /* 0x000fec0000001834 */
[C---:B------:R-:W-:Y:S06]  /*a950*/  HMMA.16816.F32 R144, R20.reuse, R56, R144 ;  /* 0x000000381490723c */ /* 0x040fec0000001890 */
[----:B--2---:R-:W-:Y:S01]  /*a960*/  FMUL.FTZ R0, R44, UR10 ;  /* 0x0000000a2c007c20 */ /* 0x004fe20008410000 */
[C---:B----4-:R-:W-:Y:S03]  /*a970*/  HMMA.16816.F32 R160, R20.reuse, R72, R152 ;  /* 0x0000004814a0723c */ /* 0x050fe60000001898 */
[----:B------:R2:W-:Y:S03]  /*a980*/  MUFU.TANH R236, R0 ;  /* 0x0000000000ec7308 */ /* 0x0005e60000002400 */
[C---:B------:R-:W-:Y:S06]  /*a990*/  HMMA.16816.F32 R164, R20.reuse, R76, R164 ;  /* 0x0000004c14a4723c */ /* 0x040fec00000018a4 */
[C---:B------:R-:W-:Y:S06]  /*a9a0*/  HMMA.16816.F32 R168, R20.reuse, R58, R168 ;  /* 0x0000003a14a8723c */ /* 0x040fec00000018a8 */
[----:B------:R-:W-:Y:S01]  /*a9b0*/  HMMA.16816.F32 R184, R20, R74, R184 ;  /* 0x0000004a14b8723c */ /* 0x000fe200000018b8 */
[----:B--2---:R-:W-:-:S04]  /*a9c0*/  FMUL.FTZ R0, R45, UR10 ;  /* 0x0000000a2d007c20 */ /* 0x004fc80008410000 */
[----:B------:R2:W-:Y:S01]  /*a9d0*/  MUFU.TANH R235, R0 ;  /* 0x0000000000eb7308 */ /* 0x0005e20000002400 */
[----:B------:R-:W-:Y:S06]  /*a9e0*/  HMMA.16816.F32 R180, R20, R78, R180 ;  /* 0x0000004e14b4723c */ /* 0x000fec00000018b4 */
[----:B-1----:R-:W-:Y:S06]  /*a9f0*/  HMMA.16816.F32 R20, R16, R28, R148 ;  /* 0x0000001c1014723c */ /* 0x002fec0000001894 */
[----:B------:R-:W-:Y:S01]  /*aa00*/  HMMA.16816.F32 R64, R36, R66, R48 ;  /* 0x000000422440723c */ /* 0x000fe20000001830 */
[----:B--2---:R-:W-:-:S05]  /*aa10*/  FMUL.FTZ R0, R46, UR10 ;  /* 0x0000000a2e007c20 */ /* 0x004fca0008410000 */
[----:B------:R-:W-:Y:S01]  /*aa20*/  HMMA.16816.F32 R48, R40, R28, R144 ;  /* 0x0000001c2830723c */ /* 0x000fe20000001890 */
[----:B------:R1:W-:Y:S05]  /*aa30*/  MUFU.TANH R233, R0 ;  /* 0x0000000000e97308 */ /* 0x0003ea0000002400 */
[C---:B------:R-:W-:Y:S06]  /*aa40*/  HMMA.16816.F32 R56, R24.reuse, R58, R188 ;  /* 0x0000003a1838723c */ /* 0x040fec00000018bc */
[----:B------:R-:W-:Y:S06]  /*aa50*/  HMMA.16816.F32 R152, R24, R72, R60 ;  /* 0x000000481898723c */ /* 0x000fec000000183c */
[----:B-----5:R-:W-:Y:S01]  /*aa60*/  HMMA.16816.F32 R60, R12, R32, R20 ;  /* 0x000000200c3c723c */ /* 0x020fe20000001814 */
[----:B-1----:R-:W-:Y:S01]  /*aa70*/  FMUL.FTZ R0, R47, UR10 ;  /* 0x0000000a2f007c20 */ /* 0x002fe20008410000 */
[----:B------:R-:W1:Y:S03]  /*aa80*/  LDSM.16.M88.4 R20, [R203+0x1000] ;  /* 0x00100000cb14783b */ /* 0x000e660000000200 */
[----:B------:R2:W-:Y:S01]  /*aa90*/  MUFU.TANH R234, R0 ;  /* 0x0000000000ea7308 */ /* 0x0005e20000002400 */
[C---:B------:R-:W-:Y:S01]  /*aaa0*/  HMMA.16816.F32 R144, R24.reuse, R76, R192 ;  /* 0x0000004c1890723c */ /* 0x040fe200000018c0 */
[----:B------:R-:W4:Y:S05]  /*aab0*/  LDSM.16.M88.4 R44, [R203+0x1800] ;  /* 0x00180000cb2c783b */ /* 0x000f2a0000000200 */
[C---:B------:R-:W-:Y:S06]  /*aac0*/  HMMA.16816.F32 R148, R24.reuse, R74, R212 ;  /* 0x0000004a1894723c */ /* 0x040fec00000018d4 */
[----:B------:R-:W-:Y:S01]  /*aad0*/  HMMA.16816.F32 R76, R24, R78, R216 ;  /* 0x0000004e184c723c */ /* 0x000fe200000018d8 */
[----:B------:R-:W-:Y:S01]  /*aae0*/  LDSM.16.M88.4 R24, [R201+0x1000] ;  /* 0x00100000c918783b */ /* 0x000fe20000000200 */
[----:B--2---:R-:W-:-:S04]  /*aaf0*/  FMUL.FTZ R0, R52, UR10 ;  /* 0x0000000a34007c20 */ /* 0x004fc80008410000 */
[----:B------:R2:W5:Y:S01]  /*ab00*/  MUFU.TANH R69, R0 ;  /* 0x0000000000457308 */ /* 0x0005620000002400 */
[----:B-1----:R-:W-:Y:S01]  /*ab10*/  HMMA.16816.F32 R72, R16, R20, R152 ;  /* 0x000000141048723c */ /* 0x002fe20000001898 */
[----:B--2---:R-:W-:-:S06]  /*ab20*/  FMUL.FTZ R0, R53, UR10 ;  /* 0x0000000a35007c20 */ /* 0x004fcc0008410000 */
[----:B------:R1:W2:Y:S10]  /*ab30*/  MUFU.TANH R158, R0 ;  /* 0x00000000009e7308 */ /* 0x0002b40000002400 */
[----:B----4-:R-:W-:Y:S06]  /*ab40*/  HMMA.16816.F32 R76, R16, R46, R76 ;  /* 0x0000002e104c723c */ /* 0x010fec000000184c */
[----:B------:R-:W-:Y:S01]  /*ab50*/  HMMA.16816.F32 R152, R40, R44, R164 ;  /* 0x0000002c2898723c */ /* 0x000fe200000018a4 */
[----:B-1----:R-:W-:-:S04]  /*ab60*/  FMUL.FTZ R0, R54, UR10 ;  /* 0x0000000a36007c20 */ /* 0x002fc80008410000 */
[----:B------:R1:W-:Y:S02]  /*ab70*/  MUFU.TANH R175, R0 ;  /* 0x0000000000af7308 */ /* 0x0003e40000002400 */
[----:B-1----:R-:W-:Y:S02]  /*ab80*/  FMUL.FTZ R0, R55, UR10 ;  /* 0x0000000a37007c20 */ /* 0x002fe40008410000 */
[----:B------:R-:W-:Y:S04]  /*ab90*/  HMMA.16816.F32 R52, R36, R32, R48 ;  /* 0x000000202434723c */ /* 0x000fe80000001830 */
[----:B------:R1:W-:Y:S02]  /*aba0*/  MUFU.TANH R173, R0 ;  /* 0x0000000000ad7308 */ /* 0x0003e40000002400 */
[-C--:B------:R-:W-:Y:S06]  /*abb0*/  HMMA.16816.F32 R48, R16, R30.reuse, R56 ;  /* 0x0000001e1030723c */ /* 0x080fec0000001838 */
[----:B------:R-:W-:Y:S01]  /*abc0*/  HMMA.16816.F32 R28, R40, R30, R168 ;  /* 0x0000001e281c723c */ /* 0x000fe200000018a8 */
[----:B-1----:R-:W-:-:S04]  /*abd0*/  FMUL.FTZ R0, R64, UR10 ;  /* 0x0000000a40007c20 */ /* 0x002fc80008410000 */
[----:B------:R1:W-:-:S13]  /*abe0*/  MUFU.TANH R231, R0 ;  /* 0x0000000000e77308 */ /* 0x0003da0000002400 */
[----:B------:R-:W-:Y:S01]  /*abf0*/  HMMA.16816.F32 R56, R12, R34, R48 ;  /* 0x000000220c38723c */ /* 0x000fe20000001830 */
[----:B------:R-:W4:Y:S01]  /*ac00*/  LDSM.16.M88.4 R48, [R201+0x1800] ;  /* 0x00180000c930783b */ /* 0x000f220000000200 */
[----:B------:R-:W-:-:S04]  /*ac10*/  DEPBAR.LE SB0, 0x0 ;  /* 0x000080000000791a */ /* 0x000fc80000000000 */
[----:B------:R-:W-:Y:S01]  /*ac20*/  HMMA.16816.F32 R32, R36, R34, R28 ;  /* 0x000000222420723c */ /* 0x000fe2000000181c */
[----:B-1----:R-:W-:-:S05]  /*ac30*/  FMUL.FTZ R0, R65, UR10 ;  /* 0x0000000a41007c20 */ /* 0x002fca0008410000 */
[----:B------:R-:W-:Y:S01]  /*ac40*/  HMMA.16816.F32 R28, R40, R20, R160 ;  /* 0x00000014281c723c */ /* 0x000fe200000018a0 */
[----:B------:R1:W-:Y:S02]  /*ac50*/  MUFU.TANH R192, R0 ;  /* 0x0000000000c07308 */ /* 0x0003e40000002400 */
[----:B-1----:R-:W-:-:S06]  /*ac60*/  FMUL.FTZ R0, R66, UR10 ;  /* 0x0000000a42007c20 */ /* 0x002fcc0008410000 */
[----:B------:R1:W-:Y:S01]  /*ac70*/  MUFU.TANH R191, R0 ;  /* 0x0000000000bf7308 */ /* 0x0003e20000002400 */
[----:B----4-:R-:W-:Y:S01]  /*ac80*/  HMMA.16816.F32 R76, R12, R50, R76 ;  /* 0x000000320c4c723c */ /* 0x010fe2000000184c */
[----:B-1----:R-:W-:-:S05]  /*ac90*/  FMUL.FTZ R0, R67, UR10 ;  /* 0x0000000a43007c20 */ /* 0x002fca0008410000 */
[----:B------:R-:W-:Y:S01]  /*aca0*/  HMMA.16816.F32 R64, R16, R44, R144 ;  /* 0x0000002c1040723c */ /* 0x000fe20000001890 */
[----:B------:R1:W-:Y:S05]  /*acb0*/  MUFU.TANH R190, R0 ;  /* 0x0000000000be7308 */ /* 0x0003ea0000002400 */
[----:B------:R-:W-:-:S12]  /*acc0*/  HMMA.16816.F32 R144, R40, R22, R184 ;  /* 0x000000162890723c */ /* 0x000fd800000018b8 */
[----:B------:R-:W-:Y:S01]  /*acd0*/  FMUL.FTZ R79, R79, UR10 ;  /* 0x0000000a4f4f7c20 */ /* 0x000fe20008410000 */
[----:B------:R-:W-:Y:S01]  /*ace0*/  HMMA.16816.F32 R40, R40, R46, R180 ;  /* 0x0000002e2828723c */ /* 0x000fe200000018b4 */
[----:B-1----:R-:W-:-:S04]  /*acf0*/  FMUL.FTZ R0, R60, UR10 ;  /* 0x0000000a3c007c20 */ /* 0x002fc80008410000 */
[----:B------:R1:W4:Y:S01]  /*ad00*/  MUFU.TANH R70, R0 ;  /* 0x0000000000467308 */ /* 0x0003220000002400 */
[----:B------:R-:W-:Y:S01]  /*ad10*/  HMMA.16816.F32 R64, R12, R48, R64 ;  /* 0x000000300c40723c */ /* 0x000fe20000001840 */
[----:B-1----:R-:W-:-:S06]  /*ad20*/  FMUL.FTZ R0, R61, UR10 ;  /* 0x0000000a3d007c20 */ /* 0x002fcc0008410000 */
[----:B------:R1:W4:Y:S02]  /*ad30*/  MUFU.TANH R157, R0 ;  /* 0x00000000009d7308 */ /* 0x0003240000002400 */
[----:B-1----:R-:W-:-:S06]  /*ad40*/  FMUL.FTZ R0, R62, UR10 ;  /* 0x0000000a3e007c20 */ /* 0x002fcc0008410000 */
[----:B------:R1:W-:Y:S02]  /*ad50*/  MUFU.TANH R169, R0 ;  /* 0x0000000000a97308 */ /* 0x0003e40000002400 */
[----:B-1----:R-:W-:Y:S02]  /*ad60*/  FMUL.FTZ R0, R63, UR10 ;  /* 0x0000000a3f007c20 */ /* 0x002fe40008410000 */
[----:B------:R-:W-:Y:S04]  /*ad70*/  HMMA.16816.F32 R60, R16, R22, R148 ;  /* 0x00000016103c723c */ /* 0x000fe80000001894 */
[----:B------:R1:W-:Y:S02]  /*ad80*/  MUFU.TANH R168, R0 ;  /* 0x0000000000a87308 */ /* 0x0003e40000002400 */
[----:B------:R-:W-:Y:S01]  /*ad90*/  HMMA.16816.F32 R16, R12, R24, R72 ;  /* 0x000000180c10723c */ /* 0x000fe20000001848 */
[----:B-1----:R-:W-:-:S05]  /*ada0*/  FMUL.FTZ R0, R52, UR10 ;  /* 0x0000000a34007c20 */ /* 0x002fca0008410000 */
[----:B------:R1:W-:-:S12]  /*adb0*/  MUFU.TANH R189, R0 ;  /* 0x0000000000bd7308 */ /* 0x0003d80000002400 */
[----:B------:R-:W-:Y:S06]  /*adc0*/  HMMA.16816.F32 R60, R12, R26, R60 ;  /* 0x0000001a0c3c723c */ /* 0x000fec000000183c */
[----:B------:R-:W-:Y:S01]  /*add0*/  FMUL.FTZ R3, R17, UR10 ;  /* 0x0000000a11037c20 */ /* 0x000fe20008410000 */
[----:B------:R-:W-:Y:S01]  /*ade0*/  FMUL.FTZ R2, R16, UR10 ;  /* 0x0000000a10027c20 */ /* 0x000fe20008410000 */
[----:B------:R-:W-:Y:S01]  /*adf0*/  FMUL.FTZ R19, R19, UR10 ;  /* 0x0000000a13137c20 */ /* 0x000fe20008410000 */
[----:B------:R-:W-:Y:S02]  /*ae00*/  FMUL.FTZ R18, R18, UR10 ;  /* 0x0000000a12127c20 */ /* 0x000fe40008410000 */
[----:B------:R-:W-:Y:S01]  /*ae10*/  MUFU.TANH R20, R2 ;  /* 0x0000000200147308 */ /* 0x000fe20000002400 */
[----:B-1----:R-:W-:-:S07]  /*ae20*/  FMUL.FTZ R0, R53, UR10 ;  /* 0x0000000a35007c20 */ /* 0x002fce0008410000 */
[----:B------:R1:W-:Y:S08]  /*ae30*/  MUFU.TANH R151, R19 ;  /* 0x0000001300977308 */ /* 0x0003f00000002400 */
[----:B------:R3:W-:Y:S08]  /*ae40*/  MUFU.TANH R188, R0 ;  /* 0x0000000000bc7308 */ /* 0x0007f00000002400 */
[----:B------:R-:W-:Y:S01]  /*ae50*/  MUFU.TANH R156, R18 ;  /* 0x00000012009c7308 */ /* 0x000fe20000002400 */
[----:B-1----:R-:W-:Y:S01]  /*ae60*/  FMUL.FTZ R19, R60, UR10 ;  /* 0x0000000a3c137c20 */ /* 0x002fe20008410000 */
[----:B---3--:R-:W-:-:S06]  /*ae70*/  FMUL.FTZ R0, R54, UR10 ;  /* 0x0000000a36007c20 */ /* 0x008fcc0008410000 */
[----:B------:R1:W-:Y:S02]  /*ae80*/  MUFU.TANH R179, R0 ;  /* 0x0000000000b37308 */ /* 0x0003e40000002400 */
[----:B-1----:R-:W-:Y:S02]  /*ae90*/  FMUL.FTZ R0, R55, UR10 ;  /* 0x0000000a37007c20 */ /* 0x002fe40008410000 */
[----:B------:R-:W-:Y:S04]  /*aea0*/  HMMA.16816.F32 R52, R36, R24, R28 ;  /* 0x000000182434723c */ /* 0x000fe8000000181c */
[----:B------:R1:W-:Y:S02]  /*aeb0*/  MUFU.TANH R178, R0 ;  /* 0x0000000000b27308 */ /* 0x0003e40000002400 */
[----:B-1----:R-:W-:-:S06]  /*aec0*/  FMUL.FTZ R0, R56, UR10 ;  /* 0x0000000a38007c20 */ /* 0x002fcc0008410000 */
[----:B------:R1:W3:-:S12]  /*aed0*/  MUFU.TANH R71, R0 ;  /* 0x0000000000477308 */ /* 0x0002d80000002400 */
[----:B------:R-:W-:Y:S01]  /*aee0*/  FMUL.FTZ R53, R53, UR10 ;  /* 0x0000000a35357c20 */ /* 0x000fe20008410000 */
[----:B-1----:R-:W-:-:S04]  /*aef0*/  FMUL.FTZ R0, R57, UR10 ;  /* 0x0000000a39007c20 */ /* 0x002fc80008410000 */
[----:B------:R1:W3:Y:S02]  /*af00*/  MUFU.TANH R148, R0 ;  /* 0x0000000000947308 */ /* 0x0002e40000002400 */
[----:B-1----:R-:W-:-:S06]  /*af10*/  FMUL.FTZ R0, R58, UR10 ;  /* 0x0000000a3a007c20 */ /* 0x002fcc0008410000 */
[----:B------:R1:W-:Y:S02]  /*af20*/  MUFU.TANH R161, R0 ;  /* 0x0000000000a17308 */ /* 0x0003e40000002400 */
[----:B-1----:R-:W-:-:S06]  /*af30*/  FMUL.FTZ R0, R59, UR10 ;  /* 0x0000000a3b007c20 */ /* 0x002fcc0008410000 */
[----:B------:R1:W-:Y:S02]  /*af40*/  MUFU.TANH R160, R0 ;  /* 0x0000000000a07308 */ /* 0x0003e40000002400 */
[----:B-1----:R-:W-:-:S06]  /*af50*/  FMUL.FTZ R0, R32, UR10 ;  /* 0x0000000a20007c20 */ /* 0x002fcc0008410000 */
[----:B------:R-:W-:Y:S08]  /*af60*/  MUFU.TANH R32, R3 ;  /* 0x0000000300207308 */ /* 0x000ff00000002400 */
[----:B------:R1:W-:Y:S02]  /*af70*/  MUFU.TANH R177, R0 ;  /* 0x0000000000b17308 */ /* 0x0003e40000002400 */
[----:B-1----:R-:W-:-:S06]  /*af80*/  FMUL.FTZ R0, R33, UR10 ;  /* 0x0000000a21007c20 */ /* 0x002fcc0008410000 */
[----:B------:R-:W1:Y:S08]  /*af90*/  MUFU.TANH R33, R19 ;  /* 0x0000001300217308 */ /* 0x000e700000002400 */
[----:B------:R5:W-:Y:S02]  /*afa0*/  MUFU.TANH R167, R0 ;  /* 0x0000000000a77308 */ /* 0x000be40000002400 */
[----:B-----5:R-:W-:-:S06]  /*afb0*/  FMUL.FTZ R0, R34, UR10 ;  /* 0x0000000a22007c20 */ /* 0x020fcc0008410000 */
[----:B------:R5:W-:Y:S02]  /*afc0*/  MUFU.TANH R166, R0 ;  /* 0x0000000000a67308 */ /* 0x000be40000002400 */
[----:B-----5:R-:W-:-:S06]  /*afd0*/  FMUL.FTZ R0, R35, UR10 ;  /* 0x0000000a23007c20 */ /* 0x020fcc0008410000 */
[----:B------:R5:W-:Y:S02]  /*afe0*/  MUFU.TANH R163, R0 ;  /* 0x0000000000a37308 */ /* 0x000be40000002400 */
[----:B-----5:R-:W-:-:S04]  /*aff0*/  IMAD R0, R209, 0x40, R247 ;  /* 0x00000040d1007824 */ /* 0x020fc800078e02f7 */
[C---:B------:R-:W-:Y:S01]  /*b000*/  VIADD R17, R0.reuse, 0x1 ;  /* 0x0000000100117836 */ /* 0x040fe20000000000 */
[----:B------:R-:W-:Y:S01]  /*b010*/  I2FP.F32.S32 R31, R0 ;  /* 0x00000000001f7245 */ /* 0x000fe20000201400 */
[C---:B------:R-:W-:Y:S01]  /*b020*/  VIADD R16, R0.reuse, 0x8 ;  /* 0x0000000800107836 */ /* 0x040fe20000000000 */
[C---:B------:R-:W-:Y:S01]  /*b030*/  ISETP.GE.AND P5, PT, R0.reuse, R7, PT ;  /* 0x000000070000720c */ /* 0x040fe20003fa6270 */
[C---:B------:R-:W-:Y:S01]  /*b040*/  VIADD R15, R0.reuse, 0x9 ;  /* 0x00000009000f7836 */ /* 0x040fe20000000000 */
[----:B------:R-:W-:Y:S01]  /*b050*/  I2FP.F32.S32 R30, R17 ;  /* 0x00000011001e7245 */ /* 0x000fe20000201400 */
[C---:B------:R-:W-:Y:S01]  /*b060*/  VIADD R14, R0.reuse, 0x10 ;  /* 0x00000010000e7836 */ /* 0x040fe20000000000 */
[----:B------:R-:W-:Y:S01]  /*b070*/  I2FP.F32.S32 R29, R16 ;  /* 0x00000010001d7245 */ /* 0x000fe20000201400 */
[C---:B------:R-:W-:Y:S01]  /*b080*/  VIADD R13, R0.reuse, 0x11 ;  /* 0x00000011000d7836 */ /* 0x040fe20000000000 */
[C---:B------:R-:W-:Y:S01]  /*b090*/  ISETP.GE.AND P1, PT, R0.reuse, R8, PT ;  /* 0x000000080000720c */ /* 0x040fe20003f26270 */
[C---:B------:R-:W-:Y:S01]  /*b0a0*/  VIADD R12, R0.reuse, 0x18 ;  /* 0x00000018000c7836 */ /* 0x040fe20000000000 */
[C---:B------:R-:W-:Y:S01]  /*b0b0*/  ISETP.GE.AND P3, PT, R0.reuse, R10, PT ;  /* 0x0000000a0000720c */ /* 0x040fe20003f66270 */
[C---:B------:R-:W-:Y:S01]  /*b0c0*/  VIADD R11, R0.reuse, 0x19 ;  /* 0x00000019000b7836 */ /* 0x040fe20000000000 */
[C---:B------:R-:W-:Y:S01]  /*b0d0*/  ISETP.GE.AND P2, PT, R0.reuse, R9, PT ;  /* 0x000000090000720c */ /* 0x040fe20003f46270 */
[----:B------:R-:W-:-:S02]  /*b0e0*/  VIADD R6, R0, 0x20 ;  /* 0x0000002000067836 */ /* 0x000fc40000000000 */
[-C--:B------:R-:W-:Y:S01]  /*b0f0*/  FFMA.FTZ R18, R30, R68.reuse, R172 ;  /* 0x000000441e127223 */ /* 0x080fe200000100ac */
[C---:B------:R-:W-:Y:S01]  /*b100*/  VIADD R5, R0.reuse, 0x21 ;  /* 0x0000002100057836 */ /* 0x040fe20000000000 */
[----:B------:R-:W-:Y:S01]  /*b110*/  ISETP.GE.AND P4, PT, R17, R7, PT ;  /* 0x000000071100720c */ /* 0x000fe20003f86270 */
[C---:B------:R-:W-:Y:S01]  /*b120*/  VIADD R4, R0.reuse, 0x28 ;  /* 0x0000002800047836 */ /* 0x040fe20000000000 */
[----:B------:R-:W-:Y:S01]  /*b130*/  I2FP.F32.S32 R28, R15 ;  /* 0x0000000f001c7245 */ /* 0x000fe20000201400 */
[C---:B------:R-:W-:Y:S02]  /*b140*/  VIADD R3, R0.reuse, 0x29 ;  /* 0x0000002900037836 */ /* 0x040fe40000000000 */
[----:B------:R-:W-:Y:S01]  /*b150*/  FFMA.FTZ R19, R29, R68, R69 ;  /* 0x000000441d137223 */ /* 0x000fe20000010045 */
[----:B------:R-:W-:Y:S01]  /*b160*/  VIADD R2, R0, 0x30 ;  /* 0x0000003000027836 */ /* 0x000fe20000000000 */
[----:B------:R-:W-:Y:S01]  /*b170*/  FSEL R69, R18, -INF , !P4 ;  /* 0xff80000012457808 */ /* 0x000fe20006000000 */
[C---:B------:R-:W-:Y:S01]  /*b180*/  VIADD R34, R0.reuse, 0x31 ;  /* 0x0000003100227836 */ /* 0x040fe20000000000 */
[----:B------:R-:W-:Y:S01]  /*b190*/  I2FP.F32.S32 R25, R14 ;  /* 0x0000000e00197245 */ /* 0x000fe20000201400 */
[----:B------:R-:W-:-:S02]  /*b1a0*/  VIADD R45, R0, 0x38 ;  /* 0x00000038002d7836 */ /* 0x000fc40000000000 */
[----:B------:R-:W-:Y:S01]  /*b1b0*/  FMUL.FTZ R18, R61, UR10 ;  /* 0x0000000a3d127c20 */ /* 0x000fe20008410000 */
[----:B------:R-:W-:Y:S02]  /*b1c0*/  VIADD R44, R0, 0x39 ;  /* 0x00000039002c7836 */ /* 0x000fe40000000000 */
[-C--:B------:R-:W-:Y:S01]  /*b1d0*/  FFMA.FTZ R0, R31, R68.reuse, R174 ;  /* 0x000000441f007223 */ /* 0x080fe200000100ae */
[----:B------:R-:W-:Y:S01]  /*b1e0*/  I2FP.F32.S32 R24, R13 ;  /* 0x0000000d00187245 */ /* 0x000fe20000201400 */
[----:B------:R4:W-:Y:S01]  /*b1f0*/  MUFU.TANH R57, R18 ;  /* 0x0000001200397308 */ /* 0x0009e20000002400 */
[-C--:B------:R-:W-:Y:S02]  /*b200*/  ISETP.GE.AND P6, PT, R16, R7.reuse, PT ;  /* 0x000000071000720c */ /* 0x080fe40003fc6270 */
[----:B------:R-:W-:Y:S01]  /*b210*/  FSEL R60, R0, -INF , !P5 ;  /* 0xff800000003c7808 */ /* 0x000fe20006800000 */
[----:B--2---:R-:W-:Y:S01]  /*b220*/  FFMA.FTZ R0, R28, R68, R158 ;  /* 0x000000441c007223 */ /* 0x004fe2000001009e */
[-C--:B------:R-:W-:Y:S01]  /*b230*/  ISETP.GE.AND P5, PT, R15, R7.reuse, PT ;  /* 0x000000070f00720c */ /* 0x080fe20003fa6270 */
[----:B------:R-:W-:Y:S01]  /*b240*/  BAR.SYNC.DEFER_BLOCKING 0x0 ;  /* 0x0000000000007b1d */ /* 0x000fe20000010000 */
[----:B------:R-:W-:-:S02]  /*b250*/  ISETP.GE.AND P4, PT, R14, R7, PT ;  /* 0x000000070e00720c */ /* 0x000fc40003f86270 */
[----:B------:R-:W-:Y:S02]  /*b260*/  I2FP.F32.S32 R23, R12 ;  /* 0x0000000c00177245 */ /* 0x000fe40000201400 */
[----:B------:R-:W-:Y:S01]  /*b270*/  FSEL R61, R19, -INF , !P6 ;  /* 0xff800000133d7808 */ /* 0x000fe20007000000 */
[----:B------:R-:W-:Y:S01]  /*b280*/  FMUL.FTZ R19, R64, UR10 ;  /* 0x0000000a40137c20 */ /* 0x000fe20008410000 */
[----:B------:R-:W-:Y:S02]  /*b290*/  ISETP.GE.AND P6, PT, R13, R7, PT ;  /* 0x000000070d00720c */ /* 0x000fe40003fc6270 */
[----:B------:R-:W-:Y:S01]  /*b2a0*/  I2FP.F32.S32 R22, R11 ;  /* 0x0000000b00167245 */ /* 0x000fe20000201400 */
[----:B------:R2:W5:Y:S01]  /*b2b0*/  MUFU.TANH R56, R19 ;  /* 0x0000001300387308 */ /* 0x0005620000002400 */
[-C--:B----4-:R-:W-:Y:S01]  /*b2c0*/  FFMA.FTZ R18, R25, R68.reuse, R70 ;  /* 0x0000004419127223 */ /* 0x090fe20000010046 */
[----:B------:R-:W-:Y:S01]  /*b2d0*/  FSEL R70, R0, -INF , !P5 ;  /* 0xff80000000467808 */ /* 0x000fe20006800000 */
[----:B------:R-:W-:Y:S01]  /*b2e0*/  FFMA.FTZ R0, R24, R68, R157 ;  /* 0x0000004418007223 */ /* 0x000fe2000001009d */
[----:B------:R-:W-:-:S02]  /*b2f0*/  ISETP.GE.AND P5, PT, R12, R7, PT ;  /* 0x000000070c00720c */ /* 0x000fc40003fa6270 */
[----:B------:R-:W-:Y:S01]  /*b300*/  FSEL R64, R18, -INF , !P4 ;  /* 0xff80000012407808 */ /* 0x000fe20006000000 */
[-C--:B---3--:R-:W-:Y:S01]  /*b310*/  FFMA.FTZ R18, R23, R68.reuse, R71 ;  /* 0x0000004417127223 */ /* 0x088fe20000010047 */
[----:B------:R-:W-:Y:S01]  /*b320*/  FSEL R71, R0, -INF , !P6 ;  /* 0xff80000000477808 */ /* 0x000fe20007000000 */
[----:B------:R-:W-:Y:S01]  /*b330*/  FFMA.FTZ R0, R22, R68, R148 ;  /* 0x0000004416007223 */ /* 0x000fe20000010094 */
[----:B------:R-:W-:Y:S02]  /*b340*/  I2FP.F32.S32 R21, R6 ;  /* 0x0000000600157245 */ /* 0x000fe40000201400 */
[-C--:B------:R-:W-:Y:S02]  /*b350*/  ISETP.GE.AND P4, PT, R11, R7.reuse, PT ;  /* 0x000000070b00720c */ /* 0x080fe40003f86270 */
[----:B------:R-:W-:Y:S02]  /*b360*/  ISETP.GE.AND P6, PT, R6, R7, PT ;  /* 0x000000070600720c */ /* 0x000fe40003fc6270 */
[----:B------:R-:W-:Y:S01]  /*b370*/  FSEL R75, R0, -INF , !P4 ;  /* 0xff800000004b7808 */ /* 0x000fe20006000000 */
[----:B--2---:R-:W-:Y:S01]  /*b380*/  FMUL.FTZ R19, R65, UR10 ;  /* 0x0000000a41137c20 */ /* 0x004fe20008410000 */
[----:B------:R-:W-:Y:S01]  /*b390*/  FSEL R65, R18, -INF , !P5 ;  /* 0xff80000012417808 */ /* 0x000fe20006800000 */
[----:B------:R-:W-:Y:S01]  /*b3a0*/  FFMA.FTZ R18, R21, R68, R20 ;  /* 0x0000004415127223 */ /* 0x000fe20000010014 */
[----:B------:R-:W-:Y:S01]  /*b3b0*/  I2FP.F32.S32 R20, R5 ;  /* 0x0000000500147245 */ /* 0x000fe20000201400 */
[----:B------:R-:W-:Y:S01]  /*b3c0*/  FMUL.FTZ R0, R76, UR10 ;  /* 0x0000000a4c007c20 */ /* 0x000fe20008410000 */
[----:B------:R2:W-:Y:S01]  /*b3d0*/  MUFU.TANH R74, R19 ;  /* 0x00000013004a7308 */ /* 0x0005e20000002400 */
[----:B------:R-:W-:-:S02]  /*b3e0*/  ISETP.GE.AND P5, PT, R5, R7, PT ;  /* 0x000000070500720c */ /* 0x000fc40003fa6270 */
[----:B------:R-:W-:Y:S02]  /*b3f0*/  FSEL R76, R18, -INF , !P6 ;  /* 0xff800000124c7808 */ /* 0x000fe40007000000 */
[----:B------:R-:W-:Y:S02]  /*b400*/  I2FP.F32.S32 R35, R2 ;  /* 0x0000000200237245 */ /* 0x000fe40000201400 */
[----:B------:R-:W-:Y:S01]  /*b410*/  I2FP.F32.S32 R18, R3 ;  /* 0x0000000300127245 */ /* 0x000fe20000201400 */
[----:B------:R3:W4:Y:S01]  /*b420*/  MUFU.TANH R73, R0 ;  /* 0x0000000000497308 */ /* 0x0007220000002400 */
[-C--:B------:R-:W-:Y:S02]  /*b430*/  ISETP.GE.AND P4, PT, R4, R7.reuse, PT ;  /* 0x000000070400720c */ /* 0x080fe40003f86270 */
[----:B------:R-:W-:Y:S02]  /*b440*/  ISETP.GE.AND P6, PT, R3, R7, PT ;  /* 0x000000070300720c */ /* 0x000fe40003fc6270 */
[----:B--2---:R-:W-:-:S05]  /*b450*/  I2FP.F32.S32 R19, R4 ;  /* 0x0000000400137245 */ /* 0x004fca0000201400 */
[-C--:B-1----:R-:W-:Y:S01]  /*b460*/  FFMA.FTZ R33, R19, R68.reuse, R33 ;  /* 0x0000004413217223 */ /* 0x082fe20000010021 */
[----:B---3--:R-:W-:Y:S01]  /*b470*/  FFMA.FTZ R0, R20, R68, R32 ;  /* 0x0000004414007223 */ /* 0x008fe20000010020 */
[----:B------:R-:W-:-:S03]  /*b480*/  FMUL.FTZ R32, R77, UR10 ;  /* 0x0000000a4d207c20 */ /* 0x000fc60008410000 */
[----:B------:R-:W-:Y:S01]  /*b490*/  FSEL R148, R33, -INF , !P4 ;  /* 0xff80000021947808 */ /* 0x000fe20006000000 */
[----:B------:R-:W-:Y:S01]  /*b4a0*/  FMUL.FTZ R33, R52, UR10 ;  /* 0x0000000a34217c20 */ /* 0x000fe20008410000 */
[-C--:B------:R-:W-:Y:S01]  /*b4b0*/  ISETP.GE.AND P4, PT, R34, R7.reuse, PT ;  /* 0x000000072200720c */ /* 0x080fe20003f86270 */
[----:B------:R1:W2:Y:S01]  /*b4c0*/  MUFU.TANH R72, R32 ;  /* 0x0000002000487308 */ /* 0x0002a20000002400 */
[----:B------:R-:W-:Y:S01]  /*b4d0*/  FSEL R77, R0, -INF , !P5 ;  /* 0xff800000004d7808 */ /* 0x000fe20006800000 */
[----:B-----5:R-:W-:Y:S01]  /*b4e0*/  FFMA.FTZ R0, R35, R68, R56 ;  /* 0x0000004423007223 */ /* 0x020fe20000010038 */
[----:B------:R-:W-:Y:S01]  /*b4f0*/  ISETP.GE.AND P5, PT, R2, R7, PT ;  /* 0x000000070200720c */ /* 0x000fe20003fa6270 */
[----:B------:R-:W-:Y:S01]  /*b500*/  FMUL.FTZ R52, R63, UR10 ;  /* 0x0000000a3f347c20 */ /* 0x000fe20008410000 */
[----:B------:R-:W-:Y:S02]  /*b510*/  FMUL.FTZ R63, R66, UR10 ;  /* 0x0000000a423f7c20 */ /* 0x000fe40008410000 */
[----:B------:R-:W-:Y:S01]  /*b520*/  FSEL R150, R0, -INF , !P5 ;  /* 0xff80000000967808 */ /* 0x000fe20006800000 */
[----:B------:R3:W-:Y:S01]  /*b530*/  MUFU.TANH R159, R33 ;  /* 0x00000021009f7308 */ /* 0x0007e20000002400 */
[----:B------:R-:W-:-:S02]  /*b540*/  I2FP.F32.S32 R0, R34 ;  /* 0x0000002200007245 */ /* 0x000fc40000201400 */
[-C--:B------:R-:W-:Y:S01]  /*b550*/  ISETP.GE.AND P5, PT, R44, R7.reuse, PT ;  /* 0x000000072c00720c */ /* 0x080fe20003fa6270 */
[----:B-1----:R-:W-:Y:S02]  /*b560*/  FFMA.FTZ R32, R18, R68, R57 ;  /* 0x0000004412207223 */ /* 0x002fe40000010039 */
[----:B------:R-:W-:Y:S03]  /*b570*/  HMMA.16816.F32 R56, R36, R26, R144 ;  /* 0x0000001a2438723c */ /* 0x000fe60000001890 */
[----:B------:R-:W-:Y:S02]  /*b580*/  FSEL R149, R32, -INF , !P6 ;  /* 0xff80000020957808 */ /* 0x000fe40007000000 */
[----:B------:R-:W-:Y:S02]  /*b590*/  ISETP.GE.AND P6, PT, R45, R7, PT ;  /* 0x000000072d00720c */ /* 0x000fe40003fc6270 */
[----:B------:R-:W-:Y:S01]  /*b5a0*/  FMUL.FTZ R26, R62, UR10 ;  /* 0x0000000a3e1a7c20 */ /* 0x000fe20008410000 */
[----:B------:R-:W-:Y:S01]  /*b5b0*/  I2FP.F32.S32 R7, R45 ;  /* 0x0000002d00077245 */ /* 0x000fe20000201400 */
[----:B------:R-:W-:Y:S01]  /*b5c0*/  FMUL.FTZ R146, R78, UR10 ;  /* 0x0000000a4e927c20 */ /* 0x000fe20008410000 */
[----:B---3--:R-:W-:Y:S01]  /*b5d0*/  I2FP.F32.S32 R33, R44 ;  /* 0x0000002c00217245 */ /* 0x008fe20000201400 */
[----:B------:R1:W3:Y:S01]  /*b5e0*/  MUFU.TANH R144, R26 ;  /* 0x0000001a00907308 */ /* 0x0002e20000002400 */
[----:B------:R-:W-:Y:S01]  /*b5f0*/  FMUL.FTZ R145, R67, UR10 ;  /* 0x0000000a43917c20 */ /* 0x000fe20008410000 */
[----:B----4-:R-:W-:-:S02]  /*b600*/  FFMA.FTZ R32, R7, R68, R73 ;  /* 0x0000004407207223 */ /* 0x010fc40000010049 */
[----:B--2---:R-:W-:-:S03]  /*b610*/  FFMA.FTZ R27, R33, R68, R72 ;  /* 0x00000044211b7223 */ /* 0x004fc60000010048 */
[----:B------:R-:W-:Y:S01]  /*b620*/  FSEL R157, R32, -INF , !P6 ;  /* 0xff800000209d7808 */ /* 0x000fe20007000000 */
[-C--:B------:R-:W-:Y:S01]  /*b630*/  FFMA.FTZ R32, R30, R68.reuse, R176 ;  /* 0x000000441e207223 */ /* 0x080fe200000100b0 */
[----:B------:R-:W-:Y:S01]  /*b640*/  FSEL R158, R27, -INF , !P5 ;  /* 0xff8000001b9e7808 */ /* 0x000fe20006800000 */
[----:B------:R-:W-:Y:S01]  /*b650*/  FFMA.FTZ R27, R29, R68, R175 ;  /* 0x000000441d1b7223 */ /* 0x000fe200000100af */
[----:B------:R2:W-:Y:S01]  /*b660*/  MUFU.TANH R73, R63 ;  /* 0x0000003f00497308 */ /* 0x0005e20000002400 */
[-C--:B------:R-:W-:Y:S01]  /*b670*/  ISETP.GE.AND P6, PT, R16, R8.reuse, PT ;  /* 0x000000081000720c */ /* 0x080fe20003fc6270 */
[----:B------:R-:W-:Y:S01]  /*b680*/  FMUL.FTZ R58, R58, UR10 ;  /* 0x0000000a3a3a7c20 */ /* 0x000fe20008410000 */
[----:B------:R-:W-:Y:S01]  /*b690*/  ISETP.GE.AND P5, PT, R15, R8, PT ;  /* 0x000000080f00720c */ /* 0x000fe20003fa6270 */
[----:B------:R-:W-:Y:S01]  /*b6a0*/  FMUL.FTZ R59, R59, UR10 ;  /* 0x0000000a3b3b7c20 */ /* 0x000fe20008410000 */
[----:B------:R-:W-:Y:S01]  /*b6b0*/  FSEL R67, R27, -INF , !P6 ;  /* 0xff8000001b437808 */ /* 0x000fe20007000000 */
[-C--:B-1----:R-:W-:Y:S01]  /*b6c0*/  FFMA.FTZ R26, R0, R68.reuse, R74 ;  /* 0x00000044001a7223 */ /* 0x082fe2000001004a */
[----:B------:R-:W-:Y:S01]  /*b6d0*/  FFMA.FTZ R27, R24, R68, R168 ;  /* 0x00000044181b7223 */ /* 0x000fe200000100a8 */
[----:B------:R-:W1:Y:S01]  /*b6e0*/  MUFU.TANH R78, R52 ;  /* 0x00000034004e7308 */ /* 0x000e620000002400 */
[----:B------:R-:W-:-:S02]  /*b6f0*/  ISETP.GE.AND P6, PT, R12, R8, PT ;  /* 0x000000080c00720c */ /* 0x000fc40003fc6270 */
[----:B------:R-:W-:Y:S01]  /*b700*/  FSEL R66, R26, -INF , !P4 ;  /* 0xff8000001a427808 */ /* 0x000fe20006000000 */
[----:B------:R-:W-:Y:S01]  /*b710*/  FFMA.FTZ R26, R31, R68, R232 ;  /* 0x000000441f1a7223 */ /* 0x000fe200000100e8 */
[----:B------:R-:W-:-:S03]  /*b720*/  ISETP.GE.AND P4, PT, R17, R8, PT ;  /* 0x000000081100720c */ /* 0x000fc60003f86270 */
[----:B------:R-:W4:Y:S01]  /*b730*/  MUFU.TANH R72, R145 ;  /* 0x0000009100487308 */ /* 0x000f220000002400 */
[----:B------:R-:W-:Y:S01]  /*b740*/  FSEL R62, R26, -INF , !P1 ;  /* 0xff8000001a3e7808 */ /* 0x000fe20004800000 */
[-C--:B------:R-:W-:Y:S01]  /*b750*/  FFMA.FTZ R26, R28, R68.reuse, R173 ;  /* 0x000000441c1a7223 */ /* 0x080fe200000100ad */
[----:B--2---:R-:W-:Y:S01]  /*b760*/  FSEL R63, R32, -INF , !P4 ;  /* 0xff800000203f7808 */ /* 0x004fe20006000000 */
[----:B------:R-:W-:Y:S01]  /*b770*/  FFMA.FTZ R32, R25, R68, R169 ;  /* 0x0000004419207223 */ /* 0x000fe200000100a9 */
[----:B------:R-:W-:Y:S02]  /*b780*/  ISETP.GE.AND P1, PT, R14, R8, PT ;  /* 0x000000080e00720c */ /* 0x000fe40003f26270 */
[----:B------:R-:W-:Y:S01]  /*b790*/  FSEL R74, R26, -INF , !P5 ;  /* 0xff8000001a4a7808 */ /* 0x000fe20006800000 */
[----:B------:R-:W-:Y:S01]  /*b7a0*/  FFMA.FTZ R26, R23, R68, R161 ;  /* 0x00000044171a7223 */ /* 0x000fe200000100a1 */
[----:B------:R-:W-:Y:S01]  /*b7b0*/  ISETP.GE.AND P4, PT, R13, R8, PT ;  /* 0x000000080d00720c */ /* 0x000fe20003f86270 */
[----:B------:R-:W2:Y:S01]  /*b7c0*/  MUFU.TANH R52, R146 ;  /* 0x0000009200347308 */ /* 0x000ea20000002400 */
[----:B------:R-:W-:Y:S01]  /*b7d0*/  FSEL R161, R32, -INF , !P1 ;  /* 0xff80000020a17808 */ /* 0x000fe20004800000 */
[----:B------:R-:W-:Y:S01]  /*b7e0*/  FFMA.FTZ R32, R22, R68, R160 ;  /* 0x0000004416207223 */ /* 0x000fe200000100a0 */
[----:B------:R-:W-:-:S02]  /*b7f0*/  ISETP.GE.AND P5, PT, R11, R8, PT ;  /* 0x000000080b00720c */ /* 0x000fc40003fa6270 */
[----:B------:R-:W-:Y:S01]  /*b800*/  FSEL R162, R27, -INF , !P4 ;  /* 0xff8000001ba27808 */ /* 0x000fe20006000000 */
[-C--:B------:R-:W-:Y:S01]  /*b810*/  FFMA.FTZ R27, R20, R68.reuse, R151 ;  /* 0x00000044141b7223 */ /* 0x080fe20000010097 */
[----:B------:R-:W-:Y:S01]  /*b820*/  FSEL R164, R26, -INF , !P6 ;  /* 0xff8000001aa47808 */ /* 0x000fe20007000000 */
[----:B------:R-:W-:Y:S01]  /*b830*/  FFMA.FTZ R26, R21, R68, R156 ;  /* 0x00000044151a7223 */ /* 0x000fe2000001009c */
[-C--:B------:R-:W-:Y:S01]  /*b840*/  ISETP.GE.AND P1, PT, R6, R8.reuse, PT ;  /* 0x000000080600720c */ /* 0x080fe20003f26270 */
[----:B------:R-:W-:Y:S01]  /*b850*/  MUFU.TANH R58, R58 ;  /* 0x0000003a003a7308 */ /* 0x000fe20000002400 */
[----:B------:R-:W-:Y:S02]  /*b860*/  ISETP.GE.AND P4, PT, R5, R8, PT ;  /* 0x000000080500720c */ /* 0x000fe40003f86270 */
[----:B------:R-:W-:Y:S02]  /*b870*/  FSEL R165, R32, -INF , !P5 ;  /* 0xff80000020a57808 */ /* 0x000fe40006800000 */
[----:B------:R-:W-:Y:S01]  /*b880*/  FSEL R169, R26, -INF , !P1 ;  /* 0xff8000001aa97808 */ /* 0x000fe20004800000 */
[-C--:B---3--:R-:W-:Y:S01]  /*b890*/  FFMA.FTZ R26, R19, R68.reuse, R144 ;  /* 0x00000044131a7223 */ /* 0x088fe20000010090 */
[----:B------:R-:W-:Y:S01]  /*b8a0*/  FSEL R170, R27, -INF , !P4 ;  /* 0xff8000001baa7808 */ /* 0x000fe20006000000 */
[----:B------:R-:W3:Y:S01]  /*b8b0*/  MUFU.TANH R32, R79 ;  /* 0x0000004f00207308 */ /* 0x000ee20000002400 */
[----:B-1----:R-:W-:Y:S01]  /*b8c0*/  FFMA.FTZ R27, R18, R68, R78 ;  /* 0x00000044121b7223 */ /* 0x002fe2000001004e */
[----:B------:R-:W-:-:S02]  /*b8d0*/  ISETP.GE.AND P6, PT, R4, R8, PT ;  /* 0x000000080400720c */ /* 0x000fc40003fc6270 */
[----:B------:R-:W-:Y:S02]  /*b8e0*/  ISETP.GE.AND P5, PT, R3, R8, PT ;  /* 0x000000080300720c */ /* 0x000fe40003fa6270 */
[----:B------:R-:W-:Y:S01]  /*b8f0*/  FSEL R171, R26, -INF , !P6 ;  /* 0xff8000001aab7808 */ /* 0x000fe20007000000 */
[----:B------:R-:W-:Y:S01]  /*b900*/  FFMA.FTZ R26, R35, R68, R73 ;  /* 0x00000044231a7223 */ /* 0x000fe20000010049 */
[----:B------:R-:W-:Y:S01]  /*b910*/  FSEL R172, R27, -INF , !P5 ;  /* 0xff8000001bac7808 */ /* 0x000fe20006800000 */
[----:B------:R-:W-:Y:S01]  /*b920*/  FMUL.FTZ R27, R54, UR10 ;  /* 0x0000000a361b7c20 */ /* 0x000fe20008410000 */
[-C--:B------:R-:W-:Y:S01]  /*b930*/  ISETP.GE.AND P1, PT, R2, R8.reuse, PT ;  /* 0x000000080200720c */ /* 0x080fe20003f26270 */
[----:B------:R-:W1:Y:S01]  /*b940*/  MUFU.TANH R144, R53 ;  /* 0x0000003500907308 */ /* 0x000e620000002400 */
[-C--:B------:R-:W-:Y:S02]  /*b950*/  ISETP.GE.AND P4, PT, R34, R8.reuse, PT ;  /* 0x000000082200720c */ /* 0x080fe40003f86270 */
[----:B------:R-:W-:-:S02]  /*b960*/  ISETP.GE.AND P6, PT, R45, R8, PT ;  /* 0x000000082d00720c */ /* 0x000fc40003fc6270 */
[----:B------:R-:W-:Y:S01]  /*b970*/  ISETP.GE.AND P5, PT, R44, R8, PT ;  /* 0x000000082c00720c */ /* 0x000fe20003fa6270 */
[-C--:B----4-:R-:W-:Y:S01]  /*b980*/  FFMA.FTZ R8, R0, R68.reuse, R72 ;  /* 0x0000004400087223 */ /* 0x090fe20000010048 */
[----:B------:R-:W-:Y:S01]  /*b990*/  FSEL R173, R26, -INF , !P1 ;  /* 0xff8000001aad7808 */ /* 0x000fe20004800000 */
[----:B--2---:R-:W-:Y:S01]  /*b9a0*/  FFMA.FTZ R26, R7, R68, R52 ;  /* 0x00000044071a7223 */ /* 0x004fe20000010034 */
[----:B------:R-:W-:Y:S01]  /*b9b0*/  ISETP.GE.AND P1, PT, R17, R10, PT ;  /* 0x0000000a1100720c */ /* 0x000fe20003f26270 */
[----:B------:R2:W4:Y:S01]  /*b9c0*/  MUFU.TANH R73, R27 ;  /* 0x0000001b00497308 */ /* 0x0005220000002400 */
[----:B------:R-:W-:Y:S01]  /*b9d0*/  FSEL R174, R8, -INF , !P4 ;  /* 0xff80000008ae7808 */ /* 0x000fe20006000000 */
[-C--:B---3--:R-:W-:Y:S01]  /*b9e0*/  FFMA.FTZ R8, R33, R68.reuse, R32 ;  /* 0x0000004421087223 */ /* 0x088fe20000010020 */
[----:B------:R-:W-:Y:S01]  /*b9f0*/  ISETP.GE.AND P4, PT, R17, R9, PT ;  /* 0x000000091100720c */ /* 0x000fe20003f86270 */
[----:B------:R-:W-:Y:S01]  /*ba00*/  FFMA.FTZ R17, R31, R68, R236 ;  /* 0x000000441f117223 */ /* 0x000fe200000100ec */
[----:B------:R-:W-:-:S02]  /*ba10*/  FSEL R175, R26, -INF , !P6 ;  /* 0xff8000001aaf7808 */ /* 0x000fc40007000000 */
[----:B------:R-:W-:Y:S01]  /*ba20*/  FSEL R176, R8, -INF , !P5 ;  /* 0xff80000008b07808 */ /* 0x000fe20006800000 */
[----:B------:R-:W-:Y:S01]  /*ba30*/  FFMA.FTZ R8, R31, R68, R233 ;  /* 0x000000441f087223 */ /* 0x000fe200000100e9 */
[CC--:B------:R-:W-:Y:S01]  /*ba40*/  ISETP.GE.AND P5, PT, R16.reuse, R9.reuse, PT ;  /* 0x000000091000720c */ /* 0x0c0fe20003fa6270 */
[----:B------:R-:W-:Y:S01]  /*ba50*/  MUFU.TANH R59, R59 ;  /* 0x0000003b003b7308 */ /* 0x000fe20000002400 */
[----:B------:R-:W-:Y:S01]  /*ba60*/  ISETP.GE.AND P6, PT, R16, R10, PT ;  /* 0x0000000a1000720c */ /* 0x000fe20003fc6270 */
[-C--:B------:R-:W-:Y:S01]  /*ba70*/  FFMA.FTZ R16, R30, R68.reuse, R235 ;  /* 0x000000441e107223 */ /* 0x080fe200000100eb */
[----:B------:R-:W-:Y:S01]  /*ba80*/  FSEL R31, R8, -INF , !P2 ;  /* 0xff800000081f7808 */ /* 0x000fe20005000000 */
[-C--:B------:R-:W-:Y:S01]  /*ba90*/  FFMA.FTZ R8, R30, R68.reuse, R234 ;  /* 0x000000441e087223 */ /* 0x080fe200000100ea */
[-C--:B------:R-:W-:Y:S01]  /*baa0*/  ISETP.GE.AND P2, PT, R15, R9.reuse, PT ;  /* 0x000000090f00720c */ /* 0x080fe20003f46270 */
[----:B--2---:R-:W-:Y:S01]  /*bab0*/  FMUL.FTZ R27, R55, UR10 ;  /* 0x0000000a371b7c20 */ /* 0x004fe20008410000 */
[----:B------:R-:W-:Y:S01]  /*bac0*/  FSEL R30, R16, -INF , !P1 ;  /* 0xff800000101e7808 */ /* 0x000fe20004800000 */
[C---:B------:R-:W-:Y:S01]  /*bad0*/  HMMA.16816.F32 R52, R36.reuse, R48, R152 ;  /* 0x000000302434723c */ /* 0x040fe20000001898 */
[----:B------:R-:W-:Y:S01]  /*bae0*/  FSEL R32, R8, -INF , !P4 ;  /* 0xff80000008207808 */ /* 0x000fe20006000000 */
[----:B------:R-:W-:Y:S01]  /*baf0*/  FFMA.FTZ R8, R29, R68, R191 ;  /* 0x000000441d087223 */ /* 0x000fe200000100bf */
[----:B------:R2:W3:Y:S01]  /*bb00*/  MUFU.TANH R72, R27 ;  /* 0x0000001b00487308 */ /* 0x0004e20000002400 */
[C---:B------:R-:W-:Y:S01]  /*bb10*/  ISETP.GE.AND P1, PT, R14.reuse, R10, PT ;  /* 0x0000000a0e00720c */ /* 0x040fe20003f26270 */
[----:B------:R-:W-:Y:S01]  /*bb20*/  FMUL.FTZ R16, R57, UR10 ;  /* 0x0000000a39107c20 */ /* 0x000fe20008410000 */
[-C--:B------:R-:W-:Y:S01]  /*bb30*/  ISETP.GE.AND P4, PT, R14, R9.reuse, PT ;  /* 0x000000090e00720c */ /* 0x080fe20003f86270 */
[-C--:B------:R-:W-:Y:S01]  /*bb40*/  FFMA.FTZ R14, R28, R68.reuse, R192 ;  /* 0x000000441c0e7223 */ /* 0x080fe200000100c0 */
[----:B------:R-:W-:Y:S01]  /*bb50*/  FSEL R26, R8, -INF , !P5 ;  /* 0xff800000081a7808 */ /* 0x000fe20006800000 */
[----:B------:R-:W-:Y:S01]  /*bb60*/  FFMA.FTZ R8, R28, R68, R190 ;  /* 0x000000441c087223 */ /* 0x000fe200000100be */
[----:B------:R-:W-:Y:S01]  /*bb70*/  ISETP.GE.AND P5, PT, R13, R9, PT ;  /* 0x000000090d00720c */ /* 0x000fe20003fa6270 */
[----:B------:R-:W-:Y:S01]  /*bb80*/  HMMA.16816.F32 R36, R36, R50, R40 ;  /* 0x000000322424723c */ /* 0x000fe20000001828 */
[----:B--2---:R-:W-:Y:S01]  /*bb90*/  FSEL R27, R17, -INF , !P3 ;  /* 0xff800000111b7808 */ /* 0x004fe20005800000 */
[----:B------:R-:W-:Y:S01]  /*bba0*/  FMUL.FTZ R17, R56, UR10 ;  /* 0x0000000a38117c20 */ /* 0x000fe20008410000 */
[----:B------:R-:W-:Y:S01]  /*bbb0*/  ISETP.GE.AND P3, PT, R15, R10, PT ;  /* 0x0000000a0f00720c */ /* 0x000fe20003f66270 */
[----:B------:R-:W-:-:S09]  /*bbc0*/  FFMA.FTZ R15, R29, R68, R231 ;  /* 0x000000441d0f7223 */ /* 0x000fd200000100e7 */
[----:B------:R-:W-:Y:S01]  /*bbd0*/  FMUL.FTZ R53, R53, UR10 ;  /* 0x0000000a35357c20 */ /* 0x000fe20008410000 */
[----:B------:R2:W5:Y:S01]  /*bbe0*/  MUFU.TANH R48, R17 ;  /* 0x0000001100307308 */ /* 0x0005620000002400 */
[----:B------:R-:W-:Y:S01]  /*bbf0*/  FMUL.FTZ R52, R52, UR10 ;  /* 0x0000000a34347c20 */ /* 0x000fe20008410000 */
[----:B------:R-:W-:Y:S01]  /*bc00*/  FMUL.FTZ R54, R54, UR10 ;  /* 0x0000000a36367c20 */ /* 0x000fe20008410000 */
[----:B------:R-:W-:-:S05]  /*bc10*/  FMUL.FTZ R55, R55, UR10 ;  /* 0x0000000a37377c20 */ /* 0x000fca0008410000 */
[----:B------:R1:W-:Y:S02]  /*bc20*/  MUFU.TANH R29, R16 ;  /* 0x00000010001d7308 */ /* 0x0003e40000002400 */
[----:B------:R-:W-:Y:S01]  /*bc30*/  FMUL.FTZ R36, R36, UR10 ;  /* 0x0000000a24247c20 */ /* 0x000fe20008410000 */
[----:B------:R-:W-:-:S05]  /*bc40*/  FMUL.FTZ R37, R37, UR10 ;  /* 0x0000000a25257c20 */ /* 0x000fca0008410000 */
[----:B------:R-:W5:Y:S01]  /*bc50*/  MUFU.TANH R53, R53 ;  /* 0x0000003500357308 */ /* 0x000f620000002400 */
[----:B--2---:R-:W-:Y:S01]  /*bc60*/  FSEL R17, R8, -INF , !P2 ;  /* 0xff80000008117808 */ /* 0x004fe20005000000 */
[----:B------:R-:W-:Y:S01]  /*bc70*/  FFMA.FTZ R8, R25, R68, R179 ;  /* 0x0000004419087223 */ /* 0x000fe200000100b3 */
[----:B------:R-:W-:-:S04]  /*bc80*/  ISETP.GE.AND P2, PT, R12, R9, PT ;  /* 0x000000090c00720c */ /* 0x000fc80003f46270 */
[----:B------:R-:W-:Y:S01]  /*bc90*/  FSEL R79, R8, -INF , !P4 ;  /* 0xff800000084f7808 */ /* 0x000fe20006000000 */
[----:B------:R-:W-:Y:S01]  /*bca0*/  FFMA.FTZ R8, R24, R68, R178 ;  /* 0x0000004418087223 */ /* 0x000fe200000100b2 */
[----:B-1----:R-:W-:Y:S01]  /*bcb0*/  FSEL R16, R15, -INF , !P6 ;  /* 0xff8000000f107808 */ /* 0x002fe20007000000 */
[----:B------:R-:W1:Y:S01]  /*bcc0*/  MUFU.TANH R52, R52 ;  /* 0x0000003400347308 */ /* 0x000e620000002400 */
[----:B------:R-:W-:Y:S02]  /*bcd0*/  FSEL R15, R14, -INF , !P3 ;  /* 0xff8000000e0f7808 */ /* 0x000fe40005800000 */
[----:B------:R-:W-:Y:S01]  /*bce0*/  ISETP.GE.AND P6, PT, R13, R10, PT ;  /* 0x0000000a0d00720c */ /* 0x000fe20003fc6270 */
[----:B------:R-:W-:Y:S01]  /*bcf0*/  FFMA.FTZ R13, R25, R68, R189 ;  /* 0x00000044190d7223 */ /* 0x000fe200000100bd */
[----:B------:R-:W-:Y:S01]  /*bd00*/  ISETP.GE.AND P3, PT, R12, R10, PT ;  /* 0x0000000a0c00720c */ /* 0x000fe20003f66270 */
[-C--:B------:R-:W-:Y:S01]  /*bd10*/  FFMA.FTZ R12, R24, R68.reuse, R188 ;  /* 0x00000044180c7223 */ /* 0x080fe200000100bc */
[----:B------:R-:W-:Y:S01]  /*bd20*/  FSEL R50, R8, -INF , !P5 ;  /* 0xff80000008327808 */ /* 0x000fe20006800000 */
[----:B------:R-:W-:Y:S01]  /*bd30*/  FFMA.FTZ R8, R22, R68, R167 ;  /* 0x0000004416087223 */ /* 0x000fe200000100a7 */
[----:B------:R-:W-:Y:S01]  /*bd40*/  FSEL R14, R13, -INF , !P1 ;  /* 0xff8000000d0e7808 */ /* 0x000fe20004800000 */
[----:B------:R-:W-:Y:S01]  /*bd50*/  MUFU.TANH R54, R54 ;  /* 0x0000003600367308 */ /* 0x000fe20000002400 */
[----:B------:R-:W-:-:S02]  /*bd60*/  FSEL R24, R12, -INF , !P6 ;  /* 0xff8000000c187808 */ /* 0x000fc40007000000 */
[C---:B------:R-:W-:Y:S02]  /*bd70*/  ISETP.GE.AND P1, PT, R11.reuse, R10, PT ;  /* 0x0000000a0b00720c */ /* 0x040fe40003f26270 */
[-C--:B------:R-:W-:Y:S01]  /*bd80*/  ISETP.GE.AND P4, PT, R11, R9.reuse, PT ;  /* 0x000000090b00720c */ /* 0x080fe20003f86270 */
[C---:B------:R-:W-:Y:S01]  /*bd90*/  FFMA.FTZ R11, R23.reuse, R68, R177 ;  /* 0x00000044170b7223 */ /* 0x040fe200000100b1 */
[C---:B------:R-:W-:Y:S01]  /*bda0*/  ISETP.GE.AND P6, PT, R6.reuse, R10, PT ;  /* 0x0000000a0600720c */ /* 0x040fe20003fc6270 */
[----:B------:R-:W-:Y:S01]  /*bdb0*/  MUFU.TANH R55, R55 ;  /* 0x0000003700377308 */ /* 0x000fe20000002400 */
[----:B------:R-:W-:Y:S01]  /*bdc0*/  ISETP.GE.AND P5, PT, R6, R9, PT ;  /* 0x000000090600720c */ /* 0x000fe20003fa6270 */
[----:B------:R-:W-:Y:S01]  /*bdd0*/  FFMA.FTZ R6, R23, R68, R166 ;  /* 0x0000004417067223 */ /* 0x000fe200000100a6 */
[----:B------:R-:W-:Y:S02]  /*bde0*/  FSEL R25, R11, -INF , !P3 ;  /* 0xff8000000b197808 */ /* 0x000fe40005800000 */
[----:B------:R-:W-:-:S02]  /*bdf0*/  ISETP.GE.AND P3, PT, R5, R10, PT ;  /* 0x0000000a0500720c */ /* 0x000fc40003f66270 */
[----:B------:R-:W-:Y:S01]  /*be00*/  FSEL R51, R6, -INF , !P2 ;  /* 0xff80000006337808 */ /* 0x000fe20005000000 */
[-C--:B------:R-:W-:Y:S01]  /*be10*/  FFMA.FTZ R6, R21, R68.reuse, R159 ;  /* 0x0000004415067223 */ /* 0x080fe2000001009f */
[-C--:B------:R-:W-:Y:S01]  /*be20*/  ISETP.GE.AND P2, PT, R5, R9.reuse, PT ;  /* 0x000000090500720c */ /* 0x080fe20003f46270 */
[----:B------:R-:W-:Y:S01]  /*be30*/  FFMA.FTZ R5, R22, R68, R163 ;  /* 0x0000004416057223 */ /* 0x000fe200000100a3 */
[----:B------:R-:W-:Y:S01]  /*be40*/  FSEL R49, R8, -INF , !P1 ;  /* 0xff80000008317808 */ /* 0x000fe20004800000 */
[----:B------:R-:W-:Y:S01]  /*be50*/  FMUL.FTZ R8, R39, UR10 ;  /* 0x0000000a27087c20 */ /* 0x000fe20008410000 */
[----:B------:R-:W-:Y:S01]  /*be60*/  ISETP.GE.AND P1, PT, R4, R10, PT ;  /* 0x0000000a0400720c */ /* 0x000fe20003f26270 */
[----:B------:R-:W2:Y:S01]  /*be70*/  MUFU.TANH R36, R36 ;  /* 0x0000002400247308 */ /* 0x000ea20000002400 */
[----:B------:R-:W-:Y:S01]  /*be80*/  FSEL R78, R5, -INF , !P4 ;  /* 0xff800000054e7808 */ /* 0x000fe20006000000 */
[-C--:B------:R-:W-:Y:S01]  /*be90*/  FFMA.FTZ R5, R20, R68.reuse, R144 ;  /* 0x0000004414057223 */ /* 0x080fe20000010090 */
[-C--:B------:R-:W-:Y:S01]  /*bea0*/  ISETP.GE.AND P4, PT, R4, R9.reuse, PT ;  /* 0x000000090400720c */ /* 0x080fe20003f86270 */
[-C--:B----4-:R-:W-:Y:S01]  /*beb0*/  FFMA.FTZ R4, R21, R68.reuse, R73 ;  /* 0x0000004415047223 */ /* 0x090fe20000010049 */
[----:B------:R-:W-:Y:S01]  /*bec0*/  FSEL R146, R6, -INF , !P6 ;  /* 0xff80000006927808 */ /* 0x000fe20007000000 */
[----:B---3--:R-:W-:Y:S01]  /*bed0*/  FFMA.FTZ R20, R20, R68, R72 ;  /* 0x0000004414147223 */ /* 0x008fe20000010048 */
[C---:B------:R-:W-:Y:S01]  /*bee0*/  ISETP.GE.AND P6, PT, R3.reuse, R10, PT ;  /* 0x0000000a0300720c */ /* 0x040fe20003fc6270 */
[----:B------:R-:W-:Y:S01]  /*bef0*/  MUFU.TANH R37, R37 ;  /* 0x0000002500257308 */ /* 0x000fe20000002400 */
[----:B------:R-:W-:Y:S01]  /*bf00*/  FSEL R154, R4, -INF , !P5 ;  /* 0xff800000049a7808 */ /* 0x000fe20006800000 */
[----:B------:R-:W-:Y:S01]  /*bf10*/  FMUL.FTZ R4, R38, UR10 ;  /* 0x0000000a26047c20 */ /* 0x000fe20008410000 */
[----:B------:R-:W-:Y:S01]  /*bf20*/  ISETP.GE.AND P5, PT, R3, R9, PT ;  /* 0x000000090300720c */ /* 0x000fe20003fa6270 */
[-C--:B-----5:R-:W-:Y:S01]  /*bf30*/  FFMA.FTZ R3, R19, R68.reuse, R48 ;  /* 0x0000004413037223 */ /* 0x0a0fe20000010030 */
[-C--:B------:R-:W-:Y:S01]  /*bf40*/  FFMA.FTZ R6, R0, R68.reuse, R53 ;  /* 0x0000004400067223 */ /* 0x080fe20000010035 */
[----:B------:R-:W-:Y:S01]  /*bf50*/  FSEL R144, R5, -INF , !P3 ;  /* 0xff80000005907808 */ /* 0x000fe20005800000 */
[-C--:B------:R-:W-:Y:S01]  /*bf60*/  FFMA.FTZ R19, R19, R68.reuse, R58 ;  /* 0x0000004413137223 */ /* 0x080fe2000001003a */
[----:B------:R-:W3:Y:S01]  /*bf70*/  MUFU.TANH R4, R4 ;  /* 0x0000000400047308 */ /* 0x000ee20000002400 */
[----:B------:R-:W-:Y:S01]  /*bf80*/  FSEL R147, R3, -INF , !P1 ;  /* 0xff80000003937808 */ /* 0x000fe20004800000 */
[-C--:B-1----:R-:W-:Y:S01]  /*bf90*/  FFMA.FTZ R3, R35, R68.reuse, R52 ;  /* 0x0000004423037223 */ /* 0x082fe20000010034 */
[----:B------:R-:W-:Y:S01]  /*bfa0*/  FSEL R151, R20, -INF , !P2 ;  /* 0xff80000014977808 */ /* 0x000fe20005000000 */
[----:B--2---:R-:W-:Y:S01]  /*bfb0*/  FFMA.FTZ R5, R7, R68, R36 ;  /* 0x0000004407057223 */ /* 0x004fe20000010024 */
[----:B------:R-:W-:-:S02]  /*bfc0*/  ISETP.GE.AND P1, PT, R34, R10, PT ;  /* 0x0000000a2200720c */ /* 0x000fc40003f26270 */
[C---:B------:R-:W-:Y:S01]  /*bfd0*/  ISETP.GE.AND P3, PT, R2.reuse, R10, PT ;  /* 0x0000000a0200720c */ /* 0x040fe20003f66270 */
[----:B------:R-:W1:Y:S01]  /*bfe0*/  MUFU.TANH R8, R8 ;  /* 0x0000000800087308 */ /* 0x000e620000002400 */
[----:B------:R-:W-:Y:S01]  /*bff0*/  ISETP.GE.AND P2, PT, R2, R9, PT ;  /* 0x000000090200720c */ /* 0x000fe20003f46270 */
[-C--:B------:R-:W-:Y:S01]  /*c000*/  FFMA.FTZ R2, R18, R68.reuse, R29 ;  /* 0x0000004412027223 */ /* 0x080fe2000001001d */
[----:B------:R-:W-:Y:S01]  /*c010*/  FSEL R155, R6, -INF , !P1 ;  /* 0xff800000069b7808 */ /* 0x000fe20004800000 */
[-C--:B------:R-:W-:Y:S01]  /*c020*/  FFMA.FTZ R18, R18, R68.reuse, R59 ;  /* 0x0000004412127223 */ /* 0x080fe2000001003b */
[----:B------:R-:W-:Y:S02]  /*c030*/  ISETP.GE.AND P1, PT, R226, 0x4, PT ;  /* 0x00000004e200780c */ /* 0x000fe40003f26270 */
[----:B------:R-:W-:Y:S01]  /*c040*/  FSEL R145, R2, -INF , !P6 ;  /* 0xff80000002917808 */ /* 0x000fe20007000000 */
[-C--:B------:R-:W-:Y:S01]  /*c050*/  FFMA.FTZ R2, R35, R68.reuse, R54 ;  /* 0x0000004423027223 */ /* 0x080fe20000010036 */
[----:B------:R-:W-:Y:S01]  /*c060*/  FSEL R159, R3, -INF , !P3 ;  /* 0xff800000039f7808 */ /* 0x000fe20005800000 */
[----:B------:R-:W-:Y:S01]  /*c070*/  FFMA.FTZ R3, R0, R68, R55 ;  /* 0x0000004400037223 */ /* 0x000fe20000010037 */
[----:B------:R-:W-:-:S02]  /*c080*/  FSEL R152, R19, -INF , !P4 ;  /* 0xff80000013987808 */ /* 0x000fc40006000000 */
[----:B------:R-:W-:Y:S01]  /*c090*/  FSEL R166, R2, -INF , !P2 ;  /* 0xff80000002a67808 */ /* 0x000fe20005000000 */
[-C--:B---3--:R-:W-:Y:S01]  /*c0a0*/  FFMA.FTZ R2, R7, R68.reuse, R4 ;  /* 0x0000004407027223 */ /* 0x088fe20000010004 */
[----:B------:R-:W-:Y:S01]  /*c0b0*/  FSEL R153, R18, -INF , !P5 ;  /* 0xff80000012997808 */ /* 0x000fe20006800000 */
[CC--:B------:R-:W-:Y:S01]  /*c0c0*/  FFMA.FTZ R4, R33.reuse, R68.reuse, R37 ;  /* 0x0000004421047223 */ /* 0x0c0fe20000010025 */
[----:B-1----:R-:W-:Y:S01]  /*c0d0*/  FFMA.FTZ R0, R33, R68, R8 ;  /* 0x0000004421007223 */ /* 0x002fe20000010008 */
[-C--:B------:R-:W-:Y:S02]  /*c0e0*/  ISETP.GE.AND P4, PT, R34, R9.reuse, PT ;  /* 0x000000092200720c */ /* 0x080fe40003f86270 */
[CC--:B------:R-:W-:Y:S02]  /*c0f0*/  ISETP.GE.AND P6, PT, R45.reuse, R10.reuse, PT ;  /* 0x0000000a2d00720c */ /* 0x0c0fe40003fc6270 */
[----:B------:R-:W-:Y:S02]  /*c100*/  ISETP.GE.AND P5, PT, R44, R10, PT ;  /* 0x0000000a2c00720c */ /* 0x000fe40003fa6270 */
[----:B------:R-:W-:-:S02]  /*c110*/  ISETP.GE.AND P3, PT, R45, R9, PT ;  /* 0x000000092d00720c */ /* 0x000fc40003f66270 */
[----:B------:R-:W-:Y:S02]  /*c120*/  ISETP.GE.AND P2, PT, R44, R9, PT ;  /* 0x000000092c00720c */ /* 0x000fe40003f46270 */
[----:B------:R-:W-:Y:S02]  /*c130*/  FSEL R163, R3, -INF , !P4 ;  /* 0xff80000003a37808 */ /* 0x000fe40006000000 */
        /* <DEDUP_REMOVED lines=20> */
[----:B-1----:R-:W-:-:S03]  /*c280*/  @!P0 LEA R8, P6, R2, R8, 0x1 ;  /* 0x0000000802088211 */ /* 0x002fc600078c08ff */
[--C-:B------:R-:W-:Y:S01]  /*c290*/  @!P0 IMAD.X R7, R252, 0x1, R3.reuse, P5 ;  /* 0x00000001fc078824 */ /* 0x100fe200028e0603 */
[----:B------:R-:W-:Y:S02]  /*c2a0*/  @!P0 LEA.HI.X R9, R2, R9, R3, 0x1, P6 ;  /* 0x0000000902098211 */ /* 0x000fe400030f0c03 */
[----:B---3--:R-:W-:-:S03]  /*c2b0*/  @!P0 LEA R6, P4, R0, R10, 0x1 ;  /* 0x0000000a00068211 */ /* 0x008fc600078808ff */
[----:B------:R-:W-:Y:S01]  /*c2c0*/  @!PT LDS RZ, [RZ] ;  /* 0x00000000fffff984 */ /* 0x000fe20000000800 */
[----:B------:R-:W-:Y:S01]  /*c2d0*/  @!PT LDS RZ, [RZ] ;  /* 0x00000000fffff984 */ /* 0x000fe20000000800 */
[----:B------:R-:W-:Y:S01]  /*c2e0*/  @!PT LDS RZ, [RZ] ;  /* 0x00000000fffff984 */ /* 0x000fe20000000800 */
[----:B------:R2:W-:Y:S01]  /*c2f0*/  @!P0 LDGSTS.E.BYPASS.LTC128B.128 [R208+0x4000], desc[UR8][R8.64] ;  /* 0x0400000008d08fae */ /* 0x0005e2000b901d48 */
[----:B------:R-:W-:Y:S02]  /*c300*/  @!P0 LEA.HI.X R10, R210, R3, R211, 0x5, P3 ;  /* 0x00000003d20a8211 */ /* 0x000fe400018f2cd3 */
[----:B------:R-:W-:Y:S01]  /*c310*/  @!P0 LEA.HI.X R7, R0, R11, R7, 0x1, P4 ;  /* 0x0000000b00078211 */ /* 0x000fe200020f0c07 */
        /* <DEDUP_REMOVED lines=24> */
.L_x_1360:
[----:B------:R-:W-:Y:S05]  /*c4a0*/  BSYNC B0 ;  /* 0x0000000000007941 */ /* 0x000fea0003800000 */
.L_x_1359:
[----:B------:R-:W0:Y:S02]  /*c4b0*/  LDGDEPBAR ;  /* 0x00000000000079af */ /* 0x000e240000000000 */
.L_x_1358:
[----:B------:R-:W-:Y:S01]  /*c4c0*/  FMNMX.FTZ R73, R223, R60, !PT ;  /* 0x0000003cdf497209 */ /* 0x000fe20007810000 */
[----:B------:R-:W-:Y:S03]  /*c4d0*/  LDSM.16.MT88.4 R20, [R200+0x6000] ;  /* 0x00600000c814783b */ /* 0x000fe60000004200 */
        /* <DEDUP_REMOVED lines=29> */
[C---:B------:R-:W-:Y:S01]  /*c6b0*/  FMUL.FTZ R0, R73.reuse, UR6 ;  /* 0x0000000649007c20 */ /* 0x040fe20008410000 */
        /* <DEDUP_REMOVED lines=28> */
[----:B------:R-:W-:-:S05]  /*c880*/  FMNMX.FTZ R72, R176, R72, !PT ;  /* 0x00000048b0487209 */ /* 0x000fca0007810000 */
[----:B--2---:R-:W2:Y:S01]  /*c890*/  SHFL.BFLY PT, R5, R72, 0x2, 0x1f ;  /* 0x0c401f0048057f89 */ /* 0x004ea200000e0000 */
[----:B-1----:R-:W-:-:S04]  /*c8a0*/  FFMA.FTZ R2, R70, UR6, -R0 ;  /* 0x0000000646027c23 */ /* 0x002fc80008010800 */
[----:B------:R1:W3:Y:S01]  /*c8b0*/  MUFU.EX2 R239, R2 ;  /* 0x0000000200ef7308 */ /* 0x0002e20000000800 */
[----:B--2---:R-:W-:Y:S02]  /*c8c0*/  FMNMX.FTZ R72, R72, R5, !PT ;  /* 0x0000000548487209 */ /* 0x004fe40007810000 */
[----:B-1----:R-:W-:Y:S02]  /*c8d0*/  FMNMX.FTZ R2, R79, R3, !PT ;  /* 0x000000034f027209 */ /* 0x002fe40007810000 */
[----:B------:R-:W-:Y:S01]  /*c8e0*/  FMNMX.FTZ R3, R147, R4, !PT ;  /* 0x0000000493037209 */ /* 0x000fe20007810000 */
[----:B------:R-:W-:Y:S01]  /*c8f0*/  FFMA.FTZ R4, R64, UR6, -R0 ;  /* 0x0000000640047c23 */ /* 0x000fe20008010800 */
[----:B------:R-:W-:Y:S01]  /*c900*/  FMNMX.FTZ R2, R50, R2, !PT ;  /* 0x0000000232027209 */ /* 0x000fe20007810000 */
[----:B------:R-:W1:Y:S01]  /*c910*/  SHFL.BFLY PT, R5, R72, 0x1, 0x1f ;  /* 0x0c201f0048057f89 */ /* 0x000e6200000e0000 */
[----:B------:R-:W-:Y:S01]  /*c920*/  FMNMX.FTZ R3, R145, R3, !PT ;  /* 0x0000000391037209 */ /* 0x000fe20007810000 */
[----:B------:R2:W-:Y:S01]  /*c930*/  MUFU.EX2 R238, R4 ;  /* 0x0000000400ee7308 */ /* 0x0005e20000000800 */
[----:B------:R-:W-:-:S02]  /*c940*/  FMNMX.FTZ R2, R51, R2, !PT ;  /* 0x0000000233027209 */ /* 0x000fc40007810000 */
[----:B------:R-:W-:Y:S02]  /*c950*/  FMNMX.FTZ R3, R159, R3, !PT ;  /* 0x000000039f037209 */ /* 0x000fe40007810000 */
[----:B------:R-:W-:Y:S02]  /*c960*/  FMNMX.FTZ R2, R78, R2, !PT ;  /* 0x000000024e027209 */ /* 0x000fe40007810000 */
[----:B------:R-:W-:Y:S02]  /*c970*/  FMNMX.FTZ R3, R155, R3, !PT ;  /* 0x000000039b037209 */ /* 0x000fe40007810000 */
[----:B---3--:R-:W-:Y:S01]  /*c980*/  F2FP.F16.F32.PACK_AB R10, R239, R240 ;  /* 0x000000f0ef0a723e */ /* 0x008fe200000000ff */
[----:B--2---:R-:W-:-:S04]  /*c990*/  FFMA.FTZ R4, R71, UR6, -R0 ;  /* 0x0000000647047c23 */ /* 0x004fc80008010800 */
[----:B------:R2:W-:Y:S01]  /*c9a0*/  MUFU.EX2 R237, R4 ;  /* 0x0000000400ed7308 */ /* 0x0005e20000000800 */
[----:B-1----:R-:W-:-:S04]  /*c9b0*/  FMNMX.FTZ R72, R72, R5, !PT ;  /* 0x0000000548487209 */ /* 0x002fc80007810000 */
[C---:B------:R-:W-:Y:S01]  /*c9c0*/  FSETP.NEU.FTZ.AND P3, PT, R72.reuse, -INF , PT ;  /* 0xff8000004800780b */ /* 0x040fe20003f7d000 */
[----:B------:R-:W-:-:S05]  /*c9d0*/  FMUL.FTZ R12, R72, UR6 ;  /* 0x00000006480c7c20 */ /* 0x000fca0008410000 */
[----:B------:R-:W-:Y:S02]  /*c9e0*/  FSEL R12, R12, RZ, P3 ;  /* 0x000000ff0c0c7208 */ /* 0x000fe40001800000 */
[----:B--2---:R-:W-:Y:S02]  /*c9f0*/  FMNMX.FTZ R4, R154, R2, !PT ;  /* 0x000000029a047209 */ /* 0x004fe40007810000 */
[----:B------:R-:W-:Y:S01]  /*ca00*/  FMNMX.FTZ R2, R156, R3, !PT ;  /* 0x000000039c027209 */ /* 0x000fe20007810000 */
[----:B------:R-:W-:Y:S01]  /*ca10*/  FFMA.FTZ R3, R65, UR6, -R0 ;  /* 0x0000000641037c23 */ /* 0x000fe20008010800 */
[----:B------:R-:W-:Y:S02]  /*ca20*/  FMNMX.FTZ R4, R151, R4, !PT ;  /* 0x0000000497047209 */ /* 0x000fe40007810000 */
[----:B------:R-:W-:Y:S01]  /*ca30*/  FMNMX.FTZ R2, R160, R2, !PT ;  /* 0x00000002a0027209 */ /* 0x000fe20007810000 */
[----:B------:R1:W-:Y:S01]  /*ca40*/  MUFU.EX2 R235, R3 ;  /* 0x0000000300eb7308 */ /* 0x0003e20000000800 */
[----:B------:R-:W-:-:S03]  /*ca50*/  FMNMX.FTZ R70, R152, R4, !PT ;  /* 0x0000000498467209 */ /* 0x000fc60007810000 */
[----:B------:R-:W2:Y:S01]  /*ca60*/  SHFL.BFLY PT, R4, R2, 0x2, 0x1f ;  /* 0x0c401f0002047f89 */ /* 0x000ea200000e0000 */
[----:B------:R-:W-:-:S04]  /*ca70*/  FMNMX.FTZ R70, R153, R70, !PT ;  /* 0x0000004699467209 */ /* 0x000fc80007810000 */
[----:B------:R-:W-:-:S04]  /*ca80*/  FMNMX.FTZ R70, R166, R70, !PT ;  /* 0x00000046a6467209 */ /* 0x000fc80007810000 */
[----:B------:R-:W-:Y:S01]  /*ca90*/  FMNMX.FTZ R70, R163, R70, !PT ;  /* 0x00000046a3467209 */ /* 0x000fe20007810000 */
[----:B-1----:R-:W-:-:S03]  /*caa0*/  FFMA.FTZ R3, R75, UR6, -R0 ;  /* 0x000000064b037c23 */ /* 0x002fc60008010800 */
[----:B------:R-:W-:Y:S01]  /*cab0*/  FMNMX.FTZ R70, R168, R70, !PT ;  /* 0x00000046a8467209 */ /* 0x000fe20007810000 */
[----:B------:R1:W-:Y:S03]  /*cac0*/  MUFU.EX2 R233, R3 ;  /* 0x0000000300e97308 */ /* 0x0003e60000000800 */
[----:B------:R-:W-:Y:S02]  /*cad0*/  FMNMX.FTZ R70, R167, R70, !PT ;  /* 0x00000046a7467209 */ /* 0x000fe40007810000 */
[----:B--2---:R-:W-:-:S03]  /*cae0*/  FMNMX.FTZ R2, R2, R4, !PT ;  /* 0x0000000402027209 */ /* 0x004fc60007810000 */
[----:B------:R-:W2:Y:S04]  /*caf0*/  SHFL.BFLY PT, R4, R70, 0x2, 0x1f ;  /* 0x0c401f0046047f89 */ /* 0x000ea800000e0000 */
[----:B------:R-:W3:Y:S01]  /*cb00*/  SHFL.BFLY PT, R71, R2, 0x1, 0x1f ;  /* 0x0c201f0002477f89 */ /* 0x000ee200000e0000 */
[----:B-1----:R-:W-:-:S04]  /*cb10*/  FFMA.FTZ R3, R76, UR6, -R0 ;  /* 0x000000064c037c23 */ /* 0x002fc80008010800 */
[----:B------:R1:W-:Y:S01]  /*cb20*/  MUFU.EX2 R232, R3 ;  /* 0x0000000300e87308 */ /* 0x0003e20000000800 */
[----:B--2---:R-:W-:Y:S02]  /*cb30*/  FMNMX.FTZ R70, R70, R4, !PT ;  /* 0x0000000446467209 */ /* 0x004fe40007810000 */
[----:B---3--:R-:W-:Y:S01]  /*cb40*/  FMNMX.FTZ R71, R2, R71, !PT ;  /* 0x0000004702477209 */ /* 0x008fe20007810000 */
[----:B-1----:R-:W-:Y:S02]  /*cb50*/  FFMA.FTZ R3, R77, UR6, -R0 ;  /* 0x000000064d037c23 */ /* 0x002fe40008010800 */
[----:B------:R-:W1:Y:S01]  /*cb60*/  SHFL.BFLY PT, R4, R70, 0x1, 0x1f ;  /* 0x0c201f0046047f89 */ /* 0x000e6200000e0000 */
[----:B------:R-:W-:Y:S01]  /*cb70*/  FFMA.FTZ R2, R67, UR6, -R12 ;  /* 0x0000000643027c23 */ /* 0x000fe2000801080c */
[C---:B------:R-:W-:Y:S01]  /*cb80*/  FSETP.NEU.FTZ.AND P2, PT, R71.reuse, -INF , PT ;  /* 0xff8000004700780b */ /* 0x040fe20003f5d000 */
[----:B------:R2:W-:Y:S03]  /*cb90*/  MUFU.EX2 R231, R3 ;  /* 0x0000000300e77308 */ /* 0x0005e60000000800 */
[----:B------:R-:W-:-:S05]  /*cba0*/  FSEL R5, R71, RZ, P2 ;  /* 0x000000ff47057208 */ /* 0x000fca0001000000 */
[----:B------:R3:W-:Y:S01]  /*cbb0*/  MUFU.EX2 R215, R2 ;  /* 0x0000000200d77308 */ /* 0x0007e20000000800 */
[----:B------:R-:W-:-:S04]  /*cbc0*/  FADD.FTZ R6, R221, -R5 ;  /* 0x80000005dd067221 */ /* 0x000fc80000010000 */
[----:B------:R-:W-:Y:S01]  /*cbd0*/  FMUL.FTZ R6, R6, UR6 ;  /* 0x0000000606067c20 */ /* 0x000fe20008410000 */
[----:B--2---:R-:W-:-:S03]  /*cbe0*/  FFMA.FTZ R3, R148, UR6, -R0 ;  /* 0x0000000694037c23 */ /* 0x004fc60008010800 */
[----:B------:R-:W2:Y:S01]  /*cbf0*/  MUFU.EX2 R48, R6 ;  /* 0x0000000600307308 */ /* 0x000ea20000000800 */
[----:B-1----:R-:W-:Y:S01]  /*cc00*/  FMNMX.FTZ R70, R70, R4, !PT ;  /* 0x0000000446467209 */ /* 0x002fe20007810000 */
[----:B---3--:R-:W-:-:S06]  /*cc10*/  FFMA.FTZ R2, R74, UR6, -R12 ;  /* 0x000000064a027c23 */ /* 0x008fcc000801080c */
[----:B------:R1:W-:Y:S01]  /*cc20*/  MUFU.EX2 R219, R3 ;  /* 0x0000000300db7308 */ /* 0x0003e20000000800 */
[----:B------:R-:W-:-:S04]  /*cc30*/  FSETP.NEU.FTZ.AND P0, PT, R70, -INF , PT ;  /* 0xff8000004600780b */ /* 0x000fc80003f1d000 */
[----:B------:R-:W-:-:S03]  /*cc40*/  FSEL R5, R70, RZ, P0 ;  /* 0x000000ff46057208 */ /* 0x000fc60000000000 */
[----:B------:R-:W3:Y:S01]  /*cc50*/  MUFU.EX2 R217, R2 ;  /* 0x0000000200d97308 */ /* 0x000ee20000000800 */
        /* <DEDUP_REMOVED lines=18> */
[----:B---3--:R-:W-:Y:S01]  /*cd80*/  F2FP.F16.F32.PACK_AB R11, R217, R215 ;  /* 0x000000d7d90b723e */ /* 0x008fe200000000ff */
        /* <DEDUP_REMOVED lines=8> */
[----:B-1----:R-:W-:Y:S01]  /*ce10*/  FMUL.FTZ R3, R71, UR6 ;  /* 0x0000000647037c20 */ /* 0x002fe20008410000 */
[----:B--2---:R-:W-:-:S04]  /*ce20*/  F2FP.F16.F32.PACK_AB R9, R214, R216 ;  /* 0x000000d8d609723e */ /* 0x004fc800000000ff */
[----:B------:R-:W-:-:S05]  /*ce30*/  FSEL R3, R3, RZ, P2 ;  /* 0x000000ff03037208 */ /* 0x000fca0001000000 */
[--C-:B------:R-:W-:Y:S01]  /*ce40*/  FFMA.FTZ R2, R27, UR6, -R3.reuse ;  /* 0x000000061b027c23 */ /* 0x100fe20008010803 */
[----:B------:R-:W-:-:S03]  /*ce50*/  FFMA.FTZ R4, R15, UR6, -R3 ;  /* 0x000000060f047c23 */ /* 0x000fc60008010803 */
[----:B------:R1:W-:Y:S08]  /*ce60*/  MUFU.EX2 R193, R2 ;  /* 0x0000000200c17308 */ /* 0x0003f00000000800 */
[----:B------:R2:W-:Y:S01]  /*ce70*/  MUFU.EX2 R212, R4 ;  /* 0x0000000400d47308 */ /* 0x0005e20000000800 */
[----:B-1----:R-:W-:-:S07]  /*ce80*/  FFMA.FTZ R2, R30, UR6, -R3 ;  /* 0x000000061e027c23 */ /* 0x002fce0008010803 */
[----:B------:R1:W-:Y:S01]  /*ce90*/  MUFU.EX2 R195, R2 ;  /* 0x0000000200c37308 */ /* 0x0003e20000000800 */
[----:B--2---:R-:W-:-:S07]  /*cea0*/  FFMA.FTZ R4, R14, UR6, -R3 ;  /* 0x000000060e047c23 */ /* 0x004fce0008010803 */
[----:B------:R-:W-:Y:S01]  /*ceb0*/  MUFU.EX2 R213, R4 ;  /* 0x0000000400d57308 */ /* 0x000fe20000000800 */
[----:B-1----:R-:W-:-:S07]  /*cec0*/  FFMA.FTZ R2, R16, UR6, -R3 ;  /* 0x0000000610027c23 */ /* 0x002fce0008010803 */
[----:B------:R1:W2:Y:S02]  /*ced0*/  MUFU.EX2 R194, R2 ;  /* 0x0000000200c27308 */ /* 0x0002a40000000800 */
[----:B-1----:R-:W-:Y:S01]  /*cee0*/  FMUL.FTZ R2, R70, UR6 ;  /* 0x0000000646027c20 */ /* 0x002fe20008410000 */
[----:B--2---:R-:W-:-:S04]  /*cef0*/  F2FP.F16.F32.PACK_AB R6, R212, R194 ;  /* 0x000000c2d406723e */ /* 0x004fc800000000ff */
[----:B------:R-:W-:-:S05]  /*cf00*/  FSEL R2, R2, RZ, P0 ;  /* 0x000000ff02027208 */ /* 0x000fca0000000000 */
[--C-:B------:R-:W-:Y:S02]  /*cf10*/  FFMA.FTZ R4, R31, UR6, -R2.reuse ;  /* 0x000000061f047c23 */ /* 0x100fe40008010802 */
[----:B------:R-:W-:Y:S02]  /*cf20*/  LDSM.16.MT88.4 R28, [R198+0x6000] ;  /* 0x00600000c61c783b */ /* 0x000fe40000004200 */
[----:B------:R1:W-:Y:S02]  /*cf30*/  MUFU.EX2 R188, R4 ;  /* 0x0000000400bc7308 */ /* 0x0003e40000000800 */
[--C-:B-1----:R-:W-:Y:S02]  /*cf40*/  FFMA.FTZ R4, R32, UR6, -R2.reuse ;  /* 0x0000000620047c23 */ /* 0x102fe40008010802 */
[----:B------:R-:W-:Y:S04]  /*cf50*/  LDSM.16.MT88.4 R32, [R198+0x6800] ;  /* 0x00680000c620783b */ /* 0x000fe80000004200 */
[----:B------:R1:W-:Y:S02]  /*cf60*/  MUFU.EX2 R190, R4 ;  /* 0x0000000400be7308 */ /* 0x0003e40000000800 */
[----:B-1----:R-:W-:-:S06]  /*cf70*/  FFMA.FTZ R4, R26, UR6, -R2 ;  /* 0x000000061a047c23 */ /* 0x002fcc0008010802 */
[----:B------:R1:W-:Y:S02]  /*cf80*/  MUFU.EX2 R192, R4 ;  /* 0x0000000400c07308 */ /* 0x0003e40000000800 */
[----:B-1----:R-:W-:Y:S02]  /*cf90*/  FFMA.FTZ R4, R17, UR6, -R2 ;  /* 0x0000000611047c23 */ /* 0x002fe40008010802 */
[----:B------:R-:W1:Y:S04]  /*cfa0*/  LDSM.16.MT88.4 R16, [R197+0x6000] ;  /* 0x00600000c510783b */ /* 0x000e680000004200 */
[----:B------:R2:W3:Y:S02]  /*cfb0*/  MUFU.EX2 R191, R4 ;  /* 0x0000000400bf7308 */ /* 0x0004e40000000800 */
[----:B--2---:R-:W-:Y:S01]  /*cfc0*/  FADD.FTZ R4, R220, -R5 ;  /* 0x80000005dc047221 */ /* 0x004fe20000010000 */
[----:B------:R-:W-:-:S02]  /*cfd0*/  FSEL R5, R73, RZ, P4 ;  /* 0x000000ff49057208 */ /* 0x000fc40002000000 */
[----:B---3--:R-:W-:Y:S01]  /*cfe0*/  F2FP.F16.F32.PACK_AB R7, R191, R192 ;  /* 0x000000c0bf07723e */ /* 0x008fe200000000ff */
[----:B------:R-:W-:Y:S02]  /*cff0*/  FMUL.FTZ R4, R4, UR6 ;  /* 0x0000000604047c20 */ /* 0x000fe40008410000 */
[----:B------:R-:W-:Y:S02]  /*d000*/  FADD.FTZ R5, R223, -R5 ;  /* 0x80000005df057221 */ /* 0x000fe40000010000 */
[----:B------:R2:W3:Y:S02]  /*d010*/  MUFU.EX2 R15, R4 ;  /* 0x00000004000f7308 */ /* 0x0004e40000000800 */
[----:B------:R-:W-:-:S06]  /*d020*/  FMUL.FTZ R5, R5, UR6 ;  /* 0x0000000605057c20 */ /* 0x000fcc0008410000 */
[----:B------:R4:W5:Y:S01]  /*d030*/  MUFU.EX2 R14, R5 ;  /* 0x00000005000e7308 */ /* 0x0009620000000800 */
[----:B--2---:R-:W-:Y:S01]  /*d040*/  FFMA.FTZ R4, R24, UR6, -R3 ;  /* 0x0000000618047c23 */ /* 0x004fe20008010803 */
[-C--:B---3--:R-:W-:Y:S01]  /*d050*/  FMUL.FTZ R82, R82, R15.reuse ;  /* 0x0000000f52527220 */ /* 0x088fe20000410000 */
[-C--:B------:R-:W-:Y:S01]  /*d060*/  FMUL.FTZ R83, R83, R15.reuse ;  /* 0x0000000f53537220 */ /* 0x080fe20000410000 */
[----:B------:R-:W-:-:S04]  /*d070*/  FMUL.FTZ R94, R94, R15 ;  /* 0x0000000f5e5e7220 */ /* 0x000fc80000410000 */
[----:B------:R2:W-:Y:S01]  /*d080*/  MUFU.EX2 R189, R4 ;  /* 0x0000000400bd7308 */ /* 0x0005e20000000800 */
[-C--:B------:R-:W-:Y:S01]  /*d090*/  FMUL.FTZ R95, R95, R15.reuse ;  /* 0x0000000f5f5f7220 */ /* 0x080fe20000410000 */
[-C--:B------:R-:W-:Y:S01]  /*d0a0*/  FMUL.FTZ R102, R102, R15.reuse ;  /* 0x0000000f66667220 */ /* 0x080fe20000410000 */
[-C--:B------:R-:W-:Y:S01]  /*d0b0*/  FMUL.FTZ R103, R103, R15.reuse ;  /* 0x0000000f67677220 */ /* 0x080fe20000410000 */
[----:B----4-:R-:W-:Y:S01]  /*d0c0*/  F2FP.F16.F32.PACK_AB R5, R190, R188 ;  /* 0x000000bcbe05723e */ /* 0x010fe200000000ff */
        /* <DEDUP_REMOVED lines=10> */
[-C--:B-----5:R-:W-:Y:S01]  /*d170*/  FMUL.FTZ R84, R84, R14.reuse ;  /* 0x0000000e54547220 */ /* 0x0a0fe20000410000 */
[-C--:B------:R-:W-:Y:S01]  /*d180*/  FMUL.FTZ R85, R85, R14.reuse ;  /* 0x0000000e55557220 */ /* 0x080fe20000410000 */
[----:B--2---:R-:W-:Y:S01]  /*d190*/  FSEL R4, R72, RZ, P3 ;  /* 0x000000ff48047208 */ /* 0x004fe20001800000 */
        /* <DEDUP_REMOVED lines=43> */
[C---:B------:R-:W-:Y:S01]  /*d450*/  HMMA.16816.F32 R84, R8.reuse, R16, R84 ;  /* 0x000000100854723c */ /* 0x040fe20000001854 */
[--C-:B------:R-:W-:Y:S01]  /*d460*/  FFMA.FTZ R4, R25, UR6, -R3.reuse ;  /* 0x0000000619047c23 */ /* 0x100fe20008010803 */
[----:B------:R-:W-:Y:S01]  /*d470*/  FFMA.FTZ R5, R51, UR6, -R2 ;  /* 0x0000000633057c23 */ /* 0x000fe20008010802 */
[----:B------:R-:W-:Y:S02]  /*d480*/  LDSM.16.MT88.4 R24, [R197+0x6800] ;  /* 0x00680000c518783b */ /* 0x000fe40000004200 */
        /* <DEDUP_REMOVED lines=27> */
[----:B----4-:R-:W-:-:S04]  /*d640*/  F2FP.F16.F32.PACK_AB R7, R180, R181 ;  /* 0x000000b5b407723e */ /* 0x010fc800000000ff */
[----:B------:R1:W-:Y:S08]  /*d650*/  MUFU.EX2 R185, R4 ;  /* 0x0000000400b97308 */ /* 0x0003f00000000800 */
[----:B------:R4:W-:Y:S01]  /*d660*/  MUFU.EX2 R184, R0 ;  /* 0x0000000000b87308 */ /* 0x0009e20000000800 */
[----:B-1----:R-:W-:-:S07]  /*d670*/  F2FP.F16.F32.PACK_AB R4, R189, R213 ;  /* 0x000000d5bd04723e */ /* 0x002fce00000000ff */
[----:B--2---:R-:W-:Y:S01]  /*d680*/  HMMA.16816.F32 R56, R4, R16, R56 ;  /* 0x000000100438723c */ /* 0x004fe20000001838 */
[----:B----4-:R-:W-:-:S04]  /*d690*/  FFMA.FTZ R0, R161, UR6, -R12 ;  /* 0x00000006a1007c23 */ /* 0x010fc8000801080c */
[----:B------:R1:W-:Y:S01]  /*d6a0*/  MUFU.EX2 R179, R0 ;  /* 0x0000000000b37308 */ /* 0x0003e20000000800 */
[C---:B------:R-:W-:Y:S06]  /*d6b0*/  HMMA.16816.F32 R52, R4.reuse, R18, R52 ;  /* 0x000000120434723c */ /* 0x040fec0000001834 */
[C---:B------:R-:W-:Y:S06]  /*d6c0*/  HMMA.16816.F32 R44, R4.reuse, R24, R44 ;  /* 0x00000018042c723c */ /* 0x040fec000000182c */
[----:B------:R-:W-:Y:S01]  /*d6d0*/  HMMA.16816.F32 R40, R4, R26, R40 ;  /* 0x0000001a0428723c */ /* 0x000fe20000001828 */
[----:B-1----:R-:W-:-:S05]  /*d6e0*/  FFMA.FTZ R0, R162, UR6, -R12 ;  /* 0x00000006a2007c23 */ /* 0x002fca000801080c */
[C---:B---3--:R-:W-:Y:S01]  /*d6f0*/  HMMA.16816.F32 R36, R4.reuse, R20, R100 ;  /* 0x000000140424723c */ /* 0x048fe20000001864 */
[----:B------:R1:W2:Y:S05]  /*d700*/  MUFU.EX2 R178, R0 ;  /* 0x0000000000b27308 */ /* 0x0002aa0000000800 */
[C---:B------:R-:W-:Y:S06]  /*d710*/  HMMA.16816.F32 R108, R4.reuse, R22, R108 ;  /* 0x00000016046c723c */ /* 0x040fec000000186c */
[C---:B------:R-:W-:Y:S06]  /*d720*/  HMMA.16816.F32 R116, R4.reuse, R32, R116 ;  /* 0x000000200474723c */ /* 0x040fec0000001874 */
        /* <DEDUP_REMOVED lines=85> */
[----:B------:R-:W3:Y:S01]  /*dc80*/  MUFU.EX2 R54, R3 ;  /* 0x0000000300367308 */ /* 0x000ee20000000800 */
[----:B-1----:R-:W-:-:S07]  /*dc90*/  FFMA.FTZ R0, R166, UR6, -R2 ;  /* 0x00000006a6007c23 */ /* 0x002fce0008010802 */
[----:B------:R1:W-:Y:S01]  /*dca0*/  MUFU.EX2 R53, R0 ;  /* 0x0000000000357308 */ /* 0x0003e20000000800 */
[----:B---3--:R-:W-:Y:S01]  /*dcb0*/  F2FP.F16.F32.PACK_AB R142, R54, R69 ;  /* 0x00000045368e723e */ /* 0x008fe200000000ff */
[----:B------:R-:W-:Y:S01]  /*dcc0*/  FFMA.FTZ R3, R230, R15, R188 ;  /* 0x0000000fe6037223 */ /* 0x000fe200000100bc */
        /* <DEDUP_REMOVED lines=79> */
[----:B------:R-:W-:Y:S01]  /*e1c0*/  MOV R149, R209 ;  /* 0x000000d100957202 */ /* 0x000fe20000000f00 */
[----:B------:R-:W-:Y:S01]  /*e1d0*/  FADD.FTZ R0, R51, R0 ;  /* 0x0000000033007221 */ /* 0x000fe20000010000 */
[----:B------:R-:W-:Y:S01]  /*e1e0*/  FADD.FTZ R228, R12, R3 ;  /* 0x000000030ce47221 */ /* 0x000fe20000010000 */
[----:B------:R-:W-:Y:S01]  /*e1f0*/  FADD.FTZ R227, R184, R4 ;  /* 0x00000004b8e37221 */ /* 0x000fe20000010000 */
[----:B------:R-:W-:Y:S01]  /*e200*/  HMMA.16816.F32 R96, R136, R104, R96 ;  /* 0x000000688860723c */ /* 0x000fe20000001860 */
[----:B------:R-:W-:Y:S01]  /*e210*/  FADD.FTZ R229, R54, R2 ;  /* 0x0000000236e57221 */ /* 0x000fe20000010000 */
[----:B------:R-:W-:Y:S01]  /*e220*/  FADD.FTZ R230, R50, R0 ;  /* 0x0000000032e67221 */ /* 0x000fe20000010000 */
[----:B------:R-:W-:-:S03]  /*e230*/  @P1 IADD3 R209, R226, -0x4, RZ ;  /* 0xfffffffce2d11810 */ /* 0x000fc60007ffe0ff */
[C---:B------:R-:W-:Y:S06]  /*e240*/  HMMA.16816.F32 R112, R136.reuse, R120, R112 ;  /* 0x000000788870723c */ /* 0x040fec0000001870 */
[C---:B------:R-:W-:Y:S06]  /*e250*/  HMMA.16816.F32 R88, R136.reuse, R90, R24 ;  /* 0x0000005a8858723c */ /* 0x040fec0000001818 */
[C---:B------:R-:W-:Y:S06]  /*e260*/  HMMA.16816.F32 R104, R136.reuse, R106, R28 ;  /* 0x0000006a8868723c */ /* 0x040fec000000181c */
[----:B------:R-:W-:Y:S06]  /*e270*/  HMMA.16816.F32 R120, R136, R122, R20 ;  /* 0x0000007a8878723c */ /* 0x000fec0000001814 */
[-C--:B------:R-:W-:Y:S06]  /*e280*/  HMMA.16816.F32 R140, R140, R6.reuse, R32 ;  /* 0x000000068c8c723c */ /* 0x080fec0000001820 */
[----:B------:R-:W-:Y:S01]  /*e290*/  HMMA.16816.F32 R136, R136, R6, R16 ;  /* 0x000000068888723c */ /* 0x000fe20000001810 */
[----:B------:R-:W-:-:S08]  /*e2a0*/  NOP ;  /* 0x0000000000007918 */ /* 0x000fd00000000000 */
[----:B------:R-:W-:-:S15]  /*e2b0*/  @P1 BRA `(.L_x_1361) ;  /* 0x0000000000041947 */ /* 0x000fde0003800000 */
.L_x_1354:
[----:B------:R-:W-:-:S07]  /*e2c0*/  IADD3 R209, R149, -0x1, RZ ;  /* 0xffffffff95d17810 */ /* 0x000fce0007ffe0ff */
.L_x_1361:
[----:B------:R-:W-:-:S13]  /*e2d0*/  ISETP.GE.AND P0, PT, R209, RZ, PT ;  /* 0x000000ffd100720c */ /* 0x000fda0003f06270 */
[----:B------:R-:W-:Y:S05]  /*e2e0*/  @!P0 BRA `(.L_x_1362) ;  /* 0x0000003800688947 */ /* 0x000fea0003800000 */
[----:B------:R-:W2:Y:S01]  /*e2f0*/  LDL.LU.64 R6, [R1+0x40] ;  /* 0x0000400001067983 */ /* 0x000ea20000300a00 */
[----:B------:R-:W-:Y:S01]  /*e300*/  ULDC UR4, c[0x0][0x2d0] ;  /* 0x0000b40000047ab9 */ /* 0x000fe20000000800 */
[----:B------:R-:W-:Y:S01]  /*e310*/  IMAD R2, R225, 0x30, RZ ;  /* 0x00000030e1027824 */ /* 0x000fe200078e02ff */
[----:B------:R-:W-:Y:S01]  /*e320*/  ISETP.GE.AND P0, PT, R244, UR4, PT ;  /* 0x00000004f4007c0c */ /* 0x000fe2000bf06270 */
[----:B------:R-:W3:Y:S01]  /*e330*/  LDL.LU.64 R4, [R1+0x48] ;  /* 0x0000480001047983 */ /* 0x000ee20000300a00 */
[C---:B------:R-:W-:Y:S01]  /*e340*/  IMAD.WIDE.U32 R234, R224.reuse, 0x30, RZ ;  /* 0x00000030e0ea7825 */ /* 0x040fe200078e00ff */
[C---:B------:R-:W-:Y:S01]  /*e350*/  SHF.L.U64.HI R239, R224.reuse, 0x5, R225 ;  /* 0x00000005e0ef7819 */ /* 0x040fe200000102e1 */
[----:B------:R-:W-:Y:S01]  /*e360*/  ULDC UR5, c[0x0][0x39c] ;  /* 0x0000e70000057ab9 */ /* 0x000fe20000000800 */
[----:B------:R-:W-:Y:S01]  /*e370*/  SHF.L.U32 R248, R224, 0x5, RZ ;  /* 0x00000005e0f87819 */ /* 0x000fe200000006ff */
[----:B------:R-:W-:Y:S01]  /*e380*/  IMAD R0, R211, 0x30, RZ ;  /* 0x00000030d3007824 */ /* 0x000fe200078e02ff */
[C---:B------:R-:W-:Y:S01]  /*e390*/  SHF.L.U64.HI R249, R210.reuse, 0x5, R211 ;  /* 0x00000005d2f97819 */ /* 0x040fe200000102d3 */
[C---:B------:R-:W-:Y:S01]  /*e3a0*/  IMAD.WIDE.U32 R232, R210.reuse, 0x30, RZ ;  /* 0x00000030d2e87825 */ /* 0x040fe200078e00ff */
[----:B------:R-:W-:Y:S01]  /*e3b0*/  MOV R74, R72 ;  /* 0x00000048004a7202 */ /* 0x000fe20000000f00 */
[----:B------:R-:W-:Y:S01]  /*e3c0*/  ULDC UR4, c[0x0][0x2ec] ;  /* 0x0000bb0000047ab9 */ /* 0x000fe20000000800 */
[----:B------:R-:W-:Y:S01]  /*e3d0*/  MOV R76, R70 ;  /* 0x00000046004c7202 */ /* 0x000fe20000000f00 */
[----:B------:R-:W-:Y:S01]  /*e3e0*/  IMAD.SHL.U32 R250, R210, 0x20, RZ ;  /* 0x00000020d2fa7824 */ /* 0x000fe200078e00ff */
[----:B------:R-:W1:Y:S01]  /*e3f0*/  @!P0 LDC.64 R246, c[0x0][0x220] ;  /* 0x00008800fff68b82 */ /* 0x000e620000000a00 */
[----:B------:R-:W-:Y:S01]  /*e400*/  IMAD.MOV.U32 R69, RZ, RZ, R73 ;  /* 0x000000ffff457224 */ /* 0x000fe200078e0049 */
[----:B------:R-:W-:Y:S01]  /*e410*/  ULDC.64 UR6, c[0x0][0x248] ;  /* 0x0000920000067ab9 */ /* 0x000fe20000000a00 */
[----:B------:R-:W-:-:S05]  /*e420*/  IMAD.MOV.U32 R77, RZ, RZ, R71 ;  /* 0x000000ffff4d7224 */ /* 0x000fca00078e0047 */
[----:B------:R-:W4:Y:S08]  /*e430*/  @!P0 LDC.64 R244, c[0x0][0x220] ;  /* 0x00008800fff48b82 */ /* 0x000f300000000a00 */
[----:B------:R-:W1:Y:S08]  /*e440*/  @!P0 LDC.64 R242, c[0x0][0x220] ;  /* 0x00008800fff28b82 */ /* 0x000e700000000a00 */
[----:B------:R-:W1:Y:S01]  /*e450*/  @!P0 LDC.64 R240, c[0x0][0x220] ;  /* 0x00008800fff08b82 */ /* 0x000e620000000a00 */
[----:B------:R-:W-:Y:S01]  /*e460*/  IADD3 R238, R2, R235, RZ ;  /* 0x000000eb02ee7210 */ /* 0x000fe20007ffe0ff */
[----:B------:R-:W-:Y:S01]  /*e470*/  IMAD.IADD R231, R0, 0x1, R233 ;  /* 0x0000000100e77824 */ /* 0x000fe200078e02e9 */
[----:B--2---:R-:W-:-:S02]  /*e480*/  MOV R237, R7 ;  /* 0x0000000700ed7202 */ /* 0x004fc40000000f00 */
[----:B---3--:R-:W-:Y:S01]  /*e490*/  MOV R236, R4 ;  /* 0x0000000400ec7202 */ /* 0x008fe20000000f00 */
[----:B-1--4-:R-:W-:Y:S06]  /*e4a0*/  BRA `(.L_x_1363) ;  /* 0x0000000000cc7947 */ /* 0x012fec0003800000 */
.L_x_1365:
        /* <DEDUP_REMOVED lines=8> */
[----:B------:R1:W-:Y:S01]  /*e530*/  @P0 STS.128 [R208+0x4000], RZ ;  /* 0x004000ffd0000388 */ /* 0x0003e20000000c00 */
[----:B------:R-:W-:Y:S04]  /*e540*/  IMAD R5, R5, UR6, RZ ;  /* 0x0000000605057c24 */ /* 0x000fe8000f8e02ff */
[----:B------:R-:W-:Y:S01]  /*e550*/  IMAD R5, R4, UR7, R5 ;  /* 0x0000000704057c24 */ /* 0x000fe2000f8e0205 */
[----:B------:R-:W5:Y:S03]  /*e560*/  @!P0 LDC.64 R18, c[0x0][0x218] ;  /* 0x00008600ff128b82 */ /* 0x000f660000000a00 */
[----:B------:R-:W-:Y:S05]  /*e570*/  IMAD.IADD R5, R7, 0x1, R5 ;  /* 0x0000000107057824 */ /* 0x000fea00078e0205 */
        /* <DEDUP_REMOVED lines=16> */
[----:B------:R-:W-:Y:S01]  /*e680*/  @!P0 IMAD.X R15, R5, 0x1, R249, P2 ;  /* 0x00000001050f8824 */ /* 0x000fe200010e06f9 */
[----:B------:R-:W-:Y:S01]  /*e690*/  @!P0 LEA R8, P4, R9, R18, 0x1 ;  /* 0x0000001209088211 */ /* 0x000fe200078808ff */
[----:B------:R-:W-:Y:S01]  /*e6a0*/  @!P0 IMAD.X R16, R5, 0x1, R231, P3 ;  /* 0x0000000105108824 */ /* 0x000fe200018e06e7 */
[----:B------:R-:W-:Y:S01]  /*e6b0*/  @!PT LDS RZ, [RZ] ;  /* 0x00000000fffff984 */ /* 0x000fe20000000800 */
[----:B------:R-:W-:Y:S01]  /*e6c0*/  @!PT LDS RZ, [RZ] ;  /* 0x00000000fffff984 */ /* 0x000fe20000000800 */
[----:B------:R-:W-:Y:S01]  /*e6d0*/  @!PT LDS RZ, [RZ] ;  /* 0x00000000fffff984 */ /* 0x000fe20000000800 */
[----:B------:R1:W-:Y:S01]  /*e6e0*/  @!P0 LDGSTS.E.BYPASS.LTC128B.128 [R208+0x4800], desc[UR8][R10.64] ;  /* 0x048000000ad08fae */ /* 0x0003e2000b901d48 */
[C---:B------:R-:W-:Y:S02]  /*e6f0*/  @!P0 LEA R6, P2, R14.reuse, R20, 0x1 ;  /* 0x000000140e068211 */ /* 0x040fe400078408ff */
[----:B------:R-:W-:Y:S01]  /*e700*/  @!P0 LEA.HI.X R9, R9, R19, R15, 0x1, P4 ;  /* 0x0000001309098211 */ /* 0x000fe200020f0c0f */
        /* <DEDUP_REMOVED lines=13> */
.L_x_1363:
[----:B------:R-:W2:Y:S01]  /*e7e0*/  LDL R0, [R1+0x2c] ;  /* 0x00002c0001007983 */ /* 0x000ea20000100800 */
[----:B------:R-:W-:Y:S04]  /*e7f0*/  DEPBAR.LE SB0, 0x0 ;  /* 0x000080000000791a */ /* 0x000fe80000000000 */
[----:B------:R-:W3:Y:S01]  /*e800*/  LDL R5, [R1+0x34] ;  /* 0x0000340001057983 */ /* 0x000ee20000100800 */
[----:B------:R-:W-:Y:S01]  /*e810*/  SHF.R.S32.HI R4, RZ, 0x1f, R209 ;  /* 0x0000001fff047819 */ /* 0x000fe200000114d1 */
[----:B------:R-:W-:Y:S02]  /*e820*/  IMAD.WIDE.U32 R2, R209, R251, R236 ;  /* 0x000000fbd1027225 */ /* 0x000fe400078e00ec */
[----:B------:R-:W4:Y:S01]  /*e830*/  LDL R13, [R1+0x30] ;  /* 0x00003000010d7983 */ /* 0x000f220000100800 */
[----:B------:R-:W-:Y:S01]  /*e840*/  BAR.SYNC.DEFER_BLOCKING 0x0 ;  /* 0x0000000000007b1d */ /* 0x000fe20000010000 */
[----:B------:R-:W-:Y:S02]  /*e850*/  @!P0 LEA R10, P6, R2, R246, 0x1 ;  /* 0x000000f6020a8211 */ /* 0x000fe400078c08ff */
[-C--:B------:R-:W-:Y:S02]  /*e860*/  @!P0 IADD3 R7, P4, R248, R2.reuse, RZ ;  /* 0x00000002f8078210 */ /* 0x080fe40007f9e0ff */
[----:B------:R-:W-:Y:S02]  /*e870*/  @!P0 IADD3 R12, P2, R234, R2, RZ ;  /* 0x00000002ea0c8210 */ /* 0x000fe40007f5e0ff */
[----:B------:R-:W-:Y:S01]  /*e880*/  @!P0 LEA R6, P3, R7, R242, 0x1 ;  /* 0x000000f207068211 */ /* 0x000fe200078608ff */
[----:B------:R-:W-:Y:S01]  /*e890*/  @P0 STS.128 [R208+0x6000], RZ ;  /* 0x006000ffd0000388 */ /* 0x000fe20000000c00 */
[----:B------:R-:W1:Y:S02]  /*e8a0*/  S2R R210, SR_TID.X ;  /* 0x0000000000d27919 */ /* 0x000e640000002100 */
[----:B-1----:R-:W-:Y:S04]  /*e8b0*/  SHF.L.U32 R210, R210, 0x1, RZ ;  /* 0x00000001d2d27819 */ /* 0x002fe800000006ff */
[----:B------:R-:W-:Y:S01]  /*e8c0*/  LOP3.LUT R210, R210, 0x6, RZ, 0xc0, !PT ;  /* 0x00000006d2d27812 */ /* 0x000fe200078ec0ff */
[----:B--2---:R-:W-:Y:S04]  /*e8d0*/  IMAD R0, R0, R209, RZ ;  /* 0x000000d100007224 */ /* 0x004fe800078e02ff */
[----:B------:R-:W-:Y:S01]  /*e8e0*/  IMAD R0, R4, R251, R0 ;  /* 0x000000fb04007224 */ /* 0x000fe200078e0200 */
[----:B---3--:R-:W-:Y:S04]  /*e8f0*/  @!P0 IADD3 R5, P1, R5, R2, RZ ;  /* 0x0000000205058210 */ /* 0x008fe80007f3e0ff */
[----:B------:R-:W-:Y:S02]  /*e900*/  IADD3 R0, R3, R0, RZ ;  /* 0x0000000003007210 */ /* 0x000fe40007ffe0ff */
[----:B------:R-:W-:Y:S02]  /*e910*/  @!P0 LEA R8, P5, R5, R244, 0x1 ;  /* 0x000000f405088211 */ /* 0x000fe400078a08ff */
[----:B------:R-:W-:Y:S02]  /*e920*/  @!P0 LEA.HI.X R11, R2, R247, R0, 0x1, P6 ;  /* 0x000000f7020b8211 */ /* 0x000fe400030f0c00 */
[----:B----4-:R-:W-:Y:S02]  /*e930*/  @!P0 IADD3.X R3, R13, R0, RZ, P1, !PT ;  /* 0x000000000d038210 */ /* 0x010fe40000ffe4ff */
[----:B------:R-:W-:Y:S01]  /*e940*/  @!P0 IADD3.X R13, R0, R239, RZ, P4, !PT ;  /* 0x000000ef000d8210 */ /* 0x000fe200027fe4ff */
[----:B------:R-:W-:Y:S01]  /*e950*/  @!PT LDS RZ, [RZ] ;  /* 0x00000000fffff984 */ /* 0x000fe20000000800 */
[----:B------:R-:W-:Y:S01]  /*e960*/  @!PT LDS RZ, [RZ] ;  /* 0x00000000fffff984 */ /* 0x000fe20000000800 */
[----:B------:R-:W-:Y:S01]  /*e970*/  @!PT LDS RZ, [RZ] ;  /* 0x00000000fffff984 */ /* 0x000fe20000000800 */
[----:B------:R-:W-:Y:S01]  /*e980*/  @!P0 LDGSTS.E.BYPASS.LTC128B.128 [R208+0x6000], desc[UR8][R10.64] ;  /* 0x060000000ad08fae */ /* 0x000fe2000b901d48 */
[----:B------:R-:W-:Y:S02]  /*e990*/  @!P0 LEA.HI.X R9, R5, R245, R3, 0x1, P5 ;  /* 0x000000f505098211 */ /* 0x000fe400028f0c03 */
[----:B------:R-:W-:Y:S02]  /*e9a0*/  @!P0 LEA.HI.X R7, R7, R243, R13, 0x1, P3 ;  /* 0x000000f307078211 */ /* 0x000fe400018f0c0d */
[----:B------:R-:W-:Y:S02]  /*e9b0*/  @!P0 LEA R4, P1, R12, R240, 0x1 ;  /* 0x000000f00c048211 */ /* 0x000fe400078208ff */
[----:B------:R-:W-:Y:S01]  /*e9c0*/  @!P0 IADD3.X R14, R0, R238, RZ, P2, !PT ;  /* 0x000000ee000e8210 */ /* 0x000fe200017fe4ff */
[----:B------:R-:W-:Y:S01]  /*e9d0*/  @P0 STS.128 [R208+0x6800], RZ ;  /* 0x006800ffd0000388 */ /* 0x000fe20000000c00 */
[C---:B------:R-:W-:Y:S02]  /*e9e0*/  LEA R0, R209.reuse, R210, 0x6 ;  /* 0x000000d2d1007211 */ /* 0x040fe400078e30ff */
[----:B------:R-:W-:Y:S02]  /*e9f0*/  @!P0 LEA.HI.X R5, R12, R241, R14, 0x1, P1 ;  /* 0x000000f10c058211 */ /* 0x000fe400008f0c0e */
[----:B------:R-:W-:Y:S02]  /*ea00*/  IADD3 R2, R0, 0x1, RZ ;  /* 0x0000000100027810 */ /* 0x000fe40007ffe0ff */
[----:B------:R-:W-:Y:S01]  /*ea10*/  I2FP.F32.S32 R3, R0 ;  /* 0x0000000000037245 */ /* 0x000fe20000201400 */
[----:B------:R-:W-:Y:S01]  /*ea20*/  @!PT LDS RZ, [RZ] ;  /* 0x00000000fffff984 */ /* 0x000fe20000000800 */
[----:B------:R-:W-:Y:S01]  /*ea30*/  @!PT LDS RZ, [RZ] ;  /* 0x00000000fffff984 */ /* 0x000fe20000000800 */
[----:B------:R-:W-:Y:S01]  /*ea40*/  @!PT LDS RZ, [RZ] ;  /* 0x00000000fffff984 */ /* 0x000fe20000000800 */
[----:B------:R-:W-:Y:S01]  /*ea50*/  @!P0 LDGSTS.E.BYPASS.LTC128B.128 [R208+0x6800], desc[UR8][R8.64] ;  /* 0x0680000008d08fae */ /* 0x000fe2000b901d48 */
[----:B------:R-:W-:Y:S02]  /*ea60*/  I2FP.F32.S32 R2, R2 ;  /* 0x0000000200027245 */ /* 0x000fe40000201400 */
[----:B------:R-:W-:Y:S05]  /*ea70*/  ISETP.GT.AND P1, PT, R209, RZ, PT ;  /* 0x000000ffd100720c */ /* 0x000fea0003f24270 */
        /* <DEDUP_REMOVED lines=15> */
[----:B------:R-:W5:Y:S01]  /*eb70*/  LDSM.16.M88.4 R144, [R196+0x5800] ;  /* 0x00580000c490783b */ /* 0x000f620000000200 */
[-C--:B-1----:R-:W-:Y:S07]  /*eb80*/  HMMA.16816.F32 R4, R64, R16.reuse, RZ ;  /* 0x000000104004723c */ /* 0x082fee00000018ff */
[----:B------:R-:W-:Y:S01]  /*eb90*/  LDSM.16.M88.4 R148, [R207] ;  /* 0x00000000cf94783b */ /* 0x000fe20000000200 */
[C---:B--2---:R-:W-:Y:S07]  /*eba0*/  HMMA.16816.F32 R8, R60.reuse, R16, RZ ;  /* 0x000000103c08723c */ /* 0x044fee00000018ff */
[----:B------:R-:W1:Y:S01]  /*ebb0*/  LDSM.16.M88.4 R152, [R202+0x4000] ;  /* 0x00400000ca98783b */ /* 0x000e620000000200 */
[-C--:B------:R-:W-:Y:S07]  /*ebc0*/  HMMA.16816.F32 R12, R60, R18.reuse, RZ ;  /* 0x000000123c0c723c */ /* 0x080fee00000018ff */
[----:B------:R-:W2:Y:S01]  /*ebd0*/  LDSM.16.M88.4 R156, [R207+0x2000] ;  /* 0x00200000cf9c783b */ /* 0x000ea20000000200 */
[C---:B------:R-:W-:Y:S07]  /*ebe0*/  HMMA.16816.F32 R16, R64.reuse, R18, RZ ;  /* 0x000000124010723c */ /* 0x040fee00000018ff */
[----:B------:R-:W0:Y:S01]  /*ebf0*/  LDGDEPBAR ;  /* 0x00000000000079af */ /* 0x000e220000000000 */
[-C--:B---3--:R-:W-:Y:S07]  /*ec00*/  HMMA.16816.F32 R20, R64, R32.reuse, RZ ;  /* 0x000000204014723c */ /* 0x088fee00000018ff */
[----:B------:R-:W3:Y:S01]  /*ec10*/  LDSM.16.M88.4 R160, [R202+0x4800] ;  /* 0x00480000caa0783b */ /* 0x000ee20000000200 */
[C---:B------:R-:W-:Y:S07]  /*ec20*/  HMMA.16816.F32 R24, R60.reuse, R32, RZ ;  /* 0x000000203c18723c */ /* 0x040fee00000018ff */
[----:B------:R-:W3:Y:S01]  /*ec30*/  LDSM.16.M88.4 R164, [R202+0x5000] ;  /* 0x00500000caa4783b */ /* 0x000ee20000000200 */
[-C--:B------:R-:W-:Y:S06]  /*ec40*/  HMMA.16816.F32 R28, R60, R34.reuse, RZ ;  /* 0x000000223c1c723c */ /* 0x080fec00000018ff */
[C---:B------:R-:W-:Y:S01]  /*ec50*/  HMMA.16816.F32 R32, R64.reuse, R34, RZ ;  /* 0x000000224020723c */ /* 0x040fe200000018ff */
[----:B------:R-:W3:Y:S05]  /*ec60*/  LDSM.16.M88.4 R168, [R202+0x5800] ;  /* 0x00580000caa8783b */ /* 0x000eea0000000200 */
[-C--:B----4-:R-:W-:Y:S03]  /*ec70*/  HMMA.16816.F32 R36, R64, R48.reuse, RZ ;  /* 0x000000304024723c */ /* 0x090fe600000018ff */
[----:B------:R-:W-:Y:S03]  /*ec80*/  LDSM.16.M88.4 R172, [R205] ;  /* 0x00000000cdac783b */ /* 0x000fe60000000200 */
[C---:B------:R-:W-:Y:S05]  /*ec90*/  HMMA.16816.F32 R40, R60.reuse, R48, RZ ;  /* 0x000000303c28723c */ /* 0x040fea00000018ff */
[----:B------:R-:W4:Y:S01]  /*eca0*/  LDSM.16.M88.4 R176, [R203] ;  /* 0x00000000cbb0783b */ /* 0x000f220000000200 */
[-C--:B------:R-:W-:Y:S06]  /*ecb0*/  HMMA.16816.F32 R44, R60, R50.reuse, RZ ;  /* 0x000000323c2c723c */ /* 0x080fec00000018ff */
[C---:B------:R-:W-:Y:S01]  /*ecc0*/  HMMA.16816.F32 R48, R64.reuse, R50, RZ ;  /* 0x000000324030723c */ /* 0x040fe200000018ff */
[----:B------:R-:W-:Y:S05]  /*ecd0*/  LDSM.16.M88.4 R180, [R203+0x800] ;  /* 0x00080000cbb4783b */ /* 0x000fea0000000200 */
[-C--:B-----5:R-:W-:Y:S03]  /*ece0*/  HMMA.16816.F32 R52, R64, R144.reuse, RZ ;  /* 0x000000904034723c */ /* 0x0a0fe600000018ff */
[----:B------:R-:W-:Y:S03]  /*ecf0*/  LDSM.16.M88.4 R184, [R203+0x1800] ;  /* 0x00180000cbb8783b */ /* 0x000fe60000000200 */
[C---:B------:R-:W-:Y:S05]  /*ed00*/  HMMA.16816.F32 R56, R60.reuse, R144, RZ ;  /* 0x000000903c38723c */ /* 0x040fea00000018ff */
[----:B------:R-:W-:Y:S01]  /*ed10*/  LDSM.16.M88.4 R188, [R206] ;  /* 0x00000000cebc783b */ /* 0x000fe20000000200 */
[-C--:B------:R-:W-:Y:S06]  /*ed20*/  HMMA.16816.F32 R60, R60, R146.reuse, RZ ;  /* 0x000000923c3c723c */ /* 0x080fec00000018ff */
[----:B------:R-:W-:Y:S01]  /*ed30*/  HMMA.16816.F32 R64, R64, R146, RZ ;  /* 0x000000924040723c */ /* 0x000fe200000018ff */
[----:B------:R-:W5:Y:S05]  /*ed40*/  LDSM.16.M88.4 R144, [R205+0x2000] ;  /* 0x00200000cd90783b */ /* 0x000f6a0000000200 */
[-C--:B-1----:R-:W-:Y:S03]  /*ed50*/  HMMA.16816.F32 R4, R148, R152.reuse, R4 ;  /* 0x000000989404723c */ /* 0x082fe60000001804 */
[----:B------:R-:W-:Y:S03]  /*ed60*/  LDSM.16.M88.4 R192, [R201] ;  /* 0x00000000c9c0783b */ /* 0x000fe60000000200 */
[C---:B--2---:R-:W-:Y:S06]  /*ed70*/  HMMA.16816.F32 R8, R156.reuse, R152, R8 ;  /* 0x000000989c08723c */ /* 0x044fec0000001808 */
[-C--:B------:R-:W-:Y:S06]  /*ed80*/  HMMA.16816.F32 R12, R156, R154.reuse, R12 ;  /* 0x0000009a9c0c723c */ /* 0x080fec000000180c */
[C---:B------:R-:W-:Y:S01]  /*ed90*/  HMMA.16816.F32 R16, R148.reuse, R154, R16 ;  /* 0x0000009a9410723c */ /* 0x040fe20000001810 */
[----:B------:R-:W1:Y:S05]  /*eda0*/  LDSM.16.M88.4 R152, [R203+0x1000] ;  /* 0x00100000cb98783b */ /* 0x000e6a0000000200 */
        /* <DEDUP_REMOVED lines=12> */
[----:B------:R-:W2:Y:S05]  /*ee70*/  LDSM.16.M88.4 R148, [R206+0x2000] ;  /* 0x00200000ce94783b */ /* 0x000eaa0000000200 */
        /* <DEDUP_REMOVED lines=17> */
[C---:B--2---:R-:W-:Y:S06]  /*ef90*/  HMMA.16816.F32 R8, R148.reuse, R192, R8 ;  /* 0x000000c09408723c */ /* 0x044fec0000001808 */
[-C--:B------:R-:W-:Y:S06]  /*efa0*/  HMMA.16816.F32 R12, R148, R194.reuse, R12 ;  /* 0x000000c2940c723c */ /* 0x080fec000000180c */
[C---:B------:R-:W-:Y:S06]  /*efb0*/  HMMA.16816.F32 R16, R188.reuse, R194, R16 ;  /* 0x000000c2bc10723c */ /* 0x040fec0000001810 */
        /* <DEDUP_REMOVED lines=8> */
[----:B------:R-:W-:Y:S05]  /*f040*/  FMUL.FTZ R9, R9, UR5 ;  /* 0x0000000509097c20 */ /* 0x000fea0008410000 */
[----:B------:R-:W-:Y:S01]  /*f050*/  MUFU.TANH R170, R6 ;  /* 0x0000000600aa7308 */ /* 0x000fe20000002400 */
        /* <DEDUP_REMOVED lines=8> */
[----:B------:R-:W-:Y:S08]  /*f0e0*/  FMUL.FTZ R17, R17, UR5 ;  /* 0x0000000511117c20 */ /* 0x000ff00008410000 */
[----:B------:R2:W3:Y:S10]  /*f0f0*/  MUFU.TANH R172, R7 ;  /* 0x0000000700ac7308 */ /* 0x0004f40000002400 */
[----:B------:R-:W-:Y:S10]  /*f100*/  MUFU.TANH R163, R10 ;  /* 0x0000000a00a37308 */ /* 0x000ff40000002400 */
[----:B------:R-:W-:Y:S01]  /*f110*/  MUFU.TANH R162, R8 ;  /* 0x0000000800a27308 */ /* 0x000fe20000002400 */
[----:B--2---:R-:W2:Y:S09]  /*f120*/  LDSM.16.M88.4 R4, [R201+0x800] ;  /* 0x00080000c904783b */ /* 0x004eb20000000200 */
[----:B------:R-:W4:Y:S10]  /*f130*/  MUFU.TANH R168, R11 ;  /* 0x0000000b00a87308 */ /* 0x000f340000002400 */
[----:B------:R5:W4:Y:S10]  /*f140*/  MUFU.TANH R166, R9 ;  /* 0x0000000900a67308 */ /* 0x000b340000002400 */
[----:B------:R-:W-:Y:S10]  /*f150*/  MUFU.TANH R155, R16 ;  /* 0x00000010009b7308 */ /* 0x000ff40000002400 */
[----:B------:R-:W-:Y:S01]  /*f160*/  MUFU.TANH R144, R18 ;  /* 0x0000001200907308 */ /* 0x000fe20000002400 */
[----:B-----5:R-:W5:Y:S09]  /*f170*/  LDSM.16.M88.4 R8, [R201+0x1000] ;  /* 0x00100000c908783b */ /* 0x020f720000000200 */
[----:B------:R-:W4:Y:S01]  /*f180*/  MUFU.TANH R159, R19 ;  /* 0x00000013009f7308 */ /* 0x000f220000002400 */
[-C--:B--2---:R-:W-:Y:S06]  /*f190*/  HMMA.16816.F32 R20, R188, R4.reuse, R20 ;  /* 0x00000004bc14723c */ /* 0x084fec0000001814 */
[C---:B------:R-:W-:Y:S03]  /*f1a0*/  HMMA.16816.F32 R24, R148.reuse, R4, R24 ;  /* 0x000000049418723c */ /* 0x040fe60000001818 */
[----:B------:R-:W-:Y:S03]  /*f1b0*/  MUFU.TANH R165, R14 ;  /* 0x0000000e00a57308 */ /* 0x000fe60000002400 */
[-C--:B------:R-:W-:Y:S07]  /*f1c0*/  HMMA.16816.F32 R28, R148, R6.reuse, R28 ;  /* 0x00000006941c723c */ /* 0x080fee000000181c */
[----:B------:R-:W-:Y:S01]  /*f1d0*/  MUFU.TANH R164, R12 ;  /* 0x0000000c00a47308 */ /* 0x000fe20000002400 */
[C---:B------:R-:W-:Y:S01]  /*f1e0*/  HMMA.16816.F32 R32, R188.reuse, R6, R32 ;  /* 0x00000006bc20723c */ /* 0x040fe20000001820 */
[----:B------:R-:W2:Y:S01]  /*f1f0*/  LDSM.16.M88.4 R4, [R201+0x1800] ;  /* 0x00180000c904783b */ /* 0x000ea20000000200 */
[----:B------:R-:W-:Y:S07]  /*f200*/  DEPBAR.LE SB0, 0x0 ;  /* 0x000080000000791a */ /* 0x000fee0000000000 */
[----:B------:R-:W-:Y:S02]  /*f210*/  MUFU.TANH R169, R15 ;  /* 0x0000000f00a97308 */ /* 0x000fe40000002400 */
[----:B------:R-:W-:Y:S01]  /*f220*/  FMUL.FTZ R22, R22, UR5 ;  /* 0x0000000516167c20 */ /* 0x000fe20008410000 */
[----:B------:R-:W-:Y:S01]  /*f230*/  FMUL.FTZ R21, R21, UR5 ;  /* 0x0000000515157c20 */ /* 0x000fe20008410000 */
[----:B------:R-:W-:Y:S01]  /*f240*/  FMUL.FTZ R20, R20, UR5 ;  /* 0x0000000514147c20 */ /* 0x000fe20008410000 */
[----:B------:R-:W-:Y:S01]  /*f250*/  FMUL.FTZ R27, R27, UR5 ;  /* 0x000000051b1b7c20 */ /* 0x000fe20008410000 */
[----:B------:R-:W-:Y:S04]  /*f260*/  FMUL.FTZ R23, R23, UR5 ;  /* 0x0000000517177c20 */ /* 0x000fe80008410000 */
[----:B------:R-:W-:Y:S01]  /*f270*/  MUFU.TANH R152, R22 ;  /* 0x0000001600987308 */ /* 0x000fe20000002400 */
[----:B------:R-:W-:Y:S01]  /*f280*/  BAR.SYNC.DEFER_BLOCKING 0x0 ;  /* 0x0000000000007b1d */ /* 0x000fe20000010000 */
[-C--:B-----5:R-:W-:Y:S05]  /*f290*/  HMMA.16816.F32 R36, R188, R8.reuse, R36 ;  /* 0x00000008bc24723c */ /* 0x0a0fea0000001824 */
[----:B------:R-:W-:Y:S03]  /*f2a0*/  FMUL.FTZ R29, R29, UR5 ;  /* 0x000000051d1d7c20 */ /* 0x000fe60008410000 */
[----:B------:R-:W-:Y:S01]  /*f2b0*/  MUFU.TANH R161, R21 ;  /* 0x0000001500a17308 */ /* 0x000fe20000002400 */
[C---:B------:R-:W-:Y:S04]  /*f2c0*/  HMMA.16816.F32 R40, R148.reuse, R8, R40 ;  /* 0x000000089428723c */ /* 0x040fe80000001828 */
[----:B------:R-:W-:Y:S01]  /*f2d0*/  FMUL.FTZ R28, R28, UR5 ;  /* 0x000000051c1c7c20 */ /* 0x000fe20008410000 */
[----:B------:R-:W-:Y:S01]  /*f2e0*/  FMUL.FTZ R31, R31, UR5 ;  /* 0x000000051f1f7c20 */ /* 0x000fe20008410000 */
[-C--:B------:R-:W-:Y:S03]  /*f2f0*/  HMMA.16816.F32 R44, R148, R10.reuse, R44 ;  /* 0x0000000a942c723c */ /* 0x080fe6000000182c */
[----:B------:R5:W-:Y:S02]  /*f300*/  MUFU.TANH R147, R29 ;  /* 0x0000001d00937308 */ /* 0x000be40000002400 */
[----:B------:R-:W-:Y:S01]  /*f310*/  FMUL.FTZ R26, R26, UR5 ;  /* 0x000000051a1a7c20 */ /* 0x000fe20008410000 */
[C---:B------:R-:W-:Y:S07]  /*f320*/  HMMA.16816.F32 R48, R188.reuse, R10, R48 ;  /* 0x0000000abc30723c */ /* 0x040fee0000001830 */
[----:B------:R-:W-:Y:S01]  /*f330*/  MUFU.TANH R73, R28 ;  /* 0x0000001c00497308 */ /* 0x000fe20000002400 */
[----:B------:R-:W-:Y:S01]  /*f340*/  FMUL.FTZ R38, R38, UR5 ;  /* 0x0000000526267c20 */ /* 0x000fe20008410000 */
[-C--:B--2---:R-:W-:Y:S08]  /*f350*/  HMMA.16816.F32 R52, R188, R4.reuse, R52 ;  /* 0x00000004bc34723c */ /* 0x084ff00000001834 */
[----:B------:R3:W-:Y:S03]  /*f360*/  MUFU.TANH R22, R38 ;  /* 0x0000002600167308 */ /* 0x0007e60000002400 */
[----:B------:R-:W-:Y:S01]  /*f370*/  FMUL.FTZ R43, R43, UR5 ;  /* 0x000000052b2b7c20 */ /* 0x000fe20008410000 */
[----:B------:R-:W-:Y:S01]  /*f380*/  FMUL.FTZ R39, R39, UR5 ;  /* 0x0000000527277c20 */ /* 0x000fe20008410000 */
[----:B------:R-:W-:Y:S01]  /*f390*/  FMUL.FTZ R24, R24, UR5 ;  /* 0x0000000518187c20 */ /* 0x000fe20008410000 */
[C---:B------:R-:W-:Y:S04]  /*f3a0*/  HMMA.16816.F32 R56, R148.reuse, R4, R56 ;  /* 0x000000049438723c */ /* 0x040fe80000001838 */
[----:B------:R4:W-:Y:S01]  /*f3b0*/  MUFU.TANH R154, R43 ;  /* 0x0000002b009a7308 */ /* 0x0009e20000002400 */
[----:B------:R-:W-:Y:S01]  /*f3c0*/  FMUL.FTZ R46, R46, UR5 ;  /* 0x000000052e2e7c20 */ /* 0x000fe20008410000 */
[----:B------:R-:W-:Y:S01]  /*f3d0*/  FMUL.FTZ R45, R45, UR5 ;  /* 0x000000052d2d7c20 */ /* 0x000fe20008410000 */
[----:B------:R-:W-:Y:S01]  /*f3e0*/  FMUL.FTZ R25, R25, UR5 ;  /* 0x0000000519197c20 */ /* 0x000fe20008410000 */
[----:B------:R-:W-:Y:S01]  /*f3f0*/  FMUL.FTZ R30, R30, UR5 ;  /* 0x000000051e1e7c20 */ /* 0x000fe20008410000 */
[-C--:B------:R-:W-:Y:S05]  /*f400*/  HMMA.16816.F32 R60, R148, R6.reuse, R60 ;  /* 0x00000006943c723c */ /* 0x080fea000000183c */
[----:B------:R2:W-:Y:S01]  /*f410*/  MUFU.TANH R157, R46 ;  /* 0x0000002e009d7308 */ /* 0x0005e20000002400 */
[----:B------:R-:W-:Y:S01]  /*f420*/  FMUL.FTZ R35, R35, UR5 ;  /* 0x0000000523237c20 */ /* 0x000fe20008410000 */
[----:B------:R-:W-:Y:S01]  /*f430*/  FMUL.FTZ R37, R37, UR5 ;  /* 0x0000000525257c20 */ /* 0x000fe20008410000 */
[----:B------:R-:W-:Y:S03]  /*f440*/  FMUL.FTZ R40, R40, UR5 ;  /* 0x0000000528287c20 */ /* 0x000fe60008410000 */
[----:B------:R-:W-:Y:S01]  /*f450*/  FMUL.FTZ R41, R41, UR5 ;  /* 0x0000000529297c20 */ /* 0x000fe20008410000 */
[----:B------:R-:W-:Y:S01]  /*f460*/  IADD3 R9, R0, 0x9, RZ ;  /* 0x0000000900097810 */ /* 0x000fe20007ffe0ff */
[----:B------:R-:W-:Y:S02]  /*f470*/  HMMA.16816.F32 R64, R188, R6, R64 ;  /* 0x00000006bc40723c */ /* 0x000fe40000001840 */
[----:B------:R2:W-:Y:S02]  /*f480*/  MUFU.TANH R78, R31 ;  /* 0x0000001f004e7308 */ /* 0x0005e40000002400 */
[----:B-----5:R-:W-:Y:S01]  /*f490*/  FMUL.FTZ R29, R32, UR5 ;  /* 0x00000005201d7c20 */ /* 0x020fe20008410000 */
[----:B------:R-:W-:Y:S01]  /*f4a0*/  FMUL.FTZ R36, R36, UR5 ;  /* 0x0000000524247c20 */ /* 0x000fe20008410000 */
[----:B------:R-:W-:Y:S01]  /*f4b0*/  FMUL.FTZ R42, R42, UR5 ;  /* 0x000000052a2a7c20 */ /* 0x000fe20008410000 */
[----:B------:R-:W-:Y:S01]  /*f4c0*/  FMUL.FTZ R44, R44, UR5 ;  /* 0x000000052c2c7c20 */ /* 0x000fe20008410000 */
[----:B------:R-:W-:Y:S04]  /*f4d0*/  FMUL.FTZ R50, R50, UR5 ;  /* 0x0000000532327c20 */ /* 0x000fe80008410000 */
[----:B------:R5:W-:Y:S01]  /*f4e0*/  MUFU.TANH R75, R27 ;  /* 0x0000001b004b7308 */ /* 0x000be20000002400 */
[----:B------:R-:W-:Y:S01]  /*f4f0*/  FMUL.FTZ R49, R49, UR5 ;  /* 0x0000000531317c20 */ /* 0x000fe20008410000 */
[----:B------:R-:W-:Y:S01]  /*f500*/  FMUL.FTZ R54, R54, UR5 ;  /* 0x0000000536367c20 */ /* 0x000fe20008410000 */
[----:B------:R-:W-:Y:S01]  /*f510*/  FMUL.FTZ R53, R53, UR5 ;  /* 0x0000000535357c20 */ /* 0x000fe20008410000 */
[CC--:B-1----:R-:W-:Y:S01]  /*f520*/  FFMA.FTZ R32, R2.reuse, R68.reuse, R173 ;  /* 0x0000004402207223 */ /* 0x0c2fe200000100ad */
[CC--:B---3--:R-:W-:Y:S01]  /*f530*/  FFMA.FTZ R38, R2.reuse, R68.reuse, R172 ;  /* 0x0000004402267223 */ /* 0x0c8fe200000100ac */
[CC--:B----4-:R-:W-:Y:S01]  /*f540*/  FFMA.FTZ R43, R2.reuse, R68.reuse, R168 ;  /* 0x00000044022b7223 */ /* 0x0d0fe200000100a8 */
[-C--:B--2---:R-:W-:Y:S03]  /*f550*/  FFMA.FTZ R46, R2, R68.reuse, R166 ;  /* 0x00000044022e7223 */ /* 0x084fe600000100a6 */
[----:B------:R1:W-:Y:S01]  /*f560*/  MUFU.TANH R21, R39 ;  /* 0x0000002700157308 */ /* 0x0003e20000002400 */
[----:B------:R-:W-:Y:S01]  /*f570*/  IADD3 R8, R0, 0x8, RZ ;  /* 0x0000000800087810 */ /* 0x000fe20007ffe0ff */
[----:B------:R-:W-:Y:S01]  /*f580*/  FMUL.FTZ R31, R34, UR5 ;  /* 0x00000005221f7c20 */ /* 0x000fe20008410000 */
[----:B------:R-:W-:Y:S01]  /*f590*/  I2FP.F32.S32 R2, R9 ;  /* 0x0000000900027245 */ /* 0x000fe20000201400 */
[----:B------:R-:W-:Y:S01]  /*f5a0*/  FMUL.FTZ R28, R33, UR5 ;  /* 0x00000005211c7c20 */ /* 0x000fe20008410000 */
[-C--:B------:R-:W-:Y:S01]  /*f5b0*/  FFMA.FTZ R33, R3, R68.reuse, R170 ;  /* 0x0000004403217223 */ /* 0x080fe200000100aa */
[----:B------:R-:W-:Y:S01]  /*f5c0*/  FMUL.FTZ R48, R48, UR5 ;  /* 0x0000000530307c20 */ /* 0x000fe20008410000 */
[----:B------:R-:W-:Y:S03]  /*f5d0*/  FMUL.FTZ R51, R51, UR5 ;  /* 0x0000000533337c20 */ /* 0x000fe60008410000 */
[----:B------:R2:W-:Y:S01]  /*f5e0*/  MUFU.TANH R16, R45 ;  /* 0x0000002d00107308 */ /* 0x0005e20000002400 */
[-C--:B-----5:R-:W-:Y:S01]  /*f5f0*/  FFMA.FTZ R27, R3, R68.reuse, R171 ;  /* 0x00000044031b7223 */ /* 0x0a0fe200000100ab */
[----:B------:R-:W-:Y:S01]  /*f600*/  FMUL.FTZ R52, R52, UR5 ;  /* 0x0000000534347c20 */ /* 0x000fe20008410000 */
[----:B------:R-:W-:Y:S01]  /*f610*/  FMUL.FTZ R47, R47, UR5 ;  /* 0x000000052f2f7c20 */ /* 0x000fe20008410000 */
[----:B------:R-:W-:Y:S01]  /*f620*/  IADD3 R4, R0, 0x18, RZ ;  /* 0x0000001800047810 */ /* 0x000fe20007ffe0ff */
[----:B------:R-:W-:Y:S01]  /*f630*/  FMUL.FTZ R62, R62, UR5 ;  /* 0x000000053e3e7c20 */ /* 0x000fe20008410000 */
[----:B------:R-:W-:Y:S01]  /*f640*/  IADD3 R5, R0, 0x19, RZ ;  /* 0x0000001900057810 */ /* 0x000fe20007ffe0ff */
[----:B------:R-:W-:Y:S03]  /*f650*/  FMUL.FTZ R55, R55, UR5 ;  /* 0x0000000537377c20 */ /* 0x000fe60008410000 */
[----:B------:R-:W-:Y:S01]  /*f660*/  MUFU.TANH R158, R20 ;  /* 0x00000014009e7308 */ /* 0x000fe20000002400 */
[-C--:B-1----:R-:W-:Y:S01]  /*f670*/  FFMA.FTZ R39, R3, R68.reuse, R163 ;  /* 0x0000004403277223 */ /* 0x082fe200000100a3 */
[----:B------:R-:W-:Y:S01]  /*f680*/  FMUL.FTZ R58, R58, UR5 ;  /* 0x000000053a3a7c20 */ /* 0x000fe20008410000 */
[----:B------:R-:W-:Y:S01]  /*f690*/  FMUL.FTZ R56, R56, UR5 ;  /* 0x0000000538387c20 */ /* 0x000fe20008410000 */
[----:B------:R-:W-:Y:S01]  /*f6a0*/  FMUL.FTZ R59, R59, UR5 ;  /* 0x000000053b3b7c20 */ /* 0x000fe20008410000 */
[----:B------:R-:W-:Y:S01]  /*f6b0*/  FMUL.FTZ R57, R57, UR5 ;  /* 0x0000000539397c20 */ /* 0x000fe20008410000 */
[----:B------:R-:W-:Y:S01]  /*f6c0*/  FMUL.FTZ R60, R60, UR5 ;  /* 0x000000053c3c7c20 */ /* 0x000fe20008410000 */
[----:B------:R-:W-:Y:S03]  /*f6d0*/  FMUL.FTZ R64, R64, UR5 ;  /* 0x0000000540407c20 */ /* 0x000fe60008410000 */
[----:B------:R-:W-:Y:S01]  /*f6e0*/  MUFU.TANH R145, R23 ;  /* 0x0000001700917308 */ /* 0x000fe20000002400 */
[----:B--2---:R-:W-:Y:S01]  /*f6f0*/  FFMA.FTZ R45, R3, R68, R162 ;  /* 0x00000044032d7223 */ /* 0x004fe200000100a2 */
[----:B------:R-:W-:Y:S01]  /*f700*/  I2FP.F32.S32 R3, R8 ;  /* 0x0000000800037245 */ /* 0x000fe20000201400 */
[----:B------:R-:W-:Y:S07]  /*f710*/  FMUL.FTZ R63, R63, UR5 ;  /* 0x000000053f3f7c20 */ /* 0x000fee0008410000 */
[----:B------:R-:W-:Y:S10]  /*f720*/  MUFU.TANH R167, R13 ;  /* 0x0000000d00a77308 */ /* 0x000ff40000002400 */
[----:B------:R-:W1:Y:S10]  /*f730*/  MUFU.TANH R160, R17 ;  /* 0x0000001100a07308 */ /* 0x000e740000002400 */
[----:B------:R2:W3:Y:S10]  /*f740*/  MUFU.TANH R71, R26 ;  /* 0x0000001a00477308 */ /* 0x0004f40000002400 */
[----:B------:R1:W-:Y:S10]  /*f750*/  MUFU.TANH R70, R24 ;  /* 0x0000001800467308 */ /* 0x0003f40000002400 */
[----:B------:R4:W5:Y:S01]  /*f760*/  MUFU.TANH R23, R25 ;  /* 0x0000001900177308 */ /* 0x0009620000002400 */
[CC--:B--2---:R-:W-:Y:S09]  /*f770*/  FFMA.FTZ R26, R2.reuse, R68.reuse, R159 ;  /* 0x00000044021a7223 */ /* 0x0c4ff2000001009f */
[----:B------:R2:W-:Y:S01]  /*f780*/  MUFU.TANH R72, R30 ;  /* 0x0000001e00487308 */ /* 0x0005e20000002400 */
[CC--:B-1----:R-:W-:Y:S09]  /*f790*/  FFMA.FTZ R24, R2.reuse, R68.reuse, R160 ;  /* 0x0000004402187223 */ /* 0x0c2ff200000100a0 */
[----:B------:R1:W-:Y:S01]  /*f7a0*/  MUFU.TANH R20, R35 ;  /* 0x0000002300147308 */ /* 0x0003e20000002400 */
[CC--:B----4-:R-:W-:Y:S09]  /*f7b0*/  FFMA.FTZ R25, R3.reuse, R68.reuse, R155 ;  /* 0x0000004403197223 */ /* 0x0d0ff2000001009b */
[----:B------:R4:W-:Y:S01]  /*f7c0*/  MUFU.TANH R146, R37 ;  /* 0x0000002500927308 */ /* 0x0009e20000002400 */
[CC--:B--2---:R-:W-:Y:S09]  /*f7d0*/  FFMA.FTZ R30, R3.reuse, R68.reuse, R144 ;  /* 0x00000044031e7223 */ /* 0x0c4ff20000010090 */
[----:B------:R2:W-:Y:S01]  /*f7e0*/  MUFU.TANH R19, R40 ;  /* 0x0000002800137308 */ /* 0x0005e20000002400 */
[CC--:B-1----:R-:W-:Y:S09]  /*f7f0*/  FFMA.FTZ R35, R2.reuse, R68.reuse, R169 ;  /* 0x0000004402237223 */ /* 0x0c2ff200000100a9 */
[----:B------:R1:W-:Y:S01]  /*f800*/  MUFU.TANH R18, R41 ;  /* 0x0000002900127308 */ /* 0x0003e20000002400 */
[CC--:B----4-:R-:W-:Y:S09]  /*f810*/  FFMA.FTZ R37, R3.reuse, R68.reuse, R165 ;  /* 0x0000004403257223 */ /* 0x0d0ff200000100a5 */
[----:B------:R4:W-:Y:S01]  /*f820*/  MUFU.TANH R79, R36 ;  /* 0x00000024004f7308 */ /* 0x0009e20000002400 */
[----:B--2---:R-:W-:Y:S01]  /*f830*/  FFMA.FTZ R40, R2, R68, R167 ;  /* 0x0000004402287223 */ /* 0x004fe200000100a7 */
[C---:B------:R-:W-:Y:S04]  /*f840*/  IADD3 R2, R0.reuse, 0x11, RZ ;  /* 0x0000001100027810 */ /* 0x040fe80007ffe0ff */
[----:B------:R-:W-:Y:S04]  /*f850*/  I2FP.F32.S32 R2, R2 ;  /* 0x0000000200027245 */ /* 0x000fe80000201400 */
[----:B------:R2:W-:Y:S01]  /*f860*/  MUFU.TANH R153, R42 ;  /* 0x0000002a00997308 */ /* 0x0005e20000002400 */
[-C--:B-1----:R-:W-:Y:S01]  /*f870*/  FFMA.FTZ R41, R3, R68.reuse, R164 ;  /* 0x0000004403297223 */ /* 0x082fe200000100a4 */
[----:B------:R-:W-:Y:S04]  /*f880*/  IADD3 R3, R0, 0x10, RZ ;  /* 0x0000001000037810 */ /* 0x000fe80007ffe0ff */
[----:B------:R-:W-:Y:S04]  /*f890*/  I2FP.F32.S32 R3, R3 ;  /* 0x0000000300037245 */ /* 0x000fe80000201400 */
[----:B------:R1:W-:Y:S01]  /*f8a0*/  MUFU.TANH R17, R44 ;  /* 0x0000002c00117308 */ /* 0x0003e20000002400 */
[CC--:B----4-:R-:W-:Y:S01]  /*f8b0*/  FFMA.FTZ R36, R2.reuse, R68.reuse, R161 ;  /* 0x0000004402247223 */ /* 0x0d0fe200000100a1 */
[CC--:B------:R-:W-:Y:S08]  /*f8c0*/  FFMA.FTZ R34, R3.reuse, R68.reuse, R158 ;  /* 0x0000004403227223 */ /* 0x0c0ff0000001009e */
[----:B------:R4:W-:Y:S01]  /*f8d0*/  MUFU.TANH R14, R50 ;  /* 0x00000032000e7308 */ /* 0x0009e20000002400 */
[CC--:B--2---:R-:W-:Y:S09]  /*f8e0*/  FFMA.FTZ R42, R3.reuse, R68.reuse, R152 ;  /* 0x00000044032a7223 */ /* 0x0c4ff20000010098 */
[----:B------:R3:W-:Y:S01]  /*f8f0*/  MUFU.TANH R13, R49 ;  /* 0x00000031000d7308 */ /* 0x0007e20000002400 */
[CC--:B-1----:R-:W-:Y:S09]  /*f900*/  FFMA.FTZ R44, R2.reuse, R68.reuse, R145 ;  /* 0x00000044022c7223 */ /* 0x0c2ff20000010091 */
[----:B------:R5:W-:Y:S01]  /*f910*/  MUFU.TANH R10, R54 ;  /* 0x00000036000a7308 */ /* 0x000be20000002400 */
[CC--:B----4-:R-:W-:Y:S09]  /*f920*/  FFMA.FTZ R50, R2.reuse, R68.reuse, R75 ;  /* 0x0000004402327223 */ /* 0x0d0ff2000001004b */
[----:B------:R1:W-:Y:S01]  /*f930*/  MUFU.TANH R9, R53 ;  /* 0x0000003500097308 */ /* 0x0003e20000002400 */
[-C--:B---3--:R-:W-:Y:S09]  /*f940*/  FFMA.FTZ R49, R3, R68.reuse, R71 ;  /* 0x0000004403317223 */ /* 0x088ff20000010047 */
[----:B------:R-:W2:Y:S01]  /*f950*/  MUFU.TANH R29, R29 ;  /* 0x0000001d001d7308 */ /* 0x000ea20000002400 */
[-C--:B-----5:R-:W-:Y:S01]  /*f960*/  FFMA.FTZ R54, R2, R68.reuse, R23 ;  /* 0x0000004402367223 */ /* 0x0a0fe20000010017 */
[----:B------:R-:W-:Y:S01]  /*f970*/  I2FP.F32.S32 R2, R5 ;  /* 0x0000000500027245 */ /* 0x000fe20000201400 */
[----:B------:R-:W-:Y:S01]  /*f980*/  FMUL.FTZ R23, R61, UR5 ;  /* 0x000000053d177c20 */ /* 0x000fe20008410000 */
[----:B------:R-:W-:Y:S03]  /*f990*/  IADD3 R5, R0, 0x28, RZ ;  /* 0x0000002800057810 */ /* 0x000fe60007ffe0ff */
[-C--:B------:R-:W-:Y:S03]  /*f9a0*/  FFMA.FTZ R147, R2, R68.reuse, R147 ;  /* 0x0000004402937223 */ /* 0x080fe60000010093 */
[----:B------:R-:W3:Y:S01]  /*f9b0*/  MUFU.TANH R31, R31 ;  /* 0x0000001f001f7308 */ /* 0x000ee20000002400 */
[----:B-1----:R-:W-:Y:S01]  /*f9c0*/  FFMA.FTZ R53, R3, R68, R70 ;  /* 0x0000004403357223 */ /* 0x002fe20000010046 */
[----:B------:R-:W-:Y:S02]  /*f9d0*/  I2FP.F32.S32 R3, R4 ;  /* 0x0000000400037245 */ /* 0x000fe40000201400 */
[----:B------:R-:W-:Y:S06]  /*f9e0*/  IADD3 R4, R0, 0x29, RZ ;  /* 0x0000002900047810 */ /* 0x000fec0007ffe0ff */
[----:B------:R1:W-:Y:S01]  /*f9f0*/  MUFU.TANH R15, R48 ;  /* 0x00000030000f7308 */ /* 0x0003e20000002400 */
[CC--:B--2---:R-:W-:Y:S09]  /*fa00*/  FFMA.FTZ R29, R3.reuse, R68.reuse, R29 ;  /* 0x00000044031d7223 */ /* 0x0c4ff2000001001d */
[----:B------:R2:W-:Y:S01]  /*fa10*/  MUFU.TANH R12, R51 ;  /* 0x00000033000c7308 */ /* 0x0005e20000002400 */
[CC--:B---3--:R-:W-:Y:S09]  /*fa20*/  FFMA.FTZ R31, R3.reuse, R68.reuse, R31 ;  /* 0x00000044031f7223 */ /* 0x0c8ff2000001001f */
[----:B------:R3:W-:Y:S01]  /*fa30*/  MUFU.TANH R11, R52 ;  /* 0x00000034000b7308 */ /* 0x0007e20000002400 */
[CC--:B-1----:R-:W-:Y:S09]  /*fa40*/  FFMA.FTZ R48, R3.reuse, R68.reuse, R72 ;  /* 0x0000004403307223 */ /* 0x0c2ff20000010048 */
[----:B------:R-:W1:Y:S01]  /*fa50*/  MUFU.TANH R28, R28 ;  /* 0x0000001c001c7308 */ /* 0x000e620000002400 */
[-C--:B--2---:R-:W-:Y:S09]  /*fa60*/  FFMA.FTZ R51, R2, R68.reuse, R78 ;  /* 0x0000004402337223 */ /* 0x084ff2000001004e */
[----:B------:R2:W4:Y:S01]  /*fa70*/  MUFU.TANH R156, R47 ;  /* 0x0000002f009c7308 */ /* 0x0005220000002400 */
[-C--:B---3--:R-:W-:Y:S01]  /*fa80*/  FFMA.FTZ R52, R3, R68.reuse, R73 ;  /* 0x0000004403347223 */ /* 0x088fe20000010049 */
[----:B------:R-:W-:Y:S04]  /*fa90*/  IADD3 R3, R0, 0x20, RZ ;  /* 0x0000002000037810 */ /* 0x000fe80007ffe0ff */
[----:B------:R-:W-:Y:S04]  /*faa0*/  I2FP.F32.S32 R3, R3 ;  /* 0x0000000300037245 */ /* 0x000fe80000201400 */
[----:B------:R-:W-:Y:S01]  /*fab0*/  MUFU.TANH R78, R62 ;  /* 0x0000003e004e7308 */ /* 0x000fe20000002400 */
[CC--:B-1----:R-:W-:Y:S01]  /*fac0*/  FFMA.FTZ R28, R2.reuse, R68.reuse, R28 ;  /* 0x00000044021c7223 */ /* 0x0c2fe2000001001c */
[CC--:B------:R-:W-:Y:S01]  /*fad0*/  FFMA.FTZ R79, R3.reuse, R68.reuse, R79 ;  /* 0x00000044034f7223 */ /* 0x0c0fe2000001004f */
[CC--:B------:R-:W-:Y:S01]  /*fae0*/  FFMA.FTZ R148, R3.reuse, R68.reuse, R22 ;  /* 0x0000004403947223 */ /* 0x0c0fe20000010016 */
[CC--:B------:R-:W-:Y:S01]  /*faf0*/  FFMA.FTZ R153, R3.reuse, R68.reuse, R153 ;  /* 0x0000004403997223 */ /* 0x0c0fe20000010099 */
[-C--:B------:R-:W-:Y:S01]  /*fb00*/  FFMA.FTZ R162, R3, R68.reuse, R19 ;  /* 0x0000004403a27223 */ /* 0x080fe20000010013 */
[----:B------:R-:W-:Y:S04]  /*fb10*/  I2FP.F32.S32 R3, R5 ;  /* 0x0000000500037245 */ /* 0x000fe80000201400 */
[----:B------:R1:W3:Y:S01]  /*fb20*/  MUFU.TANH R8, R55 ;  /* 0x0000003700087308 */ /* 0x0002e20000002400 */
[-C--:B--2---:R-:W-:Y:S01]  /*fb30*/  FFMA.FTZ R47, R2, R68.reuse, R20 ;  /* 0x00000044022f7223 */ /* 0x084fe20000010014 */
[----:B------:R-:W-:Y:S01]  /*fb40*/  IADD3 R2, R0, 0x21, RZ ;  /* 0x0000002100027810 */ /* 0x000fe20007ffe0ff */
[----:B------:R-:W-:Y:S01]  /*fb50*/  FMUL.FTZ R5, R66, UR5 ;  /* 0x0000000542057c20 */ /* 0x000fe20008410000 */
[CC--:B------:R-:W-:Y:S01]  /*fb60*/  FFMA.FTZ R157, R3.reuse, R68.reuse, R157 ;  /* 0x00000044039d7223 */ /* 0x0c0fe2000001009d */
[C---:B------:R-:W-:Y:S01]  /*fb70*/  FFMA.FTZ R165, R3.reuse, R68, R17 ;  /* 0x0000004403a57223 */ /* 0x040fe20000010011 */
[----:B------:R-:W-:Y:S01]  /*fb80*/  I2FP.F32.S32 R2, R2 ;  /* 0x0000000200027245 */ /* 0x000fe20000201400 */
[CC--:B------:R-:W-:Y:S03]  /*fb90*/  FFMA.FTZ R150, R3.reuse, R68.reuse, R14 ;  /* 0x0000004403967223 */ /* 0x0c0fe6000001000e */
[----:B------:R-:W2:Y:S01]  /*fba0*/  MUFU.TANH R58, R58 ;  /* 0x0000003a003a7308 */ /* 0x000ea20000002400 */
[CC--:B------:R-:W-:Y:S01]  /*fbb0*/  FFMA.FTZ R146, R2.reuse, R68.reuse, R146 ;  /* 0x0000004402927223 */ /* 0x0c0fe20000010092 */
[CC--:B------:R-:W-:Y:S01]  /*fbc0*/  FFMA.FTZ R149, R2.reuse, R68.reuse, R21 ;  /* 0x0000004402957223 */ /* 0x0c0fe20000010015 */
[CC--:B------:R-:W-:Y:S01]  /*fbd0*/  FFMA.FTZ R154, R2.reuse, R68.reuse, R154 ;  /* 0x00000044029a7223 */ /* 0x0c0fe2000001009a */
[----:B------:R-:W-:Y:S01]  /*fbe0*/  FFMA.FTZ R164, R2, R68, R18 ;  /* 0x0000004402a47223 */ /* 0x000fe20000010012 */
[----:B------:R-:W-:Y:S05]  /*fbf0*/  I2FP.F32.S32 R2, R4 ;  /* 0x0000000400027245 */ /* 0x000fea0000201400 */
[----:B------:R-:W5:Y:S01]  /*fc00*/  MUFU.TANH R56, R56 ;  /* 0x0000003800387308 */ /* 0x000f620000002400 */
[C---:B------:R-:W-:Y:S01]  /*fc10*/  IADD3 R4, R0.reuse, 0x38, RZ ;  /* 0x0000003800047810 */ /* 0x040fe20007ffe0ff */
[-C--:B-1----:R-:W-:Y:S01]  /*fc20*/  FFMA.FTZ R55, R3, R68.reuse, R15 ;  /* 0x0000004403377223 */ /* 0x082fe2000001000f */
[----:B------:R-:W-:Y:S01]  /*fc30*/  IADD3 R3, R0, 0x31, RZ ;  /* 0x0000003100037810 */ /* 0x000fe20007ffe0ff */
[CC--:B----4-:R-:W-:Y:S01]  /*fc40*/  FFMA.FTZ R156, R2.reuse, R68.reuse, R156 ;  /* 0x00000044029c7223 */ /* 0x0d0fe2000001009c */
[CC--:B------:R-:W-:Y:S01]  /*fc50*/  FFMA.FTZ R163, R2.reuse, R68.reuse, R16 ;  /* 0x0000004402a37223 */ /* 0x0c0fe20000010010 */
[CC--:B------:R-:W-:Y:S01]  /*fc60*/  FFMA.FTZ R62, R2.reuse, R68.reuse, R13 ;  /* 0x00000044023e7223 */ /* 0x0c0fe2000001000d */
[----:B------:R-:W-:Y:S03]  /*fc70*/  I2FP.F32.S32 R3, R3 ;  /* 0x0000000300037245 */ /* 0x000fe60000201400 */
[----:B------:R-:W1:Y:S01]  /*fc80*/  MUFU.TANH R59, R59 ;  /* 0x0000003b003b7308 */ /* 0x000e620000002400 */
[-C--:B------:R-:W-:Y:S01]  /*fc90*/  FFMA.FTZ R152, R2, R68.reuse, R12 ;  /* 0x0000004402987223 */ /* 0x080fe2000001000c */
[C---:B------:R-:W-:Y:S02]  /*fca0*/  IADD3 R2, R0.reuse, 0x30, RZ ;  /* 0x0000003000027810 */ /* 0x040fe40007ffe0ff */
[----:B------:R-:W-:Y:S01]  /*fcb0*/  IADD3 R0, R0, 0x39, RZ ;  /* 0x0000003900007810 */ /* 0x000fe20007ffe0ff */
[C---:B------:R-:W-:Y:S01]  /*fcc0*/  FFMA.FTZ R161, R3.reuse, R68, R9 ;  /* 0x0000004403a17223 */ /* 0x040fe20000010009 */
[----:B------:R-:W-:Y:S01]  /*fcd0*/  I2FP.F32.S32 R2, R2 ;  /* 0x0000000200027245 */ /* 0x000fe20000201400 */
[----:B---3--:R-:W-:Y:S01]  /*fce0*/  FFMA.FTZ R167, R3, R68, R8 ;  /* 0x0000004403a77223 */ /* 0x008fe20000010008 */
[----:B------:R-:W-:Y:S02]  /*fcf0*/  I2FP.F32.S32 R0, R0 ;  /* 0x0000000000007245 */ /* 0x000fe40000201400 */
[----:B------:R-:W3:Y:S01]  /*fd00*/  MUFU.TANH R57, R57 ;  /* 0x0000003900397308 */ /* 0x000ee20000002400 */
[----:B------:R-:W-:Y:S01]  /*fd10*/  FMUL.FTZ R9, R65, UR5 ;  /* 0x0000000541097c20 */ /* 0x000fe20008410000 */
[CC--:B------:R-:W-:Y:S01]  /*fd20*/  FFMA.FTZ R159, R2.reuse, R68.reuse, R11 ;  /* 0x00000044029f7223 */ /* 0x0c0fe2000001000b */
[CC--:B------:R-:W-:Y:S01]  /*fd30*/  FFMA.FTZ R166, R2.reuse, R68.reuse, R10 ;  /* 0x0000004402a67223 */ /* 0x0c0fe2000001000a */
[CC--:B--2---:R-:W-:Y:S01]  /*fd40*/  FFMA.FTZ R170, R2.reuse, R68.reuse, R58 ;  /* 0x0000004402aa7223 */ /* 0x0c4fe2000001003a */
[----:B-----5:R-:W-:Y:S01]  /*fd50*/  FFMA.FTZ R172, R2, R68, R56 ;  /* 0x0000004402ac7223 */ /* 0x020fe20000010038 */
[----:B------:R-:W-:Y:S01]  /*fd60*/  I2FP.F32.S32 R2, R4 ;  /* 0x0000000400027245 */ /* 0x000fe20000201400 */
[----:B------:R-:W-:Y:S01]  /*fd70*/  FMUL.FTZ R8, R67, UR5 ;  /* 0x0000000543087c20 */ /* 0x000fe20008410000 */
[----:B------:R-:W-:Y:S02]  /*fd80*/  FMNMX.FTZ R4, R27, R69, !PT ;  /* 0x000000451b047209 */ /* 0x000fe40007810000 */
[----:B------:R-:W2:Y:S01]  /*fd90*/  MUFU.TANH R5, R5 ;  /* 0x0000000500057308 */ /* 0x000ea20000002400 */
[-C--:B-1----:R-:W-:Y:S01]  /*fda0*/  FFMA.FTZ R169, R3, R68.reuse, R59 ;  /* 0x0000004403a97223 */ /* 0x082fe2000001003b */
[----:B------:R-:W-:Y:S01]  /*fdb0*/  FFMA.FTZ R78, R2, R68, R78 ;  /* 0x00000044024e7223 */ /* 0x000fe2000001004e */
[----:B------:R-:W-:Y:S04]  /*fdc0*/  FMNMX.FTZ R6, R32, R4, !PT ;  /* 0x0000000420067209 */ /* 0x000fe80007810000 */
[----:B------:R-:W-:Y:S03]  /*fdd0*/  FMNMX.FTZ R6, R25, R6, !PT ;  /* 0x0000000619067209 */ /* 0x000fe60007810000 */
[----:B------:R-:W1:Y:S01]  /*fde0*/  MUFU.TANH R60, R60 ;  /* 0x0000003c003c7308 */ /* 0x000e620000002400 */
[----:B---3--:R-:W-:Y:S01]  /*fdf0*/  FFMA.FTZ R171, R3, R68, R57 ;  /* 0x0000004403ab7223 */ /* 0x008fe20000010039 */
[----:B------:R-:W-:Y:S02]  /*fe00*/  FMNMX.FTZ R3, R33, R74, !PT ;  /* 0x0000004a21037209 */ /* 0x000fe40007810000 */
[----:B------:R-:W-:Y:S02]  /*fe10*/  FMNMX.FTZ R6, R24, R6, !PT ;  /* 0x0000000618067209 */ /* 0x000fe40007810000 */
[----:B------:R-:W-:Y:S02]  /*fe20*/  FMNMX.FTZ R4, R38, R3, !PT ;  /* 0x0000000326047209 */ /* 0x000fe40007810000 */
[----:B------:R-:W-:Y:S02]  /*fe30*/  FMNMX.FTZ R6, R34, R6, !PT ;  /* 0x0000000622067209 */ /* 0x000fe40007810000 */
[----:B------:R-:W3:Y:S01]  /*fe40*/  MUFU.TANH R64, R64 ;  /* 0x0000004000407308 */ /* 0x000ee20000002400 */
[----:B------:R-:W-:Y:S01]  /*fe50*/  FMNMX.FTZ R4, R30, R4, !PT ;  /* 0x000000041e047209 */ /* 0x000fe20007810000 */
[----:B--2---:R-:W-:Y:S01]  /*fe60*/  FFMA.FTZ R168, R2, R68, R5 ;  /* 0x0000004402a87223 */ /* 0x004fe20000010005 */
[----:B------:R-:W-:Y:S02]  /*fe70*/  FMNMX.FTZ R5, R45, R77, !PT ;  /* 0x0000004d2d057209 */ /* 0x000fe40007810000 */
[----:B------:R-:W-:Y:S02]  /*fe80*/  FMNMX.FTZ R6, R36, R6, !PT ;  /* 0x0000000624067209 */ /* 0x000fe40007810000 */
[----:B------:R-:W-:Y:S01]  /*fe90*/  FMNMX.FTZ R3, R46, R5, !PT ;  /* 0x000000052e037209 */ /* 0x000fe20007810000 */
[----:B-1----:R-:W-:Y:S01]  /*fea0*/  FFMA.FTZ R173, R2, R68, R60 ;  /* 0x0000004402ad7223 */ /* 0x002fe2000001003c */
[----:B------:R-:W-:Y:S01]  /*feb0*/  FMNMX.FTZ R5, R26, R4, !PT ;  /* 0x000000041a057209 */ /* 0x000fe20007810000 */
[----:B------:R-:W1:Y:S01]  /*fec0*/  MUFU.TANH R9, R9 ;  /* 0x0000000900097308 */ /* 0x000e620000002400 */
[----:B------:R-:W-:Y:S02]  /*fed0*/  FMNMX.FTZ R3, R41, R3, !PT ;  /* 0x0000000329037209 */ /* 0x000fe40007810000 */
[----:B------:R-:W-:Y:S02]  /*fee0*/  FMNMX.FTZ R5, R42, R5, !PT ;  /* 0x000000052a057209 */ /* 0x000fe40007810000 */
[----:B------:R-:W-:Y:S02]  /*fef0*/  FMNMX.FTZ R3, R40, R3, !PT ;  /* 0x0000000328037209 */ /* 0x000fe40007810000 */
[----:B------:R-:W-:Y:S01]  /*ff00*/  FMNMX.FTZ R5, R44, R5, !PT ;  /* 0x000000052c057209 */ /* 0x000fe20007810000 */
[----:B---3--:R-:W-:Y:S01]  /*ff10*/  FFMA.FTZ R158, R2, R68, R64 ;  /* 0x00000044029e7223 */ /* 0x008fe20000010040 */
[----:B------:R-:W-:Y:S01]  /*ff20*/  FMNMX.FTZ R2, R39, R76, !PT ;  /* 0x0000004c27027209 */ /* 0x000fe20007810000 */
[----:B------:R-:W2:Y:S01]  /*ff30*/  MUFU.TANH R8, R8 ;  /* 0x0000000800087308 */ /* 0x000ea20000002400 */
[----:B------:R-:W-:Y:S02]  /*ff40*/  FMNMX.FTZ R3, R53, R3, !PT ;  /* 0x0000000335037209 */ /* 0x000fe40007810000 */
[----:B------:R-:W-:Y:S02]  /*ff50*/  FMNMX.FTZ R2, R43, R2, !PT ;  /* 0x000000022b027209 */ /* 0x000fe40007810000 */
[----:B------:R-:W-:Y:S02]  /*ff60*/  FMNMX.FTZ R3, R54, R3, !PT ;  /* 0x0000000336037209 */ /* 0x000fe40007810000 */
[----:B------:R-:W-:Y:S03]  /*ff70*/  FMNMX.FTZ R2, R37, R2, !PT ;  /* 0x0000000225027209 */ /* 0x000fe60007810000 */
[----:B------:R-:W3:Y:S01]  /*ff80*/  MUFU.TANH R23, R23 ;  /* 0x0000001700177308 */ /* 0x000ee20000002400 */
[----:B------:R-:W-:Y:S01]  /*ff90*/  FMNMX.FTZ R6, R29, R6, !PT ;  /* 0x000000061d067209 */ /* 0x000fe20007810000 */
[----:B-1----:R-:W-:Y:S01]  /*ffa0*/  FFMA.FTZ R151, R0, R68, R9 ;  /* 0x0000004400977223 */ /* 0x002fe20000010009 */
[----:B------:R-:W-:Y:S02]  /*ffb0*/  FMNMX.FTZ R2, R35, R2, !PT ;  /* 0x0000000223027209 */ /* 0x000fe40007810000 */
[----:B------:R-:W-:Y:S02]  /*ffc0*/  FMNMX.FTZ R3, R52, R3, !PT ;  /* 0x0000000334037209 */ /* 0x000fe40007810000 */
[----:B------:R-:W-:Y:S02]  /*ffd0*/  FMNMX.FTZ R2, R49, R2, !PT ;  /* 0x0000000231027209 */ /* 0x000fe40007810000 */
[----:B------:R-:W-:Y:S01]  /*ffe0*/  FMNMX.FTZ R5, R31, R5, !PT ;  /* 0x000000051f057209 */ /* 0x000fe20007810000 */
[----:B--2---:R-:W-:Y:S01]  /*fff0*/  FFMA.FTZ R155, R0, R68, R8 ;  /* 0x00000044009b7223 */ /* 0x004fe20000010008 */
        /* <DEDUP_REMOVED lines=13> */
[----:B------:R1:W2:Y:S01]  /*100d0*/  MUFU.TANH R3, R63 ;  /* 0x0000003f00037308 */ /* 0x0002a20000002400 */
        /* <DEDUP_REMOVED lines=19> */
[----:B-123--:R-:W-:Y:S06]  /*10210*/  @P1 BRA `(.L_x_1365) ;  /* 0xffffffe000a41947 */ /* 0x00efec000383ffff */
.L_x_1364:
[----:B------:R-:W-:Y:S01]  /*10220*/  FMNMX.FTZ R4, R171, R22, !PT ;  /* 0x00000016ab047209 */ /* 0x000fe20007810000 */
[CC--:B------:R-:W-:Y:S01]  /*10230*/  FFMA.FTZ R3, R0.reuse, R68.reuse, R3 ;  /* 0x0000004400037223 */ /* 0x0c0fe20000010003 */
[----:B------:R-:W-:Y:S01]  /*10240*/  FFMA.FTZ R160, R0, R68, R23 ;  /* 0x0000004400a07223 */ /* 0x000fe20000010017 */
[----:B-1----:R-:W-:Y:S01]  /*10250*/  SHFL.BFLY PT, R6, R73, 0x2, 0x1f ;  /* 0x0c401f0049067f89 */ /* 0x002fe200000e0000 */
[----:B------:R-:W-:Y:S02]  /*10260*/  FMNMX.FTZ R72, R155, R72, !PT ;  /* 0x000000489b487209 */ /* 0x000fe40007810000 */
[----:B------:R-:W-:Y:S05]  /*10270*/  FMNMX.FTZ R0, R78, R2, !PT ;  /* 0x000000024e007209 */ /* 0x000fea0007810000 */
[----:B------:R-:W-:Y:S01]  /*10280*/  LDSM.16.MT88.4 R56, [R198+0x6000] ;  /* 0x00600000c638783b */ /* 0x000fe20000004200 */
[----:B------:R-:W-:Y:S02]  /*10290*/  FMNMX.FTZ R4, R173, R4, !PT ;  /* 0x00000004ad047209 */ /* 0x000fe40007810000 */
[----:B------:R-:W-:Y:S02]  /*102a0*/  FMNMX.FTZ R0, R3, R0, !PT ;  /* 0x0000000003007209 */ /* 0x000fe40007810000 */
[----:B------:R-:W-:Y:S03]  /*102b0*/  FMNMX.FTZ R4, R160, R4, !PT ;  /* 0x00000004a0047209 */ /* 0x000fe60007810000 */
        /* <DEDUP_REMOVED lines=14> */
[----:B---3--:R-:W-:Y:S01]  /*103a0*/  FMNMX.FTZ R72, R72, R5, !PT ;  /* 0x0000000548487209 */ /* 0x008fe20007810000 */
[C---:B------:R-:W-:Y:S01]  /*103b0*/  FADD.FTZ R0, -R73.reuse, R69 ;  /* 0x0000004549007221 */ /* 0x040fe20000010100 */
[C---:B------:R-:W-:Y:S02]  /*103c0*/  FSETP.NEU.FTZ.AND P2, PT, R73.reuse, -INF , PT ;  /* 0xff8000004900780b */ /* 0x040fe40003f5d000 */
[----:B----4-:R-:W-:Y:S01]  /*103d0*/  FMNMX.FTZ R70, R2, R4, !PT ;  /* 0x0000000402467209 */ /* 0x010fe20007810000 */
[----:B------:R-:W-:Y:S01]  /*103e0*/  FMUL.FTZ R5, R0, UR4 ;  /* 0x0000000400057c20 */ /* 0x000fe20008410000 */
[----:B------:R-:W-:Y:S01]  /*103f0*/  FADD.FTZ R0, -R72, R74 ;  /* 0x0000004a48007221 */ /* 0x000fe20000010100 */
[----:B------:R-:W-:Y:S02]  /*10400*/  FMUL.FTZ R4, R73, UR4 ;  /* 0x0000000449047c20 */ /* 0x000fe40008410000 */
[----:B------:R-:W1:Y:S01]  /*10410*/  MUFU.EX2 R75, R5 ;  /* 0x00000005004b7308 */ /* 0x000e620000000800 */
[----:B------:R-:W-:Y:S01]  /*10420*/  FMUL.FTZ R2, R0, UR4 ;  /* 0x0000000400027c20 */ /* 0x000fe20008410000 */
[----:B------:R-:W-:Y:S01]  /*10430*/  FADD.FTZ R0, -R70, R76 ;  /* 0x0000004c46007221 */ /* 0x000fe20000010100 */
[----:B------:R-:W-:Y:S01]  /*10440*/  FMUL.FTZ R76, R72, UR4 ;  /* 0x00000004484c7c20 */ /* 0x000fe20008410000 */
[----:B------:R-:W-:Y:S02]  /*10450*/  FMUL.FTZ R144, R70, UR4 ;  /* 0x0000000446907c20 */ /* 0x000fe40008410000 */
[----:B------:R-:W-:Y:S04]  /*10460*/  FMUL.FTZ R0, R0, UR4 ;  /* 0x0000000400007c20 */ /* 0x000fe80008410000 */
[----:B------:R2:W3:Y:S10]  /*10470*/  MUFU.EX2 R74, R2 ;  /* 0x00000002004a7308 */ /* 0x0004f40000000800 */
[----:B------:R4:W5:Y:S01]  /*10480*/  MUFU.EX2 R69, R0 ;  /* 0x0000000000457308 */ /* 0x0009620000000800 */
[C---:B-1----:R-:W-:Y:S01]  /*10490*/  FMUL.FTZ R17, R75.reuse, R89 ;  /* 0x000000594b117220 */ /* 0x042fe20000410000 */
[C---:B------:R-:W-:Y:S01]  /*104a0*/  FMUL.FTZ R21, R75.reuse, R97 ;  /* 0x000000614b157220 */ /* 0x040fe20000410000 */
[C---:B------:R-:W-:Y:S01]  /*104b0*/  FMUL.FTZ R64, R75.reuse, R136 ;  /* 0x000000884b407220 */ /* 0x040fe20000410000 */
[----:B------:R-:W-:Y:S01]  /*104c0*/  FMUL.FTZ R65, R75, R137 ;  /* 0x000000894b417220 */ /* 0x000fe20000410000 */
[----:B--2---:R-:W-:Y:S01]  /*104d0*/  FADD.FTZ R2, -R71, R77 ;  /* 0x0000004d47027221 */ /* 0x004fe20000010100 */
[C---:B---3--:R-:W-:Y:S01]  /*104e0*/  FMUL.FTZ R18, R74.reuse, R90 ;  /* 0x0000005a4a127220 */ /* 0x048fe20000410000 */
[C---:B------:R-:W-:Y:S01]  /*104f0*/  FMUL.FTZ R19, R74.reuse, R91 ;  /* 0x0000005b4a137220 */ /* 0x040fe20000410000 */
[C---:B------:R-:W-:Y:S01]  /*10500*/  FMUL.FTZ R22, R74.reuse, R98 ;  /* 0x000000624a167220 */ /* 0x040fe20000410000 */
[C---:B------:R-:W-:Y:S01]  /*10510*/  FMUL.FTZ R23, R74.reuse, R99 ;  /* 0x000000634a177220 */ /* 0x040fe20000410000 */
[C---:B------:R-:W-:Y:S01]  /*10520*/  FMUL.FTZ R66, R74.reuse, R138 ;  /* 0x0000008a4a427220 */ /* 0x040fe20000410000 */
[----:B------:R-:W-:Y:S01]  /*10530*/  FMUL.FTZ R67, R74, R139 ;  /* 0x0000008b4a437220 */ /* 0x000fe20000410000 */
[----:B----4-:R-:W-:Y:S01]  /*10540*/  FMUL.FTZ R0, R2, UR4 ;  /* 0x0000000402007c20 */ /* 0x010fe20008410000 */
[----:B------:R-:W-:Y:S01]  /*10550*/  FSEL R2, R4, RZ, P2 ;  /* 0x000000ff04027208 */ /* 0x000fe20001000000 */
[C---:B-----5:R-:W-:Y:S01]  /*10560*/  FMUL.FTZ R14, R69.reuse, R94 ;  /* 0x0000005e450e7220 */ /* 0x060fe20000410000 */
[----:B------:R-:W-:Y:S01]  /*10570*/  FSETP.NEU.FTZ.AND P2, PT, R72, -INF , PT ;  /* 0xff8000004800780b */ /* 0x000fe20003f5d000 */
[C---:B------:R-:W-:Y:S01]  /*10580*/  FMUL.FTZ R15, R69.reuse, R95 ;  /* 0x0000005f450f7220 */ /* 0x040fe20000410000 */
[----:B------:R-:W-:Y:S01]  /*10590*/  FMUL.FTZ R63, R69, R143 ;  /* 0x0000008f453f7220 */ /* 0x000fe20000410000 */
[----:B------:R-:W1:Y:S01]  /*105a0*/  MUFU.EX2 R0, R0 ;  /* 0x0000000000007308 */ /* 0x000e620000000800 */
[--C-:B------:R-:W-:Y:S01]  /*105b0*/  FFMA.FTZ R4, R27, UR4, -R2.reuse ;  /* 0x000000041b047c23 */ /* 0x100fe20008010802 */
[--C-:B------:R-:W-:Y:S01]  /*105c0*/  FFMA.FTZ R5, R25, UR4, -R2.reuse ;  /* 0x0000000419057c23 */ /* 0x100fe20008010802 */
[----:B------:R-:W-:Y:S01]  /*105d0*/  FSEL R76, R76, RZ, P2 ;  /* 0x000000ff4c4c7208 */ /* 0x000fe20001000000 */
[C---:B------:R-:W-:Y:S01]  /*105e0*/  FMUL.FTZ R10, R69.reuse, R82 ;  /* 0x00000052450a7220 */ /* 0x040fe20000410000 */
[----:B------:R-:W-:Y:S01]  /*105f0*/  FSETP.NEU.FTZ.AND P2, PT, R70, -INF , PT ;  /* 0xff8000004600780b */ /* 0x000fe20003f5d000 */
[----:B------:R-:W-:Y:S01]  /*10600*/  FMUL.FTZ R11, R69, R83 ;  /* 0x00000053450b7220 */ /* 0x000fe20000410000 */
[----:B------:R-:W-:Y:S03]  /*10610*/  FFMA.FTZ R60, R62, UR4, -R2 ;  /* 0x000000043e3c7c23 */ /* 0x000fe60008010802 */
[----:B------:R2:W-:Y:S01]  /*10620*/  MUFU.EX2 R222, R4 ;  /* 0x0000000400de7308 */ /* 0x0005e20000000800 */
[----:B------:R-:W-:Y:S01]  /*10630*/  FSEL R144, R144, RZ, P2 ;  /* 0x000000ff90907208 */ /* 0x000fe20001000000 */
[--C-:B------:R-:W-:Y:S01]  /*10640*/  FFMA.FTZ R6, R30, UR4, -R76.reuse ;  /* 0x000000041e067c23 */ /* 0x100fe2000801084c */
[----:B------:R-:W-:Y:S01]  /*10650*/  FSETP.NEU.FTZ.AND P2, PT, R71, -INF , PT ;  /* 0xff8000004700780b */ /* 0x000fe20003f5d000 */
[--C-:B------:R-:W-:Y:S01]  /*10660*/  FFMA.FTZ R12, R31, UR4, -R76.reuse ;  /* 0x000000041f0c7c23 */ /* 0x100fe2000801084c */
[----:B------:R-:W-:Y:S01]  /*10670*/  FFMA.FTZ R8, R44, UR4, -R76 ;  /* 0x000000042c087c23 */ /* 0x000fe2000801084c */
[--C-:B------:R-:W-:Y:S01]  /*10680*/  FFMA.FTZ R16, R49, UR4, -R144.reuse ;  /* 0x0000000431107c23 */ /* 0x100fe20008010890 */
[----:B------:R-:W-:Y:S03]  /*10690*/  FSEL R145, R145, RZ, P2 ;  /* 0x000000ff91917208 */ /* 0x000fe60001000000 */
[----:B------:R3:W-:Y:S01]  /*106a0*/  MUFU.EX2 R225, R5 ;  /* 0x0000000500e17308 */ /* 0x0007e20000000800 */
[----:B-1----:R-:W-:Y:S01]  /*106b0*/  FMUL.FTZ R13, R0, R93 ;  /* 0x0000005d000d7220 */ /* 0x002fe20000410000 */
[----:B------:R-:W-:Y:S01]  /*106c0*/  FMUL.FTZ R49, R75, R121 ;  /* 0x000000794b317220 */ /* 0x000fe20000410000 */
[----:B------:R-:W-:Y:S01]  /*106d0*/  FFMA.FTZ R20, R50, UR4, -R144 ;  /* 0x0000000432147c23 */ /* 0x000fe20008010890 */
[----:B------:R-:W-:Y:S01]  /*106e0*/  FMUL.FTZ R50, R74, R122 ;  /* 0x0000007a4a327220 */ /* 0x000fe20000410000 */
[----:B------:R-:W-:Y:S01]  /*106f0*/  FFMA.FTZ R77, R149, UR4, -R76 ;  /* 0x00000004954d7c23 */ /* 0x000fe2000801084c */
[----:B------:R-:W-:Y:S01]  /*10700*/  FMUL.FTZ R62, R69, R142 ;  /* 0x0000008e453e7220 */ /* 0x000fe20000410000 */
[----:B------:R-:W-:Y:S03]  /*10710*/  FMUL.FTZ R61, R0, R141 ;  /* 0x0000008d003d7220 */ /* 0x000fe60000410000 */
[----:B------:R1:W-:Y:S01]  /*10720*/  MUFU.EX2 R221, R6 ;  /* 0x0000000600dd7308 */ /* 0x0003e20000000800 */
[--C-:B--2---:R-:W-:Y:S01]  /*10730*/  FFMA.FTZ R4, R32, UR4, -R2.reuse ;  /* 0x0000000420047c23 */ /* 0x104fe20008010802 */
[--C-:B------:R-:W-:Y:S01]  /*10740*/  FFMA.FTZ R32, R53, UR4, -R145.reuse ;  /* 0x0000000435207c23 */ /* 0x100fe20008010891 */
[----:B------:R-:W-:Y:S01]  /*10750*/  FMUL.FTZ R53, R75, R129 ;  /* 0x000000814b357220 */ /* 0x000fe20000410000 */
[----:B------:R-:W-:Y:S01]  /*10760*/  FMUL.FTZ R9, R0, R81 ;  /* 0x0000005100097220 */ /* 0x000fe20000410000 */
[C---:B------:R-:W-:Y:S01]  /*10770*/  FMUL.FTZ R30, R69.reuse, R110 ;  /* 0x0000006e451e7220 */ /* 0x040fe20000410000 */
[----:B------:R-:W-:Y:S01]  /*10780*/  FMUL.FTZ R31, R69, R111 ;  /* 0x0000006f451f7220 */ /* 0x000fe20000410000 */
[----:B------:R-:W-:Y:S03]  /*10790*/  FFMA.FTZ R7, R29, UR4, -R2 ;  /* 0x000000041d077c23 */ /* 0x000fe60008010802 */
[----:B------:R2:W-:Y:S01]  /*107a0*/  MUFU.EX2 R224, R4 ;  /* 0x0000000400e07308 */ /* 0x0005e20000000800 */
[----:B---3--:R-:W-:Y:S01]  /*107b0*/  FFMA.FTZ R5, R26, UR4, -R76 ;  /* 0x000000041a057c23 */ /* 0x008fe2000801084c */
[----:B------:R-:W-:Y:S01]  /*107c0*/  FMUL.FTZ R29, R0, R109 ;  /* 0x0000006d001d7220 */ /* 0x000fe20000410000 */
[--C-:B------:R-:W-:Y:S07]  /*107d0*/  FFMA.FTZ R44, R147, UR4, -R145.reuse ;  /* 0x00000004932c7c23 */ /* 0x100fee0008010891 */
[----:B------:R3:W-:Y:S01]  /*107e0*/  MUFU.EX2 R223, R5 ;  /* 0x0000000500df7308 */ /* 0x0007e20000000800 */
[--C-:B-1----:R-:W-:Y:S01]  /*107f0*/  FFMA.FTZ R6, R36, UR4, -R2.reuse ;  /* 0x0000000424067c23 */ /* 0x102fe20008010802 */
[--C-:B------:R-:W-:Y:S01]  /*10800*/  FFMA.FTZ R36, R54, UR4, -R145.reuse ;  /* 0x0000000436247c23 */ /* 0x100fe20008010891 */
[----:B------:R-:W-:Y:S07]  /*10810*/  FMUL.FTZ R54, R74, R130 ;  /* 0x000000824a367220 */ /* 0x000fee0000410000 */
[----:B------:R1:W-:Y:S01]  /*10820*/  MUFU.EX2 R214, R6 ;  /* 0x0000000600d67308 */ /* 0x0003e20000000800 */
[----:B--2---:R-:W-:Y:S02]  /*10830*/  FFMA.FTZ R4, R24, UR4, -R2 ;  /* 0x0000000418047c23 */ /* 0x004fe40008010802 */
[----:B------:R-:W2:Y:S07]  /*10840*/  LDSM.16.MT88.4 R24, [R197+0x6000] ;  /* 0x00600000c518783b */ /* 0x000eae0000004200 */
[----:B------:R4:W5:Y:S01]  /*10850*/  MUFU.EX2 R226, R4 ;  /* 0x0000000400e27308 */ /* 0x0009620000000800 */
[--C-:B---3--:R-:W-:Y:S01]  /*10860*/  FFMA.FTZ R5, R45, UR4, -R145.reuse ;  /* 0x000000042d057c23 */ /* 0x108fe20008010891 */
[----:B------:R-:W-:Y:S08]  /*10870*/  FMUL.FTZ R45, R0, R125 ;  /* 0x0000007d002d7220 */ /* 0x000ff00000410000 */
[----:B------:R3:W-:Y:S01]  /*10880*/  MUFU.EX2 R189, R5 ;  /* 0x0000000500bd7308 */ /* 0x0007e20000000800 */
[----:B-1----:R-:W-:Y:S09]  /*10890*/  FMUL.FTZ R6, R74, R86 ;  /* 0x000000564a067220 */ /* 0x002ff20000410000 */
[----:B------:R1:W-:Y:S01]  /*108a0*/  MUFU.EX2 R216, R7 ;  /* 0x0000000700d87308 */ /* 0x0003e20000000800 */
[--C-:B----4-:R-:W-:Y:S01]  /*108b0*/  FFMA.FTZ R4, R33, UR4, -R76.reuse ;  /* 0x0000000421047c23 */ /* 0x110fe2000801084c */
[C---:B------:R-:W-:Y:S01]  /*108c0*/  FMUL.FTZ R33, R75.reuse, R105 ;  /* 0x000000694b217220 */ /* 0x040fe20000410000 */
[----:B-----5:R-:W-:Y:S07]  /*108d0*/  F2FP.F16.F32.PACK_AB R86, R226, R225 ;  /* 0x000000e1e256723e */ /* 0x020fee00000000ff */
[----:B------:R4:W-:Y:S01]  /*108e0*/  MUFU.EX2 R219, R4 ;  /* 0x0000000400db7308 */ /* 0x0009e20000000800 */
[----:B---3--:R-:W-:Y:S09]  /*108f0*/  FMUL.FTZ R5, R75, R85 ;  /* 0x000000554b057220 */ /* 0x008ff20000410000 */
[----:B------:R3:W-:Y:S01]  /*10900*/  MUFU.EX2 R195, R12 ;  /* 0x0000000c00c37308 */ /* 0x0007e20000000800 */
[----:B-1----:R-:W-:Y:S01]  /*10910*/  FMUL.FTZ R7, R74, R87 ;  /* 0x000000574a077220 */ /* 0x002fe20000410000 */
[----:B------:R-:W-:Y:S08]  /*10920*/  F2FP.F16.F32.PACK_AB R87, R223, R221 ;  /* 0x000000dddf57723e */ /* 0x000ff000000000ff */
[----:B------:R1:W-:Y:S01]  /*10930*/  MUFU.EX2 R191, R8 ;  /* 0x0000000800bf7308 */ /* 0x0003e20000000800 */
[--C-:B----4-:R-:W-:Y:S01]  /*10940*/  FFMA.FTZ R4, R38, UR4, -R76.reuse ;  /* 0x0000000426047c23 */ /* 0x110fe2000801084c */
[----:B------:R-:W-:Y:S08]  /*10950*/  FMUL.FTZ R38, R74, R114 ;  /* 0x000000724a267220 */ /* 0x000ff00000410000 */
[----:B------:R4:W5:Y:S01]  /*10960*/  MUFU.EX2 R220, R4 ;  /* 0x0000000400dc7308 */ /* 0x0009620000000800 */
[----:B---3--:R-:W-:Y:S01]  /*10970*/  FFMA.FTZ R12, R47, UR4, -R76 ;  /* 0x000000042f0c7c23 */ /* 0x008fe2000801084c */
[----:B------:R-:W-:Y:S08]  /*10980*/  FMUL.FTZ R47, R69, R127 ;  /* 0x0000007f452f7220 */ /* 0x000ff00000410000 */
[----:B------:R3:W-:Y:S01]  /*10990*/  MUFU.EX2 R192, R12 ;  /* 0x0000000c00c07308 */ /* 0x0007e20000000800 */
[----:B-1----:R-:W-:Y:S09]  /*109a0*/  FMUL.FTZ R8, R0, R80 ;  /* 0x0000005000087220 */ /* 0x002ff20000410000 */
[----:B------:R1:W-:Y:S01]  /*109b0*/  MUFU.EX2 R188, R16 ;  /* 0x0000001000bc7308 */ /* 0x0003e20000000800 */
[--C-:B----4-:R-:W-:Y:S01]  /*109c0*/  FFMA.FTZ R4, R39, UR4, -R144.reuse ;  /* 0x0000000427047c23 */ /* 0x110fe20008010890 */
[----:B-----5:R-:W-:Y:S01]  /*109d0*/  F2FP.F16.F32.PACK_AB R85, R220, R219 ;  /* 0x000000dbdc55723e */ /* 0x020fe200000000ff */
[----:B------:R-:W-:Y:S07]  /*109e0*/  FMUL.FTZ R39, R74, R115 ;  /* 0x000000734a277220 */ /* 0x000fee0000410000 */
[----:B------:R4:W-:Y:S01]  /*109f0*/  MUFU.EX2 R193, R4 ;  /* 0x0000000400c17308 */ /* 0x0009e20000000800 */
[----:B---3--:R-:W-:Y:S02]  /*10a00*/  FMUL.FTZ R12, R0, R92 ;  /* 0x0000005c000c7220 */ /* 0x008fe40000410000 */
[----:B------:R-:W-:Y:S07]  /*10a10*/  LDSM.16.MT88.4 R92, [R197+0x6800] ;  /* 0x00680000c55c783b */ /* 0x000fee0000004200 */
[----:B------:R3:W-:Y:S01]  /*10a20*/  MUFU.EX2 R187, R20 ;  /* 0x0000001400bb7308 */ /* 0x0007e20000000800 */
[----:B-1----:R-:W-:Y:S02]  /*10a30*/  FMUL.FTZ R16, R75, R88 ;  /* 0x000000584b107220 */ /* 0x002fe40000410000 */
[----:B------:R-:W-:Y:S07]  /*10a40*/  LDSM.16.MT88.4 R88, [R199+0x6000] ;  /* 0x00600000c758783b */ /* 0x000fee0000004200 */
[----:B------:R1:W-:Y:S01]  /*10a50*/  MUFU.EX2 R184, R32 ;  /* 0x0000002000b87308 */ /* 0x0003e20000000800 */
[--C-:B----4-:R-:W-:Y:S09]  /*10a60*/  FFMA.FTZ R4, R43, UR4, -R144.reuse ;  /* 0x000000042b047c23 */ /* 0x110ff20008010890 */
[----:B------:R4:W5:Y:S01]  /*10a70*/  MUFU.EX2 R210, R4 ;  /* 0x0000000400d27308 */ /* 0x0009620000000800 */
[C---:B---3--:R-:W-:Y:S02]  /*10a80*/  FMUL.FTZ R20, R75.reuse, R96 ;  /* 0x000000604b147220 */ /* 0x048fe40000410000 */
[----:B------:R-:W-:Y:S07]  /*10a90*/  LDSM.16.MT88.4 R96, [R200+0x6800] ;  /* 0x00680000c860783b */ /* 0x000fee0000004200 */
[----:B------:R3:W-:Y:S01]  /*10aa0*/  MUFU.EX2 R183, R36 ;  /* 0x0000002400b77308 */ /* 0x0007e20000000800 */
[----:B-1----:R-:W-:Y:S09]  /*10ab0*/  FMUL.FTZ R32, R75, R104 ;  /* 0x000000684b207220 */ /* 0x002ff20000410000 */
[----:B------:R1:W-:Y:S01]  /*10ac0*/  MUFU.EX2 R181, R44 ;  /* 0x0000002c00b57308 */ /* 0x0003e20000000800 */
[--C-:B----4-:R-:W-:Y:S01]  /*10ad0*/  FFMA.FTZ R4, R37, UR4, -R144.reuse ;  /* 0x0000000425047c23 */ /* 0x110fe20008010890 */
[----:B-----5:R-:W-:Y:S01]  /*10ae0*/  F2FP.F16.F32.PACK_AB R81, R210, R193 ;  /* 0x000000c1d251723e */ /* 0x020fe200000000ff */
[C---:B------:R-:W-:Y:S07]  /*10af0*/  FMUL.FTZ R37, R75.reuse, R113 ;  /* 0x000000714b257220 */ /* 0x040fee0000410000 */
[----:B------:R4:W-:Y:S01]  /*10b00*/  MUFU.EX2 R215, R4 ;  /* 0x0000000400d77308 */ /* 0x0009e20000000800 */
[----:B---3--:R-:W-:Y:S09]  /*10b10*/  FMUL.FTZ R36, R75, R112 ;  /* 0x000000704b247220 */ /* 0x008ff20000410000 */
[----:B------:R3:W-:Y:S01]  /*10b20*/  MUFU.EX2 R177, R60 ;  /* 0x0000003c00b17308 */ /* 0x0007e20000000800 */
[----:B-1----:R-:W-:Y:S01]  /*10b30*/  FMUL.FTZ R44, R0, R124 ;  /* 0x0000007c002c7220 */ /* 0x002fe20000410000 */
[----:B----4-:R-:W-:Y:S01]  /*10b40*/  FFMA.FTZ R4, R35, UR4, -R144 ;  /* 0x0000000423047c23 */ /* 0x010fe20008010890 */
[----:B------:R-:W-:Y:S07]  /*10b50*/  FMUL.FTZ R35, R74, R107 ;  /* 0x0000006b4a237220 */ /* 0x000fee0000410000 */
[----:B------:R1:W4:Y:S01]  /*10b60*/  MUFU.EX2 R217, R4 ;  /* 0x0000000400d97308 */ /* 0x0003220000000800 */
[----:B---3--:R-:W-:Y:S09]  /*10b70*/  FFMA.FTZ R60, R148, UR4, -R76 ;  /* 0x00000004943c7c23 */ /* 0x008ff2000801084c */
[----:B------:R3:W-:Y:S01]  /*10b80*/  MUFU.EX2 R176, R60 ;  /* 0x0000003c00b07308 */ /* 0x0007e20000000800 */
[--C-:B-1----:R-:W-:Y:S01]  /*10b90*/  FFMA.FTZ R4, R46, UR4, -R145.reuse ;  /* 0x000000042e047c23 */ /* 0x102fe20008010891 */
[----:B----4-:R-:W-:Y:S01]  /*10ba0*/  F2FP.F16.F32.PACK_AB R83, R217, R215 ;  /* 0x000000d7d953723e */ /* 0x010fe200000000ff */
[----:B------:R-:W-:Y:S07]  /*10bb0*/  FMUL.FTZ R46, R69, R126 ;  /* 0x0000007e452e7220 */ /* 0x000fee0000410000 */
[----:B------:R1:W4:Y:S01]  /*10bc0*/  MUFU.EX2 R194, R4 ;  /* 0x0000000400c27308 */ /* 0x0003220000000800 */
[----:B---3--:R-:W-:Y:S01]  /*10bd0*/  FMUL.FTZ R60, R0, R140 ;  /* 0x0000008c003c7220 */ /* 0x008fe20000410000 */
[--C-:B-1----:R-:W-:Y:S01]  /*10be0*/  FFMA.FTZ R4, R41, UR4, -R145.reuse ;  /* 0x0000000429047c23 */ /* 0x102fe20008010891 */
[----:B----4-:R-:W-:Y:S07]  /*10bf0*/  F2FP.F16.F32.PACK_AB R80, R194, R189 ;  /* 0x000000bdc250723e */ /* 0x010fee00000000ff */
[----:B------:R1:W-:Y:S02]  /*10c00*/  MUFU.EX2 R211, R4 ;  /* 0x0000000400d37308 */ /* 0x0003e40000000800 */
[--C-:B-1----:R-:W-:Y:S08]  /*10c10*/  FFMA.FTZ R4, R40, UR4, -R145.reuse ;  /* 0x0000000428047c23 */ /* 0x102ff00008010891 */
[----:B------:R1:W3:Y:S02]  /*10c20*/  MUFU.EX2 R212, R4 ;  /* 0x0000000400d47308 */ /* 0x0002e40000000800 */
[--C-:B-1----:R-:W-:Y:S01]  /*10c30*/  FFMA.FTZ R4, R34, UR4, -R2.reuse ;  /* 0x0000000422047c23 */ /* 0x102fe20008010802 */
[----:B---3--:R-:W-:Y:S01]  /*10c40*/  F2FP.F16.F32.PACK_AB R82, R212, R211 ;  /* 0x000000d3d452723e */ /* 0x008fe200000000ff */
[----:B------:R-:W-:Y:S06]  /*10c50*/  FMUL.FTZ R34, R74, R106 ;  /* 0x0000006a4a227220 */ /* 0x000fec0000410000 */
[----:B------:R1:W3:Y:S01]  /*10c60*/  MUFU.EX2 R213, R4 ;  /* 0x0000000400d57308 */ /* 0x0002e20000000800 */
[----:B------:R-:W-:Y:S01]  /*10c70*/  LDSM.16.MT88.4 R104, [R200+0x7800] ;  /* 0x00780000c868783b */ /* 0x000fe20000004200 */
[----:B-1----:R-:W-:Y:S01]  /*10c80*/  FFMA.FTZ R4, R28, UR4, -R2 ;  /* 0x000000041c047c23 */ /* 0x002fe20008010802 */
[----:B------:R-:W-:Y:S01]  /*10c90*/  FFMA.FTZ R28, R51, UR4, -R144 ;  /* 0x00000004331c7c23 */ /* 0x000fe20008010890 */
[----:B------:R-:W-:Y:S06]  /*10ca0*/  FMUL.FTZ R51, R74, R123 ;  /* 0x0000007b4a337220 */ /* 0x000fec0000410000 */
[----:B------:R1:W4:Y:S10]  /*10cb0*/  MUFU.EX2 R218, R4 ;  /* 0x0000000400da7308 */ /* 0x0003340000000800 */
[----:B------:R5:W-:Y:S01]  /*10cc0*/  MUFU.EX2 R185, R28 ;  /* 0x0000001c00b97308 */ /* 0x000be20000000800 */
[----:B-1----:R-:W-:Y:S02]  /*10cd0*/  FFMA.FTZ R4, R42, UR4, -R76 ;  /* 0x000000042a047c23 */ /* 0x002fe4000801084c */
[----:B------:R-:W1:Y:S07]  /*10ce0*/  LDSM.16.MT88.4 R40, [R200+0x6000] ;  /* 0x00600000c828783b */ /* 0x000e6e0000004200 */
[----:B------:R2:W4:Y:S01]  /*10cf0*/  MUFU.EX2 R190, R4 ;  /* 0x0000000400be7308 */ /* 0x0005220000000800 */
[----:B-----5:R-:W-:Y:S01]  /*10d00*/  FMUL.FTZ R28, R0, R108 ;  /* 0x0000006c001c7220 */ /* 0x020fe20000410000 */
[----:B--2---:R-:W-:Y:S01]  /*10d10*/  FMUL.FTZ R4, R75, R84 ;  /* 0x000000544b047220 */ /* 0x004fe20000410000 */
[----:B------:R-:W-:Y:S07]  /*10d20*/  F2FP.F16.F32.PACK_AB R84, R224, R222 ;  /* 0x000000dee054723e */ /* 0x000fee00000000ff */
[-C--:B------:R-:W-:Y:S06]  /*10d30*/  HMMA.16816.F32 R4, R84, R24.reuse, R4 ;  /* 0x000000185404723c */ /* 0x080fec0000001804 */
[C---:B------:R-:W-:Y:S06]  /*10d40*/  HMMA.16816.F32 R8, R80.reuse, R24, R8 ;  /* 0x000000185008723c */ /* 0x040fec0000001808 */
[-C--:B------:R-:W-:Y:S05]  /*10d50*/  HMMA.16816.F32 R12, R80, R26.reuse, R12 ;  /* 0x0000001a500c723c */ /* 0x080fea000000180c */
[----:B------:R-:W-:Y:S01]  /*10d60*/  FFMA.FTZ R24, R48, UR4, -R144 ;  /* 0x0000000430187c23 */ /* 0x000fe20008010890 */
[C---:B------:R-:W-:Y:S03]  /*10d70*/  HMMA.16816.F32 R16, R84.reuse, R26, R16 ;  /* 0x0000001a5410723c */ /* 0x040fe60000001810 */
[----:B------:R2:W5:Y:S02]  /*10d80*/  MUFU.EX2 R186, R24 ;  /* 0x0000001800ba7308 */ /* 0x0005640000000800 */
[----:B------:R-:W-:Y:S01]  /*10d90*/  FMUL.FTZ R25, R0, R101 ;  /* 0x0000006500197220 */ /* 0x000fe20000410000 */
[-C--:B-1----:R-:W-:Y:S05]  /*10da0*/  HMMA.16816.F32 R20, R84, R40.reuse, R20 ;  /* 0x000000285414723c */ /* 0x082fea0000001814 */
[C---:B------:R-:W-:Y:S01]  /*10db0*/  FMUL.FTZ R26, R69.reuse, R102 ;  /* 0x00000066451a7220 */ /* 0x040fe20000410000 */
[----:B------:R-:W-:Y:S01]  /*10dc0*/  FMUL.FTZ R27, R69, R103 ;  /* 0x00000067451b7220 */ /* 0x000fe20000410000 */
[--C-:B------:R-:W-:Y:S01]  /*10dd0*/  FFMA.FTZ R48, R79, UR4, -R2.reuse ;  /* 0x000000044f307c23 */ /* 0x100fe20008010802 */
[--C-:B------:R-:W-:Y:S03]  /*10de0*/  FFMA.FTZ R79, R162, UR4, -R145.reuse ;  /* 0x00000004a24f7c23 */ /* 0x100fe60008010891 */
[----:B------:R1:W-:Y:S01]  /*10df0*/  MUFU.EX2 R180, R48 ;  /* 0x0000003000b47308 */ /* 0x0003e20000000800 */
[----:B--2---:R-:W-:Y:S07]  /*10e00*/  FMUL.FTZ R24, R0, R100 ;  /* 0x0000006400187220 */ /* 0x004fee0000410000 */
[C---:B------:R-:W-:Y:S06]  /*10e10*/  HMMA.16816.F32 R24, R80.reuse, R40, R24 ;  /* 0x000000285018723c */ /* 0x040fec0000001818 */
[-C--:B------:R-:W-:Y:S05]  /*10e20*/  HMMA.16816.F32 R28, R80, R42.reuse, R28 ;  /* 0x0000002a501c723c */ /* 0x080fea000000181c */
[----:B------:R-:W-:Y:S01]  /*10e30*/  FFMA.FTZ R40, R52, UR4, -R145 ;  /* 0x0000000434287c23 */ /* 0x000fe20008010891 */
[C---:B------:R-:W-:Y:S03]  /*10e40*/  HMMA.16816.F32 R32, R84.reuse, R42, R32 ;  /* 0x0000002a5420723c */ /* 0x040fe60000001820 */
[----:B------:R2:W5:Y:S02]  /*10e50*/  MUFU.EX2 R182, R40 ;  /* 0x0000002800b67308 */ /* 0x0005640000000800 */
[----:B------:R-:W-:Y:S01]  /*10e60*/  FMUL.FTZ R41, R0, R117 ;  /* 0x0000007500297220 */ /* 0x000fe20000410000 */
[-C--:B------:R-:W-:Y:S05]  /*10e70*/  HMMA.16816.F32 R36, R84, R56.reuse, R36 ;  /* 0x000000385424723c */ /* 0x080fea0000001824 */
[C---:B------:R-:W-:Y:S01]  /*10e80*/  FMUL.FTZ R42, R69.reuse, R118 ;  /* 0x00000076452a7220 */ /* 0x040fe20000410000 */
[----:B------:R-:W-:Y:S01]  /*10e90*/  FMUL.FTZ R43, R69, R119 ;  /* 0x00000077452b7220 */ /* 0x000fe20000410000 */
[----:B-1----:R-:W-:Y:S01]  /*10ea0*/  FMUL.FTZ R48, R75, R120 ;  /* 0x000000784b307220 */ /* 0x002fe20000410000 */
[--C-:B------:R-:W-:Y:S01]  /*10eb0*/  FFMA.FTZ R52, R146, UR4, -R2.reuse ;  /* 0x0000000492347c23 */ /* 0x100fe20008010802 */
[----:B------:R-:W-:Y:S03]  /*10ec0*/  LDSM.16.MT88.4 R120, [R198+0x7800] ;  /* 0x00780000c678783b */ /* 0x000fe60000004200 */
[----:B------:R1:W5:Y:S01]  /*10ed0*/  MUFU.EX2 R179, R52 ;  /* 0x0000003400b37308 */ /* 0x0003620000000800 */
[----:B--2---:R-:W-:Y:S07]  /*10ee0*/  FMUL.FTZ R40, R0, R116 ;  /* 0x0000007400287220 */ /* 0x004fee0000410000 */
[C---:B------:R-:W-:Y:S06]  /*10ef0*/  HMMA.16816.F32 R40, R80.reuse, R56, R40 ;  /* 0x000000385028723c */ /* 0x040fec0000001828 */
[-C--:B------:R-:W-:Y:S05]  /*10f00*/  HMMA.16816.F32 R44, R80, R58.reuse, R44 ;  /* 0x0000003a502c723c */ /* 0x080fea000000182c */
[----:B------:R-:W-:Y:S01]  /*10f10*/  FFMA.FTZ R56, R55, UR4, -R2 ;  /* 0x0000000437387c23 */ /* 0x000fe20008010802 */
[C---:B------:R-:W-:Y:S03]  /*10f20*/  HMMA.16816.F32 R48, R84.reuse, R58, R48 ;  /* 0x0000003a5430723c */ /* 0x040fe60000001830 */
[----:B------:R2:W5:Y:S02]  /*10f30*/  MUFU.EX2 R178, R56 ;  /* 0x0000003800b27308 */ /* 0x0005640000000800 */
[----:B------:R-:W-:Y:S01]  /*10f40*/  FMUL.FTZ R55, R74, R131 ;  /* 0x000000834a377220 */ /* 0x000fe20000410000 */
[----:B------:R-:W-:Y:S01]  /*10f50*/  FMUL.FTZ R57, R0, R133 ;  /* 0x0000008500397220 */ /* 0x000fe20000410000 */
[C---:B------:R-:W-:Y:S01]  /*10f60*/  FMUL.FTZ R59, R69.reuse, R135 ;  /* 0x00000087453b7220 */ /* 0x040fe20000410000 */
[----:B------:R-:W-:Y:S05]  /*10f70*/  FMUL.FTZ R58, R69, R134 ;  /* 0x00000086453a7220 */ /* 0x000fea0000410000 */
[----:B------:R3:W5:Y:S01]  /*10f80*/  MUFU.EX2 R131, R77 ;  /* 0x0000004d00837308 */ /* 0x0007620000000800 */
[----:B-1----:R-:W-:Y:S01]  /*10f90*/  FMUL.FTZ R52, R75, R128 ;  /* 0x000000804b347220 */ /* 0x002fe20000410000 */
[----:B------:R-:W-:Y:S01]  /*10fa0*/  FFMA.FTZ R69, R69, R230, R193 ;  /* 0x000000e645457223 */ /* 0x000fe200000100c1 */
[----:B------:R-:W-:Y:S01]  /*10fb0*/  FFMA.FTZ R75, R75, R227, R222 ;  /* 0x000000e34b4b7223 */ /* 0x000fe200000100de */
[----:B------:R-:W-:Y:S04]  /*10fc0*/  FFMA.FTZ R74, R74, R228, R219 ;  /* 0x000000e44a4a7223 */ /* 0x000fe800000100db */
[-C--:B------:R-:W-:Y:S02]  /*10fd0*/  HMMA.16816.F32 R52, R84, R88.reuse, R52 ;  /* 0x000000585434723c */ /* 0x080fe40000001834 */
[----:B------:R-:W-:Y:S01]  /*10fe0*/  MUFU.EX2 R128, R79 ;  /* 0x0000004f00807308 */ /* 0x000fe20000000800 */
[----:B--2---:R-:W-:Y:S07]  /*10ff0*/  FMUL.FTZ R56, R0, R132 ;  /* 0x0000008400387220 */ /* 0x004fee0000410000 */
[C---:B------:R-:W-:Y:S04]  /*11000*/  HMMA.16816.F32 R56, R80.reuse, R88, R56 ;  /* 0x000000585038723c */ /* 0x040fe80000001838 */
[--C-:B---3--:R-:W-:Y:S02]  /*11010*/  FFMA.FTZ R77, R150, UR4, -R76.reuse ;  /* 0x00000004964d7c23 */ /* 0x108fe4000801084c */
[-C--:B------:R-:W-:Y:S02]  /*11020*/  HMMA.16816.F32 R60, R80, R90.reuse, R60 ;  /* 0x0000005a503c723c */ /* 0x080fe4000000183c */
[----:B------:R1:W-:Y:S04]  /*11030*/  MUFU.EX2 R135, R77 ;  /* 0x0000004d00877308 */ /* 0x0003e80000000800 */
[----:B------:R-:W-:Y:S01]  /*11040*/  HMMA.16816.F32 R64, R84, R90, R64 ;  /* 0x0000005a5440723c */ /* 0x000fe20000001840 */
[----:B------:R-:W2:Y:S04]  /*11050*/  LDSM.16.MT88.4 R88, [R198+0x6800] ;  /* 0x00680000c658783b */ /* 0x000ea80000004200 */
[----:B------:R-:W-:Y:S02]  /*11060*/  F2FP.F16.F32.PACK_AB R80, R214, R213 ;  /* 0x000000d5d650723e */ /* 0x000fe400000000ff */
[----:B----4-:R-:W-:Y:S04]  /*11070*/  F2FP.F16.F32.PACK_AB R82, R218, R216 ;  /* 0x000000d8da52723e */ /* 0x010fe800000000ff */
[----:B------:R-:W-:Y:S01]  /*11080*/  F2FP.F16.F32.PACK_AB R81, R191, R190 ;  /* 0x000000bebf51723e */ /* 0x000fe200000000ff */
[----:B-1----:R-:W-:Y:S01]  /*11090*/  FFMA.FTZ R77, R152, UR4, -R76 ;  /* 0x00000004984d7c23 */ /* 0x002fe2000801084c */
[----:B------:R-:W-:Y:S02]  /*110a0*/  F2FP.F16.F32.PACK_AB R83, R192, R195 ;  /* 0x000000c3c053723e */ /* 0x000fe400000000ff */
[----:B------:R-:W-:Y:S01]  /*110b0*/  F2FP.F16.F32.PACK_AB R85, R187, R188 ;  /* 0x000000bcbb55723e */ /* 0x000fe200000000ff */
[----:B------:R1:W3:Y:S01]  /*110c0*/  MUFU.EX2 R175, R77 ;  /* 0x0000004d00af7308 */ /* 0x0002e20000000800 */
[----:B-----5:R-:W-:Y:S02]  /*110d0*/  F2FP.F16.F32.PACK_AB R87, R185, R186 ;  /* 0x000000bab957723e */ /* 0x020fe400000000ff */
[----:B------:R-:W-:Y:S01]  /*110e0*/  F2FP.F16.F32.PACK_AB R84, R183, R184 ;  /* 0x000000b8b754723e */ /* 0x000fe200000000ff */
[-C--:B------:R-:W-:Y:S05]  /*110f0*/  HMMA.16816.F32 R4, R80, R92.reuse, R4 ;  /* 0x0000005c5004723c */ /* 0x080fea0000001804 */
[----:B------:R-:W-:Y:S07]  /*11100*/  F2FP.F16.F32.PACK_AB R86, R181, R182 ;  /* 0x000000b6b556723e */ /* 0x000fee00000000ff */
[C---:B------:R-:W-:Y:S04]  /*11110*/  HMMA.16816.F32 R8, R84.reuse, R92, R8 ;  /* 0x0000005c5408723c */ /* 0x040fe80000001808 */
[--C-:B-1----:R-:W-:Y:S02]  /*11120*/  FFMA.FTZ R77, R153, UR4, -R144.reuse ;  /* 0x00000004994d7c23 */ /* 0x102fe40008010890 */
[-C--:B------:R-:W-:Y:S02]  /*11130*/  HMMA.16816.F32 R12, R84, R94.reuse, R12 ;  /* 0x0000005e540c723c */ /* 0x080fe4000000180c */
[----:B------:R1:W-:Y:S04]  /*11140*/  MUFU.EX2 R129, R77 ;  /* 0x0000004d00817308 */ /* 0x0003e80000000800 */
[C---:B------:R-:W-:Y:S01]  /*11150*/  HMMA.16816.F32 R16, R80.reuse, R94, R16 ;  /* 0x0000005e5010723c */ /* 0x040fe20000001810 */
[----:B------:R-:W4:Y:S05]  /*11160*/  LDSM.16.MT88.4 R92, [R199+0x6800] ;  /* 0x00680000c75c783b */ /* 0x000f2a0000004200 */
[-C--:B------:R-:W-:Y:S06]  /*11170*/  HMMA.16816.F32 R20, R80, R96.reuse, R20 ;  /* 0x000000605014723c */ /* 0x080fec0000001814 */
[C---:B------:R-:W-:Y:S05]  /*11180*/  HMMA.16816.F32 R24, R84.reuse, R96, R24 ;  /* 0x000000605418723c */ /* 0x040fea0000001818 */
[--C-:B-1----:R-:W-:Y:S01]  /*11190*/  FFMA.FTZ R77, R154, UR4, -R144.reuse ;  /* 0x000000049a4d7c23 */ /* 0x102fe20008010890 */
[-C--:B------:R-:W-:Y:S03]  /*111a0*/  HMMA.16816.F32 R28, R84, R98.reuse, R28 ;  /* 0x00000062541c723c */ /* 0x080fe6000000181c */
[----:B------:R1:W5:Y:S03]  /*111b0*/  MUFU.EX2 R130, R77 ;  /* 0x0000004d00827308 */ /* 0x0003660000000800 */
[C---:B------:R-:W-:Y:S01]  /*111c0*/  HMMA.16816.F32 R32, R80.reuse, R98, R32 ;  /* 0x000000625020723c */ /* 0x040fe20000001820 */
[----:B------:R-:W5:Y:S05]  /*111d0*/  LDSM.16.MT88.4 R96, [R197+0x7000] ;  /* 0x00700000c560783b */ /* 0x000f6a0000004200 */
[-C--:B--2---:R-:W-:Y:S06]  /*111e0*/  HMMA.16816.F32 R36, R80, R88.reuse, R36 ;  /* 0x000000585024723c */ /* 0x084fec0000001824 */
[C---:B------:R-:W-:Y:S05]  /*111f0*/  HMMA.16816.F32 R40, R84.reuse, R88, R40 ;  /* 0x000000585428723c */ /* 0x040fea0000001828 */
[--C-:B-1----:R-:W-:Y:S01]  /*11200*/  FFMA.FTZ R77, R157, UR4, -R144.reuse ;  /* 0x000000049d4d7c23 */ /* 0x102fe20008010890 */
[-C--:B------:R-:W-:Y:S03]  /*11210*/  HMMA.16816.F32 R44, R84, R90.reuse, R44 ;  /* 0x0000005a542c723c */ /* 0x080fe6000000182c */
[----:B------:R1:W-:Y:S03]  /*11220*/  MUFU.EX2 R134, R77 ;  /* 0x0000004d00867308 */ /* 0x0003e60000000800 */
[C---:B------:R-:W-:Y:S01]  /*11230*/  HMMA.16816.F32 R48, R80.reuse, R90, R48 ;  /* 0x0000005a5030723c */ /* 0x040fe20000001830 */
[----:B------:R-:W2:Y:S05]  /*11240*/  LDSM.16.MT88.4 R88, [R200+0x7000] ;  /* 0x00700000c858783b */ /* 0x000eaa0000004200 */
[-C--:B----4-:R-:W-:Y:S06]  /*11250*/  HMMA.16816.F32 R52, R80, R92.reuse, R52 ;  /* 0x0000005c5034723c */ /* 0x090fec0000001834 */
[C---:B------:R-:W-:Y:S05]  /*11260*/  HMMA.16816.F32 R56, R84.reuse, R92, R56 ;  /* 0x0000005c5438723c */ /* 0x040fea0000001838 */
[----:B-1----:R-:W-:Y:S01]  /*11270*/  FFMA.FTZ R77, R156, UR4, -R144 ;  /* 0x000000049c4d7c23 */ /* 0x002fe20008010890 */
[-C--:B------:R-:W-:Y:S03]  /*11280*/  HMMA.16816.F32 R60, R84, R94.reuse, R60 ;  /* 0x0000005e543c723c */ /* 0x080fe6000000183c */
[----:B------:R1:W4:Y:S03]  /*11290*/  MUFU.EX2 R174, R77 ;  /* 0x0000004d00ae7308 */ /* 0x0003260000000800 */
[----:B------:R-:W-:Y:S01]  /*112a0*/  HMMA.16816.F32 R64, R80, R94, R64 ;  /* 0x0000005e5040723c */ /* 0x000fe20000001840 */
[----:B------:R-:W2:Y:S04]  /*112b0*/  LDSM.16.MT88.4 R92, [R198+0x7000] ;  /* 0x00700000c65c783b */ /* 0x000ea80000004200 */
[----:B------:R-:W-:Y:S02]  /*112c0*/  F2FP.F16.F32.PACK_AB R84, R179, R180 ;  /* 0x000000b4b354723e */ /* 0x000fe400000000ff */
[----:B------:R-:W-:Y:S04]  /*112d0*/  F2FP.F16.F32.PACK_AB R86, R177, R178 ;  /* 0x000000b2b156723e */ /* 0x000fe800000000ff */
[----:B------:R-:W-:Y:S02]  /*112e0*/  F2FP.F16.F32.PACK_AB R85, R131, R176 ;  /* 0x000000b08355723e */ /* 0x000fe400000000ff */
[----:B---3--:R-:W-:Y:S01]  /*112f0*/  F2FP.F16.F32.PACK_AB R87, R175, R135 ;  /* 0x00000087af57723e */ /* 0x008fe200000000ff */
[--C-:B-1----:R-:W-:Y:S01]  /*11300*/  FFMA.FTZ R77, R164, UR4, -R145.reuse ;  /* 0x00000004a44d7c23 */ /* 0x102fe20008010891 */
[----:B-----5:R-:W-:Y:S02]  /*11310*/  F2FP.F16.F32.PACK_AB R81, R130, R129 ;  /* 0x000000818251723e */ /* 0x020fe400000000ff */
[----:B----4-:R-:W-:Y:S01]  /*11320*/  F2FP.F16.F32.PACK_AB R83, R174, R134 ;  /* 0x00000086ae53723e */ /* 0x010fe200000000ff */
[----:B------:R1:W3:Y:S02]  /*11330*/  MUFU.EX2 R133, R77 ;  /* 0x0000004d00857308 */ /* 0x0002e40000000800 */
[-C--:B------:R-:W-:Y:S05]  /*11340*/  HMMA.16816.F32 R4, R84, R96.reuse, R4 ;  /* 0x000000605404723c */ /* 0x080fea0000001804 */
[--C-:B-1----:R-:W-:Y:S01]  /*11350*/  FFMA.FTZ R77, R165, UR4, -R145.reuse ;  /* 0x00000004a54d7c23 */ /* 0x102fe20008010891 */
[----:B---3--:R-:W-:Y:S03]  /*11360*/  F2FP.F16.F32.PACK_AB R80, R133, R128 ;  /* 0x000000808550723e */ /* 0x008fe600000000ff */
[----:B------:R1:W-:Y:S02]  /*11370*/  MUFU.EX2 R132, R77 ;  /* 0x0000004d00847308 */ /* 0x0003e40000000800 */
[----:B-1----:R-:W-:Y:S08]  /*11380*/  FFMA.FTZ R77, R163, UR4, -R145 ;  /* 0x00000004a34d7c23 */ /* 0x002ff00008010891 */
[----:B------:R1:W3:Y:S02]  /*11390*/  MUFU.EX2 R163, R77 ;  /* 0x0000004d00a37308 */ /* 0x0002e40000000800 */
[--C-:B-1----:R-:W-:Y:S01]  /*113a0*/  FFMA.FTZ R77, R159, UR4, -R2.reuse ;  /* 0x000000049f4d7c23 */ /* 0x102fe20008010802 */
[----:B---3--:R-:W-:Y:S07]  /*113b0*/  F2FP.F16.F32.PACK_AB R82, R163, R132 ;  /* 0x00000084a352723e */ /* 0x008fee00000000ff */
[----:B------:R1:W-:Y:S01]  /*113c0*/  MUFU.EX2 R162, R77 ;  /* 0x0000004d00a27308 */ /* 0x0003e20000000800 */
[C---:B------:R-:W-:Y:S06]  /*113d0*/  HMMA.16816.F32 R8, R80.reuse, R96, R8 ;  /* 0x000000605008723c */ /* 0x040fec0000001808 */
[-C--:B------:R-:W-:Y:S06]  /*113e0*/  HMMA.16816.F32 R12, R80, R98.reuse, R12 ;  /* 0x00000062500c723c */ /* 0x080fec000000180c */
[C---:B------:R-:W-:Y:S05]  /*113f0*/  HMMA.16816.F32 R16, R84.reuse, R98, R16 ;  /* 0x000000625410723c */ /* 0x040fea0000001810 */
[--C-:B-1----:R-:W-:Y:S01]  /*11400*/  FFMA.FTZ R77, R161, UR4, -R2.reuse ;  /* 0x00000004a14d7c23 */ /* 0x102fe20008010802 */
[-C--:B--2---:R-:W-:Y:S03]  /*11410*/  HMMA.16816.F32 R20, R84, R88.reuse, R20 ;  /* 0x000000585414723c */ /* 0x084fe60000001814 */
[----:B------:R1:W2:Y:S03]  /*11420*/  MUFU.EX2 R159, R77 ;  /* 0x0000004d009f7308 */ /* 0x0002a60000000800 */
[C---:B------:R-:W-:Y:S06]  /*11430*/  HMMA.16816.F32 R24, R80.reuse, R88, R24 ;  /* 0x000000585018723c */ /* 0x040fec0000001818 */
[-C--:B------:R-:W-:Y:S06]  /*11440*/  HMMA.16816.F32 R28, R80, R90.reuse, R28 ;  /* 0x0000005a501c723c */ /* 0x080fec000000181c */
[C---:B------:R-:W-:Y:S01]  /*11450*/  HMMA.16816.F32 R32, R84.reuse, R90, R32 ;  /* 0x0000005a5420723c */ /* 0x040fe20000001820 */
[----:B------:R-:W-:Y:S04]  /*11460*/  LDSM.16.MT88.4 R88, [R197+0x7800] ;  /* 0x00780000c558783b */ /* 0x000fe80000004200 */
[--C-:B-1----:R-:W-:Y:S01]  /*11470*/  FFMA.FTZ R77, R158, UR4, -R2.reuse ;  /* 0x000000049e4d7c23 */ /* 0x102fe20008010802 */
[-C--:B------:R-:W-:Y:S03]  /*11480*/  HMMA.16816.F32 R36, R84, R92.reuse, R36 ;  /* 0x0000005c5424723c */ /* 0x080fe60000001824 */
[----:B------:R-:W-:Y:S02]  /*11490*/  MUFU.EX2 R158, R77 ;  /* 0x0000004d009e7308 */ /* 0x000fe40000000800 */
[----:B------:R-:W-:Y:S01]  /*114a0*/  FFMA.FTZ R2, R151, UR4, -R2 ;  /* 0x0000000497027c23 */ /* 0x000fe20008010802 */
[C---:B------:R-:W-:Y:S07]  /*114b0*/  HMMA.16816.F32 R40, R80.reuse, R92, R40 ;  /* 0x0000005c5028723c */ /* 0x040fee0000001828 */
[----:B------:R1:W3:Y:S01]  /*114c0*/  MUFU.EX2 R157, R2 ;  /* 0x00000002009d7308 */ /* 0x0002e20000000800 */
[-C--:B------:R-:W-:Y:S03]  /*114d0*/  HMMA.16816.F32 R44, R80, R94.reuse, R44 ;  /* 0x0000005e502c723c */ /* 0x080fe6000000182c */
[----:B--2---:R-:W-:Y:S03]  /*114e0*/  F2FP.F16.F32.PACK_AB R136, R159, R162 ;  /* 0x000000a29f88723e */ /* 0x004fe600000000ff */
[C---:B------:R-:W-:Y:S05]  /*114f0*/  HMMA.16816.F32 R48, R84.reuse, R94, R48 ;  /* 0x0000005e5430723c */ /* 0x040fea0000001830 */
[--C-:B-1----:R-:W-:Y:S01]  /*11500*/  FFMA.FTZ R2, R166, UR4, -R76.reuse ;  /* 0x00000004a6027c23 */ /* 0x102fe2000801084c */
[----:B---3--:R-:W-:Y:S03]  /*11510*/  F2FP.F16.F32.PACK_AB R138, R157, R158 ;  /* 0x0000009e9d8a723e */ /* 0x008fe600000000ff */
[----:B------:R1:W-:Y:S02]  /*11520*/  MUFU.EX2 R156, R2 ;  /* 0x00000002009c7308 */ /* 0x0003e40000000800 */
[--C-:B-1----:R-:W-:Y:S08]  /*11530*/  FFMA.FTZ R2, R167, UR4, -R76.reuse ;  /* 0x00000004a7027c23 */ /* 0x102ff0000801084c */
[----:B------:R1:W2:Y:S02]  /*11540*/  MUFU.EX2 R154, R2 ;  /* 0x00000002009a7308 */ /* 0x0002a40000000800 */
[--C-:B-1----:R-:W-:Y:S01]  /*11550*/  FFMA.FTZ R2, R168, UR4, -R76.reuse ;  /* 0x00000004a8027c23 */ /* 0x102fe2000801084c */
[----:B------:R-:W-:Y:S01]  /*11560*/  FFMA.FTZ R76, R155, UR4, -R76 ;  /* 0x000000049b4c7c23 */ /* 0x000fe2000801084c */
[----:B--2---:R-:W-:Y:S06]  /*11570*/  F2FP.F16.F32.PACK_AB R137, R154, R156 ;  /* 0x0000009c9a89723e */ /* 0x004fec00000000ff */
[----:B------:R1:W-:Y:S10]  /*11580*/  MUFU.EX2 R153, R2 ;  /* 0x0000000200997308 */ /* 0x0003f40000000800 */
[----:B------:R-:W2:Y:S01]  /*11590*/  MUFU.EX2 R152, R76 ;  /* 0x0000004c00987308 */ /* 0x000ea20000000800 */
[--C-:B-1----:R-:W-:Y:S09]  /*115a0*/  FFMA.FTZ R2, R170, UR4, -R144.reuse ;  /* 0x00000004aa027c23 */ /* 0x102ff20008010890 */
[----:B------:R1:W-:Y:S01]  /*115b0*/  MUFU.EX2 R150, R2 ;  /* 0x0000000200967308 */ /* 0x0003e20000000800 */
[----:B--2---:R-:W-:Y:S01]  /*115c0*/  F2FP.F16.F32.PACK_AB R139, R152, R153 ;  /* 0x00000099988b723e */ /* 0x004fe200000000ff */
[--C-:B-1----:R-:W-:Y:S08]  /*115d0*/  FFMA.FTZ R2, R169, UR4, -R144.reuse ;  /* 0x00000004a9027c23 */ /* 0x102ff00008010890 */
[----:B------:R1:W2:Y:S02]  /*115e0*/  MUFU.EX2 R149, R2 ;  /* 0x0000000200957308 */ /* 0x0002a40000000800 */
[--C-:B-1----:R-:W-:Y:S01]  /*115f0*/  FFMA.FTZ R2, R78, UR4, -R144.reuse ;  /* 0x000000044e027c23 */ /* 0x102fe20008010890 */
[----:B------:R-:W-:Y:S01]  /*11600*/  FFMA.FTZ R144, R3, UR4, -R144 ;  /* 0x0000000403907c23 */ /* 0x000fe20008010890 */
[----:B------:R-:W1:Y:S01]  /*11610*/  LDSM.16.MT88.4 R76, [R199+0x7000] ;  /* 0x00700000c74c783b */ /* 0x000e620000004200 */
[----:B--2---:R-:W-:Y:S05]  /*11620*/  F2FP.F16.F32.PACK_AB R141, R149, R150 ;  /* 0x00000096958d723e */ /* 0x004fea00000000ff */
[----:B------:R2:W-:Y:S01]  /*11630*/  MUFU.EX2 R151, R2 ;  /* 0x0000000200977308 */ /* 0x0005e20000000800 */
[----:B------:R-:W-:Y:S01]  /*11640*/  FADD.FTZ R3, R220, R74 ;  /* 0x0000004adc037221 */ /* 0x000fe20000010000 */
[----:B------:R-:W-:Y:S03]  /*11650*/  MOV R74, R72 ;  /* 0x00000048004a7202 */ /* 0x000fe60000000f00 */
[----:B------:R-:W-:Y:S05]  /*11660*/  FADD.FTZ R3, R221, R3 ;  /* 0x00000003dd037221 */ /* 0x000fea0000010000 */
[----:B------:R-:W3:Y:S01]  /*11670*/  MUFU.EX2 R144, R144 ;  /* 0x0000009000907308 */ /* 0x000ee20000000800 */
[--C-:B--2---:R-:W-:Y:S09]  /*11680*/  FFMA.FTZ R2, R172, UR4, -R145.reuse ;  /* 0x00000004ac027c23 */ /* 0x104ff20008010891 */
[----:B------:R2:W-:Y:S01]  /*11690*/  MUFU.EX2 R148, R2 ;  /* 0x0000000200947308 */ /* 0x0005e20000000800 */
[----:B---3--:R-:W-:Y:S01]  /*116a0*/  F2FP.F16.F32.PACK_AB R143, R144, R151 ;  /* 0x00000097908f723e */ /* 0x008fe200000000ff */
[-C--:B-1----:R-:W-:Y:S03]  /*116b0*/  HMMA.16816.F32 R52, R84, R76.reuse, R52 ;  /* 0x0000004c5434723c */ /* 0x082fe60000001834 */
[--C-:B--2---:R-:W-:Y:S03]  /*116c0*/  FFMA.FTZ R2, R171, UR4, -R145.reuse ;  /* 0x00000004ab027c23 */ /* 0x104fe60008010891 */
[C---:B------:R-:W-:Y:S02]  /*116d0*/  HMMA.16816.F32 R56, R80.reuse, R76, R56 ;  /* 0x0000004c5038723c */ /* 0x040fe40000001838 */
[----:B------:R1:W2:Y:S04]  /*116e0*/  MUFU.EX2 R147, R2 ;  /* 0x0000000200937308 */ /* 0x0002a80000000800 */
[-C--:B------:R-:W-:Y:S05]  /*116f0*/  HMMA.16816.F32 R60, R80, R78.reuse, R60 ;  /* 0x0000004e503c723c */ /* 0x080fea000000183c */
[----:B------:R-:W-:Y:S01]  /*11700*/  MOV R76, R70 ;  /* 0x00000046004c7202 */ /* 0x000fe20000000f00 */
[----:B------:R-:W-:Y:S05]  /*11710*/  HMMA.16816.F32 R64, R84, R78, R64 ;  /* 0x0000004e5440723c */ /* 0x000fea0000001840 */
[----:B------:R-:W-:Y:S01]  /*11720*/  MOV R77, R71 ;  /* 0x00000047004d7202 */ /* 0x000fe20000000f00 */
[-C--:B------:R-:W-:Y:S01]  /*11730*/  HMMA.16816.F32 R84, R136, R88.reuse, R4 ;  /* 0x000000588854723c */ /* 0x080fe20000001804 */
[----:B------:R-:W3:Y:S04]  /*11740*/  LDSM.16.MT88.4 R4, [R199+0x7800] ;  /* 0x00780000c704783b */ /* 0x000ee80000004200 */
[--C-:B-1----:R-:W-:Y:S01]  /*11750*/  FFMA.FTZ R2, R173, UR4, -R145.reuse ;  /* 0x00000004ad027c23 */ /* 0x102fe20008010891 */
[----:B------:R-:W-:Y:S01]  /*11760*/  FFMA.FTZ R145, R160, UR4, -R145 ;  /* 0x00000004a0917c23 */ /* 0x000fe20008010891 */
[----:B--2---:R-:W-:Y:S02]  /*11770*/  F2FP.F16.F32.PACK_AB R140, R147, R148 ;  /* 0x00000094938c723e */ /* 0x004fe400000000ff */
[----:B------:R1:W-:Y:S10]  /*11780*/  MUFU.EX2 R146, R2 ;  /* 0x0000000200927308 */ /* 0x0003f40000000800 */
[----:B------:R-:W2:Y:S01]  /*11790*/  MUFU.EX2 R145, R145 ;  /* 0x0000009100917308 */ /* 0x000ea20000000800 */
[----:B-1----:R-:W-:Y:S01]  /*117a0*/  FFMA.FTZ R2, R0, R229, R189 ;  /* 0x000000e500027223 */ /* 0x002fe200000100bd */
[----:B------:R-:W-:Y:S01]  /*117b0*/  FADD.FTZ R0, R210, R69 ;  /* 0x00000045d2007221 */ /* 0x000fe20000010000 */
[----:B------:R-:W-:Y:S02]  /*117c0*/  MOV R69, R73 ;  /* 0x0000004900457202 */ /* 0x000fe40000000f00 */
[----:B------:R-:W-:Y:S01]  /*117d0*/  FADD.FTZ R2, R194, R2 ;  /* 0x00000002c2027221 */ /* 0x000fe20000010000 */
[----:B------:R-:W-:Y:S01]  /*117e0*/  FADD.FTZ R0, R215, R0 ;  /* 0x00000000d7007221 */ /* 0x000fe20000010000 */
[----:B--2---:R-:W-:Y:S07]  /*117f0*/  F2FP.F16.F32.PACK_AB R142, R145, R146 ;  /* 0x00000092918e723e */ /* 0x004fee00000000ff */
        /* <DEDUP_REMOVED lines=40> */
[----:B------:R-:W-:Y:S02]  /*11a80*/  FADD.FTZ R8, R131, R0 ;  /* 0x0000000083087221 */ /* 0x000fe40000010000 */
[-C--:B---3--:R-:W-:Y:S03]  /*11a90*/  HMMA.16816.F32 R128, R136, R4.reuse, R52 ;  /* 0x000000048880723c */ /* 0x088fe60000001834 */
        /* <DEDUP_REMOVED lines=24> */
[----:B------:R-:W-:Y:S01]  /*11c20*/  IADD3 R0, R209, -0x1, RZ ;  /* 0xffffffffd1007810 */ /* 0x000fe20007ffe0ff */
[----:B------:R-:W-:Y:S01]  /*11c30*/  FADD.FTZ R230, R144, R3 ;  /* 0x0000000390e67221 */ /* 0x000fe20000010000 */
[----:B------:R-:W-:Y:S01]  /*11c40*/  FADD.FTZ R227, R157, R5 ;  /* 0x000000059de37221 */ /* 0x000fe20000010000 */
[----:B------:R-:W-:Y:S01]  /*11c50*/  FADD.FTZ R228, R152, R4 ;  /* 0x0000000498e47221 */ /* 0x000fe20000010000 */
[----:B------:R-:W-:Y:S01]  /*11c60*/  MOV R209, R0 ;  /* 0x0000000000d17202 */ /* 0x000fe20000000f00 */
[----:B------:R-:W-:Y:S01]  /*11c70*/  FADD.FTZ R229, R145, R2 ;  /* 0x0000000291e57221 */ /* 0x000fe20000010000 */
[----:B------:R-:W-:Y:S06]  /*11c80*/  @P1 BRA `(.L_x_1363) ;  /* 0xffffffc800d41947 */ /* 0x000fec000383ffff */
.L_x_1362:
        /* <DEDUP_REMOVED lines=23> */
[----:B------:R-:W-:Y:S01]  /*11e00*/  SHF.R.S32.HI R5, RZ, 0x5, R46 ;  /* 0x00000005ff057819 */ /* 0x000fe2000001142e */
[----:B------:R-:W-:Y:S01]  /*11e10*/  IMAD.IADD R3, R47, 0x1, -R3 ;  /* 0x000000012f037824 */ /* 0x000fe200078e0a03 */
[----:B------:R-:W-:-:S03]  /*11e20*/  LOP3.LUT R2, R2, 0xfffffff8, RZ, 0xc0, !PT ;  /* 0xfffffff802027812 */ /* 0x000fc600078ec0ff */
[----:B------:R-:W-:Y:S02]  /*11e30*/  IMAD R3, R5, 0x200, R3 ;  /* 0x0000020005037824 */ /* 0x000fe400078e0203 */
[----:B------:R-:W-:Y:S02]  /*11e40*/  IMAD.IADD R2, R4, 0x1, -R2 ;  /* 0x0000000104027824 */ /* 0x000fe400078e0a02 */
[----:B-1----:R-:W-:Y:S02]  /*11e50*/  FADD.FTZ R43, R0, R8 ;  /* 0x00000008002b7221 */ /* 0x002fe40000010000 */
[----:B------:R-:W-:-:S05]  /*11e60*/  IMAD.SHL.U32 R4, R2, 0x40, RZ ;  /* 0x0000004002047824 */ /* 0x000fca00078e00ff */
        /* <DEDUP_REMOVED lines=25> */
[----:B------:R-:W-:Y:S02]  /*12000*/  IADD3 R45, R5, R9, RZ ;  /* 0x00000009052d7210 */ /* 0x000fe40007ffe0ff */
.L_x_1366:
        /* <DEDUP_REMOVED lines=20> */
.L_x_1367:
        /* <DEDUP_REMOVED lines=10> */
[C---:B------:R-:W-:Y:S01]  /*121f0*/  FMUL.FTZ R96, R0.reuse, R96 ;  /* 0x0000006000607220 */ /* 0x040fe20000410000 */
        /* <DEDUP_REMOVED lines=36> */
[C---:B------:R-:W-:Y:S01]  /*12440*/  FMUL.FTZ R13, R3.reuse, R107 ;  /* 0x0000006b030d7220 */ /* 0x040fe20000410000 */
[C---:B----4-:R-:W-:Y:S01]  /*12450*/  FMUL.FTZ R80, R2.reuse, R80 ;  /* 0x0000005002507220 */ /* 0x050fe20000410000 */
[C---:B------:R-:W-:Y:S01]  /*12460*/  FMUL.FTZ R4, R2.reuse, R81 ;  /* 0x0000005102047220 */ /* 0x040fe20000410000 */
[C---:B------:R-:W-:Y:S01]  /*12470*/  FMUL.FTZ R92, R2.reuse, R92 ;  /* 0x0000005c025c7220 */ /* 0x040fe20000410000 */
[----:B------:R-:W-:Y:S01]  /*12480*/  FMUL.FTZ R12, R2, R93 ;  /* 0x0000005d020c7220 */ /* 0x000fe20000410000 */
[C---:B------:R-:W-:Y:S01]  /*12490*/  FMUL.FTZ R114, R3.reuse, R114 ;  /* 0x0000007203727220 */ /* 0x040fe20000410000 */
[C---:B------:R-:W-:Y:S01]  /*124a0*/  FMUL.FTZ R21, R3.reuse, R115 ;  /* 0x0000007303157220 */ /* 0x040fe20000410000 */
[C---:B------:R-:W-:Y:S01]  /*124b0*/  FMUL.FTZ R122, R3.reuse, R122 ;  /* 0x0000007a037a7220 */ /* 0x040fe20000410000 */
[C---:B------:R-:W-:Y:S01]  /*124c0*/  FMUL.FTZ R16, R3.reuse, R123 ;  /* 0x0000007b03107220 */ /* 0x040fe20000410000 */
        /* <DEDUP_REMOVED lines=36> */
[----:B------:R-:W-:Y:S01]  /*12710*/  STS [R20+0x400], R5 ;  /* 0x0004000514007388 */ /* 0x000fe20000000800 */
        /* <DEDUP_REMOVED lines=16> */
[----:B------:R-:W-:Y:S01]  /*12820*/  STS [R0+0x2000], R12 ;  /* 0x0020000c00007388 */ /* 0x000fe20000000800 */
[----:B------:R-:W-:-:S02]  /*12830*/  F2FP.F16.F32.PACK_AB R21, R21, R114 ;  /* 0x000000721515723e */ /* 0x000fc400000000ff */
[----:B------:R-:W-:Y:S01]  /*12840*/  F2FP.F16.F32.PACK_AB R16, R16, R122 ;  /* 0x0000007a1010723e */ /* 0x000fe200000000ff */
[----:B------:R4:W-:Y:S01]  /*12850*/  STS [R0+0x2400], R11 ;  /* 0x0024000b00007388 */ /* 0x0009e20000000800 */
[----:B------:R-:W-:Y:S02]  /*12860*/  F2FP.F16.F32.PACK_AB R19, R19, R116 ;  /* 0x000000741313723e */ /* 0x000fe400000000ff */
[----:B------:R-:W-:Y:S02]  /*12870*/  F2FP.F16.F32.PACK_AB R18, R119, R18 ;  /* 0x000000127712723e */ /* 0x000fe400000000ff */
[----:B--2---:R-:W-:Y:S02]  /*12880*/  IADD3 R3, R0, R36, RZ ;  /* 0x0000002400037210 */ /* 0x004fe40007ffe0ff */
[----:B------:R-:W-:Y:S02]  /*12890*/  F2FP.F16.F32.PACK_AB R26, R26, R124 ;  /* 0x0000007c1a1a723e */ /* 0x000fe400000000ff */
[----:B---3--:R-:W-:-:S02]  /*128a0*/  IADD3 R2, R20, R36, RZ ;  /* 0x0000002414027210 */ /* 0x008fc40007ffe0ff */
[----:B------:R-:W-:Y:S02]  /*128b0*/  F2FP.F16.F32.PACK_AB R27, R127, R27 ;  /* 0x0000001b7f1b723e */ /* 0x000fe400000000ff */
[----:B------:R-:W-:Y:S01]  /*128c0*/  F2FP.F16.F32.PACK_AB R28, R28, R130 ;  /* 0x000000821c1c723e */ /* 0x000fe200000000ff */
[----:B------:R2:W-:Y:S01]  /*128d0*/  STS [R2], R10 ;  /* 0x0000000a02007388 */ /* 0x0005e20000000800 */
[----:B------:R-:W-:Y:S01]  /*128e0*/  F2FP.F16.F32.PACK_AB R31, R31, R136 ;  /* 0x000000881f1f723e */ /* 0x000fe200000000ff */
[----:B----4-:R-:W3:Y:S01]  /*128f0*/  @P5 LDC R4, c[0x0][0x2c0] ;  /* 0x0000b000ff045b82 */ /* 0x010ee20000000800 */
[----:B------:R-:W-:Y:S01]  /*12900*/  F2FP.F16.F32.PACK_AB R30, R30, R138 ;  /* 0x0000008a1e1e723e */ /* 0x000fe200000000ff */
[----:B------:R-:W-:Y:S01]  /*12910*/  STS [R2+0x400], R9 ;  /* 0x0004000902007388 */ /* 0x000fe20000000800 */
[----:B------:R-:W-:Y:S02]  /*12920*/  F2FP.F16.F32.PACK_AB R32, R32, R132 ;  /* 0x000000842020723e */ /* 0x000fe400000000ff */
[----:B------:R-:W-:Y:S01]  /*12930*/  F2FP.F16.F32.PACK_AB R34, R135, R34 ;  /* 0x000000228722723e */ /* 0x000fe200000000ff */
[----:B------:R4:W-:Y:S01]  /*12940*/  STS [R3], R8 ;  /* 0x0000000803007388 */ /* 0x0009e20000000800 */
[----:B------:R-:W-:Y:S01]  /*12950*/  F2FP.F16.F32.PACK_AB R33, R33, R140 ;  /* 0x0000008c2121723e */ /* 0x000fe200000000ff */
[----:B------:R-:W1:Y:S01]  /*12960*/  @!P5 LDC R7, c[0x0][0x270] ;  /* 0x00009c00ff07db82 */ /* 0x000e620000000800 */
[----:B------:R-:W-:Y:S01]  /*12970*/  IADD3 R0, R36, 0x400, R22 ;  /* 0x0000040024007810 */ /* 0x000fe20007ffe016 */
[----:B------:R4:W-:Y:S01]  /*12980*/  STS [R3+0x400], R13 ;  /* 0x0004000d03007388 */ /* 0x0009e20000000800 */
[----:B------:R-:W-:Y:S01]  /*12990*/  F2FP.F16.F32.PACK_AB R35, R143, R35 ;  /* 0x000000238f23723e */ /* 0x000fe200000000ff */
[----:B------:R-:W3:Y:S01]  /*129a0*/  @P3 MUFU.LG2 R11, R43 ;  /* 0x0000002b000b3308 */ /* 0x000ee20000000c00 */
[C---:B------:R-:W-:Y:S01]  /*129b0*/  IADD3 R5, R37.reuse, R0, RZ ;  /* 0x0000000025057210 */ /* 0x040fe20007ffe0ff */
[----:B------:R4:W-:Y:S01]  /*129c0*/  STS [R2+0x2000], R15 ;  /* 0x0020000f02007388 */ /* 0x0009e20000000800 */
[----:B------:R-:W-:-:S03]  /*129d0*/  IADD3 R0, R37, R22, RZ ;  /* 0x0000001625007210 */ /* 0x000fc60007ffe0ff */
[----:B------:R3:W-:Y:S02]  /*129e0*/  STS [R2+0x2400], R14 ;  /* 0x0024000e02007388 */ /* 0x0007e40000000800 */
[----:B------:R-:W1:Y:S02]  /*129f0*/  @P6 MUFU.LG2 R12, R41 ;  /* 0x00000029000c6308 */ /* 0x000e640000000c00 */
[----:B------:R-:W-:Y:S01]  /*12a00*/  STS [R3+0x2000], R25 ;  /* 0x0020001903007388 */ /* 0x000fe20000000800 */
[----:B--2---:R-:W2:Y:S01]  /*12a10*/  @P3 LDC R10, c[0x0][0x2e8] ;  /* 0x0000ba00ff0a3b82 */ /* 0x004ea20000000800 */
[----:B------:R-:W-:Y:S02]  /*12a20*/  @!P5 MOV R4, 0x1 ;  /* 0x000000010004d802 */ /* 0x000fe40000000f00 */
[----:B------:R1:W-:Y:S04]  /*12a30*/  STS [R3+0x2400], R24 ;  /* 0x0024001803007388 */ /* 0x0003e80000000800 */
[----:B------:R-:W-:Y:S01]  /*12a40*/  STS [R22], R23 ;  /* 0x0000001716007388 */ /* 0x000fe20000000800 */
[----:B----4-:R-:W4:Y:S03]  /*12a50*/  @P5 LDC.64 R8, c[0x0][0x2c0] ;  /* 0x0000b000ff085b82 */ /* 0x010f260000000a00 */
[----:B------:R-:W-:Y:S01]  /*12a60*/  STS [R22+0x400], R21 ;  /* 0x0004001516007388 */ /* 0x000fe20000000800 */
[----:B------:R-:W4:Y:S03]  /*12a70*/  @P2 MUFU.LG2 R13, R40 ;  /* 0x00000028000d2308 */ /* 0x000f260000000c00 */
[----:B------:R2:W-:Y:S01]  /*12a80*/  STS [R0], R17 ;  /* 0x0000001100007388 */ /* 0x0005e20000000800 */
[----:B------:R-:W4:Y:S03]  /*12a90*/  @P6 LDC R15, c[0x0][0x2e8] ;  /* 0x0000ba00ff0f6b82 */ /* 0x000f260000000800 */
[----:B------:R2:W-:Y:S01]  /*12aa0*/  STS [R0+0x400], R16 ;  /* 0x0004001000007388 */ /* 0x0005e20000000800 */
[----:B---3--:R-:W-:-:S03]  /*12ab0*/  IADD3 R2, R36, R22, RZ ;  /* 0x0000001624027210 */ /* 0x008fc60007ffe0ff */
[----:B------:R3:W-:Y:S04]  /*12ac0*/  STS [R22+0x2000], R19 ;  /* 0x0020001316007388 */ /* 0x0007e80000000800 */
[----:B------:R3:W-:Y:S01]  /*12ad0*/  STS [R22+0x2400], R18 ;  /* 0x0024001216007388 */ /* 0x0007e20000000800 */
[----:B-1----:R-:W-:-:S03]  /*12ae0*/  IADD3 R3, R36, R0, RZ ;  /* 0x0000000024037210 */ /* 0x002fc60007ffe0ff */
[----:B------:R-:W-:Y:S04]  /*12af0*/  STS [R0+0x2000], R26 ;  /* 0x0020001a00007388 */ /* 0x000fe80000000800 */
[----:B------:R1:W-:Y:S04]  /*12b00*/  STS [R0+0x2400], R27 ;  /* 0x0024001b00007388 */ /* 0x0003e80000000800 */
[----:B------:R-:W-:Y:S01]  /*12b10*/  STS [R2], R29 ;  /* 0x0000001d02007388 */ /* 0x000fe20000000800 */
[----:B--2---:R-:W-:-:S03]  /*12b20*/  MOV R17, 0x7f800000 ;  /* 0x7f80000000117802 */ /* 0x004fc60000000f00 */
[----:B------:R2:W-:Y:S01]  /*12b30*/  STS [R2+0x400], R28 ;  /* 0x0004001c02007388 */ /* 0x0005e20000000800 */
[----:B------:R-:W-:-:S03]  /*12b40*/  MOV R16, 0x7f800000 ;  /* 0x7f80000000107802 */ /* 0x000fc60000000f00 */
[----:B------:R-:W-:Y:S01]  /*12b50*/  STS [R3], R31 ;  /* 0x0000001f03007388 */ /* 0x000fe20000000800 */
[----:B---3--:R-:W-:-:S03]  /*12b60*/  MOV R19, 0x7f800000 ;  /* 0x7f80000000137802 */ /* 0x008fc60000000f00 */
[----:B------:R-:W-:Y:S01]  /*12b70*/  STS [R5], R30 ;  /* 0x0000001e05007388 */ /* 0x000fe20000000800 */
[----:B------:R-:W-:-:S03]  /*12b80*/  MOV R18, 0x7f800000 ;  /* 0x7f80000000127802 */ /* 0x000fc60000000f00 */
[----:B------:R-:W-:Y:S04]  /*12b90*/  STS [R2+0x2000], R32 ;  /* 0x0020002002007388 */ /* 0x000fe80000000800 */
[----:B------:R3:W-:Y:S01]  /*12ba0*/  STS [R2+0x2400], R34 ;  /* 0x0024002202007388 */ /* 0x0007e20000000800 */
[----:B-1----:R-:W-:Y:S01]  /*12bb0*/  @P5 MOV R0, 0x1 ;  /* 0x0000000100005802 */ /* 0x002fe20000000f00 */
[----:B------:R-:W-:Y:S02]  /*12bc0*/  @!P5 IMAD R0, R6, R7, RZ ;  /* 0x000000070600d224 */ /* 0x000fe400078e02ff */
[----:B------:R-:W-:Y:S04]  /*12bd0*/  STS [R3+0x2000], R33 ;  /* 0x0020002103007388 */ /* 0x000fe80000000800 */
[----:B------:R1:W-:Y:S01]  /*12be0*/  STS [R5+0x2000], R35 ;  /* 0x0020002305007388 */ /* 0x0003e20000000800 */
[----:B------:R-:W-:Y:S06]  /*12bf0*/  BAR.SYNC.DEFER_BLOCKING 0x0 ;  /* 0x0000000000007b1d */ /* 0x000fec0000010000 */
[----:B------:R-:W4:Y:S01]  /*12c00*/  S2R R14, SR_CTAID.Y ;  /* 0x00000000000e7919 */ /* 0x000f220000002600 */
[----:B--2---:R-:W2:Y:S01]  /*12c10*/  S2R R28, SR_CTAID.Z ;  /* 0x00000000001c7919 */ /* 0x004ea20000002700 */
[----:B---3--:R-:W-:-:S04]  /*12c20*/  LOP3.LUT R2, R46, 0xffffffe0, RZ, 0xc0, !PT ;  /* 0xffffffe02e027812 */ /* 0x008fc800078ec0ff */
[----:B------:R-:W-:-:S04]  /*12c30*/  IADD3 R7, -R2, R47, RZ ;  /* 0x0000002f02077210 */ /* 0x000fc80007ffe1ff */
[----:B------:R-:W-:Y:S01]  /*12c40*/  LOP3.LUT P0, RZ, R7, 0x3, RZ, 0xc0, !PT ;  /* 0x0000000307ff7812 */ /* 0x000fe2000780c0ff */
[----:B-1----:R-:W-:Y:S01]  /*12c50*/  @P3 FMUL.FTZ R5, R11, 0.69314718246459960938 ;  /* 0x3f3172180b053820 */ /* 0x002fe20000410000 */
[----:B------:R1:W3:Y:S03]  /*12c60*/  LDS.128 R24, [R208+0x3800] ;  /* 0x00380000d0187984 */ /* 0x0002e60000000c00 */
[----:B------:R-:W-:Y:S01]  /*12c70*/  @P3 FFMA.FTZ R19, R73, R10, R5 ;  /* 0x0000000a49133223 */ /* 0x000fe20000010005 */
[----:B----4-:R-:W-:Y:S02]  /*12c80*/  IMAD R2, R14, R0, RZ ;  /* 0x000000000e027224 */ /* 0x010fe400078e02ff */
[----:B------:R-:W-:Y:S01]  /*12c90*/  @P5 IMAD R0, R9, R8, RZ ;  /* 0x0000000809005224 */ /* 0x000fe200078e02ff */
[----:B------:R-:W4:Y:S01]  /*12ca0*/  @P1 LDC R14, c[0x0][0x2e8] ;  /* 0x0000ba00ff0e1b82 */ /* 0x000f220000000800 */
[----:B------:R-:W1:Y:S01]  /*12cb0*/  @P1 MUFU.LG2 R8, R42 ;  /* 0x0000002a00081308 */ /* 0x000e620000000c00 */
[----:B------:R-:W-:Y:S01]  /*12cc0*/  @!P5 MOV R0, R6 ;  /* 0x000000060000d202 */ /* 0x000fe20000000f00 */
[----:B------:R-:W-:Y:S01]  /*12cd0*/  @P6 FMUL.FTZ R6, R12, 0.69314718246459960938 ;  /* 0x3f3172180c066820 */ /* 0x000fe20000410000 */
[----:B------:R-:W-:Y:S01]  /*12ce0*/  SEL R3, R2, RZ, !P4 ;  /* 0x000000ff02037207 */ /* 0x000fe20006000000 */
[----:B------:R-:W-:-:S02]  /*12cf0*/  IMAD R2, R4, UR4, RZ ;  /* 0x0000000404027c24 */ /* 0x000fc4000f8e02ff */
[----:B------:R-:W-:Y:S01]  /*12d00*/  @P6 FFMA.FTZ R16, R71, R15, R6 ;  /* 0x0000000f47106223 */ /* 0x000fe20000010006 */
[----:B------:R-:W3:Y:S01]  /*12d10*/  @P2 LDC R9, c[0x0][0x2e8] ;  /* 0x0000ba00ff092b82 */ /* 0x000ee20000000800 */
[----:B--2---:R-:W-:Y:S01]  /*12d20*/  IMAD R0, R28, R0, R3 ;  /* 0x000000001c007224 */ /* 0x004fe200078e0203 */
[----:B------:R-:W-:Y:S01]  /*12d30*/  SHF.L.U32 R3, R2, 0x7, RZ ;  /* 0x0000000702037819 */ /* 0x000fe200000006ff */
[----:B------:R-:W-:-:S03]  /*12d40*/  @P2 FMUL.FTZ R2, R13, 0.69314718246459960938 ;  /* 0x3f3172180d022820 */ /* 0x000fc60000410000 */
[----:B------:R-:W-:Y:S02]  /*12d50*/  SHF.R.S32.HI R7, RZ, 0x1f, R3 ;  /* 0x0000001fff077819 */ /* 0x000fe40000011403 */
[--C-:B------:R-:W-:Y:S01]  /*12d60*/  IADD3 R3, P4, P3, R3, R38, R0.reuse ;  /* 0x0000002603037210 */ /* 0x100fe20007b9e000 */
[----:B-1----:R-:W-:Y:S01]  /*12d70*/  @P1 FMUL.FTZ R5, R8, 0.69314718246459960938 ;  /* 0x3f31721808051820 */ /* 0x002fe20000410000 */
[----:B------:R-:W-:-:S04]  /*12d80*/  SHF.R.S32.HI R0, RZ, 0x1f, R0 ;  /* 0x0000001fff007819 */ /* 0x000fc80000011400 */
[----:B------:R-:W-:Y:S01]  /*12d90*/  IADD3.X R7, R7, R39, R0, P4, P3 ;  /* 0x0000002707077210 */ /* 0x000fe200027e6400 */
[----:B----4-:R-:W-:Y:S01]  /*12da0*/  @P1 FFMA.FTZ R17, R70, R14, R5 ;  /* 0x0000000e46111223 */ /* 0x010fe20000010005 */
[----:B---3--:R-:W-:Y:S01]  /*12db0*/  @P2 FFMA.FTZ R18, R72, R9, R2 ;  /* 0x0000000948122223 */ /* 0x008fe20000010002 */
[----:B------:R-:W-:Y:S06]  /*12dc0*/  @P0 BRA `(.L_x_1369) ;  /* 0x0000000000980947 */ /* 0x000fec0003800000 */
[----:B------:R-:W2:Y:S04]  /*12dd0*/  LDL.LU R50, [R1+0x5c] ;  /* 0x00005c0001327983 */ /* 0x000ea80000300800 */
[----:B------:R-:W2:Y:S02]  /*12de0*/  LDL.LU R49, [R1+0x70] ;  /* 0x0000700001317983 */ /* 0x000ea40000300800 */
        /* <DEDUP_REMOVED lines=14> */
[-C--:B------:R-:W-:Y:S01]  /*12ed0*/  @!P5 IADD3 R2, P2, R0, R3.reuse, RZ ;  /* 0x000000030002d210 */ /* 0x080fe20007f5e0ff */
[----:B------:R-:W-:Y:S01]  /*12ee0*/  @!P3 IMAD R4, R5, R4, RZ ;  /* 0x000000040504b224 */ /* 0x000fe200078e02ff */
[----:B------:R-:W-:Y:S02]  /*12ef0*/  @!P4 IADD3 R5, P1, R6, R3, RZ ;  /* 0x000000030605c210 */ /* 0x000fe40007f3e0ff */
[-C--:B------:R-:W-:Y:S02]  /*12f00*/  @!P6 LEA.HI.X.SX32 R11, R8, R7.reuse, 0x1, P0 ;  /* 0x00000007080be211 */ /* 0x080fe400000f0eff */
[----:B------:R-:W-:Y:S01]  /*12f10*/  @!P5 LEA.HI.X.SX32 R0, R0, R7, 0x1, P2 ;  /* 0x000000070000d211 */ /* 0x000fe200010f0eff */
[----:B------:R-:W3:Y:S01]  /*12f20*/  @!P4 LDC.64 R20, c[0x0][0x2b0] ;  /* 0x0000ac00ff14cb82 */ /* 0x000ee20000000a00 */
[----:B------:R-:W-:-:S04]  /*12f30*/  @!P3 IADD3 R3, P0, R4, R3, RZ ;  /* 0x000000030403b210 */ /* 0x000fc80007f1e0ff */
[----:B------:R-:W-:-:S03]  /*12f40*/  @!P3 LEA.HI.X.SX32 R10, R4, R7, 0x1, P0 ;  /* 0x00000007040ab211 */ /* 0x000fc600000f0eff */
[----:B------:R-:W4:Y:S01]  /*12f50*/  @!P3 LDC.64 R22, c[0x0][0x2b0] ;  /* 0x0000ac00ff16bb82 */ /* 0x000f220000000a00 */
[C---:B-1----:R-:W-:Y:S02]  /*12f60*/  @!P6 LEA R8, P2, R9.reuse, R12, 0x2 ;  /* 0x0000000c0908e211 */ /* 0x042fe400078410ff */
        /* <DEDUP_REMOVED lines=12> */
.L_x_1369:
[----:B------:R-:W-:Y:S05]  /*13030*/  BSYNC B0 ;  /* 0x0000000000007941 */ /* 0x000fea0003800000 */
.L_x_1368:
        /* <DEDUP_REMOVED lines=8> */
[----:B------:R1:W5:Y:S01]  /*130c0*/  LDL.64 R14, [R1] ;  /* 0x00000000010e7983 */ /* 0x0003620000100a00 */
        /* <DEDUP_REMOVED lines=28> */
.L_x_1371:
[----:B------:R-:W-:Y:S05]  /*13290*/  BSYNC B0 ;  /* 0x0000000000007941 */ /* 0x000fea0003800000 */
.L_x_1370:
        /* <DEDUP_REMOVED lines=20> */
.L_x_1373:
[----:B------:R-:W-:Y:S05]  /*133e0*/  BSYNC B0 ;  /* 0x0000000000007941 */ /* 0x000fea0003800000 */
.L_x_1372:
        /* <DEDUP_REMOVED lines=16> */
.L_x_1375:
[----:B------:R-:W-:Y:S05]  /*134f0*/  BSYNC B0 ;  /* 0x0000000000007941 */ /* 0x000fea0003800000 */
.L_x_1374:
        /* <DEDUP_REMOVED lines=16> */
.L_x_1377:
[----:B------:R-:W-:Y:S05]  /*13600*/  BSYNC B0 ;  /* 0x0000000000007941 */ /* 0x000fea0003800000 */
.L_x_1376:
        /* <DEDUP_REMOVED lines=16> */
.L_x_1379:
[----:B------:R-:W-:Y:S05]  /*13710*/  BSYNC B0 ;  /* 0x0000000000007941 */ /* 0x000fea0003800000 */
.L_x_1378:
        /* <DEDUP_REMOVED lines=16> */
.L_x_1381:
[----:B------:R-:W-:Y:S05]  /*13820*/  BSYNC B0 ;  /* 0x0000000000007941 */ /* 0x000fea0003800000 */
.L_x_1380:
        /* <DEDUP_REMOVED lines=16> */
.L_x_1383:
[----:B------:R-:W-:Y:S05]  /*13930*/  BSYNC B0 ;  /* 0x0000000000007941 */ /* 0x000fea0003800000 */
.L_x_1382:
        /* <DEDUP_REMOVED lines=15> */
.L_x_1316:
[----:B------:R-:W3:Y:S01]  /*13a30*/  LDL.LU R18, [R1+0x3c] ;  /* 0x00003c0001127983 */ /* 0x000ee20000300800 */
[----:B------:R-:W1:Y:S01]  /*13a40*/  LDC.U8 R0, c[0x0][0x3d9] ;  /* 0x0000f640ff007b82 */ /* 0x000e620000000000 */
[----:B------:R-:W-:Y:S01]  /*13a50*/  SHF.R.S32.HI R17, RZ, 0x1f, R148 ;  /* 0x0000001fff117819 */ /* 0x000fe20000011494 */
[----:B------:R-:W-:Y:S01]  /*13a60*/  ULDC.64 UR4, c[0x0][0x2a0] ;  /* 0x0000a80000047ab9 */ /* 0x000fe20000000a00 */
[----:B------:R-:W-:Y:S01]  /*13a70*/  ULDC UR6, c[0x0][0x2d0] ;  /* 0x0000b40000067ab9 */ /* 0x000fe20000000800 */
        /* <DEDUP_REMOVED lines=32> */
[----:B------:R-:W-:Y:S02]  /*13c80*/  @!P1 IMAD.MOV.U32 R6, RZ, RZ, R7 ;  /* 0x000000ffff069224 */ /* 0x000fe400078e0007 */
[----:B------:R-:W-:Y:S01]  /*13c90*/  @P3 IMAD.MOV.U32 R8, RZ, RZ, R2 ;  /* 0x000000ffff083224 */ /* 0x000fe200078e0002 */
[----:B------:R-:W-:Y:S01]  /*13ca0*/  CS2R R2, SRZ ;  /* 0x0000000000027805 */ /* 0x000fe2000001ff00 */
[----:B------:R-:W-:Y:S01]  /*13cb0*/  @!P3 IMAD.IADD R9, R5, 0x1, R12 ;  /* 0x000000010509b824 */ /* 0x000fe200078e020c */
[----:B------:R-:W-:Y:S01]  /*13cc0*/  SHF.R.S32.HI R5, RZ, 0x1f, R20 ;  /* 0x0000001fff057819 */ /* 0x000fe20000011414 */
[----:B------:R-:W-:Y:S01]  /*13cd0*/  @!P3 IMAD.MOV.U32 R8, RZ, RZ, R4 ;  /* 0x000000ffff08b224 */ /* 0x000fe200078e0004 */
[----:B------:R1:W-:Y:S01]  /*13ce0*/  @!P0 STL [R1+0x3c], R18 ;  /* 0x00003c1201008387 */ /* 0x0003e20000100800 */
[--C-:B------:R-:W-:Y:S01]  /*13cf0*/  @!P2 IMAD.MOV.U32 R2, RZ, RZ, R18.reuse ;  /* 0x000000ffff02a224 */ /* 0x100fe200078e0012 */
[----:B------:R-:W-:Y:S01]  /*13d00*/  @!P2 SHF.R.S32.HI R3, RZ, 0x1f, R18 ;  /* 0x0000001fff03a819 */ /* 0x000fe20000011412 */
[----:B------:R-:W-:-:S02]  /*13d10*/  IMAD R6, R20, R6, R0 ;  /* 0x0000000614067224 */ /* 0x000fc400078e0200 */
[----:B-----5:R-:W-:Y:S02]  /*13d20*/  IMAD R4, R150, R16, RZ ;  /* 0x0000001096047224 */ /* 0x020fe400078e02ff */
[----:B------:R-:W-:Y:S02]  /*13d30*/  IMAD.SHL.U32 R0, R15, 0x8, RZ ;  /* 0x000000080f007824 */ /* 0x000fe400078e00ff */
[----:B------:R-:W-:Y:S01]  /*13d40*/  IMAD R7, R5, UR4, RZ ;  /* 0x0000000405077c24 */ /* 0x000fe2000f8e02ff */
[----:B------:R-:W-:Y:S01]  /*13d50*/  SHF.R.S32.HI R5, RZ, 0x1f, R4 ;  /* 0x0000001fff057819 */ /* 0x000fe20000011404 */
[----:B------:R-:W-:Y:S01]  /*13d60*/  IMAD.IADD R14, R102, 0x1, -R150 ;  /* 0x00000001660e7824 */ /* 0x000fe200078e0a96 */
[C---:B------:R-:W-:Y:S02]  /*13d70*/  ISETP.GE.AND P0, PT, R0.reuse, UR6, PT ;  /* 0x0000000600007c0c */ /* 0x040fe4000bf06270 */
[----:B------:R-:W-:-:S04]  /*13d80*/  IADD3 R8, P1, R0, R8, RZ ;  /* 0x0000000800087210 */ /* 0x000fc80007f3e0ff */
[----:B------:R-:W-:-:S03]  /*13d90*/  LEA.HI.X.SX32 R9, R0, R9, 0x1, P1 ;  /* 0x0000000900097211 */ /* 0x000fc600008f0eff */
[----:B------:R-:W-:Y:S01]  /*13da0*/  IMAD.WIDE.U32 R8, R20, UR4, R8 ;  /* 0x0000000414087c25 */ /* 0x000fe2000f8e0008 */
[--C-:B-1----:R-:W-:Y:S02]  /*13db0*/  IADD3 R18, P3, P2, R4, R2, R6.reuse ;  /* 0x0000000204127210 */ /* 0x102fe40007a7e006 */
[----:B------:R-:W-:Y:S02]  /*13dc0*/  SHF.R.S32.HI R6, RZ, 0x1f, R6 ;  /* 0x0000001fff067819 */ /* 0x000fe40000011406 */
[----:B------:R-:W-:Y:S02]  /*13dd0*/  SHF.R.S32.HI R4, RZ, 0x3, R17 ;  /* 0x00000003ff047819 */ /* 0x000fe40000011411 */
[----:B------:R-:W-:Y:S01]  /*13de0*/  IADD3.X R17, R5, R3, R6, P3, P2 ;  /* 0x0000000305117210 */ /* 0x000fe20001fe4406 */
[----:B------:R-:W-:Y:S01]  /*13df0*/  IMAD R6, R20, UR5, R7 ;  /* 0x0000000514067c24 */ /* 0x000fe2000f8e0207 */
[CC--:B------:R-:W-:Y:S01]  /*13e00*/  ISETP.GE.OR P3, PT, R4.reuse, R14.reuse, P0 ;  /* 0x0000000e0400720c */ /* 0x0c0fe20000766670 */
[C---:B------:R-:W-:Y:S01]  /*13e10*/  VIADD R24, R4.reuse, 0x10 ;  /* 0x0000001004187836 */ /* 0x040fe20000000000 */
[--C-:B------:R-:W-:Y:S01]  /*13e20*/  SHF.R.S32.HI R5, RZ, 0x1f, R4.reuse ;  /* 0x0000001fff057819 */ /* 0x100fe20000011404 */
[C---:B------:R-:W-:Y:S01]  /*13e30*/  VIADD R26, R4.reuse, 0x20 ;  /* 0x00000020041a7836 */ /* 0x040fe20000000000 */
[CC--:B------:R-:W-:Y:S01]  /*13e40*/  ISETP.GE.AND P2, PT, R4.reuse, R14.reuse, PT ;  /* 0x0000000e0400720c */ /* 0x0c0fe20003f46270 */
[----:B------:R-:W-:Y:S01]  /*13e50*/  VIADD R27, R4, 0x30 ;  /* 0x00000030041b7836 */ /* 0x000fe20000000000 */
[-C--:B------:R-:W-:Y:S01]  /*13e60*/  ISETP.GE.AND P1, PT, R24, R14.reuse, PT ;  /* 0x0000000e1800720c */ /* 0x080fe20003f26270 */
[----:B------:R-:W-:Y:S01]  /*13e70*/  IMAD.WIDE R2, R19, 0x80, R4 ;  /* 0x0000008013027825 */ /* 0x000fe200078e0204 */
[----:B------:R-:W-:-:S02]  /*13e80*/  ISETP.GE.AND P6, PT, R26, R14, PT ;  /* 0x0000000e1a00720c */ /* 0x000fc40003fc6270 */
[-C--:B------:R-:W-:Y:S01]  /*13e90*/  ISETP.GE.AND P5, PT, R27, R14.reuse, PT ;  /* 0x0000000e1b00720c */ /* 0x080fe20003fa6270 */
[----:B------:R-:W-:Y:S01]  /*13ea0*/  IMAD.IADD R7, R6, 0x1, R9 ;  /* 0x0000000106077824 */ /* 0x000fe200078e0209 */
        /* <DEDUP_REMOVED lines=12> */
.L_x_1385:
[----:B------:R-:W-:Y:S05]  /*13f70*/  BSYNC B0 ;  /* 0x0000000000007941 */ /* 0x000fea0003800000 */
.L_x_1384:
        /* <DEDUP_REMOVED lines=16> */
.L_x_1387:
[----:B------:R-:W-:Y:S05]  /*14080*/  BSYNC B0 ;  /* 0x0000000000007941 */ /* 0x000fea0003800000 */
.L_x_1386:
        /* <DEDUP_REMOVED lines=17> */
.L_x_1389:
[----:B------:R-:W-:Y:S05]  /*141a0*/  BSYNC B0 ;  /* 0x0000000000007941 */ /* 0x000fea0003800000 */
.L_x_1388:
        /* <DEDUP_REMOVED lines=16> */
.L_x_1391:
[----:B------:R-:W-:Y:S05]  /*142b0*/  BSYNC B0 ;  /* 0x0000000000007941 */ /* 0x000fea0003800000 */
.L_x_1390:
        /* <DEDUP_REMOVED lines=19> */
.L_x_1393:
[----:B------:R-:W-:Y:S05]  /*143f0*/  BSYNC B0 ;  /* 0x0000000000007941 */ /* 0x000fea0003800000 */
.L_x_1392:
        /* <DEDUP_REMOVED lines=25> */
.L_x_1395:
[----:B------:R-:W-:Y:S05]  /*14590*/  BSYNC B0 ;  /* 0x0000000000007941 */ /* 0x000fea0003800000 */
.L_x_1394:
        /* <DEDUP_REMOVED lines=19> */
.L_x_1397:
[----:B------:R-:W-:Y:S05]  /*146d0*/  BSYNC B0 ;  /* 0x0000000000007941 */ /* 0x000fea0003800000 */
.L_x_1396:
        /* <DEDUP_REMOVED lines=16> */
.L_x_1399:
[----:B------:R-:W-:Y:S05]  /*147e0*/  BSYNC B0 ;  /* 0x0000000000007941 */ /* 0x000fea0003800000 */
.L_x_1398:
        /* <DEDUP_REMOVED lines=11> */
.L_x_1401:
[----:B------:R-:W-:Y:S05]  /*148a0*/  BSYNC B0 ;  /* 0x0000000000007941 */ /* 0x000fea0003800000 */
.L_x_1400:
        /* <DEDUP_REMOVED lines=11> */
.L_x_1403:
[----:B------:R-:W-:Y:S05]  /*14960*/  BSYNC B0 ;  /* 0x0000000000007941 */ /* 0x000fea0003800000 */
.L_x_1402:
        /* <DEDUP_REMOVED lines=10> */
.L_x_1405:
[----:B------:R-:W-:Y:S05]  /*14a10*/  BSYNC B0 ;  /* 0x0000000000007941 */ /* 0x000fea0003800000 */
.L_x_1404:
        /* <DEDUP_REMOVED lines=10> */
.L_x_1407:
[----:B------:R-:W-:Y:S05]  /*14ac0*/  BSYNC B0 ;  /* 0x0000000000007941 */ /* 0x000fea0003800000 */
.L_x_1406:
        /* <DEDUP_REMOVED lines=10> */
.L_x_1409:
[----:B------:R-:W-:Y:S05]  /*14b70*/  BSYNC B0 ;  /* 0x0000000000007941 */ /* 0x000fea0003800000 */
.L_x_1408:
        /* <DEDUP_REMOVED lines=10> */
.L_x_1411:
[----:B------:R-:W-:Y:S05]  /*14c20*/  BSYNC B0 ;  /* 0x0000000000007941 */ /* 0x000fea0003800000 */
.L_x_1410:
        /* <DEDUP_REMOVED lines=10> */
.L_x_1413:
[----:B------:R-:W-:Y:S05]  /*14cd0*/  BSYNC B0 ;  /* 0x0000000000007941 */ /* 0x000fea0003800000 */
.L_x_1412:
        /* <DEDUP_REMOVED lines=10> */
.L_x_1414:
        /* <DEDUP_REMOVED lines=16> */
.L_x_1432:


//--------------------- .nv.shared._ZN5flash16flash_fwd_kernelI23Flash_fwd_kernel_traitsILi64ELi128ELi128ELi4ELb0ELb0EN7cutlass6half_tE19Flash_kernel_traitsILi64ELi128ELi128ELi4ES3_EELb0ELb1ELb0ELb0ELb1ELb1ELb0ELb0EEEvNS_16Flash_fwd_paramsE --------------------------
	.section	.nv.shared._ZN5flash16flash_fwd_kernelI23Flash_fwd_kernel_traitsILi64ELi128ELi128ELi4ELb0ELb0EN7cutlass6half_tE19Flash_kernel_traitsILi64ELi128ELi128ELi4ES3_EELb0ELb1ELb0ELb0ELb1ELb1ELb0ELb0EEEvNS_16Flash_fwd_paramsE,"aw",@nobits
	.sectionflags	@""
	.align	16
	.zero		1024


//--------------------- .nv.shared.reserved.0     --------------------------
	.section	.nv.shared.reserved.0,"aw",@nobits
	.weak		__nv_reservedSMEM_offset_0_alias
	.size		__nv_reservedSMEM_offset_0_alias, 0, 0
	.other		__nv_reservedSMEM_offset_0_alias,@"STO_CUDA_RESERVED_SHARED STV_DEFAULT"
__nv_reservedSMEM_offset_0_alias:
	.zero		0


//--------------------- .nv.global                --------------------------
	.section	.nv.global,"aw",@nobits
.nv.global:
	.type		_ZN72_INTERNAL_aa5abc54_36_flash_fwd_hdim64_fp16_causal_sm80_cu_e763cb1e_29084cute1_E,@object
	.size		_ZN72_INTERNAL_aa5abc54_36_flash_fwd_hdim64_fp16_causal_sm80_cu_e763cb1e_29084cute1_E,(_ZN72_INTERNAL_aa5abc54_36_flash_fwd_hdim64_fp16_causal_sm80_cu_e763cb1e_29084cuda3std3__45__cpo6cbeginE - _ZN72_INTERNAL_aa5abc54_36_flash_fwd_hdim64_fp16_causal_sm80_cu_e763cb1e_29084cute1_E)
_ZN72_INTERNAL_aa5abc54_36_flash_fwd_hdim64_fp16_causal_sm80_cu_e763cb1e_29084cute1_E:
	.zero		1
	.type		_ZN72_INTERNAL_aa5abc54_36_flash_fwd_hdim64_fp16_causal_sm80_cu_e763cb1e_29084cuda3std3__45__cpo6cbeginE,@object
	.size		_ZN72_INTERNAL_aa5abc54_36_flash_fwd_hdim64_fp16_causal_sm80_cu_e763cb1e_29084cuda3std3__45__cpo6cbeginE,(_ZN72_INTERNAL_aa5abc54_36_flash_fwd_hdim64_fp16_causal_sm80_cu_e763cb1e_29084cuda3std3__48in_placeE - _ZN72_INTERNAL_aa5abc54_36_flash_fwd_hdim64_fp16_causal_sm80_cu_e763cb1e_29084cuda3std3__45__cpo6cbeginE)
_ZN72_INTERNAL_aa5abc54_36_flash_fwd_hdim64_fp16_causal_sm80_cu_e763cb1e_29084cuda3std3__45__cpo6cbeginE:
	.zero		1
	.type		_ZN72_INTERNAL_aa5abc54_36_flash_fwd_hdim64_fp16_causal_sm80_cu_e763cb1e_29084cuda3std3__48in_placeE,@object
	.size		_ZN72_INTERNAL_aa5abc54_36_flash_fwd_hdim64_fp16_causal_sm80_cu_e763cb1e_29084cuda3std3__48in_placeE,(_ZN72_INTERNAL_aa5abc54_36_flash_fwd_hdim64_fp16_causal_sm80_cu_e763cb1e_29084cuda3std6ranges3__45__cpo9iter_moveE - _ZN72_INTERNAL_aa5abc54_36_flash_fwd_hdim64_fp16_causal_sm80_cu_e763cb1e_29084cuda3std3__48in_placeE)
_ZN72_INTERNAL_aa5abc54_36_flash_fwd_hdim64_fp16_causal_sm80_cu_e763cb1e_29084cuda3std3__48in_placeE:
	.zero		1
	.type		_ZN72_INTERNAL_aa5abc54_36_flash_fwd_hdim64_fp16_causal_sm80_cu_e763cb1e_29084cuda3std6ranges3__45__cpo9iter_moveE,@object
	.size		_ZN72_INTERNAL_aa5abc54_36_flash_fwd_hdim64_fp16_causal_sm80_cu_e763cb1e_29084cuda3std6ranges3__45__cpo9iter_moveE,(_ZN72_INTERNAL_aa5abc54_36_flash_fwd_hdim64_fp16_causal_sm80_cu_e763cb1e_29084cuda3std3__45__cpo5beginE - _ZN72_INTERNAL_aa5abc54_36_flash_fwd_hdim64_fp16_causal_sm80_cu_e763cb1e_29084cuda3std6ranges3__45__cpo9iter_moveE)
_ZN72_INTERNAL_aa5abc54_36_flash_fwd_hdim64_fp16_causal_sm80_cu_e763cb1e_29084cuda3std6ranges3__45__cpo9iter_moveE:
	.zero		1
	.type		_ZN72_INTERNAL_aa5abc54_36_flash_fwd_hdim64_fp16_causal_sm80_cu_e763cb1e_29084cuda3std3__45__cpo5beginE,@object
	.size		_ZN72_INTERNAL_aa5abc54_36_flash_fwd_hdim64_fp16_causal_sm80_cu_e763cb1e_29084cuda3std3__45__cpo5beginE,(_ZN72_INTERNAL_aa5abc54_36_flash_fwd_hdim64_fp16_causal_sm80_cu_e763cb1e_29084cuda3std3__474_GLOBAL__N__aa5abc54_36_flash_fwd_hdim64_fp16_causal_sm80_cu_e763cb1e_29086ignoreE - _ZN72_INTERNAL_aa5abc54_36_flash_fwd_hdim64_fp16_causal_sm80_cu_e763cb1e_29084cuda3std3__45__cpo5beginE)
_ZN72_INTERNAL_aa5abc54_36_flash_fwd_hdim64_fp16_causal_sm80_cu_e763cb1e_29084cuda3std3__45__cpo5beginE:
	.zero		1
	.type		_ZN72_INTERNAL_aa5abc54_36_flash_fwd_hdim64_fp16_causal_sm80_cu_e763cb1e_29084cuda3std3__474_GLOBAL__N__aa5abc54_36_flash_fwd_hdim64_fp16_causal_sm80_cu_e763cb1e_29086ignoreE,@object
	.size		_ZN72_INTERNAL_aa5abc54_36_flash_fwd_hdim64_fp16_causal_sm80_cu_e763cb1e_29084cuda3std3__474_GLOBAL__N__aa5abc54_36_flash_fwd_hdim64_fp16_causal_sm80_cu_e763cb1e_29086ignoreE,(_ZN72_INTERNAL_aa5abc54_36_flash_fwd_hdim64_fp16_causal_sm80_cu_e763cb1e_29084cute7productE - _ZN72_INTERNAL_aa5abc54_36_flash_fwd_hdim64_fp16_causal_sm80_cu_e763cb1e_29084cuda3std3__474_GLOBAL__N__aa5abc54_36_flash_fwd_hdim64_fp16_causal_sm80_cu_e763cb1e_29086ignoreE)
_ZN72_INTERNAL_aa5abc54_36_flash_fwd_hdim64_fp16_causal_sm80_cu_e763cb1e_29084cuda3std3__474_GLOBAL__N__aa5abc54_36_flash_fwd_hdim64_fp16_causal_sm80_cu_e763cb1e_29086ignoreE:
	.zero		1
	.type		_ZN72_INTERNAL_aa5abc54_36_flash_fwd_hdim64_fp16_causal_sm80_cu_e763cb1e_29084cute7productE,@object
	.size		_ZN72_INTERNAL_aa5abc54_36_flash_fwd_hdim64_fp16_causal_sm80_cu_e763cb1e_29084cute7productE,(_ZN72_INTERNAL_aa5abc54_36_flash_fwd_hdim64_fp16_causal_sm80_cu_e763cb1e_29084cuda3std3__45__cpo3endE - _ZN72_INTERNAL_aa5abc54_36_flash_fwd_hdim64_fp16_causal_sm80_cu_e763cb1e_29084cute7productE)
_ZN72_INTERNAL_aa5abc54_36_flash_fwd_hdim64_fp16_causal_sm80_cu_e763cb1e_29084cute7productE:
	.zero		1
	.type		_ZN72_INTERNAL_aa5abc54_36_flash_fwd_hdim64_fp16_causal_sm80_cu_e763cb1e_29084cuda3std3__45__cpo3endE,@object
	.size		_ZN72_INTERNAL_aa5abc54_36_flash_fwd_hdim64_fp16_causal_sm80_cu_e763cb1e_29084cuda3std3__45__cpo3endE,(_ZN72_INTERNAL_aa5abc54_36_flash_fwd_hdim64_fp16_causal_sm80_cu_e763cb1e_29084cuda3std3__419piecewise_constructE - _ZN72_INTERNAL_aa5abc54_36_flash_fwd_hdim64_fp16_causal_sm80_cu_e763cb1e_29084cuda3std3__45__cpo3endE)
_ZN72_INTERNAL_aa5abc54_36_flash_fwd_hdim64_fp16_causal_sm80_cu_e763cb1e_29084cuda3std3__45__cpo3endE:
	.zero		1
	.type		_ZN72_INTERNAL_aa5abc54_36_flash_fwd_hdim64_fp16_causal_sm80_cu_e763cb1e_29084cuda3std3__419piecewise_constructE,@object
	.size		_ZN72_INTERNAL_aa5abc54_36_flash_fwd_hdim64_fp16_causal_sm80_cu_e763cb1e_29084cuda3std3__419piecewise_constructE,(_ZN72_INTERNAL_aa5abc54_36_flash_fwd_hdim64_fp16_causal_sm80_cu_e763cb1e_29084cuda3std3__45__cpo4cendE - _ZN72_INTERNAL_aa5abc54_36_flash_fwd_hdim64_fp16_causal_sm80_cu_e763cb1e_29084cuda3std3__419piecewise_constructE)
_ZN72_INTERNAL_aa5abc54_36_flash_fwd_hdim64_fp16_causal_sm80_cu_e763cb1e_29084cuda3std3__419piecewise_constructE:
	.zero		1
	.type		_ZN72_INTERNAL_aa5abc54_36_flash_fwd_hdim64_fp16_causal_sm80_cu_e763cb1e_29084cuda3std3__45__cpo4cendE,@object
	.size		_ZN72_INTERNAL_aa5abc54_36_flash_fwd_hdim64_fp16_causal_sm80_cu_e763cb1e_29084cuda3std3__45__cpo4cendE,(_ZN72_INTERNAL_aa5abc54_36_flash_fwd_hdim64_fp16_causal_sm80_cu_e763cb1e_29084cuda3std6ranges3__45__cpo4swapE - _ZN72_INTERNAL_aa5abc54_36_flash_fwd_hdim64_fp16_causal_sm80_cu_e763cb1e_29084cuda3std3__45__cpo4cendE)
_ZN72_INTERNAL_aa5abc54_36_flash_fwd_hdim64_fp16_causal_sm80_cu_e763cb1e_29084cuda3std3__45__cpo4cendE:
	.zero		1
	.type		_ZN72_INTERNAL_aa5abc54_36_flash_fwd_hdim64_fp16_causal_sm80_cu_e763cb1e_29084cuda3std6ranges3__45__cpo4swapE,@object
	.size		_ZN72_INTERNAL_aa5abc54_36_flash_fwd_hdim64_fp16_causal_sm80_cu_e763cb1e_29084cuda3std6ranges3__45__cpo4swapE,(.L_7 - _ZN72_INTERNAL_aa5abc54_36_flash_fwd_hdim64_fp16_causal_sm80_cu_e763cb1e_29084cuda3std6ranges3__45__cpo4swapE)
_ZN72_INTERNAL_aa5abc54_36_flash_fwd_hdim64_fp16_causal_sm80_cu_e763cb1e_29084cuda3std6ranges3__45__cpo4swapE:
	.zero		1
.L_7:


//--------------------- .nv.shared._ZN5flash16flash_fwd_kernelI23Flash_fwd_kernel_traitsILi64ELi128ELi128ELi4ELb0ELb0EN7cutlass6half_tE19Flash_kernel_traitsILi64ELi128ELi128ELi4ES3_EELb0ELb1ELb0ELb0ELb1ELb1ELb1ELb0EEEvNS_16Flash_fwd_paramsE --------------------------
	.section	.nv.shared._ZN5flash16flash_fwd_kernelI23Flash_fwd_kernel_traitsILi64ELi128ELi128ELi4ELb0ELb0EN7cutlass6half_tE19Flash_kernel_traitsILi64ELi128ELi128ELi4ES3_EELb0ELb1ELb0ELb0ELb1ELb1ELb1ELb0EEEvNS_16Flash_fwd_paramsE,"aw",@nobits
	.sectionflags	@""
	.align	16
	.zero		1024


//--------------------- .nv.shared._ZN5flash16flash_fwd_kernelI23Flash_fwd_kernel_traitsILi64ELi128ELi128ELi4ELb0ELb0EN7cutlass6half_tE19Flash_kernel_traitsILi64ELi128ELi128ELi4ES3_EELb0ELb1ELb0ELb0ELb0ELb1ELb0ELb0EEEvNS_16Flash_fwd_paramsE --------------------------
	.section	.nv.shared._ZN5flash16flash_fwd_kernelI23Flash_fwd_kernel_traitsILi64ELi128ELi128ELi4ELb0ELb0EN7cutlass6half_tE19Flash_kernel_traitsILi64ELi128ELi128ELi4ES3_EELb0ELb1ELb0ELb0ELb0ELb1ELb0ELb0EEEvNS_16Flash_fwd_paramsE,"aw",@nobits
	.sectionflags	@""
	.align	16
	.zero		1024


//--------------------- .nv.shared._ZN5flash16flash_fwd_kernelI23Flash_fwd_kernel_traitsILi64ELi128ELi128ELi4ELb0ELb0EN7cutlass6half_tE19Flash_kernel_traitsILi64ELi128ELi128ELi4ES3_EELb0ELb1ELb0ELb0ELb0ELb1ELb1ELb0EEEvNS_16Flash_fwd_paramsE --------------------------
	.section	.nv.shared._ZN5flash16flash_fwd_kernelI23Flash_fwd_kernel_traitsILi64ELi128ELi128ELi4ELb0ELb0EN7cutlass6half_tE19Flash_kernel_traitsILi64ELi128ELi128ELi4ES3_EELb0ELb1ELb0ELb0ELb0ELb1ELb1ELb0EEEvNS_16Flash_fwd_paramsE,"aw",@nobits
	.sectionflags	@""
	.align	16
	.zero		1024


//--------------------- .nv.shared._ZN5flash16flash_fwd_kernelI23Flash_fwd_kernel_traitsILi64ELi128ELi128ELi4ELb0ELb0EN7cutlass6half_tE19Flash_kernel_traitsILi64ELi128ELi128ELi4ES3_EELb0ELb1ELb0ELb0ELb0ELb0ELb0ELb0EEEvNS_16Flash_fwd_paramsE --------------------------
	.section	.nv.shared._ZN5flash16flash_fwd_kernelI23Flash_fwd_kernel_traitsILi64ELi128ELi128ELi4ELb0ELb0EN7cutlass6half_tE19Flash_kernel_traitsILi64ELi128ELi128ELi4ES3_EELb0ELb1ELb0ELb0ELb0ELb0ELb0ELb0EEEvNS_16Flash_fwd_paramsE,"aw",@nobits
	.sectionflags	@""
	.align	16
	.zero		1024


//--------------------- .nv.shared._ZN5flash16flash_fwd_kernelI23Flash_fwd_kernel_traitsILi64ELi128ELi128ELi4ELb0ELb0EN7cutlass6half_tE19Flash_kernel_traitsILi64ELi128ELi128ELi4ES3_EELb0ELb1ELb0ELb0ELb0ELb0ELb1ELb0EEEvNS_16Flash_fwd_paramsE --------------------------
	.section	.nv.shared._ZN5flash16flash_fwd_kernelI23Flash_fwd_kernel_traitsILi64ELi128ELi128ELi4ELb0ELb0EN7cutlass6half_tE19Flash_kernel_traitsILi64ELi128ELi128ELi4ES3_EELb0ELb1ELb0ELb0ELb0ELb0ELb1ELb0EEEvNS_16Flash_fwd_paramsE,"aw",@nobits
	.sectionflags	@""
	.align	16
	.zero		1024


//--------------------- .nv.shared._ZN5flash16flash_fwd_kernelI23Flash_fwd_kernel_traitsILi64ELi128ELi128ELi4ELb0ELb0EN7cutlass6half_tE19Flash_kernel_traitsILi64ELi128ELi128ELi4ES3_EELb0ELb1ELb0ELb1ELb0ELb0ELb0ELb0EEEvNS_16Flash_fwd_paramsE --------------------------
	.section	.nv.shared._ZN5flash16flash_fwd_kernelI23Flash_fwd_kernel_traitsILi64ELi128ELi128ELi4ELb0ELb0EN7cutlass6half_tE19Flash_kernel_traitsILi64ELi128ELi128ELi4ES3_EELb0ELb1ELb0ELb1ELb0ELb0ELb0ELb0EEEvNS_16Flash_fwd_paramsE,"aw",@nobits
	.sectionflags	@""
	.align	16
	.zero		1024


//--------------------- .nv.shared._ZN5flash16flash_fwd_kernelI23Flash_fwd_kernel_traitsILi64ELi128ELi128ELi4ELb0ELb0EN7cutlass6half_tE19Flash_kernel_traitsILi64ELi128ELi128ELi4ES3_EELb0ELb1ELb0ELb1ELb0ELb0ELb1ELb0EEEvNS_16Flash_fwd_paramsE --------------------------
	.section	.nv.shared._ZN5flash16flash_fwd_kernelI23Flash_fwd_kernel_traitsILi64ELi128ELi128ELi4ELb0ELb0EN7cutlass6half_tE19Flash_kernel_traitsILi64ELi128ELi128ELi4ES3_EELb0ELb1ELb0ELb1ELb0ELb0ELb1ELb0EEEvNS_16Flash_fwd_paramsE,"aw",@nobits
	.sectionflags	@""
	.align	16
	.zero		1024


//--------------------- .nv.shared._ZN5flash16flash_fwd_kernelI23Flash_fwd_kernel_traitsILi64ELi128ELi64ELi4ELb0ELb0EN7cutlass6half_tE19Flash_kernel_traitsILi64ELi128ELi64ELi4ES3_EELb1ELb1ELb0ELb0ELb0ELb0ELb0ELb0EEEvNS_16Flash_fwd_paramsE --------------------------
	.section	.nv.shared._ZN5flash16flash_fwd_kernelI23Flash_fwd_kernel_traitsILi64ELi128ELi64ELi4ELb0ELb0EN7cutlass6half_tE19Flash_kernel_traitsILi64ELi128ELi64ELi4ES3_EELb1ELb1ELb0ELb0ELb0ELb0ELb0ELb0EEEvNS_16Flash_fwd_paramsE,"aw",@nobits
	.sectionflags	@""
	.align	16
	.zero		1024


//--------------------- .nv.shared._ZN5flash16flash_fwd_kernelI23Flash_fwd_kernel_traitsILi64ELi128ELi64ELi4ELb0ELb0EN7cutlass6half_tE19Flash_kernel_traitsILi64ELi128ELi64ELi4ES3_EELb1ELb1ELb0ELb0ELb1ELb1ELb0ELb0EEEvNS_16Flash_fwd_paramsE --------------------------
	.section	.nv.shared._ZN5flash16flash_fwd_kernelI23Flash_fwd_kernel_traitsILi64ELi128ELi64ELi4ELb0ELb0EN7cutlass6half_tE19Flash_kernel_traitsILi64ELi128ELi64ELi4ES3_EELb1ELb1ELb0ELb0ELb1ELb1ELb0ELb0EEEvNS_16Flash_fwd_paramsE,"aw",@nobits
	.sectionflags	@""
	.align	16
	.zero		1024


//--------------------- .nv.shared._ZN5flash16flash_fwd_kernelI23Flash_fwd_kernel_traitsILi64ELi128ELi64ELi4ELb0ELb0EN7cutlass6half_tE19Flash_kernel_traitsILi64ELi128ELi64ELi4ES3_EELb0ELb1ELb0ELb0ELb1ELb1ELb1ELb0EEEvNS_16Flash_fwd_paramsE --------------------------
	.section	.nv.shared._ZN5flash16flash_fwd_kernelI23Flash_fwd_kernel_traitsILi64ELi128ELi64ELi4ELb0ELb0EN7cutlass6half_tE19Flash_kernel_traitsILi64ELi128ELi64ELi4ES3_EELb0ELb1ELb0ELb0ELb1ELb1ELb1ELb0EEEvNS_16Flash_fwd_paramsE,"aw",@nobits
	.sectionflags	@""
	.align	16
	.zero		1024


//--------------------- .nv.shared._ZN5flash16flash_fwd_kernelI23Flash_fwd_kernel_traitsILi64ELi128ELi64ELi4ELb0ELb0EN7cutlass6half_tE19Flash_kernel_traitsILi64ELi128ELi64ELi4ES3_EELb1ELb1ELb0ELb0ELb0ELb1ELb0ELb0EEEvNS_16Flash_fwd_paramsE --------------------------
	.section	.nv.shared._ZN5flash16flash_fwd_kernelI23Flash_fwd_kernel_traitsILi64ELi128ELi64ELi4ELb0ELb0EN7cutlass6half_tE19Flash_kernel_traitsILi64ELi128ELi64ELi4ES3_EELb1ELb1ELb0ELb0ELb0ELb1ELb0ELb0EEEvNS_16Flash_fwd_paramsE,"aw",@nobits
	.sectionflags	@""
	.align	16
	.zero		1024


//--------------------- .nv.shared._ZN5flash16flash_fwd_kernelI23Flash_fwd_kernel_traitsILi64ELi128ELi64ELi4ELb0ELb0EN7cutlass6half_tE19Flash_kernel_traitsILi64ELi128ELi64ELi4ES3_EELb0ELb1ELb0ELb0ELb0ELb1ELb1ELb0EEEvNS_16Flash_fwd_paramsE --------------------------
	.section	.nv.shared._ZN5flash16flash_fwd_kernelI23Flash_fwd_kernel_traitsILi64ELi128ELi64ELi4ELb0ELb0EN7cutlass6half_tE19Flash_kernel_traitsILi64ELi128ELi64ELi4ES3_EELb0ELb1ELb0ELb0ELb0ELb1ELb1ELb0EEEvNS_16Flash_fwd_paramsE,"aw",@nobits
	.sectionflags	@""
	.align	16
	.zero		1024


//--------------------- .nv.shared._ZN5flash16flash_fwd_kernelI23Flash_fwd_kernel_traitsILi64ELi128ELi64ELi4ELb0ELb0EN7cutlass6half_tE19Flash_kernel_traitsILi64ELi128ELi64ELi4ES3_EELb1ELb1ELb0ELb1ELb0ELb0ELb0ELb0EEEvNS_16Flash_fwd_paramsE --------------------------
	.section	.nv.shared._ZN5flash16flash_fwd_kernelI23Flash_fwd_kernel_traitsILi64ELi128ELi64ELi4ELb0ELb0EN7cutlass6half_tE19Flash_kernel_traitsILi64ELi128ELi64ELi4ES3_EELb1ELb1ELb0ELb1ELb0ELb0ELb0ELb0EEEvNS_16Flash_fwd_paramsE,"aw",@nobits
	.sectionflags	@""
	.align	16
	.zero		1024


//--------------------- .nv.shared._ZN5flash16flash_fwd_kernelI23Flash_fwd_kernel_traitsILi64ELi128ELi64ELi4ELb0ELb0EN7cutlass6half_tE19Flash_kernel_traitsILi64ELi128ELi64ELi4ES3_EELb1ELb1ELb0ELb0ELb0ELb0ELb0ELb1EEEvNS_16Flash_fwd_paramsE --------------------------
	.section	.nv.shared._ZN5flash16flash_fwd_kernelI23Flash_fwd_kernel_traitsILi64ELi128ELi64ELi4ELb0ELb0EN7cutlass6half_tE19Flash_kernel_traitsILi64ELi128ELi64ELi4ES3_EELb1ELb1ELb0ELb0ELb0ELb0ELb0ELb1EEEvNS_16Flash_fwd_paramsE,"aw",@nobits
	.sectionflags	@""
	.align	16
	.zero		1024


//--------------------- .nv.shared._ZN5flash16flash_fwd_kernelI23Flash_fwd_kernel_traitsILi64ELi128ELi64ELi4ELb0ELb0EN7cutlass6half_tE19Flash_kernel_traitsILi64ELi128ELi64ELi4ES3_EELb0ELb1ELb0ELb0ELb0ELb0ELb1ELb0EEEvNS_16Flash_fwd_paramsE --------------------------
	.section	.nv.shared._ZN5flash16flash_fwd_kernelI23Flash_fwd_kernel_traitsILi64ELi128ELi64ELi4ELb0ELb0EN7cutlass6half_tE19Flash_kernel_traitsILi64ELi128ELi64ELi4ES3_EELb0ELb1ELb0ELb0ELb0ELb0ELb1ELb0EEEvNS_16Flash_fwd_paramsE,"aw",@nobits
	.sectionflags	@""
	.align	16
	.zero		1024


//--------------------- .nv.shared._ZN5flash16flash_fwd_kernelI23Flash_fwd_kernel_traitsILi64ELi128ELi64ELi4ELb0ELb0EN7cutlass6half_tE19Flash_kernel_traitsILi64ELi128ELi64ELi4ES3_EELb1ELb1ELb0ELb1ELb0ELb0ELb0ELb1EEEvNS_16Flash_fwd_paramsE --------------------------
	.section	.nv.shared._ZN5flash16flash_fwd_kernelI23Flash_fwd_kernel_traitsILi64ELi128ELi64ELi4ELb0ELb0EN7cutlass6half_tE19Flash_kernel_traitsILi64ELi128ELi64ELi4ES3_EELb1ELb1ELb0ELb1ELb0ELb0ELb0ELb1EEEvNS_16Flash_fwd_paramsE,"aw",@nobits
	.sectionflags	@""
	.align	16
	.zero		1024


//--------------------- .nv.shared._ZN5flash16flash_fwd_kernelI23Flash_fwd_kernel_traitsILi64ELi128ELi64ELi4ELb0ELb0EN7cutlass6half_tE19Flash_kernel_traitsILi64ELi128ELi64ELi4ES3_EELb0ELb1ELb0ELb1ELb0ELb0ELb1ELb0EEEvNS_16Flash_fwd_paramsE --------------------------
	.section	.nv.shared._ZN5flash16flash_fwd_kernelI23Flash_fwd_kernel_traitsILi64ELi128ELi64ELi4ELb0ELb0EN7cutlass6half_tE19Flash_kernel_traitsILi64ELi128ELi64ELi4ES3_EELb0ELb1ELb0ELb1ELb0ELb0ELb1ELb0EEEvNS_16Flash_fwd_paramsE,"aw",@nobits
	.sectionflags	@""
	.align	16
	.zero		1024


//--------------------- .nv.constant0._ZN5flash16flash_fwd_kernelI23Flash_fwd_kernel_traitsILi64ELi128ELi128ELi4ELb0ELb0EN7cutlass6half_tE19Flash_kernel_traitsILi64ELi128ELi128ELi4ES3_EELb0ELb1ELb0ELb0ELb1ELb1ELb0ELb0EEEvNS_16Flash_fwd_paramsE --------------------------
	.section	.nv.constant0._ZN5flash16flash_fwd_kernelI23Flash_fwd_kernel_traitsILi64ELi128ELi128ELi4ELb0ELb0EN7cutlass6half_tE19Flash_kernel_traitsILi64ELi128ELi128ELi4ES3_EELb0ELb1ELb0ELb0ELb1ELb1ELb0ELb0EEEvNS_16Flash_fwd_paramsE,"a",@progbits
	.sectionflags	@""
	.align	4
.nv.constant0._ZN5flash16flash_fwd_kernelI23Flash_fwd_kernel_traitsILi64ELi128ELi128ELi4ELb0ELb0EN7cutlass6half_tE19Flash_kernel_traitsILi64ELi128ELi128ELi4ES3_EELb0ELb1ELb0ELb0ELb1ELb1ELb0ELb0EEEvNS_16Flash_fwd_paramsE:
	.zero		992


//--------------------- .nv.constant0._ZN5flash16flash_fwd_kernelI23Flash_fwd_kernel_traitsILi64ELi128ELi128ELi4ELb0ELb0EN7cutlass6half_tE19Flash_kernel_traitsILi64ELi128ELi128ELi4ES3_EELb0ELb1ELb0ELb0ELb1ELb1ELb1ELb0EEEvNS_16Flash_fwd_paramsE --------------------------
	.section	.nv.constant0._ZN5flash16flash_fwd_kernelI23Flash_fwd_kernel_traitsILi64ELi128ELi128ELi4ELb0ELb0EN7cutlass6half_tE19Flash_kernel_traitsILi64ELi128ELi128ELi4ES3_EELb0ELb1ELb0ELb0ELb1ELb1ELb1ELb0EEEvNS_16Flash_fwd_paramsE,"a",@progbits
	.sectionflags	@""
	.align	4
.nv.constant0._ZN5flash16flash_fwd_kernelI23Flash_fwd_kernel_traitsILi64ELi128ELi128ELi4ELb0ELb0EN7cutlass6half_tE19Flash_kernel_traitsILi64ELi128ELi128ELi4ES3_EELb0ELb1ELb0ELb0ELb1ELb1ELb1ELb0EEEvNS_16Flash_fwd_paramsE:
	.zero		992


//--------------------- .nv.constant0._ZN5flash16flash_fwd_kernelI23Flash_fwd_kernel_traitsILi64ELi128ELi128ELi4ELb0ELb0EN7cutlass6half_tE19Flash_kernel_traitsILi64ELi128ELi128ELi4ES3_EELb0ELb1ELb0ELb0ELb0ELb1ELb0ELb0EEEvNS_16Flash_fwd_paramsE --------------------------
	.section	.nv.constant0._ZN5flash16flash_fwd_kernelI23Flash_fwd_kernel_traitsILi64ELi128ELi128ELi4ELb0ELb0EN7cutlass6half_tE19Flash_kernel_traitsILi64ELi128ELi128ELi4ES3_EELb0ELb1ELb0ELb0ELb0ELb1ELb0ELb0EEEvNS_16Flash_fwd_paramsE,"a",@progbits
	.sectionflags	@""
	.align	4
.nv.constant0._ZN5flash16flash_fwd_kernelI23Flash_fwd_kernel_traitsILi64ELi128ELi128ELi4ELb0ELb0EN7cutlass6half_tE19Flash_kernel_traitsILi64ELi128ELi128ELi4ES3_EELb0ELb1ELb0ELb0ELb0ELb1ELb0ELb0EEEvNS_16Flash_fwd_paramsE:
	.zero		992


//--------------------- .nv.constant0._ZN5flash16flash_fwd_kernelI23Flash_fwd_kernel_traitsILi64ELi128ELi128ELi4ELb0ELb0EN7cutlass6half_tE19Flash_kernel_traitsILi64ELi128ELi128ELi4ES3_EELb0ELb1ELb0ELb0ELb0ELb1ELb1ELb0EEEvNS_16Flash_fwd_paramsE --------------------------
	.section	.nv.constant0._ZN5flash16flash_fwd_kernelI23Flash_fwd_kernel_traitsILi64ELi128ELi128ELi4ELb0ELb0EN7cutlass6half_tE19Flash_kernel_traitsILi64ELi128ELi128ELi4ES3_EELb0ELb1ELb0ELb0ELb0ELb1ELb1ELb0EEEvNS_16Flash_fwd_paramsE,"a",@progbits
	.sectionflags	@""
	.align	4
.nv.constant0._ZN5flash16flash_fwd_kernelI23Flash_fwd_kernel_traitsILi64ELi128ELi128ELi4ELb0ELb0EN7cutlass6half_tE19Flash_kernel_traitsILi64ELi128ELi128ELi4ES3_EELb0ELb1ELb0ELb0ELb0ELb1ELb1ELb0EEEvNS_16Flash_fwd_paramsE:
	.zero		992


//--------------------- .nv.constant0._ZN5flash16flash_fwd_kernelI23Flash_fwd_kernel_traitsILi64ELi128ELi128ELi4ELb0ELb0EN7cutlass6half_tE19Flash_kernel_traitsILi64ELi128ELi128ELi4ES3_EELb0ELb1ELb0ELb0ELb0ELb0ELb0ELb0EEEvNS_16Flash_fwd_paramsE --------------------------
	.section	.nv.constant0._ZN5flash16flash_fwd_kernelI23Flash_fwd_kernel_traitsILi64ELi128ELi128ELi4ELb0ELb0EN7cutlass6half_tE19Flash_kernel_traitsILi64ELi128ELi128ELi4ES3_EELb0ELb1ELb0ELb0ELb0ELb0ELb0ELb0EEEvNS_16Flash_fwd_paramsE,"a",@progbits
	.sectionflags	@""
	.align	4
.nv.constant0._ZN5flash16flash_fwd_kernelI23Flash_fwd_kernel_traitsILi64ELi128ELi128ELi4ELb0ELb0EN7cutlass6half_tE19Flash_kernel_traitsILi64ELi128ELi128ELi4ES3_EELb0ELb1ELb0ELb0ELb0ELb0ELb0ELb0EEEvNS_16Flash_fwd_paramsE:
	.zero		992


//--------------------- .nv.constant0._ZN5flash16flash_fwd_kernelI23Flash_fwd_kernel_traitsILi64ELi128ELi128ELi4ELb0ELb0EN7cutlass6half_tE19Flash_kernel_traitsILi64ELi128ELi128ELi4ES3_EELb0ELb1ELb0ELb0ELb0ELb0ELb1ELb0EEEvNS_16Flash_fwd_paramsE --------------------------
	.section	.nv.constant0._ZN5flash16flash_fwd_kernelI23Flash_fwd_kernel_traitsILi64ELi128ELi128ELi4ELb0ELb0EN7cutlass6half_tE19Flash_kernel_traitsILi64ELi128ELi128ELi4ES3_EELb0ELb1ELb0ELb0ELb0ELb0ELb1ELb0EEEvNS_16Flash_fwd_paramsE,"a",@progbits
	.sectionflags	@""
	.align	4
.nv.constant0._ZN5flash16flash_fwd_kernelI23Flash_fwd_kernel_traitsILi64ELi128ELi128ELi4ELb0ELb0EN7cutlass6half_tE19Flash_kernel_traitsILi64ELi128ELi128ELi4ES3_EELb0ELb1ELb0ELb0ELb0ELb0ELb1ELb0EEEvNS_16Flash_fwd_paramsE:
	.zero		992


//--------------------- .nv.constant0._ZN5flash16flash_fwd_kernelI23Flash_fwd_kernel_traitsILi64ELi128ELi128ELi4ELb0ELb0EN7cutlass6half_tE19Flash_kernel_traitsILi64ELi128ELi128ELi4ES3_EELb0ELb1ELb0ELb1ELb0ELb0ELb0ELb0EEEvNS_16Flash_fwd_paramsE --------------------------
	.section	.nv.constant0._ZN5flash16flash_fwd_kernelI23Flash_fwd_kernel_traitsILi64ELi128ELi128ELi4ELb0ELb0EN7cutlass6half_tE19Flash_kernel_traitsILi64ELi128ELi128ELi4ES3_EELb0ELb1ELb0ELb1ELb0ELb0ELb0ELb0EEEvNS_16Flash_fwd_paramsE,"a",@progbits
	.sectionflags	@""
	.align	4
.nv.constant0._ZN5flash16flash_fwd_kernelI23Flash_fwd_kernel_traitsILi64ELi128ELi128ELi4ELb0ELb0EN7cutlass6half_tE19Flash_kernel_traitsILi64ELi128ELi128ELi4ES3_EELb0ELb1ELb0ELb1ELb0ELb0ELb0ELb0EEEvNS_16Flash_fwd_paramsE:
	.zero		992


//--------------------- .nv.constant0._ZN5flash16flash_fwd_kernelI23Flash_fwd_kernel_traitsILi64ELi128ELi128ELi4ELb0ELb0EN7cutlass6half_tE19Flash_kernel_traitsILi64ELi128ELi128ELi4ES3_EELb0ELb1ELb0ELb1ELb0ELb0ELb1ELb0EEEvNS_16Flash_fwd_paramsE --------------------------
	.section	.nv.constant0._ZN5flash16flash_fwd_kernelI23Flash_fwd_kernel_traitsILi64ELi128ELi128ELi4ELb0ELb0EN7cutlass6half_tE19Flash_kernel_traitsILi64ELi128ELi128ELi4ES3_EELb0ELb1ELb0ELb1ELb0ELb0ELb1ELb0EEEvNS_16Flash_fwd_paramsE,"a",@progbits
	.sectionflags	@""
	.align	4
.nv.constant0._ZN5flash16flash_fwd_kernelI23Flash_fwd_kernel_traitsILi64ELi128ELi128ELi4ELb0ELb0EN7cutlass6half_tE19Flash_kernel_traitsILi64ELi128ELi128ELi4ES3_EELb0ELb1ELb0ELb1ELb0ELb0ELb1ELb0EEEvNS_16Flash_fwd_paramsE:
	.zero		992


//--------------------- .nv.constant0._ZN5flash16flash_fwd_kernelI23Flash_fwd_kernel_traitsILi64ELi128ELi64ELi4ELb0ELb0EN7cutlass6half_tE19Flash_kernel_traitsILi64ELi128ELi64ELi4ES3_EELb1ELb1ELb0ELb0ELb0ELb0ELb0ELb0EEEvNS_16Flash_fwd_paramsE --------------------------
	.section	.nv.constant0._ZN5flash16flash_fwd_kernelI23Flash_fwd_kernel_traitsILi64ELi128ELi64ELi4ELb0ELb0EN7cutlass6half_tE19Flash_kernel_traitsILi64ELi128ELi64ELi4ES3_EELb1ELb1ELb0ELb0ELb0ELb0ELb0ELb0EEEvNS_16Flash_fwd_paramsE,"a",@progbits
	.sectionflags	@""
	.align	4
.nv.constant0._ZN5flash16flash_fwd_kernelI23Flash_fwd_kernel_traitsILi64ELi128ELi64ELi4ELb0ELb0EN7cutlass6half_tE19Flash_kernel_traitsILi64ELi128ELi64ELi4ES3_EELb1ELb1ELb0ELb0ELb0ELb0ELb0ELb0EEEvNS_16Flash_fwd_paramsE:
	.zero		992


//--------------------- .nv.constant0._ZN5flash16flash_fwd_kernelI23Flash_fwd_kernel_traitsILi64ELi128ELi64ELi4ELb0ELb0EN7cutlass6half_tE19Flash_kernel_traitsILi64ELi128ELi64ELi4ES3_EELb1ELb1ELb0ELb0ELb1ELb1ELb0ELb0EEEvNS_16Flash_fwd_paramsE --------------------------
	.section	.nv.constant0._ZN5flash16flash_fwd_kernelI23Flash_fwd_kernel_traitsILi64ELi128ELi64ELi4ELb0ELb0EN7cutlass6half_tE19Flash_kernel_traitsILi64ELi128ELi64ELi4ES3_EELb1ELb1ELb0ELb0ELb1ELb1ELb0ELb0EEEvNS_16Flash_fwd_paramsE,"a",@progbits
	.sectionflags	@""
	.align	4
.nv.constant0._ZN5flash16flash_fwd_kernelI23Flash_fwd_kernel_traitsILi64ELi128ELi64ELi4ELb0ELb0EN7cutlass6half_tE19Flash_kernel_traitsILi64ELi128ELi64ELi4ES3_EELb1ELb1ELb0ELb0ELb1ELb1ELb0ELb0EEEvNS_16Flash_fwd_paramsE:
	.zero		992


//--------------------- .nv.constant0._ZN5flash16flash_fwd_kernelI23Flash_fwd_kernel_traitsILi64ELi128ELi64ELi4ELb0ELb0EN7cutlass6half_tE19Flash_kernel_traitsILi64ELi128ELi64ELi4ES3_EELb0ELb1ELb0ELb0ELb1ELb1ELb1ELb0EEEvNS_16Flash_fwd_paramsE --------------------------
	.section	.nv.constant0._ZN5flash16flash_fwd_kernelI23Flash_fwd_kernel_traitsILi64ELi128ELi64ELi4ELb0ELb0EN7cutlass6half_tE19Flash_kernel_traitsILi64ELi128ELi64ELi4ES3_EELb0ELb1ELb0ELb0ELb1ELb1ELb1ELb0EEEvNS_16Flash_fwd_paramsE,"a",@progbits
	.sectionflags	@""
	.align	4
.nv.constant0._ZN5flash16flash_fwd_kernelI23Flash_fwd_kernel_traitsILi64ELi128ELi64ELi4ELb0ELb0EN7cutlass6half_tE19Flash_kernel_traitsILi64ELi128ELi64ELi4ES3_EELb0ELb1ELb0ELb0ELb1ELb1ELb1ELb0EEEvNS_16Flash_fwd_paramsE:
	.zero		992


//--------------------- .nv.constant0._ZN5flash16flash_fwd_kernelI23Flash_fwd_kernel_traitsILi64ELi128ELi64ELi4ELb0ELb0EN7cutlass6half_tE19Flash_kernel_traitsILi64ELi128ELi64ELi4ES3_EELb1ELb1ELb0ELb0ELb0ELb1ELb0ELb0EEEvNS_16Flash_fwd_paramsE --------------------------
	.section	.nv.constant0._ZN5flash16flash_fwd_kernelI23Flash_fwd_kernel_traitsILi64ELi128ELi64ELi4ELb0ELb0EN7cutlass6half_tE19Flash_kernel_traitsILi64ELi128ELi64ELi4ES3_EELb1ELb1ELb0ELb0ELb0ELb1ELb0ELb0EEEvNS_16Flash_fwd_paramsE,"a",@progbits
	.sectionflags	@""
	.align	4
.nv.constant0._ZN5flash16flash_fwd_kernelI23Flash_fwd_kernel_traitsILi64ELi128ELi64ELi4ELb0ELb0EN7cutlass6half_tE19Flash_kernel_traitsILi64ELi128ELi64ELi4ES3_EELb1ELb1ELb0ELb0ELb0ELb1ELb0ELb0EEEvNS_16Flash_fwd_paramsE:
	.zero		992


//--------------------- .nv.constant0._ZN5flash16flash_fwd_kernelI23Flash_fwd_kernel_traitsILi64ELi128ELi64ELi4ELb0ELb0EN7cutlass6half_tE19Flash_kernel_traitsILi64ELi128ELi64ELi4ES3_EELb0ELb1ELb0ELb0ELb0ELb1ELb1ELb0EEEvNS_16Flash_fwd_paramsE --------------------------
	.section	.nv.constant0._ZN5flash16flash_fwd_kernelI23Flash_fwd_kernel_traitsILi64ELi128ELi64ELi4ELb0ELb0EN7cutlass6half_tE19Flash_kernel_traitsILi64ELi128ELi64ELi4ES3_EELb0ELb1ELb0ELb0ELb0ELb1ELb1ELb0EEEvNS_16Flash_fwd_paramsE,"a",@progbits
	.sectionflags	@""
	.align	4
.nv.constant0._ZN5flash16flash_fwd_kernelI23Flash_fwd_kernel_traitsILi64ELi128ELi64ELi4ELb0ELb0EN7cutlass6half_tE19Flash_kernel_traitsILi64ELi128ELi64ELi4ES3_EELb0ELb1ELb0ELb0ELb0ELb1ELb1ELb0EEEvNS_16Flash_fwd_paramsE:
	.zero		992


//--------------------- .nv.constant0._ZN5flash16flash_fwd_kernelI23Flash_fwd_kernel_traitsILi64ELi128ELi64ELi4ELb0ELb0EN7cutlass6half_tE19Flash_kernel_traitsILi64ELi128ELi64ELi4ES3_EELb1ELb1ELb0ELb1ELb0ELb0ELb0ELb0EEEvNS_16Flash_fwd_paramsE --------------------------
	.section	.nv.constant0._ZN5flash16flash_fwd_kernelI23Flash_fwd_kernel_traitsILi64ELi128ELi64ELi4ELb0ELb0EN7cutlass6half_tE19Flash_kernel_traitsILi64ELi128ELi64ELi4ES3_EELb1ELb1ELb0ELb1ELb0ELb0ELb0ELb0EEEvNS_16Flash_fwd_paramsE,"a",@progbits
	.sectionflags	@""
	.align	4
.nv.constant0._ZN5flash16flash_fwd_kernelI23Flash_fwd_kernel_traitsILi64ELi128ELi64ELi4ELb0ELb0EN7cutlass6half_tE19Flash_kernel_traitsILi64ELi128ELi64ELi4ES3_EELb1ELb1ELb0ELb1ELb0ELb0ELb0ELb0EEEvNS_16Flash_fwd_paramsE:
	.zero		992


//--------------------- .nv.constant0._ZN5flash16flash_fwd_kernelI23Flash_fwd_kernel_traitsILi64ELi128ELi64ELi4ELb0ELb0EN7cutlass6half_tE19Flash_kernel_traitsILi64ELi128ELi64ELi4ES3_EELb1ELb1ELb0ELb0ELb0ELb0ELb0ELb1EEEvNS_16Flash_fwd_paramsE --------------------------
	.section	.nv.constant0._ZN5flash16flash_fwd_kernelI23Flash_fwd_kernel_traitsILi64ELi128ELi64ELi4ELb0ELb0EN7cutlass6half_tE19Flash_kernel_traitsILi64ELi128ELi64ELi4ES3_EELb1ELb1ELb0ELb0ELb0ELb0ELb0ELb1EEEvNS_16Flash_fwd_paramsE,"a",@progbits
	.sectionflags	@""
	.align	4
.nv.constant0._ZN5flash16flash_fwd_kernelI23Flash_fwd_kernel_traitsILi64ELi128ELi64ELi4ELb0ELb0EN7cutlass6half_tE19Flash_kernel_traitsILi64ELi128ELi64ELi4ES3_EELb1ELb1ELb0ELb0ELb0ELb0ELb0ELb1EEEvNS_16Flash_fwd_paramsE:
	.zero		992


//--------------------- .nv.constant0._ZN5flash16flash_fwd_kernelI23Flash_fwd_kernel_traitsILi64ELi128ELi64ELi4ELb0ELb0EN7cutlass6half_tE19Flash_kernel_traitsILi64ELi128ELi64ELi4ES3_EELb0ELb1ELb0ELb0ELb0ELb0ELb1ELb0EEEvNS_16Flash_fwd_paramsE --------------------------
	.section	.nv.constant0._ZN5flash16flash_fwd_kernelI23Flash_fwd_kernel_traitsILi64ELi128ELi64ELi4ELb0ELb0EN7cutlass6half_tE19Flash_kernel_traitsILi64ELi128ELi64ELi4ES3_EELb0ELb1ELb0ELb0ELb0ELb0ELb1ELb0EEEvNS_16Flash_fwd_paramsE,"a",@progbits
	.sectionflags	@""
	.align	4
.nv.constant0._ZN5flash16flash_fwd_kernelI23Flash_fwd_kernel_traitsILi64ELi128ELi64ELi4ELb0ELb0EN7cutlass6half_tE19Flash_kernel_traitsILi64ELi128ELi64ELi4ES3_EELb0ELb1ELb0ELb0ELb0ELb0ELb1ELb0EEEvNS_16Flash_fwd_paramsE:
	.zero		992


//--------------------- .nv.constant0._ZN5flash16flash_fwd_kernelI23Flash_fwd_kernel_traitsILi64ELi128ELi64ELi4ELb0ELb0EN7cutlass6half_tE19Flash_kernel_traitsILi64ELi128ELi64ELi4ES3_EELb1ELb1ELb0ELb1ELb0ELb0ELb0ELb1EEEvNS_16Flash_fwd_paramsE --------------------------
	.section	.nv.constant0._ZN5flash16flash_fwd_kernelI23Flash_fwd_kernel_traitsILi64ELi128ELi64ELi4ELb0ELb0EN7cutlass6half_tE19Flash_kernel_traitsILi64ELi128ELi64ELi4ES3_EELb1ELb1ELb0ELb1ELb0ELb0ELb0ELb1EEEvNS_16Flash_fwd_paramsE,"a",@progbits
	.sectionflags	@""
	.align	4
.nv.constant0._ZN5flash16flash_fwd_kernelI23Flash_fwd_kernel_traitsILi64ELi128ELi64ELi4ELb0ELb0EN7cutlass6half_tE19Flash_kernel_traitsILi64ELi128ELi64ELi4ES3_EELb1ELb1ELb0ELb1ELb0ELb0ELb0ELb1EEEvNS_16Flash_fwd_paramsE:
	.zero		992


//--------------------- .nv.constant0._ZN5flash16flash_fwd_kernelI23Flash_fwd_kernel_traitsILi64ELi128ELi64ELi4ELb0ELb0EN7cutlass6half_tE19Flash_kernel_traitsILi64ELi128ELi64ELi4ES3_EELb0ELb1ELb0ELb1ELb0ELb0ELb1ELb0EEEvNS_16Flash_fwd_paramsE --------------------------
	.section	.nv.constant0._ZN5flash16flash_fwd_kernelI23Flash_fwd_kernel_traitsILi64ELi128ELi64ELi4ELb0ELb0EN7cutlass6half_tE19Flash_kernel_traitsILi64ELi128ELi64ELi4ES3_EELb0ELb1ELb0ELb1ELb0ELb0ELb1ELb0EEEvNS_16Flash_fwd_paramsE,"a",@progbits
	.sectionflags	@""
	.align	4
.nv.constant0._ZN5flash16flash_fwd_kernelI23Flash_fwd_kernel_traitsILi64ELi128ELi64ELi4ELb0ELb0EN7cutlass6half_tE19Flash_kernel_traitsILi64ELi128ELi64ELi4ES3_EELb0ELb1ELb0ELb1ELb0ELb0ELb1ELb0EEEvNS_16Flash_fwd_paramsE:
	.zero		992


//--------------------- SYMBOLS --------------------------

	.type		.nv.reservedSmem.offset0,@object
	.size		.nv.reservedSmem.offset0,0x4
